	.target	sm_80

	.elftype	@"ET_EXEC"


//--------------------- .note.nv.tkinfo           --------------------------
	.section	.note.nv.tkinfo,"",@"SHT_NOTE"
	.sectionflags	@"SHF_NOTE_NV_TKINFO"
	.tkinfo
        /*0018*/ 	.word	0x00000002
        /*0030*/ 	.string	""
        /*0030*/ 	.string	"ptxas"
        /*0030*/ 	.string	"Cuda compilation tools, release 13.0, V13.0.88"
        /*0030*/ 	.string	"Build cuda_13.0.r13.0/compiler.36424714_0"
        /*0030*/ 	.string	"-arch sm_80 -m 64 "



//--------------------- .note.nv.cuinfo           --------------------------
	.section	.note.nv.cuinfo,"",@"SHT_NOTE"
	.sectionflags	@"SHF_NOTE_NV_CUINFO"
        /*0018*/ 	.short	0x0002
        /*001a*/ 	.short	0x0050
        /*001c*/ 	.short	0x0082
	.zero		2


//--------------------- .nv.info                  --------------------------
	.section	.nv.info,"",@"SHT_CUDA_INFO"
	.align	4


	//----- nvinfo : EIATTR_REGCOUNT
	.align		4
        /*0000*/ 	.byte	0x04, 0x2f
        /*0002*/ 	.short	(.L_12 - .L_11)
	.align		4
.L_11:
        /*0004*/ 	.word	index@(_ZN7cutlass13device_kernelIN5flash19enable_sm80_to_sm89INS1_16FlashAttnFwdSm80INS1_25CollectiveMainloopFwdSm80ILi8ELi1ELb0EN4cute5tupleIJNS5_1CILi128EEENS7_ILi48EEENS7_ILi256EEEEEELi256ENS_10bfloat16_tEfNS_4arch4Sm80ELb1ELb0ELb0ELb1ELb1ELb1ELb1ELb1EEENS1_21CollectiveEpilogueFwdINS6_IJS8_SA_S9_EEENS6_IJNS7_ILi1EEESI_SI_EEESC_SE_Li256ELb1ELb1ELb1ELb0EEENS1_36VarlenDynamicPersistentTileSchedulerILi128ELi48ELi256ELi256ELb1ELb1ELb0ELb1ELb1ELb1EEEEEEEEEvNT_6ParamsE)
        /*0008*/ 	.word	0x000000ff


	//----- nvinfo : EIATTR_FRAME_SIZE
	.align		4
.L_12:
        /*000c*/ 	.byte	0x04, 0x11
        /*000e*/ 	.short	(.L_14 - .L_13)
	.align		4
.L_13:
        /*0010*/ 	.word	index@($__internal_105_$__cuda_sm70_votesync_ballot)
        /*0014*/ 	.word	0x00000000


	//----- nvinfo : EIATTR_FRAME_SIZE
	.align		4
.L_14:
        /*0018*/ 	.byte	0x04, 0x11
        /*001a*/ 	.short	(.L_16 - .L_15)
	.align		4
.L_15:
        /*001c*/ 	.word	index@($__internal_104_$__cuda_sm70_shflsync_up_p)
        /*0020*/ 	.word	0x00000000


	//----- nvinfo : EIATTR_FRAME_SIZE
	.align		4
.L_16:
        /*0024*/ 	.byte	0x04, 0x11
        /*0026*/ 	.short	(.L_18 - .L_17)
	.align		4
.L_17:
        /*0028*/ 	.word	index@($__internal_103_$__cuda_sm70_shflsync_idx_p)
        /*002c*/ 	.word	0x00000000


	//----- nvinfo : EIATTR_FRAME_SIZE
	.align		4
.L_18:
        /*0030*/ 	.byte	0x04, 0x11
        /*0032*/ 	.short	(.L_20 - .L_19)
	.align		4
.L_19:
        /*0034*/ 	.word	index@($__internal_102_$__cuda_sm70_shflsync_bfly_p)
        /*0038*/ 	.word	0x00000000


	//----- nvinfo : EIATTR_FRAME_SIZE
	.align		4
.L_20:
        /*003c*/ 	.byte	0x04, 0x11
        /*003e*/ 	.short	(.L_22 - .L_21)
	.align		4
.L_21:
        /*0040*/ 	.word	index@(_ZN7cutlass13device_kernelIN5flash19enable_sm80_to_sm89INS1_16FlashAttnFwdSm80INS1_25CollectiveMainloopFwdSm80ILi8ELi1ELb0EN4cute5tupleIJNS5_1CILi128EEENS7_ILi48EEENS7_ILi256EEEEEELi256ENS_10bfloat16_tEfNS_4arch4Sm80ELb1ELb0ELb0ELb1ELb1ELb1ELb1ELb1EEENS1_21CollectiveEpilogueFwdINS6_IJS8_SA_S9_EEENS6_IJNS7_ILi1EEESI_SI_EEESC_SE_Li256ELb1ELb1ELb1ELb0EEENS1_36VarlenDynamicPersistentTileSchedulerILi128ELi48ELi256ELi256ELb1ELb1ELb0ELb1ELb1ELb1EEEEEEEEEvNT_6ParamsE)
        /*0044*/ 	.word	0x00000198


	//----- nvinfo : EIATTR_REGCOUNT
	.align		4
.L_22:
        /*0048*/ 	.byte	0x04, 0x2f
        /*004a*/ 	.short	(.L_24 - .L_23)
	.align		4
.L_23:
        /*004c*/ 	.word	index@(_ZN7cutlass13device_kernelIN5flash19enable_sm80_to_sm89INS1_16FlashAttnFwdSm80INS1_25CollectiveMainloopFwdSm80ILi8ELi1ELb0EN4cute5tupleIJNS5_1CILi128EEENS7_ILi64EEENS7_ILi256EEEEEELi256ENS_10bfloat16_tEfNS_4arch4Sm80ELb1ELb0ELb0ELb1ELb1ELb0ELb1ELb1EEENS1_21CollectiveEpilogueFwdINS6_IJS8_SA_S9_EEENS6_IJNS7_ILi1EEESI_SI_EEESC_SE_Li256ELb1ELb1ELb1ELb0EEENS1_36VarlenDynamicPersistentTileSchedulerILi128ELi64ELi256ELi256ELb1ELb1ELb0ELb1ELb1ELb1EEEEEEEEEvNT_6ParamsE)
        /*0050*/ 	.word	0x000000ff


	//----- nvinfo : EIATTR_FRAME_SIZE
	.align		4
.L_24:
        /*0054*/ 	.byte	0x04, 0x11
        /*0056*/ 	.short	(.L_26 - .L_25)
	.align		4
.L_25:
        /*0058*/ 	.word	index@($__internal_101_$__cuda_sm70_votesync_ballot)
        /*005c*/ 	.word	0x00000000


	//----- nvinfo : EIATTR_FRAME_SIZE
	.align		4
.L_26:
        /*0060*/ 	.byte	0x04, 0x11
        /*0062*/ 	.short	(.L_28 - .L_27)
	.align		4
.L_27:
        /*0064*/ 	.word	index@($__internal_100_$__cuda_sm70_shflsync_up_p)
        /*0068*/ 	.word	0x00000000


	//----- nvinfo : EIATTR_FRAME_SIZE
	.align		4
.L_28:
        /*006c*/ 	.byte	0x04, 0x11
        /*006e*/ 	.short	(.L_30 - .L_29)
	.align		4
.L_29:
        /*0070*/ 	.word	index@($__internal_99_$__cuda_sm70_shflsync_idx_p)
        /*0074*/ 	.word	0x00000000


	//----- nvinfo : EIATTR_FRAME_SIZE
	.align		4
.L_30:
        /*0078*/ 	.byte	0x04, 0x11
        /*007a*/ 	.short	(.L_32 - .L_31)
	.align		4
.L_31:
        /*007c*/ 	.word	index@($__internal_98_$__cuda_sm70_shflsync_bfly_p)
        /*0080*/ 	.word	0x00000000


	//----- nvinfo : EIATTR_FRAME_SIZE
	.align		4
.L_32:
        /*0084*/ 	.byte	0x04, 0x11
        /*0086*/ 	.short	(.L_34 - .L_33)
	.align		4
.L_33:
        /*0088*/ 	.word	index@(_ZN7cutlass13device_kernelIN5flash19enable_sm80_to_sm89INS1_16FlashAttnFwdSm80INS1_25CollectiveMainloopFwdSm80ILi8ELi1ELb0EN4cute5tupleIJNS5_1CILi128EEENS7_ILi64EEENS7_ILi256EEEEEELi256ENS_10bfloat16_tEfNS_4arch4Sm80ELb1ELb0ELb0ELb1ELb1ELb0ELb1ELb1EEENS1_21CollectiveEpilogueFwdINS6_IJS8_SA_S9_EEENS6_IJNS7_ILi1EEESI_SI_EEESC_SE_Li256ELb1ELb1ELb1ELb0EEENS1_36VarlenDynamicPersistentTileSchedulerILi128ELi64ELi256ELi256ELb1ELb1ELb0ELb1ELb1ELb1EEEEEEEEEvNT_6ParamsE)
        /*008c*/ 	.word	0x00000038


	//----- nvinfo : EIATTR_REGCOUNT
	.align		4
.L_34:
        /*0090*/ 	.byte	0x04, 0x2f
        /*0092*/ 	.short	(.L_36 - .L_35)
	.align		4
.L_35:
        /*0094*/ 	.word	index@(_ZN7cutlass13device_kernelIN5flash19enable_sm80_to_sm89INS1_16FlashAttnFwdSm80INS1_25CollectiveMainloopFwdSm80ILi8ELi1ELb0EN4cute5tupleIJNS5_1CILi128EEENS7_ILi96EEENS7_ILi256EEEEEELi256ENS_10bfloat16_tEfNS_4arch4Sm80ELb1ELb0ELb0ELb0ELb1ELb0ELb1ELb1EEENS1_21CollectiveEpilogueFwdINS6_IJS8_SA_S9_EEENS6_IJNS7_ILi1EEESI_SI_EEESC_SE_Li256ELb0ELb1ELb1ELb0EEENS1_30DynamicPersistentTileSchedulerILi256ELi256ELb1ELb1ELb0EEEEEEEEEvNT_6ParamsE)
        /*0098*/ 	.word	0x000000ff


	//----- nvinfo : EIATTR_FRAME_SIZE
	.align		4
.L_36:
        /*009c*/ 	.byte	0x04, 0x11
        /*009e*/ 	.short	(.L_38 - .L_37)
	.align		4
.L_37:
        /*00a0*/ 	.word	index@($__internal_97_$__cuda_sm70_shflsync_idx_p)
        /*00a4*/ 	.word	0x00000000


	//----- nvinfo : EIATTR_FRAME_SIZE
	.align		4
.L_38:
        /*00a8*/ 	.byte	0x04, 0x11
        /*00aa*/ 	.short	(.L_40 - .L_39)
	.align		4
.L_39:
        /*00ac*/ 	.word	index@($__internal_96_$__cuda_sm70_shflsync_bfly_p)
        /*00b0*/ 	.word	0x00000000


	//----- nvinfo : EIATTR_FRAME_SIZE
	.align		4
.L_40:
        /*00b4*/ 	.byte	0x04, 0x11
        /*00b6*/ 	.short	(.L_42 - .L_41)
	.align		4
.L_41:
        /*00b8*/ 	.word	index@(_ZN7cutlass13device_kernelIN5flash19enable_sm80_to_sm89INS1_16FlashAttnFwdSm80INS1_25CollectiveMainloopFwdSm80ILi8ELi1ELb0EN4cute5tupleIJNS5_1CILi128EEENS7_ILi96EEENS7_ILi256EEEEEELi256ENS_10bfloat16_tEfNS_4arch4Sm80ELb1ELb0ELb0ELb0ELb1ELb0ELb1ELb1EEENS1_21CollectiveEpilogueFwdINS6_IJS8_SA_S9_EEENS6_IJNS7_ILi1EEESI_SI_EEESC_SE_Li256ELb0ELb1ELb1ELb0EEENS1_30DynamicPersistentTileSchedulerILi256ELi256ELb1ELb1ELb0EEEEEEEEEvNT_6ParamsE)
        /*00bc*/ 	.word	0x00000198


	//----- nvinfo : EIATTR_REGCOUNT
	.align		4
.L_42:
        /*00c0*/ 	.byte	0x04, 0x2f
        /*00c2*/ 	.short	(.L_44 - .L_43)
	.align		4
.L_43:
        /*00c4*/ 	.word	index@(_ZN7cutlass13device_kernelIN5flash19enable_sm80_to_sm89INS1_16FlashAttnFwdSm80INS1_25CollectiveMainloopFwdSm80ILi8ELi1ELb0EN4cute5tupleIJNS5_1CILi128EEENS7_ILi48EEENS7_ILi256EEEEEELi256ENS_10bfloat16_tEfNS_4arch4Sm80ELb0ELb1ELb0ELb1ELb1ELb1ELb1ELb1EEENS1_21CollectiveEpilogueFwdINS6_IJS8_SA_S9_EEENS6_IJNS7_ILi1EEESI_SI_EEESC_SE_Li256ELb1ELb1ELb1ELb0EEENS1_36VarlenDynamicPersistentTileSchedulerILi128ELi48ELi256ELi256ELb1ELb1ELb0ELb1ELb0ELb1EEEEEEEEEvNT_6ParamsE)
        /*00c8*/ 	.word	0x000000ff


	//----- nvinfo : EIATTR_FRAME_SIZE
	.align		4
.L_44:
        /*00cc*/ 	.byte	0x04, 0x11
        /*00ce*/ 	.short	(.L_46 - .L_45)
	.align		4
.L_45:
        /*00d0*/ 	.word	index@($__internal_95_$__cuda_sm70_votesync_ballot)
        /*00d4*/ 	.word	0x00000000


	//----- nvinfo : EIATTR_FRAME_SIZE
	.align		4
.L_46:
        /*00d8*/ 	.byte	0x04, 0x11
        /*00da*/ 	.short	(.L_48 - .L_47)
	.align		4
.L_47:
        /*00dc*/ 	.word	index@($__internal_94_$__cuda_sm70_shflsync_up_p)
        /*00e0*/ 	.word	0x00000000


	//----- nvinfo : EIATTR_FRAME_SIZE
	.align		4
.L_48:
        /*00e4*/ 	.byte	0x04, 0x11
        /*00e6*/ 	.short	(.L_50 - .L_49)
	.align		4
.L_49:
        /*00e8*/ 	.word	index@($__internal_93_$__cuda_sm70_shflsync_idx_p)
        /*00ec*/ 	.word	0x00000000


	//----- nvinfo : EIATTR_FRAME_SIZE
	.align		4
.L_50:
        /*00f0*/ 	.byte	0x04, 0x11
        /*00f2*/ 	.short	(.L_52 - .L_51)
	.align		4
.L_51:
        /*00f4*/ 	.word	index@($__internal_92_$__cuda_sm70_shflsync_bfly_p)
        /*00f8*/ 	.word	0x00000000


	//----- nvinfo : EIATTR_FRAME_SIZE
	.align		4
.L_52:
        /*00fc*/ 	.byte	0x04, 0x11
        /*00fe*/ 	.short	(.L_54 - .L_53)
	.align		4
.L_53:
        /*0100*/ 	.word	index@($_ZN7cutlass13device_kernelIN5flash19enable_sm80_to_sm89INS1_16FlashAttnFwdSm80INS1_25CollectiveMainloopFwdSm80ILi8ELi1ELb0EN4cute5tupleIJNS5_1CILi128EEENS7_ILi48EEENS7_ILi256EEEEEELi256ENS_10bfloat16_tEfNS_4arch4Sm80ELb0ELb1ELb0ELb1ELb1ELb1ELb1ELb1EEENS1_21CollectiveEpilogueFwdINS6_IJS8_SA_S9_EEENS6_IJNS7_ILi1EEESI_SI_EEESC_SE_Li256ELb1ELb1ELb1ELb0EEENS1_36VarlenDynamicPersistentTileSchedulerILi128ELi48ELi256ELi256ELb1ELb1ELb0ELb1ELb0ELb1EEEEEEEEEvNT_6ParamsE$_ZZN5flash25CollectiveMainloopFwdSm80ILi8ELi1ELb0EN4cute5tupleIJNS1_1CILi128EEENS3_ILi48EEENS3_ILi256EEEEEELi256EN7cutlass10bfloat16_tEfNS8_4arch4Sm80ELb0ELb1ELb0ELb1ELb1ELb1ELb1ELb1EE3mmaINS_16FlashAttnFwdSm80ISC_NS_21CollectiveEpilogueFwdINS2_IJS4_S6_S5_EEENS2_IJNS3_ILi1EEESH_SH_EEES9_SB_Li256ELb1ELb1ELb1ELb0EEENS_36VarlenDynamicPersistentTileSchedulerILi128ELi48ELi256ELi256ELb1ELb1ELb0ELb1ELb0ELb1EEEE13SharedStorageENS1_6TensorINS1_11ArrayEngineIfLm128EEENS1_6LayoutINS2_IJNS2_IJNS3_ILi2EEESS_EEESH_NS3_ILi32EEEEEENS2_IJNS2_IJSH_SS_EEENS3_ILi0EEENS3_ILi4EEEEEEEEEENS_7SoftmaxILi2ELi0EEEEEbRKNSC_6ParamsERT0_RT1_iRKNS_16SeqlenInfoQKNewKILb1ELb1EEENS2_IJiiiiEEERT_ENKUlvE_clEv)
        /*0104*/ 	.word	0x00000000


	//----- nvinfo : EIATTR_FRAME_SIZE
	.align		4
.L_54:
        /*0108*/ 	.byte	0x04, 0x11
        /*010a*/ 	.short	(.L_56 - .L_55)
	.align		4
.L_55:
        /*010c*/ 	.word	index@(_ZN7cutlass13device_kernelIN5flash19enable_sm80_to_sm89INS1_16FlashAttnFwdSm80INS1_25CollectiveMainloopFwdSm80ILi8ELi1ELb0EN4cute5tupleIJNS5_1CILi128EEENS7_ILi48EEENS7_ILi256EEEEEELi256ENS_10bfloat16_tEfNS_4arch4Sm80ELb0ELb1ELb0ELb1ELb1ELb1ELb1ELb1EEENS1_21CollectiveEpilogueFwdINS6_IJS8_SA_S9_EEENS6_IJNS7_ILi1EEESI_SI_EEESC_SE_Li256ELb1ELb1ELb1ELb0EEENS1_36VarlenDynamicPersistentTileSchedulerILi128ELi48ELi256ELi256ELb1ELb1ELb0ELb1ELb0ELb1EEEEEEEEEvNT_6ParamsE)
        /*0110*/ 	.word	0x000001e8


	//----- nvinfo : EIATTR_REGCOUNT
	.align		4
.L_56:
        /*0114*/ 	.byte	0x04, 0x2f
        /*0116*/ 	.short	(.L_58 - .L_57)
	.align		4
.L_57:
        /*0118*/ 	.word	index@(_ZN7cutlass13device_kernelIN5flash19enable_sm80_to_sm89INS1_16FlashAttnFwdSm80INS1_25CollectiveMainloopFwdSm80ILi8ELi1ELb0EN4cute5tupleIJNS5_1CILi128EEENS7_ILi64EEENS7_ILi256EEEEEELi256ENS_10bfloat16_tEfNS_4arch4Sm80ELb0ELb1ELb0ELb1ELb1ELb0ELb1ELb1EEENS1_21CollectiveEpilogueFwdINS6_IJS8_SA_S9_EEENS6_IJNS7_ILi1EEESI_SI_EEESC_SE_Li256ELb1ELb1ELb1ELb0EEENS1_36VarlenDynamicPersistentTileSchedulerILi128ELi64ELi256ELi256ELb1ELb1ELb0ELb1ELb0ELb1EEEEEEEEEvNT_6ParamsE)
        /*011c*/ 	.word	0x000000ff


	//----- nvinfo : EIATTR_FRAME_SIZE
	.align		4
.L_58:
        /*0120*/ 	.byte	0x04, 0x11
        /*0122*/ 	.short	(.L_60 - .L_59)
	.align		4
.L_59:
        /*0124*/ 	.word	index@($__internal_91_$__cuda_sm70_votesync_ballot)
        /*0128*/ 	.word	0x00000000


	//----- nvinfo : EIATTR_FRAME_SIZE
	.align		4
.L_60:
        /*012c*/ 	.byte	0x04, 0x11
        /*012e*/ 	.short	(.L_62 - .L_61)
	.align		4
.L_61:
        /*0130*/ 	.word	index@($__internal_90_$__cuda_sm70_shflsync_up_p)
        /*0134*/ 	.word	0x00000000


	//----- nvinfo : EIATTR_FRAME_SIZE
	.align		4
.L_62:
        /*0138*/ 	.byte	0x04, 0x11
        /*013a*/ 	.short	(.L_64 - .L_63)
	.align		4
.L_63:
        /*013c*/ 	.word	index@($__internal_89_$__cuda_sm70_shflsync_idx_p)
        /*0140*/ 	.word	0x00000000


	//----- nvinfo : EIATTR_FRAME_SIZE
	.align		4
.L_64:
        /*0144*/ 	.byte	0x04, 0x11
        /*0146*/ 	.short	(.L_66 - .L_65)
	.align		4
.L_65:
        /*0148*/ 	.word	index@($__internal_88_$__cuda_sm70_shflsync_bfly_p)
        /*014c*/ 	.word	0x00000000


	//----- nvinfo : EIATTR_FRAME_SIZE
	.align		4
.L_66:
        /*0150*/ 	.byte	0x04, 0x11
        /*0152*/ 	.short	(.L_68 - .L_67)
	.align		4
.L_67:
        /*0154*/ 	.word	index@(_ZN7cutlass13device_kernelIN5flash19enable_sm80_to_sm89INS1_16FlashAttnFwdSm80INS1_25CollectiveMainloopFwdSm80ILi8ELi1ELb0EN4cute5tupleIJNS5_1CILi128EEENS7_ILi64EEENS7_ILi256EEEEEELi256ENS_10bfloat16_tEfNS_4arch4Sm80ELb0ELb1ELb0ELb1ELb1ELb0ELb1ELb1EEENS1_21CollectiveEpilogueFwdINS6_IJS8_SA_S9_EEENS6_IJNS7_ILi1EEESI_SI_EEESC_SE_Li256ELb1ELb1ELb1ELb0EEENS1_36VarlenDynamicPersistentTileSchedulerILi128ELi64ELi256ELi256ELb1ELb1ELb0ELb1ELb0ELb1EEEEEEEEEvNT_6ParamsE)
        /*0158*/ 	.word	0x00000030


	//----- nvinfo : EIATTR_REGCOUNT
	.align		4
.L_68:
        /*015c*/ 	.byte	0x04, 0x2f
        /*015e*/ 	.short	(.L_70 - .L_69)
	.align		4
.L_69:
        /*0160*/ 	.word	index@(_ZN7cutlass13device_kernelIN5flash19enable_sm80_to_sm89INS1_16FlashAttnFwdSm80INS1_25CollectiveMainloopFwdSm80ILi8ELi1ELb0EN4cute5tupleIJNS5_1CILi128EEENS7_ILi64EEENS7_ILi256EEEEEELi256ENS_10bfloat16_tEfNS_4arch4Sm80ELb0ELb1ELb0ELb0ELb1ELb0ELb1ELb1EEENS1_21CollectiveEpilogueFwdINS6_IJS8_SA_S9_EEENS6_IJNS7_ILi1EEESI_SI_EEESC_SE_Li256ELb0ELb1ELb1ELb0EEENS1_19SingleTileSchedulerILb0ELb1ELb1ELi128EEEEEEEEEvNT_6ParamsE)
        /*0164*/ 	.word	0x000000ff


	//----- nvinfo : EIATTR_FRAME_SIZE
	.align		4
.L_70:
        /*0168*/ 	.byte	0x04, 0x11
        /*016a*/ 	.short	(.L_72 - .L_71)
	.align		4
.L_71:
        /*016c*/ 	.word	index@(_ZN7cutlass13device_kernelIN5flash19enable_sm80_to_sm89INS1_16FlashAttnFwdSm80INS1_25CollectiveMainloopFwdSm80ILi8ELi1ELb0EN4cute5tupleIJNS5_1CILi128EEENS7_ILi64EEENS7_ILi256EEEEEELi256ENS_10bfloat16_tEfNS_4arch4Sm80ELb0ELb1ELb0ELb0ELb1ELb0ELb1ELb1EEENS1_21CollectiveEpilogueFwdINS6_IJS8_SA_S9_EEENS6_IJNS7_ILi1EEESI_SI_EEESC_SE_Li256ELb0ELb1ELb1ELb0EEENS1_19SingleTileSchedulerILb0ELb1ELb1ELi128EEEEEEEEEvNT_6ParamsE)
        /*0170*/ 	.word	0x00000000


	//----- nvinfo : EIATTR_REGCOUNT
	.align		4
.L_72:
        /*0174*/ 	.byte	0x04, 0x2f
        /*0176*/ 	.short	(.L_74 - .L_73)
	.align		4
.L_73:
        /*0178*/ 	.word	index@(_ZN7cutlass13device_kernelIN5flash19enable_sm80_to_sm89INS1_16FlashAttnFwdSm80INS1_25CollectiveMainloopFwdSm80ILi8ELi1ELb0EN4cute5tupleIJNS5_1CILi128EEENS7_ILi48EEENS7_ILi256EEEEEELi256ENS_10bfloat16_tEfNS_4arch4Sm80ELb0ELb0ELb0ELb1ELb1ELb1ELb1ELb1EEENS1_21CollectiveEpilogueFwdINS6_IJS8_SA_S9_EEENS6_IJNS7_ILi1EEESI_SI_EEESC_SE_Li256ELb1ELb1ELb1ELb0EEENS1_36VarlenDynamicPersistentTileSchedulerILi128ELi48ELi256ELi256ELb1ELb1ELb0ELb0ELb1ELb1EEEEEEEEEvNT_6ParamsE)
        /*017c*/ 	.word	0x000000ff


	//----- nvinfo : EIATTR_FRAME_SIZE
	.align		4
.L_74:
        /*0180*/ 	.byte	0x04, 0x11
        /*0182*/ 	.short	(.L_76 - .L_75)
	.align		4
.L_75:
        /*0184*/ 	.word	index@($__internal_87_$__cuda_sm70_votesync_ballot)
        /*0188*/ 	.word	0x00000000


	//----- nvinfo : EIATTR_FRAME_SIZE
	.align		4
.L_76:
        /*018c*/ 	.byte	0x04, 0x11
        /*018e*/ 	.short	(.L_78 - .L_77)
	.align		4
.L_77:
        /*0190*/ 	.word	index@($__internal_86_$__cuda_sm70_shflsync_up_p)
        /*0194*/ 	.word	0x00000000


	//----- nvinfo : EIATTR_FRAME_SIZE
	.align		4
.L_78:
        /*0198*/ 	.byte	0x04, 0x11
        /*019a*/ 	.short	(.L_80 - .L_79)
	.align		4
.L_79:
        /*019c*/ 	.word	index@($__internal_85_$__cuda_sm70_shflsync_idx_p)
        /*01a0*/ 	.word	0x00000000


	//----- nvinfo : EIATTR_FRAME_SIZE
	.align		4
.L_80:
        /*01a4*/ 	.byte	0x04, 0x11
        /*01a6*/ 	.short	(.L_82 - .L_81)
	.align		4
.L_81:
        /*01a8*/ 	.word	index@($__internal_84_$__cuda_sm70_shflsync_bfly_p)
        /*01ac*/ 	.word	0x00000000


	//----- nvinfo : EIATTR_FRAME_SIZE
	.align		4
.L_82:
        /*01b0*/ 	.byte	0x04, 0x11
        /*01b2*/ 	.short	(.L_84 - .L_83)
	.align		4
.L_83:
        /*01b4*/ 	.word	index@(_ZN7cutlass13device_kernelIN5flash19enable_sm80_to_sm89INS1_16FlashAttnFwdSm80INS1_25CollectiveMainloopFwdSm80ILi8ELi1ELb0EN4cute5tupleIJNS5_1CILi128EEENS7_ILi48EEENS7_ILi256EEEEEELi256ENS_10bfloat16_tEfNS_4arch4Sm80ELb0ELb0ELb0ELb1ELb1ELb1ELb1ELb1EEENS1_21CollectiveEpilogueFwdINS6_IJS8_SA_S9_EEENS6_IJNS7_ILi1EEESI_SI_EEESC_SE_Li256ELb1ELb1ELb1ELb0EEENS1_36VarlenDynamicPersistentTileSchedulerILi128ELi48ELi256ELi256ELb1ELb1ELb0ELb0ELb1ELb1EEEEEEEEEvNT_6ParamsE)
        /*01b8*/ 	.word	0x00000190


	//----- nvinfo : EIATTR_REGCOUNT
	.align		4
.L_84:
        /*01bc*/ 	.byte	0x04, 0x2f
        /*01be*/ 	.short	(.L_86 - .L_85)
	.align		4
.L_85:
        /*01c0*/ 	.word	index@(_ZN7cutlass13device_kernelIN5flash19enable_sm80_to_sm89INS1_16FlashAttnFwdSm80INS1_25CollectiveMainloopFwdSm80ILi8ELi1ELb0EN4cute5tupleIJNS5_1CILi128EEENS7_ILi64EEENS7_ILi256EEEEEELi256ENS_10bfloat16_tEfNS_4arch4Sm80ELb0ELb0ELb0ELb1ELb1ELb0ELb1ELb1EEENS1_21CollectiveEpilogueFwdINS6_IJS8_SA_S9_EEENS6_IJNS7_ILi1EEESI_SI_EEESC_SE_Li256ELb1ELb1ELb1ELb0EEENS1_36VarlenDynamicPersistentTileSchedulerILi128ELi64ELi256ELi256ELb1ELb1ELb0ELb0ELb1ELb1EEEEEEEEEvNT_6ParamsE)
        /*01c4*/ 	.word	0x000000ff


	//----- nvinfo : EIATTR_FRAME_SIZE
	.align		4
.L_86:
        /*01c8*/ 	.byte	0x04, 0x11
        /*01ca*/ 	.short	(.L_88 - .L_87)
	.align		4
.L_87:
        /*01cc*/ 	.word	index@($__internal_83_$__cuda_sm70_votesync_ballot)
        /*01d0*/ 	.word	0x00000000


	//----- nvinfo : EIATTR_FRAME_SIZE
	.align		4
.L_88:
        /*01d4*/ 	.byte	0x04, 0x11
        /*01d6*/ 	.short	(.L_90 - .L_89)
	.align		4
.L_89:
        /*01d8*/ 	.word	index@($__internal_82_$__cuda_sm70_shflsync_up_p)
        /*01dc*/ 	.word	0x00000000


	//----- nvinfo : EIATTR_FRAME_SIZE
	.align		4
.L_90:
        /*01e0*/ 	.byte	0x04, 0x11
        /*01e2*/ 	.short	(.L_92 - .L_91)
	.align		4
.L_91:
        /*01e4*/ 	.word	index@($__internal_81_$__cuda_sm70_shflsync_idx_p)
        /*01e8*/ 	.word	0x00000000


	//----- nvinfo : EIATTR_FRAME_SIZE
	.align		4
.L_92:
        /*01ec*/ 	.byte	0x04, 0x11
        /*01ee*/ 	.short	(.L_94 - .L_93)
	.align		4
.L_93:
        /*01f0*/ 	.word	index@($__internal_80_$__cuda_sm70_shflsync_bfly_p)
        /*01f4*/ 	.word	0x00000000


	//----- nvinfo : EIATTR_FRAME_SIZE
	.align		4
.L_94:
        /*01f8*/ 	.byte	0x04, 0x11
        /*01fa*/ 	.short	(.L_96 - .L_95)
	.align		4
.L_95:
        /*01fc*/ 	.word	index@(_ZN7cutlass13device_kernelIN5flash19enable_sm80_to_sm89INS1_16FlashAttnFwdSm80INS1_25CollectiveMainloopFwdSm80ILi8ELi1ELb0EN4cute5tupleIJNS5_1CILi128EEENS7_ILi64EEENS7_ILi256EEEEEELi256ENS_10bfloat16_tEfNS_4arch4Sm80ELb0ELb0ELb0ELb1ELb1ELb0ELb1ELb1EEENS1_21CollectiveEpilogueFwdINS6_IJS8_SA_S9_EEENS6_IJNS7_ILi1EEESI_SI_EEESC_SE_Li256ELb1ELb1ELb1ELb0EEENS1_36VarlenDynamicPersistentTileSchedulerILi128ELi64ELi256ELi256ELb1ELb1ELb0ELb0ELb1ELb1EEEEEEEEEvNT_6ParamsE)
        /*0200*/ 	.word	0x00000158


	//----- nvinfo : EIATTR_REGCOUNT
	.align		4
.L_96:
        /*0204*/ 	.byte	0x04, 0x2f
        /*0206*/ 	.short	(.L_98 - .L_97)
	.align		4
.L_97:
        /*0208*/ 	.word	index@(_ZN7cutlass13device_kernelIN5flash19enable_sm80_to_sm89INS1_16FlashAttnFwdSm80INS1_25CollectiveMainloopFwdSm80ILi8ELi1ELb0EN4cute5tupleIJNS5_1CILi128EEENS7_ILi96EEENS7_ILi256EEEEEELi256ENS_10bfloat16_tEfNS_4arch4Sm80ELb0ELb0ELb0ELb0ELb1ELb0ELb1ELb1EEENS1_21CollectiveEpilogueFwdINS6_IJS8_SA_S9_EEENS6_IJNS7_ILi1EEESI_SI_EEESC_SE_Li256ELb0ELb1ELb1ELb0EEENS1_19SingleTileSchedulerILb0ELb1ELb1ELi128EEEEEEEEEvNT_6ParamsE)
        /*020c*/ 	.word	0x000000ff


	//----- nvinfo : EIATTR_FRAME_SIZE
	.align		4
.L_98:
        /*0210*/ 	.byte	0x04, 0x11
        /*0212*/ 	.short	(.L_100 - .L_99)
	.align		4
.L_99:
        /*0214*/ 	.word	index@(_ZN7cutlass13device_kernelIN5flash19enable_sm80_to_sm89INS1_16FlashAttnFwdSm80INS1_25CollectiveMainloopFwdSm80ILi8ELi1ELb0EN4cute5tupleIJNS5_1CILi128EEENS7_ILi96EEENS7_ILi256EEEEEELi256ENS_10bfloat16_tEfNS_4arch4Sm80ELb0ELb0ELb0ELb0ELb1ELb0ELb1ELb1EEENS1_21CollectiveEpilogueFwdINS6_IJS8_SA_S9_EEENS6_IJNS7_ILi1EEESI_SI_EEESC_SE_Li256ELb0ELb1ELb1ELb0EEENS1_19SingleTileSchedulerILb0ELb1ELb1ELi128EEEEEEEEEvNT_6ParamsE)
        /*0218*/ 	.word	0x00000048


	//----- nvinfo : EIATTR_REGCOUNT
	.align		4
.L_100:
        /*021c*/ 	.byte	0x04, 0x2f
        /*021e*/ 	.short	(.L_102 - .L_101)
	.align		4
.L_101:
        /*0220*/ 	.word	index@(_ZN7cutlass13device_kernelIN5flash19enable_sm80_to_sm89INS1_16FlashAttnFwdSm80INS1_25CollectiveMainloopFwdSm80ILi8ELi1ELb0EN4cute5tupleIJNS5_1CILi128EEENS7_ILi32EEENS7_ILi256EEEEEELi256ENS_10bfloat16_tEfNS_4arch4Sm80ELb1ELb0ELb0ELb1ELb1ELb1ELb1ELb1EEENS1_21CollectiveEpilogueFwdINS6_IJS8_SA_S9_EEENS6_IJNS7_ILi1EEESI_SI_EEESC_SE_Li256ELb1ELb1ELb1ELb0EEENS1_36VarlenDynamicPersistentTileSchedulerILi128ELi32ELi256ELi256ELb1ELb1ELb0ELb1ELb1ELb1EEEEEEEEEvNT_6ParamsE)
        /*0224*/ 	.word	0x000000ff


	//----- nvinfo : EIATTR_FRAME_SIZE
	.align		4
.L_102:
        /*0228*/ 	.byte	0x04, 0x11
        /*022a*/ 	.short	(.L_104 - .L_103)
	.align		4
.L_103:
        /*022c*/ 	.word	index@($__internal_79_$__cuda_sm70_votesync_ballot)
        /*0230*/ 	.word	0x00000000


	//----- nvinfo : EIATTR_FRAME_SIZE
	.align		4
.L_104:
        /*0234*/ 	.byte	0x04, 0x11
        /*0236*/ 	.short	(.L_106 - .L_105)
	.align		4
.L_105:
        /*0238*/ 	.word	index@($__internal_78_$__cuda_sm70_shflsync_up_p)
        /*023c*/ 	.word	0x00000000


	//----- nvinfo : EIATTR_FRAME_SIZE
	.align		4
.L_106:
        /*0240*/ 	.byte	0x04, 0x11
        /*0242*/ 	.short	(.L_108 - .L_107)
	.align		4
.L_107:
        /*0244*/ 	.word	index@($__internal_77_$__cuda_sm70_shflsync_idx_p)
        /*0248*/ 	.word	0x00000000


	//----- nvinfo : EIATTR_FRAME_SIZE
	.align		4
.L_108:
        /*024c*/ 	.byte	0x04, 0x11
        /*024e*/ 	.short	(.L_110 - .L_109)
	.align		4
.L_109:
        /*0250*/ 	.word	index@($__internal_76_$__cuda_sm70_shflsync_bfly_p)
        /*0254*/ 	.word	0x00000000


	//----- nvinfo : EIATTR_FRAME_SIZE
	.align		4
.L_110:
        /*0258*/ 	.byte	0x04, 0x11
        /*025a*/ 	.short	(.L_112 - .L_111)
	.align		4
.L_111:
        /*025c*/ 	.word	index@(_ZN7cutlass13device_kernelIN5flash19enable_sm80_to_sm89INS1_16FlashAttnFwdSm80INS1_25CollectiveMainloopFwdSm80ILi8ELi1ELb0EN4cute5tupleIJNS5_1CILi128EEENS7_ILi32EEENS7_ILi256EEEEEELi256ENS_10bfloat16_tEfNS_4arch4Sm80ELb1ELb0ELb0ELb1ELb1ELb1ELb1ELb1EEENS1_21CollectiveEpilogueFwdINS6_IJS8_SA_S9_EEENS6_IJNS7_ILi1EEESI_SI_EEESC_SE_Li256ELb1ELb1ELb1ELb0EEENS1_36VarlenDynamicPersistentTileSchedulerILi128ELi32ELi256ELi256ELb1ELb1ELb0ELb1ELb1ELb1EEEEEEEEEvNT_6ParamsE)
        /*0260*/ 	.word	0x00000048


	//----- nvinfo : EIATTR_REGCOUNT
	.align		4
.L_112:
        /*0264*/ 	.byte	0x04, 0x2f
        /*0266*/ 	.short	(.L_114 - .L_113)
	.align		4
.L_113:
        /*0268*/ 	.word	index@(_ZN7cutlass13device_kernelIN5flash19enable_sm80_to_sm89INS1_16FlashAttnFwdSm80INS1_25CollectiveMainloopFwdSm80ILi8ELi1ELb1EN4cute5tupleIJNS5_1CILi128EEENS7_ILi48EEENS7_ILi256EEEEEELi256ENS_10bfloat16_tEfNS_4arch4Sm80ELb1ELb0ELb0ELb1ELb1ELb0ELb1ELb1EEENS1_21CollectiveEpilogueFwdINS6_IJS8_SA_S9_EEENS6_IJNS7_ILi1EEESI_SI_EEESC_SE_Li256ELb1ELb1ELb1ELb0EEENS1_36VarlenDynamicPersistentTileSchedulerILi128ELi48ELi256ELi256ELb1ELb1ELb0ELb1ELb1ELb1EEEEEEEEEvNT_6ParamsE)
        /*026c*/ 	.word	0x000000ff


	//----- nvinfo : EIATTR_FRAME_SIZE
	.align		4
.L_114:
        /*0270*/ 	.byte	0x04, 0x11
        /*0272*/ 	.short	(.L_116 - .L_115)
	.align		4
.L_115:
        /*0274*/ 	.word	index@($__internal_75_$__cuda_sm70_votesync_ballot)
        /*0278*/ 	.word	0x00000000


	//----- nvinfo : EIATTR_FRAME_SIZE
	.align		4
.L_116:
        /*027c*/ 	.byte	0x04, 0x11
        /*027e*/ 	.short	(.L_118 - .L_117)
	.align		4
.L_117:
        /*0280*/ 	.word	index@($__internal_74_$__cuda_sm70_shflsync_up_p)
        /*0284*/ 	.word	0x00000000


	//----- nvinfo : EIATTR_FRAME_SIZE
	.align		4
.L_118:
        /*0288*/ 	.byte	0x04, 0x11
        /*028a*/ 	.short	(.L_120 - .L_119)
	.align		4
.L_119:
        /*028c*/ 	.word	index@($__internal_73_$__cuda_sm70_shflsync_idx_p)
        /*0290*/ 	.word	0x00000000


	//----- nvinfo : EIATTR_FRAME_SIZE
	.align		4
.L_120:
        /*0294*/ 	.byte	0x04, 0x11
        /*0296*/ 	.short	(.L_122 - .L_121)
	.align		4
.L_121:
        /*0298*/ 	.word	index@($__internal_72_$__cuda_sm70_shflsync_bfly_p)
        /*029c*/ 	.word	0x00000000


	//----- nvinfo : EIATTR_FRAME_SIZE
	.align		4
.L_122:
        /*02a0*/ 	.byte	0x04, 0x11
        /*02a2*/ 	.short	(.L_124 - .L_123)
	.align		4
.L_123:
        /*02a4*/ 	.word	index@(_ZN7cutlass13device_kernelIN5flash19enable_sm80_to_sm89INS1_16FlashAttnFwdSm80INS1_25CollectiveMainloopFwdSm80ILi8ELi1ELb1EN4cute5tupleIJNS5_1CILi128EEENS7_ILi48EEENS7_ILi256EEEEEELi256ENS_10bfloat16_tEfNS_4arch4Sm80ELb1ELb0ELb0ELb1ELb1ELb0ELb1ELb1EEENS1_21CollectiveEpilogueFwdINS6_IJS8_SA_S9_EEENS6_IJNS7_ILi1EEESI_SI_EEESC_SE_Li256ELb1ELb1ELb1ELb0EEENS1_36VarlenDynamicPersistentTileSchedulerILi128ELi48ELi256ELi256ELb1ELb1ELb0ELb1ELb1ELb1EEEEEEEEEvNT_6ParamsE)
        /*02a8*/ 	.word	0x00000220


	//----- nvinfo : EIATTR_REGCOUNT
	.align		4
.L_124:
        /*02ac*/ 	.byte	0x04, 0x2f
        /*02ae*/ 	.short	(.L_126 - .L_125)
	.align		4
.L_125:
        /*02b0*/ 	.word	index@(_ZN7cutlass13device_kernelIN5flash19enable_sm80_to_sm89INS1_16FlashAttnFwdSm80INS1_25CollectiveMainloopFwdSm80ILi8ELi1ELb1EN4cute5tupleIJNS5_1CILi128EEENS7_ILi64EEENS7_ILi256EEEEEELi256ENS_10bfloat16_tEfNS_4arch4Sm80ELb1ELb0ELb0ELb0ELb1ELb0ELb1ELb1EEENS1_21CollectiveEpilogueFwdINS6_IJS8_SA_S9_EEENS6_IJNS7_ILi1EEESI_SI_EEESC_SE_Li256ELb0ELb1ELb1ELb0EEENS1_30DynamicPersistentTileSchedulerILi256ELi256ELb1ELb1ELb0EEEEEEEEEvNT_6ParamsE)
        /*02b4*/ 	.word	0x000000ff


	//----- nvinfo : EIATTR_FRAME_SIZE
	.align		4
.L_126:
        /*02b8*/ 	.byte	0x04, 0x11
        /*02ba*/ 	.short	(.L_128 - .L_127)
	.align		4
.L_127:
        /*02bc*/ 	.word	index@($__internal_71_$__cuda_sm70_shflsync_idx_p)
        /*02c0*/ 	.word	0x00000000


	//----- nvinfo : EIATTR_FRAME_SIZE
	.align		4
.L_128:
        /*02c4*/ 	.byte	0x04, 0x11
        /*02c6*/ 	.short	(.L_130 - .L_129)
	.align		4
.L_129:
        /*02c8*/ 	.word	index@($__internal_70_$__cuda_sm70_shflsync_bfly_p)
        /*02cc*/ 	.word	0x00000000


	//----- nvinfo : EIATTR_FRAME_SIZE
	.align		4
.L_130:
        /*02d0*/ 	.byte	0x04, 0x11
        /*02d2*/ 	.short	(.L_132 - .L_131)
	.align		4
.L_131:
        /*02d4*/ 	.word	index@(_ZN7cutlass13device_kernelIN5flash19enable_sm80_to_sm89INS1_16FlashAttnFwdSm80INS1_25CollectiveMainloopFwdSm80ILi8ELi1ELb1EN4cute5tupleIJNS5_1CILi128EEENS7_ILi64EEENS7_ILi256EEEEEELi256ENS_10bfloat16_tEfNS_4arch4Sm80ELb1ELb0ELb0ELb0ELb1ELb0ELb1ELb1EEENS1_21CollectiveEpilogueFwdINS6_IJS8_SA_S9_EEENS6_IJNS7_ILi1EEESI_SI_EEESC_SE_Li256ELb0ELb1ELb1ELb0EEENS1_30DynamicPersistentTileSchedulerILi256ELi256ELb1ELb1ELb0EEEEEEEEEvNT_6ParamsE)
        /*02d8*/ 	.word	0x000001f8


	//----- nvinfo : EIATTR_REGCOUNT
	.align		4
.L_132:
        /*02dc*/ 	.byte	0x04, 0x2f
        /*02de*/ 	.short	(.L_134 - .L_133)
	.align		4
.L_133:
        /*02e0*/ 	.word	index@(_ZN7cutlass13device_kernelIN5flash19enable_sm80_to_sm89INS1_16FlashAttnFwdSm80INS1_25CollectiveMainloopFwdSm80ILi8ELi1ELb0EN4cute5tupleIJNS5_1CILi128EEENS7_ILi32EEENS7_ILi256EEEEEELi256ENS_10bfloat16_tEfNS_4arch4Sm80ELb0ELb1ELb0ELb1ELb1ELb1ELb1ELb1EEENS1_21CollectiveEpilogueFwdINS6_IJS8_SA_S9_EEENS6_IJNS7_ILi1EEESI_SI_EEESC_SE_Li256ELb1ELb1ELb1ELb0EEENS1_36VarlenDynamicPersistentTileSchedulerILi128ELi32ELi256ELi256ELb1ELb1ELb0ELb1ELb0ELb1EEEEEEEEEvNT_6ParamsE)
        /*02e4*/ 	.word	0x000000ff


	//----- nvinfo : EIATTR_FRAME_SIZE
	.align		4
.L_134:
        /*02e8*/ 	.byte	0x04, 0x11
        /*02ea*/ 	.short	(.L_136 - .L_135)
	.align		4
.L_135:
        /*02ec*/ 	.word	index@($__internal_69_$__cuda_sm70_votesync_ballot)
        /*02f0*/ 	.word	0x00000000


	//----- nvinfo : EIATTR_FRAME_SIZE
	.align		4
.L_136:
        /*02f4*/ 	.byte	0x04, 0x11
        /*02f6*/ 	.short	(.L_138 - .L_137)
	.align		4
.L_137:
        /*02f8*/ 	.word	index@($__internal_68_$__cuda_sm70_shflsync_up_p)
        /*02fc*/ 	.word	0x00000000


	//----- nvinfo : EIATTR_FRAME_SIZE
	.align		4
.L_138:
        /*0300*/ 	.byte	0x04, 0x11
        /*0302*/ 	.short	(.L_140 - .L_139)
	.align		4
.L_139:
        /*0304*/ 	.word	index@($__internal_67_$__cuda_sm70_shflsync_idx_p)
        /*0308*/ 	.word	0x00000000


	//----- nvinfo : EIATTR_FRAME_SIZE
	.align		4
.L_140:
        /*030c*/ 	.byte	0x04, 0x11
        /*030e*/ 	.short	(.L_142 - .L_141)
	.align		4
.L_141:
        /*0310*/ 	.word	index@($__internal_66_$__cuda_sm70_shflsync_bfly_p)
        /*0314*/ 	.word	0x00000000


	//----- nvinfo : EIATTR_FRAME_SIZE
	.align		4
.L_142:
        /*0318*/ 	.byte	0x04, 0x11
        /*031a*/ 	.short	(.L_144 - .L_143)
	.align		4
.L_143:
        /*031c*/ 	.word	index@(_ZN7cutlass13device_kernelIN5flash19enable_sm80_to_sm89INS1_16FlashAttnFwdSm80INS1_25CollectiveMainloopFwdSm80ILi8ELi1ELb0EN4cute5tupleIJNS5_1CILi128EEENS7_ILi32EEENS7_ILi256EEEEEELi256ENS_10bfloat16_tEfNS_4arch4Sm80ELb0ELb1ELb0ELb1ELb1ELb1ELb1ELb1EEENS1_21CollectiveEpilogueFwdINS6_IJS8_SA_S9_EEENS6_IJNS7_ILi1EEESI_SI_EEESC_SE_Li256ELb1ELb1ELb1ELb0EEENS1_36VarlenDynamicPersistentTileSchedulerILi128ELi32ELi256ELi256ELb1ELb1ELb0ELb1ELb0ELb1EEEEEEEEEvNT_6ParamsE)
        /*0320*/ 	.word	0x00000048


	//----- nvinfo : EIATTR_REGCOUNT
	.align		4
.L_144:
        /*0324*/ 	.byte	0x04, 0x2f
        /*0326*/ 	.short	(.L_146 - .L_145)
	.align		4
.L_145:
        /*0328*/ 	.word	index@(_ZN7cutlass13device_kernelIN5flash19enable_sm80_to_sm89INS1_16FlashAttnFwdSm80INS1_25CollectiveMainloopFwdSm80ILi8ELi1ELb1EN4cute5tupleIJNS5_1CILi128EEENS7_ILi48EEENS7_ILi256EEEEEELi256ENS_10bfloat16_tEfNS_4arch4Sm80ELb0ELb1ELb0ELb1ELb1ELb0ELb1ELb1EEENS1_21CollectiveEpilogueFwdINS6_IJS8_SA_S9_EEENS6_IJNS7_ILi1EEESI_SI_EEESC_SE_Li256ELb1ELb1ELb1ELb0EEENS1_36VarlenDynamicPersistentTileSchedulerILi128ELi48ELi256ELi256ELb1ELb1ELb0ELb1ELb0ELb1EEEEEEEEEvNT_6ParamsE)
        /*032c*/ 	.word	0x000000ff


	//----- nvinfo : EIATTR_FRAME_SIZE
	.align		4
.L_146:
        /*0330*/ 	.byte	0x04, 0x11
        /*0332*/ 	.short	(.L_148 - .L_147)
	.align		4
.L_147:
        /*0334*/ 	.word	index@($__internal_65_$__cuda_sm70_votesync_ballot)
        /*0338*/ 	.word	0x00000000


	//----- nvinfo : EIATTR_FRAME_SIZE
	.align		4
.L_148:
        /*033c*/ 	.byte	0x04, 0x11
        /*033e*/ 	.short	(.L_150 - .L_149)
	.align		4
.L_149:
        /*0340*/ 	.word	index@($__internal_64_$__cuda_sm70_shflsync_up_p)
        /*0344*/ 	.word	0x00000000


	//----- nvinfo : EIATTR_FRAME_SIZE
	.align		4
.L_150:
        /*0348*/ 	.byte	0x04, 0x11
        /*034a*/ 	.short	(.L_152 - .L_151)
	.align		4
.L_151:
        /*034c*/ 	.word	index@($__internal_63_$__cuda_sm70_shflsync_idx_p)
        /*0350*/ 	.word	0x00000000


	//----- nvinfo : EIATTR_FRAME_SIZE
	.align		4
.L_152:
        /*0354*/ 	.byte	0x04, 0x11
        /*0356*/ 	.short	(.L_154 - .L_153)
	.align		4
.L_153:
        /*0358*/ 	.word	index@($__internal_62_$__cuda_sm70_shflsync_bfly_p)
        /*035c*/ 	.word	0x00000000


	//----- nvinfo : EIATTR_FRAME_SIZE
	.align		4
.L_154:
        /*0360*/ 	.byte	0x04, 0x11
        /*0362*/ 	.short	(.L_156 - .L_155)
	.align		4
.L_155:
        /*0364*/ 	.word	index@(_ZN7cutlass13device_kernelIN5flash19enable_sm80_to_sm89INS1_16FlashAttnFwdSm80INS1_25CollectiveMainloopFwdSm80ILi8ELi1ELb1EN4cute5tupleIJNS5_1CILi128EEENS7_ILi48EEENS7_ILi256EEEEEELi256ENS_10bfloat16_tEfNS_4arch4Sm80ELb0ELb1ELb0ELb1ELb1ELb0ELb1ELb1EEENS1_21CollectiveEpilogueFwdINS6_IJS8_SA_S9_EEENS6_IJNS7_ILi1EEESI_SI_EEESC_SE_Li256ELb1ELb1ELb1ELb0EEENS1_36VarlenDynamicPersistentTileSchedulerILi128ELi48ELi256ELi256ELb1ELb1ELb0ELb1ELb0ELb1EEEEEEEEEvNT_6ParamsE)
        /*0368*/ 	.word	0x00000218


	//----- nvinfo : EIATTR_REGCOUNT
	.align		4
.L_156:
        /*036c*/ 	.byte	0x04, 0x2f
        /*036e*/ 	.short	(.L_158 - .L_157)
	.align		4
.L_157:
        /*0370*/ 	.word	index@(_ZN7cutlass13device_kernelIN5flash19enable_sm80_to_sm89INS1_16FlashAttnFwdSm80INS1_25CollectiveMainloopFwdSm80ILi8ELi1ELb1EN4cute5tupleIJNS5_1CILi128EEENS7_ILi48EEENS7_ILi256EEEEEELi256ENS_10bfloat16_tEfNS_4arch4Sm80ELb0ELb1ELb0ELb0ELb1ELb0ELb1ELb1EEENS1_21CollectiveEpilogueFwdINS6_IJS8_SA_S9_EEENS6_IJNS7_ILi1EEESI_SI_EEESC_SE_Li256ELb0ELb1ELb1ELb0EEENS1_19SingleTileSchedulerILb0ELb1ELb1ELi128EEEEEEEEEvNT_6ParamsE)
        /*0374*/ 	.word	0x000000ff


	//----- nvinfo : EIATTR_FRAME_SIZE
	.align		4
.L_158:
        /*0378*/ 	.byte	0x04, 0x11
        /*037a*/ 	.short	(.L_160 - .L_159)
	.align		4
.L_159:
        /*037c*/ 	.word	index@($__internal_61_$__cuda_sm70_shflsync_idx_p)
        /*0380*/ 	.word	0x00000000


	//----- nvinfo : EIATTR_FRAME_SIZE
	.align		4
.L_160:
        /*0384*/ 	.byte	0x04, 0x11
        /*0386*/ 	.short	(.L_162 - .L_161)
	.align		4
.L_161:
        /*0388*/ 	.word	index@(_ZN7cutlass13device_kernelIN5flash19enable_sm80_to_sm89INS1_16FlashAttnFwdSm80INS1_25CollectiveMainloopFwdSm80ILi8ELi1ELb1EN4cute5tupleIJNS5_1CILi128EEENS7_ILi48EEENS7_ILi256EEEEEELi256ENS_10bfloat16_tEfNS_4arch4Sm80ELb0ELb1ELb0ELb0ELb1ELb0ELb1ELb1EEENS1_21CollectiveEpilogueFwdINS6_IJS8_SA_S9_EEENS6_IJNS7_ILi1EEESI_SI_EEESC_SE_Li256ELb0ELb1ELb1ELb0EEENS1_19SingleTileSchedulerILb0ELb1ELb1ELi128EEEEEEEEEvNT_6ParamsE)
        /*038c*/ 	.word	0x00000078


	//----- nvinfo : EIATTR_REGCOUNT
	.align		4
.L_162:
        /*0390*/ 	.byte	0x04, 0x2f
        /*0392*/ 	.short	(.L_164 - .L_163)
	.align		4
.L_163:
        /*0394*/ 	.word	index@(_ZN7cutlass13device_kernelIN5flash19enable_sm80_to_sm89INS1_16FlashAttnFwdSm80INS1_25CollectiveMainloopFwdSm80ILi8ELi1ELb0EN4cute5tupleIJNS5_1CILi128EEENS7_ILi32EEENS7_ILi256EEEEEELi256ENS_10bfloat16_tEfNS_4arch4Sm80ELb0ELb0ELb0ELb1ELb1ELb1ELb1ELb1EEENS1_21CollectiveEpilogueFwdINS6_IJS8_SA_S9_EEENS6_IJNS7_ILi1EEESI_SI_EEESC_SE_Li256ELb1ELb1ELb1ELb0EEENS1_36VarlenDynamicPersistentTileSchedulerILi128ELi32ELi256ELi256ELb1ELb1ELb0ELb0ELb1ELb1EEEEEEEEEvNT_6ParamsE)
        /*0398*/ 	.word	0x000000ff


	//----- nvinfo : EIATTR_FRAME_SIZE
	.align		4
.L_164:
        /*039c*/ 	.byte	0x04, 0x11
        /*039e*/ 	.short	(.L_166 - .L_165)
	.align		4
.L_165:
        /*03a0*/ 	.word	index@($__internal_60_$__cuda_sm70_votesync_ballot)
        /*03a4*/ 	.word	0x00000000


	//----- nvinfo : EIATTR_FRAME_SIZE
	.align		4
.L_166:
        /*03a8*/ 	.byte	0x04, 0x11
        /*03aa*/ 	.short	(.L_168 - .L_167)
	.align		4
.L_167:
        /*03ac*/ 	.word	index@($__internal_59_$__cuda_sm70_shflsync_up_p)
        /*03b0*/ 	.word	0x00000000


	//----- nvinfo : EIATTR_FRAME_SIZE
	.align		4
.L_168:
        /*03b4*/ 	.byte	0x04, 0x11
        /*03b6*/ 	.short	(.L_170 - .L_169)
	.align		4
.L_169:
        /*03b8*/ 	.word	index@($__internal_58_$__cuda_sm70_shflsync_idx_p)
        /*03bc*/ 	.word	0x00000000


	//----- nvinfo : EIATTR_FRAME_SIZE
	.align		4
.L_170:
        /*03c0*/ 	.byte	0x04, 0x11
        /*03c2*/ 	.short	(.L_172 - .L_171)
	.align		4
.L_171:
        /*03c4*/ 	.word	index@($__internal_57_$__cuda_sm70_shflsync_bfly_p)
        /*03c8*/ 	.word	0x00000000


	//----- nvinfo : EIATTR_FRAME_SIZE
	.align		4
.L_172:
        /*03cc*/ 	.byte	0x04, 0x11
        /*03ce*/ 	.short	(.L_174 - .L_173)
	.align		4
.L_173:
        /*03d0*/ 	.word	index@(_ZN7cutlass13device_kernelIN5flash19enable_sm80_to_sm89INS1_16FlashAttnFwdSm80INS1_25CollectiveMainloopFwdSm80ILi8ELi1ELb0EN4cute5tupleIJNS5_1CILi128EEENS7_ILi32EEENS7_ILi256EEEEEELi256ENS_10bfloat16_tEfNS_4arch4Sm80ELb0ELb0ELb0ELb1ELb1ELb1ELb1ELb1EEENS1_21CollectiveEpilogueFwdINS6_IJS8_SA_S9_EEENS6_IJNS7_ILi1EEESI_SI_EEESC_SE_Li256ELb1ELb1ELb1ELb0EEENS1_36VarlenDynamicPersistentTileSchedulerILi128ELi32ELi256ELi256ELb1ELb1ELb0ELb0ELb1ELb1EEEEEEEEEvNT_6ParamsE)
        /*03d4*/ 	.word	0x00000058


	//----- nvinfo : EIATTR_REGCOUNT
	.align		4
.L_174:
        /*03d8*/ 	.byte	0x04, 0x2f
        /*03da*/ 	.short	(.L_176 - .L_175)
	.align		4
.L_175:
        /*03dc*/ 	.word	index@(_ZN7cutlass13device_kernelIN5flash19enable_sm80_to_sm89INS1_16FlashAttnFwdSm80INS1_25CollectiveMainloopFwdSm80ILi8ELi1ELb1EN4cute5tupleIJNS5_1CILi128EEENS7_ILi48EEENS7_ILi256EEEEEELi256ENS_10bfloat16_tEfNS_4arch4Sm80ELb0ELb0ELb0ELb1ELb1ELb0ELb1ELb1EEENS1_21CollectiveEpilogueFwdINS6_IJS8_SA_S9_EEENS6_IJNS7_ILi1EEESI_SI_EEESC_SE_Li256ELb1ELb1ELb1ELb0EEENS1_36VarlenDynamicPersistentTileSchedulerILi128ELi48ELi256ELi256ELb1ELb1ELb0ELb0ELb1ELb1EEEEEEEEEvNT_6ParamsE)
        /*03e0*/ 	.word	0x000000ff


	//----- nvinfo : EIATTR_FRAME_SIZE
	.align		4
.L_176:
        /*03e4*/ 	.byte	0x04, 0x11
        /*03e6*/ 	.short	(.L_178 - .L_177)
	.align		4
.L_177:
        /*03e8*/ 	.word	index@($__internal_56_$__cuda_sm70_votesync_ballot)
        /*03ec*/ 	.word	0x00000000


	//----- nvinfo : EIATTR_FRAME_SIZE
	.align		4
.L_178:
        /*03f0*/ 	.byte	0x04, 0x11
        /*03f2*/ 	.short	(.L_180 - .L_179)
	.align		4
.L_179:
        /*03f4*/ 	.word	index@($__internal_55_$__cuda_sm70_shflsync_up_p)
        /*03f8*/ 	.word	0x00000000


	//----- nvinfo : EIATTR_FRAME_SIZE
	.align		4
.L_180:
        /*03fc*/ 	.byte	0x04, 0x11
        /*03fe*/ 	.short	(.L_182 - .L_181)
	.align		4
.L_181:
        /*0400*/ 	.word	index@($__internal_54_$__cuda_sm70_shflsync_idx_p)
        /*0404*/ 	.word	0x00000000


	//----- nvinfo : EIATTR_FRAME_SIZE
	.align		4
.L_182:
        /*0408*/ 	.byte	0x04, 0x11
        /*040a*/ 	.short	(.L_184 - .L_183)
	.align		4
.L_183:
        /*040c*/ 	.word	index@($__internal_53_$__cuda_sm70_shflsync_bfly_p)
        /*0410*/ 	.word	0x00000000


	//----- nvinfo : EIATTR_FRAME_SIZE
	.align		4
.L_184:
        /*0414*/ 	.byte	0x04, 0x11
        /*0416*/ 	.short	(.L_186 - .L_185)
	.align		4
.L_185:
        /*0418*/ 	.word	index@(_ZN7cutlass13device_kernelIN5flash19enable_sm80_to_sm89INS1_16FlashAttnFwdSm80INS1_25CollectiveMainloopFwdSm80ILi8ELi1ELb1EN4cute5tupleIJNS5_1CILi128EEENS7_ILi48EEENS7_ILi256EEEEEELi256ENS_10bfloat16_tEfNS_4arch4Sm80ELb0ELb0ELb0ELb1ELb1ELb0ELb1ELb1EEENS1_21CollectiveEpilogueFwdINS6_IJS8_SA_S9_EEENS6_IJNS7_ILi1EEESI_SI_EEESC_SE_Li256ELb1ELb1ELb1ELb0EEENS1_36VarlenDynamicPersistentTileSchedulerILi128ELi48ELi256ELi256ELb1ELb1ELb0ELb0ELb1ELb1EEEEEEEEEvNT_6ParamsE)
        /*041c*/ 	.word	0x00000198


	//----- nvinfo : EIATTR_REGCOUNT
	.align		4
.L_186:
        /*0420*/ 	.byte	0x04, 0x2f
        /*0422*/ 	.short	(.L_188 - .L_187)
	.align		4
.L_187:
        /*0424*/ 	.word	index@(_ZN7cutlass13device_kernelIN5flash19enable_sm80_to_sm89INS1_16FlashAttnFwdSm80INS1_25CollectiveMainloopFwdSm80ILi8ELi1ELb1EN4cute5tupleIJNS5_1CILi128EEENS7_ILi64EEENS7_ILi256EEEEEELi256ENS_10bfloat16_tEfNS_4arch4Sm80ELb0ELb0ELb0ELb0ELb1ELb0ELb1ELb1EEENS1_21CollectiveEpilogueFwdINS6_IJS8_SA_S9_EEENS6_IJNS7_ILi1EEESI_SI_EEESC_SE_Li256ELb0ELb1ELb1ELb0EEENS1_19SingleTileSchedulerILb0ELb1ELb1ELi128EEEEEEEEEvNT_6ParamsE)
        /*0428*/ 	.word	0x000000ff


	//----- nvinfo : EIATTR_FRAME_SIZE
	.align		4
.L_188:
        /*042c*/ 	.byte	0x04, 0x11
        /*042e*/ 	.short	(.L_190 - .L_189)
	.align		4
.L_189:
        /*0430*/ 	.word	index@(_ZN7cutlass13device_kernelIN5flash19enable_sm80_to_sm89INS1_16FlashAttnFwdSm80INS1_25CollectiveMainloopFwdSm80ILi8ELi1ELb1EN4cute5tupleIJNS5_1CILi128EEENS7_ILi64EEENS7_ILi256EEEEEELi256ENS_10bfloat16_tEfNS_4arch4Sm80ELb0ELb0ELb0ELb0ELb1ELb0ELb1ELb1EEENS1_21CollectiveEpilogueFwdINS6_IJS8_SA_S9_EEENS6_IJNS7_ILi1EEESI_SI_EEESC_SE_Li256ELb0ELb1ELb1ELb0EEENS1_19SingleTileSchedulerILb0ELb1ELb1ELi128EEEEEEEEEvNT_6ParamsE)
        /*0434*/ 	.word	0x00000060


	//----- nvinfo : EIATTR_REGCOUNT
	.align		4
.L_190:
        /*0438*/ 	.byte	0x04, 0x2f
        /*043a*/ 	.short	(.L_192 - .L_191)
	.align		4
.L_191:
        /*043c*/ 	.word	index@(_ZN7cutlass13device_kernelIN5flash19enable_sm80_to_sm89INS1_16FlashAttnFwdSm80INS1_25CollectiveMainloopFwdSm80ILi8ELi1ELb0EN4cute5tupleIJNS5_1CILi128EEENS7_ILi48EEENS7_ILi256EEEEEELi256ENS_10bfloat16_tEfNS_4arch4Sm80ELb1ELb0ELb1ELb1ELb1ELb1ELb1ELb1EEENS1_21CollectiveEpilogueFwdINS6_IJS8_SA_S9_EEENS6_IJNS7_ILi1EEESI_SI_EEESC_SE_Li256ELb1ELb1ELb1ELb0EEENS1_36VarlenDynamicPersistentTileSchedulerILi128ELi48ELi256ELi256ELb1ELb1ELb0ELb1ELb1ELb1EEEEEEEEEvNT_6ParamsE)
        /*0440*/ 	.word	0x000000ff


	//----- nvinfo : EIATTR_FRAME_SIZE
	.align		4
.L_192:
        /*0444*/ 	.byte	0x04, 0x11
        /*0446*/ 	.short	(.L_194 - .L_193)
	.align		4
.L_193:
        /*0448*/ 	.word	index@($__internal_52_$__cuda_sm70_votesync_ballot)
        /*044c*/ 	.word	0x00000000


	//----- nvinfo : EIATTR_FRAME_SIZE
	.align		4
.L_194:
        /*0450*/ 	.byte	0x04, 0x11
        /*0452*/ 	.short	(.L_196 - .L_195)
	.align		4
.L_195:
        /*0454*/ 	.word	index@($__internal_51_$__cuda_sm70_shflsync_up_p)
        /*0458*/ 	.word	0x00000000


	//----- nvinfo : EIATTR_FRAME_SIZE
	.align		4
.L_196:
        /*045c*/ 	.byte	0x04, 0x11
        /*045e*/ 	.short	(.L_198 - .L_197)
	.align		4
.L_197:
        /*0460*/ 	.word	index@($__internal_50_$__cuda_sm70_shflsync_idx_p)
        /*0464*/ 	.word	0x00000000


	//----- nvinfo : EIATTR_FRAME_SIZE
	.align		4
.L_198:
        /*0468*/ 	.byte	0x04, 0x11
        /*046a*/ 	.short	(.L_200 - .L_199)
	.align		4
.L_199:
        /*046c*/ 	.word	index@($__internal_49_$__cuda_sm70_shflsync_bfly_p)
        /*0470*/ 	.word	0x00000000


	//----- nvinfo : EIATTR_FRAME_SIZE
	.align		4
.L_200:
        /*0474*/ 	.byte	0x04, 0x11
        /*0476*/ 	.short	(.L_202 - .L_201)
	.align		4
.L_201:
        /*0478*/ 	.word	index@($_ZN7cutlass13device_kernelIN5flash19enable_sm80_to_sm89INS1_16FlashAttnFwdSm80INS1_25CollectiveMainloopFwdSm80ILi8ELi1ELb0EN4cute5tupleIJNS5_1CILi128EEENS7_ILi48EEENS7_ILi256EEEEEELi256ENS_10bfloat16_tEfNS_4arch4Sm80ELb1ELb0ELb1ELb1ELb1ELb1ELb1ELb1EEENS1_21CollectiveEpilogueFwdINS6_IJS8_SA_S9_EEENS6_IJNS7_ILi1EEESI_SI_EEESC_SE_Li256ELb1ELb1ELb1ELb0EEENS1_36VarlenDynamicPersistentTileSchedulerILi128ELi48ELi256ELi256ELb1ELb1ELb0ELb1ELb1ELb1EEEEEEEEEvNT_6ParamsE$_ZZN5flash25CollectiveMainloopFwdSm80ILi8ELi1ELb0EN4cute5tupleIJNS1_1CILi128EEENS3_ILi48EEENS3_ILi256EEEEEELi256EN7cutlass10bfloat16_tEfNS8_4arch4Sm80ELb1ELb0ELb1ELb1ELb1ELb1ELb1ELb1EE3mmaINS_16FlashAttnFwdSm80ISC_NS_21CollectiveEpilogueFwdINS2_IJS4_S6_S5_EEENS2_IJNS3_ILi1EEESH_SH_EEES9_SB_Li256ELb1ELb1ELb1ELb0EEENS_36VarlenDynamicPersistentTileSchedulerILi128ELi48ELi256ELi256ELb1ELb1ELb0ELb1ELb1ELb1EEEE13SharedStorageENS1_6TensorINS1_11ArrayEngineIfLm128EEENS1_6LayoutINS2_IJNS2_IJNS3_ILi2EEESS_EEESH_NS3_ILi32EEEEEENS2_IJNS2_IJSH_SS_EEENS3_ILi0EEENS3_ILi4EEEEEEEEEENS_7SoftmaxILi2ELi0EEEEEbRKNSC_6ParamsERT0_RT1_iRKNS_16SeqlenInfoQKNewKILb1ELb1EEENS2_IJiiiiEEERT_ENKUlvE_clEv)
        /*047c*/ 	.word	0x00000000


	//----- nvinfo : EIATTR_FRAME_SIZE
	.align		4
.L_202:
        /*0480*/ 	.byte	0x04, 0x11
        /*0482*/ 	.short	(.L_204 - .L_203)
	.align		4
.L_203:
        /*0484*/ 	.word	index@(_ZN7cutlass13device_kernelIN5flash19enable_sm80_to_sm89INS1_16FlashAttnFwdSm80INS1_25CollectiveMainloopFwdSm80ILi8ELi1ELb0EN4cute5tupleIJNS5_1CILi128EEENS7_ILi48EEENS7_ILi256EEEEEELi256ENS_10bfloat16_tEfNS_4arch4Sm80ELb1ELb0ELb1ELb1ELb1ELb1ELb1ELb1EEENS1_21CollectiveEpilogueFwdINS6_IJS8_SA_S9_EEENS6_IJNS7_ILi1EEESI_SI_EEESC_SE_Li256ELb1ELb1ELb1ELb0EEENS1_36VarlenDynamicPersistentTileSchedulerILi128ELi48ELi256ELi256ELb1ELb1ELb0ELb1ELb1ELb1EEEEEEEEEvNT_6ParamsE)
        /*0488*/ 	.word	0x000001d0


	//----- nvinfo : EIATTR_REGCOUNT
	.align		4
.L_204:
        /*048c*/ 	.byte	0x04, 0x2f
        /*048e*/ 	.short	(.L_206 - .L_205)
	.align		4
.L_205:
        /*0490*/ 	.word	index@(_ZN7cutlass13device_kernelIN5flash19enable_sm80_to_sm89INS1_16FlashAttnFwdSm80INS1_25CollectiveMainloopFwdSm80ILi8ELi1ELb0EN4cute5tupleIJNS5_1CILi128EEENS7_ILi64EEENS7_ILi256EEEEEELi256ENS_10bfloat16_tEfNS_4arch4Sm80ELb1ELb0ELb1ELb1ELb1ELb0ELb1ELb1EEENS1_21CollectiveEpilogueFwdINS6_IJS8_SA_S9_EEENS6_IJNS7_ILi1EEESI_SI_EEESC_SE_Li256ELb1ELb1ELb1ELb0EEENS1_36VarlenDynamicPersistentTileSchedulerILi128ELi64ELi256ELi256ELb1ELb1ELb0ELb1ELb1ELb1EEEEEEEEEvNT_6ParamsE)
        /*0494*/ 	.word	0x000000ff


	//----- nvinfo : EIATTR_FRAME_SIZE
	.align		4
.L_206:
        /*0498*/ 	.byte	0x04, 0x11
        /*049a*/ 	.short	(.L_208 - .L_207)
	.align		4
.L_207:
        /*049c*/ 	.word	index@($__internal_48_$__cuda_sm70_votesync_ballot)
        /*04a0*/ 	.word	0x00000000


	//----- nvinfo : EIATTR_FRAME_SIZE
	.align		4
.L_208:
        /*04a4*/ 	.byte	0x04, 0x11
        /*04a6*/ 	.short	(.L_210 - .L_209)
	.align		4
.L_209:
        /*04a8*/ 	.word	index@($__internal_47_$__cuda_sm70_shflsync_up_p)
        /*04ac*/ 	.word	0x00000000


	//----- nvinfo : EIATTR_FRAME_SIZE
	.align		4
.L_210:
        /*04b0*/ 	.byte	0x04, 0x11
        /*04b2*/ 	.short	(.L_212 - .L_211)
	.align		4
.L_211:
        /*04b4*/ 	.word	index@($__internal_46_$__cuda_sm70_shflsync_idx_p)
        /*04b8*/ 	.word	0x00000000


	//----- nvinfo : EIATTR_FRAME_SIZE
	.align		4
.L_212:
        /*04bc*/ 	.byte	0x04, 0x11
        /*04be*/ 	.short	(.L_214 - .L_213)
	.align		4
.L_213:
        /*04c0*/ 	.word	index@($__internal_45_$__cuda_sm70_shflsync_bfly_p)
        /*04c4*/ 	.word	0x00000000


	//----- nvinfo : EIATTR_FRAME_SIZE
	.align		4
.L_214:
        /*04c8*/ 	.byte	0x04, 0x11
        /*04ca*/ 	.short	(.L_216 - .L_215)
	.align		4
.L_215:
        /*04cc*/ 	.word	index@(_ZN7cutlass13device_kernelIN5flash19enable_sm80_to_sm89INS1_16FlashAttnFwdSm80INS1_25CollectiveMainloopFwdSm80ILi8ELi1ELb0EN4cute5tupleIJNS5_1CILi128EEENS7_ILi64EEENS7_ILi256EEEEEELi256ENS_10bfloat16_tEfNS_4arch4Sm80ELb1ELb0ELb1ELb1ELb1ELb0ELb1ELb1EEENS1_21CollectiveEpilogueFwdINS6_IJS8_SA_S9_EEENS6_IJNS7_ILi1EEESI_SI_EEESC_SE_Li256ELb1ELb1ELb1ELb0EEENS1_36VarlenDynamicPersistentTileSchedulerILi128ELi64ELi256ELi256ELb1ELb1ELb0ELb1ELb1ELb1EEEEEEEEEvNT_6ParamsE)
        /*04d0*/ 	.word	0x00000038


	//----- nvinfo : EIATTR_REGCOUNT
	.align		4
.L_216:
        /*04d4*/ 	.byte	0x04, 0x2f
        /*04d6*/ 	.short	(.L_218 - .L_217)
	.align		4
.L_217:
        /*04d8*/ 	.word	index@(_ZN7cutlass13device_kernelIN5flash19enable_sm80_to_sm89INS1_16FlashAttnFwdSm80INS1_25CollectiveMainloopFwdSm80ILi8ELi1ELb0EN4cute5tupleIJNS5_1CILi128EEENS7_ILi96EEENS7_ILi256EEEEEELi256ENS_10bfloat16_tEfNS_4arch4Sm80ELb1ELb0ELb1ELb0ELb1ELb0ELb1ELb1EEENS1_21CollectiveEpilogueFwdINS6_IJS8_SA_S9_EEENS6_IJNS7_ILi1EEESI_SI_EEESC_SE_Li256ELb0ELb1ELb1ELb0EEENS1_30DynamicPersistentTileSchedulerILi256ELi256ELb1ELb1ELb0EEEEEEEEEvNT_6ParamsE)
        /*04dc*/ 	.word	0x000000ff


	//----- nvinfo : EIATTR_FRAME_SIZE
	.align		4
.L_218:
        /*04e0*/ 	.byte	0x04, 0x11
        /*04e2*/ 	.short	(.L_220 - .L_219)
	.align		4
.L_219:
        /*04e4*/ 	.word	index@($__internal_44_$__cuda_sm70_shflsync_idx_p)
        /*04e8*/ 	.word	0x00000000


	//----- nvinfo : EIATTR_FRAME_SIZE
	.align		4
.L_220:
        /*04ec*/ 	.byte	0x04, 0x11
        /*04ee*/ 	.short	(.L_222 - .L_221)
	.align		4
.L_221:
        /*04f0*/ 	.word	index@($__internal_43_$__cuda_sm70_shflsync_bfly_p)
        /*04f4*/ 	.word	0x00000000


	//----- nvinfo : EIATTR_FRAME_SIZE
	.align		4
.L_222:
        /*04f8*/ 	.byte	0x04, 0x11
        /*04fa*/ 	.short	(.L_224 - .L_223)
	.align		4
.L_223:
        /*04fc*/ 	.word	index@(_ZN7cutlass13device_kernelIN5flash19enable_sm80_to_sm89INS1_16FlashAttnFwdSm80INS1_25CollectiveMainloopFwdSm80ILi8ELi1ELb0EN4cute5tupleIJNS5_1CILi128EEENS7_ILi96EEENS7_ILi256EEEEEELi256ENS_10bfloat16_tEfNS_4arch4Sm80ELb1ELb0ELb1ELb0ELb1ELb0ELb1ELb1EEENS1_21CollectiveEpilogueFwdINS6_IJS8_SA_S9_EEENS6_IJNS7_ILi1EEESI_SI_EEESC_SE_Li256ELb0ELb1ELb1ELb0EEENS1_30DynamicPersistentTileSchedulerILi256ELi256ELb1ELb1ELb0EEEEEEEEEvNT_6ParamsE)
        /*0500*/ 	.word	0x000001a0


	//----- nvinfo : EIATTR_REGCOUNT
	.align		4
.L_224:
        /*0504*/ 	.byte	0x04, 0x2f
        /*0506*/ 	.short	(.L_226 - .L_225)
	.align		4
.L_225:
        /*0508*/ 	.word	index@(_ZN7cutlass13device_kernelIN5flash19enable_sm80_to_sm89INS1_16FlashAttnFwdSm80INS1_25CollectiveMainloopFwdSm80ILi8ELi1ELb0EN4cute5tupleIJNS5_1CILi128EEENS7_ILi48EEENS7_ILi256EEEEEELi256ENS_10bfloat16_tEfNS_4arch4Sm80ELb0ELb1ELb1ELb1ELb1ELb1ELb1ELb1EEENS1_21CollectiveEpilogueFwdINS6_IJS8_SA_S9_EEENS6_IJNS7_ILi1EEESI_SI_EEESC_SE_Li256ELb1ELb1ELb1ELb0EEENS1_36VarlenDynamicPersistentTileSchedulerILi128ELi48ELi256ELi256ELb1ELb1ELb0ELb1ELb0ELb1EEEEEEEEEvNT_6ParamsE)
        /*050c*/ 	.word	0x000000ff


	//----- nvinfo : EIATTR_FRAME_SIZE
	.align		4
.L_226:
        /*0510*/ 	.byte	0x04, 0x11
        /*0512*/ 	.short	(.L_228 - .L_227)
	.align		4
.L_227:
        /*0514*/ 	.word	index@($__internal_42_$__cuda_sm70_votesync_ballot)
        /*0518*/ 	.word	0x00000000


	//----- nvinfo : EIATTR_FRAME_SIZE
	.align		4
.L_228:
        /*051c*/ 	.byte	0x04, 0x11
        /*051e*/ 	.short	(.L_230 - .L_229)
	.align		4
.L_229:
        /*0520*/ 	.word	index@($__internal_41_$__cuda_sm70_shflsync_up_p)
        /*0524*/ 	.word	0x00000000


	//----- nvinfo : EIATTR_FRAME_SIZE
	.align		4
.L_230:
        /*0528*/ 	.byte	0x04, 0x11
        /*052a*/ 	.short	(.L_232 - .L_231)
	.align		4
.L_231:
        /*052c*/ 	.word	index@($__internal_40_$__cuda_sm70_shflsync_idx_p)
        /*0530*/ 	.word	0x00000000


	//----- nvinfo : EIATTR_FRAME_SIZE
	.align		4
.L_232:
        /*0534*/ 	.byte	0x04, 0x11
        /*0536*/ 	.short	(.L_234 - .L_233)
	.align		4
.L_233:
        /*0538*/ 	.word	index@($__internal_39_$__cuda_sm70_shflsync_bfly_p)
        /*053c*/ 	.word	0x00000000


	//----- nvinfo : EIATTR_FRAME_SIZE
	.align		4
.L_234:
        /*0540*/ 	.byte	0x04, 0x11
        /*0542*/ 	.short	(.L_236 - .L_235)
	.align		4
.L_235:
        /*0544*/ 	.word	index@($_ZN7cutlass13device_kernelIN5flash19enable_sm80_to_sm89INS1_16FlashAttnFwdSm80INS1_25CollectiveMainloopFwdSm80ILi8ELi1ELb0EN4cute5tupleIJNS5_1CILi128EEENS7_ILi48EEENS7_ILi256EEEEEELi256ENS_10bfloat16_tEfNS_4arch4Sm80ELb0ELb1ELb1ELb1ELb1ELb1ELb1ELb1EEENS1_21CollectiveEpilogueFwdINS6_IJS8_SA_S9_EEENS6_IJNS7_ILi1EEESI_SI_EEESC_SE_Li256ELb1ELb1ELb1ELb0EEENS1_36VarlenDynamicPersistentTileSchedulerILi128ELi48ELi256ELi256ELb1ELb1ELb0ELb1ELb0ELb1EEEEEEEEEvNT_6ParamsE$_ZZN5flash25CollectiveMainloopFwdSm80ILi8ELi1ELb0EN4cute5tupleIJNS1_1CILi128EEENS3_ILi48EEENS3_ILi256EEEEEELi256EN7cutlass10bfloat16_tEfNS8_4arch4Sm80ELb0ELb1ELb1ELb1ELb1ELb1ELb1ELb1EE3mmaINS_16FlashAttnFwdSm80ISC_NS_21CollectiveEpilogueFwdINS2_IJS4_S6_S5_EEENS2_IJNS3_ILi1EEESH_SH_EEES9_SB_Li256ELb1ELb1ELb1ELb0EEENS_36VarlenDynamicPersistentTileSchedulerILi128ELi48ELi256ELi256ELb1ELb1ELb0ELb1ELb0ELb1EEEE13SharedStorageENS1_6TensorINS1_11ArrayEngineIfLm128EEENS1_6LayoutINS2_IJNS2_IJNS3_ILi2EEESS_EEESH_NS3_ILi32EEEEEENS2_IJNS2_IJSH_SS_EEENS3_ILi0EEENS3_ILi4EEEEEEEEEENS_7SoftmaxILi2ELi0EEEEEbRKNSC_6ParamsERT0_RT1_iRKNS_16SeqlenInfoQKNewKILb1ELb1EEENS2_IJiiiiEEERT_ENKUlvE_clEv)
        /*0548*/ 	.word	0x00000000


	//----- nvinfo : EIATTR_FRAME_SIZE
	.align		4
.L_236:
        /*054c*/ 	.byte	0x04, 0x11
        /*054e*/ 	.short	(.L_238 - .L_237)
	.align		4
.L_237:
        /*0550*/ 	.word	index@(_ZN7cutlass13device_kernelIN5flash19enable_sm80_to_sm89INS1_16FlashAttnFwdSm80INS1_25CollectiveMainloopFwdSm80ILi8ELi1ELb0EN4cute5tupleIJNS5_1CILi128EEENS7_ILi48EEENS7_ILi256EEEEEELi256ENS_10bfloat16_tEfNS_4arch4Sm80ELb0ELb1ELb1ELb1ELb1ELb1ELb1ELb1EEENS1_21CollectiveEpilogueFwdINS6_IJS8_SA_S9_EEENS6_IJNS7_ILi1EEESI_SI_EEESC_SE_Li256ELb1ELb1ELb1ELb0EEENS1_36VarlenDynamicPersistentTileSchedulerILi128ELi48ELi256ELi256ELb1ELb1ELb0ELb1ELb0ELb1EEEEEEEEEvNT_6ParamsE)
        /*0554*/ 	.word	0x000001e8


	//----- nvinfo : EIATTR_REGCOUNT
	.align		4
.L_238:
        /*0558*/ 	.byte	0x04, 0x2f
        /*055a*/ 	.short	(.L_240 - .L_239)
	.align		4
.L_239:
        /*055c*/ 	.word	index@(_ZN7cutlass13device_kernelIN5flash19enable_sm80_to_sm89INS1_16FlashAttnFwdSm80INS1_25CollectiveMainloopFwdSm80ILi8ELi1ELb0EN4cute5tupleIJNS5_1CILi128EEENS7_ILi64EEENS7_ILi256EEEEEELi256ENS_10bfloat16_tEfNS_4arch4Sm80ELb0ELb1ELb1ELb1ELb1ELb0ELb1ELb1EEENS1_21CollectiveEpilogueFwdINS6_IJS8_SA_S9_EEENS6_IJNS7_ILi1EEESI_SI_EEESC_SE_Li256ELb1ELb1ELb1ELb0EEENS1_36VarlenDynamicPersistentTileSchedulerILi128ELi64ELi256ELi256ELb1ELb1ELb0ELb1ELb0ELb1EEEEEEEEEvNT_6ParamsE)
        /*0560*/ 	.word	0x000000ff


	//----- nvinfo : EIATTR_FRAME_SIZE
	.align		4
.L_240:
        /*0564*/ 	.byte	0x04, 0x11
        /*0566*/ 	.short	(.L_242 - .L_241)
	.align		4
.L_241:
        /*0568*/ 	.word	index@($__internal_38_$__cuda_sm70_votesync_ballot)
        /*056c*/ 	.word	0x00000000


	//----- nvinfo : EIATTR_FRAME_SIZE
	.align		4
.L_242:
        /*0570*/ 	.byte	0x04, 0x11
        /*0572*/ 	.short	(.L_244 - .L_243)
	.align		4
.L_243:
        /*0574*/ 	.word	index@($__internal_37_$__cuda_sm70_shflsync_up_p)
        /*0578*/ 	.word	0x00000000


	//----- nvinfo : EIATTR_FRAME_SIZE
	.align		4
.L_244:
        /*057c*/ 	.byte	0x04, 0x11
        /*057e*/ 	.short	(.L_246 - .L_245)
	.align		4
.L_245:
        /*0580*/ 	.word	index@($__internal_36_$__cuda_sm70_shflsync_idx_p)
        /*0584*/ 	.word	0x00000000


	//----- nvinfo : EIATTR_FRAME_SIZE
	.align		4
.L_246:
        /*0588*/ 	.byte	0x04, 0x11
        /*058a*/ 	.short	(.L_248 - .L_247)
	.align		4
.L_247:
        /*058c*/ 	.word	index@($__internal_35_$__cuda_sm70_shflsync_bfly_p)
        /*0590*/ 	.word	0x00000000


	//----- nvinfo : EIATTR_FRAME_SIZE
	.align		4
.L_248:
        /*0594*/ 	.byte	0x04, 0x11
        /*0596*/ 	.short	(.L_250 - .L_249)
	.align		4
.L_249:
        /*0598*/ 	.word	index@(_ZN7cutlass13device_kernelIN5flash19enable_sm80_to_sm89INS1_16FlashAttnFwdSm80INS1_25CollectiveMainloopFwdSm80ILi8ELi1ELb0EN4cute5tupleIJNS5_1CILi128EEENS7_ILi64EEENS7_ILi256EEEEEELi256ENS_10bfloat16_tEfNS_4arch4Sm80ELb0ELb1ELb1ELb1ELb1ELb0ELb1ELb1EEENS1_21CollectiveEpilogueFwdINS6_IJS8_SA_S9_EEENS6_IJNS7_ILi1EEESI_SI_EEESC_SE_Li256ELb1ELb1ELb1ELb0EEENS1_36VarlenDynamicPersistentTileSchedulerILi128ELi64ELi256ELi256ELb1ELb1ELb0ELb1ELb0ELb1EEEEEEEEEvNT_6ParamsE)
        /*059c*/ 	.word	0x00000030


	//----- nvinfo : EIATTR_REGCOUNT
	.align		4
.L_250:
        /*05a0*/ 	.byte	0x04, 0x2f
        /*05a2*/ 	.short	(.L_252 - .L_251)
	.align		4
.L_251:
        /*05a4*/ 	.word	index@(_ZN7cutlass13device_kernelIN5flash19enable_sm80_to_sm89INS1_16FlashAttnFwdSm80INS1_25CollectiveMainloopFwdSm80ILi8ELi1ELb0EN4cute5tupleIJNS5_1CILi128EEENS7_ILi64EEENS7_ILi256EEEEEELi256ENS_10bfloat16_tEfNS_4arch4Sm80ELb0ELb1ELb1ELb0ELb1ELb0ELb1ELb1EEENS1_21CollectiveEpilogueFwdINS6_IJS8_SA_S9_EEENS6_IJNS7_ILi1EEESI_SI_EEESC_SE_Li256ELb0ELb1ELb1ELb0EEENS1_19SingleTileSchedulerILb0ELb1ELb1ELi128EEEEEEEEEvNT_6ParamsE)
        /*05a8*/ 	.word	0x000000ff


	//----- nvinfo : EIATTR_FRAME_SIZE
	.align		4
.L_252:
        /*05ac*/ 	.byte	0x04, 0x11
        /*05ae*/ 	.short	(.L_254 - .L_253)
	.align		4
.L_253:
        /*05b0*/ 	.word	index@(_ZN7cutlass13device_kernelIN5flash19enable_sm80_to_sm89INS1_16FlashAttnFwdSm80INS1_25CollectiveMainloopFwdSm80ILi8ELi1ELb0EN4cute5tupleIJNS5_1CILi128EEENS7_ILi64EEENS7_ILi256EEEEEELi256ENS_10bfloat16_tEfNS_4arch4Sm80ELb0ELb1ELb1ELb0ELb1ELb0ELb1ELb1EEENS1_21CollectiveEpilogueFwdINS6_IJS8_SA_S9_EEENS6_IJNS7_ILi1EEESI_SI_EEESC_SE_Li256ELb0ELb1ELb1ELb0EEENS1_19SingleTileSchedulerILb0ELb1ELb1ELi128EEEEEEEEEvNT_6ParamsE)
        /*05b4*/ 	.word	0x00000008


	//----- nvinfo : EIATTR_REGCOUNT
	.align		4
.L_254:
        /*05b8*/ 	.byte	0x04, 0x2f
        /*05ba*/ 	.short	(.L_256 - .L_255)
	.align		4
.L_255:
        /*05bc*/ 	.word	index@(_ZN7cutlass13device_kernelIN5flash19enable_sm80_to_sm89INS1_16FlashAttnFwdSm80INS1_25CollectiveMainloopFwdSm80ILi8ELi1ELb0EN4cute5tupleIJNS5_1CILi128EEENS7_ILi48EEENS7_ILi256EEEEEELi256ENS_10bfloat16_tEfNS_4arch4Sm80ELb0ELb0ELb1ELb1ELb1ELb1ELb1ELb1EEENS1_21CollectiveEpilogueFwdINS6_IJS8_SA_S9_EEENS6_IJNS7_ILi1EEESI_SI_EEESC_SE_Li256ELb1ELb1ELb1ELb0EEENS1_36VarlenDynamicPersistentTileSchedulerILi128ELi48ELi256ELi256ELb1ELb1ELb0ELb0ELb1ELb1EEEEEEEEEvNT_6ParamsE)
        /*05c0*/ 	.word	0x000000ff


	//----- nvinfo : EIATTR_FRAME_SIZE
	.align		4
.L_256:
        /*05c4*/ 	.byte	0x04, 0x11
        /*05c6*/ 	.short	(.L_258 - .L_257)
	.align		4
.L_257:
        /*05c8*/ 	.word	index@($__internal_34_$__cuda_sm70_votesync_ballot)
        /*05cc*/ 	.word	0x00000000


	//----- nvinfo : EIATTR_FRAME_SIZE
	.align		4
.L_258:
        /*05d0*/ 	.byte	0x04, 0x11
        /*05d2*/ 	.short	(.L_260 - .L_259)
	.align		4
.L_259:
        /*05d4*/ 	.word	index@($__internal_33_$__cuda_sm70_shflsync_up_p)
        /*05d8*/ 	.word	0x00000000


	//----- nvinfo : EIATTR_FRAME_SIZE
	.align		4
.L_260:
        /*05dc*/ 	.byte	0x04, 0x11
        /*05de*/ 	.short	(.L_262 - .L_261)
	.align		4
.L_261:
        /*05e0*/ 	.word	index@($__internal_32_$__cuda_sm70_shflsync_idx_p)
        /*05e4*/ 	.word	0x00000000


	//----- nvinfo : EIATTR_FRAME_SIZE
	.align		4
.L_262:
        /*05e8*/ 	.byte	0x04, 0x11
        /*05ea*/ 	.short	(.L_264 - .L_263)
	.align		4
.L_263:
        /*05ec*/ 	.word	index@($__internal_31_$__cuda_sm70_shflsync_bfly_p)
        /*05f0*/ 	.word	0x00000000


	//----- nvinfo : EIATTR_FRAME_SIZE
	.align		4
.L_264:
        /*05f4*/ 	.byte	0x04, 0x11
        /*05f6*/ 	.short	(.L_266 - .L_265)
	.align		4
.L_265:
        /*05f8*/ 	.word	index@(_ZN7cutlass13device_kernelIN5flash19enable_sm80_to_sm89INS1_16FlashAttnFwdSm80INS1_25CollectiveMainloopFwdSm80ILi8ELi1ELb0EN4cute5tupleIJNS5_1CILi128EEENS7_ILi48EEENS7_ILi256EEEEEELi256ENS_10bfloat16_tEfNS_4arch4Sm80ELb0ELb0ELb1ELb1ELb1ELb1ELb1ELb1EEENS1_21CollectiveEpilogueFwdINS6_IJS8_SA_S9_EEENS6_IJNS7_ILi1EEESI_SI_EEESC_SE_Li256ELb1ELb1ELb1ELb0EEENS1_36VarlenDynamicPersistentTileSchedulerILi128ELi48ELi256ELi256ELb1ELb1ELb0ELb0ELb1ELb1EEEEEEEEEvNT_6ParamsE)
        /*05fc*/ 	.word	0x000001a0


	//----- nvinfo : EIATTR_REGCOUNT
	.align		4
.L_266:
        /*0600*/ 	.byte	0x04, 0x2f
        /*0602*/ 	.short	(.L_268 - .L_267)
	.align		4
.L_267:
        /*0604*/ 	.word	index@(_ZN7cutlass13device_kernelIN5flash19enable_sm80_to_sm89INS1_16FlashAttnFwdSm80INS1_25CollectiveMainloopFwdSm80ILi8ELi1ELb0EN4cute5tupleIJNS5_1CILi128EEENS7_ILi64EEENS7_ILi256EEEEEELi256ENS_10bfloat16_tEfNS_4arch4Sm80ELb0ELb0ELb1ELb1ELb1ELb0ELb1ELb1EEENS1_21CollectiveEpilogueFwdINS6_IJS8_SA_S9_EEENS6_IJNS7_ILi1EEESI_SI_EEESC_SE_Li256ELb1ELb1ELb1ELb0EEENS1_36VarlenDynamicPersistentTileSchedulerILi128ELi64ELi256ELi256ELb1ELb1ELb0ELb0ELb1ELb1EEEEEEEEEvNT_6ParamsE)
        /*0608*/ 	.word	0x000000ff


	//----- nvinfo : EIATTR_FRAME_SIZE
	.align		4
.L_268:
        /*060c*/ 	.byte	0x04, 0x11
        /*060e*/ 	.short	(.L_270 - .L_269)
	.align		4
.L_269:
        /*0610*/ 	.word	index@($__internal_30_$__cuda_sm70_votesync_ballot)
        /*0614*/ 	.word	0x00000000


	//----- nvinfo : EIATTR_FRAME_SIZE
	.align		4
.L_270:
        /*0618*/ 	.byte	0x04, 0x11
        /*061a*/ 	.short	(.L_272 - .L_271)
	.align		4
.L_271:
        /*061c*/ 	.word	index@($__internal_29_$__cuda_sm70_shflsync_up_p)
        /*0620*/ 	.word	0x00000000


	//----- nvinfo : EIATTR_FRAME_SIZE
	.align		4
.L_272:
        /*0624*/ 	.byte	0x04, 0x11
        /*0626*/ 	.short	(.L_274 - .L_273)
	.align		4
.L_273:
        /*0628*/ 	.word	index@($__internal_28_$__cuda_sm70_shflsync_idx_p)
        /*062c*/ 	.word	0x00000000


	//----- nvinfo : EIATTR_FRAME_SIZE
	.align		4
.L_274:
        /*0630*/ 	.byte	0x04, 0x11
        /*0632*/ 	.short	(.L_276 - .L_275)
	.align		4
.L_275:
        /*0634*/ 	.word	index@($__internal_27_$__cuda_sm70_shflsync_bfly_p)
        /*0638*/ 	.word	0x00000000


	//----- nvinfo : EIATTR_FRAME_SIZE
	.align		4
.L_276:
        /*063c*/ 	.byte	0x04, 0x11
        /*063e*/ 	.short	(.L_278 - .L_277)
	.align		4
.L_277:
        /*0640*/ 	.word	index@(_ZN7cutlass13device_kernelIN5flash19enable_sm80_to_sm89INS1_16FlashAttnFwdSm80INS1_25CollectiveMainloopFwdSm80ILi8ELi1ELb0EN4cute5tupleIJNS5_1CILi128EEENS7_ILi64EEENS7_ILi256EEEEEELi256ENS_10bfloat16_tEfNS_4arch4Sm80ELb0ELb0ELb1ELb1ELb1ELb0ELb1ELb1EEENS1_21CollectiveEpilogueFwdINS6_IJS8_SA_S9_EEENS6_IJNS7_ILi1EEESI_SI_EEESC_SE_Li256ELb1ELb1ELb1ELb0EEENS1_36VarlenDynamicPersistentTileSchedulerILi128ELi64ELi256ELi256ELb1ELb1ELb0ELb0ELb1ELb1EEEEEEEEEvNT_6ParamsE)
        /*0644*/ 	.word	0x00000158


	//----- nvinfo : EIATTR_REGCOUNT
	.align		4
.L_278:
        /*0648*/ 	.byte	0x04, 0x2f
        /*064a*/ 	.short	(.L_280 - .L_279)
	.align		4
.L_279:
        /*064c*/ 	.word	index@(_ZN7cutlass13device_kernelIN5flash19enable_sm80_to_sm89INS1_16FlashAttnFwdSm80INS1_25CollectiveMainloopFwdSm80ILi8ELi1ELb0EN4cute5tupleIJNS5_1CILi128EEENS7_ILi96EEENS7_ILi256EEEEEELi256ENS_10bfloat16_tEfNS_4arch4Sm80ELb0ELb0ELb1ELb0ELb1ELb0ELb1ELb1EEENS1_21CollectiveEpilogueFwdINS6_IJS8_SA_S9_EEENS6_IJNS7_ILi1EEESI_SI_EEESC_SE_Li256ELb0ELb1ELb1ELb0EEENS1_19SingleTileSchedulerILb0ELb1ELb1ELi128EEEEEEEEEvNT_6ParamsE)
        /*0650*/ 	.word	0x000000ff


	//----- nvinfo : EIATTR_FRAME_SIZE
	.align		4
.L_280:
        /*0654*/ 	.byte	0x04, 0x11
        /*0656*/ 	.short	(.L_282 - .L_281)
	.align		4
.L_281:
        /*0658*/ 	.word	index@(_ZN7cutlass13device_kernelIN5flash19enable_sm80_to_sm89INS1_16FlashAttnFwdSm80INS1_25CollectiveMainloopFwdSm80ILi8ELi1ELb0EN4cute5tupleIJNS5_1CILi128EEENS7_ILi96EEENS7_ILi256EEEEEELi256ENS_10bfloat16_tEfNS_4arch4Sm80ELb0ELb0ELb1ELb0ELb1ELb0ELb1ELb1EEENS1_21CollectiveEpilogueFwdINS6_IJS8_SA_S9_EEENS6_IJNS7_ILi1EEESI_SI_EEESC_SE_Li256ELb0ELb1ELb1ELb0EEENS1_19SingleTileSchedulerILb0ELb1ELb1ELi128EEEEEEEEEvNT_6ParamsE)
        /*065c*/ 	.word	0x00000060


	//----- nvinfo : EIATTR_REGCOUNT
	.align		4
.L_282:
        /*0660*/ 	.byte	0x04, 0x2f
        /*0662*/ 	.short	(.L_284 - .L_283)
	.align		4
.L_283:
        /*0664*/ 	.word	index@(_ZN7cutlass13device_kernelIN5flash19enable_sm80_to_sm89INS1_16FlashAttnFwdSm80INS1_25CollectiveMainloopFwdSm80ILi8ELi1ELb0EN4cute5tupleIJNS5_1CILi128EEENS7_ILi32EEENS7_ILi256EEEEEELi256ENS_10bfloat16_tEfNS_4arch4Sm80ELb1ELb0ELb1ELb1ELb1ELb1ELb1ELb1EEENS1_21CollectiveEpilogueFwdINS6_IJS8_SA_S9_EEENS6_IJNS7_ILi1EEESI_SI_EEESC_SE_Li256ELb1ELb1ELb1ELb0EEENS1_36VarlenDynamicPersistentTileSchedulerILi128ELi32ELi256ELi256ELb1ELb1ELb0ELb1ELb1ELb1EEEEEEEEEvNT_6ParamsE)
        /*0668*/ 	.word	0x000000ff


	//----- nvinfo : EIATTR_FRAME_SIZE
	.align		4
.L_284:
        /*066c*/ 	.byte	0x04, 0x11
        /*066e*/ 	.short	(.L_286 - .L_285)
	.align		4
.L_285:
        /*0670*/ 	.word	index@($__internal_26_$__cuda_sm70_votesync_ballot)
        /*0674*/ 	.word	0x00000000


	//----- nvinfo : EIATTR_FRAME_SIZE
	.align		4
.L_286:
        /*0678*/ 	.byte	0x04, 0x11
        /*067a*/ 	.short	(.L_288 - .L_287)
	.align		4
.L_287:
        /*067c*/ 	.word	index@($__internal_25_$__cuda_sm70_shflsync_up_p)
        /*0680*/ 	.word	0x00000000


	//----- nvinfo : EIATTR_FRAME_SIZE
	.align		4
.L_288:
        /*0684*/ 	.byte	0x04, 0x11
        /*0686*/ 	.short	(.L_290 - .L_289)
	.align		4
.L_289:
        /*0688*/ 	.word	index@($__internal_24_$__cuda_sm70_shflsync_idx_p)
        /*068c*/ 	.word	0x00000000


	//----- nvinfo : EIATTR_FRAME_SIZE
	.align		4
.L_290:
        /*0690*/ 	.byte	0x04, 0x11
        /*0692*/ 	.short	(.L_292 - .L_291)
	.align		4
.L_291:
        /*0694*/ 	.word	index@($__internal_23_$__cuda_sm70_shflsync_bfly_p)
        /*0698*/ 	.word	0x00000000


	//----- nvinfo : EIATTR_FRAME_SIZE
	.align		4
.L_292:
        /*069c*/ 	.byte	0x04, 0x11
        /*069e*/ 	.short	(.L_294 - .L_293)
	.align		4
.L_293:
        /*06a0*/ 	.word	index@(_ZN7cutlass13device_kernelIN5flash19enable_sm80_to_sm89INS1_16FlashAttnFwdSm80INS1_25CollectiveMainloopFwdSm80ILi8ELi1ELb0EN4cute5tupleIJNS5_1CILi128EEENS7_ILi32EEENS7_ILi256EEEEEELi256ENS_10bfloat16_tEfNS_4arch4Sm80ELb1ELb0ELb1ELb1ELb1ELb1ELb1ELb1EEENS1_21CollectiveEpilogueFwdINS6_IJS8_SA_S9_EEENS6_IJNS7_ILi1EEESI_SI_EEESC_SE_Li256ELb1ELb1ELb1ELb0EEENS1_36VarlenDynamicPersistentTileSchedulerILi128ELi32ELi256ELi256ELb1ELb1ELb0ELb1ELb1ELb1EEEEEEEEEvNT_6ParamsE)
        /*06a4*/ 	.word	0x00000048


	//----- nvinfo : EIATTR_REGCOUNT
	.align		4
.L_294:
        /*06a8*/ 	.byte	0x04, 0x2f
        /*06aa*/ 	.short	(.L_296 - .L_295)
	.align		4
.L_295:
        /*06ac*/ 	.word	index@(_ZN7cutlass13device_kernelIN5flash19enable_sm80_to_sm89INS1_16FlashAttnFwdSm80INS1_25CollectiveMainloopFwdSm80ILi8ELi1ELb1EN4cute5tupleIJNS5_1CILi128EEENS7_ILi48EEENS7_ILi256EEEEEELi256ENS_10bfloat16_tEfNS_4arch4Sm80ELb1ELb0ELb1ELb1ELb1ELb0ELb1ELb1EEENS1_21CollectiveEpilogueFwdINS6_IJS8_SA_S9_EEENS6_IJNS7_ILi1EEESI_SI_EEESC_SE_Li256ELb1ELb1ELb1ELb0EEENS1_36VarlenDynamicPersistentTileSchedulerILi128ELi48ELi256ELi256ELb1ELb1ELb0ELb1ELb1ELb1EEEEEEEEEvNT_6ParamsE)
        /*06b0*/ 	.word	0x000000ff


	//----- nvinfo : EIATTR_FRAME_SIZE
	.align		4
.L_296:
        /*06b4*/ 	.byte	0x04, 0x11
        /*06b6*/ 	.short	(.L_298 - .L_297)
	.align		4
.L_297:
        /*06b8*/ 	.word	index@($__internal_22_$__cuda_sm70_votesync_ballot)
        /*06bc*/ 	.word	0x00000000


	//----- nvinfo : EIATTR_FRAME_SIZE
	.align		4
.L_298:
        /*06c0*/ 	.byte	0x04, 0x11
        /*06c2*/ 	.short	(.L_300 - .L_299)
	.align		4
.L_299:
        /*06c4*/ 	.word	index@($__internal_21_$__cuda_sm70_shflsync_up_p)
        /*06c8*/ 	.word	0x00000000


	//----- nvinfo : EIATTR_FRAME_SIZE
	.align		4
.L_300:
        /*06cc*/ 	.byte	0x04, 0x11
        /*06ce*/ 	.short	(.L_302 - .L_301)
	.align		4
.L_301:
        /*06d0*/ 	.word	index@($__internal_20_$__cuda_sm70_shflsync_idx_p)
        /*06d4*/ 	.word	0x00000000


	//----- nvinfo : EIATTR_FRAME_SIZE
	.align		4
.L_302:
        /*06d8*/ 	.byte	0x04, 0x11
        /*06da*/ 	.short	(.L_304 - .L_303)
	.align		4
.L_303:
        /*06dc*/ 	.word	index@($__internal_19_$__cuda_sm70_shflsync_bfly_p)
        /*06e0*/ 	.word	0x00000000


	//----- nvinfo : EIATTR_FRAME_SIZE
	.align		4
.L_304:
        /*06e4*/ 	.byte	0x04, 0x11
        /*06e6*/ 	.short	(.L_306 - .L_305)
	.align		4
.L_305:
        /*06e8*/ 	.word	index@(_ZN7cutlass13device_kernelIN5flash19enable_sm80_to_sm89INS1_16FlashAttnFwdSm80INS1_25CollectiveMainloopFwdSm80ILi8ELi1ELb1EN4cute5tupleIJNS5_1CILi128EEENS7_ILi48EEENS7_ILi256EEEEEELi256ENS_10bfloat16_tEfNS_4arch4Sm80ELb1ELb0ELb1ELb1ELb1ELb0ELb1ELb1EEENS1_21CollectiveEpilogueFwdINS6_IJS8_SA_S9_EEENS6_IJNS7_ILi1EEESI_SI_EEESC_SE_Li256ELb1ELb1ELb1ELb0EEENS1_36VarlenDynamicPersistentTileSchedulerILi128ELi48ELi256ELi256ELb1ELb1ELb0ELb1ELb1ELb1EEEEEEEEEvNT_6ParamsE)
        /*06ec*/ 	.word	0x00000220


	//----- nvinfo : EIATTR_REGCOUNT
	.align		4
.L_306:
        /*06f0*/ 	.byte	0x04, 0x2f
        /*06f2*/ 	.short	(.L_308 - .L_307)
	.align		4
.L_307:
        /*06f4*/ 	.word	index@(_ZN7cutlass13device_kernelIN5flash19enable_sm80_to_sm89INS1_16FlashAttnFwdSm80INS1_25CollectiveMainloopFwdSm80ILi8ELi1ELb1EN4cute5tupleIJNS5_1CILi128EEENS7_ILi64EEENS7_ILi256EEEEEELi256ENS_10bfloat16_tEfNS_4arch4Sm80ELb1ELb0ELb1ELb0ELb1ELb0ELb1ELb1EEENS1_21CollectiveEpilogueFwdINS6_IJS8_SA_S9_EEENS6_IJNS7_ILi1EEESI_SI_EEESC_SE_Li256ELb0ELb1ELb1ELb0EEENS1_30DynamicPersistentTileSchedulerILi256ELi256ELb1ELb1ELb0EEEEEEEEEvNT_6ParamsE)
        /*06f8*/ 	.word	0x000000ff


	//----- nvinfo : EIATTR_FRAME_SIZE
	.align		4
.L_308:
        /*06fc*/ 	.byte	0x04, 0x11
        /*06fe*/ 	.short	(.L_310 - .L_309)
	.align		4
.L_309:
        /*0700*/ 	.word	index@($__internal_18_$__cuda_sm70_shflsync_idx_p)
        /*0704*/ 	.word	0x00000000


	//----- nvinfo : EIATTR_FRAME_SIZE
	.align		4
.L_310:
        /*0708*/ 	.byte	0x04, 0x11
        /*070a*/ 	.short	(.L_312 - .L_311)
	.align		4
.L_311:
        /*070c*/ 	.word	index@($__internal_17_$__cuda_sm70_shflsync_bfly_p)
        /*0710*/ 	.word	0x00000000


	//----- nvinfo : EIATTR_FRAME_SIZE
	.align		4
.L_312:
        /*0714*/ 	.byte	0x04, 0x11
        /*0716*/ 	.short	(.L_314 - .L_313)
	.align		4
.L_313:
        /*0718*/ 	.word	index@(_ZN7cutlass13device_kernelIN5flash19enable_sm80_to_sm89INS1_16FlashAttnFwdSm80INS1_25CollectiveMainloopFwdSm80ILi8ELi1ELb1EN4cute5tupleIJNS5_1CILi128EEENS7_ILi64EEENS7_ILi256EEEEEELi256ENS_10bfloat16_tEfNS_4arch4Sm80ELb1ELb0ELb1ELb0ELb1ELb0ELb1ELb1EEENS1_21CollectiveEpilogueFwdINS6_IJS8_SA_S9_EEENS6_IJNS7_ILi1EEESI_SI_EEESC_SE_Li256ELb0ELb1ELb1ELb0EEENS1_30DynamicPersistentTileSchedulerILi256ELi256ELb1ELb1ELb0EEEEEEEEEvNT_6ParamsE)
        /*071c*/ 	.word	0x00000210


	//----- nvinfo : EIATTR_REGCOUNT
	.align		4
.L_314:
        /*0720*/ 	.byte	0x04, 0x2f
        /*0722*/ 	.short	(.L_316 - .L_315)
	.align		4
.L_315:
        /*0724*/ 	.word	index@(_ZN7cutlass13device_kernelIN5flash19enable_sm80_to_sm89INS1_16FlashAttnFwdSm80INS1_25CollectiveMainloopFwdSm80ILi8ELi1ELb0EN4cute5tupleIJNS5_1CILi128EEENS7_ILi32EEENS7_ILi256EEEEEELi256ENS_10bfloat16_tEfNS_4arch4Sm80ELb0ELb1ELb1ELb1ELb1ELb1ELb1ELb1EEENS1_21CollectiveEpilogueFwdINS6_IJS8_SA_S9_EEENS6_IJNS7_ILi1EEESI_SI_EEESC_SE_Li256ELb1ELb1ELb1ELb0EEENS1_36VarlenDynamicPersistentTileSchedulerILi128ELi32ELi256ELi256ELb1ELb1ELb0ELb1ELb0ELb1EEEEEEEEEvNT_6ParamsE)
        /*0728*/ 	.word	0x000000ff


	//----- nvinfo : EIATTR_FRAME_SIZE
	.align		4
.L_316:
        /*072c*/ 	.byte	0x04, 0x11
        /*072e*/ 	.short	(.L_318 - .L_317)
	.align		4
.L_317:
        /*0730*/ 	.word	index@($__internal_16_$__cuda_sm70_votesync_ballot)
        /*0734*/ 	.word	0x00000000


	//----- nvinfo : EIATTR_FRAME_SIZE
	.align		4
.L_318:
        /*0738*/ 	.byte	0x04, 0x11
        /*073a*/ 	.short	(.L_320 - .L_319)
	.align		4
.L_319:
        /*073c*/ 	.word	index@($__internal_15_$__cuda_sm70_shflsync_up_p)
        /*0740*/ 	.word	0x00000000


	//----- nvinfo : EIATTR_FRAME_SIZE
	.align		4
.L_320:
        /*0744*/ 	.byte	0x04, 0x11
        /*0746*/ 	.short	(.L_322 - .L_321)
	.align		4
.L_321:
        /*0748*/ 	.word	index@($__internal_14_$__cuda_sm70_shflsync_idx_p)
        /*074c*/ 	.word	0x00000000


	//----- nvinfo : EIATTR_FRAME_SIZE
	.align		4
.L_322:
        /*0750*/ 	.byte	0x04, 0x11
        /*0752*/ 	.short	(.L_324 - .L_323)
	.align		4
.L_323:
        /*0754*/ 	.word	index@($__internal_13_$__cuda_sm70_shflsync_bfly_p)
        /*0758*/ 	.word	0x00000000


	//----- nvinfo : EIATTR_FRAME_SIZE
	.align		4
.L_324:
        /*075c*/ 	.byte	0x04, 0x11
        /*075e*/ 	.short	(.L_326 - .L_325)
	.align		4
.L_325:
        /*0760*/ 	.word	index@(_ZN7cutlass13device_kernelIN5flash19enable_sm80_to_sm89INS1_16FlashAttnFwdSm80INS1_25CollectiveMainloopFwdSm80ILi8ELi1ELb0EN4cute5tupleIJNS5_1CILi128EEENS7_ILi32EEENS7_ILi256EEEEEELi256ENS_10bfloat16_tEfNS_4arch4Sm80ELb0ELb1ELb1ELb1ELb1ELb1ELb1ELb1EEENS1_21CollectiveEpilogueFwdINS6_IJS8_SA_S9_EEENS6_IJNS7_ILi1EEESI_SI_EEESC_SE_Li256ELb1ELb1ELb1ELb0EEENS1_36VarlenDynamicPersistentTileSchedulerILi128ELi32ELi256ELi256ELb1ELb1ELb0ELb1ELb0ELb1EEEEEEEEEvNT_6ParamsE)
        /*0764*/ 	.word	0x00000048


	//----- nvinfo : EIATTR_REGCOUNT
	.align		4
.L_326:
        /*0768*/ 	.byte	0x04, 0x2f
        /*076a*/ 	.short	(.L_328 - .L_327)
	.align		4
.L_327:
        /*076c*/ 	.word	index@(_ZN7cutlass13device_kernelIN5flash19enable_sm80_to_sm89INS1_16FlashAttnFwdSm80INS1_25CollectiveMainloopFwdSm80ILi8ELi1ELb1EN4cute5tupleIJNS5_1CILi128EEENS7_ILi48EEENS7_ILi256EEEEEELi256ENS_10bfloat16_tEfNS_4arch4Sm80ELb0ELb1ELb1ELb1ELb1ELb0ELb1ELb1EEENS1_21CollectiveEpilogueFwdINS6_IJS8_SA_S9_EEENS6_IJNS7_ILi1EEESI_SI_EEESC_SE_Li256ELb1ELb1ELb1ELb0EEENS1_36VarlenDynamicPersistentTileSchedulerILi128ELi48ELi256ELi256ELb1ELb1ELb0ELb1ELb0ELb1EEEEEEEEEvNT_6ParamsE)
        /*0770*/ 	.word	0x000000ff


	//----- nvinfo : EIATTR_FRAME_SIZE
	.align		4
.L_328:
        /*0774*/ 	.byte	0x04, 0x11
        /*0776*/ 	.short	(.L_330 - .L_329)
	.align		4
.L_329:
        /*0778*/ 	.word	index@($__internal_12_$__cuda_sm70_votesync_ballot)
        /*077c*/ 	.word	0x00000000


	//----- nvinfo : EIATTR_FRAME_SIZE
	.align		4
.L_330:
        /*0780*/ 	.byte	0x04, 0x11
        /*0782*/ 	.short	(.L_332 - .L_331)
	.align		4
.L_331:
        /*0784*/ 	.word	index@($__internal_11_$__cuda_sm70_shflsync_up_p)
        /*0788*/ 	.word	0x00000000


	//----- nvinfo : EIATTR_FRAME_SIZE
	.align		4
.L_332:
        /*078c*/ 	.byte	0x04, 0x11
        /*078e*/ 	.short	(.L_334 - .L_333)
	.align		4
.L_333:
        /*0790*/ 	.word	index@($__internal_10_$__cuda_sm70_shflsync_idx_p)
        /*0794*/ 	.word	0x00000000


	//----- nvinfo : EIATTR_FRAME_SIZE
	.align		4
.L_334:
        /*0798*/ 	.byte	0x04, 0x11
        /*079a*/ 	.short	(.L_336 - .L_335)
	.align		4
.L_335:
        /*079c*/ 	.word	index@($__internal_9_$__cuda_sm70_shflsync_bfly_p)
        /*07a0*/ 	.word	0x00000000


	//----- nvinfo : EIATTR_FRAME_SIZE
	.align		4
.L_336:
        /*07a4*/ 	.byte	0x04, 0x11
        /*07a6*/ 	.short	(.L_338 - .L_337)
	.align		4
.L_337:
        /*07a8*/ 	.word	index@(_ZN7cutlass13device_kernelIN5flash19enable_sm80_to_sm89INS1_16FlashAttnFwdSm80INS1_25CollectiveMainloopFwdSm80ILi8ELi1ELb1EN4cute5tupleIJNS5_1CILi128EEENS7_ILi48EEENS7_ILi256EEEEEELi256ENS_10bfloat16_tEfNS_4arch4Sm80ELb0ELb1ELb1ELb1ELb1ELb0ELb1ELb1EEENS1_21CollectiveEpilogueFwdINS6_IJS8_SA_S9_EEENS6_IJNS7_ILi1EEESI_SI_EEESC_SE_Li256ELb1ELb1ELb1ELb0EEENS1_36VarlenDynamicPersistentTileSchedulerILi128ELi48ELi256ELi256ELb1ELb1ELb0ELb1ELb0ELb1EEEEEEEEEvNT_6ParamsE)
        /*07ac*/ 	.word	0x00000218


	//----- nvinfo : EIATTR_REGCOUNT
	.align		4
.L_338:
        /*07b0*/ 	.byte	0x04, 0x2f
        /*07b2*/ 	.short	(.L_340 - .L_339)
	.align		4
.L_339:
        /*07b4*/ 	.word	index@(_ZN7cutlass13device_kernelIN5flash19enable_sm80_to_sm89INS1_16FlashAttnFwdSm80INS1_25CollectiveMainloopFwdSm80ILi8ELi1ELb1EN4cute5tupleIJNS5_1CILi128EEENS7_ILi48EEENS7_ILi256EEEEEELi256ENS_10bfloat16_tEfNS_4arch4Sm80ELb0ELb1ELb1ELb0ELb1ELb0ELb1ELb1EEENS1_21CollectiveEpilogueFwdINS6_IJS8_SA_S9_EEENS6_IJNS7_ILi1EEESI_SI_EEESC_SE_Li256ELb0ELb1ELb1ELb0EEENS1_19SingleTileSchedulerILb0ELb1ELb1ELi128EEEEEEEEEvNT_6ParamsE)
        /*07b8*/ 	.word	0x000000ff


	//----- nvinfo : EIATTR_FRAME_SIZE
	.align		4
.L_340:
        /*07bc*/ 	.byte	0x04, 0x11
        /*07be*/ 	.short	(.L_342 - .L_341)
	.align		4
.L_341:
        /*07c0*/ 	.word	index@($__internal_8_$__cuda_sm70_shflsync_idx_p)
        /*07c4*/ 	.word	0x00000000


	//----- nvinfo : EIATTR_FRAME_SIZE
	.align		4
.L_342:
        /*07c8*/ 	.byte	0x04, 0x11
        /*07ca*/ 	.short	(.L_344 - .L_343)
	.align		4
.L_343:
        /*07cc*/ 	.word	index@(_ZN7cutlass13device_kernelIN5flash19enable_sm80_to_sm89INS1_16FlashAttnFwdSm80INS1_25CollectiveMainloopFwdSm80ILi8ELi1ELb1EN4cute5tupleIJNS5_1CILi128EEENS7_ILi48EEENS7_ILi256EEEEEELi256ENS_10bfloat16_tEfNS_4arch4Sm80ELb0ELb1ELb1ELb0ELb1ELb0ELb1ELb1EEENS1_21CollectiveEpilogueFwdINS6_IJS8_SA_S9_EEENS6_IJNS7_ILi1EEESI_SI_EEESC_SE_Li256ELb0ELb1ELb1ELb0EEENS1_19SingleTileSchedulerILb0ELb1ELb1ELi128EEEEEEEEEvNT_6ParamsE)
        /*07d0*/ 	.word	0x00000060


	//----- nvinfo : EIATTR_REGCOUNT
	.align		4
.L_344:
        /*07d4*/ 	.byte	0x04, 0x2f
        /*07d6*/ 	.short	(.L_346 - .L_345)
	.align		4
.L_345:
        /*07d8*/ 	.word	index@(_ZN7cutlass13device_kernelIN5flash19enable_sm80_to_sm89INS1_16FlashAttnFwdSm80INS1_25CollectiveMainloopFwdSm80ILi8ELi1ELb0EN4cute5tupleIJNS5_1CILi128EEENS7_ILi32EEENS7_ILi256EEEEEELi256ENS_10bfloat16_tEfNS_4arch4Sm80ELb0ELb0ELb1ELb1ELb1ELb1ELb1ELb1EEENS1_21CollectiveEpilogueFwdINS6_IJS8_SA_S9_EEENS6_IJNS7_ILi1EEESI_SI_EEESC_SE_Li256ELb1ELb1ELb1ELb0EEENS1_36VarlenDynamicPersistentTileSchedulerILi128ELi32ELi256ELi256ELb1ELb1ELb0ELb0ELb1ELb1EEEEEEEEEvNT_6ParamsE)
        /*07dc*/ 	.word	0x000000ff


	//----- nvinfo : EIATTR_FRAME_SIZE
	.align		4
.L_346:
        /*07e0*/ 	.byte	0x04, 0x11
        /*07e2*/ 	.short	(.L_348 - .L_347)
	.align		4
.L_347:
        /*07e4*/ 	.word	index@($__internal_7_$__cuda_sm70_votesync_ballot)
        /*07e8*/ 	.word	0x00000000


	//----- nvinfo : EIATTR_FRAME_SIZE
	.align		4
.L_348:
        /*07ec*/ 	.byte	0x04, 0x11
        /*07ee*/ 	.short	(.L_350 - .L_349)
	.align		4
.L_349:
        /*07f0*/ 	.word	index@($__internal_6_$__cuda_sm70_shflsync_up_p)
        /*07f4*/ 	.word	0x00000000


	//----- nvinfo : EIATTR_FRAME_SIZE
	.align		4
.L_350:
        /*07f8*/ 	.byte	0x04, 0x11
        /*07fa*/ 	.short	(.L_352 - .L_351)
	.align		4
.L_351:
        /*07fc*/ 	.word	index@($__internal_5_$__cuda_sm70_shflsync_idx_p)
        /*0800*/ 	.word	0x00000000


	//----- nvinfo : EIATTR_FRAME_SIZE
	.align		4
.L_352:
        /*0804*/ 	.byte	0x04, 0x11
        /*0806*/ 	.short	(.L_354 - .L_353)
	.align		4
.L_353:
        /*0808*/ 	.word	index@($__internal_4_$__cuda_sm70_shflsync_bfly_p)
        /*080c*/ 	.word	0x00000000


	//----- nvinfo : EIATTR_FRAME_SIZE
	.align		4
.L_354:
        /*0810*/ 	.byte	0x04, 0x11
        /*0812*/ 	.short	(.L_356 - .L_355)
	.align		4
.L_355:
        /*0814*/ 	.word	index@(_ZN7cutlass13device_kernelIN5flash19enable_sm80_to_sm89INS1_16FlashAttnFwdSm80INS1_25CollectiveMainloopFwdSm80ILi8ELi1ELb0EN4cute5tupleIJNS5_1CILi128EEENS7_ILi32EEENS7_ILi256EEEEEELi256ENS_10bfloat16_tEfNS_4arch4Sm80ELb0ELb0ELb1ELb1ELb1ELb1ELb1ELb1EEENS1_21CollectiveEpilogueFwdINS6_IJS8_SA_S9_EEENS6_IJNS7_ILi1EEESI_SI_EEESC_SE_Li256ELb1ELb1ELb1ELb0EEENS1_36VarlenDynamicPersistentTileSchedulerILi128ELi32ELi256ELi256ELb1ELb1ELb0ELb0ELb1ELb1EEEEEEEEEvNT_6ParamsE)
        /*0818*/ 	.word	0x00000058


	//----- nvinfo : EIATTR_REGCOUNT
	.align		4
.L_356:
        /*081c*/ 	.byte	0x04, 0x2f
        /*081e*/ 	.short	(.L_358 - .L_357)
	.align		4
.L_357:
        /*0820*/ 	.word	index@(_ZN7cutlass13device_kernelIN5flash19enable_sm80_to_sm89INS1_16FlashAttnFwdSm80INS1_25CollectiveMainloopFwdSm80ILi8ELi1ELb1EN4cute5tupleIJNS5_1CILi128EEENS7_ILi48EEENS7_ILi256EEEEEELi256ENS_10bfloat16_tEfNS_4arch4Sm80ELb0ELb0ELb1ELb1ELb1ELb0ELb1ELb1EEENS1_21CollectiveEpilogueFwdINS6_IJS8_SA_S9_EEENS6_IJNS7_ILi1EEESI_SI_EEESC_SE_Li256ELb1ELb1ELb1ELb0EEENS1_36VarlenDynamicPersistentTileSchedulerILi128ELi48ELi256ELi256ELb1ELb1ELb0ELb0ELb1ELb1EEEEEEEEEvNT_6ParamsE)
        /*0824*/ 	.word	0x000000ff


	//----- nvinfo : EIATTR_FRAME_SIZE
	.align		4
.L_358:
        /*0828*/ 	.byte	0x04, 0x11
        /*082a*/ 	.short	(.L_360 - .L_359)
	.align		4
.L_359:
        /*082c*/ 	.word	index@($__internal_3_$__cuda_sm70_votesync_ballot)
        /*0830*/ 	.word	0x00000000


	//----- nvinfo : EIATTR_FRAME_SIZE
	.align		4
.L_360:
        /*0834*/ 	.byte	0x04, 0x11
        /*0836*/ 	.short	(.L_362 - .L_361)
	.align		4
.L_361:
        /*0838*/ 	.word	index@($__internal_2_$__cuda_sm70_shflsync_up_p)
        /*083c*/ 	.word	0x00000000


	//----- nvinfo : EIATTR_FRAME_SIZE
	.align		4
.L_362:
        /*0840*/ 	.byte	0x04, 0x11
        /*0842*/ 	.short	(.L_364 - .L_363)
	.align		4
.L_363:
        /*0844*/ 	.word	index@($__internal_1_$__cuda_sm70_shflsync_idx_p)
        /*0848*/ 	.word	0x00000000


	//----- nvinfo : EIATTR_FRAME_SIZE
	.align		4
.L_364:
        /*084c*/ 	.byte	0x04, 0x11
        /*084e*/ 	.short	(.L_366 - .L_365)
	.align		4
.L_365:
        /*0850*/ 	.word	index@($__internal_0_$__cuda_sm70_shflsync_bfly_p)
        /*0854*/ 	.word	0x00000000


	//----- nvinfo : EIATTR_FRAME_SIZE
	.align		4
.L_366:
        /*0858*/ 	.byte	0x04, 0x11
        /*085a*/ 	.short	(.L_368 - .L_367)
	.align		4
.L_367:
        /*085c*/ 	.word	index@(_ZN7cutlass13device_kernelIN5flash19enable_sm80_to_sm89INS1_16FlashAttnFwdSm80INS1_25CollectiveMainloopFwdSm80ILi8ELi1ELb1EN4cute5tupleIJNS5_1CILi128EEENS7_ILi48EEENS7_ILi256EEEEEELi256ENS_10bfloat16_tEfNS_4arch4Sm80ELb0ELb0ELb1ELb1ELb1ELb0ELb1ELb1EEENS1_21CollectiveEpilogueFwdINS6_IJS8_SA_S9_EEENS6_IJNS7_ILi1EEESI_SI_EEESC_SE_Li256ELb1ELb1ELb1ELb0EEENS1_36VarlenDynamicPersistentTileSchedulerILi128ELi48ELi256ELi256ELb1ELb1ELb0ELb0ELb1ELb1EEEEEEEEEvNT_6ParamsE)
        /*0860*/ 	.word	0x00000190


	//----- nvinfo : EIATTR_REGCOUNT
	.align		4
.L_368:
        /*0864*/ 	.byte	0x04, 0x2f
        /*0866*/ 	.short	(.L_370 - .L_369)
	.align		4
.L_369:
        /*0868*/ 	.word	index@(_ZN7cutlass13device_kernelIN5flash19enable_sm80_to_sm89INS1_16FlashAttnFwdSm80INS1_25CollectiveMainloopFwdSm80ILi8ELi1ELb1EN4cute5tupleIJNS5_1CILi128EEENS7_ILi64EEENS7_ILi256EEEEEELi256ENS_10bfloat16_tEfNS_4arch4Sm80ELb0ELb0ELb1ELb0ELb1ELb0ELb1ELb1EEENS1_21CollectiveEpilogueFwdINS6_IJS8_SA_S9_EEENS6_IJNS7_ILi1EEESI_SI_EEESC_SE_Li256ELb0ELb1ELb1ELb0EEENS1_19SingleTileSchedulerILb0ELb1ELb1ELi128EEEEEEEEEvNT_6ParamsE)
        /*086c*/ 	.word	0x000000ff


	//----- nvinfo : EIATTR_FRAME_SIZE
	.align		4
.L_370:
        /*0870*/ 	.byte	0x04, 0x11
        /*0872*/ 	.short	(.L_372 - .L_371)
	.align		4
.L_371:
        /*0874*/ 	.word	index@(_ZN7cutlass13device_kernelIN5flash19enable_sm80_to_sm89INS1_16FlashAttnFwdSm80INS1_25CollectiveMainloopFwdSm80ILi8ELi1ELb1EN4cute5tupleIJNS5_1CILi128EEENS7_ILi64EEENS7_ILi256EEEEEELi256ENS_10bfloat16_tEfNS_4arch4Sm80ELb0ELb0ELb1ELb0ELb1ELb0ELb1ELb1EEENS1_21CollectiveEpilogueFwdINS6_IJS8_SA_S9_EEENS6_IJNS7_ILi1EEESI_SI_EEESC_SE_Li256ELb0ELb1ELb1ELb0EEENS1_19SingleTileSchedulerILb0ELb1ELb1ELi128EEEEEEEEEvNT_6ParamsE)
        /*0878*/ 	.word	0x00000068


	//----- nvinfo : EIATTR_MIN_STACK_SIZE
	.align		4
.L_372:
        /*087c*/ 	.byte	0x04, 0x12
        /*087e*/ 	.short	(.L_374 - .L_373)
	.align		4
.L_373:
        /*0880*/ 	.word	index@(_ZN7cutlass13device_kernelIN5flash19enable_sm80_to_sm89INS1_16FlashAttnFwdSm80INS1_25CollectiveMainloopFwdSm80ILi8ELi1ELb1EN4cute5tupleIJNS5_1CILi128EEENS7_ILi64EEENS7_ILi256EEEEEELi256ENS_10bfloat16_tEfNS_4arch4Sm80ELb0ELb0ELb1ELb0ELb1ELb0ELb1ELb1EEENS1_21CollectiveEpilogueFwdINS6_IJS8_SA_S9_EEENS6_IJNS7_ILi1EEESI_SI_EEESC_SE_Li256ELb0ELb1ELb1ELb0EEENS1_19SingleTileSchedulerILb0ELb1ELb1ELi128EEEEEEEEEvNT_6ParamsE)
        /*0884*/ 	.word	0x00000068


	//----- nvinfo : EIATTR_MIN_STACK_SIZE
	.align		4
.L_374:
        /*0888*/ 	.byte	0x04, 0x12
        /*088a*/ 	.short	(.L_376 - .L_375)
	.align		4
.L_375:
        /*088c*/ 	.word	index@(_ZN7cutlass13device_kernelIN5flash19enable_sm80_to_sm89INS1_16FlashAttnFwdSm80INS1_25CollectiveMainloopFwdSm80ILi8ELi1ELb1EN4cute5tupleIJNS5_1CILi128EEENS7_ILi48EEENS7_ILi256EEEEEELi256ENS_10bfloat16_tEfNS_4arch4Sm80ELb0ELb0ELb1ELb1ELb1ELb0ELb1ELb1EEENS1_21CollectiveEpilogueFwdINS6_IJS8_SA_S9_EEENS6_IJNS7_ILi1EEESI_SI_EEESC_SE_Li256ELb1ELb1ELb1ELb0EEENS1_36VarlenDynamicPersistentTileSchedulerILi128ELi48ELi256ELi256ELb1ELb1ELb0ELb0ELb1ELb1EEEEEEEEEvNT_6ParamsE)
        /*0890*/ 	.word	0x00000190


	//----- nvinfo : EIATTR_MIN_STACK_SIZE
	.align		4
.L_376:
        /*0894*/ 	.byte	0x04, 0x12
        /*0896*/ 	.short	(.L_378 - .L_377)
	.align		4
.L_377:
        /*0898*/ 	.word	index@(_ZN7cutlass13device_kernelIN5flash19enable_sm80_to_sm89INS1_16FlashAttnFwdSm80INS1_25CollectiveMainloopFwdSm80ILi8ELi1ELb0EN4cute5tupleIJNS5_1CILi128EEENS7_ILi32EEENS7_ILi256EEEEEELi256ENS_10bfloat16_tEfNS_4arch4Sm80ELb0ELb0ELb1ELb1ELb1ELb1ELb1ELb1EEENS1_21CollectiveEpilogueFwdINS6_IJS8_SA_S9_EEENS6_IJNS7_ILi1EEESI_SI_EEESC_SE_Li256ELb1ELb1ELb1ELb0EEENS1_36VarlenDynamicPersistentTileSchedulerILi128ELi32ELi256ELi256ELb1ELb1ELb0ELb0ELb1ELb1EEEEEEEEEvNT_6ParamsE)
        /*089c*/ 	.word	0x00000058


	//----- nvinfo : EIATTR_MIN_STACK_SIZE
	.align		4
.L_378:
        /*08a0*/ 	.byte	0x04, 0x12
        /*08a2*/ 	.short	(.L_380 - .L_379)
	.align		4
.L_379:
        /*08a4*/ 	.word	index@(_ZN7cutlass13device_kernelIN5flash19enable_sm80_to_sm89INS1_16FlashAttnFwdSm80INS1_25CollectiveMainloopFwdSm80ILi8ELi1ELb1EN4cute5tupleIJNS5_1CILi128EEENS7_ILi48EEENS7_ILi256EEEEEELi256ENS_10bfloat16_tEfNS_4arch4Sm80ELb0ELb1ELb1ELb0ELb1ELb0ELb1ELb1EEENS1_21CollectiveEpilogueFwdINS6_IJS8_SA_S9_EEENS6_IJNS7_ILi1EEESI_SI_EEESC_SE_Li256ELb0ELb1ELb1ELb0EEENS1_19SingleTileSchedulerILb0ELb1ELb1ELi128EEEEEEEEEvNT_6ParamsE)
        /*08a8*/ 	.word	0x00000060


	//----- nvinfo : EIATTR_MIN_STACK_SIZE
	.align		4
.L_380:
        /*08ac*/ 	.byte	0x04, 0x12
        /*08ae*/ 	.short	(.L_382 - .L_381)
	.align		4
.L_381:
        /*08b0*/ 	.word	index@(_ZN7cutlass13device_kernelIN5flash19enable_sm80_to_sm89INS1_16FlashAttnFwdSm80INS1_25CollectiveMainloopFwdSm80ILi8ELi1ELb1EN4cute5tupleIJNS5_1CILi128EEENS7_ILi48EEENS7_ILi256EEEEEELi256ENS_10bfloat16_tEfNS_4arch4Sm80ELb0ELb1ELb1ELb1ELb1ELb0ELb1ELb1EEENS1_21CollectiveEpilogueFwdINS6_IJS8_SA_S9_EEENS6_IJNS7_ILi1EEESI_SI_EEESC_SE_Li256ELb1ELb1ELb1ELb0EEENS1_36VarlenDynamicPersistentTileSchedulerILi128ELi48ELi256ELi256ELb1ELb1ELb0ELb1ELb0ELb1EEEEEEEEEvNT_6ParamsE)
        /*08b4*/ 	.word	0x00000218


	//----- nvinfo : EIATTR_MIN_STACK_SIZE
	.align		4
.L_382:
        /*08b8*/ 	.byte	0x04, 0x12
        /*08ba*/ 	.short	(.L_384 - .L_383)
	.align		4
.L_383:
        /*08bc*/ 	.word	index@(_ZN7cutlass13device_kernelIN5flash19enable_sm80_to_sm89INS1_16FlashAttnFwdSm80INS1_25CollectiveMainloopFwdSm80ILi8ELi1ELb0EN4cute5tupleIJNS5_1CILi128EEENS7_ILi32EEENS7_ILi256EEEEEELi256ENS_10bfloat16_tEfNS_4arch4Sm80ELb0ELb1ELb1ELb1ELb1ELb1ELb1ELb1EEENS1_21CollectiveEpilogueFwdINS6_IJS8_SA_S9_EEENS6_IJNS7_ILi1EEESI_SI_EEESC_SE_Li256ELb1ELb1ELb1ELb0EEENS1_36VarlenDynamicPersistentTileSchedulerILi128ELi32ELi256ELi256ELb1ELb1ELb0ELb1ELb0ELb1EEEEEEEEEvNT_6ParamsE)
        /*08c0*/ 	.word	0x00000048


	//----- nvinfo : EIATTR_MIN_STACK_SIZE
	.align		4
.L_384:
        /*08c4*/ 	.byte	0x04, 0x12
        /*08c6*/ 	.short	(.L_386 - .L_385)
	.align		4
.L_385:
        /*08c8*/ 	.word	index@(_ZN7cutlass13device_kernelIN5flash19enable_sm80_to_sm89INS1_16FlashAttnFwdSm80INS1_25CollectiveMainloopFwdSm80ILi8ELi1ELb1EN4cute5tupleIJNS5_1CILi128EEENS7_ILi64EEENS7_ILi256EEEEEELi256ENS_10bfloat16_tEfNS_4arch4Sm80ELb1ELb0ELb1ELb0ELb1ELb0ELb1ELb1EEENS1_21CollectiveEpilogueFwdINS6_IJS8_SA_S9_EEENS6_IJNS7_ILi1EEESI_SI_EEESC_SE_Li256ELb0ELb1ELb1ELb0EEENS1_30DynamicPersistentTileSchedulerILi256ELi256ELb1ELb1ELb0EEEEEEEEEvNT_6ParamsE)
        /*08cc*/ 	.word	0x00000210


	//----- nvinfo : EIATTR_MIN_STACK_SIZE
	.align		4
.L_386:
        /*08d0*/ 	.byte	0x04, 0x12
        /*08d2*/ 	.short	(.L_388 - .L_387)
	.align		4
.L_387:
        /*08d4*/ 	.word	index@(_ZN7cutlass13device_kernelIN5flash19enable_sm80_to_sm89INS1_16FlashAttnFwdSm80INS1_25CollectiveMainloopFwdSm80ILi8ELi1ELb1EN4cute5tupleIJNS5_1CILi128EEENS7_ILi48EEENS7_ILi256EEEEEELi256ENS_10bfloat16_tEfNS_4arch4Sm80ELb1ELb0ELb1ELb1ELb1ELb0ELb1ELb1EEENS1_21CollectiveEpilogueFwdINS6_IJS8_SA_S9_EEENS6_IJNS7_ILi1EEESI_SI_EEESC_SE_Li256ELb1ELb1ELb1ELb0EEENS1_36VarlenDynamicPersistentTileSchedulerILi128ELi48ELi256ELi256ELb1ELb1ELb0ELb1ELb1ELb1EEEEEEEEEvNT_6ParamsE)
        /*08d8*/ 	.word	0x00000220


	//----- nvinfo : EIATTR_MIN_STACK_SIZE
	.align		4
.L_388:
        /*08dc*/ 	.byte	0x04, 0x12
        /*08de*/ 	.short	(.L_390 - .L_389)
	.align		4
.L_389:
        /*08e0*/ 	.word	index@(_ZN7cutlass13device_kernelIN5flash19enable_sm80_to_sm89INS1_16FlashAttnFwdSm80INS1_25CollectiveMainloopFwdSm80ILi8ELi1ELb0EN4cute5tupleIJNS5_1CILi128EEENS7_ILi32EEENS7_ILi256EEEEEELi256ENS_10bfloat16_tEfNS_4arch4Sm80ELb1ELb0ELb1ELb1ELb1ELb1ELb1ELb1EEENS1_21CollectiveEpilogueFwdINS6_IJS8_SA_S9_EEENS6_IJNS7_ILi1EEESI_SI_EEESC_SE_Li256ELb1ELb1ELb1ELb0EEENS1_36VarlenDynamicPersistentTileSchedulerILi128ELi32ELi256ELi256ELb1ELb1ELb0ELb1ELb1ELb1EEEEEEEEEvNT_6ParamsE)
        /*08e4*/ 	.word	0x00000048


	//----- nvinfo : EIATTR_MIN_STACK_SIZE
	.align		4
.L_390:
        /*08e8*/ 	.byte	0x04, 0x12
        /*08ea*/ 	.short	(.L_392 - .L_391)
	.align		4
.L_391:
        /*08ec*/ 	.word	index@(_ZN7cutlass13device_kernelIN5flash19enable_sm80_to_sm89INS1_16FlashAttnFwdSm80INS1_25CollectiveMainloopFwdSm80ILi8ELi1ELb0EN4cute5tupleIJNS5_1CILi128EEENS7_ILi96EEENS7_ILi256EEEEEELi256ENS_10bfloat16_tEfNS_4arch4Sm80ELb0ELb0ELb1ELb0ELb1ELb0ELb1ELb1EEENS1_21CollectiveEpilogueFwdINS6_IJS8_SA_S9_EEENS6_IJNS7_ILi1EEESI_SI_EEESC_SE_Li256ELb0ELb1ELb1ELb0EEENS1_19SingleTileSchedulerILb0ELb1ELb1ELi128EEEEEEEEEvNT_6ParamsE)
        /*08f0*/ 	.word	0x00000060


	//----- nvinfo : EIATTR_MIN_STACK_SIZE
	.align		4
.L_392:
        /*08f4*/ 	.byte	0x04, 0x12
        /*08f6*/ 	.short	(.L_394 - .L_393)
	.align		4
.L_393:
        /*08f8*/ 	.word	index@(_ZN7cutlass13device_kernelIN5flash19enable_sm80_to_sm89INS1_16FlashAttnFwdSm80INS1_25CollectiveMainloopFwdSm80ILi8ELi1ELb0EN4cute5tupleIJNS5_1CILi128EEENS7_ILi64EEENS7_ILi256EEEEEELi256ENS_10bfloat16_tEfNS_4arch4Sm80ELb0ELb0ELb1ELb1ELb1ELb0ELb1ELb1EEENS1_21CollectiveEpilogueFwdINS6_IJS8_SA_S9_EEENS6_IJNS7_ILi1EEESI_SI_EEESC_SE_Li256ELb1ELb1ELb1ELb0EEENS1_36VarlenDynamicPersistentTileSchedulerILi128ELi64ELi256ELi256ELb1ELb1ELb0ELb0ELb1ELb1EEEEEEEEEvNT_6ParamsE)
        /*08fc*/ 	.word	0x00000158


	//----- nvinfo : EIATTR_MIN_STACK_SIZE
	.align		4
.L_394:
        /*0900*/ 	.byte	0x04, 0x12
        /*0902*/ 	.short	(.L_396 - .L_395)
	.align		4
.L_395:
        /*0904*/ 	.word	index@(_ZN7cutlass13device_kernelIN5flash19enable_sm80_to_sm89INS1_16FlashAttnFwdSm80INS1_25CollectiveMainloopFwdSm80ILi8ELi1ELb0EN4cute5tupleIJNS5_1CILi128EEENS7_ILi48EEENS7_ILi256EEEEEELi256ENS_10bfloat16_tEfNS_4arch4Sm80ELb0ELb0ELb1ELb1ELb1ELb1ELb1ELb1EEENS1_21CollectiveEpilogueFwdINS6_IJS8_SA_S9_EEENS6_IJNS7_ILi1EEESI_SI_EEESC_SE_Li256ELb1ELb1ELb1ELb0EEENS1_36VarlenDynamicPersistentTileSchedulerILi128ELi48ELi256ELi256ELb1ELb1ELb0ELb0ELb1ELb1EEEEEEEEEvNT_6ParamsE)
        /*0908*/ 	.word	0x000001a0


	//----- nvinfo : EIATTR_MIN_STACK_SIZE
	.align		4
.L_396:
        /*090c*/ 	.byte	0x04, 0x12
        /*090e*/ 	.short	(.L_398 - .L_397)
	.align		4
.L_397:
        /*0910*/ 	.word	index@(_ZN7cutlass13device_kernelIN5flash19enable_sm80_to_sm89INS1_16FlashAttnFwdSm80INS1_25CollectiveMainloopFwdSm80ILi8ELi1ELb0EN4cute5tupleIJNS5_1CILi128EEENS7_ILi64EEENS7_ILi256EEEEEELi256ENS_10bfloat16_tEfNS_4arch4Sm80ELb0ELb1ELb1ELb0ELb1ELb0ELb1ELb1EEENS1_21CollectiveEpilogueFwdINS6_IJS8_SA_S9_EEENS6_IJNS7_ILi1EEESI_SI_EEESC_SE_Li256ELb0ELb1ELb1ELb0EEENS1_19SingleTileSchedulerILb0ELb1ELb1ELi128EEEEEEEEEvNT_6ParamsE)
        /*0914*/ 	.word	0x00000008


	//----- nvinfo : EIATTR_MIN_STACK_SIZE
	.align		4
.L_398:
        /*0918*/ 	.byte	0x04, 0x12
        /*091a*/ 	.short	(.L_400 - .L_399)
	.align		4
.L_399:
        /*091c*/ 	.word	index@(_ZN7cutlass13device_kernelIN5flash19enable_sm80_to_sm89INS1_16FlashAttnFwdSm80INS1_25CollectiveMainloopFwdSm80ILi8ELi1ELb0EN4cute5tupleIJNS5_1CILi128EEENS7_ILi64EEENS7_ILi256EEEEEELi256ENS_10bfloat16_tEfNS_4arch4Sm80ELb0ELb1ELb1ELb1ELb1ELb0ELb1ELb1EEENS1_21CollectiveEpilogueFwdINS6_IJS8_SA_S9_EEENS6_IJNS7_ILi1EEESI_SI_EEESC_SE_Li256ELb1ELb1ELb1ELb0EEENS1_36VarlenDynamicPersistentTileSchedulerILi128ELi64ELi256ELi256ELb1ELb1ELb0ELb1ELb0ELb1EEEEEEEEEvNT_6ParamsE)
        /*0920*/ 	.word	0x00000030


	//----- nvinfo : EIATTR_MIN_STACK_SIZE
	.align		4
.L_400:
        /*0924*/ 	.byte	0x04, 0x12
        /*0926*/ 	.short	(.L_402 - .L_401)
	.align		4
.L_401:
        /*0928*/ 	.word	index@(_ZN7cutlass13device_kernelIN5flash19enable_sm80_to_sm89INS1_16FlashAttnFwdSm80INS1_25CollectiveMainloopFwdSm80ILi8ELi1ELb0EN4cute5tupleIJNS5_1CILi128EEENS7_ILi48EEENS7_ILi256EEEEEELi256ENS_10bfloat16_tEfNS_4arch4Sm80ELb0ELb1ELb1ELb1ELb1ELb1ELb1ELb1EEENS1_21CollectiveEpilogueFwdINS6_IJS8_SA_S9_EEENS6_IJNS7_ILi1EEESI_SI_EEESC_SE_Li256ELb1ELb1ELb1ELb0EEENS1_36VarlenDynamicPersistentTileSchedulerILi128ELi48ELi256ELi256ELb1ELb1ELb0ELb1ELb0ELb1EEEEEEEEEvNT_6ParamsE)
        /*092c*/ 	.word	0x000001e8


	//----- nvinfo : EIATTR_MIN_STACK_SIZE
	.align		4
.L_402:
        /*0930*/ 	.byte	0x04, 0x12
        /*0932*/ 	.short	(.L_404 - .L_403)
	.align		4
.L_403:
        /*0934*/ 	.word	index@(_ZN7cutlass13device_kernelIN5flash19enable_sm80_to_sm89INS1_16FlashAttnFwdSm80INS1_25CollectiveMainloopFwdSm80ILi8ELi1ELb0EN4cute5tupleIJNS5_1CILi128EEENS7_ILi96EEENS7_ILi256EEEEEELi256ENS_10bfloat16_tEfNS_4arch4Sm80ELb1ELb0ELb1ELb0ELb1ELb0ELb1ELb1EEENS1_21CollectiveEpilogueFwdINS6_IJS8_SA_S9_EEENS6_IJNS7_ILi1EEESI_SI_EEESC_SE_Li256ELb0ELb1ELb1ELb0EEENS1_30DynamicPersistentTileSchedulerILi256ELi256ELb1ELb1ELb0EEEEEEEEEvNT_6ParamsE)
        /*0938*/ 	.word	0x000001a0


	//----- nvinfo : EIATTR_MIN_STACK_SIZE
	.align		4
.L_404:
        /*093c*/ 	.byte	0x04, 0x12
        /*093e*/ 	.short	(.L_406 - .L_405)
	.align		4
.L_405:
        /*0940*/ 	.word	index@(_ZN7cutlass13device_kernelIN5flash19enable_sm80_to_sm89INS1_16FlashAttnFwdSm80INS1_25CollectiveMainloopFwdSm80ILi8ELi1ELb0EN4cute5tupleIJNS5_1CILi128EEENS7_ILi64EEENS7_ILi256EEEEEELi256ENS_10bfloat16_tEfNS_4arch4Sm80ELb1ELb0ELb1ELb1ELb1ELb0ELb1ELb1EEENS1_21CollectiveEpilogueFwdINS6_IJS8_SA_S9_EEENS6_IJNS7_ILi1EEESI_SI_EEESC_SE_Li256ELb1ELb1ELb1ELb0EEENS1_36VarlenDynamicPersistentTileSchedulerILi128ELi64ELi256ELi256ELb1ELb1ELb0ELb1ELb1ELb1EEEEEEEEEvNT_6ParamsE)
        /*0944*/ 	.word	0x00000038


	//----- nvinfo : EIATTR_MIN_STACK_SIZE
	.align		4
.L_406:
        /*0948*/ 	.byte	0x04, 0x12
        /*094a*/ 	.short	(.L_408 - .L_407)
	.align		4
.L_407:
        /*094c*/ 	.word	index@(_ZN7cutlass13device_kernelIN5flash19enable_sm80_to_sm89INS1_16FlashAttnFwdSm80INS1_25CollectiveMainloopFwdSm80ILi8ELi1ELb0EN4cute5tupleIJNS5_1CILi128EEENS7_ILi48EEENS7_ILi256EEEEEELi256ENS_10bfloat16_tEfNS_4arch4Sm80ELb1ELb0ELb1ELb1ELb1ELb1ELb1ELb1EEENS1_21CollectiveEpilogueFwdINS6_IJS8_SA_S9_EEENS6_IJNS7_ILi1EEESI_SI_EEESC_SE_Li256ELb1ELb1ELb1ELb0EEENS1_36VarlenDynamicPersistentTileSchedulerILi128ELi48ELi256ELi256ELb1ELb1ELb0ELb1ELb1ELb1EEEEEEEEEvNT_6ParamsE)
        /*0950*/ 	.word	0x000001d0


	//----- nvinfo : EIATTR_MIN_STACK_SIZE
	.align		4
.L_408:
        /*0954*/ 	.byte	0x04, 0x12
        /*0956*/ 	.short	(.L_410 - .L_409)
	.align		4
.L_409:
        /*0958*/ 	.word	index@(_ZN7cutlass13device_kernelIN5flash19enable_sm80_to_sm89INS1_16FlashAttnFwdSm80INS1_25CollectiveMainloopFwdSm80ILi8ELi1ELb1EN4cute5tupleIJNS5_1CILi128EEENS7_ILi64EEENS7_ILi256EEEEEELi256ENS_10bfloat16_tEfNS_4arch4Sm80ELb0ELb0ELb0ELb0ELb1ELb0ELb1ELb1EEENS1_21CollectiveEpilogueFwdINS6_IJS8_SA_S9_EEENS6_IJNS7_ILi1EEESI_SI_EEESC_SE_Li256ELb0ELb1ELb1ELb0EEENS1_19SingleTileSchedulerILb0ELb1ELb1ELi128EEEEEEEEEvNT_6ParamsE)
        /*095c*/ 	.word	0x00000060


	//----- nvinfo : EIATTR_MIN_STACK_SIZE
	.align		4
.L_410:
        /*0960*/ 	.byte	0x04, 0x12
        /*0962*/ 	.short	(.L_412 - .L_411)
	.align		4
.L_411:
        /*0964*/ 	.word	index@(_ZN7cutlass13device_kernelIN5flash19enable_sm80_to_sm89INS1_16FlashAttnFwdSm80INS1_25CollectiveMainloopFwdSm80ILi8ELi1ELb1EN4cute5tupleIJNS5_1CILi128EEENS7_ILi48EEENS7_ILi256EEEEEELi256ENS_10bfloat16_tEfNS_4arch4Sm80ELb0ELb0ELb0ELb1ELb1ELb0ELb1ELb1EEENS1_21CollectiveEpilogueFwdINS6_IJS8_SA_S9_EEENS6_IJNS7_ILi1EEESI_SI_EEESC_SE_Li256ELb1ELb1ELb1ELb0EEENS1_36VarlenDynamicPersistentTileSchedulerILi128ELi48ELi256ELi256ELb1ELb1ELb0ELb0ELb1ELb1EEEEEEEEEvNT_6ParamsE)
        /*0968*/ 	.word	0x00000198


	//----- nvinfo : EIATTR_MIN_STACK_SIZE
	.align		4
.L_412:
        /*096c*/ 	.byte	0x04, 0x12
        /*096e*/ 	.short	(.L_414 - .L_413)
	.align		4
.L_413:
        /*0970*/ 	.word	index@(_ZN7cutlass13device_kernelIN5flash19enable_sm80_to_sm89INS1_16FlashAttnFwdSm80INS1_25CollectiveMainloopFwdSm80ILi8ELi1ELb0EN4cute5tupleIJNS5_1CILi128EEENS7_ILi32EEENS7_ILi256EEEEEELi256ENS_10bfloat16_tEfNS_4arch4Sm80ELb0ELb0ELb0ELb1ELb1ELb1ELb1ELb1EEENS1_21CollectiveEpilogueFwdINS6_IJS8_SA_S9_EEENS6_IJNS7_ILi1EEESI_SI_EEESC_SE_Li256ELb1ELb1ELb1ELb0EEENS1_36VarlenDynamicPersistentTileSchedulerILi128ELi32ELi256ELi256ELb1ELb1ELb0ELb0ELb1ELb1EEEEEEEEEvNT_6ParamsE)
        /*0974*/ 	.word	0x00000058


	//----- nvinfo : EIATTR_MIN_STACK_SIZE
	.align		4
.L_414:
        /*0978*/ 	.byte	0x04, 0x12
        /*097a*/ 	.short	(.L_416 - .L_415)
	.align		4
.L_415:
        /*097c*/ 	.word	index@(_ZN7cutlass13device_kernelIN5flash19enable_sm80_to_sm89INS1_16FlashAttnFwdSm80INS1_25CollectiveMainloopFwdSm80ILi8ELi1ELb1EN4cute5tupleIJNS5_1CILi128EEENS7_ILi48EEENS7_ILi256EEEEEELi256ENS_10bfloat16_tEfNS_4arch4Sm80ELb0ELb1ELb0ELb0ELb1ELb0ELb1ELb1EEENS1_21CollectiveEpilogueFwdINS6_IJS8_SA_S9_EEENS6_IJNS7_ILi1EEESI_SI_EEESC_SE_Li256ELb0ELb1ELb1ELb0EEENS1_19SingleTileSchedulerILb0ELb1ELb1ELi128EEEEEEEEEvNT_6ParamsE)
        /*0980*/ 	.word	0x00000078


	//----- nvinfo : EIATTR_MIN_STACK_SIZE
	.align		4
.L_416:
        /*0984*/ 	.byte	0x04, 0x12
        /*0986*/ 	.short	(.L_418 - .L_417)
	.align		4
.L_417:
        /*0988*/ 	.word	index@(_ZN7cutlass13device_kernelIN5flash19enable_sm80_to_sm89INS1_16FlashAttnFwdSm80INS1_25CollectiveMainloopFwdSm80ILi8ELi1ELb1EN4cute5tupleIJNS5_1CILi128EEENS7_ILi48EEENS7_ILi256EEEEEELi256ENS_10bfloat16_tEfNS_4arch4Sm80ELb0ELb1ELb0ELb1ELb1ELb0ELb1ELb1EEENS1_21CollectiveEpilogueFwdINS6_IJS8_SA_S9_EEENS6_IJNS7_ILi1EEESI_SI_EEESC_SE_Li256ELb1ELb1ELb1ELb0EEENS1_36VarlenDynamicPersistentTileSchedulerILi128ELi48ELi256ELi256ELb1ELb1ELb0ELb1ELb0ELb1EEEEEEEEEvNT_6ParamsE)
        /*098c*/ 	.word	0x00000218


	//----- nvinfo : EIATTR_MIN_STACK_SIZE
	.align		4
.L_418:
        /*0990*/ 	.byte	0x04, 0x12
        /*0992*/ 	.short	(.L_420 - .L_419)
	.align		4
.L_419:
        /*0994*/ 	.word	index@(_ZN7cutlass13device_kernelIN5flash19enable_sm80_to_sm89INS1_16FlashAttnFwdSm80INS1_25CollectiveMainloopFwdSm80ILi8ELi1ELb0EN4cute5tupleIJNS5_1CILi128EEENS7_ILi32EEENS7_ILi256EEEEEELi256ENS_10bfloat16_tEfNS_4arch4Sm80ELb0ELb1ELb0ELb1ELb1ELb1ELb1ELb1EEENS1_21CollectiveEpilogueFwdINS6_IJS8_SA_S9_EEENS6_IJNS7_ILi1EEESI_SI_EEESC_SE_Li256ELb1ELb1ELb1ELb0EEENS1_36VarlenDynamicPersistentTileSchedulerILi128ELi32ELi256ELi256ELb1ELb1ELb0ELb1ELb0ELb1EEEEEEEEEvNT_6ParamsE)
        /*0998*/ 	.word	0x00000048


	//----- nvinfo : EIATTR_MIN_STACK_SIZE
	.align		4
.L_420:
        /*099c*/ 	.byte	0x04, 0x12
        /*099e*/ 	.short	(.L_422 - .L_421)
	.align		4
.L_421:
        /*09a0*/ 	.word	index@(_ZN7cutlass13device_kernelIN5flash19enable_sm80_to_sm89INS1_16FlashAttnFwdSm80INS1_25CollectiveMainloopFwdSm80ILi8ELi1ELb1EN4cute5tupleIJNS5_1CILi128EEENS7_ILi64EEENS7_ILi256EEEEEELi256ENS_10bfloat16_tEfNS_4arch4Sm80ELb1ELb0ELb0ELb0ELb1ELb0ELb1ELb1EEENS1_21CollectiveEpilogueFwdINS6_IJS8_SA_S9_EEENS6_IJNS7_ILi1EEESI_SI_EEESC_SE_Li256ELb0ELb1ELb1ELb0EEENS1_30DynamicPersistentTileSchedulerILi256ELi256ELb1ELb1ELb0EEEEEEEEEvNT_6ParamsE)
        /*09a4*/ 	.word	0x000001f8


	//----- nvinfo : EIATTR_MIN_STACK_SIZE
	.align		4
.L_422:
        /*09a8*/ 	.byte	0x04, 0x12
        /*09aa*/ 	.short	(.L_424 - .L_423)
	.align		4
.L_423:
        /*09ac*/ 	.word	index@(_ZN7cutlass13device_kernelIN5flash19enable_sm80_to_sm89INS1_16FlashAttnFwdSm80INS1_25CollectiveMainloopFwdSm80ILi8ELi1ELb1EN4cute5tupleIJNS5_1CILi128EEENS7_ILi48EEENS7_ILi256EEEEEELi256ENS_10bfloat16_tEfNS_4arch4Sm80ELb1ELb0ELb0ELb1ELb1ELb0ELb1ELb1EEENS1_21CollectiveEpilogueFwdINS6_IJS8_SA_S9_EEENS6_IJNS7_ILi1EEESI_SI_EEESC_SE_Li256ELb1ELb1ELb1ELb0EEENS1_36VarlenDynamicPersistentTileSchedulerILi128ELi48ELi256ELi256ELb1ELb1ELb0ELb1ELb1ELb1EEEEEEEEEvNT_6ParamsE)
        /*09b0*/ 	.word	0x00000220


	//----- nvinfo : EIATTR_MIN_STACK_SIZE
	.align		4
.L_424:
        /*09b4*/ 	.byte	0x04, 0x12
        /*09b6*/ 	.short	(.L_426 - .L_425)
	.align		4
.L_425:
        /*09b8*/ 	.word	index@(_ZN7cutlass13device_kernelIN5flash19enable_sm80_to_sm89INS1_16FlashAttnFwdSm80INS1_25CollectiveMainloopFwdSm80ILi8ELi1ELb0EN4cute5tupleIJNS5_1CILi128EEENS7_ILi32EEENS7_ILi256EEEEEELi256ENS_10bfloat16_tEfNS_4arch4Sm80ELb1ELb0ELb0ELb1ELb1ELb1ELb1ELb1EEENS1_21CollectiveEpilogueFwdINS6_IJS8_SA_S9_EEENS6_IJNS7_ILi1EEESI_SI_EEESC_SE_Li256ELb1ELb1ELb1ELb0EEENS1_36VarlenDynamicPersistentTileSchedulerILi128ELi32ELi256ELi256ELb1ELb1ELb0ELb1ELb1ELb1EEEEEEEEEvNT_6ParamsE)
        /*09bc*/ 	.word	0x00000048


	//----- nvinfo : EIATTR_MIN_STACK_SIZE
	.align		4
.L_426:
        /*09c0*/ 	.byte	0x04, 0x12
        /*09c2*/ 	.short	(.L_428 - .L_427)
	.align		4
.L_427:
        /*09c4*/ 	.word	index@(_ZN7cutlass13device_kernelIN5flash19enable_sm80_to_sm89INS1_16FlashAttnFwdSm80INS1_25CollectiveMainloopFwdSm80ILi8ELi1ELb0EN4cute5tupleIJNS5_1CILi128EEENS7_ILi96EEENS7_ILi256EEEEEELi256ENS_10bfloat16_tEfNS_4arch4Sm80ELb0ELb0ELb0ELb0ELb1ELb0ELb1ELb1EEENS1_21CollectiveEpilogueFwdINS6_IJS8_SA_S9_EEENS6_IJNS7_ILi1EEESI_SI_EEESC_SE_Li256ELb0ELb1ELb1ELb0EEENS1_19SingleTileSchedulerILb0ELb1ELb1ELi128EEEEEEEEEvNT_6ParamsE)
        /*09c8*/ 	.word	0x00000048


	//----- nvinfo : EIATTR_MIN_STACK_SIZE
	.align		4
.L_428:
        /*09cc*/ 	.byte	0x04, 0x12
        /*09ce*/ 	.short	(.L_430 - .L_429)
	.align		4
.L_429:
        /*09d0*/ 	.word	index@(_ZN7cutlass13device_kernelIN5flash19enable_sm80_to_sm89INS1_16FlashAttnFwdSm80INS1_25CollectiveMainloopFwdSm80ILi8ELi1ELb0EN4cute5tupleIJNS5_1CILi128EEENS7_ILi64EEENS7_ILi256EEEEEELi256ENS_10bfloat16_tEfNS_4arch4Sm80ELb0ELb0ELb0ELb1ELb1ELb0ELb1ELb1EEENS1_21CollectiveEpilogueFwdINS6_IJS8_SA_S9_EEENS6_IJNS7_ILi1EEESI_SI_EEESC_SE_Li256ELb1ELb1ELb1ELb0EEENS1_36VarlenDynamicPersistentTileSchedulerILi128ELi64ELi256ELi256ELb1ELb1ELb0ELb0ELb1ELb1EEEEEEEEEvNT_6ParamsE)
        /*09d4*/ 	.word	0x00000158


	//----- nvinfo : EIATTR_MIN_STACK_SIZE
	.align		4
.L_430:
        /*09d8*/ 	.byte	0x04, 0x12
        /*09da*/ 	.short	(.L_432 - .L_431)
	.align		4
.L_431:
        /*09dc*/ 	.word	index@(_ZN7cutlass13device_kernelIN5flash19enable_sm80_to_sm89INS1_16FlashAttnFwdSm80INS1_25CollectiveMainloopFwdSm80ILi8ELi1ELb0EN4cute5tupleIJNS5_1CILi128EEENS7_ILi48EEENS7_ILi256EEEEEELi256ENS_10bfloat16_tEfNS_4arch4Sm80ELb0ELb0ELb0ELb1ELb1ELb1ELb1ELb1EEENS1_21CollectiveEpilogueFwdINS6_IJS8_SA_S9_EEENS6_IJNS7_ILi1EEESI_SI_EEESC_SE_Li256ELb1ELb1ELb1ELb0EEENS1_36VarlenDynamicPersistentTileSchedulerILi128ELi48ELi256ELi256ELb1ELb1ELb0ELb0ELb1ELb1EEEEEEEEEvNT_6ParamsE)
        /*09e0*/ 	.word	0x00000190


	//----- nvinfo : EIATTR_MIN_STACK_SIZE
	.align		4
.L_432:
        /*09e4*/ 	.byte	0x04, 0x12
        /*09e6*/ 	.short	(.L_434 - .L_433)
	.align		4
.L_433:
        /*09e8*/ 	.word	index@(_ZN7cutlass13device_kernelIN5flash19enable_sm80_to_sm89INS1_16FlashAttnFwdSm80INS1_25CollectiveMainloopFwdSm80ILi8ELi1ELb0EN4cute5tupleIJNS5_1CILi128EEENS7_ILi64EEENS7_ILi256EEEEEELi256ENS_10bfloat16_tEfNS_4arch4Sm80ELb0ELb1ELb0ELb0ELb1ELb0ELb1ELb1EEENS1_21CollectiveEpilogueFwdINS6_IJS8_SA_S9_EEENS6_IJNS7_ILi1EEESI_SI_EEESC_SE_Li256ELb0ELb1ELb1ELb0EEENS1_19SingleTileSchedulerILb0ELb1ELb1ELi128EEEEEEEEEvNT_6ParamsE)
        /*09ec*/ 	.word	0x00000000


	//----- nvinfo : EIATTR_MIN_STACK_SIZE
	.align		4
.L_434:
        /*09f0*/ 	.byte	0x04, 0x12
        /*09f2*/ 	.short	(.L_436 - .L_435)
	.align		4
.L_435:
        /*09f4*/ 	.word	index@(_ZN7cutlass13device_kernelIN5flash19enable_sm80_to_sm89INS1_16FlashAttnFwdSm80INS1_25CollectiveMainloopFwdSm80ILi8ELi1ELb0EN4cute5tupleIJNS5_1CILi128EEENS7_ILi64EEENS7_ILi256EEEEEELi256ENS_10bfloat16_tEfNS_4arch4Sm80ELb0ELb1ELb0ELb1ELb1ELb0ELb1ELb1EEENS1_21CollectiveEpilogueFwdINS6_IJS8_SA_S9_EEENS6_IJNS7_ILi1EEESI_SI_EEESC_SE_Li256ELb1ELb1ELb1ELb0EEENS1_36VarlenDynamicPersistentTileSchedulerILi128ELi64ELi256ELi256ELb1ELb1ELb0ELb1ELb0ELb1EEEEEEEEEvNT_6ParamsE)
        /*09f8*/ 	.word	0x00000030


	//----- nvinfo : EIATTR_MIN_STACK_SIZE
	.align		4
.L_436:
        /*09fc*/ 	.byte	0x04, 0x12
        /*09fe*/ 	.short	(.L_438 - .L_437)
	.align		4
.L_437:
        /*0a00*/ 	.word	index@(_ZN7cutlass13device_kernelIN5flash19enable_sm80_to_sm89INS1_16FlashAttnFwdSm80INS1_25CollectiveMainloopFwdSm80ILi8ELi1ELb0EN4cute5tupleIJNS5_1CILi128EEENS7_ILi48EEENS7_ILi256EEEEEELi256ENS_10bfloat16_tEfNS_4arch4Sm80ELb0ELb1ELb0ELb1ELb1ELb1ELb1ELb1EEENS1_21CollectiveEpilogueFwdINS6_IJS8_SA_S9_EEENS6_IJNS7_ILi1EEESI_SI_EEESC_SE_Li256ELb1ELb1ELb1ELb0EEENS1_36VarlenDynamicPersistentTileSchedulerILi128ELi48ELi256ELi256ELb1ELb1ELb0ELb1ELb0ELb1EEEEEEEEEvNT_6ParamsE)
        /*0a04*/ 	.word	0x000001e8


	//----- nvinfo : EIATTR_MIN_STACK_SIZE
	.align		4
.L_438:
        /*0a08*/ 	.byte	0x04, 0x12
        /*0a0a*/ 	.short	(.L_440 - .L_439)
	.align		4
.L_439:
        /*0a0c*/ 	.word	index@(_ZN7cutlass13device_kernelIN5flash19enable_sm80_to_sm89INS1_16FlashAttnFwdSm80INS1_25CollectiveMainloopFwdSm80ILi8ELi1ELb0EN4cute5tupleIJNS5_1CILi128EEENS7_ILi96EEENS7_ILi256EEEEEELi256ENS_10bfloat16_tEfNS_4arch4Sm80ELb1ELb0ELb0ELb0ELb1ELb0ELb1ELb1EEENS1_21CollectiveEpilogueFwdINS6_IJS8_SA_S9_EEENS6_IJNS7_ILi1EEESI_SI_EEESC_SE_Li256ELb0ELb1ELb1ELb0EEENS1_30DynamicPersistentTileSchedulerILi256ELi256ELb1ELb1ELb0EEEEEEEEEvNT_6ParamsE)
        /*0a10*/ 	.word	0x00000198


	//----- nvinfo : EIATTR_MIN_STACK_SIZE
	.align		4
.L_440:
        /*0a14*/ 	.byte	0x04, 0x12
        /*0a16*/ 	.short	(.L_442 - .L_441)
	.align		4
.L_441:
        /*0a18*/ 	.word	index@(_ZN7cutlass13device_kernelIN5flash19enable_sm80_to_sm89INS1_16FlashAttnFwdSm80INS1_25CollectiveMainloopFwdSm80ILi8ELi1ELb0EN4cute5tupleIJNS5_1CILi128EEENS7_ILi64EEENS7_ILi256EEEEEELi256ENS_10bfloat16_tEfNS_4arch4Sm80ELb1ELb0ELb0ELb1ELb1ELb0ELb1ELb1EEENS1_21CollectiveEpilogueFwdINS6_IJS8_SA_S9_EEENS6_IJNS7_ILi1EEESI_SI_EEESC_SE_Li256ELb1ELb1ELb1ELb0EEENS1_36VarlenDynamicPersistentTileSchedulerILi128ELi64ELi256ELi256ELb1ELb1ELb0ELb1ELb1ELb1EEEEEEEEEvNT_6ParamsE)
        /*0a1c*/ 	.word	0x00000038


	//----- nvinfo : EIATTR_MIN_STACK_SIZE
	.align		4
.L_442:
        /*0a20*/ 	.byte	0x04, 0x12
        /*0a22*/ 	.short	(.L_444 - .L_443)
	.align		4
.L_443:
        /*0a24*/ 	.word	index@(_ZN7cutlass13device_kernelIN5flash19enable_sm80_to_sm89INS1_16FlashAttnFwdSm80INS1_25CollectiveMainloopFwdSm80ILi8ELi1ELb0EN4cute5tupleIJNS5_1CILi128EEENS7_ILi48EEENS7_ILi256EEEEEELi256ENS_10bfloat16_tEfNS_4arch4Sm80ELb1ELb0ELb0ELb1ELb1ELb1ELb1ELb1EEENS1_21CollectiveEpilogueFwdINS6_IJS8_SA_S9_EEENS6_IJNS7_ILi1EEESI_SI_EEESC_SE_Li256ELb1ELb1ELb1ELb0EEENS1_36VarlenDynamicPersistentTileSchedulerILi128ELi48ELi256ELi256ELb1ELb1ELb0ELb1ELb1ELb1EEEEEEEEEvNT_6ParamsE)
        /*0a28*/ 	.word	0x00000198
.L_444:


//--------------------- .nv.info._ZN7cutlass13device_kernelIN5flash19enable_sm80_to_sm89INS1_16FlashAttnFwdSm80INS1_25CollectiveMainloopFwdSm80ILi8ELi1ELb1EN4cute5tupleIJNS5_1CILi128EEENS7_ILi64EEENS7_ILi256EEEEEELi256ENS_10bfloat16_tEfNS_4arch4Sm80ELb0ELb0ELb1ELb0ELb1ELb0ELb1ELb1EEENS1_21CollectiveEpilogueFwdINS6_IJS8_SA_S9_EEENS6_IJNS7_ILi1EEESI_SI_EEESC_SE_Li256ELb0ELb1ELb1ELb0EEENS1_19SingleTileSchedulerILb0ELb1ELb1ELi128EEEEEEEEEvNT_6ParamsE --------------------------
	.section	.nv.info._ZN7cutlass13device_kernelIN5flash19enable_sm80_to_sm89INS1_16FlashAttnFwdSm80INS1_25CollectiveMainloopFwdSm80ILi8ELi1ELb1EN4cute5tupleIJNS5_1CILi128EEENS7_ILi64EEENS7_ILi256EEEEEELi256ENS_10bfloat16_tEfNS_4arch4Sm80ELb0ELb0ELb1ELb0ELb1ELb0ELb1ELb1EEENS1_21CollectiveEpilogueFwdINS6_IJS8_SA_S9_EEENS6_IJNS7_ILi1EEESI_SI_EEESC_SE_Li256ELb0ELb1ELb1ELb0EEENS1_19SingleTileSchedulerILb0ELb1ELb1ELi128EEEEEEEEEvNT_6ParamsE,"",@"SHT_CUDA_INFO"
	.sectionflags	@""
	.align	4


	//----- nvinfo : EIATTR_CUDA_API_VERSION
	.align		4
        /*0000*/ 	.byte	0x04, 0x37
        /*0002*/ 	.short	(.L_446 - .L_445)
.L_445:
        /*0004*/ 	.word	0x00000082


	//----- nvinfo : EIATTR_SW2861232_WAR
	.align		4
.L_446:
        /*0008*/ 	.byte	0x01, 0x35
	.zero		2


	//----- nvinfo : EIATTR_PARAM_CBANK
	.align		4
        /*000c*/ 	.byte	0x04, 0x0a
        /*000e*/ 	.short	(.L_448 - .L_447)
	.align		4
.L_447:
        /*0010*/ 	.word	index@(.nv.constant0._ZN7cutlass13device_kernelIN5flash19enable_sm80_to_sm89INS1_16FlashAttnFwdSm80INS1_25CollectiveMainloopFwdSm80ILi8ELi1ELb1EN4cute5tupleIJNS5_1CILi128EEENS7_ILi64EEENS7_ILi256EEEEEELi256ENS_10bfloat16_tEfNS_4arch4Sm80ELb0ELb0ELb1ELb0ELb1ELb0ELb1ELb1EEENS1_21CollectiveEpilogueFwdINS6_IJS8_SA_S9_EEENS6_IJNS7_ILi1EEESI_SI_EEESC_SE_Li256ELb0ELb1ELb1ELb0EEENS1_19SingleTileSchedulerILb0ELb1ELb1ELi128EEEEEEEEEvNT_6ParamsE)
        /*0014*/ 	.short	0x0160
        /*0016*/ 	.short	0x0418


	//----- nvinfo : EIATTR_CBANK_PARAM_SIZE
	.align		4
.L_448:
        /*0018*/ 	.byte	0x03, 0x19
        /*001a*/ 	.short	0x0418


	//----- nvinfo : EIATTR_KPARAM_INFO
	.align		4
        /*001c*/ 	.byte	0x04, 0x17
        /*001e*/ 	.short	(.L_450 - .L_449)
.L_449:
        /*0020*/ 	.word	0x00000000
        /*0024*/ 	.short	0x0000
        /*0026*/ 	.short	0x0000
        /*0028*/ 	.byte	0x00, 0xf0, 0x61, 0x10


	//----- nvinfo : EIATTR_MAXREG_COUNT
	.align		4
.L_450:
        /*002c*/ 	.byte	0x03, 0x1b
        /*002e*/ 	.short	0x00ff


	//----- nvinfo : EIATTR_NUM_BARRIERS
	.align		4
        /*0030*/ 	.byte	0x02, 0x4c
        /*0032*/ 	.byte	0x02
	.zero		1


	//----- nvinfo : EIATTR_ANNOTATIONS
	.align		4
        /*0034*/ 	.byte	0x04, 0x55
        /*0036*/ 	.short	(.L_452 - .L_451)


	//   ....[0]....
.L_451:
        /*0038*/ 	.word	0x00000001
        /*003c*/ 	.byte	0xc0, 0x0c, 0x00, 0x00, 0x01, 0x00, 0x00, 0x00, 0x30, 0x14, 0x00, 0x00, 0x01, 0x00, 0x00, 0x00
        /* <DEDUP_REMOVED lines=32> */
        /*024c*/ 	.byte	0xd0, 0x96, 0x00, 0x00, 0x01, 0x00, 0x00, 0x00, 0xe0, 0x96, 0x00, 0x00


	//----- nvinfo : EIATTR_MERCURY_ISA_VERSION
	.align		4
.L_452:
        /*0258*/ 	.byte	0x03, 0x5f
        /*025a*/ 	.short	0x0000


	//----- nvinfo : EIATTR_COOP_GROUP_MASK_REGIDS
	.align		4
        /*025c*/ 	.byte	0x04, 0x29
        /*025e*/ 	.short	(.L_454 - .L_453)


	//   ....[0]....
.L_453:
        /*0260*/ 	.word	0xffffffff


	//   ....[1]....
        /*0264*/ 	.word	0xffffffff


	//   ....[2]....
        /*0268*/ 	.word	0xffffffff


	//   ....[3]....
        /*026c*/ 	.word	0xffffffff


	//   ....[4]....
        /*0270*/ 	.word	0xffffffff


	//   ....[5]....
        /*0274*/ 	.word	0xffffffff


	//   ....[6]....
        /*0278*/ 	.word	0xffffffff


	//   ....[7]....
        /*027c*/ 	.word	0xffffffff


	//   ....[8]....
        /*0280*/ 	.word	0xffffffff


	//   ....[9]....
        /*0284*/ 	.word	0xffffffff


	//   ....[10]....
        /*0288*/ 	.word	0xffffffff


	//   ....[11]....
        /*028c*/ 	.word	0xffffffff


	//   ....[12]....
        /*0290*/ 	.word	0xffffffff


	//   ....[13]....
        /*0294*/ 	.word	0xffffffff


	//   ....[14]....
        /*0298*/ 	.word	0xffffffff


	//   ....[15]....
        /*029c*/ 	.word	0xffffffff


	//   ....[16]....
        /*02a0*/ 	.word	0xffffffff


	//   ....[17]....
        /*02a4*/ 	.word	0xffffffff


	//   ....[18]....
        /*02a8*/ 	.word	0xffffffff


	//   ....[19]....
        /*02ac*/ 	.word	0xffffffff


	//   ....[20]....
        /*02b0*/ 	.word	0xffffffff


	//   ....[21]....
        /*02b4*/ 	.word	0xffffffff


	//   ....[22]....
        /*02b8*/ 	.word	0xffffffff


	//   ....[23]....
        /*02bc*/ 	.word	0xffffffff


	//   ....[24]....
        /*02c0*/ 	.word	0xffffffff


	//   ....[25]....
        /*02c4*/ 	.word	0xffffffff


	//   ....[26]....
        /*02c8*/ 	.word	0xffffffff


	//   ....[27]....
        /*02cc*/ 	.word	0xffffffff


	//   ....[28]....
        /*02d0*/ 	.word	0xffffffff


	//   ....[29]....
        /*02d4*/ 	.word	0xffffffff


	//   ....[30]....
        /*02d8*/ 	.word	0xffffffff


	//   ....[31]....
        /*02dc*/ 	.word	0xffffffff


	//   ....[32]....
        /*02e0*/ 	.word	0xffffffff


	//   ....[33]....
        /*02e4*/ 	.word	0xffffffff


	//   ....[34]....
        /*02e8*/ 	.word	0xffffffff


	//   ....[35]....
        /*02ec*/ 	.word	0xffffffff


	//   ....[36]....
        /*02f0*/ 	.word	0xffffffff


	//   ....[37]....
        /*02f4*/ 	.word	0xffffffff


	//   ....[38]....
        /*02f8*/ 	.word	0xffffffff


	//   ....[39]....
        /*02fc*/ 	.word	0xffffffff


	//   ....[40]....
        /*0300*/ 	.word	0xffffffff


	//   ....[41]....
        /*0304*/ 	.word	0xffffffff


	//   ....[42]....
        /*0308*/ 	.word	0xffffffff


	//   ....[43]....
        /*030c*/ 	.word	0xffffffff


	//   ....[44]....
        /*0310*/ 	.word	0xffffffff


	//   ....[45]....
        /*0314*/ 	.word	0xffffffff


	//   ....[46]....
        /*0318*/ 	.word	0xffffffff


	//   ....[47]....
        /*031c*/ 	.word	0xffffffff


	//   ....[48]....
        /*0320*/ 	.word	0xffffffff


	//----- nvinfo : EIATTR_COOP_GROUP_INSTR_OFFSETS
	.align		4
.L_454:
        /*0324*/ 	.byte	0x04, 0x28
        /*0326*/ 	.short	(.L_456 - .L_455)


	//   ....[0]....
.L_455:
        /*0328*/ 	.word	0x00000060


	//   ....[1]....
        /*032c*/ 	.word	0x00001100


	//   ....[2]....
        /*0330*/ 	.word	0x00001140


	//   ....[3]....
        /*0334*/ 	.word	0x000011d0


	//   ....[4]....
        /*0338*/ 	.word	0x00001230


	//   ....[5]....
        /*033c*/ 	.word	0x00001450


	//   ....[6]....
        /*0340*/ 	.word	0x00001470


	//   ....[7]....
        /*0344*/ 	.word	0x000014f0


	//   ....[8]....
        /*0348*/ 	.word	0x00001500


	//   ....[9]....
        /*034c*/ 	.word	0x000015a0


	//   ....[10]....
        /*0350*/ 	.word	0x000015e0


	//   ....[11]....
        /*0354*/ 	.word	0x00001610


	//   ....[12]....
        /*0358*/ 	.word	0x00001620


	//   ....[13]....
        /*035c*/ 	.word	0x00001660


	//   ....[14]....
        /*0360*/ 	.word	0x00001680


	//   ....[15]....
        /*0364*/ 	.word	0x00001860


	//   ....[16]....
        /*0368*/ 	.word	0x00001880


	//   ....[17]....
        /*036c*/ 	.word	0x000033e0


	//   ....[18]....
        /*0370*/ 	.word	0x000033f0


	//   ....[19]....
        /*0374*/ 	.word	0x00003480


	//   ....[20]....
        /*0378*/ 	.word	0x000034a0


	//   ....[21]....
        /*037c*/ 	.word	0x00003bd0


	//   ....[22]....
        /*0380*/ 	.word	0x00003c70


	//   ....[23]....
        /*0384*/ 	.word	0x00003c90


	//   ....[24]....
        /*0388*/ 	.word	0x00003cf0


	//   ....[25]....
        /*038c*/ 	.word	0x00005fb0


	//   ....[26]....
        /*0390*/ 	.word	0x00005fc0


	//   ....[27]....
        /*0394*/ 	.word	0x00005fd0


	//   ....[28]....
        /*0398*/ 	.word	0x00005fe0


	//   ....[29]....
        /*039c*/ 	.word	0x00006410


	//   ....[30]....
        /*03a0*/ 	.word	0x00006420


	//   ....[31]....
        /*03a4*/ 	.word	0x00006430


	//   ....[32]....
        /*03a8*/ 	.word	0x00006440


	//   ....[33]....
        /*03ac*/ 	.word	0x000077f0


	//   ....[34]....
        /*03b0*/ 	.word	0x00007810


	//   ....[35]....
        /*03b4*/ 	.word	0x00007ec0


	//   ....[36]....
        /*03b8*/ 	.word	0x00007ee0


	//   ....[37]....
        /*03bc*/ 	.word	0x00009720


	//   ....[38]....
        /*03c0*/ 	.word	0x00009730


	//   ....[39]....
        /*03c4*/ 	.word	0x00009760


	//   ....[40]....
        /*03c8*/ 	.word	0x00009770


	//   ....[41]....
        /*03cc*/ 	.word	0x0000a650


	//   ....[42]....
        /*03d0*/ 	.word	0x0000a690


	//   ....[43]....
        /*03d4*/ 	.word	0x0000a6d0


	//   ....[44]....
        /*03d8*/ 	.word	0x0000a700


	//   ....[45]....
        /*03dc*/ 	.word	0x0000a7f0


	//   ....[46]....
        /*03e0*/ 	.word	0x0000a810


	//   ....[47]....
        /*03e4*/ 	.word	0x0000b430


	//   ....[48]....
        /*03e8*/ 	.word	0x0000b440


	//----- nvinfo : EIATTR_EXIT_INSTR_OFFSETS
	.align		4
.L_456:
        /*03ec*/ 	.byte	0x04, 0x1c
        /*03ee*/ 	.short	(.L_458 - .L_457)


	//   ....[0]....
.L_457:
        /*03f0*/ 	.word	0x000001c0


	//   ....[1]....
        /*03f4*/ 	.word	0x0000b450


	//   ....[2]....
        /*03f8*/ 	.word	0x0000bff0


	//   ....[3]....
        /*03fc*/ 	.word	0x0000c040


	//   ....[4]....
        /*0400*/ 	.word	0x0000c070


	//   ....[5]....
        /*0404*/ 	.word	0x0000c0d0


	//   ....[6]....
        /*0408*/ 	.word	0x0000c360


	//----- nvinfo : EIATTR_CTAIDZ_USED
	.align		4
.L_458:
        /*040c*/ 	.byte	0x01, 0x04
	.zero		2


	//----- nvinfo : EIATTR_MAX_THREADS
	.align		4
        /*0410*/ 	.byte	0x04, 0x05
        /*0412*/ 	.short	(.L_460 - .L_459)
.L_459:
        /*0414*/ 	.word	0x00000100
        /*0418*/ 	.word	0x00000001
        /*041c*/ 	.word	0x00000001


	//----- nvinfo : EIATTR_CRS_STACK_SIZE
	.align		4
.L_460:
        /*0420*/ 	.byte	0x04, 0x1e
        /*0422*/ 	.short	(.L_462 - .L_461)
.L_461:
        /*0424*/ 	.word	0x00000000
.L_462:


//--------------------- .nv.info._ZN7cutlass13device_kernelIN5flash19enable_sm80_to_sm89INS1_16FlashAttnFwdSm80INS1_25CollectiveMainloopFwdSm80ILi8ELi1ELb1EN4cute5tupleIJNS5_1CILi128EEENS7_ILi48EEENS7_ILi256EEEEEELi256ENS_10bfloat16_tEfNS_4arch4Sm80ELb0ELb0ELb1ELb1ELb1ELb0ELb1ELb1EEENS1_21CollectiveEpilogueFwdINS6_IJS8_SA_S9_EEENS6_IJNS7_ILi1EEESI_SI_EEESC_SE_Li256ELb1ELb1ELb1ELb0EEENS1_36VarlenDynamicPersistentTileSchedulerILi128ELi48ELi256ELi256ELb1ELb1ELb0ELb0ELb1ELb1EEEEEEEEEvNT_6ParamsE --------------------------
	.section	.nv.info._ZN7cutlass13device_kernelIN5flash19enable_sm80_to_sm89INS1_16FlashAttnFwdSm80INS1_25CollectiveMainloopFwdSm80ILi8ELi1ELb1EN4cute5tupleIJNS5_1CILi128EEENS7_ILi48EEENS7_ILi256EEEEEELi256ENS_10bfloat16_tEfNS_4arch4Sm80ELb0ELb0ELb1ELb1ELb1ELb0ELb1ELb1EEENS1_21CollectiveEpilogueFwdINS6_IJS8_SA_S9_EEENS6_IJNS7_ILi1EEESI_SI_EEESC_SE_Li256ELb1ELb1ELb1ELb0EEENS1_36VarlenDynamicPersistentTileSchedulerILi128ELi48ELi256ELi256ELb1ELb1ELb0ELb0ELb1ELb1EEEEEEEEEvNT_6ParamsE,"",@"SHT_CUDA_INFO"
	.sectionflags	@""
	.align	4


	//----- nvinfo : EIATTR_CUDA_API_VERSION
	.align		4
        /*0000*/ 	.byte	0x04, 0x37
        /*0002*/ 	.short	(.L_464 - .L_463)
.L_463:
        /*0004*/ 	.word	0x00000082


	//----- nvinfo : EIATTR_SW2861232_WAR
	.align		4
.L_464:
        /*0008*/ 	.byte	0x01, 0x35
	.zero		2


	//----- nvinfo : EIATTR_PARAM_CBANK
	.align		4
        /*000c*/ 	.byte	0x04, 0x0a
        /*000e*/ 	.short	(.L_466 - .L_465)
	.align		4
.L_465:
        /*0010*/ 	.word	index@(.nv.constant0._ZN7cutlass13device_kernelIN5flash19enable_sm80_to_sm89INS1_16FlashAttnFwdSm80INS1_25CollectiveMainloopFwdSm80ILi8ELi1ELb1EN4cute5tupleIJNS5_1CILi128EEENS7_ILi48EEENS7_ILi256EEEEEELi256ENS_10bfloat16_tEfNS_4arch4Sm80ELb0ELb0ELb1ELb1ELb1ELb0ELb1ELb1EEENS1_21CollectiveEpilogueFwdINS6_IJS8_SA_S9_EEENS6_IJNS7_ILi1EEESI_SI_EEESC_SE_Li256ELb1ELb1ELb1ELb0EEENS1_36VarlenDynamicPersistentTileSchedulerILi128ELi48ELi256ELi256ELb1ELb1ELb0ELb0ELb1ELb1EEEEEEEEEvNT_6ParamsE)
        /*0014*/ 	.short	0x0160
        /*0016*/ 	.short	0x0438


	//----- nvinfo : EIATTR_CBANK_PARAM_SIZE
	.align		4
.L_466:
        /*0018*/ 	.byte	0x03, 0x19
        /*001a*/ 	.short	0x0438


	//----- nvinfo : EIATTR_KPARAM_INFO
	.align		4
        /*001c*/ 	.byte	0x04, 0x17
        /*001e*/ 	.short	(.L_468 - .L_467)
.L_467:
        /*0020*/ 	.word	0x00000000
        /*0024*/ 	.short	0x0000
        /*0026*/ 	.short	0x0000
        /*0028*/ 	.byte	0x00, 0xf0, 0xe1, 0x10


	//----- nvinfo : EIATTR_MAXREG_COUNT
	.align		4
.L_468:
        /*002c*/ 	.byte	0x03, 0x1b
        /*002e*/ 	.short	0x00ff


	//----- nvinfo : EIATTR_NUM_BARRIERS
	.align		4
        /*0030*/ 	.byte	0x02, 0x4c
        /*0032*/ 	.byte	0x06
	.zero		1


	//----- nvinfo : EIATTR_ANNOTATIONS
	.align		4
        /*0034*/ 	.byte	0x04, 0x55
        /*0036*/ 	.short	(.L_470 - .L_469)


	//   ....[0]....
.L_469:
        /* <DEDUP_REMOVED lines=162> */
        /*0a4c*/ 	.byte	0xe0, 0x13, 0x01, 0x00


	//----- nvinfo : EIATTR_MERCURY_ISA_VERSION
	.align		4
.L_470:
        /*0a50*/ 	.byte	0x03, 0x5f
        /*0a52*/ 	.short	0x0000


	//----- nvinfo : EIATTR_INT_WARP_WIDE_INSTR_OFFSETS
	.align		4
        /*0a54*/ 	.byte	0x04, 0x31
        /*0a56*/ 	.short	(.L_472 - .L_471)


	//   ....[0]....
.L_471:
        /*0a58*/ 	.word	0x0000a4c0


	//   ....[1]....
        /*0a5c*/ 	.word	0x0000a540


	//----- nvinfo : EIATTR_COOP_GROUP_MASK_REGIDS
	.align		4
.L_472:
        /*0a60*/ 	.byte	0x04, 0x29
        /*0a62*/ 	.short	(.L_474 - .L_473)


	//   ....[0]....
.L_473:
        /*0a64*/ 	.word	0xffffffff


	//   ....[1]....
        /*0a68*/ 	.word	0xffffffff


	//   ....[2]....
        /*0a6c*/ 	.word	0xffffffff


	//   ....[3]....
        /*0a70*/ 	.word	0xffffffff


	//   ....[4]....
        /*0a74*/ 	.word	0xffffffff


	//   ....[5]....
        /*0a78*/ 	.word	0xffffffff


	//   ....[6]....
        /*0a7c*/ 	.word	0xffffffff


	//   ....[7]....
        /*0a80*/ 	.word	0xffffffff


	//   ....[8]....
        /*0a84*/ 	.word	0xffffffff


	//   ....[9]....
        /*0a88*/ 	.word	0xffffffff


	//   ....[10]....
        /*0a8c*/ 	.word	0xffffffff


	//   ....[11]....
        /*0a90*/ 	.word	0xffffffff


	//   ....[12]....
        /*0a94*/ 	.word	0xffffffff


	//   ....[13]....
        /*0a98*/ 	.word	0xffffffff


	//   ....[14]....
        /*0a9c*/ 	.word	0xffffffff


	//   ....[15]....
        /*0aa0*/ 	.word	0xffffffff


	//   ....[16]....
        /*0aa4*/ 	.word	0xffffffff


	//   ....[17]....
        /*0aa8*/ 	.word	0xffffffff


	//   ....[18]....
        /*0aac*/ 	.word	0xffffffff


	//   ....[19]....
        /*0ab0*/ 	.word	0xffffffff


	//   ....[20]....
        /*0ab4*/ 	.word	0xffffffff


	//   ....[21]....
        /*0ab8*/ 	.word	0xffffffff


	//   ....[22]....
        /*0abc*/ 	.word	0xffffffff


	//   ....[23]....
        /*0ac0*/ 	.word	0xffffffff


	//   ....[24]....
        /*0ac4*/ 	.word	0xffffffff


	//   ....[25]....
        /*0ac8*/ 	.word	0xffffffff


	//   ....[26]....
        /*0acc*/ 	.word	0xffffffff


	//   ....[27]....
        /*0ad0*/ 	.word	0xffffffff


	//   ....[28]....
        /*0ad4*/ 	.word	0xffffffff


	//   ....[29]....
        /*0ad8*/ 	.word	0xffffffff


	//   ....[30]....
        /*0adc*/ 	.word	0xffffffff


	//   ....[31]....
        /*0ae0*/ 	.word	0xffffffff


	//   ....[32]....
        /*0ae4*/ 	.word	0xffffffff


	//   ....[33]....
        /*0ae8*/ 	.word	0xffffffff


	//   ....[34]....
        /*0aec*/ 	.word	0xffffffff


	//   ....[35]....
        /*0af0*/ 	.word	0xffffffff


	//   ....[36]....
        /*0af4*/ 	.word	0xffffffff


	//   ....[37]....
        /*0af8*/ 	.word	0xffffffff


	//   ....[38]....
        /*0afc*/ 	.word	0xffffffff


	//   ....[39]....
        /*0b00*/ 	.word	0xffffffff


	//   ....[40]....
        /*0b04*/ 	.word	0xffffffff


	//   ....[41]....
        /*0b08*/ 	.word	0xffffffff


	//   ....[42]....
        /*0b0c*/ 	.word	0xffffffff


	//   ....[43]....
        /*0b10*/ 	.word	0xffffffff


	//   ....[44]....
        /*0b14*/ 	.word	0xffffffff


	//   ....[45]....
        /*0b18*/ 	.word	0xffffffff


	//   ....[46]....
        /*0b1c*/ 	.word	0xffffffff


	//   ....[47]....
        /*0b20*/ 	.word	0xffffffff


	//   ....[48]....
        /*0b24*/ 	.word	0xffffffff


	//   ....[49]....
        /*0b28*/ 	.word	0xffffffff


	//   ....[50]....
        /*0b2c*/ 	.word	0xffffffff


	//   ....[51]....
        /*0b30*/ 	.word	0xffffffff


	//   ....[52]....
        /*0b34*/ 	.word	0xffffffff


	//   ....[53]....
        /*0b38*/ 	.word	0xffffffff


	//   ....[54]....
        /*0b3c*/ 	.word	0xffffffff


	//   ....[55]....
        /*0b40*/ 	.word	0xffffffff


	//   ....[56]....
        /*0b44*/ 	.word	0xffffffff


	//   ....[57]....
        /*0b48*/ 	.word	0xffffffff


	//   ....[58]....
        /*0b4c*/ 	.word	0xffffffff


	//   ....[59]....
        /*0b50*/ 	.word	0xffffffff


	//   ....[60]....
        /*0b54*/ 	.word	0xffffffff


	//   ....[61]....
        /*0b58*/ 	.word	0xffffffff


	//   ....[62]....
        /*0b5c*/ 	.word	0xffffffff


	//   ....[63]....
        /*0b60*/ 	.word	0xffffffff


	//   ....[64]....
        /*0b64*/ 	.word	0xffffffff


	//   ....[65]....
        /*0b68*/ 	.word	0xffffffff


	//   ....[66]....
        /*0b6c*/ 	.word	0xffffffff


	//   ....[67]....
        /*0b70*/ 	.word	0xffffffff


	//   ....[68]....
        /*0b74*/ 	.word	0xffffffff


	//   ....[69]....
        /*0b78*/ 	.word	0xffffffff


	//   ....[70]....
        /*0b7c*/ 	.word	0xffffffff


	//   ....[71]....
        /*0b80*/ 	.word	0xffffffff


	//   ....[72]....
        /*0b84*/ 	.word	0xffffffff


	//   ....[73]....
        /*0b88*/ 	.word	0xffffffff


	//   ....[74]....
        /*0b8c*/ 	.word	0xffffffff


	//   ....[75]....
        /*0b90*/ 	.word	0xffffffff


	//   ....[76]....
        /*0b94*/ 	.word	0xffffffff


	//   ....[77]....
        /*0b98*/ 	.word	0xffffffff


	//   ....[78]....
        /*0b9c*/ 	.word	0xffffffff


	//   ....[79]....
        /*0ba0*/ 	.word	0xffffffff


	//   ....[80]....
        /*0ba4*/ 	.word	0xffffffff


	//   ....[81]....
        /*0ba8*/ 	.word	0xffffffff


	//   ....[82]....
        /*0bac*/ 	.word	0xffffffff


	//   ....[83]....
        /*0bb0*/ 	.word	0xffffffff


	//   ....[84]....
        /*0bb4*/ 	.word	0xffffffff


	//   ....[85]....
        /*0bb8*/ 	.word	0xffffffff


	//   ....[86]....
        /*0bbc*/ 	.word	0xffffffff


	//   ....[87]....
        /*0bc0*/ 	.word	0xffffffff


	//   ....[88]....
        /*0bc4*/ 	.word	0xffffffff


	//   ....[89]....
        /*0bc8*/ 	.word	0xffffffff


	//   ....[90]....
        /*0bcc*/ 	.word	0xffffffff


	//   ....[91]....
        /*0bd0*/ 	.word	0xffffffff


	//   ....[92]....
        /*0bd4*/ 	.word	0xffffffff


	//   ....[93]....
        /*0bd8*/ 	.word	0xffffffff


	//   ....[94]....
        /*0bdc*/ 	.word	0xffffffff


	//   ....[95]....
        /*0be0*/ 	.word	0xffffffff


	//   ....[96]....
        /*0be4*/ 	.word	0xffffffff


	//   ....[97]....
        /*0be8*/ 	.word	0xffffffff


	//   ....[98]....
        /*0bec*/ 	.word	0xffffffff


	//   ....[99]....
        /*0bf0*/ 	.word	0xffffffff


	//   ....[100]....
        /*0bf4*/ 	.word	0xffffffff


	//   ....[101]....
        /*0bf8*/ 	.word	0xffffffff


	//   ....[102]....
        /*0bfc*/ 	.word	0xffffffff


	//   ....[103]....
        /*0c00*/ 	.word	0xffffffff


	//   ....[104]....
        /*0c04*/ 	.word	0xffffffff


	//   ....[105]....
        /*0c08*/ 	.word	0xffffffff


	//   ....[106]....
        /*0c0c*/ 	.word	0xffffffff


	//   ....[107]....
        /*0c10*/ 	.word	0xffffffff


	//   ....[108]....
        /*0c14*/ 	.word	0xffffffff


	//   ....[109]....
        /*0c18*/ 	.word	0xffffffff


	//   ....[110]....
        /*0c1c*/ 	.word	0xffffffff


	//   ....[111]....
        /*0c20*/ 	.word	0xffffffff


	//   ....[112]....
        /*0c24*/ 	.word	0xffffffff


	//   ....[113]....
        /*0c28*/ 	.word	0xffffffff


	//   ....[114]....
        /*0c2c*/ 	.word	0xffffffff


	//   ....[115]....
        /*0c30*/ 	.word	0xffffffff


	//   ....[116]....
        /*0c34*/ 	.word	0xffffffff


	//   ....[117]....
        /*0c38*/ 	.word	0xffffffff


	//   ....[118]....
        /*0c3c*/ 	.word	0xffffffff


	//   ....[119]....
        /*0c40*/ 	.word	0xffffffff


	//   ....[120]....
        /*0c44*/ 	.word	0xffffffff


	//   ....[121]....
        /*0c48*/ 	.word	0xffffffff


	//   ....[122]....
        /*0c4c*/ 	.word	0xffffffff


	//   ....[123]....
        /*0c50*/ 	.word	0xffffffff


	//   ....[124]....
        /*0c54*/ 	.word	0xffffffff


	//   ....[125]....
        /*0c58*/ 	.word	0xffffffff


	//   ....[126]....
        /*0c5c*/ 	.word	0xffffffff


	//   ....[127]....
        /*0c60*/ 	.word	0xffffffff


	//   ....[128]....
        /*0c64*/ 	.word	0xffffffff


	//   ....[129]....
        /*0c68*/ 	.word	0xffffffff


	//   ....[130]....
        /*0c6c*/ 	.word	0xffffffff


	//   ....[131]....
        /*0c70*/ 	.word	0xffffffff


	//   ....[132]....
        /*0c74*/ 	.word	0xffffffff


	//   ....[133]....
        /*0c78*/ 	.word	0xffffffff


	//   ....[134]....
        /*0c7c*/ 	.word	0xffffffff


	//   ....[135]....
        /*0c80*/ 	.word	0xffffffff


	//   ....[136]....
        /*0c84*/ 	.word	0xffffffff


	//   ....[137]....
        /*0c88*/ 	.word	0xffffffff


	//   ....[138]....
        /*0c8c*/ 	.word	0xffffffff


	//   ....[139]....
        /*0c90*/ 	.word	0xffffffff


	//   ....[140]....
        /*0c94*/ 	.word	0xffffffff


	//   ....[141]....
        /*0c98*/ 	.word	0xffffffff


	//   ....[142]....
        /*0c9c*/ 	.word	0xffffffff


	//   ....[143]....
        /*0ca0*/ 	.word	0xffffffff


	//   ....[144]....
        /*0ca4*/ 	.word	0xffffffff


	//   ....[145]....
        /*0ca8*/ 	.word	0xffffffff


	//   ....[146]....
        /*0cac*/ 	.word	0xffffffff


	//   ....[147]....
        /*0cb0*/ 	.word	0xffffffff


	//   ....[148]....
        /*0cb4*/ 	.word	0xffffffff


	//   ....[149]....
        /*0cb8*/ 	.word	0xffffffff


	//   ....[150]....
        /*0cbc*/ 	.word	0xffffffff


	//   ....[151]....
        /*0cc0*/ 	.word	0xffffffff


	//   ....[152]....
        /*0cc4*/ 	.word	0xffffffff


	//   ....[153]....
        /*0cc8*/ 	.word	0xffffffff


	//   ....[154]....
        /*0ccc*/ 	.word	0xffffffff


	//   ....[155]....
        /*0cd0*/ 	.word	0xffffffff


	//   ....[156]....
        /*0cd4*/ 	.word	0xffffffff


	//   ....[157]....
        /*0cd8*/ 	.word	0xffffffff


	//   ....[158]....
        /*0cdc*/ 	.word	0xffffffff


	//   ....[159]....
        /*0ce0*/ 	.word	0xffffffff


	//   ....[160]....
        /*0ce4*/ 	.word	0xffffffff


	//   ....[161]....
        /*0ce8*/ 	.word	0xffffffff


	//   ....[162]....
        /*0cec*/ 	.word	0xffffffff


	//   ....[163]....
        /*0cf0*/ 	.word	0xffffffff


	//   ....[164]....
        /*0cf4*/ 	.word	0xffffffff


	//   ....[165]....
        /*0cf8*/ 	.word	0xffffffff


	//   ....[166]....
        /*0cfc*/ 	.word	0xffffffff


	//   ....[167]....
        /*0d00*/ 	.word	0xffffffff


	//   ....[168]....
        /*0d04*/ 	.word	0xffffffff


	//   ....[169]....
        /*0d08*/ 	.word	0xffffffff


	//   ....[170]....
        /*0d0c*/ 	.word	0xffffffff


	//   ....[171]....
        /*0d10*/ 	.word	0xffffffff


	//----- nvinfo : EIATTR_COOP_GROUP_INSTR_OFFSETS
	.align		4
.L_474:
        /*0d14*/ 	.byte	0x04, 0x28
        /*0d16*/ 	.short	(.L_476 - .L_475)


	//   ....[0]....
.L_475:
        /*0d18*/ 	.word	0x00000050


	//   ....[1]....
        /*0d1c*/ 	.word	0x00000200


	//   ....[2]....
        /*0d20*/ 	.word	0x00000230


	//   ....[3]....
        /*0d24*/ 	.word	0x00000260


	//   ....[4]....
        /*0d28*/ 	.word	0x00000290


	//   ....[5]....
        /*0d2c*/ 	.word	0x000002c0


	//   ....[6]....
        /*0d30*/ 	.word	0x000002f0


	//   ....[7]....
        /*0d34*/ 	.word	0x00000460


	//   ....[8]....
        /*0d38*/ 	.word	0x000004a0


	//   ....[9]....
        /*0d3c*/ 	.word	0x000004d0


	//   ....[10]....
        /*0d40*/ 	.word	0x00000500


	//   ....[11]....
        /*0d44*/ 	.word	0x00000530


	//   ....[12]....
        /*0d48*/ 	.word	0x00000560


	//   ....[13]....
        /*0d4c*/ 	.word	0x000005f0


	//   ....[14]....
        /*0d50*/ 	.word	0x00000620


	//   ....[15]....
        /*0d54*/ 	.word	0x00000640


	//   ....[16]....
        /*0d58*/ 	.word	0x000006a0


	//   ....[17]....
        /*0d5c*/ 	.word	0x00002b60


	//   ....[18]....
        /*0d60*/ 	.word	0x00002b80


	//   ....[19]....
        /*0d64*/ 	.word	0x00002bb0


	//   ....[20]....
        /*0d68*/ 	.word	0x00002c20


	//   ....[21]....
        /*0d6c*/ 	.word	0x00002db0


	//   ....[22]....
        /*0d70*/ 	.word	0x00002df0


	//   ....[23]....
        /*0d74*/ 	.word	0x00002f30


	//   ....[24]....
        /*0d78*/ 	.word	0x00002fd0


	//   ....[25]....
        /*0d7c*/ 	.word	0x00003100


	//   ....[26]....
        /*0d80*/ 	.word	0x00003120


	//   ....[27]....
        /*0d84*/ 	.word	0x000031b0


	//   ....[28]....
        /*0d88*/ 	.word	0x00003210


	//   ....[29]....
        /*0d8c*/ 	.word	0x000034d0


	//   ....[30]....
        /*0d90*/ 	.word	0x000034e0


	//   ....[31]....
        /*0d94*/ 	.word	0x000038e0


	//   ....[32]....
        /*0d98*/ 	.word	0x000038f0


	//   ....[33]....
        /*0d9c*/ 	.word	0x00004a70


	//   ....[34]....
        /*0da0*/ 	.word	0x00004a90


	//   ....[35]....
        /*0da4*/ 	.word	0x00004c80


	//   ....[36]....
        /*0da8*/ 	.word	0x00004c90


	//   ....[37]....
        /*0dac*/ 	.word	0x00005230


	//   ....[38]....
        /*0db0*/ 	.word	0x00005260


	//   ....[39]....
        /*0db4*/ 	.word	0x00005270


	//   ....[40]....
        /*0db8*/ 	.word	0x000052a0


	//   ....[41]....
        /*0dbc*/ 	.word	0x00006910


	//   ....[42]....
        /*0dc0*/ 	.word	0x00006930


	//   ....[43]....
        /*0dc4*/ 	.word	0x00006b10


	//   ....[44]....
        /*0dc8*/ 	.word	0x00006b20


	//   ....[45]....
        /*0dcc*/ 	.word	0x00007c70


	//   ....[46]....
        /*0dd0*/ 	.word	0x00007c90


	//   ....[47]....
        /*0dd4*/ 	.word	0x00007e50


	//   ....[48]....
        /*0dd8*/ 	.word	0x00007e60


	//   ....[49]....
        /*0ddc*/ 	.word	0x000081b0


	//   ....[50]....
        /*0de0*/ 	.word	0x000081e0


	//   ....[51]....
        /*0de4*/ 	.word	0x00008200


	//   ....[52]....
        /*0de8*/ 	.word	0x00008220


	//   ....[53]....
        /*0dec*/ 	.word	0x00009ab0


	//   ....[54]....
        /*0df0*/ 	.word	0x00009ac0


	//   ....[55]....
        /*0df4*/ 	.word	0x00009af0


	//   ....[56]....
        /*0df8*/ 	.word	0x00009b00


	//   ....[57]....
        /*0dfc*/ 	.word	0x0000b3b0


	//   ....[58]....
        /*0e00*/ 	.word	0x0000b3c0


	//   ....[59]....
        /*0e04*/ 	.word	0x0000b3e0


	//   ....[60]....
        /*0e08*/ 	.word	0x0000b3f0


	//   ....[61]....
        /*0e0c*/ 	.word	0x0000b820


	//   ....[62]....
        /*0e10*/ 	.word	0x0000b840


	//   ....[63]....
        /*0e14*/ 	.word	0x0000baa0


	//   ....[64]....
        /*0e18*/ 	.word	0x0000bab0


	//   ....[65]....
        /*0e1c*/ 	.word	0x0000bcc0


	//   ....[66]....
        /*0e20*/ 	.word	0x0000bce0


	//   ....[67]....
        /*0e24*/ 	.word	0x0000bef0


	//   ....[68]....
        /*0e28*/ 	.word	0x0000bf00


	//   ....[69]....
        /*0e2c*/ 	.word	0x0000c300


	//   ....[70]....
        /*0e30*/ 	.word	0x0000c320


	//   ....[71]....
        /*0e34*/ 	.word	0x0000cf70


	//   ....[72]....
        /*0e38*/ 	.word	0x0000cf80


	//   ....[73]....
        /*0e3c*/ 	.word	0x0000e3b0


	//   ....[74]....
        /*0e40*/ 	.word	0x0000e3d0


	//   ....[75]....
        /*0e44*/ 	.word	0x0000e640


	//   ....[76]....
        /*0e48*/ 	.word	0x0000e650


	//   ....[77]....
        /*0e4c*/ 	.word	0x0000e860


	//   ....[78]....
        /*0e50*/ 	.word	0x0000e880


	//   ....[79]....
        /*0e54*/ 	.word	0x0000ea90


	//   ....[80]....
        /*0e58*/ 	.word	0x0000eaa0


	//   ....[81]....
        /*0e5c*/ 	.word	0x0000ed70


	//   ....[82]....
        /*0e60*/ 	.word	0x0000ed90


	//   ....[83]....
        /*0e64*/ 	.word	0x0000eec0


	//   ....[84]....
        /*0e68*/ 	.word	0x0000ef00


	//   ....[85]....
        /*0e6c*/ 	.word	0x0000ef30


	//   ....[86]....
        /*0e70*/ 	.word	0x0000ef60


	//   ....[87]....
        /*0e74*/ 	.word	0x0000ef90


	//   ....[88]....
        /*0e78*/ 	.word	0x0000efc0


	//   ....[89]....
        /*0e7c*/ 	.word	0x0000f120


	//   ....[90]....
        /*0e80*/ 	.word	0x0000f160


	//   ....[91]....
        /*0e84*/ 	.word	0x0000f190


	//   ....[92]....
        /*0e88*/ 	.word	0x0000f1c0


	//   ....[93]....
        /*0e8c*/ 	.word	0x0000f1f0


	//   ....[94]....
        /*0e90*/ 	.word	0x0000f220


	//   ....[95]....
        /*0e94*/ 	.word	0x0000f2b0


	//   ....[96]....
        /*0e98*/ 	.word	0x0000f2e0


	//   ....[97]....
        /*0e9c*/ 	.word	0x0000f2f0


	//   ....[98]....
        /*0ea0*/ 	.word	0x0000f350


	//   ....[99]....
        /*0ea4*/ 	.word	0x0000f930


	//   ....[100]....
        /*0ea8*/ 	.word	0x0000f990


	//   ....[101]....
        /*0eac*/ 	.word	0x0000f9e0


	//   ....[102]....
        /*0eb0*/ 	.word	0x0000fa30


	//   ....[103]....
        /*0eb4*/ 	.word	0x0000fa80


	//   ....[104]....
        /*0eb8*/ 	.word	0x0000faf0


	//   ....[105]....
        /*0ebc*/ 	.word	0x0000fb30


	//   ....[106]....
        /*0ec0*/ 	.word	0x0000fba0


	//   ....[107]....
        /*0ec4*/ 	.word	0x0000fc10


	//   ....[108]....
        /*0ec8*/ 	.word	0x0000fc70


	//   ....[109]....
        /*0ecc*/ 	.word	0x0000fce0


	//   ....[110]....
        /*0ed0*/ 	.word	0x0000fd40


	//   ....[111]....
        /*0ed4*/ 	.word	0x0000fda0


	//   ....[112]....
        /*0ed8*/ 	.word	0x0000fe10


	//   ....[113]....
        /*0edc*/ 	.word	0x0000fe70


	//   ....[114]....
        /*0ee0*/ 	.word	0x0000fed0


	//   ....[115]....
        /*0ee4*/ 	.word	0x0000ff10


	//   ....[116]....
        /*0ee8*/ 	.word	0x0000ff50


	//   ....[117]....
        /*0eec*/ 	.word	0x0000ffa0


	//   ....[118]....
        /*0ef0*/ 	.word	0x0000fff0


	//   ....[119]....
        /*0ef4*/ 	.word	0x00010060


	//   ....[120]....
        /*0ef8*/ 	.word	0x000100c0


	//   ....[121]....
        /*0efc*/ 	.word	0x00010120


	//   ....[122]....
        /*0f00*/ 	.word	0x00010180


	//   ....[123]....
        /*0f04*/ 	.word	0x000101f0


	//   ....[124]....
        /*0f08*/ 	.word	0x00010250


	//   ....[125]....
        /*0f0c*/ 	.word	0x000102b0


	//   ....[126]....
        /*0f10*/ 	.word	0x000102f0


	//   ....[127]....
        /*0f14*/ 	.word	0x00010330


	//   ....[128]....
        /*0f18*/ 	.word	0x00010380


	//   ....[129]....
        /*0f1c*/ 	.word	0x000103c0


	//   ....[130]....
        /*0f20*/ 	.word	0x00010410


	//   ....[131]....
        /*0f24*/ 	.word	0x00010460


	//   ....[132]....
        /*0f28*/ 	.word	0x000104b0


	//   ....[133]....
        /*0f2c*/ 	.word	0x00010500


	//   ....[134]....
        /*0f30*/ 	.word	0x00010570


	//   ....[135]....
        /*0f34*/ 	.word	0x000105e0


	//   ....[136]....
        /*0f38*/ 	.word	0x00010640


	//   ....[137]....
        /*0f3c*/ 	.word	0x000106a0


	//   ....[138]....
        /*0f40*/ 	.word	0x00010700


	//   ....[139]....
        /*0f44*/ 	.word	0x00010770


	//   ....[140]....
        /*0f48*/ 	.word	0x000107d0


	//   ....[141]....
        /*0f4c*/ 	.word	0x00010830


	//   ....[142]....
        /*0f50*/ 	.word	0x00010890


	//   ....[143]....
        /*0f54*/ 	.word	0x00010900


	//   ....[144]....
        /*0f58*/ 	.word	0x00010960


	//   ....[145]....
        /*0f5c*/ 	.word	0x000109c0


	//   ....[146]....
        /*0f60*/ 	.word	0x00010a20


	//   ....[147]....
        /*0f64*/ 	.word	0x00010a90


	//   ....[148]....
        /*0f68*/ 	.word	0x00010af0


	//   ....[149]....
        /*0f6c*/ 	.word	0x00010b50


	//   ....[150]....
        /*0f70*/ 	.word	0x00010bb0


	//   ....[151]....
        /*0f74*/ 	.word	0x00010c20


	//   ....[152]....
        /*0f78*/ 	.word	0x00010c80


	//   ....[153]....
        /*0f7c*/ 	.word	0x00010ce0


	//   ....[154]....
        /*0f80*/ 	.word	0x00010d40


	//   ....[155]....
        /*0f84*/ 	.word	0x00010db0


	//   ....[156]....
        /*0f88*/ 	.word	0x00010e00


	//   ....[157]....
        /*0f8c*/ 	.word	0x00010e40


	//   ....[158]....
        /*0f90*/ 	.word	0x00010e90


	//   ....[159]....
        /*0f94*/ 	.word	0x00010ee0


	//   ....[160]....
        /*0f98*/ 	.word	0x00010f30


	//   ....[161]....
        /*0f9c*/ 	.word	0x00010fa0


	//   ....[162]....
        /*0fa0*/ 	.word	0x00010fe0


	//   ....[163]....
        /*0fa4*/ 	.word	0x00011030


	//   ....[164]....
        /*0fa8*/ 	.word	0x00011080


	//   ....[165]....
        /*0fac*/ 	.word	0x000110d0


	//   ....[166]....
        /*0fb0*/ 	.word	0x00011120


	//   ....[167]....
        /*0fb4*/ 	.word	0x00011190


	//   ....[168]....
        /*0fb8*/ 	.word	0x000111d0


	//   ....[169]....
        /*0fbc*/ 	.word	0x00011240


	//   ....[170]....
        /*0fc0*/ 	.word	0x000112a0


	//   ....[171]....
        /*0fc4*/ 	.word	0x00011310


	//----- nvinfo : EIATTR_EXIT_INSTR_OFFSETS
	.align		4
.L_476:
        /*0fc8*/ 	.byte	0x04, 0x1c
        /*0fca*/ 	.short	(.L_478 - .L_477)


	//   ....[0]....
.L_477:
        /*0fcc*/ 	.word	0x00000c10


	//   ....[1]....
        /*0fd0*/ 	.word	0x0000f8f0


	//----- nvinfo : EIATTR_MAX_THREADS
	.align		4
.L_478:
        /*0fd4*/ 	.byte	0x04, 0x05
        /*0fd6*/ 	.short	(.L_480 - .L_479)
.L_479:
        /*0fd8*/ 	.word	0x00000100
        /*0fdc*/ 	.word	0x00000001
        /*0fe0*/ 	.word	0x00000001


	//----- nvinfo : EIATTR_CRS_STACK_SIZE
	.align		4
.L_480:
        /*0fe4*/ 	.byte	0x04, 0x1e
        /*0fe6*/ 	.short	(.L_482 - .L_481)
.L_481:
        /*0fe8*/ 	.word	0x00000000
.L_482:


//--------------------- .nv.info._ZN7cutlass13device_kernelIN5flash19enable_sm80_to_sm89INS1_16FlashAttnFwdSm80INS1_25CollectiveMainloopFwdSm80ILi8ELi1ELb0EN4cute5tupleIJNS5_1CILi128EEENS7_ILi32EEENS7_ILi256EEEEEELi256ENS_10bfloat16_tEfNS_4arch4Sm80ELb0ELb0ELb1ELb1ELb1ELb1ELb1ELb1EEENS1_21CollectiveEpilogueFwdINS6_IJS8_SA_S9_EEENS6_IJNS7_ILi1EEESI_SI_EEESC_SE_Li256ELb1ELb1ELb1ELb0EEENS1_36VarlenDynamicPersistentTileSchedulerILi128ELi32ELi256ELi256ELb1ELb1ELb0ELb0ELb1ELb1EEEEEEEEEvNT_6ParamsE --------------------------
	.section	.nv.info._ZN7cutlass13device_kernelIN5flash19enable_sm80_to_sm89INS1_16FlashAttnFwdSm80INS1_25CollectiveMainloopFwdSm80ILi8ELi1ELb0EN4cute5tupleIJNS5_1CILi128EEENS7_ILi32EEENS7_ILi256EEEEEELi256ENS_10bfloat16_tEfNS_4arch4Sm80ELb0ELb0ELb1ELb1ELb1ELb1ELb1ELb1EEENS1_21CollectiveEpilogueFwdINS6_IJS8_SA_S9_EEENS6_IJNS7_ILi1EEESI_SI_EEESC_SE_Li256ELb1ELb1ELb1ELb0EEENS1_36VarlenDynamicPersistentTileSchedulerILi128ELi32ELi256ELi256ELb1ELb1ELb0ELb0ELb1ELb1EEEEEEEEEvNT_6ParamsE,"",@"SHT_CUDA_INFO"
	.sectionflags	@""
	.align	4


	//----- nvinfo : EIATTR_CUDA_API_VERSION
	.align		4
        /*0000*/ 	.byte	0x04, 0x37
        /*0002*/ 	.short	(.L_484 - .L_483)
.L_483:
        /*0004*/ 	.word	0x00000082


	//----- nvinfo : EIATTR_SW2861232_WAR
	.align		4
.L_484:
        /*0008*/ 	.byte	0x01, 0x35
	.zero		2


	//----- nvinfo : EIATTR_PARAM_CBANK
	.align		4
        /*000c*/ 	.byte	0x04, 0x0a
        /*000e*/ 	.short	(.L_486 - .L_485)
	.align		4
.L_485:
        /*0010*/ 	.word	index@(.nv.constant0._ZN7cutlass13device_kernelIN5flash19enable_sm80_to_sm89INS1_16FlashAttnFwdSm80INS1_25CollectiveMainloopFwdSm80ILi8ELi1ELb0EN4cute5tupleIJNS5_1CILi128EEENS7_ILi32EEENS7_ILi256EEEEEELi256ENS_10bfloat16_tEfNS_4arch4Sm80ELb0ELb0ELb1ELb1ELb1ELb1ELb1ELb1EEENS1_21CollectiveEpilogueFwdINS6_IJS8_SA_S9_EEENS6_IJNS7_ILi1EEESI_SI_EEESC_SE_Li256ELb1ELb1ELb1ELb0EEENS1_36VarlenDynamicPersistentTileSchedulerILi128ELi32ELi256ELi256ELb1ELb1ELb0ELb0ELb1ELb1EEEEEEEEEvNT_6ParamsE)
        /*0014*/ 	.short	0x0160
        /*0016*/ 	.short	0x0438


	//----- nvinfo : EIATTR_CBANK_PARAM_SIZE
	.align		4
.L_486:
        /*0018*/ 	.byte	0x03, 0x19
        /*001a*/ 	.short	0x0438


	//----- nvinfo : EIATTR_KPARAM_INFO
	.align		4
        /*001c*/ 	.byte	0x04, 0x17
        /*001e*/ 	.short	(.L_488 - .L_487)
.L_487:
        /*0020*/ 	.word	0x00000000
        /*0024*/ 	.short	0x0000
        /*0026*/ 	.short	0x0000
        /*0028*/ 	.byte	0x00, 0xf0, 0xe1, 0x10


	//----- nvinfo : EIATTR_MAXREG_COUNT
	.align		4
.L_488:
        /*002c*/ 	.byte	0x03, 0x1b
        /*002e*/ 	.short	0x00ff


	//----- nvinfo : EIATTR_NUM_BARRIERS
	.align		4
        /*0030*/ 	.byte	0x02, 0x4c
        /*0032*/ 	.byte	0x06
	.zero		1


	//----- nvinfo : EIATTR_ANNOTATIONS
	.align		4
        /*0034*/ 	.byte	0x04, 0x55
        /*0036*/ 	.short	(.L_490 - .L_489)


	//   ....[0]....
.L_489:
        /* <DEDUP_REMOVED lines=25> */


	//----- nvinfo : EIATTR_MERCURY_ISA_VERSION
	.align		4
.L_490:
        /*01b0*/ 	.byte	0x03, 0x5f
        /*01b2*/ 	.short	0x0000


	//----- nvinfo : EIATTR_INT_WARP_WIDE_INSTR_OFFSETS
	.align		4
        /*01b4*/ 	.byte	0x04, 0x31
        /*01b6*/ 	.short	(.L_492 - .L_491)


	//   ....[0]....
.L_491:
        /*01b8*/ 	.word	0x00012500


	//   ....[1]....
        /*01bc*/ 	.word	0x00012570


	//----- nvinfo : EIATTR_COOP_GROUP_MASK_REGIDS
	.align		4
.L_492:
        /*01c0*/ 	.byte	0x04, 0x29
        /*01c2*/ 	.short	(.L_494 - .L_493)


	//   ....[0]....
.L_493:
        /*01c4*/ 	.word	0xffffffff


	//   ....[1]....
        /*01c8*/ 	.word	0xffffffff


	//   ....[2]....
        /*01cc*/ 	.word	0xffffffff


	//   ....[3]....
        /*01d0*/ 	.word	0xffffffff


	//   ....[4]....
        /*01d4*/ 	.word	0xffffffff


	//   ....[5]....
        /*01d8*/ 	.word	0xffffffff


	//   ....[6]....
        /*01dc*/ 	.word	0xffffffff


	//   ....[7]....
        /*01e0*/ 	.word	0xffffffff


	//   ....[8]....
        /*01e4*/ 	.word	0xffffffff


	//   ....[9]....
        /*01e8*/ 	.word	0xffffffff


	//   ....[10]....
        /*01ec*/ 	.word	0xffffffff


	//   ....[11]....
        /*01f0*/ 	.word	0xffffffff


	//   ....[12]....
        /*01f4*/ 	.word	0xffffffff


	//   ....[13]....
        /*01f8*/ 	.word	0xffffffff


	//   ....[14]....
        /*01fc*/ 	.word	0xffffffff


	//   ....[15]....
        /*0200*/ 	.word	0xffffffff


	//   ....[16]....
        /*0204*/ 	.word	0xffffffff


	//   ....[17]....
        /*0208*/ 	.word	0xffffffff


	//   ....[18]....
        /*020c*/ 	.word	0xffffffff


	//   ....[19]....
        /*0210*/ 	.word	0xffffffff


	//   ....[20]....
        /*0214*/ 	.word	0xffffffff


	//   ....[21]....
        /*0218*/ 	.word	0xffffffff


	//   ....[22]....
        /*021c*/ 	.word	0xffffffff


	//   ....[23]....
        /*0220*/ 	.word	0xffffffff


	//   ....[24]....
        /*0224*/ 	.word	0xffffffff


	//   ....[25]....
        /*0228*/ 	.word	0xffffffff


	//   ....[26]....
        /*022c*/ 	.word	0xffffffff


	//   ....[27]....
        /*0230*/ 	.word	0xffffffff


	//   ....[28]....
        /*0234*/ 	.word	0xffffffff


	//   ....[29]....
        /*0238*/ 	.word	0xffffffff


	//   ....[30]....
        /*023c*/ 	.word	0xffffffff


	//   ....[31]....
        /*0240*/ 	.word	0xffffffff


	//   ....[32]....
        /*0244*/ 	.word	0xffffffff


	//   ....[33]....
        /*0248*/ 	.word	0xffffffff


	//   ....[34]....
        /*024c*/ 	.word	0xffffffff


	//   ....[35]....
        /*0250*/ 	.word	0xffffffff


	//   ....[36]....
        /*0254*/ 	.word	0xffffffff


	//   ....[37]....
        /*0258*/ 	.word	0xffffffff


	//   ....[38]....
        /*025c*/ 	.word	0xffffffff


	//   ....[39]....
        /*0260*/ 	.word	0xffffffff


	//   ....[40]....
        /*0264*/ 	.word	0xffffffff


	//   ....[41]....
        /*0268*/ 	.word	0xffffffff


	//   ....[42]....
        /*026c*/ 	.word	0xffffffff


	//   ....[43]....
        /*0270*/ 	.word	0xffffffff


	//   ....[44]....
        /*0274*/ 	.word	0xffffffff


	//   ....[45]....
        /*0278*/ 	.word	0xffffffff


	//   ....[46]....
        /*027c*/ 	.word	0xffffffff


	//   ....[47]....
        /*0280*/ 	.word	0xffffffff


	//   ....[48]....
        /*0284*/ 	.word	0xffffffff


	//   ....[49]....
        /*0288*/ 	.word	0xffffffff


	//   ....[50]....
        /*028c*/ 	.word	0xffffffff


	//   ....[51]....
        /*0290*/ 	.word	0xffffffff


	//   ....[52]....
        /*0294*/ 	.word	0xffffffff


	//   ....[53]....
        /*0298*/ 	.word	0xffffffff


	//   ....[54]....
        /*029c*/ 	.word	0xffffffff


	//   ....[55]....
        /*02a0*/ 	.word	0xffffffff


	//   ....[56]....
        /*02a4*/ 	.word	0xffffffff


	//   ....[57]....
        /*02a8*/ 	.word	0xffffffff


	//   ....[58]....
        /*02ac*/ 	.word	0xffffffff


	//   ....[59]....
        /*02b0*/ 	.word	0xffffffff


	//   ....[60]....
        /*02b4*/ 	.word	0xffffffff


	//   ....[61]....
        /*02b8*/ 	.word	0xffffffff


	//   ....[62]....
        /*02bc*/ 	.word	0xffffffff


	//   ....[63]....
        /*02c0*/ 	.word	0xffffffff


	//   ....[64]....
        /*02c4*/ 	.word	0xffffffff


	//   ....[65]....
        /*02c8*/ 	.word	0xffffffff


	//   ....[66]....
        /*02cc*/ 	.word	0xffffffff


	//   ....[67]....
        /*02d0*/ 	.word	0xffffffff


	//   ....[68]....
        /*02d4*/ 	.word	0xffffffff


	//   ....[69]....
        /*02d8*/ 	.word	0xffffffff


	//   ....[70]....
        /*02dc*/ 	.word	0xffffffff


	//   ....[71]....
        /*02e0*/ 	.word	0xffffffff


	//   ....[72]....
        /*02e4*/ 	.word	0xffffffff


	//   ....[73]....
        /*02e8*/ 	.word	0xffffffff


	//   ....[74]....
        /*02ec*/ 	.word	0xffffffff


	//   ....[75]....
        /*02f0*/ 	.word	0xffffffff


	//   ....[76]....
        /*02f4*/ 	.word	0xffffffff


	//   ....[77]....
        /*02f8*/ 	.word	0xffffffff


	//   ....[78]....
        /*02fc*/ 	.word	0xffffffff


	//   ....[79]....
        /*0300*/ 	.word	0xffffffff


	//   ....[80]....
        /*0304*/ 	.word	0xffffffff


	//   ....[81]....
        /*0308*/ 	.word	0xffffffff


	//   ....[82]....
        /*030c*/ 	.word	0xffffffff


	//   ....[83]....
        /*0310*/ 	.word	0xffffffff


	//   ....[84]....
        /*0314*/ 	.word	0xffffffff


	//   ....[85]....
        /*0318*/ 	.word	0xffffffff


	//   ....[86]....
        /*031c*/ 	.word	0xffffffff


	//   ....[87]....
        /*0320*/ 	.word	0xffffffff


	//   ....[88]....
        /*0324*/ 	.word	0xffffffff


	//   ....[89]....
        /*0328*/ 	.word	0xffffffff


	//   ....[90]....
        /*032c*/ 	.word	0xffffffff


	//   ....[91]....
        /*0330*/ 	.word	0xffffffff


	//   ....[92]....
        /*0334*/ 	.word	0xffffffff


	//   ....[93]....
        /*0338*/ 	.word	0xffffffff


	//   ....[94]....
        /*033c*/ 	.word	0xffffffff


	//   ....[95]....
        /*0340*/ 	.word	0xffffffff


	//   ....[96]....
        /*0344*/ 	.word	0xffffffff


	//   ....[97]....
        /*0348*/ 	.word	0xffffffff


	//   ....[98]....
        /*034c*/ 	.word	0xffffffff


	//   ....[99]....
        /*0350*/ 	.word	0xffffffff


	//   ....[100]....
        /*0354*/ 	.word	0xffffffff


	//   ....[101]....
        /*0358*/ 	.word	0xffffffff


	//   ....[102]....
        /*035c*/ 	.word	0xffffffff


	//   ....[103]....
        /*0360*/ 	.word	0xffffffff


	//   ....[104]....
        /*0364*/ 	.word	0xffffffff


	//   ....[105]....
        /*0368*/ 	.word	0xffffffff


	//   ....[106]....
        /*036c*/ 	.word	0xffffffff


	//   ....[107]....
        /*0370*/ 	.word	0xffffffff


	//   ....[108]....
        /*0374*/ 	.word	0xffffffff


	//   ....[109]....
        /*0378*/ 	.word	0xffffffff


	//   ....[110]....
        /*037c*/ 	.word	0xffffffff


	//   ....[111]....
        /*0380*/ 	.word	0xffffffff


	//   ....[112]....
        /*0384*/ 	.word	0xffffffff


	//   ....[113]....
        /*0388*/ 	.word	0xffffffff


	//   ....[114]....
        /*038c*/ 	.word	0xffffffff


	//   ....[115]....
        /*0390*/ 	.word	0xffffffff


	//   ....[116]....
        /*0394*/ 	.word	0xffffffff


	//   ....[117]....
        /*0398*/ 	.word	0xffffffff


	//   ....[118]....
        /*039c*/ 	.word	0xffffffff


	//   ....[119]....
        /*03a0*/ 	.word	0xffffffff


	//   ....[120]....
        /*03a4*/ 	.word	0xffffffff


	//   ....[121]....
        /*03a8*/ 	.word	0xffffffff


	//   ....[122]....
        /*03ac*/ 	.word	0xffffffff


	//   ....[123]....
        /*03b0*/ 	.word	0xffffffff


	//   ....[124]....
        /*03b4*/ 	.word	0xffffffff


	//   ....[125]....
        /*03b8*/ 	.word	0xffffffff


	//   ....[126]....
        /*03bc*/ 	.word	0xffffffff


	//   ....[127]....
        /*03c0*/ 	.word	0xffffffff


	//   ....[128]....
        /*03c4*/ 	.word	0xffffffff


	//   ....[129]....
        /*03c8*/ 	.word	0xffffffff


	//   ....[130]....
        /*03cc*/ 	.word	0xffffffff


	//   ....[131]....
        /*03d0*/ 	.word	0xffffffff


	//   ....[132]....
        /*03d4*/ 	.word	0xffffffff


	//   ....[133]....
        /*03d8*/ 	.word	0xffffffff


	//   ....[134]....
        /*03dc*/ 	.word	0xffffffff


	//   ....[135]....
        /*03e0*/ 	.word	0xffffffff


	//   ....[136]....
        /*03e4*/ 	.word	0xffffffff


	//   ....[137]....
        /*03e8*/ 	.word	0xffffffff


	//   ....[138]....
        /*03ec*/ 	.word	0xffffffff


	//   ....[139]....
        /*03f0*/ 	.word	0xffffffff


	//   ....[140]....
        /*03f4*/ 	.word	0xffffffff


	//   ....[141]....
        /*03f8*/ 	.word	0xffffffff


	//   ....[142]....
        /*03fc*/ 	.word	0xffffffff


	//   ....[143]....
        /*0400*/ 	.word	0xffffffff


	//   ....[144]....
        /*0404*/ 	.word	0xffffffff


	//   ....[145]....
        /*0408*/ 	.word	0xffffffff


	//   ....[146]....
        /*040c*/ 	.word	0xffffffff


	//   ....[147]....
        /*0410*/ 	.word	0xffffffff


	//   ....[148]....
        /*0414*/ 	.word	0xffffffff


	//   ....[149]....
        /*0418*/ 	.word	0xffffffff


	//   ....[150]....
        /*041c*/ 	.word	0xffffffff


	//   ....[151]....
        /*0420*/ 	.word	0xffffffff


	//   ....[152]....
        /*0424*/ 	.word	0xffffffff


	//   ....[153]....
        /*0428*/ 	.word	0xffffffff


	//   ....[154]....
        /*042c*/ 	.word	0xffffffff


	//   ....[155]....
        /*0430*/ 	.word	0xffffffff


	//   ....[156]....
        /*0434*/ 	.word	0xffffffff


	//   ....[157]....
        /*0438*/ 	.word	0xffffffff


	//   ....[158]....
        /*043c*/ 	.word	0xffffffff


	//   ....[159]....
        /*0440*/ 	.word	0xffffffff


	//   ....[160]....
        /*0444*/ 	.word	0xffffffff


	//   ....[161]....
        /*0448*/ 	.word	0xffffffff


	//   ....[162]....
        /*044c*/ 	.word	0xffffffff


	//   ....[163]....
        /*0450*/ 	.word	0xffffffff


	//   ....[164]....
        /*0454*/ 	.word	0xffffffff


	//   ....[165]....
        /*0458*/ 	.word	0xffffffff


	//   ....[166]....
        /*045c*/ 	.word	0xffffffff


	//   ....[167]....
        /*0460*/ 	.word	0xffffffff


	//   ....[168]....
        /*0464*/ 	.word	0xffffffff


	//   ....[169]....
        /*0468*/ 	.word	0xffffffff


	//   ....[170]....
        /*046c*/ 	.word	0xffffffff


	//   ....[171]....
        /*0470*/ 	.word	0xffffffff


	//   ....[172]....
        /*0474*/ 	.word	0xffffffff


	//   ....[173]....
        /*0478*/ 	.word	0xffffffff


	//   ....[174]....
        /*047c*/ 	.word	0xffffffff


	//   ....[175]....
        /*0480*/ 	.word	0xffffffff


	//   ....[176]....
        /*0484*/ 	.word	0xffffffff


	//   ....[177]....
        /*0488*/ 	.word	0xffffffff


	//----- nvinfo : EIATTR_COOP_GROUP_INSTR_OFFSETS
	.align		4
.L_494:
        /*048c*/ 	.byte	0x04, 0x28
        /*048e*/ 	.short	(.L_496 - .L_495)


	//   ....[0]....
.L_495:
        /*0490*/ 	.word	0x00000050


	//   ....[1]....
        /*0494*/ 	.word	0x000001e0


	//   ....[2]....
        /*0498*/ 	.word	0x00000210


	//   ....[3]....
        /*049c*/ 	.word	0x00000240


	//   ....[4]....
        /*04a0*/ 	.word	0x00000270


	//   ....[5]....
        /*04a4*/ 	.word	0x000002a0


	//   ....[6]....
        /*04a8*/ 	.word	0x000002d0


	//   ....[7]....
        /*04ac*/ 	.word	0x00000440


	//   ....[8]....
        /*04b0*/ 	.word	0x00000480


	//   ....[9]....
        /*04b4*/ 	.word	0x000004b0


	//   ....[10]....
        /*04b8*/ 	.word	0x000004e0


	//   ....[11]....
        /*04bc*/ 	.word	0x00000510


	//   ....[12]....
        /*04c0*/ 	.word	0x00000540


	//   ....[13]....
        /*04c4*/ 	.word	0x000005d0


	//   ....[14]....
        /*04c8*/ 	.word	0x00000600


	//   ....[15]....
        /*04cc*/ 	.word	0x00000620


	//   ....[16]....
        /*04d0*/ 	.word	0x00000680


	//   ....[17]....
        /*04d4*/ 	.word	0x000033b0


	//   ....[18]....
        /*04d8*/ 	.word	0x000033c0


	//   ....[19]....
        /*04dc*/ 	.word	0x000045e0


	//   ....[20]....
        /*04e0*/ 	.word	0x000045f0


	//   ....[21]....
        /*04e4*/ 	.word	0x00005700


	//   ....[22]....
        /*04e8*/ 	.word	0x00005720


	//   ....[23]....
        /*04ec*/ 	.word	0x00005ae0


	//   ....[24]....
        /*04f0*/ 	.word	0x00005af0


	//   ....[25]....
        /*04f4*/ 	.word	0x000067a0


	//   ....[26]....
        /*04f8*/ 	.word	0x000067c0


	//   ....[27]....
        /*04fc*/ 	.word	0x00006940


	//   ....[28]....
        /*0500*/ 	.word	0x00006950


	//   ....[29]....
        /*0504*/ 	.word	0x00006ab0


	//   ....[30]....
        /*0508*/ 	.word	0x00006ad0


	//   ....[31]....
        /*050c*/ 	.word	0x00006c30


	//   ....[32]....
        /*0510*/ 	.word	0x00006c40


	//   ....[33]....
        /*0514*/ 	.word	0x00007050


	//   ....[34]....
        /*0518*/ 	.word	0x00007060


	//   ....[35]....
        /*051c*/ 	.word	0x000072d0


	//   ....[36]....
        /*0520*/ 	.word	0x00007310


	//   ....[37]....
        /*0524*/ 	.word	0x00007350


	//   ....[38]....
        /*0528*/ 	.word	0x00007380


	//   ....[39]....
        /*052c*/ 	.word	0x0000a430


	//   ....[40]....
        /*0530*/ 	.word	0x0000a470


	//   ....[41]....
        /*0534*/ 	.word	0x0000a4b0


	//   ....[42]....
        /*0538*/ 	.word	0x0000a4e0


	//   ....[43]....
        /*053c*/ 	.word	0x0000db50


	//   ....[44]....
        /*0540*/ 	.word	0x0000db60


	//   ....[45]....
        /*0544*/ 	.word	0x0000e810


	//   ....[46]....
        /*0548*/ 	.word	0x0000e830


	//   ....[47]....
        /*054c*/ 	.word	0x0000ebe0


	//   ....[48]....
        /*0550*/ 	.word	0x0000ebf0


	//   ....[49]....
        /*0554*/ 	.word	0x0000ec20


	//   ....[50]....
        /*0558*/ 	.word	0x0000ec30


	//   ....[51]....
        /*055c*/ 	.word	0x0000f980


	//   ....[52]....
        /*0560*/ 	.word	0x0000f990


	//   ....[53]....
        /*0564*/ 	.word	0x00010570


	//   ....[54]....
        /*0568*/ 	.word	0x00010590


	//   ....[55]....
        /*056c*/ 	.word	0x000107d0


	//   ....[56]....
        /*0570*/ 	.word	0x000107f0


	//   ....[57]....
        /*0574*/ 	.word	0x00010810


	//   ....[58]....
        /*0578*/ 	.word	0x00010830


	//   ....[59]....
        /*057c*/ 	.word	0x00011af0


	//   ....[60]....
        /*0580*/ 	.word	0x00011b20


	//   ....[61]....
        /*0584*/ 	.word	0x00011b40


	//   ....[62]....
        /*0588*/ 	.word	0x00011b60


	//   ....[63]....
        /*058c*/ 	.word	0x000132e0


	//   ....[64]....
        /*0590*/ 	.word	0x00013300


	//   ....[65]....
        /*0594*/ 	.word	0x00013310


	//   ....[66]....
        /*0598*/ 	.word	0x00013330


	//   ....[67]....
        /*059c*/ 	.word	0x000136f0


	//   ....[68]....
        /*05a0*/ 	.word	0x00013710


	//   ....[69]....
        /*05a4*/ 	.word	0x00013870


	//   ....[70]....
        /*05a8*/ 	.word	0x00013880


	//   ....[71]....
        /*05ac*/ 	.word	0x000139f0


	//   ....[72]....
        /*05b0*/ 	.word	0x00013a10


	//   ....[73]....
        /*05b4*/ 	.word	0x00013b80


	//   ....[74]....
        /*05b8*/ 	.word	0x00013b90


	//   ....[75]....
        /*05bc*/ 	.word	0x00013ef0


	//   ....[76]....
        /*05c0*/ 	.word	0x00013f10


	//   ....[77]....
        /*05c4*/ 	.word	0x00014c80


	//   ....[78]....
        /*05c8*/ 	.word	0x00014c90


	//   ....[79]....
        /*05cc*/ 	.word	0x000161d0


	//   ....[80]....
        /*05d0*/ 	.word	0x000161f0


	//   ....[81]....
        /*05d4*/ 	.word	0x00016360


	//   ....[82]....
        /*05d8*/ 	.word	0x00016370


	//   ....[83]....
        /*05dc*/ 	.word	0x000164e0


	//   ....[84]....
        /*05e0*/ 	.word	0x00016500


	//   ....[85]....
        /*05e4*/ 	.word	0x00016670


	//   ....[86]....
        /*05e8*/ 	.word	0x00016680


	//   ....[87]....
        /*05ec*/ 	.word	0x00016890


	//   ....[88]....
        /*05f0*/ 	.word	0x000168b0


	//   ....[89]....
        /*05f4*/ 	.word	0x000169d0


	//   ....[90]....
        /*05f8*/ 	.word	0x00016a10


	//   ....[91]....
        /*05fc*/ 	.word	0x00016a40


	//   ....[92]....
        /*0600*/ 	.word	0x00016a70


	//   ....[93]....
        /*0604*/ 	.word	0x00016aa0


	//   ....[94]....
        /*0608*/ 	.word	0x00016ad0


	//   ....[95]....
        /*060c*/ 	.word	0x00016c30


	//   ....[96]....
        /*0610*/ 	.word	0x00016c70


	//   ....[97]....
        /*0614*/ 	.word	0x00016ca0


	//   ....[98]....
        /*0618*/ 	.word	0x00016cd0


	//   ....[99]....
        /*061c*/ 	.word	0x00016d00


	//   ....[100]....
        /*0620*/ 	.word	0x00016d30


	//   ....[101]....
        /*0624*/ 	.word	0x00016dc0


	//   ....[102]....
        /*0628*/ 	.word	0x00016df0


	//   ....[103]....
        /*062c*/ 	.word	0x00016e00


	//   ....[104]....
        /*0630*/ 	.word	0x00016e60


	//   ....[105]....
        /*0634*/ 	.word	0x000173a0


	//   ....[106]....
        /*0638*/ 	.word	0x00017400


	//   ....[107]....
        /*063c*/ 	.word	0x00017450


	//   ....[108]....
        /*0640*/ 	.word	0x000174a0


	//   ....[109]....
        /*0644*/ 	.word	0x000174f0


	//   ....[110]....
        /*0648*/ 	.word	0x00017560


	//   ....[111]....
        /*064c*/ 	.word	0x000175b0


	//   ....[112]....
        /*0650*/ 	.word	0x00017610


	//   ....[113]....
        /*0654*/ 	.word	0x00017680


	//   ....[114]....
        /*0658*/ 	.word	0x000176e0


	//   ....[115]....
        /*065c*/ 	.word	0x00017750


	//   ....[116]....
        /*0660*/ 	.word	0x000177c0


	//   ....[117]....
        /*0664*/ 	.word	0x00017830


	//   ....[118]....
        /*0668*/ 	.word	0x00017890


	//   ....[119]....
        /*066c*/ 	.word	0x00017900


	//   ....[120]....
        /*0670*/ 	.word	0x00017970


	//   ....[121]....
        /*0674*/ 	.word	0x000179e0


	//   ....[122]....
        /*0678*/ 	.word	0x00017a40


	//   ....[123]....
        /*067c*/ 	.word	0x00017ab0


	//   ....[124]....
        /*0680*/ 	.word	0x00017b20


	//   ....[125]....
        /*0684*/ 	.word	0x00017b70


	//   ....[126]....
        /*0688*/ 	.word	0x00017bb0


	//   ....[127]....
        /*068c*/ 	.word	0x00017c00


	//   ....[128]....
        /*0690*/ 	.word	0x00017c50


	//   ....[129]....
        /*0694*/ 	.word	0x00017cb0


	//   ....[130]....
        /*0698*/ 	.word	0x00017d20


	//   ....[131]....
        /*069c*/ 	.word	0x00017d90


	//   ....[132]....
        /*06a0*/ 	.word	0x00017de0


	//   ....[133]....
        /*06a4*/ 	.word	0x00017e20


	//   ....[134]....
        /*06a8*/ 	.word	0x00017e70


	//   ....[135]....
        /*06ac*/ 	.word	0x00017eb0


	//   ....[136]....
        /*06b0*/ 	.word	0x00017f00


	//   ....[137]....
        /*06b4*/ 	.word	0x00017f50


	//   ....[138]....
        /*06b8*/ 	.word	0x00017fa0


	//   ....[139]....
        /*06bc*/ 	.word	0x00017fe0


	//   ....[140]....
        /*06c0*/ 	.word	0x00018050


	//   ....[141]....
        /*06c4*/ 	.word	0x000180c0


	//   ....[142]....
        /*06c8*/ 	.word	0x00018130


	//   ....[143]....
        /*06cc*/ 	.word	0x00018190


	//   ....[144]....
        /*06d0*/ 	.word	0x00018200


	//   ....[145]....
        /*06d4*/ 	.word	0x00018270


	//   ....[146]....
        /*06d8*/ 	.word	0x000182e0


	//   ....[147]....
        /*06dc*/ 	.word	0x00018340


	//   ....[148]....
        /*06e0*/ 	.word	0x000183b0


	//   ....[149]....
        /*06e4*/ 	.word	0x00018420


	//   ....[150]....
        /*06e8*/ 	.word	0x00018490


	//   ....[151]....
        /*06ec*/ 	.word	0x000184f0


	//   ....[152]....
        /*06f0*/ 	.word	0x00018560


	//   ....[153]....
        /*06f4*/ 	.word	0x000185d0


	//   ....[154]....
        /*06f8*/ 	.word	0x00018640


	//   ....[155]....
        /*06fc*/ 	.word	0x000186a0


	//   ....[156]....
        /*0700*/ 	.word	0x00018710


	//   ....[157]....
        /*0704*/ 	.word	0x00018780


	//   ....[158]....
        /*0708*/ 	.word	0x000187f0


	//   ....[159]....
        /*070c*/ 	.word	0x00018850


	//   ....[160]....
        /*0710*/ 	.word	0x000188c0


	//   ....[161]....
        /*0714*/ 	.word	0x00018930


	//   ....[162]....
        /*0718*/ 	.word	0x00018980


	//   ....[163]....
        /*071c*/ 	.word	0x000189c0


	//   ....[164]....
        /*0720*/ 	.word	0x00018a10


	//   ....[165]....
        /*0724*/ 	.word	0x00018a60


	//   ....[166]....
        /*0728*/ 	.word	0x00018ab0


	//   ....[167]....
        /*072c*/ 	.word	0x00018b20


	//   ....[168]....
        /*0730*/ 	.word	0x00018b70


	//   ....[169]....
        /*0734*/ 	.word	0x00018bc0


	//   ....[170]....
        /*0738*/ 	.word	0x00018c10


	//   ....[171]....
        /*073c*/ 	.word	0x00018c60


	//   ....[172]....
        /*0740*/ 	.word	0x00018cb0


	//   ....[173]....
        /*0744*/ 	.word	0x00018d20


	//   ....[174]....
        /*0748*/ 	.word	0x00018d70


	//   ....[175]....
        /*074c*/ 	.word	0x00018dd0


	//   ....[176]....
        /*0750*/ 	.word	0x00018e30


	//   ....[177]....
        /*0754*/ 	.word	0x00018ea0


	//----- nvinfo : EIATTR_EXIT_INSTR_OFFSETS
	.align		4
.L_496:
        /*0758*/ 	.byte	0x04, 0x1c
        /*075a*/ 	.short	(.L_498 - .L_497)


	//   ....[0]....
.L_497:
        /*075c*/ 	.word	0x00000b40


	//   ....[1]....
        /*0760*/ 	.word	0x00017360


	//----- nvinfo : EIATTR_MAX_THREADS
	.align		4
.L_498:
        /*0764*/ 	.byte	0x04, 0x05
        /*0766*/ 	.short	(.L_500 - .L_499)
.L_499:
        /*0768*/ 	.word	0x00000100
        /*076c*/ 	.word	0x00000001
        /*0770*/ 	.word	0x00000001


	//----- nvinfo : EIATTR_CRS_STACK_SIZE
	.align		4
.L_500:
        /*0774*/ 	.byte	0x04, 0x1e
        /*0776*/ 	.short	(.L_502 - .L_501)
.L_501:
        /*0778*/ 	.word	0x00000000
.L_502:


//--------------------- .nv.info._ZN7cutlass13device_kernelIN5flash19enable_sm80_to_sm89INS1_16FlashAttnFwdSm80INS1_25CollectiveMainloopFwdSm80ILi8ELi1ELb1EN4cute5tupleIJNS5_1CILi128EEENS7_ILi48EEENS7_ILi256EEEEEELi256ENS_10bfloat16_tEfNS_4arch4Sm80ELb0ELb1ELb1ELb0ELb1ELb0ELb1ELb1EEENS1_21CollectiveEpilogueFwdINS6_IJS8_SA_S9_EEENS6_IJNS7_ILi1EEESI_SI_EEESC_SE_Li256ELb0ELb1ELb1ELb0EEENS1_19SingleTileSchedulerILb0ELb1ELb1ELi128EEEEEEEEEvNT_6ParamsE --------------------------
	.section	.nv.info._ZN7cutlass13device_kernelIN5flash19enable_sm80_to_sm89INS1_16FlashAttnFwdSm80INS1_25CollectiveMainloopFwdSm80ILi8ELi1ELb1EN4cute5tupleIJNS5_1CILi128EEENS7_ILi48EEENS7_ILi256EEEEEELi256ENS_10bfloat16_tEfNS_4arch4Sm80ELb0ELb1ELb1ELb0ELb1ELb0ELb1ELb1EEENS1_21CollectiveEpilogueFwdINS6_IJS8_SA_S9_EEENS6_IJNS7_ILi1EEESI_SI_EEESC_SE_Li256ELb0ELb1ELb1ELb0EEENS1_19SingleTileSchedulerILb0ELb1ELb1ELi128EEEEEEEEEvNT_6ParamsE,"",@"SHT_CUDA_INFO"
	.sectionflags	@""
	.align	4


	//----- nvinfo : EIATTR_CUDA_API_VERSION
	.align		4
        /*0000*/ 	.byte	0x04, 0x37
        /*0002*/ 	.short	(.L_504 - .L_503)
.L_503:
        /*0004*/ 	.word	0x00000082


	//----- nvinfo : EIATTR_SW2861232_WAR
	.align		4
.L_504:
        /*0008*/ 	.byte	0x01, 0x35
	.zero		2


	//----- nvinfo : EIATTR_PARAM_CBANK
	.align		4
        /*000c*/ 	.byte	0x04, 0x0a
        /*000e*/ 	.short	(.L_506 - .L_505)
	.align		4
.L_505:
        /*0010*/ 	.word	index@(.nv.constant0._ZN7cutlass13device_kernelIN5flash19enable_sm80_to_sm89INS1_16FlashAttnFwdSm80INS1_25CollectiveMainloopFwdSm80ILi8ELi1ELb1EN4cute5tupleIJNS5_1CILi128EEENS7_ILi48EEENS7_ILi256EEEEEELi256ENS_10bfloat16_tEfNS_4arch4Sm80ELb0ELb1ELb1ELb0ELb1ELb0ELb1ELb1EEENS1_21CollectiveEpilogueFwdINS6_IJS8_SA_S9_EEENS6_IJNS7_ILi1EEESI_SI_EEESC_SE_Li256ELb0ELb1ELb1ELb0EEENS1_19SingleTileSchedulerILb0ELb1ELb1ELi128EEEEEEEEEvNT_6ParamsE)
        /*0014*/ 	.short	0x0160
        /*0016*/ 	.short	0x0418


	//----- nvinfo : EIATTR_CBANK_PARAM_SIZE
	.align		4
.L_506:
        /*0018*/ 	.byte	0x03, 0x19
        /*001a*/ 	.short	0x0418


	//----- nvinfo : EIATTR_KPARAM_INFO
	.align		4
        /*001c*/ 	.byte	0x04, 0x17
        /*001e*/ 	.short	(.L_508 - .L_507)
.L_507:
        /*0020*/ 	.word	0x00000000
        /*0024*/ 	.short	0x0000
        /*0026*/ 	.short	0x0000
        /*0028*/ 	.byte	0x00, 0xf0, 0x61, 0x10


	//----- nvinfo : EIATTR_MAXREG_COUNT
	.align		4
.L_508:
        /*002c*/ 	.byte	0x03, 0x1b
        /*002e*/ 	.short	0x00ff


	//----- nvinfo : EIATTR_NUM_BARRIERS
	.align		4
        /*0030*/ 	.byte	0x02, 0x4c
        /*0032*/ 	.byte	0x02
	.zero		1


	//----- nvinfo : EIATTR_ANNOTATIONS
	.align		4
        /*0034*/ 	.byte	0x04, 0x55
        /*0036*/ 	.short	(.L_510 - .L_509)


	//   ....[0]....
.L_509:
        /* <DEDUP_REMOVED lines=81> */


	//----- nvinfo : EIATTR_MERCURY_ISA_VERSION
	.align		4
.L_510:
        /*0538*/ 	.byte	0x03, 0x5f
        /*053a*/ 	.short	0x0000


	//----- nvinfo : EIATTR_COOP_GROUP_MASK_REGIDS
	.align		4
        /*053c*/ 	.byte	0x04, 0x29
        /*053e*/ 	.short	(.L_512 - .L_511)


	//   ....[0]....
.L_511:
        /*0540*/ 	.word	0xffffffff


	//   ....[1]....
        /*0544*/ 	.word	0xffffffff


	//   ....[2]....
        /*0548*/ 	.word	0xffffffff


	//   ....[3]....
        /*054c*/ 	.word	0xffffffff


	//   ....[4]....
        /*0550*/ 	.word	0xffffffff


	//   ....[5]....
        /*0554*/ 	.word	0xffffffff


	//   ....[6]....
        /*0558*/ 	.word	0xffffffff


	//   ....[7]....
        /*055c*/ 	.word	0xffffffff


	//   ....[8]....
        /*0560*/ 	.word	0xffffffff


	//   ....[9]....
        /*0564*/ 	.word	0xffffffff


	//   ....[10]....
        /*0568*/ 	.word	0xffffffff


	//   ....[11]....
        /*056c*/ 	.word	0xffffffff


	//   ....[12]....
        /*0570*/ 	.word	0xffffffff


	//   ....[13]....
        /*0574*/ 	.word	0xffffffff


	//   ....[14]....
        /*0578*/ 	.word	0xffffffff


	//   ....[15]....
        /*057c*/ 	.word	0xffffffff


	//   ....[16]....
        /*0580*/ 	.word	0xffffffff


	//   ....[17]....
        /*0584*/ 	.word	0xffffffff


	//   ....[18]....
        /*0588*/ 	.word	0xffffffff


	//   ....[19]....
        /*058c*/ 	.word	0xffffffff


	//   ....[20]....
        /*0590*/ 	.word	0xffffffff


	//   ....[21]....
        /*0594*/ 	.word	0xffffffff


	//   ....[22]....
        /*0598*/ 	.word	0xffffffff


	//   ....[23]....
        /*059c*/ 	.word	0xffffffff


	//   ....[24]....
        /*05a0*/ 	.word	0xffffffff


	//   ....[25]....
        /*05a4*/ 	.word	0xffffffff


	//   ....[26]....
        /*05a8*/ 	.word	0xffffffff


	//   ....[27]....
        /*05ac*/ 	.word	0xffffffff


	//   ....[28]....
        /*05b0*/ 	.word	0xffffffff


	//   ....[29]....
        /*05b4*/ 	.word	0xffffffff


	//   ....[30]....
        /*05b8*/ 	.word	0xffffffff


	//   ....[31]....
        /*05bc*/ 	.word	0xffffffff


	//   ....[32]....
        /*05c0*/ 	.word	0xffffffff


	//   ....[33]....
        /*05c4*/ 	.word	0xffffffff


	//   ....[34]....
        /*05c8*/ 	.word	0xffffffff


	//   ....[35]....
        /*05cc*/ 	.word	0xffffffff


	//   ....[36]....
        /*05d0*/ 	.word	0xffffffff


	//   ....[37]....
        /*05d4*/ 	.word	0xffffffff


	//   ....[38]....
        /*05d8*/ 	.word	0xffffffff


	//   ....[39]....
        /*05dc*/ 	.word	0xffffffff


	//   ....[40]....
        /*05e0*/ 	.word	0xffffffff


	//   ....[41]....
        /*05e4*/ 	.word	0xffffffff


	//   ....[42]....
        /*05e8*/ 	.word	0xffffffff


	//   ....[43]....
        /*05ec*/ 	.word	0xffffffff


	//   ....[44]....
        /*05f0*/ 	.word	0xffffffff


	//   ....[45]....
        /*05f4*/ 	.word	0xffffffff


	//   ....[46]....
        /*05f8*/ 	.word	0xffffffff


	//   ....[47]....
        /*05fc*/ 	.word	0xffffffff


	//   ....[48]....
        /*0600*/ 	.word	0xffffffff


	//   ....[49]....
        /*0604*/ 	.word	0xffffffff


	//   ....[50]....
        /*0608*/ 	.word	0xffffffff


	//   ....[51]....
        /*060c*/ 	.word	0xffffffff


	//   ....[52]....
        /*0610*/ 	.word	0xffffffff


	//   ....[53]....
        /*0614*/ 	.word	0xffffffff


	//   ....[54]....
        /*0618*/ 	.word	0xffffffff


	//   ....[55]....
        /*061c*/ 	.word	0xffffffff


	//   ....[56]....
        /*0620*/ 	.word	0xffffffff


	//   ....[57]....
        /*0624*/ 	.word	0xffffffff


	//   ....[58]....
        /*0628*/ 	.word	0xffffffff


	//   ....[59]....
        /*062c*/ 	.word	0xffffffff


	//   ....[60]....
        /*0630*/ 	.word	0xffffffff


	//   ....[61]....
        /*0634*/ 	.word	0xffffffff


	//   ....[62]....
        /*0638*/ 	.word	0xffffffff


	//   ....[63]....
        /*063c*/ 	.word	0xffffffff


	//   ....[64]....
        /*0640*/ 	.word	0xffffffff


	//   ....[65]....
        /*0644*/ 	.word	0xffffffff


	//   ....[66]....
        /*0648*/ 	.word	0xffffffff


	//   ....[67]....
        /*064c*/ 	.word	0xffffffff


	//   ....[68]....
        /*0650*/ 	.word	0xffffffff


	//   ....[69]....
        /*0654*/ 	.word	0xffffffff


	//   ....[70]....
        /*0658*/ 	.word	0xffffffff


	//   ....[71]....
        /*065c*/ 	.word	0xffffffff


	//   ....[72]....
        /*0660*/ 	.word	0xffffffff


	//   ....[73]....
        /*0664*/ 	.word	0xffffffff


	//   ....[74]....
        /*0668*/ 	.word	0xffffffff


	//   ....[75]....
        /*066c*/ 	.word	0xffffffff


	//   ....[76]....
        /*0670*/ 	.word	0xffffffff


	//   ....[77]....
        /*0674*/ 	.word	0xffffffff


	//   ....[78]....
        /*0678*/ 	.word	0xffffffff


	//   ....[79]....
        /*067c*/ 	.word	0xffffffff


	//   ....[80]....
        /*0680*/ 	.word	0xffffffff


	//   ....[81]....
        /*0684*/ 	.word	0xffffffff


	//   ....[82]....
        /*0688*/ 	.word	0xffffffff


	//   ....[83]....
        /*068c*/ 	.word	0xffffffff


	//   ....[84]....
        /*0690*/ 	.word	0xffffffff


	//   ....[85]....
        /*0694*/ 	.word	0xffffffff


	//   ....[86]....
        /*0698*/ 	.word	0xffffffff


	//----- nvinfo : EIATTR_COOP_GROUP_INSTR_OFFSETS
	.align		4
.L_512:
        /*069c*/ 	.byte	0x04, 0x28
        /*069e*/ 	.short	(.L_514 - .L_513)


	//   ....[0]....
.L_513:
        /*06a0*/ 	.word	0x00000060


	//   ....[1]....
        /*06a4*/ 	.word	0x00001710


	//   ....[2]....
        /*06a8*/ 	.word	0x00001740


	//   ....[3]....
        /*06ac*/ 	.word	0x00001770


	//   ....[4]....
        /*06b0*/ 	.word	0x000017b0


	//   ....[5]....
        /*06b4*/ 	.word	0x000017e0


	//   ....[6]....
        /*06b8*/ 	.word	0x000019d0


	//   ....[7]....
        /*06bc*/ 	.word	0x000019f0


	//   ....[8]....
        /*06c0*/ 	.word	0x00001a00


	//   ....[9]....
        /*06c4*/ 	.word	0x00001b70


	//   ....[10]....
        /*06c8*/ 	.word	0x00001bb0


	//   ....[11]....
        /*06cc*/ 	.word	0x00001bd0


	//   ....[12]....
        /*06d0*/ 	.word	0x00001c60


	//   ....[13]....
        /*06d4*/ 	.word	0x00002100


	//   ....[14]....
        /*06d8*/ 	.word	0x00002130


	//   ....[15]....
        /*06dc*/ 	.word	0x000025a0


	//   ....[16]....
        /*06e0*/ 	.word	0x000025b0


	//   ....[17]....
        /*06e4*/ 	.word	0x00003680


	//   ....[18]....
        /*06e8*/ 	.word	0x00003690


	//   ....[19]....
        /*06ec*/ 	.word	0x000037a0


	//   ....[20]....
        /*06f0*/ 	.word	0x000037c0


	//   ....[21]....
        /*06f4*/ 	.word	0x00003c40


	//   ....[22]....
        /*06f8*/ 	.word	0x00004340


	//   ....[23]....
        /*06fc*/ 	.word	0x00004bf0


	//   ....[24]....
        /*0700*/ 	.word	0x00004c90


	//   ....[25]....
        /*0704*/ 	.word	0x00004cb0


	//   ....[26]....
        /*0708*/ 	.word	0x00004db0


	//   ....[27]....
        /*070c*/ 	.word	0x00006060


	//   ....[28]....
        /*0710*/ 	.word	0x00006080


	//   ....[29]....
        /*0714*/ 	.word	0x000061d0


	//   ....[30]....
        /*0718*/ 	.word	0x000061e0


	//   ....[31]....
        /*071c*/ 	.word	0x00007280


	//   ....[32]....
        /*0720*/ 	.word	0x000072c0


	//   ....[33]....
        /*0724*/ 	.word	0x000072d0


	//   ....[34]....
        /*0728*/ 	.word	0x000072e0


	//   ....[35]....
        /*072c*/ 	.word	0x00007590


	//   ....[36]....
        /*0730*/ 	.word	0x000078c0


	//   ....[37]....
        /*0734*/ 	.word	0x00007f70


	//   ....[38]....
        /*0738*/ 	.word	0x00007f90


	//   ....[39]....
        /*073c*/ 	.word	0x000087b0


	//   ....[40]....
        /*0740*/ 	.word	0x000088b0


	//   ....[41]....
        /*0744*/ 	.word	0x0000a210


	//   ....[42]....
        /*0748*/ 	.word	0x0000a220


	//   ....[43]....
        /*074c*/ 	.word	0x0000a390


	//   ....[44]....
        /*0750*/ 	.word	0x0000a3a0


	//   ....[45]....
        /*0754*/ 	.word	0x0000b3b0


	//   ....[46]....
        /*0758*/ 	.word	0x0000b3f0


	//   ....[47]....
        /*075c*/ 	.word	0x0000b400


	//   ....[48]....
        /*0760*/ 	.word	0x0000b410


	//   ....[49]....
        /*0764*/ 	.word	0x0000b700


	//   ....[50]....
        /*0768*/ 	.word	0x0000b720


	//   ....[51]....
        /*076c*/ 	.word	0x0000bd30


	//   ....[52]....
        /*0770*/ 	.word	0x0000bd50


	//   ....[53]....
        /*0774*/ 	.word	0x0000d3a0


	//   ....[54]....
        /*0778*/ 	.word	0x0000d3c0


	//   ....[55]....
        /*077c*/ 	.word	0x0000d570


	//   ....[56]....
        /*0780*/ 	.word	0x0000d580


	//   ....[57]....
        /*0784*/ 	.word	0x0000e580


	//   ....[58]....
        /*0788*/ 	.word	0x0000e5a0


	//   ....[59]....
        /*078c*/ 	.word	0x0000e5b0


	//   ....[60]....
        /*0790*/ 	.word	0x0000e5c0


	//   ....[61]....
        /*0794*/ 	.word	0x0000e8d0


	//   ....[62]....
        /*0798*/ 	.word	0x0000eda0


	//   ....[63]....
        /*079c*/ 	.word	0x0000f280


	//   ....[64]....
        /*07a0*/ 	.word	0x0000f2a0


	//   ....[65]....
        /*07a4*/ 	.word	0x0000faa0


	//   ....[66]....
        /*07a8*/ 	.word	0x0000fbc0


	//   ....[67]....
        /*07ac*/ 	.word	0x00010f80


	//   ....[68]....
        /*07b0*/ 	.word	0x00010f90


	//   ....[69]....
        /*07b4*/ 	.word	0x00010fc0


	//   ....[70]....
        /*07b8*/ 	.word	0x00010fd0


	//   ....[71]....
        /*07bc*/ 	.word	0x00011ef0


	//   ....[72]....
        /*07c0*/ 	.word	0x00011f20


	//   ....[73]....
        /*07c4*/ 	.word	0x00011f50


	//   ....[74]....
        /*07c8*/ 	.word	0x00011f80


	//   ....[75]....
        /*07cc*/ 	.word	0x00012020


	//   ....[76]....
        /*07d0*/ 	.word	0x00012070


	//   ....[77]....
        /*07d4*/ 	.word	0x00012c80


	//   ....[78]....
        /*07d8*/ 	.word	0x00012c90


	//   ....[79]....
        /*07dc*/ 	.word	0x00013c00


	//   ....[80]....
        /*07e0*/ 	.word	0x00013c60


	//   ....[81]....
        /*07e4*/ 	.word	0x00013cc0


	//   ....[82]....
        /*07e8*/ 	.word	0x00013d20


	//   ....[83]....
        /*07ec*/ 	.word	0x00013d70


	//   ....[84]....
        /*07f0*/ 	.word	0x00013dd0


	//   ....[85]....
        /*07f4*/ 	.word	0x00013e20


	//   ....[86]....
        /*07f8*/ 	.word	0x00013e80


	//----- nvinfo : EIATTR_EXIT_INSTR_OFFSETS
	.align		4
.L_514:
        /*07fc*/ 	.byte	0x04, 0x1c
        /*07fe*/ 	.short	(.L_516 - .L_515)


	//   ....[0]....
.L_515:
        /*0800*/ 	.word	0x000001c0


	//   ....[1]....
        /*0804*/ 	.word	0x00012ca0


	//   ....[2]....
        /*0808*/ 	.word	0x00013840


	//   ....[3]....
        /*080c*/ 	.word	0x00013890


	//   ....[4]....
        /*0810*/ 	.word	0x000138c0


	//   ....[5]....
        /*0814*/ 	.word	0x00013920


	//   ....[6]....
        /*0818*/ 	.word	0x00013bb0


	//----- nvinfo : EIATTR_CTAIDZ_USED
	.align		4
.L_516:
        /*081c*/ 	.byte	0x01, 0x04
	.zero		2


	//----- nvinfo : EIATTR_MAX_THREADS
	.align		4
        /*0820*/ 	.byte	0x04, 0x05
        /*0822*/ 	.short	(.L_518 - .L_517)
.L_517:
        /*0824*/ 	.word	0x00000100
        /*0828*/ 	.word	0x00000001
        /*082c*/ 	.word	0x00000001


	//----- nvinfo : EIATTR_CRS_STACK_SIZE
	.align		4
.L_518:
        /*0830*/ 	.byte	0x04, 0x1e
        /*0832*/ 	.short	(.L_520 - .L_519)
.L_519:
        /*0834*/ 	.word	0x00000000
.L_520:


//--------------------- .nv.info._ZN7cutlass13device_kernelIN5flash19enable_sm80_to_sm89INS1_16FlashAttnFwdSm80INS1_25CollectiveMainloopFwdSm80ILi8ELi1ELb1EN4cute5tupleIJNS5_1CILi128EEENS7_ILi48EEENS7_ILi256EEEEEELi256ENS_10bfloat16_tEfNS_4arch4Sm80ELb0ELb1ELb1ELb1ELb1ELb0ELb1ELb1EEENS1_21CollectiveEpilogueFwdINS6_IJS8_SA_S9_EEENS6_IJNS7_ILi1EEESI_SI_EEESC_SE_Li256ELb1ELb1ELb1ELb0EEENS1_36VarlenDynamicPersistentTileSchedulerILi128ELi48ELi256ELi256ELb1ELb1ELb0ELb1ELb0ELb1EEEEEEEEEvNT_6ParamsE --------------------------
	.section	.nv.info._ZN7cutlass13device_kernelIN5flash19enable_sm80_to_sm89INS1_16FlashAttnFwdSm80INS1_25CollectiveMainloopFwdSm80ILi8ELi1ELb1EN4cute5tupleIJNS5_1CILi128EEENS7_ILi48EEENS7_ILi256EEEEEELi256ENS_10bfloat16_tEfNS_4arch4Sm80ELb0ELb1ELb1ELb1ELb1ELb0ELb1ELb1EEENS1_21CollectiveEpilogueFwdINS6_IJS8_SA_S9_EEENS6_IJNS7_ILi1EEESI_SI_EEESC_SE_Li256ELb1ELb1ELb1ELb0EEENS1_36VarlenDynamicPersistentTileSchedulerILi128ELi48ELi256ELi256ELb1ELb1ELb0ELb1ELb0ELb1EEEEEEEEEvNT_6ParamsE,"",@"SHT_CUDA_INFO"
	.sectionflags	@""
	.align	4


	//----- nvinfo : EIATTR_CUDA_API_VERSION
	.align		4
        /*0000*/ 	.byte	0x04, 0x37
        /*0002*/ 	.short	(.L_522 - .L_521)
.L_521:
        /*0004*/ 	.word	0x00000082


	//----- nvinfo : EIATTR_SW2861232_WAR
	.align		4
.L_522:
        /*0008*/ 	.byte	0x01, 0x35
	.zero		2


	//----- nvinfo : EIATTR_PARAM_CBANK
	.align		4
        /*000c*/ 	.byte	0x04, 0x0a
        /*000e*/ 	.short	(.L_524 - .L_523)
	.align		4
.L_523:
        /*0010*/ 	.word	index@(.nv.constant0._ZN7cutlass13device_kernelIN5flash19enable_sm80_to_sm89INS1_16FlashAttnFwdSm80INS1_25CollectiveMainloopFwdSm80ILi8ELi1ELb1EN4cute5tupleIJNS5_1CILi128EEENS7_ILi48EEENS7_ILi256EEEEEELi256ENS_10bfloat16_tEfNS_4arch4Sm80ELb0ELb1ELb1ELb1ELb1ELb0ELb1ELb1EEENS1_21CollectiveEpilogueFwdINS6_IJS8_SA_S9_EEENS6_IJNS7_ILi1EEESI_SI_EEESC_SE_Li256ELb1ELb1ELb1ELb0EEENS1_36VarlenDynamicPersistentTileSchedulerILi128ELi48ELi256ELi256ELb1ELb1ELb0ELb1ELb0ELb1EEEEEEEEEvNT_6ParamsE)
        /*0014*/ 	.short	0x0160
        /*0016*/ 	.short	0x0438


	//----- nvinfo : EIATTR_CBANK_PARAM_SIZE
	.align		4
.L_524:
        /*0018*/ 	.byte	0x03, 0x19
        /*001a*/ 	.short	0x0438


	//----- nvinfo : EIATTR_KPARAM_INFO
	.align		4
        /*001c*/ 	.byte	0x04, 0x17
        /*001e*/ 	.short	(.L_526 - .L_525)
.L_525:
        /*0020*/ 	.word	0x00000000
        /*0024*/ 	.short	0x0000
        /*0026*/ 	.short	0x0000
        /*0028*/ 	.byte	0x00, 0xf0, 0xe1, 0x10


	//----- nvinfo : EIATTR_MAXREG_COUNT
	.align		4
.L_526:
        /*002c*/ 	.byte	0x03, 0x1b
        /*002e*/ 	.short	0x00ff


	//----- nvinfo : EIATTR_NUM_BARRIERS
	.align		4
        /*0030*/ 	.byte	0x02, 0x4c
        /*0032*/ 	.byte	0x06
	.zero		1


	//----- nvinfo : EIATTR_ANNOTATIONS
	.align		4
        /*0034*/ 	.byte	0x04, 0x55
        /*0036*/ 	.short	(.L_528 - .L_527)


	//   ....[0]....
.L_527:
        /* <DEDUP_REMOVED lines=476> */


	//----- nvinfo : EIATTR_MERCURY_ISA_VERSION
	.align		4
.L_528:
        /*1de8*/ 	.byte	0x03, 0x5f
        /*1dea*/ 	.short	0x0000


	//----- nvinfo : EIATTR_INT_WARP_WIDE_INSTR_OFFSETS
	.align		4
        /*1dec*/ 	.byte	0x04, 0x31
        /*1dee*/ 	.short	(.L_530 - .L_529)


	//   ....[0]....
.L_529:
        /*1df0*/ 	.word	0x000144f0


	//   ....[1]....
        /*1df4*/ 	.word	0x00014570


	//----- nvinfo : EIATTR_COOP_GROUP_MASK_REGIDS
	.align		4
.L_530:
        /*1df8*/ 	.byte	0x04, 0x29
        /*1dfa*/ 	.short	(.L_532 - .L_531)


	//   ....[0]....
.L_531:
        /*1dfc*/ 	.word	0xffffffff


	//   ....[1]....
        /*1e00*/ 	.word	0xffffffff


	//   ....[2]....
        /*1e04*/ 	.word	0xffffffff


	//   ....[3]....
        /*1e08*/ 	.word	0xffffffff


	//   ....[4]....
        /*1e0c*/ 	.word	0xffffffff


	//   ....[5]....
        /*1e10*/ 	.word	0xffffffff


	//   ....[6]....
        /*1e14*/ 	.word	0xffffffff


	//   ....[7]....
        /*1e18*/ 	.word	0xffffffff


	//   ....[8]....
        /*1e1c*/ 	.word	0xffffffff


	//   ....[9]....
        /*1e20*/ 	.word	0xffffffff


	//   ....[10]....
        /*1e24*/ 	.word	0xffffffff


	//   ....[11]....
        /*1e28*/ 	.word	0xffffffff


	//   ....[12]....
        /*1e2c*/ 	.word	0xffffffff


	//   ....[13]....
        /*1e30*/ 	.word	0xffffffff


	//   ....[14]....
        /*1e34*/ 	.word	0xffffffff


	//   ....[15]....
        /*1e38*/ 	.word	0xffffffff


	//   ....[16]....
        /*1e3c*/ 	.word	0xffffffff


	//   ....[17]....
        /*1e40*/ 	.word	0xffffffff


	//   ....[18]....
        /*1e44*/ 	.word	0xffffffff


	//   ....[19]....
        /*1e48*/ 	.word	0xffffffff


	//   ....[20]....
        /*1e4c*/ 	.word	0xffffffff


	//   ....[21]....
        /*1e50*/ 	.word	0xffffffff


	//   ....[22]....
        /*1e54*/ 	.word	0xffffffff


	//   ....[23]....
        /*1e58*/ 	.word	0xffffffff


	//   ....[24]....
        /*1e5c*/ 	.word	0xffffffff


	//   ....[25]....
        /*1e60*/ 	.word	0xffffffff


	//   ....[26]....
        /*1e64*/ 	.word	0xffffffff


	//   ....[27]....
        /*1e68*/ 	.word	0xffffffff


	//   ....[28]....
        /*1e6c*/ 	.word	0xffffffff


	//   ....[29]....
        /*1e70*/ 	.word	0xffffffff


	//   ....[30]....
        /*1e74*/ 	.word	0xffffffff


	//   ....[31]....
        /*1e78*/ 	.word	0xffffffff


	//   ....[32]....
        /*1e7c*/ 	.word	0xffffffff


	//   ....[33]....
        /*1e80*/ 	.word	0xffffffff


	//   ....[34]....
        /*1e84*/ 	.word	0xffffffff


	//   ....[35]....
        /*1e88*/ 	.word	0xffffffff


	//   ....[36]....
        /*1e8c*/ 	.word	0xffffffff


	//   ....[37]....
        /*1e90*/ 	.word	0xffffffff


	//   ....[38]....
        /*1e94*/ 	.word	0xffffffff


	//   ....[39]....
        /*1e98*/ 	.word	0xffffffff


	//   ....[40]....
        /*1e9c*/ 	.word	0xffffffff


	//   ....[41]....
        /*1ea0*/ 	.word	0xffffffff


	//   ....[42]....
        /*1ea4*/ 	.word	0xffffffff


	//   ....[43]....
        /*1ea8*/ 	.word	0xffffffff


	//   ....[44]....
        /*1eac*/ 	.word	0xffffffff


	//   ....[45]....
        /*1eb0*/ 	.word	0xffffffff


	//   ....[46]....
        /*1eb4*/ 	.word	0xffffffff


	//   ....[47]....
        /*1eb8*/ 	.word	0xffffffff


	//   ....[48]....
        /*1ebc*/ 	.word	0xffffffff


	//   ....[49]....
        /*1ec0*/ 	.word	0xffffffff


	//   ....[50]....
        /*1ec4*/ 	.word	0xffffffff


	//   ....[51]....
        /*1ec8*/ 	.word	0xffffffff


	//   ....[52]....
        /*1ecc*/ 	.word	0xffffffff


	//   ....[53]....
        /*1ed0*/ 	.word	0xffffffff


	//   ....[54]....
        /*1ed4*/ 	.word	0xffffffff


	//   ....[55]....
        /*1ed8*/ 	.word	0xffffffff


	//   ....[56]....
        /*1edc*/ 	.word	0xffffffff


	//   ....[57]....
        /*1ee0*/ 	.word	0xffffffff


	//   ....[58]....
        /*1ee4*/ 	.word	0xffffffff


	//   ....[59]....
        /*1ee8*/ 	.word	0xffffffff


	//   ....[60]....
        /*1eec*/ 	.word	0xffffffff


	//   ....[61]....
        /*1ef0*/ 	.word	0xffffffff


	//   ....[62]....
        /*1ef4*/ 	.word	0xffffffff


	//   ....[63]....
        /*1ef8*/ 	.word	0xffffffff


	//   ....[64]....
        /*1efc*/ 	.word	0xffffffff


	//   ....[65]....
        /*1f00*/ 	.word	0xffffffff


	//   ....[66]....
        /*1f04*/ 	.word	0xffffffff


	//   ....[67]....
        /*1f08*/ 	.word	0xffffffff


	//   ....[68]....
        /*1f0c*/ 	.word	0xffffffff


	//   ....[69]....
        /*1f10*/ 	.word	0xffffffff


	//   ....[70]....
        /*1f14*/ 	.word	0xffffffff


	//   ....[71]....
        /*1f18*/ 	.word	0xffffffff


	//   ....[72]....
        /*1f1c*/ 	.word	0xffffffff


	//   ....[73]....
        /*1f20*/ 	.word	0xffffffff


	//   ....[74]....
        /*1f24*/ 	.word	0xffffffff


	//   ....[75]....
        /*1f28*/ 	.word	0xffffffff


	//   ....[76]....
        /*1f2c*/ 	.word	0xffffffff


	//   ....[77]....
        /*1f30*/ 	.word	0xffffffff


	//   ....[78]....
        /*1f34*/ 	.word	0xffffffff


	//   ....[79]....
        /*1f38*/ 	.word	0xffffffff


	//   ....[80]....
        /*1f3c*/ 	.word	0xffffffff


	//   ....[81]....
        /*1f40*/ 	.word	0xffffffff


	//   ....[82]....
        /*1f44*/ 	.word	0xffffffff


	//   ....[83]....
        /*1f48*/ 	.word	0xffffffff


	//   ....[84]....
        /*1f4c*/ 	.word	0xffffffff


	//   ....[85]....
        /*1f50*/ 	.word	0xffffffff


	//   ....[86]....
        /*1f54*/ 	.word	0xffffffff


	//   ....[87]....
        /*1f58*/ 	.word	0xffffffff


	//   ....[88]....
        /*1f5c*/ 	.word	0xffffffff


	//   ....[89]....
        /*1f60*/ 	.word	0xffffffff


	//   ....[90]....
        /*1f64*/ 	.word	0xffffffff


	//   ....[91]....
        /*1f68*/ 	.word	0xffffffff


	//   ....[92]....
        /*1f6c*/ 	.word	0xffffffff


	//   ....[93]....
        /*1f70*/ 	.word	0xffffffff


	//   ....[94]....
        /*1f74*/ 	.word	0xffffffff


	//   ....[95]....
        /*1f78*/ 	.word	0xffffffff


	//   ....[96]....
        /*1f7c*/ 	.word	0xffffffff


	//   ....[97]....
        /*1f80*/ 	.word	0xffffffff


	//   ....[98]....
        /*1f84*/ 	.word	0xffffffff


	//   ....[99]....
        /*1f88*/ 	.word	0xffffffff


	//   ....[100]....
        /*1f8c*/ 	.word	0xffffffff


	//   ....[101]....
        /*1f90*/ 	.word	0xffffffff


	//   ....[102]....
        /*1f94*/ 	.word	0xffffffff


	//   ....[103]....
        /*1f98*/ 	.word	0xffffffff


	//   ....[104]....
        /*1f9c*/ 	.word	0xffffffff


	//   ....[105]....
        /*1fa0*/ 	.word	0xffffffff


	//   ....[106]....
        /*1fa4*/ 	.word	0xffffffff


	//   ....[107]....
        /*1fa8*/ 	.word	0xffffffff


	//   ....[108]....
        /*1fac*/ 	.word	0xffffffff


	//   ....[109]....
        /*1fb0*/ 	.word	0xffffffff


	//   ....[110]....
        /*1fb4*/ 	.word	0xffffffff


	//   ....[111]....
        /*1fb8*/ 	.word	0xffffffff


	//   ....[112]....
        /*1fbc*/ 	.word	0xffffffff


	//   ....[113]....
        /*1fc0*/ 	.word	0xffffffff


	//   ....[114]....
        /*1fc4*/ 	.word	0xffffffff


	//   ....[115]....
        /*1fc8*/ 	.word	0xffffffff


	//   ....[116]....
        /*1fcc*/ 	.word	0xffffffff


	//   ....[117]....
        /*1fd0*/ 	.word	0xffffffff


	//   ....[118]....
        /*1fd4*/ 	.word	0xffffffff


	//   ....[119]....
        /*1fd8*/ 	.word	0xffffffff


	//   ....[120]....
        /*1fdc*/ 	.word	0xffffffff


	//   ....[121]....
        /*1fe0*/ 	.word	0xffffffff


	//   ....[122]....
        /*1fe4*/ 	.word	0xffffffff


	//   ....[123]....
        /*1fe8*/ 	.word	0xffffffff


	//   ....[124]....
        /*1fec*/ 	.word	0xffffffff


	//   ....[125]....
        /*1ff0*/ 	.word	0xffffffff


	//   ....[126]....
        /*1ff4*/ 	.word	0xffffffff


	//   ....[127]....
        /*1ff8*/ 	.word	0xffffffff


	//   ....[128]....
        /*1ffc*/ 	.word	0xffffffff


	//   ....[129]....
        /*2000*/ 	.word	0xffffffff


	//   ....[130]....
        /*2004*/ 	.word	0xffffffff


	//   ....[131]....
        /*2008*/ 	.word	0xffffffff


	//   ....[132]....
        /*200c*/ 	.word	0xffffffff


	//   ....[133]....
        /*2010*/ 	.word	0xffffffff


	//   ....[134]....
        /*2014*/ 	.word	0xffffffff


	//   ....[135]....
        /*2018*/ 	.word	0xffffffff


	//   ....[136]....
        /*201c*/ 	.word	0xffffffff


	//   ....[137]....
        /*2020*/ 	.word	0xffffffff


	//   ....[138]....
        /*2024*/ 	.word	0xffffffff


	//   ....[139]....
        /*2028*/ 	.word	0xffffffff


	//   ....[140]....
        /*202c*/ 	.word	0xffffffff


	//   ....[141]....
        /*2030*/ 	.word	0xffffffff


	//   ....[142]....
        /*2034*/ 	.word	0xffffffff


	//   ....[143]....
        /*2038*/ 	.word	0xffffffff


	//   ....[144]....
        /*203c*/ 	.word	0xffffffff


	//   ....[145]....
        /*2040*/ 	.word	0xffffffff


	//   ....[146]....
        /*2044*/ 	.word	0xffffffff


	//   ....[147]....
        /*2048*/ 	.word	0xffffffff


	//   ....[148]....
        /*204c*/ 	.word	0xffffffff


	//   ....[149]....
        /*2050*/ 	.word	0xffffffff


	//   ....[150]....
        /*2054*/ 	.word	0xffffffff


	//   ....[151]....
        /*2058*/ 	.word	0xffffffff


	//   ....[152]....
        /*205c*/ 	.word	0xffffffff


	//   ....[153]....
        /*2060*/ 	.word	0xffffffff


	//   ....[154]....
        /*2064*/ 	.word	0xffffffff


	//   ....[155]....
        /*2068*/ 	.word	0xffffffff


	//   ....[156]....
        /*206c*/ 	.word	0xffffffff


	//   ....[157]....
        /*2070*/ 	.word	0xffffffff


	//   ....[158]....
        /*2074*/ 	.word	0xffffffff


	//   ....[159]....
        /*2078*/ 	.word	0xffffffff


	//   ....[160]....
        /*207c*/ 	.word	0xffffffff


	//   ....[161]....
        /*2080*/ 	.word	0xffffffff


	//   ....[162]....
        /*2084*/ 	.word	0xffffffff


	//   ....[163]....
        /*2088*/ 	.word	0xffffffff


	//   ....[164]....
        /*208c*/ 	.word	0xffffffff


	//   ....[165]....
        /*2090*/ 	.word	0xffffffff


	//   ....[166]....
        /*2094*/ 	.word	0xffffffff


	//   ....[167]....
        /*2098*/ 	.word	0xffffffff


	//   ....[168]....
        /*209c*/ 	.word	0xffffffff


	//   ....[169]....
        /*20a0*/ 	.word	0xffffffff


	//   ....[170]....
        /*20a4*/ 	.word	0xffffffff


	//   ....[171]....
        /*20a8*/ 	.word	0xffffffff


	//   ....[172]....
        /*20ac*/ 	.word	0xffffffff


	//   ....[173]....
        /*20b0*/ 	.word	0xffffffff


	//   ....[174]....
        /*20b4*/ 	.word	0xffffffff


	//   ....[175]....
        /*20b8*/ 	.word	0xffffffff


	//   ....[176]....
        /*20bc*/ 	.word	0xffffffff


	//   ....[177]....
        /*20c0*/ 	.word	0xffffffff


	//   ....[178]....
        /*20c4*/ 	.word	0xffffffff


	//   ....[179]....
        /*20c8*/ 	.word	0xffffffff


	//   ....[180]....
        /*20cc*/ 	.word	0xffffffff


	//   ....[181]....
        /*20d0*/ 	.word	0xffffffff


	//   ....[182]....
        /*20d4*/ 	.word	0xffffffff


	//   ....[183]....
        /*20d8*/ 	.word	0xffffffff


	//   ....[184]....
        /*20dc*/ 	.word	0xffffffff


	//   ....[185]....
        /*20e0*/ 	.word	0xffffffff


	//   ....[186]....
        /*20e4*/ 	.word	0xffffffff


	//   ....[187]....
        /*20e8*/ 	.word	0xffffffff


	//   ....[188]....
        /*20ec*/ 	.word	0xffffffff


	//   ....[189]....
        /*20f0*/ 	.word	0xffffffff


	//   ....[190]....
        /*20f4*/ 	.word	0xffffffff


	//   ....[191]....
        /*20f8*/ 	.word	0xffffffff


	//   ....[192]....
        /*20fc*/ 	.word	0xffffffff


	//   ....[193]....
        /*2100*/ 	.word	0xffffffff


	//   ....[194]....
        /*2104*/ 	.word	0xffffffff


	//   ....[195]....
        /*2108*/ 	.word	0xffffffff


	//   ....[196]....
        /*210c*/ 	.word	0xffffffff


	//   ....[197]....
        /*2110*/ 	.word	0xffffffff


	//   ....[198]....
        /*2114*/ 	.word	0xffffffff


	//   ....[199]....
        /*2118*/ 	.word	0xffffffff


	//   ....[200]....
        /*211c*/ 	.word	0xffffffff


	//   ....[201]....
        /*2120*/ 	.word	0xffffffff


	//   ....[202]....
        /*2124*/ 	.word	0xffffffff


	//   ....[203]....
        /*2128*/ 	.word	0xffffffff


	//   ....[204]....
        /*212c*/ 	.word	0xffffffff


	//   ....[205]....
        /*2130*/ 	.word	0xffffffff


	//   ....[206]....
        /*2134*/ 	.word	0xffffffff


	//   ....[207]....
        /*2138*/ 	.word	0xffffffff


	//   ....[208]....
        /*213c*/ 	.word	0xffffffff


	//   ....[209]....
        /*2140*/ 	.word	0xffffffff


	//   ....[210]....
        /*2144*/ 	.word	0xffffffff


	//   ....[211]....
        /*2148*/ 	.word	0xffffffff


	//   ....[212]....
        /*214c*/ 	.word	0xffffffff


	//   ....[213]....
        /*2150*/ 	.word	0xffffffff


	//   ....[214]....
        /*2154*/ 	.word	0xffffffff


	//   ....[215]....
        /*2158*/ 	.word	0xffffffff


	//   ....[216]....
        /*215c*/ 	.word	0xffffffff


	//   ....[217]....
        /*2160*/ 	.word	0xffffffff


	//   ....[218]....
        /*2164*/ 	.word	0xffffffff


	//   ....[219]....
        /*2168*/ 	.word	0xffffffff


	//   ....[220]....
        /*216c*/ 	.word	0xffffffff


	//   ....[221]....
        /*2170*/ 	.word	0xffffffff


	//   ....[222]....
        /*2174*/ 	.word	0xffffffff


	//   ....[223]....
        /*2178*/ 	.word	0xffffffff


	//   ....[224]....
        /*217c*/ 	.word	0xffffffff


	//   ....[225]....
        /*2180*/ 	.word	0xffffffff


	//   ....[226]....
        /*2184*/ 	.word	0xffffffff


	//   ....[227]....
        /*2188*/ 	.word	0xffffffff


	//   ....[228]....
        /*218c*/ 	.word	0xffffffff


	//   ....[229]....
        /*2190*/ 	.word	0xffffffff


	//   ....[230]....
        /*2194*/ 	.word	0xffffffff


	//   ....[231]....
        /*2198*/ 	.word	0xffffffff


	//----- nvinfo : EIATTR_COOP_GROUP_INSTR_OFFSETS
	.align		4
.L_532:
        /*219c*/ 	.byte	0x04, 0x28
        /*219e*/ 	.short	(.L_534 - .L_533)


	//   ....[0]....
.L_533:
        /*21a0*/ 	.word	0x00000050


	//   ....[1]....
        /*21a4*/ 	.word	0x00000200


	//   ....[2]....
        /*21a8*/ 	.word	0x00000230


	//   ....[3]....
        /*21ac*/ 	.word	0x00000260


	//   ....[4]....
        /*21b0*/ 	.word	0x00000290


	//   ....[5]....
        /*21b4*/ 	.word	0x000002c0


	//   ....[6]....
        /*21b8*/ 	.word	0x000002f0


	//   ....[7]....
        /*21bc*/ 	.word	0x00000450


	//   ....[8]....
        /*21c0*/ 	.word	0x00000490


	//   ....[9]....
        /*21c4*/ 	.word	0x000004c0


	//   ....[10]....
        /*21c8*/ 	.word	0x000004f0


	//   ....[11]....
        /*21cc*/ 	.word	0x00000520


	//   ....[12]....
        /*21d0*/ 	.word	0x00000550


	//   ....[13]....
        /*21d4*/ 	.word	0x000005e0


	//   ....[14]....
        /*21d8*/ 	.word	0x00000630


	//   ....[15]....
        /*21dc*/ 	.word	0x00000650


	//   ....[16]....
        /*21e0*/ 	.word	0x000006b0


	//   ....[17]....
        /*21e4*/ 	.word	0x00003550


	//   ....[18]....
        /*21e8*/ 	.word	0x00003580


	//   ....[19]....
        /*21ec*/ 	.word	0x000035b0


	//   ....[20]....
        /*21f0*/ 	.word	0x000035d0


	//   ....[21]....
        /*21f4*/ 	.word	0x000037b0


	//   ....[22]....
        /*21f8*/ 	.word	0x000037d0


	//   ....[23]....
        /*21fc*/ 	.word	0x00003810


	//   ....[24]....
        /*2200*/ 	.word	0x00003840


	//   ....[25]....
        /*2204*/ 	.word	0x00003a90


	//   ....[26]....
        /*2208*/ 	.word	0x00003ac0


	//   ....[27]....
        /*220c*/ 	.word	0x00003cc0


	//   ....[28]....
        /*2210*/ 	.word	0x00003d10


	//   ....[29]....
        /*2214*/ 	.word	0x00003ff0


	//   ....[30]....
        /*2218*/ 	.word	0x00004000


	//   ....[31]....
        /*221c*/ 	.word	0x00004500


	//   ....[32]....
        /*2220*/ 	.word	0x00004510


	//   ....[33]....
        /*2224*/ 	.word	0x00005760


	//   ....[34]....
        /*2228*/ 	.word	0x00005780


	//   ....[35]....
        /*222c*/ 	.word	0x000059e0


	//   ....[36]....
        /*2230*/ 	.word	0x000059f0


	//   ....[37]....
        /*2234*/ 	.word	0x00005d60


	//   ....[38]....
        /*2238*/ 	.word	0x00006320


	//   ....[39]....
        /*223c*/ 	.word	0x00006910


	//   ....[40]....
        /*2240*/ 	.word	0x00006940


	//   ....[41]....
        /*2244*/ 	.word	0x00006960


	//   ....[42]....
        /*2248*/ 	.word	0x00006970


	//   ....[43]....
        /*224c*/ 	.word	0x00008190


	//   ....[44]....
        /*2250*/ 	.word	0x000081b0


	//   ....[45]....
        /*2254*/ 	.word	0x00008400


	//   ....[46]....
        /*2258*/ 	.word	0x00008410


	//   ....[47]....
        /*225c*/ 	.word	0x00009500


	//   ....[48]....
        /*2260*/ 	.word	0x00009520


	//   ....[49]....
        /*2264*/ 	.word	0x00009790


	//   ....[50]....
        /*2268*/ 	.word	0x000097a0


	//   ....[51]....
        /*226c*/ 	.word	0x00009b20


	//   ....[52]....
        /*2270*/ 	.word	0x0000a140


	//   ....[53]....
        /*2274*/ 	.word	0x0000a7f0


	//   ....[54]....
        /*2278*/ 	.word	0x0000a820


	//   ....[55]....
        /*227c*/ 	.word	0x0000a840


	//   ....[56]....
        /*2280*/ 	.word	0x0000a860


	//   ....[57]....
        /*2284*/ 	.word	0x0000c690


	//   ....[58]....
        /*2288*/ 	.word	0x0000c6b0


	//   ....[59]....
        /*228c*/ 	.word	0x0000c900


	//   ....[60]....
        /*2290*/ 	.word	0x0000c910


	//   ....[61]....
        /*2294*/ 	.word	0x0000d9d0


	//   ....[62]....
        /*2298*/ 	.word	0x0000d9f0


	//   ....[63]....
        /*229c*/ 	.word	0x0000dc60


	//   ....[64]....
        /*22a0*/ 	.word	0x0000dc70


	//   ....[65]....
        /*22a4*/ 	.word	0x0000e090


	//   ....[66]....
        /*22a8*/ 	.word	0x0000e0c0


	//   ....[67]....
        /*22ac*/ 	.word	0x0000e0e0


	//   ....[68]....
        /*22b0*/ 	.word	0x0000e100


	//   ....[69]....
        /*22b4*/ 	.word	0x0000fc10


	//   ....[70]....
        /*22b8*/ 	.word	0x0000fd00


	//   ....[71]....
        /*22bc*/ 	.word	0x0000fe70


	//   ....[72]....
        /*22c0*/ 	.word	0x0000fe80


	//   ....[73]....
        /*22c4*/ 	.word	0x00010f70


	//   ....[74]....
        /*22c8*/ 	.word	0x00010f90


	//   ....[75]....
        /*22cc*/ 	.word	0x00011140


	//   ....[76]....
        /*22d0*/ 	.word	0x00011150


	//   ....[77]....
        /*22d4*/ 	.word	0x00011410


	//   ....[78]....
        /*22d8*/ 	.word	0x00011a30


	//   ....[79]....
        /*22dc*/ 	.word	0x000120e0


	//   ....[80]....
        /*22e0*/ 	.word	0x00012110


	//   ....[81]....
        /*22e4*/ 	.word	0x00012130


	//   ....[82]....
        /*22e8*/ 	.word	0x00012150


	//   ....[83]....
        /*22ec*/ 	.word	0x00013ab0


	//   ....[84]....
        /*22f0*/ 	.word	0x00013b00


	//   ....[85]....
        /*22f4*/ 	.word	0x00013b20


	//   ....[86]....
        /*22f8*/ 	.word	0x00013b30


	//   ....[87]....
        /*22fc*/ 	.word	0x000153b0


	//   ....[88]....
        /*2300*/ 	.word	0x000153d0


	//   ....[89]....
        /*2304*/ 	.word	0x000153f0


	//   ....[90]....
        /*2308*/ 	.word	0x00015410


	//   ....[91]....
        /*230c*/ 	.word	0x000157d0


	//   ....[92]....
        /*2310*/ 	.word	0x000157f0


	//   ....[93]....
        /*2314*/ 	.word	0x00015a30


	//   ....[94]....
        /*2318*/ 	.word	0x00015a40


	//   ....[95]....
        /*231c*/ 	.word	0x00015c30


	//   ....[96]....
        /*2320*/ 	.word	0x00015c50


	//   ....[97]....
        /*2324*/ 	.word	0x00015e40


	//   ....[98]....
        /*2328*/ 	.word	0x00015e50


	//   ....[99]....
        /*232c*/ 	.word	0x00016230


	//   ....[100]....
        /*2330*/ 	.word	0x00016250


	//   ....[101]....
        /*2334*/ 	.word	0x00016ea0


	//   ....[102]....
        /*2338*/ 	.word	0x00016eb0


	//   ....[103]....
        /*233c*/ 	.word	0x00018330


	//   ....[104]....
        /*2340*/ 	.word	0x00018350


	//   ....[105]....
        /*2344*/ 	.word	0x000185a0


	//   ....[106]....
        /*2348*/ 	.word	0x000185b0


	//   ....[107]....
        /*234c*/ 	.word	0x000187a0


	//   ....[108]....
        /*2350*/ 	.word	0x000187c0


	//   ....[109]....
        /*2354*/ 	.word	0x000189b0


	//   ....[110]....
        /*2358*/ 	.word	0x000189c0


	//   ....[111]....
        /*235c*/ 	.word	0x00018c70


	//   ....[112]....
        /*2360*/ 	.word	0x00018c90


	//   ....[113]....
        /*2364*/ 	.word	0x00018dc0


	//   ....[114]....
        /*2368*/ 	.word	0x00018e00


	//   ....[115]....
        /*236c*/ 	.word	0x00018e30


	//   ....[116]....
        /*2370*/ 	.word	0x00018e60


	//   ....[117]....
        /*2374*/ 	.word	0x00018e90


	//   ....[118]....
        /*2378*/ 	.word	0x00018ec0


	//   ....[119]....
        /*237c*/ 	.word	0x00019020


	//   ....[120]....
        /*2380*/ 	.word	0x00019060


	//   ....[121]....
        /*2384*/ 	.word	0x00019090


	//   ....[122]....
        /*2388*/ 	.word	0x000190c0


	//   ....[123]....
        /*238c*/ 	.word	0x000190f0


	//   ....[124]....
        /*2390*/ 	.word	0x00019120


	//   ....[125]....
        /*2394*/ 	.word	0x000191b0


	//   ....[126]....
        /*2398*/ 	.word	0x00019210


	//   ....[127]....
        /*239c*/ 	.word	0x00019220


	//   ....[128]....
        /*23a0*/ 	.word	0x00019280


	//   ....[129]....
        /*23a4*/ 	.word	0x00019cf0


	//   ....[130]....
        /*23a8*/ 	.word	0x00019d50


	//   ....[131]....
        /*23ac*/ 	.word	0x00019da0


	//   ....[132]....
        /*23b0*/ 	.word	0x00019df0


	//   ....[133]....
        /*23b4*/ 	.word	0x00019e40


	//   ....[134]....
        /*23b8*/ 	.word	0x00019ed0


	//   ....[135]....
        /*23bc*/ 	.word	0x00019f20


	//   ....[136]....
        /*23c0*/ 	.word	0x00019fb0


	//   ....[137]....
        /*23c4*/ 	.word	0x0001a040


	//   ....[138]....
        /*23c8*/ 	.word	0x0001a0d0


	//   ....[139]....
        /*23cc*/ 	.word	0x0001a160


	//   ....[140]....
        /*23d0*/ 	.word	0x0001a1e0


	//   ....[141]....
        /*23d4*/ 	.word	0x0001a270


	//   ....[142]....
        /*23d8*/ 	.word	0x0001a300


	//   ....[143]....
        /*23dc*/ 	.word	0x0001a390


	//   ....[144]....
        /*23e0*/ 	.word	0x0001a410


	//   ....[145]....
        /*23e4*/ 	.word	0x0001a4a0


	//   ....[146]....
        /*23e8*/ 	.word	0x0001a530


	//   ....[147]....
        /*23ec*/ 	.word	0x0001a580


	//   ....[148]....
        /*23f0*/ 	.word	0x0001a5c0


	//   ....[149]....
        /*23f4*/ 	.word	0x0001a610


	//   ....[150]....
        /*23f8*/ 	.word	0x0001a660


	//   ....[151]....
        /*23fc*/ 	.word	0x0001a6f0


	//   ....[152]....
        /*2400*/ 	.word	0x0001a780


	//   ....[153]....
        /*2404*/ 	.word	0x0001a810


	//   ....[154]....
        /*2408*/ 	.word	0x0001a890


	//   ....[155]....
        /*240c*/ 	.word	0x0001a920


	//   ....[156]....
        /*2410*/ 	.word	0x0001a9b0


	//   ....[157]....
        /*2414*/ 	.word	0x0001aa40


	//   ....[158]....
        /*2418*/ 	.word	0x0001aac0


	//   ....[159]....
        /*241c*/ 	.word	0x0001ab50


	//   ....[160]....
        /*2420*/ 	.word	0x0001abe0


	//   ....[161]....
        /*2424*/ 	.word	0x0001ac30


	//   ....[162]....
        /*2428*/ 	.word	0x0001ac70


	//   ....[163]....
        /*242c*/ 	.word	0x0001acc0


	//   ....[164]....
        /*2430*/ 	.word	0x0001ad00


	//   ....[165]....
        /*2434*/ 	.word	0x0001ad80


	//   ....[166]....
        /*2438*/ 	.word	0x0001ae10


	//   ....[167]....
        /*243c*/ 	.word	0x0001aea0


	//   ....[168]....
        /*2440*/ 	.word	0x0001af20


	//   ....[169]....
        /*2444*/ 	.word	0x0001afb0


	//   ....[170]....
        /*2448*/ 	.word	0x0001b040


	//   ....[171]....
        /*244c*/ 	.word	0x0001b0d0


	//   ....[172]....
        /*2450*/ 	.word	0x0001b150


	//   ....[173]....
        /*2454*/ 	.word	0x0001b1a0


	//   ....[174]....
        /*2458*/ 	.word	0x0001b1e0


	//   ....[175]....
        /*245c*/ 	.word	0x0001b230


	//   ....[176]....
        /*2460*/ 	.word	0x0001b270


	//   ....[177]....
        /*2464*/ 	.word	0x0001b2f0


	//   ....[178]....
        /*2468*/ 	.word	0x0001b380


	//   ....[179]....
        /*246c*/ 	.word	0x0001b400


	//   ....[180]....
        /*2470*/ 	.word	0x0001b490


	//   ....[181]....
        /*2474*/ 	.word	0x0001b520


	//   ....[182]....
        /*2478*/ 	.word	0x0001b5b0


	//   ....[183]....
        /*247c*/ 	.word	0x0001b630


	//   ....[184]....
        /*2480*/ 	.word	0x0001b6c0


	//   ....[185]....
        /*2484*/ 	.word	0x0001b750


	//   ....[186]....
        /*2488*/ 	.word	0x0001b7a0


	//   ....[187]....
        /*248c*/ 	.word	0x0001b7e0


	//   ....[188]....
        /*2490*/ 	.word	0x0001b830


	//   ....[189]....
        /*2494*/ 	.word	0x0001b870


	//   ....[190]....
        /*2498*/ 	.word	0x0001b8c0


	//   ....[191]....
        /*249c*/ 	.word	0x0001b910


	//   ....[192]....
        /*24a0*/ 	.word	0x0001b960


	//   ....[193]....
        /*24a4*/ 	.word	0x0001b9b0


	//   ....[194]....
        /*24a8*/ 	.word	0x0001ba40


	//   ....[195]....
        /*24ac*/ 	.word	0x0001bad0


	//   ....[196]....
        /*24b0*/ 	.word	0x0001bb60


	//   ....[197]....
        /*24b4*/ 	.word	0x0001bbe0


	//   ....[198]....
        /*24b8*/ 	.word	0x0001bc70


	//   ....[199]....
        /*24bc*/ 	.word	0x0001bd00


	//   ....[200]....
        /*24c0*/ 	.word	0x0001bd90


	//   ....[201]....
        /*24c4*/ 	.word	0x0001be10


	//   ....[202]....
        /*24c8*/ 	.word	0x0001bea0


	//   ....[203]....
        /*24cc*/ 	.word	0x0001bf30


	//   ....[204]....
        /*24d0*/ 	.word	0x0001bfc0


	//   ....[205]....
        /*24d4*/ 	.word	0x0001c040


	//   ....[206]....
        /*24d8*/ 	.word	0x0001c0d0


	//   ....[207]....
        /*24dc*/ 	.word	0x0001c160


	//   ....[208]....
        /*24e0*/ 	.word	0x0001c1f0


	//   ....[209]....
        /*24e4*/ 	.word	0x0001c270


	//   ....[210]....
        /*24e8*/ 	.word	0x0001c300


	//   ....[211]....
        /*24ec*/ 	.word	0x0001c390


	//   ....[212]....
        /*24f0*/ 	.word	0x0001c420


	//   ....[213]....
        /*24f4*/ 	.word	0x0001c4a0


	//   ....[214]....
        /*24f8*/ 	.word	0x0001c530


	//   ....[215]....
        /*24fc*/ 	.word	0x0001c5c0


	//   ....[216]....
        /*2500*/ 	.word	0x0001c610


	//   ....[217]....
        /*2504*/ 	.word	0x0001c650


	//   ....[218]....
        /*2508*/ 	.word	0x0001c6a0


	//   ....[219]....
        /*250c*/ 	.word	0x0001c6f0


	//   ....[220]....
        /*2510*/ 	.word	0x0001c740


	//   ....[221]....
        /*2514*/ 	.word	0x0001c7d0


	//   ....[222]....
        /*2518*/ 	.word	0x0001c820


	//   ....[223]....
        /*251c*/ 	.word	0x0001c870


	//   ....[224]....
        /*2520*/ 	.word	0x0001c8c0


	//   ....[225]....
        /*2524*/ 	.word	0x0001c910


	//   ....[226]....
        /*2528*/ 	.word	0x0001c960


	//   ....[227]....
        /*252c*/ 	.word	0x0001c9f0


	//   ....[228]....
        /*2530*/ 	.word	0x0001ca40


	//   ....[229]....
        /*2534*/ 	.word	0x0001cad0


	//   ....[230]....
        /*2538*/ 	.word	0x0001cb50


	//   ....[231]....
        /*253c*/ 	.word	0x0001cbe0


	//----- nvinfo : EIATTR_EXIT_INSTR_OFFSETS
	.align		4
.L_534:
        /*2540*/ 	.byte	0x04, 0x1c
        /*2542*/ 	.short	(.L_536 - .L_535)


	//   ....[0]....
.L_535:
        /*2544*/ 	.word	0x000010d0


	//   ....[1]....
        /*2548*/ 	.word	0x00019cb0


	//----- nvinfo : EIATTR_MAX_THREADS
	.align		4
.L_536:
        /*254c*/ 	.byte	0x04, 0x05
        /*254e*/ 	.short	(.L_538 - .L_537)
.L_537:
        /*2550*/ 	.word	0x00000100
        /*2554*/ 	.word	0x00000001
        /*2558*/ 	.word	0x00000001


	//----- nvinfo : EIATTR_CRS_STACK_SIZE
	.align		4
.L_538:
        /*255c*/ 	.byte	0x04, 0x1e
        /*255e*/ 	.short	(.L_540 - .L_539)
.L_539:
        /*2560*/ 	.word	0x00000000
.L_540:


//--------------------- .nv.info._ZN7cutlass13device_kernelIN5flash19enable_sm80_to_sm89INS1_16FlashAttnFwdSm80INS1_25CollectiveMainloopFwdSm80ILi8ELi1ELb0EN4cute5tupleIJNS5_1CILi128EEENS7_ILi32EEENS7_ILi256EEEEEELi256ENS_10bfloat16_tEfNS_4arch4Sm80ELb0ELb1ELb1ELb1ELb1ELb1ELb1ELb1EEENS1_21CollectiveEpilogueFwdINS6_IJS8_SA_S9_EEENS6_IJNS7_ILi1EEESI_SI_EEESC_SE_Li256ELb1ELb1ELb1ELb0EEENS1_36VarlenDynamicPersistentTileSchedulerILi128ELi32ELi256ELi256ELb1ELb1ELb0ELb1ELb0ELb1EEEEEEEEEvNT_6ParamsE --------------------------
	.section	.nv.info._ZN7cutlass13device_kernelIN5flash19enable_sm80_to_sm89INS1_16FlashAttnFwdSm80INS1_25CollectiveMainloopFwdSm80ILi8ELi1ELb0EN4cute5tupleIJNS5_1CILi128EEENS7_ILi32EEENS7_ILi256EEEEEELi256ENS_10bfloat16_tEfNS_4arch4Sm80ELb0ELb1ELb1ELb1ELb1ELb1ELb1ELb1EEENS1_21CollectiveEpilogueFwdINS6_IJS8_SA_S9_EEENS6_IJNS7_ILi1EEESI_SI_EEESC_SE_Li256ELb1ELb1ELb1ELb0EEENS1_36VarlenDynamicPersistentTileSchedulerILi128ELi32ELi256ELi256ELb1ELb1ELb0ELb1ELb0ELb1EEEEEEEEEvNT_6ParamsE,"",@"SHT_CUDA_INFO"
	.sectionflags	@""
	.align	4


	//----- nvinfo : EIATTR_CUDA_API_VERSION
	.align		4
        /*0000*/ 	.byte	0x04, 0x37
        /*0002*/ 	.short	(.L_542 - .L_541)
.L_541:
        /*0004*/ 	.word	0x00000082


	//----- nvinfo : EIATTR_SW2861232_WAR
	.align		4
.L_542:
        /*0008*/ 	.byte	0x01, 0x35
	.zero		2


	//----- nvinfo : EIATTR_PARAM_CBANK
	.align		4
        /*000c*/ 	.byte	0x04, 0x0a
        /*000e*/ 	.short	(.L_544 - .L_543)
	.align		4
.L_543:
        /*0010*/ 	.word	index@(.nv.constant0._ZN7cutlass13device_kernelIN5flash19enable_sm80_to_sm89INS1_16FlashAttnFwdSm80INS1_25CollectiveMainloopFwdSm80ILi8ELi1ELb0EN4cute5tupleIJNS5_1CILi128EEENS7_ILi32EEENS7_ILi256EEEEEELi256ENS_10bfloat16_tEfNS_4arch4Sm80ELb0ELb1ELb1ELb1ELb1ELb1ELb1ELb1EEENS1_21CollectiveEpilogueFwdINS6_IJS8_SA_S9_EEENS6_IJNS7_ILi1EEESI_SI_EEESC_SE_Li256ELb1ELb1ELb1ELb0EEENS1_36VarlenDynamicPersistentTileSchedulerILi128ELi32ELi256ELi256ELb1ELb1ELb0ELb1ELb0ELb1EEEEEEEEEvNT_6ParamsE)
        /*0014*/ 	.short	0x0160
        /*0016*/ 	.short	0x0438


	//----- nvinfo : EIATTR_CBANK_PARAM_SIZE
	.align		4
.L_544:
        /*0018*/ 	.byte	0x03, 0x19
        /*001a*/ 	.short	0x0438


	//----- nvinfo : EIATTR_KPARAM_INFO
	.align		4
        /*001c*/ 	.byte	0x04, 0x17
        /*001e*/ 	.short	(.L_546 - .L_545)
.L_545:
        /*0020*/ 	.word	0x00000000
        /*0024*/ 	.short	0x0000
        /*0026*/ 	.short	0x0000
        /*0028*/ 	.byte	0x00, 0xf0, 0xe1, 0x10


	//----- nvinfo : EIATTR_MAXREG_COUNT
	.align		4
.L_546:
        /*002c*/ 	.byte	0x03, 0x1b
        /*002e*/ 	.short	0x00ff


	//----- nvinfo : EIATTR_NUM_BARRIERS
	.align		4
        /*0030*/ 	.byte	0x02, 0x4c
        /*0032*/ 	.byte	0x06
	.zero		1


	//----- nvinfo : EIATTR_ANNOTATIONS
	.align		4
        /*0034*/ 	.byte	0x04, 0x55
        /*0036*/ 	.short	(.L_548 - .L_547)


	//   ....[0]....
.L_547:
        /* <DEDUP_REMOVED lines=21> */


	//----- nvinfo : EIATTR_MERCURY_ISA_VERSION
	.align		4
.L_548:
        /*0170*/ 	.byte	0x03, 0x5f
        /*0172*/ 	.short	0x0000


	//----- nvinfo : EIATTR_INT_WARP_WIDE_INSTR_OFFSETS
	.align		4
        /*0174*/ 	.byte	0x04, 0x31
        /*0176*/ 	.short	(.L_550 - .L_549)


	//   ....[0]....
.L_549:
        /*0178*/ 	.word	0x0001bed0


	//   ....[1]....
        /*017c*/ 	.word	0x0001bf40


	//----- nvinfo : EIATTR_COOP_GROUP_MASK_REGIDS
	.align		4
.L_550:
        /*0180*/ 	.byte	0x04, 0x29
        /*0182*/ 	.short	(.L_552 - .L_551)


	//   ....[0]....
.L_551:
        /*0184*/ 	.word	0xffffffff


	//   ....[1]....
        /*0188*/ 	.word	0xffffffff


	//   ....[2]....
        /*018c*/ 	.word	0xffffffff


	//   ....[3]....
        /*0190*/ 	.word	0xffffffff


	//   ....[4]....
        /*0194*/ 	.word	0xffffffff


	//   ....[5]....
        /*0198*/ 	.word	0xffffffff


	//   ....[6]....
        /*019c*/ 	.word	0xffffffff


	//   ....[7]....
        /*01a0*/ 	.word	0xffffffff


	//   ....[8]....
        /*01a4*/ 	.word	0xffffffff


	//   ....[9]....
        /*01a8*/ 	.word	0xffffffff


	//   ....[10]....
        /*01ac*/ 	.word	0xffffffff


	//   ....[11]....
        /*01b0*/ 	.word	0xffffffff


	//   ....[12]....
        /*01b4*/ 	.word	0xffffffff


	//   ....[13]....
        /*01b8*/ 	.word	0xffffffff


	//   ....[14]....
        /*01bc*/ 	.word	0xffffffff


	//   ....[15]....
        /*01c0*/ 	.word	0xffffffff


	//   ....[16]....
        /*01c4*/ 	.word	0xffffffff


	//   ....[17]....
        /*01c8*/ 	.word	0xffffffff


	//   ....[18]....
        /*01cc*/ 	.word	0xffffffff


	//   ....[19]....
        /*01d0*/ 	.word	0xffffffff


	//   ....[20]....
        /*01d4*/ 	.word	0xffffffff


	//   ....[21]....
        /*01d8*/ 	.word	0xffffffff


	//   ....[22]....
        /*01dc*/ 	.word	0xffffffff


	//   ....[23]....
        /*01e0*/ 	.word	0xffffffff


	//   ....[24]....
        /*01e4*/ 	.word	0xffffffff


	//   ....[25]....
        /*01e8*/ 	.word	0xffffffff


	//   ....[26]....
        /*01ec*/ 	.word	0xffffffff


	//   ....[27]....
        /*01f0*/ 	.word	0xffffffff


	//   ....[28]....
        /*01f4*/ 	.word	0xffffffff


	//   ....[29]....
        /*01f8*/ 	.word	0xffffffff


	//   ....[30]....
        /*01fc*/ 	.word	0xffffffff


	//   ....[31]....
        /*0200*/ 	.word	0xffffffff


	//   ....[32]....
        /*0204*/ 	.word	0xffffffff


	//   ....[33]....
        /*0208*/ 	.word	0xffffffff


	//   ....[34]....
        /*020c*/ 	.word	0xffffffff


	//   ....[35]....
        /*0210*/ 	.word	0xffffffff


	//   ....[36]....
        /*0214*/ 	.word	0xffffffff


	//   ....[37]....
        /*0218*/ 	.word	0xffffffff


	//   ....[38]....
        /*021c*/ 	.word	0xffffffff


	//   ....[39]....
        /*0220*/ 	.word	0xffffffff


	//   ....[40]....
        /*0224*/ 	.word	0xffffffff


	//   ....[41]....
        /*0228*/ 	.word	0xffffffff


	//   ....[42]....
        /*022c*/ 	.word	0xffffffff


	//   ....[43]....
        /*0230*/ 	.word	0xffffffff


	//   ....[44]....
        /*0234*/ 	.word	0xffffffff


	//   ....[45]....
        /*0238*/ 	.word	0xffffffff


	//   ....[46]....
        /*023c*/ 	.word	0xffffffff


	//   ....[47]....
        /*0240*/ 	.word	0xffffffff


	//   ....[48]....
        /*0244*/ 	.word	0xffffffff


	//   ....[49]....
        /*0248*/ 	.word	0xffffffff


	//   ....[50]....
        /*024c*/ 	.word	0xffffffff


	//   ....[51]....
        /*0250*/ 	.word	0xffffffff


	//   ....[52]....
        /*0254*/ 	.word	0xffffffff


	//   ....[53]....
        /*0258*/ 	.word	0xffffffff


	//   ....[54]....
        /*025c*/ 	.word	0xffffffff


	//   ....[55]....
        /*0260*/ 	.word	0xffffffff


	//   ....[56]....
        /*0264*/ 	.word	0xffffffff


	//   ....[57]....
        /*0268*/ 	.word	0xffffffff


	//   ....[58]....
        /*026c*/ 	.word	0xffffffff


	//   ....[59]....
        /*0270*/ 	.word	0xffffffff


	//   ....[60]....
        /*0274*/ 	.word	0xffffffff


	//   ....[61]....
        /*0278*/ 	.word	0xffffffff


	//   ....[62]....
        /*027c*/ 	.word	0xffffffff


	//   ....[63]....
        /*0280*/ 	.word	0xffffffff


	//   ....[64]....
        /*0284*/ 	.word	0xffffffff


	//   ....[65]....
        /*0288*/ 	.word	0xffffffff


	//   ....[66]....
        /*028c*/ 	.word	0xffffffff


	//   ....[67]....
        /*0290*/ 	.word	0xffffffff


	//   ....[68]....
        /*0294*/ 	.word	0xffffffff


	//   ....[69]....
        /*0298*/ 	.word	0xffffffff


	//   ....[70]....
        /*029c*/ 	.word	0xffffffff


	//   ....[71]....
        /*02a0*/ 	.word	0xffffffff


	//   ....[72]....
        /*02a4*/ 	.word	0xffffffff


	//   ....[73]....
        /*02a8*/ 	.word	0xffffffff


	//   ....[74]....
        /*02ac*/ 	.word	0xffffffff


	//   ....[75]....
        /*02b0*/ 	.word	0xffffffff


	//   ....[76]....
        /*02b4*/ 	.word	0xffffffff


	//   ....[77]....
        /*02b8*/ 	.word	0xffffffff


	//   ....[78]....
        /*02bc*/ 	.word	0xffffffff


	//   ....[79]....
        /*02c0*/ 	.word	0xffffffff


	//   ....[80]....
        /*02c4*/ 	.word	0xffffffff


	//   ....[81]....
        /*02c8*/ 	.word	0xffffffff


	//   ....[82]....
        /*02cc*/ 	.word	0xffffffff


	//   ....[83]....
        /*02d0*/ 	.word	0xffffffff


	//   ....[84]....
        /*02d4*/ 	.word	0xffffffff


	//   ....[85]....
        /*02d8*/ 	.word	0xffffffff


	//   ....[86]....
        /*02dc*/ 	.word	0xffffffff


	//   ....[87]....
        /*02e0*/ 	.word	0xffffffff


	//   ....[88]....
        /*02e4*/ 	.word	0xffffffff


	//   ....[89]....
        /*02e8*/ 	.word	0xffffffff


	//   ....[90]....
        /*02ec*/ 	.word	0xffffffff


	//   ....[91]....
        /*02f0*/ 	.word	0xffffffff


	//   ....[92]....
        /*02f4*/ 	.word	0xffffffff


	//   ....[93]....
        /*02f8*/ 	.word	0xffffffff


	//   ....[94]....
        /*02fc*/ 	.word	0xffffffff


	//   ....[95]....
        /*0300*/ 	.word	0xffffffff


	//   ....[96]....
        /*0304*/ 	.word	0xffffffff


	//   ....[97]....
        /*0308*/ 	.word	0xffffffff


	//   ....[98]....
        /*030c*/ 	.word	0xffffffff


	//   ....[99]....
        /*0310*/ 	.word	0xffffffff


	//   ....[100]....
        /*0314*/ 	.word	0xffffffff


	//   ....[101]....
        /*0318*/ 	.word	0xffffffff


	//   ....[102]....
        /*031c*/ 	.word	0xffffffff


	//   ....[103]....
        /*0320*/ 	.word	0xffffffff


	//   ....[104]....
        /*0324*/ 	.word	0xffffffff


	//   ....[105]....
        /*0328*/ 	.word	0xffffffff


	//   ....[106]....
        /*032c*/ 	.word	0xffffffff


	//   ....[107]....
        /*0330*/ 	.word	0xffffffff


	//   ....[108]....
        /*0334*/ 	.word	0xffffffff


	//   ....[109]....
        /*0338*/ 	.word	0xffffffff


	//   ....[110]....
        /*033c*/ 	.word	0xffffffff


	//   ....[111]....
        /*0340*/ 	.word	0xffffffff


	//   ....[112]....
        /*0344*/ 	.word	0xffffffff


	//   ....[113]....
        /*0348*/ 	.word	0xffffffff


	//   ....[114]....
        /*034c*/ 	.word	0xffffffff


	//   ....[115]....
        /*0350*/ 	.word	0xffffffff


	//   ....[116]....
        /*0354*/ 	.word	0xffffffff


	//   ....[117]....
        /*0358*/ 	.word	0xffffffff


	//   ....[118]....
        /*035c*/ 	.word	0xffffffff


	//   ....[119]....
        /*0360*/ 	.word	0xffffffff


	//   ....[120]....
        /*0364*/ 	.word	0xffffffff


	//   ....[121]....
        /*0368*/ 	.word	0xffffffff


	//   ....[122]....
        /*036c*/ 	.word	0xffffffff


	//   ....[123]....
        /*0370*/ 	.word	0xffffffff


	//   ....[124]....
        /*0374*/ 	.word	0xffffffff


	//   ....[125]....
        /*0378*/ 	.word	0xffffffff


	//   ....[126]....
        /*037c*/ 	.word	0xffffffff


	//   ....[127]....
        /*0380*/ 	.word	0xffffffff


	//   ....[128]....
        /*0384*/ 	.word	0xffffffff


	//   ....[129]....
        /*0388*/ 	.word	0xffffffff


	//   ....[130]....
        /*038c*/ 	.word	0xffffffff


	//   ....[131]....
        /*0390*/ 	.word	0xffffffff


	//   ....[132]....
        /*0394*/ 	.word	0xffffffff


	//   ....[133]....
        /*0398*/ 	.word	0xffffffff


	//   ....[134]....
        /*039c*/ 	.word	0xffffffff


	//   ....[135]....
        /*03a0*/ 	.word	0xffffffff


	//   ....[136]....
        /*03a4*/ 	.word	0xffffffff


	//   ....[137]....
        /*03a8*/ 	.word	0xffffffff


	//   ....[138]....
        /*03ac*/ 	.word	0xffffffff


	//   ....[139]....
        /*03b0*/ 	.word	0xffffffff


	//   ....[140]....
        /*03b4*/ 	.word	0xffffffff


	//   ....[141]....
        /*03b8*/ 	.word	0xffffffff


	//   ....[142]....
        /*03bc*/ 	.word	0xffffffff


	//   ....[143]....
        /*03c0*/ 	.word	0xffffffff


	//   ....[144]....
        /*03c4*/ 	.word	0xffffffff


	//   ....[145]....
        /*03c8*/ 	.word	0xffffffff


	//   ....[146]....
        /*03cc*/ 	.word	0xffffffff


	//   ....[147]....
        /*03d0*/ 	.word	0xffffffff


	//   ....[148]....
        /*03d4*/ 	.word	0xffffffff


	//   ....[149]....
        /*03d8*/ 	.word	0xffffffff


	//   ....[150]....
        /*03dc*/ 	.word	0xffffffff


	//   ....[151]....
        /*03e0*/ 	.word	0xffffffff


	//   ....[152]....
        /*03e4*/ 	.word	0xffffffff


	//   ....[153]....
        /*03e8*/ 	.word	0xffffffff


	//   ....[154]....
        /*03ec*/ 	.word	0xffffffff


	//   ....[155]....
        /*03f0*/ 	.word	0xffffffff


	//   ....[156]....
        /*03f4*/ 	.word	0xffffffff


	//   ....[157]....
        /*03f8*/ 	.word	0xffffffff


	//   ....[158]....
        /*03fc*/ 	.word	0xffffffff


	//   ....[159]....
        /*0400*/ 	.word	0xffffffff


	//   ....[160]....
        /*0404*/ 	.word	0xffffffff


	//   ....[161]....
        /*0408*/ 	.word	0xffffffff


	//   ....[162]....
        /*040c*/ 	.word	0xffffffff


	//   ....[163]....
        /*0410*/ 	.word	0xffffffff


	//   ....[164]....
        /*0414*/ 	.word	0xffffffff


	//   ....[165]....
        /*0418*/ 	.word	0xffffffff


	//   ....[166]....
        /*041c*/ 	.word	0xffffffff


	//   ....[167]....
        /*0420*/ 	.word	0xffffffff


	//   ....[168]....
        /*0424*/ 	.word	0xffffffff


	//   ....[169]....
        /*0428*/ 	.word	0xffffffff


	//   ....[170]....
        /*042c*/ 	.word	0xffffffff


	//   ....[171]....
        /*0430*/ 	.word	0xffffffff


	//   ....[172]....
        /*0434*/ 	.word	0xffffffff


	//   ....[173]....
        /*0438*/ 	.word	0xffffffff


	//   ....[174]....
        /*043c*/ 	.word	0xffffffff


	//   ....[175]....
        /*0440*/ 	.word	0xffffffff


	//   ....[176]....
        /*0444*/ 	.word	0xffffffff


	//   ....[177]....
        /*0448*/ 	.word	0xffffffff


	//   ....[178]....
        /*044c*/ 	.word	0xffffffff


	//   ....[179]....
        /*0450*/ 	.word	0xffffffff


	//   ....[180]....
        /*0454*/ 	.word	0xffffffff


	//   ....[181]....
        /*0458*/ 	.word	0xffffffff


	//   ....[182]....
        /*045c*/ 	.word	0xffffffff


	//   ....[183]....
        /*0460*/ 	.word	0xffffffff


	//   ....[184]....
        /*0464*/ 	.word	0xffffffff


	//   ....[185]....
        /*0468*/ 	.word	0xffffffff


	//   ....[186]....
        /*046c*/ 	.word	0xffffffff


	//   ....[187]....
        /*0470*/ 	.word	0xffffffff


	//   ....[188]....
        /*0474*/ 	.word	0xffffffff


	//   ....[189]....
        /*0478*/ 	.word	0xffffffff


	//   ....[190]....
        /*047c*/ 	.word	0xffffffff


	//   ....[191]....
        /*0480*/ 	.word	0xffffffff


	//   ....[192]....
        /*0484*/ 	.word	0xffffffff


	//   ....[193]....
        /*0488*/ 	.word	0xffffffff


	//   ....[194]....
        /*048c*/ 	.word	0xffffffff


	//   ....[195]....
        /*0490*/ 	.word	0xffffffff


	//   ....[196]....
        /*0494*/ 	.word	0xffffffff


	//   ....[197]....
        /*0498*/ 	.word	0xffffffff


	//   ....[198]....
        /*049c*/ 	.word	0xffffffff


	//   ....[199]....
        /*04a0*/ 	.word	0xffffffff


	//   ....[200]....
        /*04a4*/ 	.word	0xffffffff


	//   ....[201]....
        /*04a8*/ 	.word	0xffffffff


	//   ....[202]....
        /*04ac*/ 	.word	0xffffffff


	//   ....[203]....
        /*04b0*/ 	.word	0xffffffff


	//   ....[204]....
        /*04b4*/ 	.word	0xffffffff


	//   ....[205]....
        /*04b8*/ 	.word	0xffffffff


	//   ....[206]....
        /*04bc*/ 	.word	0xffffffff


	//   ....[207]....
        /*04c0*/ 	.word	0xffffffff


	//   ....[208]....
        /*04c4*/ 	.word	0xffffffff


	//   ....[209]....
        /*04c8*/ 	.word	0xffffffff


	//   ....[210]....
        /*04cc*/ 	.word	0xffffffff


	//   ....[211]....
        /*04d0*/ 	.word	0xffffffff


	//   ....[212]....
        /*04d4*/ 	.word	0xffffffff


	//   ....[213]....
        /*04d8*/ 	.word	0xffffffff


	//   ....[214]....
        /*04dc*/ 	.word	0xffffffff


	//   ....[215]....
        /*04e0*/ 	.word	0xffffffff


	//   ....[216]....
        /*04e4*/ 	.word	0xffffffff


	//   ....[217]....
        /*04e8*/ 	.word	0xffffffff


	//   ....[218]....
        /*04ec*/ 	.word	0xffffffff


	//   ....[219]....
        /*04f0*/ 	.word	0xffffffff


	//   ....[220]....
        /*04f4*/ 	.word	0xffffffff


	//   ....[221]....
        /*04f8*/ 	.word	0xffffffff


	//   ....[222]....
        /*04fc*/ 	.word	0xffffffff


	//   ....[223]....
        /*0500*/ 	.word	0xffffffff


	//   ....[224]....
        /*0504*/ 	.word	0xffffffff


	//   ....[225]....
        /*0508*/ 	.word	0xffffffff


	//   ....[226]....
        /*050c*/ 	.word	0xffffffff


	//   ....[227]....
        /*0510*/ 	.word	0xffffffff


	//   ....[228]....
        /*0514*/ 	.word	0xffffffff


	//   ....[229]....
        /*0518*/ 	.word	0xffffffff


	//   ....[230]....
        /*051c*/ 	.word	0xffffffff


	//   ....[231]....
        /*0520*/ 	.word	0xffffffff


	//   ....[232]....
        /*0524*/ 	.word	0xffffffff


	//   ....[233]....
        /*0528*/ 	.word	0xffffffff


	//   ....[234]....
        /*052c*/ 	.word	0xffffffff


	//   ....[235]....
        /*0530*/ 	.word	0xffffffff


	//   ....[236]....
        /*0534*/ 	.word	0xffffffff


	//   ....[237]....
        /*0538*/ 	.word	0xffffffff


	//   ....[238]....
        /*053c*/ 	.word	0xffffffff


	//   ....[239]....
        /*0540*/ 	.word	0xffffffff


	//   ....[240]....
        /*0544*/ 	.word	0xffffffff


	//   ....[241]....
        /*0548*/ 	.word	0xffffffff


	//   ....[242]....
        /*054c*/ 	.word	0xffffffff


	//   ....[243]....
        /*0550*/ 	.word	0xffffffff


	//   ....[244]....
        /*0554*/ 	.word	0xffffffff


	//   ....[245]....
        /*0558*/ 	.word	0xffffffff


	//----- nvinfo : EIATTR_COOP_GROUP_INSTR_OFFSETS
	.align		4
.L_552:
        /*055c*/ 	.byte	0x04, 0x28
        /*055e*/ 	.short	(.L_554 - .L_553)


	//   ....[0]....
.L_553:
        /*0560*/ 	.word	0x00000050


	//   ....[1]....
        /*0564*/ 	.word	0x000001e0


	//   ....[2]....
        /*0568*/ 	.word	0x00000210


	//   ....[3]....
        /*056c*/ 	.word	0x00000240


	//   ....[4]....
        /*0570*/ 	.word	0x00000270


	//   ....[5]....
        /*0574*/ 	.word	0x000002a0


	//   ....[6]....
        /*0578*/ 	.word	0x000002d0


	//   ....[7]....
        /*057c*/ 	.word	0x00000430


	//   ....[8]....
        /*0580*/ 	.word	0x00000470


	//   ....[9]....
        /*0584*/ 	.word	0x000004a0


	//   ....[10]....
        /*0588*/ 	.word	0x000004d0


	//   ....[11]....
        /*058c*/ 	.word	0x00000500


	//   ....[12]....
        /*0590*/ 	.word	0x00000530


	//   ....[13]....
        /*0594*/ 	.word	0x000005c0


	//   ....[14]....
        /*0598*/ 	.word	0x00000600


	//   ....[15]....
        /*059c*/ 	.word	0x00000620


	//   ....[16]....
        /*05a0*/ 	.word	0x00000680


	//   ....[17]....
        /*05a4*/ 	.word	0x00003b00


	//   ....[18]....
        /*05a8*/ 	.word	0x00003b10


	//   ....[19]....
        /*05ac*/ 	.word	0x00004d30


	//   ....[20]....
        /*05b0*/ 	.word	0x00004d40


	//   ....[21]....
        /*05b4*/ 	.word	0x00005e50


	//   ....[22]....
        /*05b8*/ 	.word	0x00005e70


	//   ....[23]....
        /*05bc*/ 	.word	0x00006230


	//   ....[24]....
        /*05c0*/ 	.word	0x00006240


	//   ....[25]....
        /*05c4*/ 	.word	0x000072b0


	//   ....[26]....
        /*05c8*/ 	.word	0x000072d0


	//   ....[27]....
        /*05cc*/ 	.word	0x00007450


	//   ....[28]....
        /*05d0*/ 	.word	0x00007460


	//   ....[29]....
        /*05d4*/ 	.word	0x000075e0


	//   ....[30]....
        /*05d8*/ 	.word	0x00007600


	//   ....[31]....
        /*05dc*/ 	.word	0x00007780


	//   ....[32]....
        /*05e0*/ 	.word	0x00007790


	//   ....[33]....
        /*05e4*/ 	.word	0x00007b80


	//   ....[34]....
        /*05e8*/ 	.word	0x00007b90


	//   ....[35]....
        /*05ec*/ 	.word	0x00007f70


	//   ....[36]....
        /*05f0*/ 	.word	0x00007f90


	//   ....[37]....
        /*05f4*/ 	.word	0x00007fb0


	//   ....[38]....
        /*05f8*/ 	.word	0x00007fd0


	//   ....[39]....
        /*05fc*/ 	.word	0x000084b0


	//   ....[40]....
        /*0600*/ 	.word	0x000084f0


	//   ....[41]....
        /*0604*/ 	.word	0x00008530


	//   ....[42]....
        /*0608*/ 	.word	0x00008570


	//   ....[43]....
        /*060c*/ 	.word	0x000088c0


	//   ....[44]....
        /*0610*/ 	.word	0x00008a40


	//   ....[45]....
        /*0614*/ 	.word	0x00008a80


	//   ....[46]....
        /*0618*/ 	.word	0x00008ac0


	//   ....[47]....
        /*061c*/ 	.word	0x00008e30


	//   ....[48]....
        /*0620*/ 	.word	0x00008ea0


	//   ....[49]....
        /*0624*/ 	.word	0x00008ef0


	//   ....[50]....
        /*0628*/ 	.word	0x00008fe0


	//   ....[51]....
        /*062c*/ 	.word	0x0000c940


	//   ....[52]....
        /*0630*/ 	.word	0x0000c990


	//   ....[53]....
        /*0634*/ 	.word	0x0000c9b0


	//   ....[54]....
        /*0638*/ 	.word	0x0000c9c0


	//   ....[55]....
        /*063c*/ 	.word	0x0000cbf0


	//   ....[56]....
        /*0640*/ 	.word	0x0000cc60


	//   ....[57]....
        /*0644*/ 	.word	0x0000ccb0


	//   ....[58]....
        /*0648*/ 	.word	0x0000cd00


	//   ....[59]....
        /*064c*/ 	.word	0x0000cfd0


	//   ....[60]....
        /*0650*/ 	.word	0x0000d0b0


	//   ....[61]....
        /*0654*/ 	.word	0x0000d100


	//   ....[62]....
        /*0658*/ 	.word	0x0000d180


	//   ....[63]....
        /*065c*/ 	.word	0x0000d440


	//   ....[64]....
        /*0660*/ 	.word	0x0000d480


	//   ....[65]....
        /*0664*/ 	.word	0x0000d4d0


	//   ....[66]....
        /*0668*/ 	.word	0x0000d520


	//   ....[67]....
        /*066c*/ 	.word	0x000113b0


	//   ....[68]....
        /*0670*/ 	.word	0x000113d0


	//   ....[69]....
        /*0674*/ 	.word	0x000120d0


	//   ....[70]....
        /*0678*/ 	.word	0x000120f0


	//   ....[71]....
        /*067c*/ 	.word	0x00012330


	//   ....[72]....
        /*0680*/ 	.word	0x00012690


	//   ....[73]....
        /*0684*/ 	.word	0x00012ac0


	//   ....[74]....
        /*0688*/ 	.word	0x00012af0


	//   ....[75]....
        /*068c*/ 	.word	0x00012b00


	//   ....[76]....
        /*0690*/ 	.word	0x00012b30


	//   ....[77]....
        /*0694*/ 	.word	0x00013980


	//   ....[78]....
        /*0698*/ 	.word	0x000139a0


	//   ....[79]....
        /*069c*/ 	.word	0x000145b0


	//   ....[80]....
        /*06a0*/ 	.word	0x000145d0


	//   ....[81]....
        /*06a4*/ 	.word	0x000147f0


	//   ....[82]....
        /*06a8*/ 	.word	0x00014b80


	//   ....[83]....
        /*06ac*/ 	.word	0x00015000


	//   ....[84]....
        /*06b0*/ 	.word	0x00015030


	//   ....[85]....
        /*06b4*/ 	.word	0x00015050


	//   ....[86]....
        /*06b8*/ 	.word	0x00015070


	//   ....[87]....
        /*06bc*/ 	.word	0x00016760


	//   ....[88]....
        /*06c0*/ 	.word	0x00016780


	//   ....[89]....
        /*06c4*/ 	.word	0x000173c0


	//   ....[90]....
        /*06c8*/ 	.word	0x000173e0


	//   ....[91]....
        /*06cc*/ 	.word	0x00017660


	//   ....[92]....
        /*06d0*/ 	.word	0x00017690


	//   ....[93]....
        /*06d4*/ 	.word	0x000176b0


	//   ....[94]....
        /*06d8*/ 	.word	0x000176d0


	//   ....[95]....
        /*06dc*/ 	.word	0x00018b10


	//   ....[96]....
        /*06e0*/ 	.word	0x00018b30


	//   ....[97]....
        /*06e4*/ 	.word	0x00019720


	//   ....[98]....
        /*06e8*/ 	.word	0x00019740


	//   ....[99]....
        /*06ec*/ 	.word	0x00019920


	//   ....[100]....
        /*06f0*/ 	.word	0x00019cb0


	//   ....[101]....
        /*06f4*/ 	.word	0x0001a130


	//   ....[102]....
        /*06f8*/ 	.word	0x0001a160


	//   ....[103]....
        /*06fc*/ 	.word	0x0001a180


	//   ....[104]....
        /*0700*/ 	.word	0x0001a1a0


	//   ....[105]....
        /*0704*/ 	.word	0x0001b4c0


	//   ....[106]....
        /*0708*/ 	.word	0x0001b4f0


	//   ....[107]....
        /*070c*/ 	.word	0x0001b510


	//   ....[108]....
        /*0710*/ 	.word	0x0001b530


	//   ....[109]....
        /*0714*/ 	.word	0x0001ccb0


	//   ....[110]....
        /*0718*/ 	.word	0x0001ccd0


	//   ....[111]....
        /*071c*/ 	.word	0x0001cce0


	//   ....[112]....
        /*0720*/ 	.word	0x0001ccf0


	//   ....[113]....
        /*0724*/ 	.word	0x0001d0b0


	//   ....[114]....
        /*0728*/ 	.word	0x0001d0d0


	//   ....[115]....
        /*072c*/ 	.word	0x0001d230


	//   ....[116]....
        /*0730*/ 	.word	0x0001d240


	//   ....[117]....
        /*0734*/ 	.word	0x0001d3b0


	//   ....[118]....
        /*0738*/ 	.word	0x0001d3d0


	//   ....[119]....
        /*073c*/ 	.word	0x0001d540


	//   ....[120]....
        /*0740*/ 	.word	0x0001d550


	//   ....[121]....
        /*0744*/ 	.word	0x0001d8b0


	//   ....[122]....
        /*0748*/ 	.word	0x0001d8d0


	//   ....[123]....
        /*074c*/ 	.word	0x0001e600


	//   ....[124]....
        /*0750*/ 	.word	0x0001e610


	//   ....[125]....
        /*0754*/ 	.word	0x0001fb10


	//   ....[126]....
        /*0758*/ 	.word	0x0001fb30


	//   ....[127]....
        /*075c*/ 	.word	0x0001fca0


	//   ....[128]....
        /*0760*/ 	.word	0x0001fcb0


	//   ....[129]....
        /*0764*/ 	.word	0x0001fe20


	//   ....[130]....
        /*0768*/ 	.word	0x0001fe40


	//   ....[131]....
        /*076c*/ 	.word	0x0001ffb0


	//   ....[132]....
        /*0770*/ 	.word	0x0001ffc0


	//   ....[133]....
        /*0774*/ 	.word	0x000201d0


	//   ....[134]....
        /*0778*/ 	.word	0x000201f0


	//   ....[135]....
        /*077c*/ 	.word	0x00020310


	//   ....[136]....
        /*0780*/ 	.word	0x00020350


	//   ....[137]....
        /*0784*/ 	.word	0x00020380


	//   ....[138]....
        /*0788*/ 	.word	0x000203b0


	//   ....[139]....
        /*078c*/ 	.word	0x000203e0


	//   ....[140]....
        /*0790*/ 	.word	0x00020410


	//   ....[141]....
        /*0794*/ 	.word	0x00020570


	//   ....[142]....
        /*0798*/ 	.word	0x000205b0


	//   ....[143]....
        /*079c*/ 	.word	0x000205e0


	//   ....[144]....
        /*07a0*/ 	.word	0x00020610


	//   ....[145]....
        /*07a4*/ 	.word	0x00020640


	//   ....[146]....
        /*07a8*/ 	.word	0x00020670


	//   ....[147]....
        /*07ac*/ 	.word	0x00020700


	//   ....[148]....
        /*07b0*/ 	.word	0x00020740


	//   ....[149]....
        /*07b4*/ 	.word	0x00020750


	//   ....[150]....
        /*07b8*/ 	.word	0x000207b0


	//   ....[151]....
        /*07bc*/ 	.word	0x00021180


	//   ....[152]....
        /*07c0*/ 	.word	0x000211e0


	//   ....[153]....
        /*07c4*/ 	.word	0x00021230


	//   ....[154]....
        /*07c8*/ 	.word	0x00021280


	//   ....[155]....
        /*07cc*/ 	.word	0x000212d0


	//   ....[156]....
        /*07d0*/ 	.word	0x00021340


	//   ....[157]....
        /*07d4*/ 	.word	0x00021380


	//   ....[158]....
        /*07d8*/ 	.word	0x000213f0


	//   ....[159]....
        /*07dc*/ 	.word	0x00021460


	//   ....[160]....
        /*07e0*/ 	.word	0x000214c0


	//   ....[161]....
        /*07e4*/ 	.word	0x00021530


	//   ....[162]....
        /*07e8*/ 	.word	0x000215a0


	//   ....[163]....
        /*07ec*/ 	.word	0x00021600


	//   ....[164]....
        /*07f0*/ 	.word	0x00021660


	//   ....[165]....
        /*07f4*/ 	.word	0x000216c0


	//   ....[166]....
        /*07f8*/ 	.word	0x00021730


	//   ....[167]....
        /*07fc*/ 	.word	0x00021790


	//   ....[168]....
        /*0800*/ 	.word	0x000217f0


	//   ....[169]....
        /*0804*/ 	.word	0x00021840


	//   ....[170]....
        /*0808*/ 	.word	0x000218b0


	//   ....[171]....
        /*080c*/ 	.word	0x00021910


	//   ....[172]....
        /*0810*/ 	.word	0x00021980


	//   ....[173]....
        /*0814*/ 	.word	0x000219d0


	//   ....[174]....
        /*0818*/ 	.word	0x00021a10


	//   ....[175]....
        /*081c*/ 	.word	0x00021a60


	//   ....[176]....
        /*0820*/ 	.word	0x00021ab0


	//   ....[177]....
        /*0824*/ 	.word	0x00021b10


	//   ....[178]....
        /*0828*/ 	.word	0x00021b80


	//   ....[179]....
        /*082c*/ 	.word	0x00021bd0


	//   ....[180]....
        /*0830*/ 	.word	0x00021c40


	//   ....[181]....
        /*0834*/ 	.word	0x00021ca0


	//   ....[182]....
        /*0838*/ 	.word	0x00021d10


	//   ....[183]....
        /*083c*/ 	.word	0x00021d60


	//   ....[184]....
        /*0840*/ 	.word	0x00021da0


	//   ....[185]....
        /*0844*/ 	.word	0x00021df0


	//   ....[186]....
        /*0848*/ 	.word	0x00021e30


	//   ....[187]....
        /*084c*/ 	.word	0x00021e80


	//   ....[188]....
        /*0850*/ 	.word	0x00021ef0


	//   ....[189]....
        /*0854*/ 	.word	0x00021f40


	//   ....[190]....
        /*0858*/ 	.word	0x00021fb0


	//   ....[191]....
        /*085c*/ 	.word	0x00021ff0


	//   ....[192]....
        /*0860*/ 	.word	0x00022030


	//   ....[193]....
        /*0864*/ 	.word	0x00022080


	//   ....[194]....
        /*0868*/ 	.word	0x000220c0


	//   ....[195]....
        /*086c*/ 	.word	0x00022110


	//   ....[196]....
        /*0870*/ 	.word	0x00022160


	//   ....[197]....
        /*0874*/ 	.word	0x000221d0


	//   ....[198]....
        /*0878*/ 	.word	0x00022230


	//   ....[199]....
        /*087c*/ 	.word	0x000222a0


	//   ....[200]....
        /*0880*/ 	.word	0x000222f0


	//   ....[201]....
        /*0884*/ 	.word	0x00022330


	//   ....[202]....
        /*0888*/ 	.word	0x00022380


	//   ....[203]....
        /*088c*/ 	.word	0x000223c0


	//   ....[204]....
        /*0890*/ 	.word	0x00022410


	//   ....[205]....
        /*0894*/ 	.word	0x00022460


	//   ....[206]....
        /*0898*/ 	.word	0x000224b0


	//   ....[207]....
        /*089c*/ 	.word	0x000224f0


	//   ....[208]....
        /*08a0*/ 	.word	0x00022560


	//   ....[209]....
        /*08a4*/ 	.word	0x000225d0


	//   ....[210]....
        /*08a8*/ 	.word	0x00022630


	//   ....[211]....
        /*08ac*/ 	.word	0x00022690


	//   ....[212]....
        /*08b0*/ 	.word	0x000226f0


	//   ....[213]....
        /*08b4*/ 	.word	0x00022760


	//   ....[214]....
        /*08b8*/ 	.word	0x000227c0


	//   ....[215]....
        /*08bc*/ 	.word	0x00022820


	//   ....[216]....
        /*08c0*/ 	.word	0x00022880


	//   ....[217]....
        /*08c4*/ 	.word	0x000228f0


	//   ....[218]....
        /*08c8*/ 	.word	0x00022950


	//   ....[219]....
        /*08cc*/ 	.word	0x000229b0


	//   ....[220]....
        /*08d0*/ 	.word	0x00022a10


	//   ....[221]....
        /*08d4*/ 	.word	0x00022a80


	//   ....[222]....
        /*08d8*/ 	.word	0x00022ae0


	//   ....[223]....
        /*08dc*/ 	.word	0x00022b40


	//   ....[224]....
        /*08e0*/ 	.word	0x00022ba0


	//   ....[225]....
        /*08e4*/ 	.word	0x00022c10


	//   ....[226]....
        /*08e8*/ 	.word	0x00022c70


	//   ....[227]....
        /*08ec*/ 	.word	0x00022cd0


	//   ....[228]....
        /*08f0*/ 	.word	0x00022d30


	//   ....[229]....
        /*08f4*/ 	.word	0x00022da0


	//   ....[230]....
        /*08f8*/ 	.word	0x00022df0


	//   ....[231]....
        /*08fc*/ 	.word	0x00022e30


	//   ....[232]....
        /*0900*/ 	.word	0x00022e80


	//   ....[233]....
        /*0904*/ 	.word	0x00022ed0


	//   ....[234]....
        /*0908*/ 	.word	0x00022f20


	//   ....[235]....
        /*090c*/ 	.word	0x00022f90


	//   ....[236]....
        /*0910*/ 	.word	0x00022fd0


	//   ....[237]....
        /*0914*/ 	.word	0x00023020


	//   ....[238]....
        /*0918*/ 	.word	0x00023070


	//   ....[239]....
        /*091c*/ 	.word	0x000230c0


	//   ....[240]....
        /*0920*/ 	.word	0x00023110


	//   ....[241]....
        /*0924*/ 	.word	0x00023180


	//   ....[242]....
        /*0928*/ 	.word	0x000231c0


	//   ....[243]....
        /*092c*/ 	.word	0x00023230


	//   ....[244]....
        /*0930*/ 	.word	0x00023290


	//   ....[245]....
        /*0934*/ 	.word	0x00023300


	//----- nvinfo : EIATTR_EXIT_INSTR_OFFSETS
	.align		4
.L_554:
        /*0938*/ 	.byte	0x04, 0x1c
        /*093a*/ 	.short	(.L_556 - .L_555)


	//   ....[0]....
.L_555:
        /*093c*/ 	.word	0x00000fe0


	//   ....[1]....
        /*0940*/ 	.word	0x00021140


	//----- nvinfo : EIATTR_MAX_THREADS
	.align		4
.L_556:
        /*0944*/ 	.byte	0x04, 0x05
        /*0946*/ 	.short	(.L_558 - .L_557)
.L_557:
        /*0948*/ 	.word	0x00000100
        /*094c*/ 	.word	0x00000001
        /*0950*/ 	.word	0x00000001


	//----- nvinfo : EIATTR_CRS_STACK_SIZE
	.align		4
.L_558:
        /*0954*/ 	.byte	0x04, 0x1e
        /*0956*/ 	.short	(.L_560 - .L_559)
.L_559:
        /*0958*/ 	.word	0x00000000
.L_560:


//--------------------- .nv.info._ZN7cutlass13device_kernelIN5flash19enable_sm80_to_sm89INS1_16FlashAttnFwdSm80INS1_25CollectiveMainloopFwdSm80ILi8ELi1ELb1EN4cute5tupleIJNS5_1CILi128EEENS7_ILi64EEENS7_ILi256EEEEEELi256ENS_10bfloat16_tEfNS_4arch4Sm80ELb1ELb0ELb1ELb0ELb1ELb0ELb1ELb1EEENS1_21CollectiveEpilogueFwdINS6_IJS8_SA_S9_EEENS6_IJNS7_ILi1EEESI_SI_EEESC_SE_Li256ELb0ELb1ELb1ELb0EEENS1_30DynamicPersistentTileSchedulerILi256ELi256ELb1ELb1ELb0EEEEEEEEEvNT_6ParamsE --------------------------
	.section	.nv.info._ZN7cutlass13device_kernelIN5flash19enable_sm80_to_sm89INS1_16FlashAttnFwdSm80INS1_25CollectiveMainloopFwdSm80ILi8ELi1ELb1EN4cute5tupleIJNS5_1CILi128EEENS7_ILi64EEENS7_ILi256EEEEEELi256ENS_10bfloat16_tEfNS_4arch4Sm80ELb1ELb0ELb1ELb0ELb1ELb0ELb1ELb1EEENS1_21CollectiveEpilogueFwdINS6_IJS8_SA_S9_EEENS6_IJNS7_ILi1EEESI_SI_EEESC_SE_Li256ELb0ELb1ELb1ELb0EEENS1_30DynamicPersistentTileSchedulerILi256ELi256ELb1ELb1ELb0EEEEEEEEEvNT_6ParamsE,"",@"SHT_CUDA_INFO"
	.sectionflags	@""
	.align	4


	//----- nvinfo : EIATTR_CUDA_API_VERSION
	.align		4
        /*0000*/ 	.byte	0x04, 0x37
        /*0002*/ 	.short	(.L_562 - .L_561)
.L_561:
        /*0004*/ 	.word	0x00000082


	//----- nvinfo : EIATTR_SW2861232_WAR
	.align		4
.L_562:
        /*0008*/ 	.byte	0x01, 0x35
	.zero		2


	//----- nvinfo : EIATTR_PARAM_CBANK
	.align		4
        /*000c*/ 	.byte	0x04, 0x0a
        /*000e*/ 	.short	(.L_564 - .L_563)
	.align		4
.L_563:
        /*0010*/ 	.word	index@(.nv.constant0._ZN7cutlass13device_kernelIN5flash19enable_sm80_to_sm89INS1_16FlashAttnFwdSm80INS1_25CollectiveMainloopFwdSm80ILi8ELi1ELb1EN4cute5tupleIJNS5_1CILi128EEENS7_ILi64EEENS7_ILi256EEEEEELi256ENS_10bfloat16_tEfNS_4arch4Sm80ELb1ELb0ELb1ELb0ELb1ELb0ELb1ELb1EEENS1_21CollectiveEpilogueFwdINS6_IJS8_SA_S9_EEENS6_IJNS7_ILi1EEESI_SI_EEESC_SE_Li256ELb0ELb1ELb1ELb0EEENS1_30DynamicPersistentTileSchedulerILi256ELi256ELb1ELb1ELb0EEEEEEEEEvNT_6ParamsE)
        /*0014*/ 	.short	0x0160
        /*0016*/ 	.short	0x0428


	//----- nvinfo : EIATTR_CBANK_PARAM_SIZE
	.align		4
.L_564:
        /*0018*/ 	.byte	0x03, 0x19
        /*001a*/ 	.short	0x0428


	//----- nvinfo : EIATTR_KPARAM_INFO
	.align		4
        /*001c*/ 	.byte	0x04, 0x17
        /*001e*/ 	.short	(.L_566 - .L_565)
.L_565:
        /*0020*/ 	.word	0x00000000
        /*0024*/ 	.short	0x0000
        /*0026*/ 	.short	0x0000
        /*0028*/ 	.byte	0x00, 0xf0, 0xa1, 0x10


	//----- nvinfo : EIATTR_MAXREG_COUNT
	.align		4
.L_566:
        /*002c*/ 	.byte	0x03, 0x1b
        /*002e*/ 	.short	0x00ff


	//----- nvinfo : EIATTR_NUM_BARRIERS
	.align		4
        /*0030*/ 	.byte	0x02, 0x4c
        /*0032*/ 	.byte	0x06
	.zero		1


	//----- nvinfo : EIATTR_ANNOTATIONS
	.align		4
        /*0034*/ 	.byte	0x04, 0x55
        /*0036*/ 	.short	(.L_568 - .L_567)


	//   ....[0]....
.L_567:
        /* <DEDUP_REMOVED lines=223> */


	//----- nvinfo : EIATTR_MERCURY_ISA_VERSION
	.align		4
.L_568:
        /*0e10*/ 	.byte	0x03, 0x5f
        /*0e12*/ 	.short	0x0000


	//----- nvinfo : EIATTR_INT_WARP_WIDE_INSTR_OFFSETS
	.align		4
        /*0e14*/ 	.byte	0x04, 0x31
        /*0e16*/ 	.short	(.L_570 - .L_569)


	//   ....[0]....
.L_569:
        /*0e18*/ 	.word	0x0000faa0


	//   ....[1]....
        /*0e1c*/ 	.word	0x0000fb20


	//----- nvinfo : EIATTR_COOP_GROUP_MASK_REGIDS
	.align		4
.L_570:
        /*0e20*/ 	.byte	0x04, 0x29
        /*0e22*/ 	.short	(.L_572 - .L_571)


	//   ....[0]....
.L_571:
        /*0e24*/ 	.word	0xffffffff


	//   ....[1]....
        /*0e28*/ 	.word	0xffffffff


	//   ....[2]....
        /*0e2c*/ 	.word	0xffffffff


	//   ....[3]....
        /*0e30*/ 	.word	0xffffffff


	//   ....[4]....
        /*0e34*/ 	.word	0xffffffff


	//   ....[5]....
        /*0e38*/ 	.word	0xffffffff


	//   ....[6]....
        /*0e3c*/ 	.word	0xffffffff


	//   ....[7]....
        /*0e40*/ 	.word	0xffffffff


	//   ....[8]....
        /*0e44*/ 	.word	0xffffffff


	//   ....[9]....
        /*0e48*/ 	.word	0xffffffff


	//   ....[10]....
        /*0e4c*/ 	.word	0xffffffff


	//   ....[11]....
        /*0e50*/ 	.word	0xffffffff


	//   ....[12]....
        /*0e54*/ 	.word	0xffffffff


	//   ....[13]....
        /*0e58*/ 	.word	0xffffffff


	//   ....[14]....
        /*0e5c*/ 	.word	0xffffffff


	//   ....[15]....
        /*0e60*/ 	.word	0xffffffff


	//   ....[16]....
        /*0e64*/ 	.word	0xffffffff


	//   ....[17]....
        /*0e68*/ 	.word	0xffffffff


	//   ....[18]....
        /*0e6c*/ 	.word	0xffffffff


	//   ....[19]....
        /*0e70*/ 	.word	0xffffffff


	//   ....[20]....
        /*0e74*/ 	.word	0xffffffff


	//   ....[21]....
        /*0e78*/ 	.word	0xffffffff


	//   ....[22]....
        /*0e7c*/ 	.word	0xffffffff


	//   ....[23]....
        /*0e80*/ 	.word	0xffffffff


	//   ....[24]....
        /*0e84*/ 	.word	0xffffffff


	//   ....[25]....
        /*0e88*/ 	.word	0xffffffff


	//   ....[26]....
        /*0e8c*/ 	.word	0xffffffff


	//   ....[27]....
        /*0e90*/ 	.word	0xffffffff


	//   ....[28]....
        /*0e94*/ 	.word	0xffffffff


	//   ....[29]....
        /*0e98*/ 	.word	0xffffffff


	//   ....[30]....
        /*0e9c*/ 	.word	0xffffffff


	//   ....[31]....
        /*0ea0*/ 	.word	0xffffffff


	//   ....[32]....
        /*0ea4*/ 	.word	0xffffffff


	//   ....[33]....
        /*0ea8*/ 	.word	0xffffffff


	//   ....[34]....
        /*0eac*/ 	.word	0xffffffff


	//   ....[35]....
        /*0eb0*/ 	.word	0xffffffff


	//   ....[36]....
        /*0eb4*/ 	.word	0xffffffff


	//   ....[37]....
        /*0eb8*/ 	.word	0xffffffff


	//   ....[38]....
        /*0ebc*/ 	.word	0xffffffff


	//   ....[39]....
        /*0ec0*/ 	.word	0xffffffff


	//   ....[40]....
        /*0ec4*/ 	.word	0xffffffff


	//   ....[41]....
        /*0ec8*/ 	.word	0xffffffff


	//   ....[42]....
        /*0ecc*/ 	.word	0xffffffff


	//   ....[43]....
        /*0ed0*/ 	.word	0xffffffff


	//   ....[44]....
        /*0ed4*/ 	.word	0xffffffff


	//   ....[45]....
        /*0ed8*/ 	.word	0xffffffff


	//   ....[46]....
        /*0edc*/ 	.word	0xffffffff


	//   ....[47]....
        /*0ee0*/ 	.word	0xffffffff


	//   ....[48]....
        /*0ee4*/ 	.word	0xffffffff


	//   ....[49]....
        /*0ee8*/ 	.word	0xffffffff


	//   ....[50]....
        /*0eec*/ 	.word	0xffffffff


	//   ....[51]....
        /*0ef0*/ 	.word	0xffffffff


	//   ....[52]....
        /*0ef4*/ 	.word	0xffffffff


	//   ....[53]....
        /*0ef8*/ 	.word	0xffffffff


	//   ....[54]....
        /*0efc*/ 	.word	0xffffffff


	//   ....[55]....
        /*0f00*/ 	.word	0xffffffff


	//   ....[56]....
        /*0f04*/ 	.word	0xffffffff


	//   ....[57]....
        /*0f08*/ 	.word	0xffffffff


	//   ....[58]....
        /*0f0c*/ 	.word	0xffffffff


	//   ....[59]....
        /*0f10*/ 	.word	0xffffffff


	//   ....[60]....
        /*0f14*/ 	.word	0xffffffff


	//   ....[61]....
        /*0f18*/ 	.word	0xffffffff


	//   ....[62]....
        /*0f1c*/ 	.word	0xffffffff


	//   ....[63]....
        /*0f20*/ 	.word	0xffffffff


	//   ....[64]....
        /*0f24*/ 	.word	0xffffffff


	//   ....[65]....
        /*0f28*/ 	.word	0xffffffff


	//   ....[66]....
        /*0f2c*/ 	.word	0xffffffff


	//   ....[67]....
        /*0f30*/ 	.word	0xffffffff


	//   ....[68]....
        /*0f34*/ 	.word	0xffffffff


	//   ....[69]....
        /*0f38*/ 	.word	0xffffffff


	//   ....[70]....
        /*0f3c*/ 	.word	0xffffffff


	//   ....[71]....
        /*0f40*/ 	.word	0xffffffff


	//   ....[72]....
        /*0f44*/ 	.word	0xffffffff


	//   ....[73]....
        /*0f48*/ 	.word	0xffffffff


	//   ....[74]....
        /*0f4c*/ 	.word	0xffffffff


	//   ....[75]....
        /*0f50*/ 	.word	0xffffffff


	//   ....[76]....
        /*0f54*/ 	.word	0xffffffff


	//   ....[77]....
        /*0f58*/ 	.word	0xffffffff


	//   ....[78]....
        /*0f5c*/ 	.word	0xffffffff


	//   ....[79]....
        /*0f60*/ 	.word	0xffffffff


	//   ....[80]....
        /*0f64*/ 	.word	0xffffffff


	//   ....[81]....
        /*0f68*/ 	.word	0xffffffff


	//   ....[82]....
        /*0f6c*/ 	.word	0xffffffff


	//   ....[83]....
        /*0f70*/ 	.word	0xffffffff


	//   ....[84]....
        /*0f74*/ 	.word	0xffffffff


	//   ....[85]....
        /*0f78*/ 	.word	0xffffffff


	//   ....[86]....
        /*0f7c*/ 	.word	0xffffffff


	//   ....[87]....
        /*0f80*/ 	.word	0xffffffff


	//   ....[88]....
        /*0f84*/ 	.word	0xffffffff


	//   ....[89]....
        /*0f88*/ 	.word	0xffffffff


	//   ....[90]....
        /*0f8c*/ 	.word	0xffffffff


	//   ....[91]....
        /*0f90*/ 	.word	0xffffffff


	//   ....[92]....
        /*0f94*/ 	.word	0xffffffff


	//   ....[93]....
        /*0f98*/ 	.word	0xffffffff


	//   ....[94]....
        /*0f9c*/ 	.word	0xffffffff


	//   ....[95]....
        /*0fa0*/ 	.word	0xffffffff


	//   ....[96]....
        /*0fa4*/ 	.word	0xffffffff


	//   ....[97]....
        /*0fa8*/ 	.word	0xffffffff


	//   ....[98]....
        /*0fac*/ 	.word	0xffffffff


	//   ....[99]....
        /*0fb0*/ 	.word	0xffffffff


	//   ....[100]....
        /*0fb4*/ 	.word	0xffffffff


	//   ....[101]....
        /*0fb8*/ 	.word	0xffffffff


	//   ....[102]....
        /*0fbc*/ 	.word	0xffffffff


	//   ....[103]....
        /*0fc0*/ 	.word	0xffffffff


	//   ....[104]....
        /*0fc4*/ 	.word	0xffffffff


	//----- nvinfo : EIATTR_COOP_GROUP_INSTR_OFFSETS
	.align		4
.L_572:
        /*0fc8*/ 	.byte	0x04, 0x28
        /*0fca*/ 	.short	(.L_574 - .L_573)


	//   ....[0]....
.L_573:
        /*0fcc*/ 	.word	0x00000050


	//   ....[1]....
        /*0fd0*/ 	.word	0x00002010


	//   ....[2]....
        /*0fd4*/ 	.word	0x00002030


	//   ....[3]....
        /*0fd8*/ 	.word	0x00002060


	//   ....[4]....
        /*0fdc*/ 	.word	0x00002080


	//   ....[5]....
        /*0fe0*/ 	.word	0x00002250


	//   ....[6]....
        /*0fe4*/ 	.word	0x00002270


	//   ....[7]....
        /*0fe8*/ 	.word	0x000022b0


	//   ....[8]....
        /*0fec*/ 	.word	0x000022f0


	//   ....[9]....
        /*0ff0*/ 	.word	0x000025f0


	//   ....[10]....
        /*0ff4*/ 	.word	0x00002610


	//   ....[11]....
        /*0ff8*/ 	.word	0x00002650


	//   ....[12]....
        /*0ffc*/ 	.word	0x00002670


	//   ....[13]....
        /*1000*/ 	.word	0x00002a50


	//   ....[14]....
        /*1004*/ 	.word	0x00002b50


	//   ....[15]....
        /*1008*/ 	.word	0x00002ba0


	//   ....[16]....
        /*100c*/ 	.word	0x00002bc0


	//   ....[17]....
        /*1010*/ 	.word	0x00004320


	//   ....[18]....
        /*1014*/ 	.word	0x00004390


	//   ....[19]....
        /*1018*/ 	.word	0x00004430


	//   ....[20]....
        /*101c*/ 	.word	0x00004470


	//   ....[21]....
        /*1020*/ 	.word	0x000047e0


	//   ....[22]....
        /*1024*/ 	.word	0x00004a20


	//   ....[23]....
        /*1028*/ 	.word	0x00004e20


	//   ....[24]....
        /*102c*/ 	.word	0x00004e40


	//   ....[25]....
        /*1030*/ 	.word	0x00004e60


	//   ....[26]....
        /*1034*/ 	.word	0x00004e80


	//   ....[27]....
        /*1038*/ 	.word	0x00006b60


	//   ....[28]....
        /*103c*/ 	.word	0x00006be0


	//   ....[29]....
        /*1040*/ 	.word	0x00006ce0


	//   ....[30]....
        /*1044*/ 	.word	0x00006d10


	//   ....[31]....
        /*1048*/ 	.word	0x000084c0


	//   ....[32]....
        /*104c*/ 	.word	0x00008530


	//   ....[33]....
        /*1050*/ 	.word	0x00008640


	//   ....[34]....
        /*1054*/ 	.word	0x00008670


	//   ....[35]....
        /*1058*/ 	.word	0x00008990


	//   ....[36]....
        /*105c*/ 	.word	0x00008c40


	//   ....[37]....
        /*1060*/ 	.word	0x00008f80


	//   ....[38]....
        /*1064*/ 	.word	0x00008fa0


	//   ....[39]....
        /*1068*/ 	.word	0x000090d0


	//   ....[40]....
        /*106c*/ 	.word	0x000090f0


	//   ....[41]....
        /*1070*/ 	.word	0x0000b350


	//   ....[42]....
        /*1074*/ 	.word	0x0000b3d0


	//   ....[43]....
        /*1078*/ 	.word	0x0000b4c0


	//   ....[44]....
        /*107c*/ 	.word	0x0000b4d0


	//   ....[45]....
        /*1080*/ 	.word	0x0000cbe0


	//   ....[46]....
        /*1084*/ 	.word	0x0000cc20


	//   ....[47]....
        /*1088*/ 	.word	0x0000cd10


	//   ....[48]....
        /*108c*/ 	.word	0x0000cd40


	//   ....[49]....
        /*1090*/ 	.word	0x0000d100


	//   ....[50]....
        /*1094*/ 	.word	0x0000d120


	//   ....[51]....
        /*1098*/ 	.word	0x0000d140


	//   ....[52]....
        /*109c*/ 	.word	0x0000d160


	//   ....[53]....
        /*10a0*/ 	.word	0x0000f010


	//   ....[54]....
        /*10a4*/ 	.word	0x0000f060


	//   ....[55]....
        /*10a8*/ 	.word	0x0000f080


	//   ....[56]....
        /*10ac*/ 	.word	0x0000f0a0


	//   ....[57]....
        /*10b0*/ 	.word	0x0000fc70


	//   ....[58]....
        /*10b4*/ 	.word	0x000104a0


	//   ....[59]....
        /*10b8*/ 	.word	0x000104b0


	//   ....[60]....
        /*10bc*/ 	.word	0x000104c0


	//   ....[61]....
        /*10c0*/ 	.word	0x000104d0


	//   ....[62]....
        /*10c4*/ 	.word	0x00010600


	//   ....[63]....
        /*10c8*/ 	.word	0x00010620


	//   ....[64]....
        /*10cc*/ 	.word	0x00010e50


	//   ....[65]....
        /*10d0*/ 	.word	0x00010e60


	//   ....[66]....
        /*10d4*/ 	.word	0x000119f0


	//   ....[67]....
        /*10d8*/ 	.word	0x00011b00


	//   ....[68]....
        /*10dc*/ 	.word	0x00011b70


	//   ....[69]....
        /*10e0*/ 	.word	0x00011d80


	//   ....[70]....
        /*10e4*/ 	.word	0x00011de0


	//   ....[71]....
        /*10e8*/ 	.word	0x00011e40


	//   ....[72]....
        /*10ec*/ 	.word	0x00011ea0


	//   ....[73]....
        /*10f0*/ 	.word	0x000122e0


	//   ....[74]....
        /*10f4*/ 	.word	0x00012330


	//   ....[75]....
        /*10f8*/ 	.word	0x00012380


	//   ....[76]....
        /*10fc*/ 	.word	0x000123d0


	//   ....[77]....
        /*1100*/ 	.word	0x00012440


	//   ....[78]....
        /*1104*/ 	.word	0x000124b0


	//   ....[79]....
        /*1108*/ 	.word	0x000126d0


	//   ....[80]....
        /*110c*/ 	.word	0x00012730


	//   ....[81]....
        /*1110*/ 	.word	0x00012790


	//   ....[82]....
        /*1114*/ 	.word	0x00012800


	//   ....[83]....
        /*1118*/ 	.word	0x00012a10


	//   ....[84]....
        /*111c*/ 	.word	0x00012a70


	//   ....[85]....
        /*1120*/ 	.word	0x00012ad0


	//   ....[86]....
        /*1124*/ 	.word	0x00012b30


	//   ....[87]....
        /*1128*/ 	.word	0x00013000


	//   ....[88]....
        /*112c*/ 	.word	0x00013040


	//   ....[89]....
        /*1130*/ 	.word	0x00013090


	//   ....[90]....
        /*1134*/ 	.word	0x000130d0


	//   ....[91]....
        /*1138*/ 	.word	0x00013130


	//   ....[92]....
        /*113c*/ 	.word	0x00013190


	//   ....[93]....
        /*1140*/ 	.word	0x00013200


	//   ....[94]....
        /*1144*/ 	.word	0x00013390


	//   ....[95]....
        /*1148*/ 	.word	0x000133f0


	//   ....[96]....
        /*114c*/ 	.word	0x00013430


	//   ....[97]....
        /*1150*/ 	.word	0x00013470


	//   ....[98]....
        /*1154*/ 	.word	0x000134c0


	//   ....[99]....
        /*1158*/ 	.word	0x00013500


	//   ....[100]....
        /*115c*/ 	.word	0x00013550


	//   ....[101]....
        /*1160*/ 	.word	0x000135b0


	//   ....[102]....
        /*1164*/ 	.word	0x00013600


	//   ....[103]....
        /*1168*/ 	.word	0x00013650


	//   ....[104]....
        /*116c*/ 	.word	0x000136c0


	//----- nvinfo : EIATTR_EXIT_INSTR_OFFSETS
	.align		4
.L_574:
        /*1170*/ 	.byte	0x04, 0x1c
        /*1172*/ 	.short	(.L_576 - .L_575)


	//   ....[0]....
.L_575:
        /*1174*/ 	.word	0x000000a0


	//   ....[1]....
        /*1178*/ 	.word	0x00011ab0


	//----- nvinfo : EIATTR_MAX_THREADS
	.align		4
.L_576:
        /*117c*/ 	.byte	0x04, 0x05
        /*117e*/ 	.short	(.L_578 - .L_577)
.L_577:
        /*1180*/ 	.word	0x00000100
        /*1184*/ 	.word	0x00000001
        /*1188*/ 	.word	0x00000001


	//----- nvinfo : EIATTR_CRS_STACK_SIZE
	.align		4
.L_578:
        /*118c*/ 	.byte	0x04, 0x1e
        /*118e*/ 	.short	(.L_580 - .L_579)
.L_579:
        /*1190*/ 	.word	0x00000000
.L_580:


//--------------------- .nv.info._ZN7cutlass13device_kernelIN5flash19enable_sm80_to_sm89INS1_16FlashAttnFwdSm80INS1_25CollectiveMainloopFwdSm80ILi8ELi1ELb1EN4cute5tupleIJNS5_1CILi128EEENS7_ILi48EEENS7_ILi256EEEEEELi256ENS_10bfloat16_tEfNS_4arch4Sm80ELb1ELb0ELb1ELb1ELb1ELb0ELb1ELb1EEENS1_21CollectiveEpilogueFwdINS6_IJS8_SA_S9_EEENS6_IJNS7_ILi1EEESI_SI_EEESC_SE_Li256ELb1ELb1ELb1ELb0EEENS1_36VarlenDynamicPersistentTileSchedulerILi128ELi48ELi256ELi256ELb1ELb1ELb0ELb1ELb1ELb1EEEEEEEEEvNT_6ParamsE --------------------------
	.section	.nv.info._ZN7cutlass13device_kernelIN5flash19enable_sm80_to_sm89INS1_16FlashAttnFwdSm80INS1_25CollectiveMainloopFwdSm80ILi8ELi1ELb1EN4cute5tupleIJNS5_1CILi128EEENS7_ILi48EEENS7_ILi256EEEEEELi256ENS_10bfloat16_tEfNS_4arch4Sm80ELb1ELb0ELb1ELb1ELb1ELb0ELb1ELb1EEENS1_21CollectiveEpilogueFwdINS6_IJS8_SA_S9_EEENS6_IJNS7_ILi1EEESI_SI_EEESC_SE_Li256ELb1ELb1ELb1ELb0EEENS1_36VarlenDynamicPersistentTileSchedulerILi128ELi48ELi256ELi256ELb1ELb1ELb0ELb1ELb1ELb1EEEEEEEEEvNT_6ParamsE,"",@"SHT_CUDA_INFO"
	.sectionflags	@""
	.align	4


	//----- nvinfo : EIATTR_CUDA_API_VERSION
	.align		4
        /*0000*/ 	.byte	0x04, 0x37
        /*0002*/ 	.short	(.L_582 - .L_581)
.L_581:
        /*0004*/ 	.word	0x00000082


	//----- nvinfo : EIATTR_SW2861232_WAR
	.align		4
.L_582:
        /*0008*/ 	.byte	0x01, 0x35
	.zero		2


	//----- nvinfo : EIATTR_PARAM_CBANK
	.align		4
        /*000c*/ 	.byte	0x04, 0x0a
        /*000e*/ 	.short	(.L_584 - .L_583)
	.align		4
.L_583:
        /*0010*/ 	.word	index@(.nv.constant0._ZN7cutlass13device_kernelIN5flash19enable_sm80_to_sm89INS1_16FlashAttnFwdSm80INS1_25CollectiveMainloopFwdSm80ILi8ELi1ELb1EN4cute5tupleIJNS5_1CILi128EEENS7_ILi48EEENS7_ILi256EEEEEELi256ENS_10bfloat16_tEfNS_4arch4Sm80ELb1ELb0ELb1ELb1ELb1ELb0ELb1ELb1EEENS1_21CollectiveEpilogueFwdINS6_IJS8_SA_S9_EEENS6_IJNS7_ILi1EEESI_SI_EEESC_SE_Li256ELb1ELb1ELb1ELb0EEENS1_36VarlenDynamicPersistentTileSchedulerILi128ELi48ELi256ELi256ELb1ELb1ELb0ELb1ELb1ELb1EEEEEEEEEvNT_6ParamsE)
        /*0014*/ 	.short	0x0160
        /*0016*/ 	.short	0x0438


	//----- nvinfo : EIATTR_CBANK_PARAM_SIZE
	.align		4
.L_584:
        /*0018*/ 	.byte	0x03, 0x19
        /*001a*/ 	.short	0x0438


	//----- nvinfo : EIATTR_KPARAM_INFO
	.align		4
        /*001c*/ 	.byte	0x04, 0x17
        /*001e*/ 	.short	(.L_586 - .L_585)
.L_585:
        /*0020*/ 	.word	0x00000000
        /*0024*/ 	.short	0x0000
        /*0026*/ 	.short	0x0000
        /*0028*/ 	.byte	0x00, 0xf0, 0xe1, 0x10


	//----- nvinfo : EIATTR_MAXREG_COUNT
	.align		4
.L_586:
        /*002c*/ 	.byte	0x03, 0x1b
        /*002e*/ 	.short	0x00ff


	//----- nvinfo : EIATTR_NUM_BARRIERS
	.align		4
        /*0030*/ 	.byte	0x02, 0x4c
        /*0032*/ 	.byte	0x06
	.zero		1


	//----- nvinfo : EIATTR_ANNOTATIONS
	.align		4
        /*0034*/ 	.byte	0x04, 0x55
        /*0036*/ 	.short	(.L_588 - .L_587)


	//   ....[0]....
.L_587:
        /* <DEDUP_REMOVED lines=350> */


	//----- nvinfo : EIATTR_MERCURY_ISA_VERSION
	.align		4
.L_588:
        /*1608*/ 	.byte	0x03, 0x5f
        /*160a*/ 	.short	0x0000


	//----- nvinfo : EIATTR_INT_WARP_WIDE_INSTR_OFFSETS
	.align		4
        /*160c*/ 	.byte	0x04, 0x31
        /*160e*/ 	.short	(.L_590 - .L_589)


	//   ....[0]....
.L_589:
        /*1610*/ 	.word	0x0000ec10


	//   ....[1]....
        /*1614*/ 	.word	0x0000ec90


	//----- nvinfo : EIATTR_COOP_GROUP_MASK_REGIDS
	.align		4
.L_590:
        /*1618*/ 	.byte	0x04, 0x29
        /*161a*/ 	.short	(.L_592 - .L_591)


	//   ....[0]....
.L_591:
        /*161c*/ 	.word	0xffffffff


	//   ....[1]....
        /*1620*/ 	.word	0xffffffff


	//   ....[2]....
        /*1624*/ 	.word	0xffffffff


	//   ....[3]....
        /*1628*/ 	.word	0xffffffff


	//   ....[4]....
        /*162c*/ 	.word	0xffffffff


	//   ....[5]....
        /*1630*/ 	.word	0xffffffff


	//   ....[6]....
        /*1634*/ 	.word	0xffffffff


	//   ....[7]....
        /*1638*/ 	.word	0xffffffff


	//   ....[8]....
        /*163c*/ 	.word	0xffffffff


	//   ....[9]....
        /*1640*/ 	.word	0xffffffff


	//   ....[10]....
        /*1644*/ 	.word	0xffffffff


	//   ....[11]....
        /*1648*/ 	.word	0xffffffff


	//   ....[12]....
        /*164c*/ 	.word	0xffffffff


	//   ....[13]....
        /*1650*/ 	.word	0xffffffff


	//   ....[14]....
        /*1654*/ 	.word	0xffffffff


	//   ....[15]....
        /*1658*/ 	.word	0xffffffff


	//   ....[16]....
        /*165c*/ 	.word	0xffffffff


	//   ....[17]....
        /*1660*/ 	.word	0xffffffff


	//   ....[18]....
        /*1664*/ 	.word	0xffffffff


	//   ....[19]....
        /*1668*/ 	.word	0xffffffff


	//   ....[20]....
        /*166c*/ 	.word	0xffffffff


	//   ....[21]....
        /*1670*/ 	.word	0xffffffff


	//   ....[22]....
        /*1674*/ 	.word	0xffffffff


	//   ....[23]....
        /*1678*/ 	.word	0xffffffff


	//   ....[24]....
        /*167c*/ 	.word	0xffffffff


	//   ....[25]....
        /*1680*/ 	.word	0xffffffff


	//   ....[26]....
        /*1684*/ 	.word	0xffffffff


	//   ....[27]....
        /*1688*/ 	.word	0xffffffff


	//   ....[28]....
        /*168c*/ 	.word	0xffffffff


	//   ....[29]....
        /*1690*/ 	.word	0xffffffff


	//   ....[30]....
        /*1694*/ 	.word	0xffffffff


	//   ....[31]....
        /*1698*/ 	.word	0xffffffff


	//   ....[32]....
        /*169c*/ 	.word	0xffffffff


	//   ....[33]....
        /*16a0*/ 	.word	0xffffffff


	//   ....[34]....
        /*16a4*/ 	.word	0xffffffff


	//   ....[35]....
        /*16a8*/ 	.word	0xffffffff


	//   ....[36]....
        /*16ac*/ 	.word	0xffffffff


	//   ....[37]....
        /*16b0*/ 	.word	0xffffffff


	//   ....[38]....
        /*16b4*/ 	.word	0xffffffff


	//   ....[39]....
        /*16b8*/ 	.word	0xffffffff


	//   ....[40]....
        /*16bc*/ 	.word	0xffffffff


	//   ....[41]....
        /*16c0*/ 	.word	0xffffffff


	//   ....[42]....
        /*16c4*/ 	.word	0xffffffff


	//   ....[43]....
        /*16c8*/ 	.word	0xffffffff


	//   ....[44]....
        /*16cc*/ 	.word	0xffffffff


	//   ....[45]....
        /*16d0*/ 	.word	0xffffffff


	//   ....[46]....
        /*16d4*/ 	.word	0xffffffff


	//   ....[47]....
        /*16d8*/ 	.word	0xffffffff


	//   ....[48]....
        /*16dc*/ 	.word	0xffffffff


	//   ....[49]....
        /*16e0*/ 	.word	0xffffffff


	//   ....[50]....
        /*16e4*/ 	.word	0xffffffff


	//   ....[51]....
        /*16e8*/ 	.word	0xffffffff


	//   ....[52]....
        /*16ec*/ 	.word	0xffffffff


	//   ....[53]....
        /*16f0*/ 	.word	0xffffffff


	//   ....[54]....
        /*16f4*/ 	.word	0xffffffff


	//   ....[55]....
        /*16f8*/ 	.word	0xffffffff


	//   ....[56]....
        /*16fc*/ 	.word	0xffffffff


	//   ....[57]....
        /*1700*/ 	.word	0xffffffff


	//   ....[58]....
        /*1704*/ 	.word	0xffffffff


	//   ....[59]....
        /*1708*/ 	.word	0xffffffff


	//   ....[60]....
        /*170c*/ 	.word	0xffffffff


	//   ....[61]....
        /*1710*/ 	.word	0xffffffff


	//   ....[62]....
        /*1714*/ 	.word	0xffffffff


	//   ....[63]....
        /*1718*/ 	.word	0xffffffff


	//   ....[64]....
        /*171c*/ 	.word	0xffffffff


	//   ....[65]....
        /*1720*/ 	.word	0xffffffff


	//   ....[66]....
        /*1724*/ 	.word	0xffffffff


	//   ....[67]....
        /*1728*/ 	.word	0xffffffff


	//   ....[68]....
        /*172c*/ 	.word	0xffffffff


	//   ....[69]....
        /*1730*/ 	.word	0xffffffff


	//   ....[70]....
        /*1734*/ 	.word	0xffffffff


	//   ....[71]....
        /*1738*/ 	.word	0xffffffff


	//   ....[72]....
        /*173c*/ 	.word	0xffffffff


	//   ....[73]....
        /*1740*/ 	.word	0xffffffff


	//   ....[74]....
        /*1744*/ 	.word	0xffffffff


	//   ....[75]....
        /*1748*/ 	.word	0xffffffff


	//   ....[76]....
        /*174c*/ 	.word	0xffffffff


	//   ....[77]....
        /*1750*/ 	.word	0xffffffff


	//   ....[78]....
        /*1754*/ 	.word	0xffffffff


	//   ....[79]....
        /*1758*/ 	.word	0xffffffff


	//   ....[80]....
        /*175c*/ 	.word	0xffffffff


	//   ....[81]....
        /*1760*/ 	.word	0xffffffff


	//   ....[82]....
        /*1764*/ 	.word	0xffffffff


	//   ....[83]....
        /*1768*/ 	.word	0xffffffff


	//   ....[84]....
        /*176c*/ 	.word	0xffffffff


	//   ....[85]....
        /*1770*/ 	.word	0xffffffff


	//   ....[86]....
        /*1774*/ 	.word	0xffffffff


	//   ....[87]....
        /*1778*/ 	.word	0xffffffff


	//   ....[88]....
        /*177c*/ 	.word	0xffffffff


	//   ....[89]....
        /*1780*/ 	.word	0xffffffff


	//   ....[90]....
        /*1784*/ 	.word	0xffffffff


	//   ....[91]....
        /*1788*/ 	.word	0xffffffff


	//   ....[92]....
        /*178c*/ 	.word	0xffffffff


	//   ....[93]....
        /*1790*/ 	.word	0xffffffff


	//   ....[94]....
        /*1794*/ 	.word	0xffffffff


	//   ....[95]....
        /*1798*/ 	.word	0xffffffff


	//   ....[96]....
        /*179c*/ 	.word	0xffffffff


	//   ....[97]....
        /*17a0*/ 	.word	0xffffffff


	//   ....[98]....
        /*17a4*/ 	.word	0xffffffff


	//   ....[99]....
        /*17a8*/ 	.word	0xffffffff


	//   ....[100]....
        /*17ac*/ 	.word	0xffffffff


	//   ....[101]....
        /*17b0*/ 	.word	0xffffffff


	//   ....[102]....
        /*17b4*/ 	.word	0xffffffff


	//   ....[103]....
        /*17b8*/ 	.word	0xffffffff


	//   ....[104]....
        /*17bc*/ 	.word	0xffffffff


	//   ....[105]....
        /*17c0*/ 	.word	0xffffffff


	//   ....[106]....
        /*17c4*/ 	.word	0xffffffff


	//   ....[107]....
        /*17c8*/ 	.word	0xffffffff


	//   ....[108]....
        /*17cc*/ 	.word	0xffffffff


	//   ....[109]....
        /*17d0*/ 	.word	0xffffffff


	//   ....[110]....
        /*17d4*/ 	.word	0xffffffff


	//   ....[111]....
        /*17d8*/ 	.word	0xffffffff


	//   ....[112]....
        /*17dc*/ 	.word	0xffffffff


	//   ....[113]....
        /*17e0*/ 	.word	0xffffffff


	//   ....[114]....
        /*17e4*/ 	.word	0xffffffff


	//   ....[115]....
        /*17e8*/ 	.word	0xffffffff


	//   ....[116]....
        /*17ec*/ 	.word	0xffffffff


	//   ....[117]....
        /*17f0*/ 	.word	0xffffffff


	//   ....[118]....
        /*17f4*/ 	.word	0xffffffff


	//   ....[119]....
        /*17f8*/ 	.word	0xffffffff


	//   ....[120]....
        /*17fc*/ 	.word	0xffffffff


	//   ....[121]....
        /*1800*/ 	.word	0xffffffff


	//   ....[122]....
        /*1804*/ 	.word	0xffffffff


	//   ....[123]....
        /*1808*/ 	.word	0xffffffff


	//   ....[124]....
        /*180c*/ 	.word	0xffffffff


	//   ....[125]....
        /*1810*/ 	.word	0xffffffff


	//   ....[126]....
        /*1814*/ 	.word	0xffffffff


	//   ....[127]....
        /*1818*/ 	.word	0xffffffff


	//   ....[128]....
        /*181c*/ 	.word	0xffffffff


	//   ....[129]....
        /*1820*/ 	.word	0xffffffff


	//   ....[130]....
        /*1824*/ 	.word	0xffffffff


	//   ....[131]....
        /*1828*/ 	.word	0xffffffff


	//   ....[132]....
        /*182c*/ 	.word	0xffffffff


	//   ....[133]....
        /*1830*/ 	.word	0xffffffff


	//   ....[134]....
        /*1834*/ 	.word	0xffffffff


	//   ....[135]....
        /*1838*/ 	.word	0xffffffff


	//   ....[136]....
        /*183c*/ 	.word	0xffffffff


	//   ....[137]....
        /*1840*/ 	.word	0xffffffff


	//   ....[138]....
        /*1844*/ 	.word	0xffffffff


	//   ....[139]....
        /*1848*/ 	.word	0xffffffff


	//   ....[140]....
        /*184c*/ 	.word	0xffffffff


	//   ....[141]....
        /*1850*/ 	.word	0xffffffff


	//   ....[142]....
        /*1854*/ 	.word	0xffffffff


	//   ....[143]....
        /*1858*/ 	.word	0xffffffff


	//   ....[144]....
        /*185c*/ 	.word	0xffffffff


	//   ....[145]....
        /*1860*/ 	.word	0xffffffff


	//   ....[146]....
        /*1864*/ 	.word	0xffffffff


	//   ....[147]....
        /*1868*/ 	.word	0xffffffff


	//   ....[148]....
        /*186c*/ 	.word	0xffffffff


	//   ....[149]....
        /*1870*/ 	.word	0xffffffff


	//   ....[150]....
        /*1874*/ 	.word	0xffffffff


	//   ....[151]....
        /*1878*/ 	.word	0xffffffff


	//   ....[152]....
        /*187c*/ 	.word	0xffffffff


	//   ....[153]....
        /*1880*/ 	.word	0xffffffff


	//   ....[154]....
        /*1884*/ 	.word	0xffffffff


	//   ....[155]....
        /*1888*/ 	.word	0xffffffff


	//   ....[156]....
        /*188c*/ 	.word	0xffffffff


	//   ....[157]....
        /*1890*/ 	.word	0xffffffff


	//   ....[158]....
        /*1894*/ 	.word	0xffffffff


	//   ....[159]....
        /*1898*/ 	.word	0xffffffff


	//   ....[160]....
        /*189c*/ 	.word	0xffffffff


	//   ....[161]....
        /*18a0*/ 	.word	0xffffffff


	//   ....[162]....
        /*18a4*/ 	.word	0xffffffff


	//   ....[163]....
        /*18a8*/ 	.word	0xffffffff


	//   ....[164]....
        /*18ac*/ 	.word	0xffffffff


	//   ....[165]....
        /*18b0*/ 	.word	0xffffffff


	//   ....[166]....
        /*18b4*/ 	.word	0xffffffff


	//   ....[167]....
        /*18b8*/ 	.word	0xffffffff


	//   ....[168]....
        /*18bc*/ 	.word	0xffffffff


	//   ....[169]....
        /*18c0*/ 	.word	0xffffffff


	//   ....[170]....
        /*18c4*/ 	.word	0xffffffff


	//   ....[171]....
        /*18c8*/ 	.word	0xffffffff


	//   ....[172]....
        /*18cc*/ 	.word	0xffffffff


	//   ....[173]....
        /*18d0*/ 	.word	0xffffffff


	//   ....[174]....
        /*18d4*/ 	.word	0xffffffff


	//   ....[175]....
        /*18d8*/ 	.word	0xffffffff


	//   ....[176]....
        /*18dc*/ 	.word	0xffffffff


	//   ....[177]....
        /*18e0*/ 	.word	0xffffffff


	//   ....[178]....
        /*18e4*/ 	.word	0xffffffff


	//   ....[179]....
        /*18e8*/ 	.word	0xffffffff


	//   ....[180]....
        /*18ec*/ 	.word	0xffffffff


	//   ....[181]....
        /*18f0*/ 	.word	0xffffffff


	//   ....[182]....
        /*18f4*/ 	.word	0xffffffff


	//   ....[183]....
        /*18f8*/ 	.word	0xffffffff


	//   ....[184]....
        /*18fc*/ 	.word	0xffffffff


	//   ....[185]....
        /*1900*/ 	.word	0xffffffff


	//   ....[186]....
        /*1904*/ 	.word	0xffffffff


	//   ....[187]....
        /*1908*/ 	.word	0xffffffff


	//   ....[188]....
        /*190c*/ 	.word	0xffffffff


	//   ....[189]....
        /*1910*/ 	.word	0xffffffff


	//   ....[190]....
        /*1914*/ 	.word	0xffffffff


	//   ....[191]....
        /*1918*/ 	.word	0xffffffff


	//   ....[192]....
        /*191c*/ 	.word	0xffffffff


	//   ....[193]....
        /*1920*/ 	.word	0xffffffff


	//   ....[194]....
        /*1924*/ 	.word	0xffffffff


	//   ....[195]....
        /*1928*/ 	.word	0xffffffff


	//   ....[196]....
        /*192c*/ 	.word	0xffffffff


	//   ....[197]....
        /*1930*/ 	.word	0xffffffff


	//   ....[198]....
        /*1934*/ 	.word	0xffffffff


	//   ....[199]....
        /*1938*/ 	.word	0xffffffff


	//   ....[200]....
        /*193c*/ 	.word	0xffffffff


	//   ....[201]....
        /*1940*/ 	.word	0xffffffff


	//   ....[202]....
        /*1944*/ 	.word	0xffffffff


	//   ....[203]....
        /*1948*/ 	.word	0xffffffff


	//----- nvinfo : EIATTR_COOP_GROUP_INSTR_OFFSETS
	.align		4
.L_592:
        /*194c*/ 	.byte	0x04, 0x28
        /*194e*/ 	.short	(.L_594 - .L_593)


	//   ....[0]....
.L_593:
        /*1950*/ 	.word	0x00000050


	//   ....[1]....
        /*1954*/ 	.word	0x00000200


	//   ....[2]....
        /*1958*/ 	.word	0x00000230


	//   ....[3]....
        /*195c*/ 	.word	0x00000260


	//   ....[4]....
        /*1960*/ 	.word	0x00000290


	//   ....[5]....
        /*1964*/ 	.word	0x000002c0


	//   ....[6]....
        /*1968*/ 	.word	0x000002f0


	//   ....[7]....
        /*196c*/ 	.word	0x00000450


	//   ....[8]....
        /*1970*/ 	.word	0x00000490


	//   ....[9]....
        /*1974*/ 	.word	0x000004c0


	//   ....[10]....
        /*1978*/ 	.word	0x000004f0


	//   ....[11]....
        /*197c*/ 	.word	0x00000520


	//   ....[12]....
        /*1980*/ 	.word	0x00000550


	//   ....[13]....
        /*1984*/ 	.word	0x000005e0


	//   ....[14]....
        /*1988*/ 	.word	0x00000630


	//   ....[15]....
        /*198c*/ 	.word	0x00000650


	//   ....[16]....
        /*1990*/ 	.word	0x000006b0


	//   ....[17]....
        /*1994*/ 	.word	0x000032f0


	//   ....[18]....
        /*1998*/ 	.word	0x00003320


	//   ....[19]....
        /*199c*/ 	.word	0x00003350


	//   ....[20]....
        /*19a0*/ 	.word	0x00003370


	//   ....[21]....
        /*19a4*/ 	.word	0x00003560


	//   ....[22]....
        /*19a8*/ 	.word	0x00003580


	//   ....[23]....
        /*19ac*/ 	.word	0x00003660


	//   ....[24]....
        /*19b0*/ 	.word	0x000036b0


	//   ....[25]....
        /*19b4*/ 	.word	0x00003820


	//   ....[26]....
        /*19b8*/ 	.word	0x00003840


	//   ....[27]....
        /*19bc*/ 	.word	0x00003960


	//   ....[28]....
        /*19c0*/ 	.word	0x00003af0


	//   ....[29]....
        /*19c4*/ 	.word	0x00003d80


	//   ....[30]....
        /*19c8*/ 	.word	0x00003d90


	//   ....[31]....
        /*19cc*/ 	.word	0x00004260


	//   ....[32]....
        /*19d0*/ 	.word	0x00004270


	//   ....[33]....
        /*19d4*/ 	.word	0x00005490


	//   ....[34]....
        /*19d8*/ 	.word	0x000054b0


	//   ....[35]....
        /*19dc*/ 	.word	0x00005710


	//   ....[36]....
        /*19e0*/ 	.word	0x00005720


	//   ....[37]....
        /*19e4*/ 	.word	0x00005a40


	//   ....[38]....
        /*19e8*/ 	.word	0x00005c00


	//   ....[39]....
        /*19ec*/ 	.word	0x00005f00


	//   ....[40]....
        /*19f0*/ 	.word	0x00005f20


	//   ....[41]....
        /*19f4*/ 	.word	0x00005f50


	//   ....[42]....
        /*19f8*/ 	.word	0x00005f60


	//   ....[43]....
        /*19fc*/ 	.word	0x00007630


	//   ....[44]....
        /*1a00*/ 	.word	0x00007650


	//   ....[45]....
        /*1a04*/ 	.word	0x000078b0


	//   ....[46]....
        /*1a08*/ 	.word	0x000078c0


	//   ....[47]....
        /*1a0c*/ 	.word	0x00008990


	//   ....[48]....
        /*1a10*/ 	.word	0x000089b0


	//   ....[49]....
        /*1a14*/ 	.word	0x00008be0


	//   ....[50]....
        /*1a18*/ 	.word	0x00008bf0


	//   ....[51]....
        /*1a1c*/ 	.word	0x00008f10


	//   ....[52]....
        /*1a20*/ 	.word	0x00009100


	//   ....[53]....
        /*1a24*/ 	.word	0x00009360


	//   ....[54]....
        /*1a28*/ 	.word	0x00009380


	//   ....[55]....
        /*1a2c*/ 	.word	0x00009460


	//   ....[56]....
        /*1a30*/ 	.word	0x00009480


	//   ....[57]....
        /*1a34*/ 	.word	0x0000aff0


	//   ....[58]....
        /*1a38*/ 	.word	0x0000b0d0


	//   ....[59]....
        /*1a3c*/ 	.word	0x0000b250


	//   ....[60]....
        /*1a40*/ 	.word	0x0000b260


	//   ....[61]....
        /*1a44*/ 	.word	0x0000c310


	//   ....[62]....
        /*1a48*/ 	.word	0x0000c330


	//   ....[63]....
        /*1a4c*/ 	.word	0x0000c4e0


	//   ....[64]....
        /*1a50*/ 	.word	0x0000c4f0


	//   ....[65]....
        /*1a54*/ 	.word	0x0000c850


	//   ....[66]....
        /*1a58*/ 	.word	0x0000c880


	//   ....[67]....
        /*1a5c*/ 	.word	0x0000c8a0


	//   ....[68]....
        /*1a60*/ 	.word	0x0000c8c0


	//   ....[69]....
        /*1a64*/ 	.word	0x0000e1d0


	//   ....[70]....
        /*1a68*/ 	.word	0x0000e220


	//   ....[71]....
        /*1a6c*/ 	.word	0x0000e240


	//   ....[72]....
        /*1a70*/ 	.word	0x0000e250


	//   ....[73]....
        /*1a74*/ 	.word	0x0000fb00


	//   ....[74]....
        /*1a78*/ 	.word	0x0000fb20


	//   ....[75]....
        /*1a7c*/ 	.word	0x0000fb40


	//   ....[76]....
        /*1a80*/ 	.word	0x0000fb60


	//   ....[77]....
        /*1a84*/ 	.word	0x0000ff10


	//   ....[78]....
        /*1a88*/ 	.word	0x0000ff30


	//   ....[79]....
        /*1a8c*/ 	.word	0x00010170


	//   ....[80]....
        /*1a90*/ 	.word	0x00010180


	//   ....[81]....
        /*1a94*/ 	.word	0x00010370


	//   ....[82]....
        /*1a98*/ 	.word	0x00010390


	//   ....[83]....
        /*1a9c*/ 	.word	0x00010580


	//   ....[84]....
        /*1aa0*/ 	.word	0x00010590


	//   ....[85]....
        /*1aa4*/ 	.word	0x00010970


	//   ....[86]....
        /*1aa8*/ 	.word	0x00010990


	//   ....[87]....
        /*1aac*/ 	.word	0x000115e0


	//   ....[88]....
        /*1ab0*/ 	.word	0x000115f0


	//   ....[89]....
        /*1ab4*/ 	.word	0x00012aa0


	//   ....[90]....
        /*1ab8*/ 	.word	0x00012ac0


	//   ....[91]....
        /*1abc*/ 	.word	0x00012d10


	//   ....[92]....
        /*1ac0*/ 	.word	0x00012d20


	//   ....[93]....
        /*1ac4*/ 	.word	0x00012f10


	//   ....[94]....
        /*1ac8*/ 	.word	0x00012f30


	//   ....[95]....
        /*1acc*/ 	.word	0x00013120


	//   ....[96]....
        /*1ad0*/ 	.word	0x00013130


	//   ....[97]....
        /*1ad4*/ 	.word	0x000133e0


	//   ....[98]....
        /*1ad8*/ 	.word	0x00013400


	//   ....[99]....
        /*1adc*/ 	.word	0x00013530


	//   ....[100]....
        /*1ae0*/ 	.word	0x00013570


	//   ....[101]....
        /*1ae4*/ 	.word	0x000135a0


	//   ....[102]....
        /*1ae8*/ 	.word	0x000135d0


	//   ....[103]....
        /*1aec*/ 	.word	0x00013600


	//   ....[104]....
        /*1af0*/ 	.word	0x00013630


	//   ....[105]....
        /*1af4*/ 	.word	0x00013790


	//   ....[106]....
        /*1af8*/ 	.word	0x000137d0


	//   ....[107]....
        /*1afc*/ 	.word	0x00013800


	//   ....[108]....
        /*1b00*/ 	.word	0x00013830


	//   ....[109]....
        /*1b04*/ 	.word	0x00013860


	//   ....[110]....
        /*1b08*/ 	.word	0x00013890


	//   ....[111]....
        /*1b0c*/ 	.word	0x00013920


	//   ....[112]....
        /*1b10*/ 	.word	0x00013980


	//   ....[113]....
        /*1b14*/ 	.word	0x00013990


	//   ....[114]....
        /*1b18*/ 	.word	0x000139f0


	//   ....[115]....
        /*1b1c*/ 	.word	0x00014460


	//   ....[116]....
        /*1b20*/ 	.word	0x000144c0


	//   ....[117]....
        /*1b24*/ 	.word	0x00014510


	//   ....[118]....
        /*1b28*/ 	.word	0x00014560


	//   ....[119]....
        /*1b2c*/ 	.word	0x000145b0


	//   ....[120]....
        /*1b30*/ 	.word	0x00014620


	//   ....[121]....
        /*1b34*/ 	.word	0x00014660


	//   ....[122]....
        /*1b38*/ 	.word	0x000146d0


	//   ....[123]....
        /*1b3c*/ 	.word	0x00014740


	//   ....[124]....
        /*1b40*/ 	.word	0x000147a0


	//   ....[125]....
        /*1b44*/ 	.word	0x00014810


	//   ....[126]....
        /*1b48*/ 	.word	0x00014870


	//   ....[127]....
        /*1b4c*/ 	.word	0x000148d0


	//   ....[128]....
        /*1b50*/ 	.word	0x00014940


	//   ....[129]....
        /*1b54*/ 	.word	0x000149a0


	//   ....[130]....
        /*1b58*/ 	.word	0x00014a00


	//   ....[131]....
        /*1b5c*/ 	.word	0x00014a60


	//   ....[132]....
        /*1b60*/ 	.word	0x00014ac0


	//   ....[133]....
        /*1b64*/ 	.word	0x00014e00


	//   ....[134]....
        /*1b68*/ 	.word	0x00014e50


	//   ....[135]....
        /*1b6c*/ 	.word	0x00014ea0


	//   ....[136]....
        /*1b70*/ 	.word	0x00014ee0


	//   ....[137]....
        /*1b74*/ 	.word	0x00014f50


	//   ....[138]....
        /*1b78*/ 	.word	0x00014fc0


	//   ....[139]....
        /*1b7c*/ 	.word	0x00015020


	//   ....[140]....
        /*1b80*/ 	.word	0x00015080


	//   ....[141]....
        /*1b84*/ 	.word	0x000150e0


	//   ....[142]....
        /*1b88*/ 	.word	0x00015150


	//   ....[143]....
        /*1b8c*/ 	.word	0x000151b0


	//   ....[144]....
        /*1b90*/ 	.word	0x00015210


	//   ....[145]....
        /*1b94*/ 	.word	0x00015270


	//   ....[146]....
        /*1b98*/ 	.word	0x000152d0


	//   ....[147]....
        /*1b9c*/ 	.word	0x00015650


	//   ....[148]....
        /*1ba0*/ 	.word	0x00015690


	//   ....[149]....
        /*1ba4*/ 	.word	0x000156e0


	//   ....[150]....
        /*1ba8*/ 	.word	0x00015720


	//   ....[151]....
        /*1bac*/ 	.word	0x00015780


	//   ....[152]....
        /*1bb0*/ 	.word	0x000157e0


	//   ....[153]....
        /*1bb4*/ 	.word	0x00015840


	//   ....[154]....
        /*1bb8*/ 	.word	0x000158a0


	//   ....[155]....
        /*1bbc*/ 	.word	0x00015910


	//   ....[156]....
        /*1bc0*/ 	.word	0x00015970


	//   ....[157]....
        /*1bc4*/ 	.word	0x000159d0


	//   ....[158]....
        /*1bc8*/ 	.word	0x00015a10


	//   ....[159]....
        /*1bcc*/ 	.word	0x00015a50


	//   ....[160]....
        /*1bd0*/ 	.word	0x00015aa0


	//   ....[161]....
        /*1bd4*/ 	.word	0x00015ae0


	//   ....[162]....
        /*1bd8*/ 	.word	0x00015b30


	//   ....[163]....
        /*1bdc*/ 	.word	0x00015b80


	//   ....[164]....
        /*1be0*/ 	.word	0x00015bd0


	//   ....[165]....
        /*1be4*/ 	.word	0x00015c20


	//   ....[166]....
        /*1be8*/ 	.word	0x00015c90


	//   ....[167]....
        /*1bec*/ 	.word	0x00015d00


	//   ....[168]....
        /*1bf0*/ 	.word	0x00015d60


	//   ....[169]....
        /*1bf4*/ 	.word	0x00015dc0


	//   ....[170]....
        /*1bf8*/ 	.word	0x00015e20


	//   ....[171]....
        /*1bfc*/ 	.word	0x00015e90


	//   ....[172]....
        /*1c00*/ 	.word	0x00015ef0


	//   ....[173]....
        /*1c04*/ 	.word	0x00015f50


	//   ....[174]....
        /*1c08*/ 	.word	0x00015fb0


	//   ....[175]....
        /*1c0c*/ 	.word	0x00016020


	//   ....[176]....
        /*1c10*/ 	.word	0x00016080


	//   ....[177]....
        /*1c14*/ 	.word	0x000160e0


	//   ....[178]....
        /*1c18*/ 	.word	0x00016140


	//   ....[179]....
        /*1c1c*/ 	.word	0x000161b0


	//   ....[180]....
        /*1c20*/ 	.word	0x00016210


	//   ....[181]....
        /*1c24*/ 	.word	0x00016270


	//   ....[182]....
        /*1c28*/ 	.word	0x000162d0


	//   ....[183]....
        /*1c2c*/ 	.word	0x00016340


	//   ....[184]....
        /*1c30*/ 	.word	0x000163a0


	//   ....[185]....
        /*1c34*/ 	.word	0x00016400


	//   ....[186]....
        /*1c38*/ 	.word	0x00016460


	//   ....[187]....
        /*1c3c*/ 	.word	0x000164d0


	//   ....[188]....
        /*1c40*/ 	.word	0x00016520


	//   ....[189]....
        /*1c44*/ 	.word	0x00016560


	//   ....[190]....
        /*1c48*/ 	.word	0x000165b0


	//   ....[191]....
        /*1c4c*/ 	.word	0x00016600


	//   ....[192]....
        /*1c50*/ 	.word	0x00016650


	//   ....[193]....
        /*1c54*/ 	.word	0x000166c0


	//   ....[194]....
        /*1c58*/ 	.word	0x00016700


	//   ....[195]....
        /*1c5c*/ 	.word	0x00016750


	//   ....[196]....
        /*1c60*/ 	.word	0x000167a0


	//   ....[197]....
        /*1c64*/ 	.word	0x000167f0


	//   ....[198]....
        /*1c68*/ 	.word	0x00016840


	//   ....[199]....
        /*1c6c*/ 	.word	0x000168b0


	//   ....[200]....
        /*1c70*/ 	.word	0x000168f0


	//   ....[201]....
        /*1c74*/ 	.word	0x00016960


	//   ....[202]....
        /*1c78*/ 	.word	0x000169c0


	//   ....[203]....
        /*1c7c*/ 	.word	0x00016a30


	//----- nvinfo : EIATTR_EXIT_INSTR_OFFSETS
	.align		4
.L_594:
        /*1c80*/ 	.byte	0x04, 0x1c
        /*1c82*/ 	.short	(.L_596 - .L_595)


	//   ....[0]....
.L_595:
        /*1c84*/ 	.word	0x000010d0


	//   ....[1]....
        /*1c88*/ 	.word	0x00014420


	//----- nvinfo : EIATTR_MAX_THREADS
	.align		4
.L_596:
        /*1c8c*/ 	.byte	0x04, 0x05
        /*1c8e*/ 	.short	(.L_598 - .L_597)
.L_597:
        /*1c90*/ 	.word	0x00000100
        /*1c94*/ 	.word	0x00000001
        /*1c98*/ 	.word	0x00000001


	//----- nvinfo : EIATTR_CRS_STACK_SIZE
	.align		4
.L_598:
        /*1c9c*/ 	.byte	0x04, 0x1e
        /*1c9e*/ 	.short	(.L_600 - .L_599)
.L_599:
        /*1ca0*/ 	.word	0x00000000
.L_600:


//--------------------- .nv.info._ZN7cutlass13device_kernelIN5flash19enable_sm80_to_sm89INS1_16FlashAttnFwdSm80INS1_25CollectiveMainloopFwdSm80ILi8ELi1ELb0EN4cute5tupleIJNS5_1CILi128EEENS7_ILi32EEENS7_ILi256EEEEEELi256ENS_10bfloat16_tEfNS_4arch4Sm80ELb1ELb0ELb1ELb1ELb1ELb1ELb1ELb1EEENS1_21CollectiveEpilogueFwdINS6_IJS8_SA_S9_EEENS6_IJNS7_ILi1EEESI_SI_EEESC_SE_Li256ELb1ELb1ELb1ELb0EEENS1_36VarlenDynamicPersistentTileSchedulerILi128ELi32ELi256ELi256ELb1ELb1ELb0ELb1ELb1ELb1EEEEEEEEEvNT_6ParamsE --------------------------
	.section	.nv.info._ZN7cutlass13device_kernelIN5flash19enable_sm80_to_sm89INS1_16FlashAttnFwdSm80INS1_25CollectiveMainloopFwdSm80ILi8ELi1ELb0EN4cute5tupleIJNS5_1CILi128EEENS7_ILi32EEENS7_ILi256EEEEEELi256ENS_10bfloat16_tEfNS_4arch4Sm80ELb1ELb0ELb1ELb1ELb1ELb1ELb1ELb1EEENS1_21CollectiveEpilogueFwdINS6_IJS8_SA_S9_EEENS6_IJNS7_ILi1EEESI_SI_EEESC_SE_Li256ELb1ELb1ELb1ELb0EEENS1_36VarlenDynamicPersistentTileSchedulerILi128ELi32ELi256ELi256ELb1ELb1ELb0ELb1ELb1ELb1EEEEEEEEEvNT_6ParamsE,"",@"SHT_CUDA_INFO"
	.sectionflags	@""
	.align	4


	//----- nvinfo : EIATTR_CUDA_API_VERSION
	.align		4
        /*0000*/ 	.byte	0x04, 0x37
        /*0002*/ 	.short	(.L_602 - .L_601)
.L_601:
        /*0004*/ 	.word	0x00000082


	//----- nvinfo : EIATTR_SW2861232_WAR
	.align		4
.L_602:
        /*0008*/ 	.byte	0x01, 0x35
	.zero		2


	//----- nvinfo : EIATTR_PARAM_CBANK
	.align		4
        /*000c*/ 	.byte	0x04, 0x0a
        /*000e*/ 	.short	(.L_604 - .L_603)
	.align		4
.L_603:
        /*0010*/ 	.word	index@(.nv.constant0._ZN7cutlass13device_kernelIN5flash19enable_sm80_to_sm89INS1_16FlashAttnFwdSm80INS1_25CollectiveMainloopFwdSm80ILi8ELi1ELb0EN4cute5tupleIJNS5_1CILi128EEENS7_ILi32EEENS7_ILi256EEEEEELi256ENS_10bfloat16_tEfNS_4arch4Sm80ELb1ELb0ELb1ELb1ELb1ELb1ELb1ELb1EEENS1_21CollectiveEpilogueFwdINS6_IJS8_SA_S9_EEENS6_IJNS7_ILi1EEESI_SI_EEESC_SE_Li256ELb1ELb1ELb1ELb0EEENS1_36VarlenDynamicPersistentTileSchedulerILi128ELi32ELi256ELi256ELb1ELb1ELb0ELb1ELb1ELb1EEEEEEEEEvNT_6ParamsE)
        /*0014*/ 	.short	0x0160
        /*0016*/ 	.short	0x0438


	//----- nvinfo : EIATTR_CBANK_PARAM_SIZE
	.align		4
.L_604:
        /*0018*/ 	.byte	0x03, 0x19
        /*001a*/ 	.short	0x0438


	//----- nvinfo : EIATTR_KPARAM_INFO
	.align		4
        /*001c*/ 	.byte	0x04, 0x17
        /*001e*/ 	.short	(.L_606 - .L_605)
.L_605:
        /*0020*/ 	.word	0x00000000
        /*0024*/ 	.short	0x0000
        /*0026*/ 	.short	0x0000
        /*0028*/ 	.byte	0x00, 0xf0, 0xe1, 0x10


	//----- nvinfo : EIATTR_MAXREG_COUNT
	.align		4
.L_606:
        /*002c*/ 	.byte	0x03, 0x1b
        /*002e*/ 	.short	0x00ff


	//----- nvinfo : EIATTR_NUM_BARRIERS
	.align		4
        /*0030*/ 	.byte	0x02, 0x4c
        /*0032*/ 	.byte	0x06
	.zero		1


	//----- nvinfo : EIATTR_ANNOTATIONS
	.align		4
        /*0034*/ 	.byte	0x04, 0x55
        /*0036*/ 	.short	(.L_608 - .L_607)


	//   ....[0]....
.L_607:
        /* <DEDUP_REMOVED lines=21> */


	//----- nvinfo : EIATTR_MERCURY_ISA_VERSION
	.align		4
.L_608:
        /*0170*/ 	.byte	0x03, 0x5f
        /*0172*/ 	.short	0x0000


	//----- nvinfo : EIATTR_INT_WARP_WIDE_INSTR_OFFSETS
	.align		4
        /*0174*/ 	.byte	0x04, 0x31
        /*0176*/ 	.short	(.L_610 - .L_609)


	//   ....[0]....
.L_609:
        /*0178*/ 	.word	0x00018090


	//   ....[1]....
        /*017c*/ 	.word	0x00018100


	//----- nvinfo : EIATTR_COOP_GROUP_MASK_REGIDS
	.align		4
.L_610:
        /*0180*/ 	.byte	0x04, 0x29
        /*0182*/ 	.short	(.L_612 - .L_611)


	//   ....[0]....
.L_611:
        /*0184*/ 	.word	0xffffffff


	//   ....[1]....
        /*0188*/ 	.word	0xffffffff


	//   ....[2]....
        /*018c*/ 	.word	0xffffffff


	//   ....[3]....
        /*0190*/ 	.word	0xffffffff


	//   ....[4]....
        /*0194*/ 	.word	0xffffffff


	//   ....[5]....
        /*0198*/ 	.word	0xffffffff


	//   ....[6]....
        /*019c*/ 	.word	0xffffffff


	//   ....[7]....
        /*01a0*/ 	.word	0xffffffff


	//   ....[8]....
        /*01a4*/ 	.word	0xffffffff


	//   ....[9]....
        /*01a8*/ 	.word	0xffffffff


	//   ....[10]....
        /*01ac*/ 	.word	0xffffffff


	//   ....[11]....
        /*01b0*/ 	.word	0xffffffff


	//   ....[12]....
        /*01b4*/ 	.word	0xffffffff


	//   ....[13]....
        /*01b8*/ 	.word	0xffffffff


	//   ....[14]....
        /*01bc*/ 	.word	0xffffffff


	//   ....[15]....
        /*01c0*/ 	.word	0xffffffff


	//   ....[16]....
        /*01c4*/ 	.word	0xffffffff


	//   ....[17]....
        /*01c8*/ 	.word	0xffffffff


	//   ....[18]....
        /*01cc*/ 	.word	0xffffffff


	//   ....[19]....
        /*01d0*/ 	.word	0xffffffff


	//   ....[20]....
        /*01d4*/ 	.word	0xffffffff


	//   ....[21]....
        /*01d8*/ 	.word	0xffffffff


	//   ....[22]....
        /*01dc*/ 	.word	0xffffffff


	//   ....[23]....
        /*01e0*/ 	.word	0xffffffff


	//   ....[24]....
        /*01e4*/ 	.word	0xffffffff


	//   ....[25]....
        /*01e8*/ 	.word	0xffffffff


	//   ....[26]....
        /*01ec*/ 	.word	0xffffffff


	//   ....[27]....
        /*01f0*/ 	.word	0xffffffff


	//   ....[28]....
        /*01f4*/ 	.word	0xffffffff


	//   ....[29]....
        /*01f8*/ 	.word	0xffffffff


	//   ....[30]....
        /*01fc*/ 	.word	0xffffffff


	//   ....[31]....
        /*0200*/ 	.word	0xffffffff


	//   ....[32]....
        /*0204*/ 	.word	0xffffffff


	//   ....[33]....
        /*0208*/ 	.word	0xffffffff


	//   ....[34]....
        /*020c*/ 	.word	0xffffffff


	//   ....[35]....
        /*0210*/ 	.word	0xffffffff


	//   ....[36]....
        /*0214*/ 	.word	0xffffffff


	//   ....[37]....
        /*0218*/ 	.word	0xffffffff


	//   ....[38]....
        /*021c*/ 	.word	0xffffffff


	//   ....[39]....
        /*0220*/ 	.word	0xffffffff


	//   ....[40]....
        /*0224*/ 	.word	0xffffffff


	//   ....[41]....
        /*0228*/ 	.word	0xffffffff


	//   ....[42]....
        /*022c*/ 	.word	0xffffffff


	//   ....[43]....
        /*0230*/ 	.word	0xffffffff


	//   ....[44]....
        /*0234*/ 	.word	0xffffffff


	//   ....[45]....
        /*0238*/ 	.word	0xffffffff


	//   ....[46]....
        /*023c*/ 	.word	0xffffffff


	//   ....[47]....
        /*0240*/ 	.word	0xffffffff


	//   ....[48]....
        /*0244*/ 	.word	0xffffffff


	//   ....[49]....
        /*0248*/ 	.word	0xffffffff


	//   ....[50]....
        /*024c*/ 	.word	0xffffffff


	//   ....[51]....
        /*0250*/ 	.word	0xffffffff


	//   ....[52]....
        /*0254*/ 	.word	0xffffffff


	//   ....[53]....
        /*0258*/ 	.word	0xffffffff


	//   ....[54]....
        /*025c*/ 	.word	0xffffffff


	//   ....[55]....
        /*0260*/ 	.word	0xffffffff


	//   ....[56]....
        /*0264*/ 	.word	0xffffffff


	//   ....[57]....
        /*0268*/ 	.word	0xffffffff


	//   ....[58]....
        /*026c*/ 	.word	0xffffffff


	//   ....[59]....
        /*0270*/ 	.word	0xffffffff


	//   ....[60]....
        /*0274*/ 	.word	0xffffffff


	//   ....[61]....
        /*0278*/ 	.word	0xffffffff


	//   ....[62]....
        /*027c*/ 	.word	0xffffffff


	//   ....[63]....
        /*0280*/ 	.word	0xffffffff


	//   ....[64]....
        /*0284*/ 	.word	0xffffffff


	//   ....[65]....
        /*0288*/ 	.word	0xffffffff


	//   ....[66]....
        /*028c*/ 	.word	0xffffffff


	//   ....[67]....
        /*0290*/ 	.word	0xffffffff


	//   ....[68]....
        /*0294*/ 	.word	0xffffffff


	//   ....[69]....
        /*0298*/ 	.word	0xffffffff


	//   ....[70]....
        /*029c*/ 	.word	0xffffffff


	//   ....[71]....
        /*02a0*/ 	.word	0xffffffff


	//   ....[72]....
        /*02a4*/ 	.word	0xffffffff


	//   ....[73]....
        /*02a8*/ 	.word	0xffffffff


	//   ....[74]....
        /*02ac*/ 	.word	0xffffffff


	//   ....[75]....
        /*02b0*/ 	.word	0xffffffff


	//   ....[76]....
        /*02b4*/ 	.word	0xffffffff


	//   ....[77]....
        /*02b8*/ 	.word	0xffffffff


	//   ....[78]....
        /*02bc*/ 	.word	0xffffffff


	//   ....[79]....
        /*02c0*/ 	.word	0xffffffff


	//   ....[80]....
        /*02c4*/ 	.word	0xffffffff


	//   ....[81]....
        /*02c8*/ 	.word	0xffffffff


	//   ....[82]....
        /*02cc*/ 	.word	0xffffffff


	//   ....[83]....
        /*02d0*/ 	.word	0xffffffff


	//   ....[84]....
        /*02d4*/ 	.word	0xffffffff


	//   ....[85]....
        /*02d8*/ 	.word	0xffffffff


	//   ....[86]....
        /*02dc*/ 	.word	0xffffffff


	//   ....[87]....
        /*02e0*/ 	.word	0xffffffff


	//   ....[88]....
        /*02e4*/ 	.word	0xffffffff


	//   ....[89]....
        /*02e8*/ 	.word	0xffffffff


	//   ....[90]....
        /*02ec*/ 	.word	0xffffffff


	//   ....[91]....
        /*02f0*/ 	.word	0xffffffff


	//   ....[92]....
        /*02f4*/ 	.word	0xffffffff


	//   ....[93]....
        /*02f8*/ 	.word	0xffffffff


	//   ....[94]....
        /*02fc*/ 	.word	0xffffffff


	//   ....[95]....
        /*0300*/ 	.word	0xffffffff


	//   ....[96]....
        /*0304*/ 	.word	0xffffffff


	//   ....[97]....
        /*0308*/ 	.word	0xffffffff


	//   ....[98]....
        /*030c*/ 	.word	0xffffffff


	//   ....[99]....
        /*0310*/ 	.word	0xffffffff


	//   ....[100]....
        /*0314*/ 	.word	0xffffffff


	//   ....[101]....
        /*0318*/ 	.word	0xffffffff


	//   ....[102]....
        /*031c*/ 	.word	0xffffffff


	//   ....[103]....
        /*0320*/ 	.word	0xffffffff


	//   ....[104]....
        /*0324*/ 	.word	0xffffffff


	//   ....[105]....
        /*0328*/ 	.word	0xffffffff


	//   ....[106]....
        /*032c*/ 	.word	0xffffffff


	//   ....[107]....
        /*0330*/ 	.word	0xffffffff


	//   ....[108]....
        /*0334*/ 	.word	0xffffffff


	//   ....[109]....
        /*0338*/ 	.word	0xffffffff


	//   ....[110]....
        /*033c*/ 	.word	0xffffffff


	//   ....[111]....
        /*0340*/ 	.word	0xffffffff


	//   ....[112]....
        /*0344*/ 	.word	0xffffffff


	//   ....[113]....
        /*0348*/ 	.word	0xffffffff


	//   ....[114]....
        /*034c*/ 	.word	0xffffffff


	//   ....[115]....
        /*0350*/ 	.word	0xffffffff


	//   ....[116]....
        /*0354*/ 	.word	0xffffffff


	//   ....[117]....
        /*0358*/ 	.word	0xffffffff


	//   ....[118]....
        /*035c*/ 	.word	0xffffffff


	//   ....[119]....
        /*0360*/ 	.word	0xffffffff


	//   ....[120]....
        /*0364*/ 	.word	0xffffffff


	//   ....[121]....
        /*0368*/ 	.word	0xffffffff


	//   ....[122]....
        /*036c*/ 	.word	0xffffffff


	//   ....[123]....
        /*0370*/ 	.word	0xffffffff


	//   ....[124]....
        /*0374*/ 	.word	0xffffffff


	//   ....[125]....
        /*0378*/ 	.word	0xffffffff


	//   ....[126]....
        /*037c*/ 	.word	0xffffffff


	//   ....[127]....
        /*0380*/ 	.word	0xffffffff


	//   ....[128]....
        /*0384*/ 	.word	0xffffffff


	//   ....[129]....
        /*0388*/ 	.word	0xffffffff


	//   ....[130]....
        /*038c*/ 	.word	0xffffffff


	//   ....[131]....
        /*0390*/ 	.word	0xffffffff


	//   ....[132]....
        /*0394*/ 	.word	0xffffffff


	//   ....[133]....
        /*0398*/ 	.word	0xffffffff


	//   ....[134]....
        /*039c*/ 	.word	0xffffffff


	//   ....[135]....
        /*03a0*/ 	.word	0xffffffff


	//   ....[136]....
        /*03a4*/ 	.word	0xffffffff


	//   ....[137]....
        /*03a8*/ 	.word	0xffffffff


	//   ....[138]....
        /*03ac*/ 	.word	0xffffffff


	//   ....[139]....
        /*03b0*/ 	.word	0xffffffff


	//   ....[140]....
        /*03b4*/ 	.word	0xffffffff


	//   ....[141]....
        /*03b8*/ 	.word	0xffffffff


	//   ....[142]....
        /*03bc*/ 	.word	0xffffffff


	//   ....[143]....
        /*03c0*/ 	.word	0xffffffff


	//   ....[144]....
        /*03c4*/ 	.word	0xffffffff


	//   ....[145]....
        /*03c8*/ 	.word	0xffffffff


	//   ....[146]....
        /*03cc*/ 	.word	0xffffffff


	//   ....[147]....
        /*03d0*/ 	.word	0xffffffff


	//   ....[148]....
        /*03d4*/ 	.word	0xffffffff


	//   ....[149]....
        /*03d8*/ 	.word	0xffffffff


	//   ....[150]....
        /*03dc*/ 	.word	0xffffffff


	//   ....[151]....
        /*03e0*/ 	.word	0xffffffff


	//   ....[152]....
        /*03e4*/ 	.word	0xffffffff


	//   ....[153]....
        /*03e8*/ 	.word	0xffffffff


	//   ....[154]....
        /*03ec*/ 	.word	0xffffffff


	//   ....[155]....
        /*03f0*/ 	.word	0xffffffff


	//   ....[156]....
        /*03f4*/ 	.word	0xffffffff


	//   ....[157]....
        /*03f8*/ 	.word	0xffffffff


	//   ....[158]....
        /*03fc*/ 	.word	0xffffffff


	//   ....[159]....
        /*0400*/ 	.word	0xffffffff


	//   ....[160]....
        /*0404*/ 	.word	0xffffffff


	//   ....[161]....
        /*0408*/ 	.word	0xffffffff


	//   ....[162]....
        /*040c*/ 	.word	0xffffffff


	//   ....[163]....
        /*0410*/ 	.word	0xffffffff


	//   ....[164]....
        /*0414*/ 	.word	0xffffffff


	//   ....[165]....
        /*0418*/ 	.word	0xffffffff


	//   ....[166]....
        /*041c*/ 	.word	0xffffffff


	//   ....[167]....
        /*0420*/ 	.word	0xffffffff


	//   ....[168]....
        /*0424*/ 	.word	0xffffffff


	//   ....[169]....
        /*0428*/ 	.word	0xffffffff


	//   ....[170]....
        /*042c*/ 	.word	0xffffffff


	//   ....[171]....
        /*0430*/ 	.word	0xffffffff


	//   ....[172]....
        /*0434*/ 	.word	0xffffffff


	//   ....[173]....
        /*0438*/ 	.word	0xffffffff


	//   ....[174]....
        /*043c*/ 	.word	0xffffffff


	//   ....[175]....
        /*0440*/ 	.word	0xffffffff


	//   ....[176]....
        /*0444*/ 	.word	0xffffffff


	//   ....[177]....
        /*0448*/ 	.word	0xffffffff


	//   ....[178]....
        /*044c*/ 	.word	0xffffffff


	//   ....[179]....
        /*0450*/ 	.word	0xffffffff


	//   ....[180]....
        /*0454*/ 	.word	0xffffffff


	//   ....[181]....
        /*0458*/ 	.word	0xffffffff


	//   ....[182]....
        /*045c*/ 	.word	0xffffffff


	//   ....[183]....
        /*0460*/ 	.word	0xffffffff


	//   ....[184]....
        /*0464*/ 	.word	0xffffffff


	//   ....[185]....
        /*0468*/ 	.word	0xffffffff


	//   ....[186]....
        /*046c*/ 	.word	0xffffffff


	//   ....[187]....
        /*0470*/ 	.word	0xffffffff


	//   ....[188]....
        /*0474*/ 	.word	0xffffffff


	//   ....[189]....
        /*0478*/ 	.word	0xffffffff


	//   ....[190]....
        /*047c*/ 	.word	0xffffffff


	//   ....[191]....
        /*0480*/ 	.word	0xffffffff


	//   ....[192]....
        /*0484*/ 	.word	0xffffffff


	//   ....[193]....
        /*0488*/ 	.word	0xffffffff


	//   ....[194]....
        /*048c*/ 	.word	0xffffffff


	//   ....[195]....
        /*0490*/ 	.word	0xffffffff


	//   ....[196]....
        /*0494*/ 	.word	0xffffffff


	//   ....[197]....
        /*0498*/ 	.word	0xffffffff


	//   ....[198]....
        /*049c*/ 	.word	0xffffffff


	//   ....[199]....
        /*04a0*/ 	.word	0xffffffff


	//   ....[200]....
        /*04a4*/ 	.word	0xffffffff


	//   ....[201]....
        /*04a8*/ 	.word	0xffffffff


	//   ....[202]....
        /*04ac*/ 	.word	0xffffffff


	//   ....[203]....
        /*04b0*/ 	.word	0xffffffff


	//   ....[204]....
        /*04b4*/ 	.word	0xffffffff


	//   ....[205]....
        /*04b8*/ 	.word	0xffffffff


	//   ....[206]....
        /*04bc*/ 	.word	0xffffffff


	//   ....[207]....
        /*04c0*/ 	.word	0xffffffff


	//   ....[208]....
        /*04c4*/ 	.word	0xffffffff


	//   ....[209]....
        /*04c8*/ 	.word	0xffffffff


	//   ....[210]....
        /*04cc*/ 	.word	0xffffffff


	//   ....[211]....
        /*04d0*/ 	.word	0xffffffff


	//   ....[212]....
        /*04d4*/ 	.word	0xffffffff


	//   ....[213]....
        /*04d8*/ 	.word	0xffffffff


	//   ....[214]....
        /*04dc*/ 	.word	0xffffffff


	//   ....[215]....
        /*04e0*/ 	.word	0xffffffff


	//   ....[216]....
        /*04e4*/ 	.word	0xffffffff


	//   ....[217]....
        /*04e8*/ 	.word	0xffffffff


	//   ....[218]....
        /*04ec*/ 	.word	0xffffffff


	//   ....[219]....
        /*04f0*/ 	.word	0xffffffff


	//   ....[220]....
        /*04f4*/ 	.word	0xffffffff


	//   ....[221]....
        /*04f8*/ 	.word	0xffffffff


	//   ....[222]....
        /*04fc*/ 	.word	0xffffffff


	//   ....[223]....
        /*0500*/ 	.word	0xffffffff


	//   ....[224]....
        /*0504*/ 	.word	0xffffffff


	//   ....[225]....
        /*0508*/ 	.word	0xffffffff


	//----- nvinfo : EIATTR_COOP_GROUP_INSTR_OFFSETS
	.align		4
.L_612:
        /*050c*/ 	.byte	0x04, 0x28
        /*050e*/ 	.short	(.L_614 - .L_613)


	//   ....[0]....
.L_613:
        /*0510*/ 	.word	0x00000050


	//   ....[1]....
        /*0514*/ 	.word	0x000001e0


	//   ....[2]....
        /*0518*/ 	.word	0x00000210


	//   ....[3]....
        /*051c*/ 	.word	0x00000240


	//   ....[4]....
        /*0520*/ 	.word	0x00000270


	//   ....[5]....
        /*0524*/ 	.word	0x000002a0


	//   ....[6]....
        /*0528*/ 	.word	0x000002d0


	//   ....[7]....
        /*052c*/ 	.word	0x00000430


	//   ....[8]....
        /*0530*/ 	.word	0x00000470


	//   ....[9]....
        /*0534*/ 	.word	0x000004a0


	//   ....[10]....
        /*0538*/ 	.word	0x000004d0


	//   ....[11]....
        /*053c*/ 	.word	0x00000500


	//   ....[12]....
        /*0540*/ 	.word	0x00000530


	//   ....[13]....
        /*0544*/ 	.word	0x000005c0


	//   ....[14]....
        /*0548*/ 	.word	0x00000600


	//   ....[15]....
        /*054c*/ 	.word	0x00000620


	//   ....[16]....
        /*0550*/ 	.word	0x00000680


	//   ....[17]....
        /*0554*/ 	.word	0x00003890


	//   ....[18]....
        /*0558*/ 	.word	0x000038a0


	//   ....[19]....
        /*055c*/ 	.word	0x00004ac0


	//   ....[20]....
        /*0560*/ 	.word	0x00004ad0


	//   ....[21]....
        /*0564*/ 	.word	0x00005be0


	//   ....[22]....
        /*0568*/ 	.word	0x00005c00


	//   ....[23]....
        /*056c*/ 	.word	0x00005fc0


	//   ....[24]....
        /*0570*/ 	.word	0x00005fd0


	//   ....[25]....
        /*0574*/ 	.word	0x00006d00


	//   ....[26]....
        /*0578*/ 	.word	0x00006d20


	//   ....[27]....
        /*057c*/ 	.word	0x00006ea0


	//   ....[28]....
        /*0580*/ 	.word	0x00006eb0


	//   ....[29]....
        /*0584*/ 	.word	0x00007030


	//   ....[30]....
        /*0588*/ 	.word	0x00007050


	//   ....[31]....
        /*058c*/ 	.word	0x000071d0


	//   ....[32]....
        /*0590*/ 	.word	0x000071e0


	//   ....[33]....
        /*0594*/ 	.word	0x000075e0


	//   ....[34]....
        /*0598*/ 	.word	0x000075f0


	//   ....[35]....
        /*059c*/ 	.word	0x000079d0


	//   ....[36]....
        /*05a0*/ 	.word	0x000079f0


	//   ....[37]....
        /*05a4*/ 	.word	0x00007a10


	//   ....[38]....
        /*05a8*/ 	.word	0x00007a30


	//   ....[39]....
        /*05ac*/ 	.word	0x00007dc0


	//   ....[40]....
        /*05b0*/ 	.word	0x00007ef0


	//   ....[41]....
        /*05b4*/ 	.word	0x00007f50


	//   ....[42]....
        /*05b8*/ 	.word	0x00007f90


	//   ....[43]....
        /*05bc*/ 	.word	0x00008490


	//   ....[44]....
        /*05c0*/ 	.word	0x000084d0


	//   ....[45]....
        /*05c4*/ 	.word	0x00008510


	//   ....[46]....
        /*05c8*/ 	.word	0x00008550


	//   ....[47]....
        /*05cc*/ 	.word	0x000088a0


	//   ....[48]....
        /*05d0*/ 	.word	0x00008900


	//   ....[49]....
        /*05d4*/ 	.word	0x00008950


	//   ....[50]....
        /*05d8*/ 	.word	0x00008a50


	//   ....[51]....
        /*05dc*/ 	.word	0x0000c3b0


	//   ....[52]....
        /*05e0*/ 	.word	0x0000c400


	//   ....[53]....
        /*05e4*/ 	.word	0x0000c420


	//   ....[54]....
        /*05e8*/ 	.word	0x0000c430


	//   ....[55]....
        /*05ec*/ 	.word	0x0000c650


	//   ....[56]....
        /*05f0*/ 	.word	0x0000c6d0


	//   ....[57]....
        /*05f4*/ 	.word	0x0000c720


	//   ....[58]....
        /*05f8*/ 	.word	0x0000c790


	//   ....[59]....
        /*05fc*/ 	.word	0x0000ca40


	//   ....[60]....
        /*0600*/ 	.word	0x0000cbe0


	//   ....[61]....
        /*0604*/ 	.word	0x0000cc20


	//   ....[62]....
        /*0608*/ 	.word	0x0000cc60


	//   ....[63]....
        /*060c*/ 	.word	0x0000cef0


	//   ....[64]....
        /*0610*/ 	.word	0x0000cf60


	//   ....[65]....
        /*0614*/ 	.word	0x0000cfb0


	//   ....[66]....
        /*0618*/ 	.word	0x0000cff0


	//   ....[67]....
        /*061c*/ 	.word	0x00010e60


	//   ....[68]....
        /*0620*/ 	.word	0x00010e80


	//   ....[69]....
        /*0624*/ 	.word	0x00011b70


	//   ....[70]....
        /*0628*/ 	.word	0x00011b90


	//   ....[71]....
        /*062c*/ 	.word	0x00011db0


	//   ....[72]....
        /*0630*/ 	.word	0x00011ef0


	//   ....[73]....
        /*0634*/ 	.word	0x000120f0


	//   ....[74]....
        /*0638*/ 	.word	0x00012110


	//   ....[75]....
        /*063c*/ 	.word	0x00012130


	//   ....[76]....
        /*0640*/ 	.word	0x00012150


	//   ....[77]....
        /*0644*/ 	.word	0x00012e10


	//   ....[78]....
        /*0648*/ 	.word	0x00012e30


	//   ....[79]....
        /*064c*/ 	.word	0x00013a70


	//   ....[80]....
        /*0650*/ 	.word	0x00013a90


	//   ....[81]....
        /*0654*/ 	.word	0x00013cb0


	//   ....[82]....
        /*0658*/ 	.word	0x00013de0


	//   ....[83]....
        /*065c*/ 	.word	0x00013f80


	//   ....[84]....
        /*0660*/ 	.word	0x00013fa0


	//   ....[85]....
        /*0664*/ 	.word	0x00014040


	//   ....[86]....
        /*0668*/ 	.word	0x00014060


	//   ....[87]....
        /*066c*/ 	.word	0x00015500


	//   ....[88]....
        /*0670*/ 	.word	0x00015520


	//   ....[89]....
        /*0674*/ 	.word	0x00016110


	//   ....[90]....
        /*0678*/ 	.word	0x00016130


	//   ....[91]....
        /*067c*/ 	.word	0x00016360


	//   ....[92]....
        /*0680*/ 	.word	0x00016380


	//   ....[93]....
        /*0684*/ 	.word	0x000163a0


	//   ....[94]....
        /*0688*/ 	.word	0x000163c0


	//   ....[95]....
        /*068c*/ 	.word	0x00017680


	//   ....[96]....
        /*0690*/ 	.word	0x000176b0


	//   ....[97]....
        /*0694*/ 	.word	0x000176d0


	//   ....[98]....
        /*0698*/ 	.word	0x000176f0


	//   ....[99]....
        /*069c*/ 	.word	0x00018e70


	//   ....[100]....
        /*06a0*/ 	.word	0x00018e90


	//   ....[101]....
        /*06a4*/ 	.word	0x00018ea0


	//   ....[102]....
        /*06a8*/ 	.word	0x00018eb0


	//   ....[103]....
        /*06ac*/ 	.word	0x00019270


	//   ....[104]....
        /*06b0*/ 	.word	0x00019290


	//   ....[105]....
        /*06b4*/ 	.word	0x000193f0


	//   ....[106]....
        /*06b8*/ 	.word	0x00019400


	//   ....[107]....
        /*06bc*/ 	.word	0x00019570


	//   ....[108]....
        /*06c0*/ 	.word	0x00019590


	//   ....[109]....
        /*06c4*/ 	.word	0x00019700


	//   ....[110]....
        /*06c8*/ 	.word	0x00019710


	//   ....[111]....
        /*06cc*/ 	.word	0x00019a70


	//   ....[112]....
        /*06d0*/ 	.word	0x00019a90


	//   ....[113]....
        /*06d4*/ 	.word	0x0001a820


	//   ....[114]....
        /*06d8*/ 	.word	0x0001a830


	//   ....[115]....
        /*06dc*/ 	.word	0x0001bd90


	//   ....[116]....
        /*06e0*/ 	.word	0x0001bdb0


	//   ....[117]....
        /*06e4*/ 	.word	0x0001bf20


	//   ....[118]....
        /*06e8*/ 	.word	0x0001bf30


	//   ....[119]....
        /*06ec*/ 	.word	0x0001c0a0


	//   ....[120]....
        /*06f0*/ 	.word	0x0001c0c0


	//   ....[121]....
        /*06f4*/ 	.word	0x0001c230


	//   ....[122]....
        /*06f8*/ 	.word	0x0001c240


	//   ....[123]....
        /*06fc*/ 	.word	0x0001c450


	//   ....[124]....
        /*0700*/ 	.word	0x0001c470


	//   ....[125]....
        /*0704*/ 	.word	0x0001c590


	//   ....[126]....
        /*0708*/ 	.word	0x0001c5d0


	//   ....[127]....
        /*070c*/ 	.word	0x0001c600


	//   ....[128]....
        /*0710*/ 	.word	0x0001c630


	//   ....[129]....
        /*0714*/ 	.word	0x0001c660


	//   ....[130]....
        /*0718*/ 	.word	0x0001c690


	//   ....[131]....
        /*071c*/ 	.word	0x0001c7f0


	//   ....[132]....
        /*0720*/ 	.word	0x0001c830


	//   ....[133]....
        /*0724*/ 	.word	0x0001c860


	//   ....[134]....
        /*0728*/ 	.word	0x0001c890


	//   ....[135]....
        /*072c*/ 	.word	0x0001c8c0


	//   ....[136]....
        /*0730*/ 	.word	0x0001c8f0


	//   ....[137]....
        /*0734*/ 	.word	0x0001c980


	//   ....[138]....
        /*0738*/ 	.word	0x0001c9c0


	//   ....[139]....
        /*073c*/ 	.word	0x0001c9d0


	//   ....[140]....
        /*0740*/ 	.word	0x0001ca30


	//   ....[141]....
        /*0744*/ 	.word	0x0001d400


	//   ....[142]....
        /*0748*/ 	.word	0x0001d460


	//   ....[143]....
        /*074c*/ 	.word	0x0001d4b0


	//   ....[144]....
        /*0750*/ 	.word	0x0001d500


	//   ....[145]....
        /*0754*/ 	.word	0x0001d550


	//   ....[146]....
        /*0758*/ 	.word	0x0001d5c0


	//   ....[147]....
        /*075c*/ 	.word	0x0001d600


	//   ....[148]....
        /*0760*/ 	.word	0x0001d670


	//   ....[149]....
        /*0764*/ 	.word	0x0001d6e0


	//   ....[150]....
        /*0768*/ 	.word	0x0001d740


	//   ....[151]....
        /*076c*/ 	.word	0x0001d7b0


	//   ....[152]....
        /*0770*/ 	.word	0x0001d820


	//   ....[153]....
        /*0774*/ 	.word	0x0001d880


	//   ....[154]....
        /*0778*/ 	.word	0x0001d8e0


	//   ....[155]....
        /*077c*/ 	.word	0x0001d940


	//   ....[156]....
        /*0780*/ 	.word	0x0001d9b0


	//   ....[157]....
        /*0784*/ 	.word	0x0001da10


	//   ....[158]....
        /*0788*/ 	.word	0x0001da70


	//   ....[159]....
        /*078c*/ 	.word	0x0001dac0


	//   ....[160]....
        /*0790*/ 	.word	0x0001db30


	//   ....[161]....
        /*0794*/ 	.word	0x0001db90


	//   ....[162]....
        /*0798*/ 	.word	0x0001dbf0


	//   ....[163]....
        /*079c*/ 	.word	0x0001de30


	//   ....[164]....
        /*07a0*/ 	.word	0x0001de80


	//   ....[165]....
        /*07a4*/ 	.word	0x0001ded0


	//   ....[166]....
        /*07a8*/ 	.word	0x0001df20


	//   ....[167]....
        /*07ac*/ 	.word	0x0001df80


	//   ....[168]....
        /*07b0*/ 	.word	0x0001dff0


	//   ....[169]....
        /*07b4*/ 	.word	0x0001e040


	//   ....[170]....
        /*07b8*/ 	.word	0x0001e0b0


	//   ....[171]....
        /*07bc*/ 	.word	0x0001e110


	//   ....[172]....
        /*07c0*/ 	.word	0x0001e170


	//   ....[173]....
        /*07c4*/ 	.word	0x0001e3b0


	//   ....[174]....
        /*07c8*/ 	.word	0x0001e3f0


	//   ....[175]....
        /*07cc*/ 	.word	0x0001e440


	//   ....[176]....
        /*07d0*/ 	.word	0x0001e480


	//   ....[177]....
        /*07d4*/ 	.word	0x0001e4d0


	//   ....[178]....
        /*07d8*/ 	.word	0x0001e520


	//   ....[179]....
        /*07dc*/ 	.word	0x0001e590


	//   ....[180]....
        /*07e0*/ 	.word	0x0001e5d0


	//   ....[181]....
        /*07e4*/ 	.word	0x0001e610


	//   ....[182]....
        /*07e8*/ 	.word	0x0001e660


	//   ....[183]....
        /*07ec*/ 	.word	0x0001e6a0


	//   ....[184]....
        /*07f0*/ 	.word	0x0001e6f0


	//   ....[185]....
        /*07f4*/ 	.word	0x0001e740


	//   ....[186]....
        /*07f8*/ 	.word	0x0001e790


	//   ....[187]....
        /*07fc*/ 	.word	0x0001e7d0


	//   ....[188]....
        /*0800*/ 	.word	0x0001e840


	//   ....[189]....
        /*0804*/ 	.word	0x0001e8b0


	//   ....[190]....
        /*0808*/ 	.word	0x0001e910


	//   ....[191]....
        /*080c*/ 	.word	0x0001e970


	//   ....[192]....
        /*0810*/ 	.word	0x0001e9d0


	//   ....[193]....
        /*0814*/ 	.word	0x0001ea40


	//   ....[194]....
        /*0818*/ 	.word	0x0001eaa0


	//   ....[195]....
        /*081c*/ 	.word	0x0001eb00


	//   ....[196]....
        /*0820*/ 	.word	0x0001eb60


	//   ....[197]....
        /*0824*/ 	.word	0x0001ebd0


	//   ....[198]....
        /*0828*/ 	.word	0x0001ec30


	//   ....[199]....
        /*082c*/ 	.word	0x0001ec90


	//   ....[200]....
        /*0830*/ 	.word	0x0001ecf0


	//   ....[201]....
        /*0834*/ 	.word	0x0001ed60


	//   ....[202]....
        /*0838*/ 	.word	0x0001edc0


	//   ....[203]....
        /*083c*/ 	.word	0x0001ee20


	//   ....[204]....
        /*0840*/ 	.word	0x0001ee80


	//   ....[205]....
        /*0844*/ 	.word	0x0001eef0


	//   ....[206]....
        /*0848*/ 	.word	0x0001ef50


	//   ....[207]....
        /*084c*/ 	.word	0x0001efb0


	//   ....[208]....
        /*0850*/ 	.word	0x0001f010


	//   ....[209]....
        /*0854*/ 	.word	0x0001f080


	//   ....[210]....
        /*0858*/ 	.word	0x0001f0d0


	//   ....[211]....
        /*085c*/ 	.word	0x0001f110


	//   ....[212]....
        /*0860*/ 	.word	0x0001f160


	//   ....[213]....
        /*0864*/ 	.word	0x0001f1b0


	//   ....[214]....
        /*0868*/ 	.word	0x0001f200


	//   ....[215]....
        /*086c*/ 	.word	0x0001f270


	//   ....[216]....
        /*0870*/ 	.word	0x0001f2b0


	//   ....[217]....
        /*0874*/ 	.word	0x0001f300


	//   ....[218]....
        /*0878*/ 	.word	0x0001f350


	//   ....[219]....
        /*087c*/ 	.word	0x0001f3a0


	//   ....[220]....
        /*0880*/ 	.word	0x0001f3f0


	//   ....[221]....
        /*0884*/ 	.word	0x0001f460


	//   ....[222]....
        /*0888*/ 	.word	0x0001f4a0


	//   ....[223]....
        /*088c*/ 	.word	0x0001f510


	//   ....[224]....
        /*0890*/ 	.word	0x0001f570


	//   ....[225]....
        /*0894*/ 	.word	0x0001f5e0


	//----- nvinfo : EIATTR_EXIT_INSTR_OFFSETS
	.align		4
.L_614:
        /*0898*/ 	.byte	0x04, 0x1c
        /*089a*/ 	.short	(.L_616 - .L_615)


	//   ....[0]....
.L_615:
        /*089c*/ 	.word	0x00000fe0


	//   ....[1]....
        /*08a0*/ 	.word	0x0001d3c0


	//----- nvinfo : EIATTR_MAX_THREADS
	.align		4
.L_616:
        /*08a4*/ 	.byte	0x04, 0x05
        /*08a6*/ 	.short	(.L_618 - .L_617)
.L_617:
        /*08a8*/ 	.word	0x00000100
        /*08ac*/ 	.word	0x00000001
        /*08b0*/ 	.word	0x00000001


	//----- nvinfo : EIATTR_CRS_STACK_SIZE
	.align		4
.L_618:
        /*08b4*/ 	.byte	0x04, 0x1e
        /*08b6*/ 	.short	(.L_620 - .L_619)
.L_619:
        /*08b8*/ 	.word	0x00000000
.L_620:


//--------------------- .nv.info._ZN7cutlass13device_kernelIN5flash19enable_sm80_to_sm89INS1_16FlashAttnFwdSm80INS1_25CollectiveMainloopFwdSm80ILi8ELi1ELb0EN4cute5tupleIJNS5_1CILi128EEENS7_ILi96EEENS7_ILi256EEEEEELi256ENS_10bfloat16_tEfNS_4arch4Sm80ELb0ELb0ELb1ELb0ELb1ELb0ELb1ELb1EEENS1_21CollectiveEpilogueFwdINS6_IJS8_SA_S9_EEENS6_IJNS7_ILi1EEESI_SI_EEESC_SE_Li256ELb0ELb1ELb1ELb0EEENS1_19SingleTileSchedulerILb0ELb1ELb1ELi128EEEEEEEEEvNT_6ParamsE --------------------------
	.section	.nv.info._ZN7cutlass13device_kernelIN5flash19enable_sm80_to_sm89INS1_16FlashAttnFwdSm80INS1_25CollectiveMainloopFwdSm80ILi8ELi1ELb0EN4cute5tupleIJNS5_1CILi128EEENS7_ILi96EEENS7_ILi256EEEEEELi256ENS_10bfloat16_tEfNS_4arch4Sm80ELb0ELb0ELb1ELb0ELb1ELb0ELb1ELb1EEENS1_21CollectiveEpilogueFwdINS6_IJS8_SA_S9_EEENS6_IJNS7_ILi1EEESI_SI_EEESC_SE_Li256ELb0ELb1ELb1ELb0EEENS1_19SingleTileSchedulerILb0ELb1ELb1ELi128EEEEEEEEEvNT_6ParamsE,"",@"SHT_CUDA_INFO"
	.sectionflags	@""
	.align	4


	//----- nvinfo : EIATTR_CUDA_API_VERSION
	.align		4
        /*0000*/ 	.byte	0x04, 0x37
        /*0002*/ 	.short	(.L_622 - .L_621)
.L_621:
        /*0004*/ 	.word	0x00000082


	//----- nvinfo : EIATTR_SW2861232_WAR
	.align		4
.L_622:
        /*0008*/ 	.byte	0x01, 0x35
	.zero		2


	//----- nvinfo : EIATTR_PARAM_CBANK
	.align		4
        /*000c*/ 	.byte	0x04, 0x0a
        /*000e*/ 	.short	(.L_624 - .L_623)
	.align		4
.L_623:
        /*0010*/ 	.word	index@(.nv.constant0._ZN7cutlass13device_kernelIN5flash19enable_sm80_to_sm89INS1_16FlashAttnFwdSm80INS1_25CollectiveMainloopFwdSm80ILi8ELi1ELb0EN4cute5tupleIJNS5_1CILi128EEENS7_ILi96EEENS7_ILi256EEEEEELi256ENS_10bfloat16_tEfNS_4arch4Sm80ELb0ELb0ELb1ELb0ELb1ELb0ELb1ELb1EEENS1_21CollectiveEpilogueFwdINS6_IJS8_SA_S9_EEENS6_IJNS7_ILi1EEESI_SI_EEESC_SE_Li256ELb0ELb1ELb1ELb0EEENS1_19SingleTileSchedulerILb0ELb1ELb1ELi128EEEEEEEEEvNT_6ParamsE)
        /*0014*/ 	.short	0x0160
        /*0016*/ 	.short	0x0418


	//----- nvinfo : EIATTR_CBANK_PARAM_SIZE
	.align		4
.L_624:
        /*0018*/ 	.byte	0x03, 0x19
        /*001a*/ 	.short	0x0418


	//----- nvinfo : EIATTR_KPARAM_INFO
	.align		4
        /*001c*/ 	.byte	0x04, 0x17
        /*001e*/ 	.short	(.L_626 - .L_625)
.L_625:
        /*0020*/ 	.word	0x00000000
        /*0024*/ 	.short	0x0000
        /*0026*/ 	.short	0x0000
        /*0028*/ 	.byte	0x00, 0xf0, 0x61, 0x10


	//----- nvinfo : EIATTR_MAXREG_COUNT
	.align		4
.L_626:
        /*002c*/ 	.byte	0x03, 0x1b
        /*002e*/ 	.short	0x00ff


	//----- nvinfo : EIATTR_NUM_BARRIERS
	.align		4
        /*0030*/ 	.byte	0x02, 0x4c
        /*0032*/ 	.byte	0x02
	.zero		1


	//----- nvinfo : EIATTR_ANNOTATIONS
	.align		4
        /*0034*/ 	.byte	0x04, 0x55
        /*0036*/ 	.short	(.L_628 - .L_627)


	//   ....[0]....
.L_627:
        /* <DEDUP_REMOVED lines=31> */


	//----- nvinfo : EIATTR_MERCURY_ISA_VERSION
	.align		4
.L_628:
        /*0218*/ 	.byte	0x03, 0x5f
        /*021a*/ 	.short	0x0000


	//----- nvinfo : EIATTR_COOP_GROUP_MASK_REGIDS
	.align		4
        /*021c*/ 	.byte	0x04, 0x29
        /*021e*/ 	.short	(.L_630 - .L_629)


	//   ....[0]....
.L_629:
        /*0220*/ 	.word	0xffffffff


	//   ....[1]....
        /*0224*/ 	.word	0xffffffff


	//   ....[2]....
        /*0228*/ 	.word	0xffffffff


	//   ....[3]....
        /*022c*/ 	.word	0xffffffff


	//   ....[4]....
        /*0230*/ 	.word	0xffffffff


	//   ....[5]....
        /*0234*/ 	.word	0xffffffff


	//   ....[6]....
        /*0238*/ 	.word	0xffffffff


	//   ....[7]....
        /*023c*/ 	.word	0xffffffff


	//   ....[8]....
        /*0240*/ 	.word	0xffffffff


	//   ....[9]....
        /*0244*/ 	.word	0xffffffff


	//   ....[10]....
        /*0248*/ 	.word	0xffffffff


	//   ....[11]....
        /*024c*/ 	.word	0xffffffff


	//   ....[12]....
        /*0250*/ 	.word	0xffffffff


	//   ....[13]....
        /*0254*/ 	.word	0xffffffff


	//   ....[14]....
        /*0258*/ 	.word	0xffffffff


	//   ....[15]....
        /*025c*/ 	.word	0xffffffff


	//   ....[16]....
        /*0260*/ 	.word	0xffffffff


	//   ....[17]....
        /*0264*/ 	.word	0xffffffff


	//   ....[18]....
        /*0268*/ 	.word	0xffffffff


	//   ....[19]....
        /*026c*/ 	.word	0xffffffff


	//   ....[20]....
        /*0270*/ 	.word	0xffffffff


	//   ....[21]....
        /*0274*/ 	.word	0xffffffff


	//   ....[22]....
        /*0278*/ 	.word	0xffffffff


	//   ....[23]....
        /*027c*/ 	.word	0xffffffff


	//   ....[24]....
        /*0280*/ 	.word	0xffffffff


	//   ....[25]....
        /*0284*/ 	.word	0xffffffff


	//   ....[26]....
        /*0288*/ 	.word	0xffffffff


	//   ....[27]....
        /*028c*/ 	.word	0xffffffff


	//   ....[28]....
        /*0290*/ 	.word	0xffffffff


	//   ....[29]....
        /*0294*/ 	.word	0xffffffff


	//   ....[30]....
        /*0298*/ 	.word	0xffffffff


	//   ....[31]....
        /*029c*/ 	.word	0xffffffff


	//   ....[32]....
        /*02a0*/ 	.word	0xffffffff


	//   ....[33]....
        /*02a4*/ 	.word	0xffffffff


	//   ....[34]....
        /*02a8*/ 	.word	0xffffffff


	//   ....[35]....
        /*02ac*/ 	.word	0xffffffff


	//   ....[36]....
        /*02b0*/ 	.word	0xffffffff


	//   ....[37]....
        /*02b4*/ 	.word	0xffffffff


	//   ....[38]....
        /*02b8*/ 	.word	0xffffffff


	//   ....[39]....
        /*02bc*/ 	.word	0xffffffff


	//   ....[40]....
        /*02c0*/ 	.word	0xffffffff


	//   ....[41]....
        /*02c4*/ 	.word	0xffffffff


	//   ....[42]....
        /*02c8*/ 	.word	0xffffffff


	//   ....[43]....
        /*02cc*/ 	.word	0xffffffff


	//   ....[44]....
        /*02d0*/ 	.word	0xffffffff


	//   ....[45]....
        /*02d4*/ 	.word	0xffffffff


	//   ....[46]....
        /*02d8*/ 	.word	0xffffffff


	//   ....[47]....
        /*02dc*/ 	.word	0xffffffff


	//   ....[48]....
        /*02e0*/ 	.word	0xffffffff


	//   ....[49]....
        /*02e4*/ 	.word	0xffffffff


	//   ....[50]....
        /*02e8*/ 	.word	0xffffffff


	//   ....[51]....
        /*02ec*/ 	.word	0xffffffff


	//   ....[52]....
        /*02f0*/ 	.word	0xffffffff


	//   ....[53]....
        /*02f4*/ 	.word	0xffffffff


	//   ....[54]....
        /*02f8*/ 	.word	0xffffffff


	//   ....[55]....
        /*02fc*/ 	.word	0xffffffff


	//   ....[56]....
        /*0300*/ 	.word	0xffffffff


	//   ....[57]....
        /*0304*/ 	.word	0xffffffff


	//   ....[58]....
        /*0308*/ 	.word	0xffffffff


	//----- nvinfo : EIATTR_COOP_GROUP_INSTR_OFFSETS
	.align		4
.L_630:
        /*030c*/ 	.byte	0x04, 0x28
        /*030e*/ 	.short	(.L_632 - .L_631)


	//   ....[0]....
.L_631:
        /*0310*/ 	.word	0x00000060


	//   ....[1]....
        /*0314*/ 	.word	0x00000ea0


	//   ....[2]....
        /*0318*/ 	.word	0x00000ed0


	//   ....[3]....
        /*031c*/ 	.word	0x00001150


	//   ....[4]....
        /*0320*/ 	.word	0x00001180


	//   ....[5]....
        /*0324*/ 	.word	0x000012f0


	//   ....[6]....
        /*0328*/ 	.word	0x00001320


	//   ....[7]....
        /*032c*/ 	.word	0x00001480


	//   ....[8]....
        /*0330*/ 	.word	0x000014c0


	//   ....[9]....
        /*0334*/ 	.word	0x00001c50


	//   ....[10]....
        /*0338*/ 	.word	0x00001c80


	//   ....[11]....
        /*033c*/ 	.word	0x00001cb0


	//   ....[12]....
        /*0340*/ 	.word	0x00001cf0


	//   ....[13]....
        /*0344*/ 	.word	0x00001d30


	//   ....[14]....
        /*0348*/ 	.word	0x00001d70


	//   ....[15]....
        /*034c*/ 	.word	0x00001da0


	//   ....[16]....
        /*0350*/ 	.word	0x00001dd0


	//   ....[17]....
        /*0354*/ 	.word	0x00001e00


	//   ....[18]....
        /*0358*/ 	.word	0x00001e30


	//   ....[19]....
        /*035c*/ 	.word	0x00001f40


	//   ....[20]....
        /*0360*/ 	.word	0x00001f80


	//   ....[21]....
        /*0364*/ 	.word	0x000041b0


	//   ....[22]....
        /*0368*/ 	.word	0x000041e0


	//   ....[23]....
        /*036c*/ 	.word	0x00004210


	//   ....[24]....
        /*0370*/ 	.word	0x00004230


	//   ....[25]....
        /*0374*/ 	.word	0x000042d0


	//   ....[26]....
        /*0378*/ 	.word	0x000042e0


	//   ....[27]....
        /*037c*/ 	.word	0x00004dc0


	//   ....[28]....
        /*0380*/ 	.word	0x00004e50


	//   ....[29]....
        /*0384*/ 	.word	0x00004e80


	//   ....[30]....
        /*0388*/ 	.word	0x00004f00


	//   ....[31]....
        /*038c*/ 	.word	0x00006e50


	//   ....[32]....
        /*0390*/ 	.word	0x00006e60


	//   ....[33]....
        /*0394*/ 	.word	0x00006e70


	//   ....[34]....
        /*0398*/ 	.word	0x00006e80


	//   ....[35]....
        /*039c*/ 	.word	0x00006e90


	//   ....[36]....
        /*03a0*/ 	.word	0x00006ea0


	//   ....[37]....
        /*03a4*/ 	.word	0x000073e0


	//   ....[38]....
        /*03a8*/ 	.word	0x00007400


	//   ....[39]....
        /*03ac*/ 	.word	0x00007420


	//   ....[40]....
        /*03b0*/ 	.word	0x00007430


	//   ....[41]....
        /*03b4*/ 	.word	0x00007450


	//   ....[42]....
        /*03b8*/ 	.word	0x00007480


	//   ....[43]....
        /*03bc*/ 	.word	0x00009450


	//   ....[44]....
        /*03c0*/ 	.word	0x00009460


	//   ....[45]....
        /*03c4*/ 	.word	0x00009480


	//   ....[46]....
        /*03c8*/ 	.word	0x000094a0


	//   ....[47]....
        /*03cc*/ 	.word	0x0000bcc0


	//   ....[48]....
        /*03d0*/ 	.word	0x0000bce0


	//   ....[49]....
        /*03d4*/ 	.word	0x0000bd50


	//   ....[50]....
        /*03d8*/ 	.word	0x0000bd80


	//   ....[51]....
        /*03dc*/ 	.word	0x0000cc00


	//   ....[52]....
        /*03e0*/ 	.word	0x0000cc40


	//   ....[53]....
        /*03e4*/ 	.word	0x0000cc70


	//   ....[54]....
        /*03e8*/ 	.word	0x0000ccb0


	//   ....[55]....
        /*03ec*/ 	.word	0x0000cd50


	//   ....[56]....
        /*03f0*/ 	.word	0x0000cd70


	//   ....[57]....
        /*03f4*/ 	.word	0x0000d9c0


	//   ....[58]....
        /*03f8*/ 	.word	0x0000d9d0


	//----- nvinfo : EIATTR_EXIT_INSTR_OFFSETS
	.align		4
.L_632:
        /*03fc*/ 	.byte	0x04, 0x1c
        /*03fe*/ 	.short	(.L_634 - .L_633)


	//   ....[0]....
.L_633:
        /*0400*/ 	.word	0x000001c0


	//   ....[1]....
        /*0404*/ 	.word	0x0000d9e0


	//   ....[2]....
        /*0408*/ 	.word	0x0000e580


	//   ....[3]....
        /*040c*/ 	.word	0x0000e5d0


	//   ....[4]....
        /*0410*/ 	.word	0x0000e600


	//   ....[5]....
        /*0414*/ 	.word	0x0000e660


	//   ....[6]....
        /*0418*/ 	.word	0x0000e8f0


	//----- nvinfo : EIATTR_CTAIDZ_USED
	.align		4
.L_634:
        /*041c*/ 	.byte	0x01, 0x04
	.zero		2


	//----- nvinfo : EIATTR_MAX_THREADS
	.align		4
        /*0420*/ 	.byte	0x04, 0x05
        /*0422*/ 	.short	(.L_636 - .L_635)
.L_635:
        /*0424*/ 	.word	0x00000100
        /*0428*/ 	.word	0x00000001
        /*042c*/ 	.word	0x00000001


	//----- nvinfo : EIATTR_CRS_STACK_SIZE
	.align		4
.L_636:
        /*0430*/ 	.byte	0x04, 0x1e
        /*0432*/ 	.short	(.L_638 - .L_637)
.L_637:
        /*0434*/ 	.word	0x00000000
.L_638:


//--------------------- .nv.info._ZN7cutlass13device_kernelIN5flash19enable_sm80_to_sm89INS1_16FlashAttnFwdSm80INS1_25CollectiveMainloopFwdSm80ILi8ELi1ELb0EN4cute5tupleIJNS5_1CILi128EEENS7_ILi64EEENS7_ILi256EEEEEELi256ENS_10bfloat16_tEfNS_4arch4Sm80ELb0ELb0ELb1ELb1ELb1ELb0ELb1ELb1EEENS1_21CollectiveEpilogueFwdINS6_IJS8_SA_S9_EEENS6_IJNS7_ILi1EEESI_SI_EEESC_SE_Li256ELb1ELb1ELb1ELb0EEENS1_36VarlenDynamicPersistentTileSchedulerILi128ELi64ELi256ELi256ELb1ELb1ELb0ELb0ELb1ELb1EEEEEEEEEvNT_6ParamsE --------------------------
	.section	.nv.info._ZN7cutlass13device_kernelIN5flash19enable_sm80_to_sm89INS1_16FlashAttnFwdSm80INS1_25CollectiveMainloopFwdSm80ILi8ELi1ELb0EN4cute5tupleIJNS5_1CILi128EEENS7_ILi64EEENS7_ILi256EEEEEELi256ENS_10bfloat16_tEfNS_4arch4Sm80ELb0ELb0ELb1ELb1ELb1ELb0ELb1ELb1EEENS1_21CollectiveEpilogueFwdINS6_IJS8_SA_S9_EEENS6_IJNS7_ILi1EEESI_SI_EEESC_SE_Li256ELb1ELb1ELb1ELb0EEENS1_36VarlenDynamicPersistentTileSchedulerILi128ELi64ELi256ELi256ELb1ELb1ELb0ELb0ELb1ELb1EEEEEEEEEvNT_6ParamsE,"",@"SHT_CUDA_INFO"
	.sectionflags	@""
	.align	4


	//----- nvinfo : EIATTR_CUDA_API_VERSION
	.align		4
        /*0000*/ 	.byte	0x04, 0x37
        /*0002*/ 	.short	(.L_640 - .L_639)
.L_639:
        /*0004*/ 	.word	0x00000082


	//----- nvinfo : EIATTR_SW2861232_WAR
	.align		4
.L_640:
        /*0008*/ 	.byte	0x01, 0x35
	.zero		2


	//----- nvinfo : EIATTR_PARAM_CBANK
	.align		4
        /*000c*/ 	.byte	0x04, 0x0a
        /*000e*/ 	.short	(.L_642 - .L_641)
	.align		4
.L_641:
        /*0010*/ 	.word	index@(.nv.constant0._ZN7cutlass13device_kernelIN5flash19enable_sm80_to_sm89INS1_16FlashAttnFwdSm80INS1_25CollectiveMainloopFwdSm80ILi8ELi1ELb0EN4cute5tupleIJNS5_1CILi128EEENS7_ILi64EEENS7_ILi256EEEEEELi256ENS_10bfloat16_tEfNS_4arch4Sm80ELb0ELb0ELb1ELb1ELb1ELb0ELb1ELb1EEENS1_21CollectiveEpilogueFwdINS6_IJS8_SA_S9_EEENS6_IJNS7_ILi1EEESI_SI_EEESC_SE_Li256ELb1ELb1ELb1ELb0EEENS1_36VarlenDynamicPersistentTileSchedulerILi128ELi64ELi256ELi256ELb1ELb1ELb0ELb0ELb1ELb1EEEEEEEEEvNT_6ParamsE)
        /*0014*/ 	.short	0x0160
        /*0016*/ 	.short	0x0438


	//----- nvinfo : EIATTR_CBANK_PARAM_SIZE
	.align		4
.L_642:
        /*0018*/ 	.byte	0x03, 0x19
        /*001a*/ 	.short	0x0438


	//----- nvinfo : EIATTR_KPARAM_INFO
	.align		4
        /*001c*/ 	.byte	0x04, 0x17
        /*001e*/ 	.short	(.L_644 - .L_643)
.L_643:
        /*0020*/ 	.word	0x00000000
        /*0024*/ 	.short	0x0000
        /*0026*/ 	.short	0x0000
        /*0028*/ 	.byte	0x00, 0xf0, 0xe1, 0x10


	//----- nvinfo : EIATTR_MAXREG_COUNT
	.align		4
.L_644:
        /*002c*/ 	.byte	0x03, 0x1b
        /*002e*/ 	.short	0x00ff


	//----- nvinfo : EIATTR_NUM_BARRIERS
	.align		4
        /*0030*/ 	.byte	0x02, 0x4c
        /*0032*/ 	.byte	0x06
	.zero		1


	//----- nvinfo : EIATTR_ANNOTATIONS
	.align		4
        /*0034*/ 	.byte	0x04, 0x55
        /*0036*/ 	.short	(.L_646 - .L_645)


	//   ....[0]....
.L_645:
        /* <DEDUP_REMOVED lines=141> */


	//----- nvinfo : EIATTR_MERCURY_ISA_VERSION
	.align		4
.L_646:
        /*08f0*/ 	.byte	0x03, 0x5f
        /*08f2*/ 	.short	0x0000


	//----- nvinfo : EIATTR_INT_WARP_WIDE_INSTR_OFFSETS
	.align		4
        /*08f4*/ 	.byte	0x04, 0x31
        /*08f6*/ 	.short	(.L_648 - .L_647)


	//   ....[0]....
.L_647:
        /*08f8*/ 	.word	0x0000b150


	//   ....[1]....
        /*08fc*/ 	.word	0x0000b1d0


	//----- nvinfo : EIATTR_COOP_GROUP_MASK_REGIDS
	.align		4
.L_648:
        /*0900*/ 	.byte	0x04, 0x29
        /*0902*/ 	.short	(.L_650 - .L_649)


	//   ....[0]....
.L_649:
        /*0904*/ 	.word	0xffffffff


	//   ....[1]....
        /*0908*/ 	.word	0xffffffff


	//   ....[2]....
        /*090c*/ 	.word	0xffffffff


	//   ....[3]....
        /*0910*/ 	.word	0xffffffff


	//   ....[4]....
        /*0914*/ 	.word	0xffffffff


	//   ....[5]....
        /*0918*/ 	.word	0xffffffff


	//   ....[6]....
        /*091c*/ 	.word	0xffffffff


	//   ....[7]....
        /*0920*/ 	.word	0xffffffff


	//   ....[8]....
        /*0924*/ 	.word	0xffffffff


	//   ....[9]....
        /*0928*/ 	.word	0xffffffff


	//   ....[10]....
        /*092c*/ 	.word	0xffffffff


	//   ....[11]....
        /*0930*/ 	.word	0xffffffff


	//   ....[12]....
        /*0934*/ 	.word	0xffffffff


	//   ....[13]....
        /*0938*/ 	.word	0xffffffff


	//   ....[14]....
        /*093c*/ 	.word	0xffffffff


	//   ....[15]....
        /*0940*/ 	.word	0xffffffff


	//   ....[16]....
        /*0944*/ 	.word	0xffffffff


	//   ....[17]....
        /*0948*/ 	.word	0xffffffff


	//   ....[18]....
        /*094c*/ 	.word	0xffffffff


	//   ....[19]....
        /*0950*/ 	.word	0xffffffff


	//   ....[20]....
        /*0954*/ 	.word	0xffffffff


	//   ....[21]....
        /*0958*/ 	.word	0xffffffff


	//   ....[22]....
        /*095c*/ 	.word	0xffffffff


	//   ....[23]....
        /*0960*/ 	.word	0xffffffff


	//   ....[24]....
        /*0964*/ 	.word	0xffffffff


	//   ....[25]....
        /*0968*/ 	.word	0xffffffff


	//   ....[26]....
        /*096c*/ 	.word	0xffffffff


	//   ....[27]....
        /*0970*/ 	.word	0xffffffff


	//   ....[28]....
        /*0974*/ 	.word	0xffffffff


	//   ....[29]....
        /*0978*/ 	.word	0xffffffff


	//   ....[30]....
        /*097c*/ 	.word	0xffffffff


	//   ....[31]....
        /*0980*/ 	.word	0xffffffff


	//   ....[32]....
        /*0984*/ 	.word	0xffffffff


	//   ....[33]....
        /*0988*/ 	.word	0xffffffff


	//   ....[34]....
        /*098c*/ 	.word	0xffffffff


	//   ....[35]....
        /*0990*/ 	.word	0xffffffff


	//   ....[36]....
        /*0994*/ 	.word	0xffffffff


	//   ....[37]....
        /*0998*/ 	.word	0xffffffff


	//   ....[38]....
        /*099c*/ 	.word	0xffffffff


	//   ....[39]....
        /*09a0*/ 	.word	0xffffffff


	//   ....[40]....
        /*09a4*/ 	.word	0xffffffff


	//   ....[41]....
        /*09a8*/ 	.word	0xffffffff


	//   ....[42]....
        /*09ac*/ 	.word	0xffffffff


	//   ....[43]....
        /*09b0*/ 	.word	0xffffffff


	//   ....[44]....
        /*09b4*/ 	.word	0xffffffff


	//   ....[45]....
        /*09b8*/ 	.word	0xffffffff


	//   ....[46]....
        /*09bc*/ 	.word	0xffffffff


	//   ....[47]....
        /*09c0*/ 	.word	0xffffffff


	//   ....[48]....
        /*09c4*/ 	.word	0xffffffff


	//   ....[49]....
        /*09c8*/ 	.word	0xffffffff


	//   ....[50]....
        /*09cc*/ 	.word	0xffffffff


	//   ....[51]....
        /*09d0*/ 	.word	0xffffffff


	//   ....[52]....
        /*09d4*/ 	.word	0xffffffff


	//   ....[53]....
        /*09d8*/ 	.word	0xffffffff


	//   ....[54]....
        /*09dc*/ 	.word	0xffffffff


	//   ....[55]....
        /*09e0*/ 	.word	0xffffffff


	//   ....[56]....
        /*09e4*/ 	.word	0xffffffff


	//   ....[57]....
        /*09e8*/ 	.word	0xffffffff


	//   ....[58]....
        /*09ec*/ 	.word	0xffffffff


	//   ....[59]....
        /*09f0*/ 	.word	0xffffffff


	//   ....[60]....
        /*09f4*/ 	.word	0xffffffff


	//   ....[61]....
        /*09f8*/ 	.word	0xffffffff


	//   ....[62]....
        /*09fc*/ 	.word	0xffffffff


	//   ....[63]....
        /*0a00*/ 	.word	0xffffffff


	//   ....[64]....
        /*0a04*/ 	.word	0xffffffff


	//   ....[65]....
        /*0a08*/ 	.word	0xffffffff


	//   ....[66]....
        /*0a0c*/ 	.word	0xffffffff


	//   ....[67]....
        /*0a10*/ 	.word	0xffffffff


	//   ....[68]....
        /*0a14*/ 	.word	0xffffffff


	//   ....[69]....
        /*0a18*/ 	.word	0xffffffff


	//   ....[70]....
        /*0a1c*/ 	.word	0xffffffff


	//   ....[71]....
        /*0a20*/ 	.word	0xffffffff


	//   ....[72]....
        /*0a24*/ 	.word	0xffffffff


	//   ....[73]....
        /*0a28*/ 	.word	0xffffffff


	//   ....[74]....
        /*0a2c*/ 	.word	0xffffffff


	//   ....[75]....
        /*0a30*/ 	.word	0xffffffff


	//   ....[76]....
        /*0a34*/ 	.word	0xffffffff


	//   ....[77]....
        /*0a38*/ 	.word	0xffffffff


	//   ....[78]....
        /*0a3c*/ 	.word	0xffffffff


	//   ....[79]....
        /*0a40*/ 	.word	0xffffffff


	//   ....[80]....
        /*0a44*/ 	.word	0xffffffff


	//   ....[81]....
        /*0a48*/ 	.word	0xffffffff


	//   ....[82]....
        /*0a4c*/ 	.word	0xffffffff


	//   ....[83]....
        /*0a50*/ 	.word	0xffffffff


	//   ....[84]....
        /*0a54*/ 	.word	0xffffffff


	//   ....[85]....
        /*0a58*/ 	.word	0xffffffff


	//   ....[86]....
        /*0a5c*/ 	.word	0xffffffff


	//   ....[87]....
        /*0a60*/ 	.word	0xffffffff


	//   ....[88]....
        /*0a64*/ 	.word	0xffffffff


	//   ....[89]....
        /*0a68*/ 	.word	0xffffffff


	//   ....[90]....
        /*0a6c*/ 	.word	0xffffffff


	//   ....[91]....
        /*0a70*/ 	.word	0xffffffff


	//   ....[92]....
        /*0a74*/ 	.word	0xffffffff


	//   ....[93]....
        /*0a78*/ 	.word	0xffffffff


	//   ....[94]....
        /*0a7c*/ 	.word	0xffffffff


	//   ....[95]....
        /*0a80*/ 	.word	0xffffffff


	//   ....[96]....
        /*0a84*/ 	.word	0xffffffff


	//   ....[97]....
        /*0a88*/ 	.word	0xffffffff


	//   ....[98]....
        /*0a8c*/ 	.word	0xffffffff


	//   ....[99]....
        /*0a90*/ 	.word	0xffffffff


	//   ....[100]....
        /*0a94*/ 	.word	0xffffffff


	//   ....[101]....
        /*0a98*/ 	.word	0xffffffff


	//   ....[102]....
        /*0a9c*/ 	.word	0xffffffff


	//   ....[103]....
        /*0aa0*/ 	.word	0xffffffff


	//   ....[104]....
        /*0aa4*/ 	.word	0xffffffff


	//   ....[105]....
        /*0aa8*/ 	.word	0xffffffff


	//   ....[106]....
        /*0aac*/ 	.word	0xffffffff


	//   ....[107]....
        /*0ab0*/ 	.word	0xffffffff


	//   ....[108]....
        /*0ab4*/ 	.word	0xffffffff


	//   ....[109]....
        /*0ab8*/ 	.word	0xffffffff


	//   ....[110]....
        /*0abc*/ 	.word	0xffffffff


	//   ....[111]....
        /*0ac0*/ 	.word	0xffffffff


	//   ....[112]....
        /*0ac4*/ 	.word	0xffffffff


	//   ....[113]....
        /*0ac8*/ 	.word	0xffffffff


	//   ....[114]....
        /*0acc*/ 	.word	0xffffffff


	//   ....[115]....
        /*0ad0*/ 	.word	0xffffffff


	//   ....[116]....
        /*0ad4*/ 	.word	0xffffffff


	//   ....[117]....
        /*0ad8*/ 	.word	0xffffffff


	//   ....[118]....
        /*0adc*/ 	.word	0xffffffff


	//   ....[119]....
        /*0ae0*/ 	.word	0xffffffff


	//   ....[120]....
        /*0ae4*/ 	.word	0xffffffff


	//   ....[121]....
        /*0ae8*/ 	.word	0xffffffff


	//   ....[122]....
        /*0aec*/ 	.word	0xffffffff


	//   ....[123]....
        /*0af0*/ 	.word	0xffffffff


	//   ....[124]....
        /*0af4*/ 	.word	0xffffffff


	//   ....[125]....
        /*0af8*/ 	.word	0xffffffff


	//   ....[126]....
        /*0afc*/ 	.word	0xffffffff


	//   ....[127]....
        /*0b00*/ 	.word	0xffffffff


	//   ....[128]....
        /*0b04*/ 	.word	0xffffffff


	//   ....[129]....
        /*0b08*/ 	.word	0xffffffff


	//   ....[130]....
        /*0b0c*/ 	.word	0xffffffff


	//   ....[131]....
        /*0b10*/ 	.word	0xffffffff


	//   ....[132]....
        /*0b14*/ 	.word	0xffffffff


	//   ....[133]....
        /*0b18*/ 	.word	0xffffffff


	//   ....[134]....
        /*0b1c*/ 	.word	0xffffffff


	//   ....[135]....
        /*0b20*/ 	.word	0xffffffff


	//   ....[136]....
        /*0b24*/ 	.word	0xffffffff


	//   ....[137]....
        /*0b28*/ 	.word	0xffffffff


	//   ....[138]....
        /*0b2c*/ 	.word	0xffffffff


	//   ....[139]....
        /*0b30*/ 	.word	0xffffffff


	//   ....[140]....
        /*0b34*/ 	.word	0xffffffff


	//   ....[141]....
        /*0b38*/ 	.word	0xffffffff


	//   ....[142]....
        /*0b3c*/ 	.word	0xffffffff


	//   ....[143]....
        /*0b40*/ 	.word	0xffffffff


	//   ....[144]....
        /*0b44*/ 	.word	0xffffffff


	//   ....[145]....
        /*0b48*/ 	.word	0xffffffff


	//   ....[146]....
        /*0b4c*/ 	.word	0xffffffff


	//   ....[147]....
        /*0b50*/ 	.word	0xffffffff


	//   ....[148]....
        /*0b54*/ 	.word	0xffffffff


	//   ....[149]....
        /*0b58*/ 	.word	0xffffffff


	//   ....[150]....
        /*0b5c*/ 	.word	0xffffffff


	//   ....[151]....
        /*0b60*/ 	.word	0xffffffff


	//   ....[152]....
        /*0b64*/ 	.word	0xffffffff


	//   ....[153]....
        /*0b68*/ 	.word	0xffffffff


	//   ....[154]....
        /*0b6c*/ 	.word	0xffffffff


	//   ....[155]....
        /*0b70*/ 	.word	0xffffffff


	//   ....[156]....
        /*0b74*/ 	.word	0xffffffff


	//   ....[157]....
        /*0b78*/ 	.word	0xffffffff


	//   ....[158]....
        /*0b7c*/ 	.word	0xffffffff


	//   ....[159]....
        /*0b80*/ 	.word	0xffffffff


	//   ....[160]....
        /*0b84*/ 	.word	0xffffffff


	//   ....[161]....
        /*0b88*/ 	.word	0xffffffff


	//   ....[162]....
        /*0b8c*/ 	.word	0xffffffff


	//   ....[163]....
        /*0b90*/ 	.word	0xffffffff


	//   ....[164]....
        /*0b94*/ 	.word	0xffffffff


	//   ....[165]....
        /*0b98*/ 	.word	0xffffffff


	//   ....[166]....
        /*0b9c*/ 	.word	0xffffffff


	//   ....[167]....
        /*0ba0*/ 	.word	0xffffffff


	//   ....[168]....
        /*0ba4*/ 	.word	0xffffffff


	//   ....[169]....
        /*0ba8*/ 	.word	0xffffffff


	//   ....[170]....
        /*0bac*/ 	.word	0xffffffff


	//   ....[171]....
        /*0bb0*/ 	.word	0xffffffff


	//   ....[172]....
        /*0bb4*/ 	.word	0xffffffff


	//   ....[173]....
        /*0bb8*/ 	.word	0xffffffff


	//   ....[174]....
        /*0bbc*/ 	.word	0xffffffff


	//   ....[175]....
        /*0bc0*/ 	.word	0xffffffff


	//----- nvinfo : EIATTR_COOP_GROUP_INSTR_OFFSETS
	.align		4
.L_650:
        /*0bc4*/ 	.byte	0x04, 0x28
        /*0bc6*/ 	.short	(.L_652 - .L_651)


	//   ....[0]....
.L_651:
        /*0bc8*/ 	.word	0x00000050


	//   ....[1]....
        /*0bcc*/ 	.word	0x00000200


	//   ....[2]....
        /*0bd0*/ 	.word	0x00000230


	//   ....[3]....
        /*0bd4*/ 	.word	0x00000260


	//   ....[4]....
        /*0bd8*/ 	.word	0x00000290


	//   ....[5]....
        /*0bdc*/ 	.word	0x000002c0


	//   ....[6]....
        /*0be0*/ 	.word	0x000002f0


	//   ....[7]....
        /*0be4*/ 	.word	0x00000460


	//   ....[8]....
        /*0be8*/ 	.word	0x000004a0


	//   ....[9]....
        /*0bec*/ 	.word	0x000004d0


	//   ....[10]....
        /*0bf0*/ 	.word	0x00000500


	//   ....[11]....
        /*0bf4*/ 	.word	0x00000530


	//   ....[12]....
        /*0bf8*/ 	.word	0x00000560


	//   ....[13]....
        /*0bfc*/ 	.word	0x000005f0


	//   ....[14]....
        /*0c00*/ 	.word	0x00000620


	//   ....[15]....
        /*0c04*/ 	.word	0x00000640


	//   ....[16]....
        /*0c08*/ 	.word	0x000006a0


	//   ....[17]....
        /*0c0c*/ 	.word	0x00002960


	//   ....[18]....
        /*0c10*/ 	.word	0x00002980


	//   ....[19]....
        /*0c14*/ 	.word	0x00002b50


	//   ....[20]....
        /*0c18*/ 	.word	0x00002b60


	//   ....[21]....
        /*0c1c*/ 	.word	0x00002d10


	//   ....[22]....
        /*0c20*/ 	.word	0x00002d30


	//   ....[23]....
        /*0c24*/ 	.word	0x00002ee0


	//   ....[24]....
        /*0c28*/ 	.word	0x00002ef0


	//   ....[25]....
        /*0c2c*/ 	.word	0x000034a0


	//   ....[26]....
        /*0c30*/ 	.word	0x000034d0


	//   ....[27]....
        /*0c34*/ 	.word	0x000034f0


	//   ....[28]....
        /*0c38*/ 	.word	0x00003500


	//   ....[29]....
        /*0c3c*/ 	.word	0x00003700


	//   ....[30]....
        /*0c40*/ 	.word	0x00003720


	//   ....[31]....
        /*0c44*/ 	.word	0x00003870


	//   ....[32]....
        /*0c48*/ 	.word	0x000039f0


	//   ....[33]....
        /*0c4c*/ 	.word	0x00004e10


	//   ....[34]....
        /*0c50*/ 	.word	0x00004e30


	//   ....[35]....
        /*0c54*/ 	.word	0x00004f00


	//   ....[36]....
        /*0c58*/ 	.word	0x00004f60


	//   ....[37]....
        /*0c5c*/ 	.word	0x00005670


	//   ....[38]....
        /*0c60*/ 	.word	0x00005680


	//   ....[39]....
        /*0c64*/ 	.word	0x000056b0


	//   ....[40]....
        /*0c68*/ 	.word	0x000056c0


	//   ....[41]....
        /*0c6c*/ 	.word	0x00006fa0


	//   ....[42]....
        /*0c70*/ 	.word	0x00006fb0


	//   ....[43]....
        /*0c74*/ 	.word	0x00006ff0


	//   ....[44]....
        /*0c78*/ 	.word	0x00007000


	//   ....[45]....
        /*0c7c*/ 	.word	0x000085d0


	//   ....[46]....
        /*0c80*/ 	.word	0x000085f0


	//   ....[47]....
        /*0c84*/ 	.word	0x00008700


	//   ....[48]....
        /*0c88*/ 	.word	0x00008720


	//   ....[49]....
        /*0c8c*/ 	.word	0x00008a90


	//   ....[50]....
        /*0c90*/ 	.word	0x00008ab0


	//   ....[51]....
        /*0c94*/ 	.word	0x00008ad0


	//   ....[52]....
        /*0c98*/ 	.word	0x00008af0


	//   ....[53]....
        /*0c9c*/ 	.word	0x0000a730


	//   ....[54]....
        /*0ca0*/ 	.word	0x0000a760


	//   ....[55]....
        /*0ca4*/ 	.word	0x0000a780


	//   ....[56]....
        /*0ca8*/ 	.word	0x0000a790


	//   ....[57]....
        /*0cac*/ 	.word	0x0000c030


	//   ....[58]....
        /*0cb0*/ 	.word	0x0000c040


	//   ....[59]....
        /*0cb4*/ 	.word	0x0000c060


	//   ....[60]....
        /*0cb8*/ 	.word	0x0000c080


	//   ....[61]....
        /*0cbc*/ 	.word	0x0000c430


	//   ....[62]....
        /*0cc0*/ 	.word	0x0000c450


	//   ....[63]....
        /*0cc4*/ 	.word	0x0000c610


	//   ....[64]....
        /*0cc8*/ 	.word	0x0000c620


	//   ....[65]....
        /*0ccc*/ 	.word	0x0000c7d0


	//   ....[66]....
        /*0cd0*/ 	.word	0x0000c7f0


	//   ....[67]....
        /*0cd4*/ 	.word	0x0000c9a0


	//   ....[68]....
        /*0cd8*/ 	.word	0x0000c9b0


	//   ....[69]....
        /*0cdc*/ 	.word	0x0000cd50


	//   ....[70]....
        /*0ce0*/ 	.word	0x0000cd70


	//   ....[71]....
        /*0ce4*/ 	.word	0x0000d9c0


	//   ....[72]....
        /*0ce8*/ 	.word	0x0000d9d0


	//   ....[73]....
        /*0cec*/ 	.word	0x0000ee70


	//   ....[74]....
        /*0cf0*/ 	.word	0x0000ee90


	//   ....[75]....
        /*0cf4*/ 	.word	0x0000f060


	//   ....[76]....
        /*0cf8*/ 	.word	0x0000f070


	//   ....[77]....
        /*0cfc*/ 	.word	0x0000f220


	//   ....[78]....
        /*0d00*/ 	.word	0x0000f240


	//   ....[79]....
        /*0d04*/ 	.word	0x0000f3f0


	//   ....[80]....
        /*0d08*/ 	.word	0x0000f400


	//   ....[81]....
        /*0d0c*/ 	.word	0x0000f670


	//   ....[82]....
        /*0d10*/ 	.word	0x0000f690


	//   ....[83]....
        /*0d14*/ 	.word	0x0000f7c0


	//   ....[84]....
        /*0d18*/ 	.word	0x0000f800


	//   ....[85]....
        /*0d1c*/ 	.word	0x0000f830


	//   ....[86]....
        /*0d20*/ 	.word	0x0000f860


	//   ....[87]....
        /*0d24*/ 	.word	0x0000f890


	//   ....[88]....
        /*0d28*/ 	.word	0x0000f8c0


	//   ....[89]....
        /*0d2c*/ 	.word	0x0000fa20


	//   ....[90]....
        /*0d30*/ 	.word	0x0000fa60


	//   ....[91]....
        /*0d34*/ 	.word	0x0000fa90


	//   ....[92]....
        /*0d38*/ 	.word	0x0000fac0


	//   ....[93]....
        /*0d3c*/ 	.word	0x0000faf0


	//   ....[94]....
        /*0d40*/ 	.word	0x0000fb20


	//   ....[95]....
        /*0d44*/ 	.word	0x0000fbb0


	//   ....[96]....
        /*0d48*/ 	.word	0x0000fbe0


	//   ....[97]....
        /*0d4c*/ 	.word	0x0000fbf0


	//   ....[98]....
        /*0d50*/ 	.word	0x0000fc50


	//   ....[99]....
        /*0d54*/ 	.word	0x00010230


	//   ....[100]....
        /*0d58*/ 	.word	0x00010290


	//   ....[101]....
        /*0d5c*/ 	.word	0x000102e0


	//   ....[102]....
        /*0d60*/ 	.word	0x00010330


	//   ....[103]....
        /*0d64*/ 	.word	0x00010380


	//   ....[104]....
        /*0d68*/ 	.word	0x000103f0


	//   ....[105]....
        /*0d6c*/ 	.word	0x00010440


	//   ....[106]....
        /*0d70*/ 	.word	0x000104a0


	//   ....[107]....
        /*0d74*/ 	.word	0x00010510


	//   ....[108]....
        /*0d78*/ 	.word	0x00010570


	//   ....[109]....
        /*0d7c*/ 	.word	0x000105e0


	//   ....[110]....
        /*0d80*/ 	.word	0x00010650


	//   ....[111]....
        /*0d84*/ 	.word	0x000106c0


	//   ....[112]....
        /*0d88*/ 	.word	0x00010720


	//   ....[113]....
        /*0d8c*/ 	.word	0x00010790


	//   ....[114]....
        /*0d90*/ 	.word	0x00010800


	//   ....[115]....
        /*0d94*/ 	.word	0x00010870


	//   ....[116]....
        /*0d98*/ 	.word	0x000108d0


	//   ....[117]....
        /*0d9c*/ 	.word	0x00010940


	//   ....[118]....
        /*0da0*/ 	.word	0x000109b0


	//   ....[119]....
        /*0da4*/ 	.word	0x00010b50


	//   ....[120]....
        /*0da8*/ 	.word	0x00010bb0


	//   ....[121]....
        /*0dac*/ 	.word	0x00010c00


	//   ....[122]....
        /*0db0*/ 	.word	0x00010c40


	//   ....[123]....
        /*0db4*/ 	.word	0x00010c90


	//   ....[124]....
        /*0db8*/ 	.word	0x00010ce0


	//   ....[125]....
        /*0dbc*/ 	.word	0x00010d50


	//   ....[126]....
        /*0dc0*/ 	.word	0x00010dc0


	//   ....[127]....
        /*0dc4*/ 	.word	0x00010e30


	//   ....[128]....
        /*0dc8*/ 	.word	0x00010fb0


	//   ....[129]....
        /*0dcc*/ 	.word	0x00011010


	//   ....[130]....
        /*0dd0*/ 	.word	0x00011060


	//   ....[131]....
        /*0dd4*/ 	.word	0x000110a0


	//   ....[132]....
        /*0dd8*/ 	.word	0x000110f0


	//   ....[133]....
        /*0ddc*/ 	.word	0x00011130


	//   ....[134]....
        /*0de0*/ 	.word	0x00011180


	//   ....[135]....
        /*0de4*/ 	.word	0x000111d0


	//   ....[136]....
        /*0de8*/ 	.word	0x00011220


	//   ....[137]....
        /*0dec*/ 	.word	0x00011260


	//   ....[138]....
        /*0df0*/ 	.word	0x000112d0


	//   ....[139]....
        /*0df4*/ 	.word	0x00011340


	//   ....[140]....
        /*0df8*/ 	.word	0x000113b0


	//   ....[141]....
        /*0dfc*/ 	.word	0x00011410


	//   ....[142]....
        /*0e00*/ 	.word	0x00011480


	//   ....[143]....
        /*0e04*/ 	.word	0x000114f0


	//   ....[144]....
        /*0e08*/ 	.word	0x00011560


	//   ....[145]....
        /*0e0c*/ 	.word	0x000115c0


	//   ....[146]....
        /*0e10*/ 	.word	0x00011630


	//   ....[147]....
        /*0e14*/ 	.word	0x000116a0


	//   ....[148]....
        /*0e18*/ 	.word	0x00011710


	//   ....[149]....
        /*0e1c*/ 	.word	0x00011770


	//   ....[150]....
        /*0e20*/ 	.word	0x000117e0


	//   ....[151]....
        /*0e24*/ 	.word	0x00011850


	//   ....[152]....
        /*0e28*/ 	.word	0x000118c0


	//   ....[153]....
        /*0e2c*/ 	.word	0x00011920


	//   ....[154]....
        /*0e30*/ 	.word	0x00011990


	//   ....[155]....
        /*0e34*/ 	.word	0x00011a00


	//   ....[156]....
        /*0e38*/ 	.word	0x00011a70


	//   ....[157]....
        /*0e3c*/ 	.word	0x00011ad0


	//   ....[158]....
        /*0e40*/ 	.word	0x00011b40


	//   ....[159]....
        /*0e44*/ 	.word	0x00011bb0


	//   ....[160]....
        /*0e48*/ 	.word	0x00011c00


	//   ....[161]....
        /*0e4c*/ 	.word	0x00011c40


	//   ....[162]....
        /*0e50*/ 	.word	0x00011c90


	//   ....[163]....
        /*0e54*/ 	.word	0x00011ce0


	//   ....[164]....
        /*0e58*/ 	.word	0x00011d30


	//   ....[165]....
        /*0e5c*/ 	.word	0x00011da0


	//   ....[166]....
        /*0e60*/ 	.word	0x00011df0


	//   ....[167]....
        /*0e64*/ 	.word	0x00011e40


	//   ....[168]....
        /*0e68*/ 	.word	0x00011e90


	//   ....[169]....
        /*0e6c*/ 	.word	0x00011ee0


	//   ....[170]....
        /*0e70*/ 	.word	0x00011f30


	//   ....[171]....
        /*0e74*/ 	.word	0x00011fa0


	//   ....[172]....
        /*0e78*/ 	.word	0x00011ff0


	//   ....[173]....
        /*0e7c*/ 	.word	0x00012050


	//   ....[174]....
        /*0e80*/ 	.word	0x000120b0


	//   ....[175]....
        /*0e84*/ 	.word	0x00012120


	//----- nvinfo : EIATTR_EXIT_INSTR_OFFSETS
	.align		4
.L_652:
        /*0e88*/ 	.byte	0x04, 0x1c
        /*0e8a*/ 	.short	(.L_654 - .L_653)


	//   ....[0]....
.L_653:
        /*0e8c*/ 	.word	0x00000c10


	//   ....[1]....
        /*0e90*/ 	.word	0x000101f0


	//----- nvinfo : EIATTR_MAX_THREADS
	.align		4
.L_654:
        /*0e94*/ 	.byte	0x04, 0x05
        /*0e96*/ 	.short	(.L_656 - .L_655)
.L_655:
        /*0e98*/ 	.word	0x00000100
        /*0e9c*/ 	.word	0x00000001
        /*0ea0*/ 	.word	0x00000001


	//----- nvinfo : EIATTR_CRS_STACK_SIZE
	.align		4
.L_656:
        /*0ea4*/ 	.byte	0x04, 0x1e
        /*0ea6*/ 	.short	(.L_658 - .L_657)
.L_657:
        /*0ea8*/ 	.word	0x00000000
.L_658:


//--------------------- .nv.info._ZN7cutlass13device_kernelIN5flash19enable_sm80_to_sm89INS1_16FlashAttnFwdSm80INS1_25CollectiveMainloopFwdSm80ILi8ELi1ELb0EN4cute5tupleIJNS5_1CILi128EEENS7_ILi48EEENS7_ILi256EEEEEELi256ENS_10bfloat16_tEfNS_4arch4Sm80ELb0ELb0ELb1ELb1ELb1ELb1ELb1ELb1EEENS1_21CollectiveEpilogueFwdINS6_IJS8_SA_S9_EEENS6_IJNS7_ILi1EEESI_SI_EEESC_SE_Li256ELb1ELb1ELb1ELb0EEENS1_36VarlenDynamicPersistentTileSchedulerILi128ELi48ELi256ELi256ELb1ELb1ELb0ELb0ELb1ELb1EEEEEEEEEvNT_6ParamsE --------------------------
	.section	.nv.info._ZN7cutlass13device_kernelIN5flash19enable_sm80_to_sm89INS1_16FlashAttnFwdSm80INS1_25CollectiveMainloopFwdSm80ILi8ELi1ELb0EN4cute5tupleIJNS5_1CILi128EEENS7_ILi48EEENS7_ILi256EEEEEELi256ENS_10bfloat16_tEfNS_4arch4Sm80ELb0ELb0ELb1ELb1ELb1ELb1ELb1ELb1EEENS1_21CollectiveEpilogueFwdINS6_IJS8_SA_S9_EEENS6_IJNS7_ILi1EEESI_SI_EEESC_SE_Li256ELb1ELb1ELb1ELb0EEENS1_36VarlenDynamicPersistentTileSchedulerILi128ELi48ELi256ELi256ELb1ELb1ELb0ELb0ELb1ELb1EEEEEEEEEvNT_6ParamsE,"",@"SHT_CUDA_INFO"
	.sectionflags	@""
	.align	4


	//----- nvinfo : EIATTR_CUDA_API_VERSION
	.align		4
        /*0000*/ 	.byte	0x04, 0x37
        /*0002*/ 	.short	(.L_660 - .L_659)
.L_659:
        /*0004*/ 	.word	0x00000082


	//----- nvinfo : EIATTR_SW2861232_WAR
	.align		4
.L_660:
        /*0008*/ 	.byte	0x01, 0x35
	.zero		2


	//----- nvinfo : EIATTR_PARAM_CBANK
	.align		4
        /*000c*/ 	.byte	0x04, 0x0a
        /*000e*/ 	.short	(.L_662 - .L_661)
	.align		4
.L_661:
        /*0010*/ 	.word	index@(.nv.constant0._ZN7cutlass13device_kernelIN5flash19enable_sm80_to_sm89INS1_16FlashAttnFwdSm80INS1_25CollectiveMainloopFwdSm80ILi8ELi1ELb0EN4cute5tupleIJNS5_1CILi128EEENS7_ILi48EEENS7_ILi256EEEEEELi256ENS_10bfloat16_tEfNS_4arch4Sm80ELb0ELb0ELb1ELb1ELb1ELb1ELb1ELb1EEENS1_21CollectiveEpilogueFwdINS6_IJS8_SA_S9_EEENS6_IJNS7_ILi1EEESI_SI_EEESC_SE_Li256ELb1ELb1ELb1ELb0EEENS1_36VarlenDynamicPersistentTileSchedulerILi128ELi48ELi256ELi256ELb1ELb1ELb0ELb0ELb1ELb1EEEEEEEEEvNT_6ParamsE)
        /*0014*/ 	.short	0x0160
        /*0016*/ 	.short	0x0438


	//----- nvinfo : EIATTR_CBANK_PARAM_SIZE
	.align		4
.L_662:
        /*0018*/ 	.byte	0x03, 0x19
        /*001a*/ 	.short	0x0438


	//----- nvinfo : EIATTR_KPARAM_INFO
	.align		4
        /*001c*/ 	.byte	0x04, 0x17
        /*001e*/ 	.short	(.L_664 - .L_663)
.L_663:
        /*0020*/ 	.word	0x00000000
        /*0024*/ 	.short	0x0000
        /*0026*/ 	.short	0x0000
        /*0028*/ 	.byte	0x00, 0xf0, 0xe1, 0x10


	//----- nvinfo : EIATTR_MAXREG_COUNT
	.align		4
.L_664:
        /*002c*/ 	.byte	0x03, 0x1b
        /*002e*/ 	.short	0x00ff


	//----- nvinfo : EIATTR_NUM_BARRIERS
	.align		4
        /*0030*/ 	.byte	0x02, 0x4c
        /*0032*/ 	.byte	0x06
	.zero		1


	//----- nvinfo : EIATTR_ANNOTATIONS
	.align		4
        /*0034*/ 	.byte	0x04, 0x55
        /*0036*/ 	.short	(.L_666 - .L_665)


	//   ....[0]....
.L_665:
        /* <DEDUP_REMOVED lines=165> */


	//----- nvinfo : EIATTR_MERCURY_ISA_VERSION
	.align		4
.L_666:
        /*0a70*/ 	.byte	0x03, 0x5f
        /*0a72*/ 	.short	0x0000


	//----- nvinfo : EIATTR_INT_WARP_WIDE_INSTR_OFFSETS
	.align		4
        /*0a74*/ 	.byte	0x04, 0x31
        /*0a76*/ 	.short	(.L_668 - .L_667)


	//   ....[0]....
.L_667:
        /*0a78*/ 	.word	0x000175d0


	//   ....[1]....
        /*0a7c*/ 	.word	0x00017640


	//----- nvinfo : EIATTR_COOP_GROUP_MASK_REGIDS
	.align		4
.L_668:
        /*0a80*/ 	.byte	0x04, 0x29
        /*0a82*/ 	.short	(.L_670 - .L_669)


	//   ....[0]....
.L_669:
        /*0a84*/ 	.word	0xffffffff


	//   ....[1]....
        /*0a88*/ 	.word	0xffffffff


	//   ....[2]....
        /*0a8c*/ 	.word	0xffffffff


	//   ....[3]....
        /*0a90*/ 	.word	0xffffffff


	//   ....[4]....
        /*0a94*/ 	.word	0xffffffff


	//   ....[5]....
        /*0a98*/ 	.word	0xffffffff


	//   ....[6]....
        /*0a9c*/ 	.word	0xffffffff


	//   ....[7]....
        /*0aa0*/ 	.word	0xffffffff


	//   ....[8]....
        /*0aa4*/ 	.word	0xffffffff


	//   ....[9]....
        /*0aa8*/ 	.word	0xffffffff


	//   ....[10]....
        /*0aac*/ 	.word	0xffffffff


	//   ....[11]....
        /*0ab0*/ 	.word	0xffffffff


	//   ....[12]....
        /*0ab4*/ 	.word	0xffffffff


	//   ....[13]....
        /*0ab8*/ 	.word	0xffffffff


	//   ....[14]....
        /*0abc*/ 	.word	0xffffffff


	//   ....[15]....
        /*0ac0*/ 	.word	0xffffffff


	//   ....[16]....
        /*0ac4*/ 	.word	0xffffffff


	//   ....[17]....
        /*0ac8*/ 	.word	0xffffffff


	//   ....[18]....
        /*0acc*/ 	.word	0xffffffff


	//   ....[19]....
        /*0ad0*/ 	.word	0xffffffff


	//   ....[20]....
        /*0ad4*/ 	.word	0xffffffff


	//   ....[21]....
        /*0ad8*/ 	.word	0xffffffff


	//   ....[22]....
        /*0adc*/ 	.word	0xffffffff


	//   ....[23]....
        /*0ae0*/ 	.word	0xffffffff


	//   ....[24]....
        /*0ae4*/ 	.word	0xffffffff


	//   ....[25]....
        /*0ae8*/ 	.word	0xffffffff


	//   ....[26]....
        /*0aec*/ 	.word	0xffffffff


	//   ....[27]....
        /*0af0*/ 	.word	0xffffffff


	//   ....[28]....
        /*0af4*/ 	.word	0xffffffff


	//   ....[29]....
        /*0af8*/ 	.word	0xffffffff


	//   ....[30]....
        /*0afc*/ 	.word	0xffffffff


	//   ....[31]....
        /*0b00*/ 	.word	0xffffffff


	//   ....[32]....
        /*0b04*/ 	.word	0xffffffff


	//   ....[33]....
        /*0b08*/ 	.word	0xffffffff


	//   ....[34]....
        /*0b0c*/ 	.word	0xffffffff


	//   ....[35]....
        /*0b10*/ 	.word	0xffffffff


	//   ....[36]....
        /*0b14*/ 	.word	0xffffffff


	//   ....[37]....
        /*0b18*/ 	.word	0xffffffff


	//   ....[38]....
        /*0b1c*/ 	.word	0xffffffff


	//   ....[39]....
        /*0b20*/ 	.word	0xffffffff


	//   ....[40]....
        /*0b24*/ 	.word	0xffffffff


	//   ....[41]....
        /*0b28*/ 	.word	0xffffffff


	//   ....[42]....
        /*0b2c*/ 	.word	0xffffffff


	//   ....[43]....
        /*0b30*/ 	.word	0xffffffff


	//   ....[44]....
        /*0b34*/ 	.word	0xffffffff


	//   ....[45]....
        /*0b38*/ 	.word	0xffffffff


	//   ....[46]....
        /*0b3c*/ 	.word	0xffffffff


	//   ....[47]....
        /*0b40*/ 	.word	0xffffffff


	//   ....[48]....
        /*0b44*/ 	.word	0xffffffff


	//   ....[49]....
        /*0b48*/ 	.word	0xffffffff


	//   ....[50]....
        /*0b4c*/ 	.word	0xffffffff


	//   ....[51]....
        /*0b50*/ 	.word	0xffffffff


	//   ....[52]....
        /*0b54*/ 	.word	0xffffffff


	//   ....[53]....
        /*0b58*/ 	.word	0xffffffff


	//   ....[54]....
        /*0b5c*/ 	.word	0xffffffff


	//   ....[55]....
        /*0b60*/ 	.word	0xffffffff


	//   ....[56]....
        /*0b64*/ 	.word	0xffffffff


	//   ....[57]....
        /*0b68*/ 	.word	0xffffffff


	//   ....[58]....
        /*0b6c*/ 	.word	0xffffffff


	//   ....[59]....
        /*0b70*/ 	.word	0xffffffff


	//   ....[60]....
        /*0b74*/ 	.word	0xffffffff


	//   ....[61]....
        /*0b78*/ 	.word	0xffffffff


	//   ....[62]....
        /*0b7c*/ 	.word	0xffffffff


	//   ....[63]....
        /*0b80*/ 	.word	0xffffffff


	//   ....[64]....
        /*0b84*/ 	.word	0xffffffff


	//   ....[65]....
        /*0b88*/ 	.word	0xffffffff


	//   ....[66]....
        /*0b8c*/ 	.word	0xffffffff


	//   ....[67]....
        /*0b90*/ 	.word	0xffffffff


	//   ....[68]....
        /*0b94*/ 	.word	0xffffffff


	//   ....[69]....
        /*0b98*/ 	.word	0xffffffff


	//   ....[70]....
        /*0b9c*/ 	.word	0xffffffff


	//   ....[71]....
        /*0ba0*/ 	.word	0xffffffff


	//   ....[72]....
        /*0ba4*/ 	.word	0xffffffff


	//   ....[73]....
        /*0ba8*/ 	.word	0xffffffff


	//   ....[74]....
        /*0bac*/ 	.word	0xffffffff


	//   ....[75]....
        /*0bb0*/ 	.word	0xffffffff


	//   ....[76]....
        /*0bb4*/ 	.word	0xffffffff


	//   ....[77]....
        /*0bb8*/ 	.word	0xffffffff


	//   ....[78]....
        /*0bbc*/ 	.word	0xffffffff


	//   ....[79]....
        /*0bc0*/ 	.word	0xffffffff


	//   ....[80]....
        /*0bc4*/ 	.word	0xffffffff


	//   ....[81]....
        /*0bc8*/ 	.word	0xffffffff


	//   ....[82]....
        /*0bcc*/ 	.word	0xffffffff


	//   ....[83]....
        /*0bd0*/ 	.word	0xffffffff


	//   ....[84]....
        /*0bd4*/ 	.word	0xffffffff


	//   ....[85]....
        /*0bd8*/ 	.word	0xffffffff


	//   ....[86]....
        /*0bdc*/ 	.word	0xffffffff


	//   ....[87]....
        /*0be0*/ 	.word	0xffffffff


	//   ....[88]....
        /*0be4*/ 	.word	0xffffffff


	//   ....[89]....
        /*0be8*/ 	.word	0xffffffff


	//   ....[90]....
        /*0bec*/ 	.word	0xffffffff


	//   ....[91]....
        /*0bf0*/ 	.word	0xffffffff


	//   ....[92]....
        /*0bf4*/ 	.word	0xffffffff


	//   ....[93]....
        /*0bf8*/ 	.word	0xffffffff


	//   ....[94]....
        /*0bfc*/ 	.word	0xffffffff


	//   ....[95]....
        /*0c00*/ 	.word	0xffffffff


	//   ....[96]....
        /*0c04*/ 	.word	0xffffffff


	//   ....[97]....
        /*0c08*/ 	.word	0xffffffff


	//   ....[98]....
        /*0c0c*/ 	.word	0xffffffff


	//   ....[99]....
        /*0c10*/ 	.word	0xffffffff


	//   ....[100]....
        /*0c14*/ 	.word	0xffffffff


	//   ....[101]....
        /*0c18*/ 	.word	0xffffffff


	//   ....[102]....
        /*0c1c*/ 	.word	0xffffffff


	//   ....[103]....
        /*0c20*/ 	.word	0xffffffff


	//   ....[104]....
        /*0c24*/ 	.word	0xffffffff


	//   ....[105]....
        /*0c28*/ 	.word	0xffffffff


	//   ....[106]....
        /*0c2c*/ 	.word	0xffffffff


	//   ....[107]....
        /*0c30*/ 	.word	0xffffffff


	//   ....[108]....
        /*0c34*/ 	.word	0xffffffff


	//   ....[109]....
        /*0c38*/ 	.word	0xffffffff


	//   ....[110]....
        /*0c3c*/ 	.word	0xffffffff


	//   ....[111]....
        /*0c40*/ 	.word	0xffffffff


	//   ....[112]....
        /*0c44*/ 	.word	0xffffffff


	//   ....[113]....
        /*0c48*/ 	.word	0xffffffff


	//   ....[114]....
        /*0c4c*/ 	.word	0xffffffff


	//   ....[115]....
        /*0c50*/ 	.word	0xffffffff


	//   ....[116]....
        /*0c54*/ 	.word	0xffffffff


	//   ....[117]....
        /*0c58*/ 	.word	0xffffffff


	//   ....[118]....
        /*0c5c*/ 	.word	0xffffffff


	//   ....[119]....
        /*0c60*/ 	.word	0xffffffff


	//   ....[120]....
        /*0c64*/ 	.word	0xffffffff


	//   ....[121]....
        /*0c68*/ 	.word	0xffffffff


	//   ....[122]....
        /*0c6c*/ 	.word	0xffffffff


	//   ....[123]....
        /*0c70*/ 	.word	0xffffffff


	//   ....[124]....
        /*0c74*/ 	.word	0xffffffff


	//   ....[125]....
        /*0c78*/ 	.word	0xffffffff


	//   ....[126]....
        /*0c7c*/ 	.word	0xffffffff


	//   ....[127]....
        /*0c80*/ 	.word	0xffffffff


	//   ....[128]....
        /*0c84*/ 	.word	0xffffffff


	//   ....[129]....
        /*0c88*/ 	.word	0xffffffff


	//   ....[130]....
        /*0c8c*/ 	.word	0xffffffff


	//   ....[131]....
        /*0c90*/ 	.word	0xffffffff


	//   ....[132]....
        /*0c94*/ 	.word	0xffffffff


	//   ....[133]....
        /*0c98*/ 	.word	0xffffffff


	//   ....[134]....
        /*0c9c*/ 	.word	0xffffffff


	//   ....[135]....
        /*0ca0*/ 	.word	0xffffffff


	//   ....[136]....
        /*0ca4*/ 	.word	0xffffffff


	//   ....[137]....
        /*0ca8*/ 	.word	0xffffffff


	//   ....[138]....
        /*0cac*/ 	.word	0xffffffff


	//   ....[139]....
        /*0cb0*/ 	.word	0xffffffff


	//   ....[140]....
        /*0cb4*/ 	.word	0xffffffff


	//   ....[141]....
        /*0cb8*/ 	.word	0xffffffff


	//   ....[142]....
        /*0cbc*/ 	.word	0xffffffff


	//   ....[143]....
        /*0cc0*/ 	.word	0xffffffff


	//   ....[144]....
        /*0cc4*/ 	.word	0xffffffff


	//   ....[145]....
        /*0cc8*/ 	.word	0xffffffff


	//   ....[146]....
        /*0ccc*/ 	.word	0xffffffff


	//   ....[147]....
        /*0cd0*/ 	.word	0xffffffff


	//   ....[148]....
        /*0cd4*/ 	.word	0xffffffff


	//   ....[149]....
        /*0cd8*/ 	.word	0xffffffff


	//   ....[150]....
        /*0cdc*/ 	.word	0xffffffff


	//   ....[151]....
        /*0ce0*/ 	.word	0xffffffff


	//   ....[152]....
        /*0ce4*/ 	.word	0xffffffff


	//   ....[153]....
        /*0ce8*/ 	.word	0xffffffff


	//   ....[154]....
        /*0cec*/ 	.word	0xffffffff


	//   ....[155]....
        /*0cf0*/ 	.word	0xffffffff


	//   ....[156]....
        /*0cf4*/ 	.word	0xffffffff


	//   ....[157]....
        /*0cf8*/ 	.word	0xffffffff


	//   ....[158]....
        /*0cfc*/ 	.word	0xffffffff


	//   ....[159]....
        /*0d00*/ 	.word	0xffffffff


	//   ....[160]....
        /*0d04*/ 	.word	0xffffffff


	//   ....[161]....
        /*0d08*/ 	.word	0xffffffff


	//   ....[162]....
        /*0d0c*/ 	.word	0xffffffff


	//   ....[163]....
        /*0d10*/ 	.word	0xffffffff


	//   ....[164]....
        /*0d14*/ 	.word	0xffffffff


	//   ....[165]....
        /*0d18*/ 	.word	0xffffffff


	//   ....[166]....
        /*0d1c*/ 	.word	0xffffffff


	//   ....[167]....
        /*0d20*/ 	.word	0xffffffff


	//   ....[168]....
        /*0d24*/ 	.word	0xffffffff


	//   ....[169]....
        /*0d28*/ 	.word	0xffffffff


	//   ....[170]....
        /*0d2c*/ 	.word	0xffffffff


	//   ....[171]....
        /*0d30*/ 	.word	0xffffffff


	//   ....[172]....
        /*0d34*/ 	.word	0xffffffff


	//   ....[173]....
        /*0d38*/ 	.word	0xffffffff


	//   ....[174]....
        /*0d3c*/ 	.word	0xffffffff


	//   ....[175]....
        /*0d40*/ 	.word	0xffffffff


	//   ....[176]....
        /*0d44*/ 	.word	0xffffffff


	//   ....[177]....
        /*0d48*/ 	.word	0xffffffff


	//   ....[178]....
        /*0d4c*/ 	.word	0xffffffff


	//   ....[179]....
        /*0d50*/ 	.word	0xffffffff


	//   ....[180]....
        /*0d54*/ 	.word	0xffffffff


	//   ....[181]....
        /*0d58*/ 	.word	0xffffffff


	//   ....[182]....
        /*0d5c*/ 	.word	0xffffffff


	//   ....[183]....
        /*0d60*/ 	.word	0xffffffff


	//   ....[184]....
        /*0d64*/ 	.word	0xffffffff


	//   ....[185]....
        /*0d68*/ 	.word	0xffffffff


	//   ....[186]....
        /*0d6c*/ 	.word	0xffffffff


	//   ....[187]....
        /*0d70*/ 	.word	0xffffffff


	//   ....[188]....
        /*0d74*/ 	.word	0xffffffff


	//   ....[189]....
        /*0d78*/ 	.word	0xffffffff


	//   ....[190]....
        /*0d7c*/ 	.word	0xffffffff


	//   ....[191]....
        /*0d80*/ 	.word	0xffffffff


	//   ....[192]....
        /*0d84*/ 	.word	0xffffffff


	//   ....[193]....
        /*0d88*/ 	.word	0xffffffff


	//   ....[194]....
        /*0d8c*/ 	.word	0xffffffff


	//   ....[195]....
        /*0d90*/ 	.word	0xffffffff


	//   ....[196]....
        /*0d94*/ 	.word	0xffffffff


	//   ....[197]....
        /*0d98*/ 	.word	0xffffffff


	//   ....[198]....
        /*0d9c*/ 	.word	0xffffffff


	//   ....[199]....
        /*0da0*/ 	.word	0xffffffff


	//   ....[200]....
        /*0da4*/ 	.word	0xffffffff


	//   ....[201]....
        /*0da8*/ 	.word	0xffffffff


	//   ....[202]....
        /*0dac*/ 	.word	0xffffffff


	//   ....[203]....
        /*0db0*/ 	.word	0xffffffff


	//----- nvinfo : EIATTR_COOP_GROUP_INSTR_OFFSETS
	.align		4
.L_670:
        /*0db4*/ 	.byte	0x04, 0x28
        /*0db6*/ 	.short	(.L_672 - .L_671)


	//   ....[0]....
.L_671:
        /*0db8*/ 	.word	0x00000050


	//   ....[1]....
        /*0dbc*/ 	.word	0x00000200


	//   ....[2]....
        /*0dc0*/ 	.word	0x00000230


	//   ....[3]....
        /*0dc4*/ 	.word	0x00000260


	//   ....[4]....
        /*0dc8*/ 	.word	0x00000290


	//   ....[5]....
        /*0dcc*/ 	.word	0x000002c0


	//   ....[6]....
        /*0dd0*/ 	.word	0x000002f0


	//   ....[7]....
        /*0dd4*/ 	.word	0x00000460


	//   ....[8]....
        /*0dd8*/ 	.word	0x000004a0


	//   ....[9]....
        /*0ddc*/ 	.word	0x000004d0


	//   ....[10]....
        /*0de0*/ 	.word	0x00000500


	//   ....[11]....
        /*0de4*/ 	.word	0x00000530


	//   ....[12]....
        /*0de8*/ 	.word	0x00000560


	//   ....[13]....
        /*0dec*/ 	.word	0x000005f0


	//   ....[14]....
        /*0df0*/ 	.word	0x00000620


	//   ....[15]....
        /*0df4*/ 	.word	0x00000640


	//   ....[16]....
        /*0df8*/ 	.word	0x000006a0


	//   ....[17]....
        /*0dfc*/ 	.word	0x00003fb0


	//   ....[18]....
        /*0e00*/ 	.word	0x00004030


	//   ....[19]....
        /*0e04*/ 	.word	0x00005020


	//   ....[20]....
        /*0e08*/ 	.word	0x00005030


	//   ....[21]....
        /*0e0c*/ 	.word	0x00006550


	//   ....[22]....
        /*0e10*/ 	.word	0x000065c0


	//   ....[23]....
        /*0e14*/ 	.word	0x00007660


	//   ....[24]....
        /*0e18*/ 	.word	0x00007670


	//   ....[25]....
        /*0e1c*/ 	.word	0x00008610


	//   ....[26]....
        /*0e20*/ 	.word	0x00008640


	//   ....[27]....
        /*0e24*/ 	.word	0x00008800


	//   ....[28]....
        /*0e28*/ 	.word	0x00008820


	//   ....[29]....
        /*0e2c*/ 	.word	0x00008c50


	//   ....[30]....
        /*0e30*/ 	.word	0x00008d10


	//   ....[31]....
        /*0e34*/ 	.word	0x00008eb0


	//   ....[32]....
        /*0e38*/ 	.word	0x00008ed0


	//   ....[33]....
        /*0e3c*/ 	.word	0x00009d90


	//   ....[34]....
        /*0e40*/ 	.word	0x00009db0


	//   ....[35]....
        /*0e44*/ 	.word	0x00009f40


	//   ....[36]....
        /*0e48*/ 	.word	0x00009f50


	//   ....[37]....
        /*0e4c*/ 	.word	0x0000a0c0


	//   ....[38]....
        /*0e50*/ 	.word	0x0000a0e0


	//   ....[39]....
        /*0e54*/ 	.word	0x0000a250


	//   ....[40]....
        /*0e58*/ 	.word	0x0000a260


	//   ....[41]....
        /*0e5c*/ 	.word	0x0000a6f0


	//   ....[42]....
        /*0e60*/ 	.word	0x0000a710


	//   ....[43]....
        /*0e64*/ 	.word	0x0000a800


	//   ....[44]....
        /*0e68*/ 	.word	0x0000a810


	//   ....[45]....
        /*0e6c*/ 	.word	0x0000aa70


	//   ....[46]....
        /*0e70*/ 	.word	0x0000aab0


	//   ....[47]....
        /*0e74*/ 	.word	0x0000aaf0


	//   ....[48]....
        /*0e78*/ 	.word	0x0000ab30


	//   ....[49]....
        /*0e7c*/ 	.word	0x0000dbe0


	//   ....[50]....
        /*0e80*/ 	.word	0x0000dc20


	//   ....[51]....
        /*0e84*/ 	.word	0x0000dc60


	//   ....[52]....
        /*0e88*/ 	.word	0x0000dca0


	//   ....[53]....
        /*0e8c*/ 	.word	0x00011300


	//   ....[54]....
        /*0e90*/ 	.word	0x00011330


	//   ....[55]....
        /*0e94*/ 	.word	0x00011520


	//   ....[56]....
        /*0e98*/ 	.word	0x00011530


	//   ....[57]....
        /*0e9c*/ 	.word	0x00012600


	//   ....[58]....
        /*0ea0*/ 	.word	0x00012620


	//   ....[59]....
        /*0ea4*/ 	.word	0x00012780


	//   ....[60]....
        /*0ea8*/ 	.word	0x00012790


	//   ....[61]....
        /*0eac*/ 	.word	0x00012ca0


	//   ....[62]....
        /*0eb0*/ 	.word	0x00012cd0


	//   ....[63]....
        /*0eb4*/ 	.word	0x00012ce0


	//   ....[64]....
        /*0eb8*/ 	.word	0x00012d10


	//   ....[65]....
        /*0ebc*/ 	.word	0x00013e30


	//   ....[66]....
        /*0ec0*/ 	.word	0x00013e40


	//   ....[67]....
        /*0ec4*/ 	.word	0x00013f80


	//   ....[68]....
        /*0ec8*/ 	.word	0x00013f90


	//   ....[69]....
        /*0ecc*/ 	.word	0x00014ff0


	//   ....[70]....
        /*0ed0*/ 	.word	0x00015010


	//   ....[71]....
        /*0ed4*/ 	.word	0x00015130


	//   ....[72]....
        /*0ed8*/ 	.word	0x00015140


	//   ....[73]....
        /*0edc*/ 	.word	0x000153f0


	//   ....[74]....
        /*0ee0*/ 	.word	0x00015420


	//   ....[75]....
        /*0ee4*/ 	.word	0x00015440


	//   ....[76]....
        /*0ee8*/ 	.word	0x00015460


	//   ....[77]....
        /*0eec*/ 	.word	0x00016bc0


	//   ....[78]....
        /*0ef0*/ 	.word	0x00016be0


	//   ....[79]....
        /*0ef4*/ 	.word	0x00016c00


	//   ....[80]....
        /*0ef8*/ 	.word	0x00016c20


	//   ....[81]....
        /*0efc*/ 	.word	0x000184c0


	//   ....[82]....
        /*0f00*/ 	.word	0x000184e0


	//   ....[83]....
        /*0f04*/ 	.word	0x000184f0


	//   ....[84]....
        /*0f08*/ 	.word	0x00018500


	//   ....[85]....
        /*0f0c*/ 	.word	0x000188c0


	//   ....[86]....
        /*0f10*/ 	.word	0x000188e0


	//   ....[87]....
        /*0f14*/ 	.word	0x00018a40


	//   ....[88]....
        /*0f18*/ 	.word	0x00018a50


	//   ....[89]....
        /*0f1c*/ 	.word	0x00018bc0


	//   ....[90]....
        /*0f20*/ 	.word	0x00018be0


	//   ....[91]....
        /*0f24*/ 	.word	0x00018d50


	//   ....[92]....
        /*0f28*/ 	.word	0x00018d60


	//   ....[93]....
        /*0f2c*/ 	.word	0x00019100


	//   ....[94]....
        /*0f30*/ 	.word	0x00019120


	//   ....[95]....
        /*0f34*/ 	.word	0x00019d60


	//   ....[96]....
        /*0f38*/ 	.word	0x00019d70


	//   ....[97]....
        /*0f3c*/ 	.word	0x0001b210


	//   ....[98]....
        /*0f40*/ 	.word	0x0001b230


	//   ....[99]....
        /*0f44*/ 	.word	0x0001b3a0


	//   ....[100]....
        /*0f48*/ 	.word	0x0001b3b0


	//   ....[101]....
        /*0f4c*/ 	.word	0x0001b520


	//   ....[102]....
        /*0f50*/ 	.word	0x0001b540


	//   ....[103]....
        /*0f54*/ 	.word	0x0001b6b0


	//   ....[104]....
        /*0f58*/ 	.word	0x0001b6c0


	//   ....[105]....
        /*0f5c*/ 	.word	0x0001b8f0


	//   ....[106]....
        /*0f60*/ 	.word	0x0001b910


	//   ....[107]....
        /*0f64*/ 	.word	0x0001ba40


	//   ....[108]....
        /*0f68*/ 	.word	0x0001ba80


	//   ....[109]....
        /*0f6c*/ 	.word	0x0001bab0


	//   ....[110]....
        /*0f70*/ 	.word	0x0001bae0


	//   ....[111]....
        /*0f74*/ 	.word	0x0001bb10


	//   ....[112]....
        /*0f78*/ 	.word	0x0001bb40


	//   ....[113]....
        /*0f7c*/ 	.word	0x0001bcb0


	//   ....[114]....
        /*0f80*/ 	.word	0x0001bcf0


	//   ....[115]....
        /*0f84*/ 	.word	0x0001bd20


	//   ....[116]....
        /*0f88*/ 	.word	0x0001bd50


	//   ....[117]....
        /*0f8c*/ 	.word	0x0001bd80


	//   ....[118]....
        /*0f90*/ 	.word	0x0001bdb0


	//   ....[119]....
        /*0f94*/ 	.word	0x0001be40


	//   ....[120]....
        /*0f98*/ 	.word	0x0001be70


	//   ....[121]....
        /*0f9c*/ 	.word	0x0001be80


	//   ....[122]....
        /*0fa0*/ 	.word	0x0001bee0


	//   ....[123]....
        /*0fa4*/ 	.word	0x0001c4d0


	//   ....[124]....
        /*0fa8*/ 	.word	0x0001c530


	//   ....[125]....
        /*0fac*/ 	.word	0x0001c590


	//   ....[126]....
        /*0fb0*/ 	.word	0x0001c5f0


	//   ....[127]....
        /*0fb4*/ 	.word	0x0001c650


	//   ....[128]....
        /*0fb8*/ 	.word	0x0001c6c0


	//   ....[129]....
        /*0fbc*/ 	.word	0x0001c710


	//   ....[130]....
        /*0fc0*/ 	.word	0x0001c770


	//   ....[131]....
        /*0fc4*/ 	.word	0x0001c7e0


	//   ....[132]....
        /*0fc8*/ 	.word	0x0001c840


	//   ....[133]....
        /*0fcc*/ 	.word	0x0001c8b0


	//   ....[134]....
        /*0fd0*/ 	.word	0x0001c920


	//   ....[135]....
        /*0fd4*/ 	.word	0x0001c990


	//   ....[136]....
        /*0fd8*/ 	.word	0x0001c9f0


	//   ....[137]....
        /*0fdc*/ 	.word	0x0001ca60


	//   ....[138]....
        /*0fe0*/ 	.word	0x0001cad0


	//   ....[139]....
        /*0fe4*/ 	.word	0x0001cb40


	//   ....[140]....
        /*0fe8*/ 	.word	0x0001cba0


	//   ....[141]....
        /*0fec*/ 	.word	0x0001cc10


	//   ....[142]....
        /*0ff0*/ 	.word	0x0001cc70


	//   ....[143]....
        /*0ff4*/ 	.word	0x0001cce0


	//   ....[144]....
        /*0ff8*/ 	.word	0x0001cd50


	//   ....[145]....
        /*0ffc*/ 	.word	0x0001cdc0


	//   ....[146]....
        /*1000*/ 	.word	0x0001ce20


	//   ....[147]....
        /*1004*/ 	.word	0x0001ce80


	//   ....[148]....
        /*1008*/ 	.word	0x0001cee0


	//   ....[149]....
        /*100c*/ 	.word	0x0001cf30


	//   ....[150]....
        /*1010*/ 	.word	0x0001cf80


	//   ....[151]....
        /*1014*/ 	.word	0x0001cff0


	//   ....[152]....
        /*1018*/ 	.word	0x0001d060


	//   ....[153]....
        /*101c*/ 	.word	0x0001d0c0


	//   ....[154]....
        /*1020*/ 	.word	0x0001d130


	//   ....[155]....
        /*1024*/ 	.word	0x0001d1a0


	//   ....[156]....
        /*1028*/ 	.word	0x0001d210


	//   ....[157]....
        /*102c*/ 	.word	0x0001d270


	//   ....[158]....
        /*1030*/ 	.word	0x0001d2c0


	//   ....[159]....
        /*1034*/ 	.word	0x0001d310


	//   ....[160]....
        /*1038*/ 	.word	0x0001d360


	//   ....[161]....
        /*103c*/ 	.word	0x0001d3a0


	//   ....[162]....
        /*1040*/ 	.word	0x0001d400


	//   ....[163]....
        /*1044*/ 	.word	0x0001d440


	//   ....[164]....
        /*1048*/ 	.word	0x0001d490


	//   ....[165]....
        /*104c*/ 	.word	0x0001d4d0


	//   ....[166]....
        /*1050*/ 	.word	0x0001d540


	//   ....[167]....
        /*1054*/ 	.word	0x0001d5b0


	//   ....[168]....
        /*1058*/ 	.word	0x0001d620


	//   ....[169]....
        /*105c*/ 	.word	0x0001d680


	//   ....[170]....
        /*1060*/ 	.word	0x0001d6f0


	//   ....[171]....
        /*1064*/ 	.word	0x0001d760


	//   ....[172]....
        /*1068*/ 	.word	0x0001d7d0


	//   ....[173]....
        /*106c*/ 	.word	0x0001d830


	//   ....[174]....
        /*1070*/ 	.word	0x0001d8a0


	//   ....[175]....
        /*1074*/ 	.word	0x0001d910


	//   ....[176]....
        /*1078*/ 	.word	0x0001d980


	//   ....[177]....
        /*107c*/ 	.word	0x0001d9e0


	//   ....[178]....
        /*1080*/ 	.word	0x0001da50


	//   ....[179]....
        /*1084*/ 	.word	0x0001dac0


	//   ....[180]....
        /*1088*/ 	.word	0x0001db30


	//   ....[181]....
        /*108c*/ 	.word	0x0001db90


	//   ....[182]....
        /*1090*/ 	.word	0x0001dc00


	//   ....[183]....
        /*1094*/ 	.word	0x0001dc70


	//   ....[184]....
        /*1098*/ 	.word	0x0001dce0


	//   ....[185]....
        /*109c*/ 	.word	0x0001dd40


	//   ....[186]....
        /*10a0*/ 	.word	0x0001ddb0


	//   ....[187]....
        /*10a4*/ 	.word	0x0001de20


	//   ....[188]....
        /*10a8*/ 	.word	0x0001de80


	//   ....[189]....
        /*10ac*/ 	.word	0x0001ded0


	//   ....[190]....
        /*10b0*/ 	.word	0x0001df30


	//   ....[191]....
        /*10b4*/ 	.word	0x0001df90


	//   ....[192]....
        /*10b8*/ 	.word	0x0001dff0


	//   ....[193]....
        /*10bc*/ 	.word	0x0001e060


	//   ....[194]....
        /*10c0*/ 	.word	0x0001e0c0


	//   ....[195]....
        /*10c4*/ 	.word	0x0001e120


	//   ....[196]....
        /*10c8*/ 	.word	0x0001e180


	//   ....[197]....
        /*10cc*/ 	.word	0x0001e1e0


	//   ....[198]....
        /*10d0*/ 	.word	0x0001e240


	//   ....[199]....
        /*10d4*/ 	.word	0x0001e2b0


	//   ....[200]....
        /*10d8*/ 	.word	0x0001e300


	//   ....[201]....
        /*10dc*/ 	.word	0x0001e360


	//   ....[202]....
        /*10e0*/ 	.word	0x0001e3c0


	//   ....[203]....
        /*10e4*/ 	.word	0x0001e430


	//----- nvinfo : EIATTR_EXIT_INSTR_OFFSETS
	.align		4
.L_672:
        /*10e8*/ 	.byte	0x04, 0x1c
        /*10ea*/ 	.short	(.L_674 - .L_673)


	//   ....[0]....
.L_673:
        /*10ec*/ 	.word	0x00000c10


	//   ....[1]....
        /*10f0*/ 	.word	0x0001c490


	//----- nvinfo : EIATTR_MAX_THREADS
	.align		4
.L_674:
        /*10f4*/ 	.byte	0x04, 0x05
        /*10f6*/ 	.short	(.L_676 - .L_675)
.L_675:
        /*10f8*/ 	.word	0x00000100
        /*10fc*/ 	.word	0x00000001
        /*1100*/ 	.word	0x00000001


	//----- nvinfo : EIATTR_CRS_STACK_SIZE
	.align		4
.L_676:
        /*1104*/ 	.byte	0x04, 0x1e
        /*1106*/ 	.short	(.L_678 - .L_677)
.L_677:
        /*1108*/ 	.word	0x00000000
.L_678:


//--------------------- .nv.info._ZN7cutlass13device_kernelIN5flash19enable_sm80_to_sm89INS1_16FlashAttnFwdSm80INS1_25CollectiveMainloopFwdSm80ILi8ELi1ELb0EN4cute5tupleIJNS5_1CILi128EEENS7_ILi64EEENS7_ILi256EEEEEELi256ENS_10bfloat16_tEfNS_4arch4Sm80ELb0ELb1ELb1ELb0ELb1ELb0ELb1ELb1EEENS1_21CollectiveEpilogueFwdINS6_IJS8_SA_S9_EEENS6_IJNS7_ILi1EEESI_SI_EEESC_SE_Li256ELb0ELb1ELb1ELb0EEENS1_19SingleTileSchedulerILb0ELb1ELb1ELi128EEEEEEEEEvNT_6ParamsE --------------------------
	.section	.nv.info._ZN7cutlass13device_kernelIN5flash19enable_sm80_to_sm89INS1_16FlashAttnFwdSm80INS1_25CollectiveMainloopFwdSm80ILi8ELi1ELb0EN4cute5tupleIJNS5_1CILi128EEENS7_ILi64EEENS7_ILi256EEEEEELi256ENS_10bfloat16_tEfNS_4arch4Sm80ELb0ELb1ELb1ELb0ELb1ELb0ELb1ELb1EEENS1_21CollectiveEpilogueFwdINS6_IJS8_SA_S9_EEENS6_IJNS7_ILi1EEESI_SI_EEESC_SE_Li256ELb0ELb1ELb1ELb0EEENS1_19SingleTileSchedulerILb0ELb1ELb1ELi128EEEEEEEEEvNT_6ParamsE,"",@"SHT_CUDA_INFO"
	.sectionflags	@""
	.align	4


	//----- nvinfo : EIATTR_CUDA_API_VERSION
	.align		4
        /*0000*/ 	.byte	0x04, 0x37
        /*0002*/ 	.short	(.L_680 - .L_679)
.L_679:
        /*0004*/ 	.word	0x00000082


	//----- nvinfo : EIATTR_SW2861232_WAR
	.align		4
.L_680:
        /*0008*/ 	.byte	0x01, 0x35
	.zero		2


	//----- nvinfo : EIATTR_PARAM_CBANK
	.align		4
        /*000c*/ 	.byte	0x04, 0x0a
        /*000e*/ 	.short	(.L_682 - .L_681)
	.align		4
.L_681:
        /*0010*/ 	.word	index@(.nv.constant0._ZN7cutlass13device_kernelIN5flash19enable_sm80_to_sm89INS1_16FlashAttnFwdSm80INS1_25CollectiveMainloopFwdSm80ILi8ELi1ELb0EN4cute5tupleIJNS5_1CILi128EEENS7_ILi64EEENS7_ILi256EEEEEELi256ENS_10bfloat16_tEfNS_4arch4Sm80ELb0ELb1ELb1ELb0ELb1ELb0ELb1ELb1EEENS1_21CollectiveEpilogueFwdINS6_IJS8_SA_S9_EEENS6_IJNS7_ILi1EEESI_SI_EEESC_SE_Li256ELb0ELb1ELb1ELb0EEENS1_19SingleTileSchedulerILb0ELb1ELb1ELi128EEEEEEEEEvNT_6ParamsE)
        /*0014*/ 	.short	0x0160
        /*0016*/ 	.short	0x0418


	//----- nvinfo : EIATTR_CBANK_PARAM_SIZE
	.align		4
.L_682:
        /*0018*/ 	.byte	0x03, 0x19
        /*001a*/ 	.short	0x0418


	//----- nvinfo : EIATTR_KPARAM_INFO
	.align		4
        /*001c*/ 	.byte	0x04, 0x17
        /*001e*/ 	.short	(.L_684 - .L_683)
.L_683:
        /*0020*/ 	.word	0x00000000
        /*0024*/ 	.short	0x0000
        /*0026*/ 	.short	0x0000
        /*0028*/ 	.byte	0x00, 0xf0, 0x61, 0x10


	//----- nvinfo : EIATTR_MAXREG_COUNT
	.align		4
.L_684:
        /*002c*/ 	.byte	0x03, 0x1b
        /*002e*/ 	.short	0x00ff


	//----- nvinfo : EIATTR_NUM_BARRIERS
	.align		4
        /*0030*/ 	.byte	0x02, 0x4c
        /*0032*/ 	.byte	0x02
	.zero		1


	//----- nvinfo : EIATTR_ANNOTATIONS
	.align		4
        /*0034*/ 	.byte	0x04, 0x55
        /*0036*/ 	.short	(.L_686 - .L_685)


	//   ....[0]....
.L_685:
        /*0038*/ 	.word	0x00000001
        /*003c*/ 	.byte	0xd0, 0xc1, 0x00, 0x00, 0x01, 0x00, 0x00, 0x00, 0xb0, 0xc8, 0x00, 0x00


	//----- nvinfo : EIATTR_MERCURY_ISA_VERSION
	.align		4
.L_686:
        /*0048*/ 	.byte	0x03, 0x5f
        /*004a*/ 	.short	0x0000


	//----- nvinfo : EIATTR_COOP_GROUP_MASK_REGIDS
	.align		4
        /*004c*/ 	.byte	0x04, 0x29
        /*004e*/ 	.short	(.L_688 - .L_687)


	//   ....[0]....
.L_687:
        /*0050*/ 	.word	0xffffffff


	//   ....[1]....
        /*0054*/ 	.word	0xffffffff


	//   ....[2]....
        /*0058*/ 	.word	0xffffffff


	//   ....[3]....
        /*005c*/ 	.word	0xffffffff


	//   ....[4]....
        /*0060*/ 	.word	0xffffffff


	//   ....[5]....
        /*0064*/ 	.word	0xffffffff


	//   ....[6]....
        /*0068*/ 	.word	0xffffffff


	//   ....[7]....
        /*006c*/ 	.word	0xffffffff


	//   ....[8]....
        /*0070*/ 	.word	0xffffffff


	//   ....[9]....
        /*0074*/ 	.word	0xffffffff


	//   ....[10]....
        /*0078*/ 	.word	0xffffffff


	//   ....[11]....
        /*007c*/ 	.word	0xffffffff


	//   ....[12]....
        /*0080*/ 	.word	0xffffffff


	//   ....[13]....
        /*0084*/ 	.word	0xffffffff


	//   ....[14]....
        /*0088*/ 	.word	0xffffffff


	//   ....[15]....
        /*008c*/ 	.word	0xffffffff


	//   ....[16]....
        /*0090*/ 	.word	0xffffffff


	//   ....[17]....
        /*0094*/ 	.word	0xffffffff


	//   ....[18]....
        /*0098*/ 	.word	0xffffffff


	//   ....[19]....
        /*009c*/ 	.word	0xffffffff


	//   ....[20]....
        /*00a0*/ 	.word	0xffffffff


	//   ....[21]....
        /*00a4*/ 	.word	0xffffffff


	//   ....[22]....
        /*00a8*/ 	.word	0xffffffff


	//   ....[23]....
        /*00ac*/ 	.word	0xffffffff


	//   ....[24]....
        /*00b0*/ 	.word	0xffffffff


	//   ....[25]....
        /*00b4*/ 	.word	0xffffffff


	//   ....[26]....
        /*00b8*/ 	.word	0xffffffff


	//   ....[27]....
        /*00bc*/ 	.word	0xffffffff


	//   ....[28]....
        /*00c0*/ 	.word	0xffffffff


	//   ....[29]....
        /*00c4*/ 	.word	0xffffffff


	//   ....[30]....
        /*00c8*/ 	.word	0xffffffff


	//   ....[31]....
        /*00cc*/ 	.word	0xffffffff


	//   ....[32]....
        /*00d0*/ 	.word	0xffffffff


	//   ....[33]....
        /*00d4*/ 	.word	0xffffffff


	//   ....[34]....
        /*00d8*/ 	.word	0xffffffff


	//   ....[35]....
        /*00dc*/ 	.word	0xffffffff


	//   ....[36]....
        /*00e0*/ 	.word	0xffffffff


	//   ....[37]....
        /*00e4*/ 	.word	0xffffffff


	//   ....[38]....
        /*00e8*/ 	.word	0xffffffff


	//   ....[39]....
        /*00ec*/ 	.word	0xffffffff


	//   ....[40]....
        /*00f0*/ 	.word	0xffffffff


	//   ....[41]....
        /*00f4*/ 	.word	0xffffffff


	//   ....[42]....
        /*00f8*/ 	.word	0xffffffff


	//   ....[43]....
        /*00fc*/ 	.word	0xffffffff


	//   ....[44]....
        /*0100*/ 	.word	0xffffffff


	//   ....[45]....
        /*0104*/ 	.word	0xffffffff


	//   ....[46]....
        /*0108*/ 	.word	0xffffffff


	//   ....[47]....
        /*010c*/ 	.word	0xffffffff


	//   ....[48]....
        /*0110*/ 	.word	0xffffffff


	//   ....[49]....
        /*0114*/ 	.word	0xffffffff


	//   ....[50]....
        /*0118*/ 	.word	0xffffffff


	//   ....[51]....
        /*011c*/ 	.word	0xffffffff


	//   ....[52]....
        /*0120*/ 	.word	0xffffffff


	//   ....[53]....
        /*0124*/ 	.word	0xffffffff


	//   ....[54]....
        /*0128*/ 	.word	0xffffffff


	//   ....[55]....
        /*012c*/ 	.word	0xffffffff


	//   ....[56]....
        /*0130*/ 	.word	0xffffffff


	//   ....[57]....
        /*0134*/ 	.word	0xffffffff


	//   ....[58]....
        /*0138*/ 	.word	0xffffffff


	//   ....[59]....
        /*013c*/ 	.word	0xffffffff


	//   ....[60]....
        /*0140*/ 	.word	0xffffffff


	//   ....[61]....
        /*0144*/ 	.word	0xffffffff


	//   ....[62]....
        /*0148*/ 	.word	0xffffffff


	//   ....[63]....
        /*014c*/ 	.word	0xffffffff


	//   ....[64]....
        /*0150*/ 	.word	0xffffffff


	//   ....[65]....
        /*0154*/ 	.word	0xffffffff


	//   ....[66]....
        /*0158*/ 	.word	0xffffffff


	//   ....[67]....
        /*015c*/ 	.word	0xffffffff


	//   ....[68]....
        /*0160*/ 	.word	0xffffffff


	//   ....[69]....
        /*0164*/ 	.word	0xffffffff


	//   ....[70]....
        /*0168*/ 	.word	0xffffffff


	//   ....[71]....
        /*016c*/ 	.word	0xffffffff


	//   ....[72]....
        /*0170*/ 	.word	0xffffffff


	//   ....[73]....
        /*0174*/ 	.word	0xffffffff


	//   ....[74]....
        /*0178*/ 	.word	0xffffffff


	//   ....[75]....
        /*017c*/ 	.word	0xffffffff


	//   ....[76]....
        /*0180*/ 	.word	0xffffffff


	//   ....[77]....
        /*0184*/ 	.word	0xffffffff


	//   ....[78]....
        /*0188*/ 	.word	0xffffffff


	//----- nvinfo : EIATTR_COOP_GROUP_INSTR_OFFSETS
	.align		4
.L_688:
        /*018c*/ 	.byte	0x04, 0x28
        /*018e*/ 	.short	(.L_690 - .L_689)


	//   ....[0]....
.L_689:
        /*0190*/ 	.word	0x00000060


	//   ....[1]....
        /*0194*/ 	.word	0x000013e0


	//   ....[2]....
        /*0198*/ 	.word	0x00001410


	//   ....[3]....
        /*019c*/ 	.word	0x000016a0


	//   ....[4]....
        /*01a0*/ 	.word	0x000016d0


	//   ....[5]....
        /*01a4*/ 	.word	0x00001840


	//   ....[6]....
        /*01a8*/ 	.word	0x00001870


	//   ....[7]....
        /*01ac*/ 	.word	0x000019d0


	//   ....[8]....
        /*01b0*/ 	.word	0x00001a10


	//   ....[9]....
        /*01b4*/ 	.word	0x00002140


	//   ....[10]....
        /*01b8*/ 	.word	0x00002170


	//   ....[11]....
        /*01bc*/ 	.word	0x000021a0


	//   ....[12]....
        /*01c0*/ 	.word	0x000021d0


	//   ....[13]....
        /*01c4*/ 	.word	0x00002200


	//   ....[14]....
        /*01c8*/ 	.word	0x00002230


	//   ....[15]....
        /*01cc*/ 	.word	0x00002250


	//   ....[16]....
        /*01d0*/ 	.word	0x00002270


	//   ....[17]....
        /*01d4*/ 	.word	0x00003870


	//   ....[18]....
        /*01d8*/ 	.word	0x000038a0


	//   ....[19]....
        /*01dc*/ 	.word	0x000038b0


	//   ....[20]....
        /*01e0*/ 	.word	0x000038c0


	//   ....[21]....
        /*01e4*/ 	.word	0x00003e00


	//   ....[22]....
        /*01e8*/ 	.word	0x00004080


	//   ....[23]....
        /*01ec*/ 	.word	0x00004d20


	//   ....[24]....
        /*01f0*/ 	.word	0x00004db0


	//   ....[25]....
        /*01f4*/ 	.word	0x00004e10


	//   ....[26]....
        /*01f8*/ 	.word	0x00004ee0


	//   ....[27]....
        /*01fc*/ 	.word	0x000065b0


	//   ....[28]....
        /*0200*/ 	.word	0x000065d0


	//   ....[29]....
        /*0204*/ 	.word	0x000065e0


	//   ....[30]....
        /*0208*/ 	.word	0x000065f0


	//   ....[31]....
        /*020c*/ 	.word	0x00007b00


	//   ....[32]....
        /*0210*/ 	.word	0x00007b30


	//   ....[33]....
        /*0214*/ 	.word	0x00007b40


	//   ....[34]....
        /*0218*/ 	.word	0x00007b50


	//   ....[35]....
        /*021c*/ 	.word	0x00007de0


	//   ....[36]....
        /*0220*/ 	.word	0x00008020


	//   ....[37]....
        /*0224*/ 	.word	0x00008980


	//   ....[38]....
        /*0228*/ 	.word	0x00008bd0


	//   ....[39]....
        /*022c*/ 	.word	0x00008ca0


	//   ....[40]....
        /*0230*/ 	.word	0x00008db0


	//   ....[41]....
        /*0234*/ 	.word	0x0000b110


	//   ....[42]....
        /*0238*/ 	.word	0x0000b140


	//   ....[43]....
        /*023c*/ 	.word	0x0000b150


	//   ....[44]....
        /*0240*/ 	.word	0x0000b160


	//   ....[45]....
        /*0244*/ 	.word	0x0000c680


	//   ....[46]....
        /*0248*/ 	.word	0x0000c6b0


	//   ....[47]....
        /*024c*/ 	.word	0x0000c6c0


	//   ....[48]....
        /*0250*/ 	.word	0x0000c6d0


	//   ....[49]....
        /*0254*/ 	.word	0x0000ca60


	//   ....[50]....
        /*0258*/ 	.word	0x0000caf0


	//   ....[51]....
        /*025c*/ 	.word	0x0000cb80


	//   ....[52]....
        /*0260*/ 	.word	0x0000cba0


	//   ....[53]....
        /*0264*/ 	.word	0x0000eb90


	//   ....[54]....
        /*0268*/ 	.word	0x0000eba0


	//   ....[55]....
        /*026c*/ 	.word	0x0000ecc0


	//   ....[56]....
        /*0270*/ 	.word	0x0000ed10


	//   ....[57]....
        /*0274*/ 	.word	0x00010060


	//   ....[58]....
        /*0278*/ 	.word	0x00010070


	//   ....[59]....
        /*027c*/ 	.word	0x00010080


	//   ....[60]....
        /*0280*/ 	.word	0x00010090


	//   ....[61]....
        /*0284*/ 	.word	0x000102d0


	//   ....[62]....
        /*0288*/ 	.word	0x00010500


	//   ....[63]....
        /*028c*/ 	.word	0x00010fd0


	//   ....[64]....
        /*0290*/ 	.word	0x00011140


	//   ....[65]....
        /*0294*/ 	.word	0x00011170


	//   ....[66]....
        /*0298*/ 	.word	0x00011200


	//   ....[67]....
        /*029c*/ 	.word	0x00012de0


	//   ....[68]....
        /*02a0*/ 	.word	0x00012e10


	//   ....[69]....
        /*02a4*/ 	.word	0x00012e60


	//   ....[70]....
        /*02a8*/ 	.word	0x00012e70


	//   ....[71]....
        /*02ac*/ 	.word	0x00013d40


	//   ....[72]....
        /*02b0*/ 	.word	0x00013d70


	//   ....[73]....
        /*02b4*/ 	.word	0x00013db0


	//   ....[74]....
        /*02b8*/ 	.word	0x00013de0


	//   ....[75]....
        /*02bc*/ 	.word	0x00013ed0


	//   ....[76]....
        /*02c0*/ 	.word	0x00013ee0


	//   ....[77]....
        /*02c4*/ 	.word	0x00014b10


	//   ....[78]....
        /*02c8*/ 	.word	0x00014b20


	//----- nvinfo : EIATTR_EXIT_INSTR_OFFSETS
	.align		4
.L_690:
        /*02cc*/ 	.byte	0x04, 0x1c
        /*02ce*/ 	.short	(.L_692 - .L_691)


	//   ....[0]....
.L_691:
        /*02d0*/ 	.word	0x000001c0


	//   ....[1]....
        /*02d4*/ 	.word	0x00014b30


	//   ....[2]....
        /*02d8*/ 	.word	0x000156d0


	//   ....[3]....
        /*02dc*/ 	.word	0x00015720


	//   ....[4]....
        /*02e0*/ 	.word	0x00015750


	//   ....[5]....
        /*02e4*/ 	.word	0x000157b0


	//   ....[6]....
        /*02e8*/ 	.word	0x00015a40


	//----- nvinfo : EIATTR_CTAIDZ_USED
	.align		4
.L_692:
        /*02ec*/ 	.byte	0x01, 0x04
	.zero		2


	//----- nvinfo : EIATTR_MAX_THREADS
	.align		4
        /*02f0*/ 	.byte	0x04, 0x05
        /*02f2*/ 	.short	(.L_694 - .L_693)
.L_693:
        /*02f4*/ 	.word	0x00000100
        /*02f8*/ 	.word	0x00000001
        /*02fc*/ 	.word	0x00000001


	//----- nvinfo : EIATTR_CRS_STACK_SIZE
	.align		4
.L_694:
        /*0300*/ 	.byte	0x04, 0x1e
        /*0302*/ 	.short	(.L_696 - .L_695)
.L_695:
        /*0304*/ 	.word	0x00000000
.L_696:


//--------------------- .nv.info._ZN7cutlass13device_kernelIN5flash19enable_sm80_to_sm89INS1_16FlashAttnFwdSm80INS1_25CollectiveMainloopFwdSm80ILi8ELi1ELb0EN4cute5tupleIJNS5_1CILi128EEENS7_ILi64EEENS7_ILi256EEEEEELi256ENS_10bfloat16_tEfNS_4arch4Sm80ELb0ELb1ELb1ELb1ELb1ELb0ELb1ELb1EEENS1_21CollectiveEpilogueFwdINS6_IJS8_SA_S9_EEENS6_IJNS7_ILi1EEESI_SI_EEESC_SE_Li256ELb1ELb1ELb1ELb0EEENS1_36VarlenDynamicPersistentTileSchedulerILi128ELi64ELi256ELi256ELb1ELb1ELb0ELb1ELb0ELb1EEEEEEEEEvNT_6ParamsE --------------------------
	.section	.nv.info._ZN7cutlass13device_kernelIN5flash19enable_sm80_to_sm89INS1_16FlashAttnFwdSm80INS1_25CollectiveMainloopFwdSm80ILi8ELi1ELb0EN4cute5tupleIJNS5_1CILi128EEENS7_ILi64EEENS7_ILi256EEEEEELi256ENS_10bfloat16_tEfNS_4arch4Sm80ELb0ELb1ELb1ELb1ELb1ELb0ELb1ELb1EEENS1_21CollectiveEpilogueFwdINS6_IJS8_SA_S9_EEENS6_IJNS7_ILi1EEESI_SI_EEESC_SE_Li256ELb1ELb1ELb1ELb0EEENS1_36VarlenDynamicPersistentTileSchedulerILi128ELi64ELi256ELi256ELb1ELb1ELb0ELb1ELb0ELb1EEEEEEEEEvNT_6ParamsE,"",@"SHT_CUDA_INFO"
	.sectionflags	@""
	.align	4


	//----- nvinfo : EIATTR_CUDA_API_VERSION
	.align		4
        /*0000*/ 	.byte	0x04, 0x37
        /*0002*/ 	.short	(.L_698 - .L_697)
.L_697:
        /*0004*/ 	.word	0x00000082


	//----- nvinfo : EIATTR_SW2861232_WAR
	.align		4
.L_698:
        /*0008*/ 	.byte	0x01, 0x35
	.zero		2


	//----- nvinfo : EIATTR_PARAM_CBANK
	.align		4
        /*000c*/ 	.byte	0x04, 0x0a
        /*000e*/ 	.short	(.L_700 - .L_699)
	.align		4
.L_699:
        /*0010*/ 	.word	index@(.nv.constant0._ZN7cutlass13device_kernelIN5flash19enable_sm80_to_sm89INS1_16FlashAttnFwdSm80INS1_25CollectiveMainloopFwdSm80ILi8ELi1ELb0EN4cute5tupleIJNS5_1CILi128EEENS7_ILi64EEENS7_ILi256EEEEEELi256ENS_10bfloat16_tEfNS_4arch4Sm80ELb0ELb1ELb1ELb1ELb1ELb0ELb1ELb1EEENS1_21CollectiveEpilogueFwdINS6_IJS8_SA_S9_EEENS6_IJNS7_ILi1EEESI_SI_EEESC_SE_Li256ELb1ELb1ELb1ELb0EEENS1_36VarlenDynamicPersistentTileSchedulerILi128ELi64ELi256ELi256ELb1ELb1ELb0ELb1ELb0ELb1EEEEEEEEEvNT_6ParamsE)
        /*0014*/ 	.short	0x0160
        /*0016*/ 	.short	0x0438


	//----- nvinfo : EIATTR_CBANK_PARAM_SIZE
	.align		4
.L_700:
        /*0018*/ 	.byte	0x03, 0x19
        /*001a*/ 	.short	0x0438


	//----- nvinfo : EIATTR_KPARAM_INFO
	.align		4
        /*001c*/ 	.byte	0x04, 0x17
        /*001e*/ 	.short	(.L_702 - .L_701)
.L_701:
        /*0020*/ 	.word	0x00000000
        /*0024*/ 	.short	0x0000
        /*0026*/ 	.short	0x0000
        /*0028*/ 	.byte	0x00, 0xf0, 0xe1, 0x10


	//----- nvinfo : EIATTR_MAXREG_COUNT
	.align		4
.L_702:
        /*002c*/ 	.byte	0x03, 0x1b
        /*002e*/ 	.short	0x00ff


	//----- nvinfo : EIATTR_NUM_BARRIERS
	.align		4
        /*0030*/ 	.byte	0x02, 0x4c
        /*0032*/ 	.byte	0x06
	.zero		1


	//----- nvinfo : EIATTR_ANNOTATIONS
	.align		4
        /*0034*/ 	.byte	0x04, 0x55
        /*0036*/ 	.short	(.L_704 - .L_703)


	//   ....[0]....
.L_703:
        /* <DEDUP_REMOVED lines=15> */


	//----- nvinfo : EIATTR_MERCURY_ISA_VERSION
	.align		4
.L_704:
        /*0118*/ 	.byte	0x03, 0x5f
        /*011a*/ 	.short	0x0000


	//----- nvinfo : EIATTR_INT_WARP_WIDE_INSTR_OFFSETS
	.align		4
        /*011c*/ 	.byte	0x04, 0x31
        /*011e*/ 	.short	(.L_706 - .L_705)


	//   ....[0]....
.L_705:
        /*0120*/ 	.word	0x00014c30


	//   ....[1]....
        /*0124*/ 	.word	0x00014cb0


	//----- nvinfo : EIATTR_COOP_GROUP_MASK_REGIDS
	.align		4
.L_706:
        /*0128*/ 	.byte	0x04, 0x29
        /*012a*/ 	.short	(.L_708 - .L_707)


	//   ....[0]....
.L_707:
        /*012c*/ 	.word	0xffffffff


	//   ....[1]....
        /*0130*/ 	.word	0xffffffff


	//   ....[2]....
        /*0134*/ 	.word	0xffffffff


	//   ....[3]....
        /*0138*/ 	.word	0xffffffff


	//   ....[4]....
        /*013c*/ 	.word	0xffffffff


	//   ....[5]....
        /*0140*/ 	.word	0xffffffff


	//   ....[6]....
        /*0144*/ 	.word	0xffffffff


	//   ....[7]....
        /*0148*/ 	.word	0xffffffff


	//   ....[8]....
        /*014c*/ 	.word	0xffffffff


	//   ....[9]....
        /*0150*/ 	.word	0xffffffff


	//   ....[10]....
        /*0154*/ 	.word	0xffffffff


	//   ....[11]....
        /*0158*/ 	.word	0xffffffff


	//   ....[12]....
        /*015c*/ 	.word	0xffffffff


	//   ....[13]....
        /*0160*/ 	.word	0xffffffff


	//   ....[14]....
        /*0164*/ 	.word	0xffffffff


	//   ....[15]....
        /*0168*/ 	.word	0xffffffff


	//   ....[16]....
        /*016c*/ 	.word	0xffffffff


	//   ....[17]....
        /*0170*/ 	.word	0xffffffff


	//   ....[18]....
        /*0174*/ 	.word	0xffffffff


	//   ....[19]....
        /*0178*/ 	.word	0xffffffff


	//   ....[20]....
        /*017c*/ 	.word	0xffffffff


	//   ....[21]....
        /*0180*/ 	.word	0xffffffff


	//   ....[22]....
        /*0184*/ 	.word	0xffffffff


	//   ....[23]....
        /*0188*/ 	.word	0xffffffff


	//   ....[24]....
        /*018c*/ 	.word	0xffffffff


	//   ....[25]....
        /*0190*/ 	.word	0xffffffff


	//   ....[26]....
        /*0194*/ 	.word	0xffffffff


	//   ....[27]....
        /*0198*/ 	.word	0xffffffff


	//   ....[28]....
        /*019c*/ 	.word	0xffffffff


	//   ....[29]....
        /*01a0*/ 	.word	0xffffffff


	//   ....[30]....
        /*01a4*/ 	.word	0xffffffff


	//   ....[31]....
        /*01a8*/ 	.word	0xffffffff


	//   ....[32]....
        /*01ac*/ 	.word	0xffffffff


	//   ....[33]....
        /*01b0*/ 	.word	0xffffffff


	//   ....[34]....
        /*01b4*/ 	.word	0xffffffff


	//   ....[35]....
        /*01b8*/ 	.word	0xffffffff


	//   ....[36]....
        /*01bc*/ 	.word	0xffffffff


	//   ....[37]....
        /*01c0*/ 	.word	0xffffffff


	//   ....[38]....
        /*01c4*/ 	.word	0xffffffff


	//   ....[39]....
        /*01c8*/ 	.word	0xffffffff


	//   ....[40]....
        /*01cc*/ 	.word	0xffffffff


	//   ....[41]....
        /*01d0*/ 	.word	0xffffffff


	//   ....[42]....
        /*01d4*/ 	.word	0xffffffff


	//   ....[43]....
        /*01d8*/ 	.word	0xffffffff


	//   ....[44]....
        /*01dc*/ 	.word	0xffffffff


	//   ....[45]....
        /*01e0*/ 	.word	0xffffffff


	//   ....[46]....
        /*01e4*/ 	.word	0xffffffff


	//   ....[47]....
        /*01e8*/ 	.word	0xffffffff


	//   ....[48]....
        /*01ec*/ 	.word	0xffffffff


	//   ....[49]....
        /*01f0*/ 	.word	0xffffffff


	//   ....[50]....
        /*01f4*/ 	.word	0xffffffff


	//   ....[51]....
        /*01f8*/ 	.word	0xffffffff


	//   ....[52]....
        /*01fc*/ 	.word	0xffffffff


	//   ....[53]....
        /*0200*/ 	.word	0xffffffff


	//   ....[54]....
        /*0204*/ 	.word	0xffffffff


	//   ....[55]....
        /*0208*/ 	.word	0xffffffff


	//   ....[56]....
        /*020c*/ 	.word	0xffffffff


	//   ....[57]....
        /*0210*/ 	.word	0xffffffff


	//   ....[58]....
        /*0214*/ 	.word	0xffffffff


	//   ....[59]....
        /*0218*/ 	.word	0xffffffff


	//   ....[60]....
        /*021c*/ 	.word	0xffffffff


	//   ....[61]....
        /*0220*/ 	.word	0xffffffff


	//   ....[62]....
        /*0224*/ 	.word	0xffffffff


	//   ....[63]....
        /*0228*/ 	.word	0xffffffff


	//   ....[64]....
        /*022c*/ 	.word	0xffffffff


	//   ....[65]....
        /*0230*/ 	.word	0xffffffff


	//   ....[66]....
        /*0234*/ 	.word	0xffffffff


	//   ....[67]....
        /*0238*/ 	.word	0xffffffff


	//   ....[68]....
        /*023c*/ 	.word	0xffffffff


	//   ....[69]....
        /*0240*/ 	.word	0xffffffff


	//   ....[70]....
        /*0244*/ 	.word	0xffffffff


	//   ....[71]....
        /*0248*/ 	.word	0xffffffff


	//   ....[72]....
        /*024c*/ 	.word	0xffffffff


	//   ....[73]....
        /*0250*/ 	.word	0xffffffff


	//   ....[74]....
        /*0254*/ 	.word	0xffffffff


	//   ....[75]....
        /*0258*/ 	.word	0xffffffff


	//   ....[76]....
        /*025c*/ 	.word	0xffffffff


	//   ....[77]....
        /*0260*/ 	.word	0xffffffff


	//   ....[78]....
        /*0264*/ 	.word	0xffffffff


	//   ....[79]....
        /*0268*/ 	.word	0xffffffff


	//   ....[80]....
        /*026c*/ 	.word	0xffffffff


	//   ....[81]....
        /*0270*/ 	.word	0xffffffff


	//   ....[82]....
        /*0274*/ 	.word	0xffffffff


	//   ....[83]....
        /*0278*/ 	.word	0xffffffff


	//   ....[84]....
        /*027c*/ 	.word	0xffffffff


	//   ....[85]....
        /*0280*/ 	.word	0xffffffff


	//   ....[86]....
        /*0284*/ 	.word	0xffffffff


	//   ....[87]....
        /*0288*/ 	.word	0xffffffff


	//   ....[88]....
        /*028c*/ 	.word	0xffffffff


	//   ....[89]....
        /*0290*/ 	.word	0xffffffff


	//   ....[90]....
        /*0294*/ 	.word	0xffffffff


	//   ....[91]....
        /*0298*/ 	.word	0xffffffff


	//   ....[92]....
        /*029c*/ 	.word	0xffffffff


	//   ....[93]....
        /*02a0*/ 	.word	0xffffffff


	//   ....[94]....
        /*02a4*/ 	.word	0xffffffff


	//   ....[95]....
        /*02a8*/ 	.word	0xffffffff


	//   ....[96]....
        /*02ac*/ 	.word	0xffffffff


	//   ....[97]....
        /*02b0*/ 	.word	0xffffffff


	//   ....[98]....
        /*02b4*/ 	.word	0xffffffff


	//   ....[99]....
        /*02b8*/ 	.word	0xffffffff


	//   ....[100]....
        /*02bc*/ 	.word	0xffffffff


	//   ....[101]....
        /*02c0*/ 	.word	0xffffffff


	//   ....[102]....
        /*02c4*/ 	.word	0xffffffff


	//   ....[103]....
        /*02c8*/ 	.word	0xffffffff


	//   ....[104]....
        /*02cc*/ 	.word	0xffffffff


	//   ....[105]....
        /*02d0*/ 	.word	0xffffffff


	//   ....[106]....
        /*02d4*/ 	.word	0xffffffff


	//   ....[107]....
        /*02d8*/ 	.word	0xffffffff


	//   ....[108]....
        /*02dc*/ 	.word	0xffffffff


	//   ....[109]....
        /*02e0*/ 	.word	0xffffffff


	//   ....[110]....
        /*02e4*/ 	.word	0xffffffff


	//   ....[111]....
        /*02e8*/ 	.word	0xffffffff


	//   ....[112]....
        /*02ec*/ 	.word	0xffffffff


	//   ....[113]....
        /*02f0*/ 	.word	0xffffffff


	//   ....[114]....
        /*02f4*/ 	.word	0xffffffff


	//   ....[115]....
        /*02f8*/ 	.word	0xffffffff


	//   ....[116]....
        /*02fc*/ 	.word	0xffffffff


	//   ....[117]....
        /*0300*/ 	.word	0xffffffff


	//   ....[118]....
        /*0304*/ 	.word	0xffffffff


	//   ....[119]....
        /*0308*/ 	.word	0xffffffff


	//   ....[120]....
        /*030c*/ 	.word	0xffffffff


	//   ....[121]....
        /*0310*/ 	.word	0xffffffff


	//   ....[122]....
        /*0314*/ 	.word	0xffffffff


	//   ....[123]....
        /*0318*/ 	.word	0xffffffff


	//   ....[124]....
        /*031c*/ 	.word	0xffffffff


	//   ....[125]....
        /*0320*/ 	.word	0xffffffff


	//   ....[126]....
        /*0324*/ 	.word	0xffffffff


	//   ....[127]....
        /*0328*/ 	.word	0xffffffff


	//   ....[128]....
        /*032c*/ 	.word	0xffffffff


	//   ....[129]....
        /*0330*/ 	.word	0xffffffff


	//   ....[130]....
        /*0334*/ 	.word	0xffffffff


	//   ....[131]....
        /*0338*/ 	.word	0xffffffff


	//   ....[132]....
        /*033c*/ 	.word	0xffffffff


	//   ....[133]....
        /*0340*/ 	.word	0xffffffff


	//   ....[134]....
        /*0344*/ 	.word	0xffffffff


	//   ....[135]....
        /*0348*/ 	.word	0xffffffff


	//   ....[136]....
        /*034c*/ 	.word	0xffffffff


	//   ....[137]....
        /*0350*/ 	.word	0xffffffff


	//   ....[138]....
        /*0354*/ 	.word	0xffffffff


	//   ....[139]....
        /*0358*/ 	.word	0xffffffff


	//   ....[140]....
        /*035c*/ 	.word	0xffffffff


	//   ....[141]....
        /*0360*/ 	.word	0xffffffff


	//   ....[142]....
        /*0364*/ 	.word	0xffffffff


	//   ....[143]....
        /*0368*/ 	.word	0xffffffff


	//   ....[144]....
        /*036c*/ 	.word	0xffffffff


	//   ....[145]....
        /*0370*/ 	.word	0xffffffff


	//   ....[146]....
        /*0374*/ 	.word	0xffffffff


	//   ....[147]....
        /*0378*/ 	.word	0xffffffff


	//   ....[148]....
        /*037c*/ 	.word	0xffffffff


	//   ....[149]....
        /*0380*/ 	.word	0xffffffff


	//   ....[150]....
        /*0384*/ 	.word	0xffffffff


	//   ....[151]....
        /*0388*/ 	.word	0xffffffff


	//   ....[152]....
        /*038c*/ 	.word	0xffffffff


	//   ....[153]....
        /*0390*/ 	.word	0xffffffff


	//   ....[154]....
        /*0394*/ 	.word	0xffffffff


	//   ....[155]....
        /*0398*/ 	.word	0xffffffff


	//   ....[156]....
        /*039c*/ 	.word	0xffffffff


	//   ....[157]....
        /*03a0*/ 	.word	0xffffffff


	//   ....[158]....
        /*03a4*/ 	.word	0xffffffff


	//   ....[159]....
        /*03a8*/ 	.word	0xffffffff


	//   ....[160]....
        /*03ac*/ 	.word	0xffffffff


	//   ....[161]....
        /*03b0*/ 	.word	0xffffffff


	//   ....[162]....
        /*03b4*/ 	.word	0xffffffff


	//   ....[163]....
        /*03b8*/ 	.word	0xffffffff


	//   ....[164]....
        /*03bc*/ 	.word	0xffffffff


	//   ....[165]....
        /*03c0*/ 	.word	0xffffffff


	//   ....[166]....
        /*03c4*/ 	.word	0xffffffff


	//   ....[167]....
        /*03c8*/ 	.word	0xffffffff


	//   ....[168]....
        /*03cc*/ 	.word	0xffffffff


	//   ....[169]....
        /*03d0*/ 	.word	0xffffffff


	//   ....[170]....
        /*03d4*/ 	.word	0xffffffff


	//   ....[171]....
        /*03d8*/ 	.word	0xffffffff


	//   ....[172]....
        /*03dc*/ 	.word	0xffffffff


	//   ....[173]....
        /*03e0*/ 	.word	0xffffffff


	//   ....[174]....
        /*03e4*/ 	.word	0xffffffff


	//   ....[175]....
        /*03e8*/ 	.word	0xffffffff


	//   ....[176]....
        /*03ec*/ 	.word	0xffffffff


	//   ....[177]....
        /*03f0*/ 	.word	0xffffffff


	//   ....[178]....
        /*03f4*/ 	.word	0xffffffff


	//   ....[179]....
        /*03f8*/ 	.word	0xffffffff


	//   ....[180]....
        /*03fc*/ 	.word	0xffffffff


	//   ....[181]....
        /*0400*/ 	.word	0xffffffff


	//   ....[182]....
        /*0404*/ 	.word	0xffffffff


	//   ....[183]....
        /*0408*/ 	.word	0xffffffff


	//   ....[184]....
        /*040c*/ 	.word	0xffffffff


	//   ....[185]....
        /*0410*/ 	.word	0xffffffff


	//   ....[186]....
        /*0414*/ 	.word	0xffffffff


	//   ....[187]....
        /*0418*/ 	.word	0xffffffff


	//   ....[188]....
        /*041c*/ 	.word	0xffffffff


	//   ....[189]....
        /*0420*/ 	.word	0xffffffff


	//   ....[190]....
        /*0424*/ 	.word	0xffffffff


	//   ....[191]....
        /*0428*/ 	.word	0xffffffff


	//   ....[192]....
        /*042c*/ 	.word	0xffffffff


	//   ....[193]....
        /*0430*/ 	.word	0xffffffff


	//   ....[194]....
        /*0434*/ 	.word	0xffffffff


	//   ....[195]....
        /*0438*/ 	.word	0xffffffff


	//   ....[196]....
        /*043c*/ 	.word	0xffffffff


	//   ....[197]....
        /*0440*/ 	.word	0xffffffff


	//   ....[198]....
        /*0444*/ 	.word	0xffffffff


	//   ....[199]....
        /*0448*/ 	.word	0xffffffff


	//   ....[200]....
        /*044c*/ 	.word	0xffffffff


	//   ....[201]....
        /*0450*/ 	.word	0xffffffff


	//   ....[202]....
        /*0454*/ 	.word	0xffffffff


	//   ....[203]....
        /*0458*/ 	.word	0xffffffff


	//   ....[204]....
        /*045c*/ 	.word	0xffffffff


	//   ....[205]....
        /*0460*/ 	.word	0xffffffff


	//   ....[206]....
        /*0464*/ 	.word	0xffffffff


	//   ....[207]....
        /*0468*/ 	.word	0xffffffff


	//   ....[208]....
        /*046c*/ 	.word	0xffffffff


	//   ....[209]....
        /*0470*/ 	.word	0xffffffff


	//   ....[210]....
        /*0474*/ 	.word	0xffffffff


	//   ....[211]....
        /*0478*/ 	.word	0xffffffff


	//   ....[212]....
        /*047c*/ 	.word	0xffffffff


	//   ....[213]....
        /*0480*/ 	.word	0xffffffff


	//   ....[214]....
        /*0484*/ 	.word	0xffffffff


	//   ....[215]....
        /*0488*/ 	.word	0xffffffff


	//   ....[216]....
        /*048c*/ 	.word	0xffffffff


	//   ....[217]....
        /*0490*/ 	.word	0xffffffff


	//   ....[218]....
        /*0494*/ 	.word	0xffffffff


	//   ....[219]....
        /*0498*/ 	.word	0xffffffff


	//   ....[220]....
        /*049c*/ 	.word	0xffffffff


	//   ....[221]....
        /*04a0*/ 	.word	0xffffffff


	//   ....[222]....
        /*04a4*/ 	.word	0xffffffff


	//   ....[223]....
        /*04a8*/ 	.word	0xffffffff


	//   ....[224]....
        /*04ac*/ 	.word	0xffffffff


	//   ....[225]....
        /*04b0*/ 	.word	0xffffffff


	//   ....[226]....
        /*04b4*/ 	.word	0xffffffff


	//   ....[227]....
        /*04b8*/ 	.word	0xffffffff


	//   ....[228]....
        /*04bc*/ 	.word	0xffffffff


	//   ....[229]....
        /*04c0*/ 	.word	0xffffffff


	//   ....[230]....
        /*04c4*/ 	.word	0xffffffff


	//   ....[231]....
        /*04c8*/ 	.word	0xffffffff


	//   ....[232]....
        /*04cc*/ 	.word	0xffffffff


	//   ....[233]....
        /*04d0*/ 	.word	0xffffffff


	//   ....[234]....
        /*04d4*/ 	.word	0xffffffff


	//   ....[235]....
        /*04d8*/ 	.word	0xffffffff


	//----- nvinfo : EIATTR_COOP_GROUP_INSTR_OFFSETS
	.align		4
.L_708:
        /*04dc*/ 	.byte	0x04, 0x28
        /*04de*/ 	.short	(.L_710 - .L_709)


	//   ....[0]....
.L_709:
        /*04e0*/ 	.word	0x00000050


	//   ....[1]....
        /*04e4*/ 	.word	0x000001e0


	//   ....[2]....
        /*04e8*/ 	.word	0x00000210


	//   ....[3]....
        /*04ec*/ 	.word	0x00000240


	//   ....[4]....
        /*04f0*/ 	.word	0x00000270


	//   ....[5]....
        /*04f4*/ 	.word	0x000002a0


	//   ....[6]....
        /*04f8*/ 	.word	0x000002d0


	//   ....[7]....
        /*04fc*/ 	.word	0x00000430


	//   ....[8]....
        /*0500*/ 	.word	0x00000470


	//   ....[9]....
        /*0504*/ 	.word	0x000004a0


	//   ....[10]....
        /*0508*/ 	.word	0x000004d0


	//   ....[11]....
        /*050c*/ 	.word	0x00000500


	//   ....[12]....
        /*0510*/ 	.word	0x00000530


	//   ....[13]....
        /*0514*/ 	.word	0x000005c0


	//   ....[14]....
        /*0518*/ 	.word	0x00000600


	//   ....[15]....
        /*051c*/ 	.word	0x00000620


	//   ....[16]....
        /*0520*/ 	.word	0x00000680


	//   ....[17]....
        /*0524*/ 	.word	0x00002c40


	//   ....[18]....
        /*0528*/ 	.word	0x00002c60


	//   ....[19]....
        /*052c*/ 	.word	0x00002e10


	//   ....[20]....
        /*0530*/ 	.word	0x00002e20


	//   ....[21]....
        /*0534*/ 	.word	0x00002fc0


	//   ....[22]....
        /*0538*/ 	.word	0x00002fe0


	//   ....[23]....
        /*053c*/ 	.word	0x00003180


	//   ....[24]....
        /*0540*/ 	.word	0x00003190


	//   ....[25]....
        /*0544*/ 	.word	0x000036a0


	//   ....[26]....
        /*0548*/ 	.word	0x000036c0


	//   ....[27]....
        /*054c*/ 	.word	0x000036d0


	//   ....[28]....
        /*0550*/ 	.word	0x00003720


	//   ....[29]....
        /*0554*/ 	.word	0x00003950


	//   ....[30]....
        /*0558*/ 	.word	0x00003970


	//   ....[31]....
        /*055c*/ 	.word	0x00003980


	//   ....[32]....
        /*0560*/ 	.word	0x00003990


	//   ....[33]....
        /*0564*/ 	.word	0x00005070


	//   ....[34]....
        /*0568*/ 	.word	0x00005090


	//   ....[35]....
        /*056c*/ 	.word	0x000051d0


	//   ....[36]....
        /*0570*/ 	.word	0x000051f0


	//   ....[37]....
        /*0574*/ 	.word	0x000054d0


	//   ....[38]....
        /*0578*/ 	.word	0x000059b0


	//   ....[39]....
        /*057c*/ 	.word	0x00006060


	//   ....[40]....
        /*0580*/ 	.word	0x00006090


	//   ....[41]....
        /*0584*/ 	.word	0x000060a0


	//   ....[42]....
        /*0588*/ 	.word	0x000060d0


	//   ....[43]....
        /*058c*/ 	.word	0x00007990


	//   ....[44]....
        /*0590*/ 	.word	0x000079b0


	//   ....[45]....
        /*0594*/ 	.word	0x00007aa0


	//   ....[46]....
        /*0598*/ 	.word	0x00007ad0


	//   ....[47]....
        /*059c*/ 	.word	0x00009060


	//   ....[48]....
        /*05a0*/ 	.word	0x00009080


	//   ....[49]....
        /*05a4*/ 	.word	0x000091a0


	//   ....[50]....
        /*05a8*/ 	.word	0x000091d0


	//   ....[51]....
        /*05ac*/ 	.word	0x000094c0


	//   ....[52]....
        /*05b0*/ 	.word	0x000099d0


	//   ....[53]....
        /*05b4*/ 	.word	0x0000a0d0


	//   ....[54]....
        /*05b8*/ 	.word	0x0000a100


	//   ....[55]....
        /*05bc*/ 	.word	0x0000a120


	//   ....[56]....
        /*05c0*/ 	.word	0x0000a140


	//   ....[57]....
        /*05c4*/ 	.word	0x0000c2a0


	//   ....[58]....
        /*05c8*/ 	.word	0x0000c2c0


	//   ....[59]....
        /*05cc*/ 	.word	0x0000c3b0


	//   ....[60]....
        /*05d0*/ 	.word	0x0000c3e0


	//   ....[61]....
        /*05d4*/ 	.word	0x0000d970


	//   ....[62]....
        /*05d8*/ 	.word	0x0000d990


	//   ....[63]....
        /*05dc*/ 	.word	0x0000dab0


	//   ....[64]....
        /*05e0*/ 	.word	0x0000dae0


	//   ....[65]....
        /*05e4*/ 	.word	0x0000df00


	//   ....[66]....
        /*05e8*/ 	.word	0x0000df30


	//   ....[67]....
        /*05ec*/ 	.word	0x0000df50


	//   ....[68]....
        /*05f0*/ 	.word	0x0000df70


	//   ....[69]....
        /*05f4*/ 	.word	0x0000fef0


	//   ....[70]....
        /*05f8*/ 	.word	0x0000ff00


	//   ....[71]....
        /*05fc*/ 	.word	0x0000ff50


	//   ....[72]....
        /*0600*/ 	.word	0x0000ff80


	//   ....[73]....
        /*0604*/ 	.word	0x00011590


	//   ....[74]....
        /*0608*/ 	.word	0x000115b0


	//   ....[75]....
        /*060c*/ 	.word	0x000116c0


	//   ....[76]....
        /*0610*/ 	.word	0x000116e0


	//   ....[77]....
        /*0614*/ 	.word	0x00011900


	//   ....[78]....
        /*0618*/ 	.word	0x00011e10


	//   ....[79]....
        /*061c*/ 	.word	0x00012510


	//   ....[80]....
        /*0620*/ 	.word	0x00012540


	//   ....[81]....
        /*0624*/ 	.word	0x00012560


	//   ....[82]....
        /*0628*/ 	.word	0x00012580


	//   ....[83]....
        /*062c*/ 	.word	0x00014220


	//   ....[84]....
        /*0630*/ 	.word	0x00014250


	//   ....[85]....
        /*0634*/ 	.word	0x00014270


	//   ....[86]....
        /*0638*/ 	.word	0x00014280


	//   ....[87]....
        /*063c*/ 	.word	0x00015aa0


	//   ....[88]....
        /*0640*/ 	.word	0x00015ab0


	//   ....[89]....
        /*0644*/ 	.word	0x00015ad0


	//   ....[90]....
        /*0648*/ 	.word	0x00015af0


	//   ....[91]....
        /*064c*/ 	.word	0x00015e80


	//   ....[92]....
        /*0650*/ 	.word	0x00015ea0


	//   ....[93]....
        /*0654*/ 	.word	0x00016050


	//   ....[94]....
        /*0658*/ 	.word	0x00016060


	//   ....[95]....
        /*065c*/ 	.word	0x00016210


	//   ....[96]....
        /*0660*/ 	.word	0x00016230


	//   ....[97]....
        /*0664*/ 	.word	0x000163e0


	//   ....[98]....
        /*0668*/ 	.word	0x000163f0


	//   ....[99]....
        /*066c*/ 	.word	0x00016790


	//   ....[100]....
        /*0670*/ 	.word	0x000167b0


	//   ....[101]....
        /*0674*/ 	.word	0x000175e0


	//   ....[102]....
        /*0678*/ 	.word	0x000175f0


	//   ....[103]....
        /*067c*/ 	.word	0x00018bf0


	//   ....[104]....
        /*0680*/ 	.word	0x00018c10


	//   ....[105]....
        /*0684*/ 	.word	0x00018dd0


	//   ....[106]....
        /*0688*/ 	.word	0x00018de0


	//   ....[107]....
        /*068c*/ 	.word	0x00018f90


	//   ....[108]....
        /*0690*/ 	.word	0x00018fb0


	//   ....[109]....
        /*0694*/ 	.word	0x00019160


	//   ....[110]....
        /*0698*/ 	.word	0x00019170


	//   ....[111]....
        /*069c*/ 	.word	0x000193c0


	//   ....[112]....
        /*06a0*/ 	.word	0x000193e0


	//   ....[113]....
        /*06a4*/ 	.word	0x00019500


	//   ....[114]....
        /*06a8*/ 	.word	0x00019540


	//   ....[115]....
        /*06ac*/ 	.word	0x00019570


	//   ....[116]....
        /*06b0*/ 	.word	0x000195a0


	//   ....[117]....
        /*06b4*/ 	.word	0x000195d0


	//   ....[118]....
        /*06b8*/ 	.word	0x00019600


	//   ....[119]....
        /*06bc*/ 	.word	0x00019750


	//   ....[120]....
        /*06c0*/ 	.word	0x00019790


	//   ....[121]....
        /*06c4*/ 	.word	0x000197c0


	//   ....[122]....
        /*06c8*/ 	.word	0x000197f0


	//   ....[123]....
        /*06cc*/ 	.word	0x00019820


	//   ....[124]....
        /*06d0*/ 	.word	0x00019850


	//   ....[125]....
        /*06d4*/ 	.word	0x000198e0


	//   ....[126]....
        /*06d8*/ 	.word	0x00019920


	//   ....[127]....
        /*06dc*/ 	.word	0x00019930


	//   ....[128]....
        /*06e0*/ 	.word	0x00019990


	//   ....[129]....
        /*06e4*/ 	.word	0x0001a340


	//   ....[130]....
        /*06e8*/ 	.word	0x0001a3a0


	//   ....[131]....
        /*06ec*/ 	.word	0x0001a3f0


	//   ....[132]....
        /*06f0*/ 	.word	0x0001a440


	//   ....[133]....
        /*06f4*/ 	.word	0x0001a490


	//   ....[134]....
        /*06f8*/ 	.word	0x0001a500


	//   ....[135]....
        /*06fc*/ 	.word	0x0001a550


	//   ....[136]....
        /*0700*/ 	.word	0x0001a5c0


	//   ....[137]....
        /*0704*/ 	.word	0x0001a630


	//   ....[138]....
        /*0708*/ 	.word	0x0001a6a0


	//   ....[139]....
        /*070c*/ 	.word	0x0001a710


	//   ....[140]....
        /*0710*/ 	.word	0x0001a780


	//   ....[141]....
        /*0714*/ 	.word	0x0001a7f0


	//   ....[142]....
        /*0718*/ 	.word	0x0001a850


	//   ....[143]....
        /*071c*/ 	.word	0x0001a8c0


	//   ....[144]....
        /*0720*/ 	.word	0x0001a930


	//   ....[145]....
        /*0724*/ 	.word	0x0001a9a0


	//   ....[146]....
        /*0728*/ 	.word	0x0001aa00


	//   ....[147]....
        /*072c*/ 	.word	0x0001aa70


	//   ....[148]....
        /*0730*/ 	.word	0x0001aae0


	//   ....[149]....
        /*0734*/ 	.word	0x0001aca0


	//   ....[150]....
        /*0738*/ 	.word	0x0001ad00


	//   ....[151]....
        /*073c*/ 	.word	0x0001ad70


	//   ....[152]....
        /*0740*/ 	.word	0x0001ade0


	//   ....[153]....
        /*0744*/ 	.word	0x0001ae30


	//   ....[154]....
        /*0748*/ 	.word	0x0001ae70


	//   ....[155]....
        /*074c*/ 	.word	0x0001aec0


	//   ....[156]....
        /*0750*/ 	.word	0x0001af10


	//   ....[157]....
        /*0754*/ 	.word	0x0001af80


	//   ....[158]....
        /*0758*/ 	.word	0x0001aff0


	//   ....[159]....
        /*075c*/ 	.word	0x0001b1b0


	//   ....[160]....
        /*0760*/ 	.word	0x0001b210


	//   ....[161]....
        /*0764*/ 	.word	0x0001b280


	//   ....[162]....
        /*0768*/ 	.word	0x0001b2f0


	//   ....[163]....
        /*076c*/ 	.word	0x0001b4b0


	//   ....[164]....
        /*0770*/ 	.word	0x0001b510


	//   ....[165]....
        /*0774*/ 	.word	0x0001b580


	//   ....[166]....
        /*0778*/ 	.word	0x0001b5f0


	//   ....[167]....
        /*077c*/ 	.word	0x0001b640


	//   ....[168]....
        /*0780*/ 	.word	0x0001b680


	//   ....[169]....
        /*0784*/ 	.word	0x0001b6d0


	//   ....[170]....
        /*0788*/ 	.word	0x0001b710


	//   ....[171]....
        /*078c*/ 	.word	0x0001b770


	//   ....[172]....
        /*0790*/ 	.word	0x0001b7e0


	//   ....[173]....
        /*0794*/ 	.word	0x0001b9a0


	//   ....[174]....
        /*0798*/ 	.word	0x0001ba00


	//   ....[175]....
        /*079c*/ 	.word	0x0001ba70


	//   ....[176]....
        /*07a0*/ 	.word	0x0001bae0


	//   ....[177]....
        /*07a4*/ 	.word	0x0001bca0


	//   ....[178]....
        /*07a8*/ 	.word	0x0001bd00


	//   ....[179]....
        /*07ac*/ 	.word	0x0001bd50


	//   ....[180]....
        /*07b0*/ 	.word	0x0001bd90


	//   ....[181]....
        /*07b4*/ 	.word	0x0001bde0


	//   ....[182]....
        /*07b8*/ 	.word	0x0001be20


	//   ....[183]....
        /*07bc*/ 	.word	0x0001be80


	//   ....[184]....
        /*07c0*/ 	.word	0x0001bef0


	//   ....[185]....
        /*07c4*/ 	.word	0x0001bf60


	//   ....[186]....
        /*07c8*/ 	.word	0x0001c0e0


	//   ....[187]....
        /*07cc*/ 	.word	0x0001c140


	//   ....[188]....
        /*07d0*/ 	.word	0x0001c1b0


	//   ....[189]....
        /*07d4*/ 	.word	0x0001c220


	//   ....[190]....
        /*07d8*/ 	.word	0x0001c270


	//   ....[191]....
        /*07dc*/ 	.word	0x0001c2b0


	//   ....[192]....
        /*07e0*/ 	.word	0x0001c300


	//   ....[193]....
        /*07e4*/ 	.word	0x0001c340


	//   ....[194]....
        /*07e8*/ 	.word	0x0001c390


	//   ....[195]....
        /*07ec*/ 	.word	0x0001c3e0


	//   ....[196]....
        /*07f0*/ 	.word	0x0001c430


	//   ....[197]....
        /*07f4*/ 	.word	0x0001c470


	//   ....[198]....
        /*07f8*/ 	.word	0x0001c4e0


	//   ....[199]....
        /*07fc*/ 	.word	0x0001c550


	//   ....[200]....
        /*0800*/ 	.word	0x0001c5c0


	//   ....[201]....
        /*0804*/ 	.word	0x0001c620


	//   ....[202]....
        /*0808*/ 	.word	0x0001c690


	//   ....[203]....
        /*080c*/ 	.word	0x0001c700


	//   ....[204]....
        /*0810*/ 	.word	0x0001c770


	//   ....[205]....
        /*0814*/ 	.word	0x0001c7d0


	//   ....[206]....
        /*0818*/ 	.word	0x0001c840


	//   ....[207]....
        /*081c*/ 	.word	0x0001c8b0


	//   ....[208]....
        /*0820*/ 	.word	0x0001c920


	//   ....[209]....
        /*0824*/ 	.word	0x0001c980


	//   ....[210]....
        /*0828*/ 	.word	0x0001c9f0


	//   ....[211]....
        /*082c*/ 	.word	0x0001ca60


	//   ....[212]....
        /*0830*/ 	.word	0x0001cad0


	//   ....[213]....
        /*0834*/ 	.word	0x0001cb30


	//   ....[214]....
        /*0838*/ 	.word	0x0001cba0


	//   ....[215]....
        /*083c*/ 	.word	0x0001cc10


	//   ....[216]....
        /*0840*/ 	.word	0x0001cc80


	//   ....[217]....
        /*0844*/ 	.word	0x0001cce0


	//   ....[218]....
        /*0848*/ 	.word	0x0001cd50


	//   ....[219]....
        /*084c*/ 	.word	0x0001cdc0


	//   ....[220]....
        /*0850*/ 	.word	0x0001ce10


	//   ....[221]....
        /*0854*/ 	.word	0x0001ce50


	//   ....[222]....
        /*0858*/ 	.word	0x0001cea0


	//   ....[223]....
        /*085c*/ 	.word	0x0001cef0


	//   ....[224]....
        /*0860*/ 	.word	0x0001cf40


	//   ....[225]....
        /*0864*/ 	.word	0x0001cfb0


	//   ....[226]....
        /*0868*/ 	.word	0x0001d000


	//   ....[227]....
        /*086c*/ 	.word	0x0001d050


	//   ....[228]....
        /*0870*/ 	.word	0x0001d0a0


	//   ....[229]....
        /*0874*/ 	.word	0x0001d0f0


	//   ....[230]....
        /*0878*/ 	.word	0x0001d140


	//   ....[231]....
        /*087c*/ 	.word	0x0001d1b0


	//   ....[232]....
        /*0880*/ 	.word	0x0001d200


	//   ....[233]....
        /*0884*/ 	.word	0x0001d270


	//   ....[234]....
        /*0888*/ 	.word	0x0001d2d0


	//   ....[235]....
        /*088c*/ 	.word	0x0001d340


	//----- nvinfo : EIATTR_EXIT_INSTR_OFFSETS
	.align		4
.L_710:
        /*0890*/ 	.byte	0x04, 0x1c
        /*0892*/ 	.short	(.L_712 - .L_711)


	//   ....[0]....
.L_711:
        /*0894*/ 	.word	0x00000fe0


	//   ....[1]....
        /*0898*/ 	.word	0x0001a300


	//----- nvinfo : EIATTR_MAX_THREADS
	.align		4
.L_712:
        /*089c*/ 	.byte	0x04, 0x05
        /*089e*/ 	.short	(.L_714 - .L_713)
.L_713:
        /*08a0*/ 	.word	0x00000100
        /*08a4*/ 	.word	0x00000001
        /*08a8*/ 	.word	0x00000001


	//----- nvinfo : EIATTR_CRS_STACK_SIZE
	.align		4
.L_714:
        /*08ac*/ 	.byte	0x04, 0x1e
        /*08ae*/ 	.short	(.L_716 - .L_715)
.L_715:
        /*08b0*/ 	.word	0x00000000
.L_716:


//--------------------- .nv.info._ZN7cutlass13device_kernelIN5flash19enable_sm80_to_sm89INS1_16FlashAttnFwdSm80INS1_25CollectiveMainloopFwdSm80ILi8ELi1ELb0EN4cute5tupleIJNS5_1CILi128EEENS7_ILi48EEENS7_ILi256EEEEEELi256ENS_10bfloat16_tEfNS_4arch4Sm80ELb0ELb1ELb1ELb1ELb1ELb1ELb1ELb1EEENS1_21CollectiveEpilogueFwdINS6_IJS8_SA_S9_EEENS6_IJNS7_ILi1EEESI_SI_EEESC_SE_Li256ELb1ELb1ELb1ELb0EEENS1_36VarlenDynamicPersistentTileSchedulerILi128ELi48ELi256ELi256ELb1ELb1ELb0ELb1ELb0ELb1EEEEEEEEEvNT_6ParamsE --------------------------
	.section	.nv.info._ZN7cutlass13device_kernelIN5flash19enable_sm80_to_sm89INS1_16FlashAttnFwdSm80INS1_25CollectiveMainloopFwdSm80ILi8ELi1ELb0EN4cute5tupleIJNS5_1CILi128EEENS7_ILi48EEENS7_ILi256EEEEEELi256ENS_10bfloat16_tEfNS_4arch4Sm80ELb0ELb1ELb1ELb1ELb1ELb1ELb1ELb1EEENS1_21CollectiveEpilogueFwdINS6_IJS8_SA_S9_EEENS6_IJNS7_ILi1EEESI_SI_EEESC_SE_Li256ELb1ELb1ELb1ELb0EEENS1_36VarlenDynamicPersistentTileSchedulerILi128ELi48ELi256ELi256ELb1ELb1ELb0ELb1ELb0ELb1EEEEEEEEEvNT_6ParamsE,"",@"SHT_CUDA_INFO"
	.sectionflags	@""
	.align	4


	//----- nvinfo : EIATTR_CUDA_API_VERSION
	.align		4
        /*0000*/ 	.byte	0x04, 0x37
        /*0002*/ 	.short	(.L_718 - .L_717)
.L_717:
        /*0004*/ 	.word	0x00000082


	//----- nvinfo : EIATTR_SW2861232_WAR
	.align		4
.L_718:
        /*0008*/ 	.byte	0x01, 0x35
	.zero		2


	//----- nvinfo : EIATTR_PARAM_CBANK
	.align		4
        /*000c*/ 	.byte	0x04, 0x0a
        /*000e*/ 	.short	(.L_720 - .L_719)
	.align		4
.L_719:
        /*0010*/ 	.word	index@(.nv.constant0._ZN7cutlass13device_kernelIN5flash19enable_sm80_to_sm89INS1_16FlashAttnFwdSm80INS1_25CollectiveMainloopFwdSm80ILi8ELi1ELb0EN4cute5tupleIJNS5_1CILi128EEENS7_ILi48EEENS7_ILi256EEEEEELi256ENS_10bfloat16_tEfNS_4arch4Sm80ELb0ELb1ELb1ELb1ELb1ELb1ELb1ELb1EEENS1_21CollectiveEpilogueFwdINS6_IJS8_SA_S9_EEENS6_IJNS7_ILi1EEESI_SI_EEESC_SE_Li256ELb1ELb1ELb1ELb0EEENS1_36VarlenDynamicPersistentTileSchedulerILi128ELi48ELi256ELi256ELb1ELb1ELb0ELb1ELb0ELb1EEEEEEEEEvNT_6ParamsE)
        /*0014*/ 	.short	0x0160
        /*0016*/ 	.short	0x0438


	//----- nvinfo : EIATTR_CBANK_PARAM_SIZE
	.align		4
.L_720:
        /*0018*/ 	.byte	0x03, 0x19
        /*001a*/ 	.short	0x0438


	//----- nvinfo : EIATTR_KPARAM_INFO
	.align		4
        /*001c*/ 	.byte	0x04, 0x17
        /*001e*/ 	.short	(.L_722 - .L_721)
.L_721:
        /*0020*/ 	.word	0x00000000
        /*0024*/ 	.short	0x0000
        /*0026*/ 	.short	0x0000
        /*0028*/ 	.byte	0x00, 0xf0, 0xe1, 0x10


	//----- nvinfo : EIATTR_MAXREG_COUNT
	.align		4
.L_722:
        /*002c*/ 	.byte	0x03, 0x1b
        /*002e*/ 	.short	0x00ff


	//----- nvinfo : EIATTR_NUM_BARRIERS
	.align		4
        /*0030*/ 	.byte	0x02, 0x4c
        /*0032*/ 	.byte	0x06
	.zero		1


	//----- nvinfo : EIATTR_ANNOTATIONS
	.align		4
        /*0034*/ 	.byte	0x04, 0x55
        /*0036*/ 	.short	(.L_724 - .L_723)


	//   ....[0]....
.L_723:
        /* <DEDUP_REMOVED lines=160> */


	//----- nvinfo : EIATTR_MERCURY_ISA_VERSION
	.align		4
.L_724:
        /*0a20*/ 	.byte	0x03, 0x5f
        /*0a22*/ 	.short	0x0000


	//----- nvinfo : EIATTR_INT_WARP_WIDE_INSTR_OFFSETS
	.align		4
        /*0a24*/ 	.byte	0x04, 0x31
        /*0a26*/ 	.short	(.L_726 - .L_725)


	//   ....[0]....
.L_725:
        /*0a28*/ 	.word	0x0001ac40


	//   ....[1]....
        /*0a2c*/ 	.word	0x0001acc0


	//----- nvinfo : EIATTR_COOP_GROUP_MASK_REGIDS
	.align		4
.L_726:
        /*0a30*/ 	.byte	0x04, 0x29
        /*0a32*/ 	.short	(.L_728 - .L_727)


	//   ....[0]....
.L_727:
        /*0a34*/ 	.word	0xffffffff


	//   ....[1]....
        /*0a38*/ 	.word	0xffffffff


	//   ....[2]....
        /*0a3c*/ 	.word	0xffffffff


	//   ....[3]....
        /*0a40*/ 	.word	0xffffffff


	//   ....[4]....
        /*0a44*/ 	.word	0xffffffff


	//   ....[5]....
        /*0a48*/ 	.word	0xffffffff


	//   ....[6]....
        /*0a4c*/ 	.word	0xffffffff


	//   ....[7]....
        /*0a50*/ 	.word	0xffffffff


	//   ....[8]....
        /*0a54*/ 	.word	0xffffffff


	//   ....[9]....
        /*0a58*/ 	.word	0xffffffff


	//   ....[10]....
        /*0a5c*/ 	.word	0xffffffff


	//   ....[11]....
        /*0a60*/ 	.word	0xffffffff


	//   ....[12]....
        /*0a64*/ 	.word	0xffffffff


	//   ....[13]....
        /*0a68*/ 	.word	0xffffffff


	//   ....[14]....
        /*0a6c*/ 	.word	0xffffffff


	//   ....[15]....
        /*0a70*/ 	.word	0xffffffff


	//   ....[16]....
        /*0a74*/ 	.word	0xffffffff


	//   ....[17]....
        /*0a78*/ 	.word	0xffffffff


	//   ....[18]....
        /*0a7c*/ 	.word	0xffffffff


	//   ....[19]....
        /*0a80*/ 	.word	0xffffffff


	//   ....[20]....
        /*0a84*/ 	.word	0xffffffff


	//   ....[21]....
        /*0a88*/ 	.word	0xffffffff


	//   ....[22]....
        /*0a8c*/ 	.word	0xffffffff


	//   ....[23]....
        /*0a90*/ 	.word	0xffffffff


	//   ....[24]....
        /*0a94*/ 	.word	0xffffffff


	//   ....[25]....
        /*0a98*/ 	.word	0xffffffff


	//   ....[26]....
        /*0a9c*/ 	.word	0xffffffff


	//   ....[27]....
        /*0aa0*/ 	.word	0xffffffff


	//   ....[28]....
        /*0aa4*/ 	.word	0xffffffff


	//   ....[29]....
        /*0aa8*/ 	.word	0xffffffff


	//   ....[30]....
        /*0aac*/ 	.word	0xffffffff


	//   ....[31]....
        /*0ab0*/ 	.word	0xffffffff


	//   ....[32]....
        /*0ab4*/ 	.word	0xffffffff


	//   ....[33]....
        /*0ab8*/ 	.word	0xffffffff


	//   ....[34]....
        /*0abc*/ 	.word	0xffffffff


	//   ....[35]....
        /*0ac0*/ 	.word	0xffffffff


	//   ....[36]....
        /*0ac4*/ 	.word	0xffffffff


	//   ....[37]....
        /*0ac8*/ 	.word	0xffffffff


	//   ....[38]....
        /*0acc*/ 	.word	0xffffffff


	//   ....[39]....
        /*0ad0*/ 	.word	0xffffffff


	//   ....[40]....
        /*0ad4*/ 	.word	0xffffffff


	//   ....[41]....
        /*0ad8*/ 	.word	0xffffffff


	//   ....[42]....
        /*0adc*/ 	.word	0xffffffff


	//   ....[43]....
        /*0ae0*/ 	.word	0xffffffff


	//   ....[44]....
        /*0ae4*/ 	.word	0xffffffff


	//   ....[45]....
        /*0ae8*/ 	.word	0xffffffff


	//   ....[46]....
        /*0aec*/ 	.word	0xffffffff


	//   ....[47]....
        /*0af0*/ 	.word	0xffffffff


	//   ....[48]....
        /*0af4*/ 	.word	0xffffffff


	//   ....[49]....
        /*0af8*/ 	.word	0xffffffff


	//   ....[50]....
        /*0afc*/ 	.word	0xffffffff


	//   ....[51]....
        /*0b00*/ 	.word	0xffffffff


	//   ....[52]....
        /*0b04*/ 	.word	0xffffffff


	//   ....[53]....
        /*0b08*/ 	.word	0xffffffff


	//   ....[54]....
        /*0b0c*/ 	.word	0xffffffff


	//   ....[55]....
        /*0b10*/ 	.word	0xffffffff


	//   ....[56]....
        /*0b14*/ 	.word	0xffffffff


	//   ....[57]....
        /*0b18*/ 	.word	0xffffffff


	//   ....[58]....
        /*0b1c*/ 	.word	0xffffffff


	//   ....[59]....
        /*0b20*/ 	.word	0xffffffff


	//   ....[60]....
        /*0b24*/ 	.word	0xffffffff


	//   ....[61]....
        /*0b28*/ 	.word	0xffffffff


	//   ....[62]....
        /*0b2c*/ 	.word	0xffffffff


	//   ....[63]....
        /*0b30*/ 	.word	0xffffffff


	//   ....[64]....
        /*0b34*/ 	.word	0xffffffff


	//   ....[65]....
        /*0b38*/ 	.word	0xffffffff


	//   ....[66]....
        /*0b3c*/ 	.word	0xffffffff


	//   ....[67]....
        /*0b40*/ 	.word	0xffffffff


	//   ....[68]....
        /*0b44*/ 	.word	0xffffffff


	//   ....[69]....
        /*0b48*/ 	.word	0xffffffff


	//   ....[70]....
        /*0b4c*/ 	.word	0xffffffff


	//   ....[71]....
        /*0b50*/ 	.word	0xffffffff


	//   ....[72]....
        /*0b54*/ 	.word	0xffffffff


	//   ....[73]....
        /*0b58*/ 	.word	0xffffffff


	//   ....[74]....
        /*0b5c*/ 	.word	0xffffffff


	//   ....[75]....
        /*0b60*/ 	.word	0xffffffff


	//   ....[76]....
        /*0b64*/ 	.word	0xffffffff


	//   ....[77]....
        /*0b68*/ 	.word	0xffffffff


	//   ....[78]....
        /*0b6c*/ 	.word	0xffffffff


	//   ....[79]....
        /*0b70*/ 	.word	0xffffffff


	//   ....[80]....
        /*0b74*/ 	.word	0xffffffff


	//   ....[81]....
        /*0b78*/ 	.word	0xffffffff


	//   ....[82]....
        /*0b7c*/ 	.word	0xffffffff


	//   ....[83]....
        /*0b80*/ 	.word	0xffffffff


	//   ....[84]....
        /*0b84*/ 	.word	0xffffffff


	//   ....[85]....
        /*0b88*/ 	.word	0xffffffff


	//   ....[86]....
        /*0b8c*/ 	.word	0xffffffff


	//   ....[87]....
        /*0b90*/ 	.word	0xffffffff


	//   ....[88]....
        /*0b94*/ 	.word	0xffffffff


	//   ....[89]....
        /*0b98*/ 	.word	0xffffffff


	//   ....[90]....
        /*0b9c*/ 	.word	0xffffffff


	//   ....[91]....
        /*0ba0*/ 	.word	0xffffffff


	//   ....[92]....
        /*0ba4*/ 	.word	0xffffffff


	//   ....[93]....
        /*0ba8*/ 	.word	0xffffffff


	//   ....[94]....
        /*0bac*/ 	.word	0xffffffff


	//   ....[95]....
        /*0bb0*/ 	.word	0xffffffff


	//   ....[96]....
        /*0bb4*/ 	.word	0xffffffff


	//   ....[97]....
        /*0bb8*/ 	.word	0xffffffff


	//   ....[98]....
        /*0bbc*/ 	.word	0xffffffff


	//   ....[99]....
        /*0bc0*/ 	.word	0xffffffff


	//   ....[100]....
        /*0bc4*/ 	.word	0xffffffff


	//   ....[101]....
        /*0bc8*/ 	.word	0xffffffff


	//   ....[102]....
        /*0bcc*/ 	.word	0xffffffff


	//   ....[103]....
        /*0bd0*/ 	.word	0xffffffff


	//   ....[104]....
        /*0bd4*/ 	.word	0xffffffff


	//   ....[105]....
        /*0bd8*/ 	.word	0xffffffff


	//   ....[106]....
        /*0bdc*/ 	.word	0xffffffff


	//   ....[107]....
        /*0be0*/ 	.word	0xffffffff


	//   ....[108]....
        /*0be4*/ 	.word	0xffffffff


	//   ....[109]....
        /*0be8*/ 	.word	0xffffffff


	//   ....[110]....
        /*0bec*/ 	.word	0xffffffff


	//   ....[111]....
        /*0bf0*/ 	.word	0xffffffff


	//   ....[112]....
        /*0bf4*/ 	.word	0xffffffff


	//   ....[113]....
        /*0bf8*/ 	.word	0xffffffff


	//   ....[114]....
        /*0bfc*/ 	.word	0xffffffff


	//   ....[115]....
        /*0c00*/ 	.word	0xffffffff


	//   ....[116]....
        /*0c04*/ 	.word	0xffffffff


	//   ....[117]....
        /*0c08*/ 	.word	0xffffffff


	//   ....[118]....
        /*0c0c*/ 	.word	0xffffffff


	//   ....[119]....
        /*0c10*/ 	.word	0xffffffff


	//   ....[120]....
        /*0c14*/ 	.word	0xffffffff


	//   ....[121]....
        /*0c18*/ 	.word	0xffffffff


	//   ....[122]....
        /*0c1c*/ 	.word	0xffffffff


	//   ....[123]....
        /*0c20*/ 	.word	0xffffffff


	//   ....[124]....
        /*0c24*/ 	.word	0xffffffff


	//   ....[125]....
        /*0c28*/ 	.word	0xffffffff


	//   ....[126]....
        /*0c2c*/ 	.word	0xffffffff


	//   ....[127]....
        /*0c30*/ 	.word	0xffffffff


	//   ....[128]....
        /*0c34*/ 	.word	0xffffffff


	//   ....[129]....
        /*0c38*/ 	.word	0xffffffff


	//   ....[130]....
        /*0c3c*/ 	.word	0xffffffff


	//   ....[131]....
        /*0c40*/ 	.word	0xffffffff


	//   ....[132]....
        /*0c44*/ 	.word	0xffffffff


	//   ....[133]....
        /*0c48*/ 	.word	0xffffffff


	//   ....[134]....
        /*0c4c*/ 	.word	0xffffffff


	//   ....[135]....
        /*0c50*/ 	.word	0xffffffff


	//   ....[136]....
        /*0c54*/ 	.word	0xffffffff


	//   ....[137]....
        /*0c58*/ 	.word	0xffffffff


	//   ....[138]....
        /*0c5c*/ 	.word	0xffffffff


	//   ....[139]....
        /*0c60*/ 	.word	0xffffffff


	//   ....[140]....
        /*0c64*/ 	.word	0xffffffff


	//   ....[141]....
        /*0c68*/ 	.word	0xffffffff


	//   ....[142]....
        /*0c6c*/ 	.word	0xffffffff


	//   ....[143]....
        /*0c70*/ 	.word	0xffffffff


	//   ....[144]....
        /*0c74*/ 	.word	0xffffffff


	//   ....[145]....
        /*0c78*/ 	.word	0xffffffff


	//   ....[146]....
        /*0c7c*/ 	.word	0xffffffff


	//   ....[147]....
        /*0c80*/ 	.word	0xffffffff


	//   ....[148]....
        /*0c84*/ 	.word	0xffffffff


	//   ....[149]....
        /*0c88*/ 	.word	0xffffffff


	//   ....[150]....
        /*0c8c*/ 	.word	0xffffffff


	//   ....[151]....
        /*0c90*/ 	.word	0xffffffff


	//   ....[152]....
        /*0c94*/ 	.word	0xffffffff


	//   ....[153]....
        /*0c98*/ 	.word	0xffffffff


	//   ....[154]....
        /*0c9c*/ 	.word	0xffffffff


	//   ....[155]....
        /*0ca0*/ 	.word	0xffffffff


	//   ....[156]....
        /*0ca4*/ 	.word	0xffffffff


	//   ....[157]....
        /*0ca8*/ 	.word	0xffffffff


	//   ....[158]....
        /*0cac*/ 	.word	0xffffffff


	//   ....[159]....
        /*0cb0*/ 	.word	0xffffffff


	//   ....[160]....
        /*0cb4*/ 	.word	0xffffffff


	//   ....[161]....
        /*0cb8*/ 	.word	0xffffffff


	//   ....[162]....
        /*0cbc*/ 	.word	0xffffffff


	//   ....[163]....
        /*0cc0*/ 	.word	0xffffffff


	//   ....[164]....
        /*0cc4*/ 	.word	0xffffffff


	//   ....[165]....
        /*0cc8*/ 	.word	0xffffffff


	//   ....[166]....
        /*0ccc*/ 	.word	0xffffffff


	//   ....[167]....
        /*0cd0*/ 	.word	0xffffffff


	//   ....[168]....
        /*0cd4*/ 	.word	0xffffffff


	//   ....[169]....
        /*0cd8*/ 	.word	0xffffffff


	//   ....[170]....
        /*0cdc*/ 	.word	0xffffffff


	//   ....[171]....
        /*0ce0*/ 	.word	0xffffffff


	//   ....[172]....
        /*0ce4*/ 	.word	0xffffffff


	//   ....[173]....
        /*0ce8*/ 	.word	0xffffffff


	//   ....[174]....
        /*0cec*/ 	.word	0xffffffff


	//   ....[175]....
        /*0cf0*/ 	.word	0xffffffff


	//   ....[176]....
        /*0cf4*/ 	.word	0xffffffff


	//   ....[177]....
        /*0cf8*/ 	.word	0xffffffff


	//   ....[178]....
        /*0cfc*/ 	.word	0xffffffff


	//   ....[179]....
        /*0d00*/ 	.word	0xffffffff


	//   ....[180]....
        /*0d04*/ 	.word	0xffffffff


	//   ....[181]....
        /*0d08*/ 	.word	0xffffffff


	//   ....[182]....
        /*0d0c*/ 	.word	0xffffffff


	//   ....[183]....
        /*0d10*/ 	.word	0xffffffff


	//   ....[184]....
        /*0d14*/ 	.word	0xffffffff


	//   ....[185]....
        /*0d18*/ 	.word	0xffffffff


	//   ....[186]....
        /*0d1c*/ 	.word	0xffffffff


	//   ....[187]....
        /*0d20*/ 	.word	0xffffffff


	//   ....[188]....
        /*0d24*/ 	.word	0xffffffff


	//   ....[189]....
        /*0d28*/ 	.word	0xffffffff


	//   ....[190]....
        /*0d2c*/ 	.word	0xffffffff


	//   ....[191]....
        /*0d30*/ 	.word	0xffffffff


	//   ....[192]....
        /*0d34*/ 	.word	0xffffffff


	//   ....[193]....
        /*0d38*/ 	.word	0xffffffff


	//   ....[194]....
        /*0d3c*/ 	.word	0xffffffff


	//   ....[195]....
        /*0d40*/ 	.word	0xffffffff


	//   ....[196]....
        /*0d44*/ 	.word	0xffffffff


	//   ....[197]....
        /*0d48*/ 	.word	0xffffffff


	//   ....[198]....
        /*0d4c*/ 	.word	0xffffffff


	//   ....[199]....
        /*0d50*/ 	.word	0xffffffff


	//   ....[200]....
        /*0d54*/ 	.word	0xffffffff


	//   ....[201]....
        /*0d58*/ 	.word	0xffffffff


	//   ....[202]....
        /*0d5c*/ 	.word	0xffffffff


	//   ....[203]....
        /*0d60*/ 	.word	0xffffffff


	//   ....[204]....
        /*0d64*/ 	.word	0xffffffff


	//   ....[205]....
        /*0d68*/ 	.word	0xffffffff


	//   ....[206]....
        /*0d6c*/ 	.word	0xffffffff


	//   ....[207]....
        /*0d70*/ 	.word	0xffffffff


	//   ....[208]....
        /*0d74*/ 	.word	0xffffffff


	//   ....[209]....
        /*0d78*/ 	.word	0xffffffff


	//   ....[210]....
        /*0d7c*/ 	.word	0xffffffff


	//   ....[211]....
        /*0d80*/ 	.word	0xffffffff


	//   ....[212]....
        /*0d84*/ 	.word	0xffffffff


	//   ....[213]....
        /*0d88*/ 	.word	0xffffffff


	//   ....[214]....
        /*0d8c*/ 	.word	0xffffffff


	//   ....[215]....
        /*0d90*/ 	.word	0xffffffff


	//   ....[216]....
        /*0d94*/ 	.word	0xffffffff


	//   ....[217]....
        /*0d98*/ 	.word	0xffffffff


	//   ....[218]....
        /*0d9c*/ 	.word	0xffffffff


	//   ....[219]....
        /*0da0*/ 	.word	0xffffffff


	//   ....[220]....
        /*0da4*/ 	.word	0xffffffff


	//   ....[221]....
        /*0da8*/ 	.word	0xffffffff


	//   ....[222]....
        /*0dac*/ 	.word	0xffffffff


	//   ....[223]....
        /*0db0*/ 	.word	0xffffffff


	//   ....[224]....
        /*0db4*/ 	.word	0xffffffff


	//   ....[225]....
        /*0db8*/ 	.word	0xffffffff


	//   ....[226]....
        /*0dbc*/ 	.word	0xffffffff


	//   ....[227]....
        /*0dc0*/ 	.word	0xffffffff


	//   ....[228]....
        /*0dc4*/ 	.word	0xffffffff


	//   ....[229]....
        /*0dc8*/ 	.word	0xffffffff


	//   ....[230]....
        /*0dcc*/ 	.word	0xffffffff


	//   ....[231]....
        /*0dd0*/ 	.word	0xffffffff


	//   ....[232]....
        /*0dd4*/ 	.word	0xffffffff


	//   ....[233]....
        /*0dd8*/ 	.word	0xffffffff


	//   ....[234]....
        /*0ddc*/ 	.word	0xffffffff


	//   ....[235]....
        /*0de0*/ 	.word	0xffffffff


	//   ....[236]....
        /*0de4*/ 	.word	0xffffffff


	//   ....[237]....
        /*0de8*/ 	.word	0xffffffff


	//   ....[238]....
        /*0dec*/ 	.word	0xffffffff


	//   ....[239]....
        /*0df0*/ 	.word	0xffffffff


	//   ....[240]....
        /*0df4*/ 	.word	0xffffffff


	//   ....[241]....
        /*0df8*/ 	.word	0xffffffff


	//   ....[242]....
        /*0dfc*/ 	.word	0xffffffff


	//   ....[243]....
        /*0e00*/ 	.word	0xffffffff


	//   ....[244]....
        /*0e04*/ 	.word	0xffffffff


	//   ....[245]....
        /*0e08*/ 	.word	0xffffffff


	//   ....[246]....
        /*0e0c*/ 	.word	0xffffffff


	//   ....[247]....
        /*0e10*/ 	.word	0xffffffff


	//   ....[248]....
        /*0e14*/ 	.word	0xffffffff


	//   ....[249]....
        /*0e18*/ 	.word	0xffffffff


	//   ....[250]....
        /*0e1c*/ 	.word	0xffffffff


	//   ....[251]....
        /*0e20*/ 	.word	0xffffffff


	//   ....[252]....
        /*0e24*/ 	.word	0xffffffff


	//   ....[253]....
        /*0e28*/ 	.word	0xffffffff


	//   ....[254]....
        /*0e2c*/ 	.word	0xffffffff


	//   ....[255]....
        /*0e30*/ 	.word	0xffffffff


	//   ....[0]....
        /*0e34*/ 	.word	0xffffffff


	//   ....[1]....
        /*0e38*/ 	.word	0xffffffff


	//   ....[2]....
        /*0e3c*/ 	.word	0xffffffff


	//   ....[3]....
        /*0e40*/ 	.word	0xffffffff


	//   ....[4]....
        /*0e44*/ 	.word	0xffffffff


	//   ....[5]....
        /*0e48*/ 	.word	0xffffffff


	//   ....[6]....
        /*0e4c*/ 	.word	0xffffffff


	//   ....[7]....
        /*0e50*/ 	.word	0xffffffff


	//   ....[8]....
        /*0e54*/ 	.word	0xffffffff


	//   ....[9]....
        /*0e58*/ 	.word	0xffffffff


	//   ....[10]....
        /*0e5c*/ 	.word	0xffffffff


	//   ....[11]....
        /*0e60*/ 	.word	0xffffffff


	//   ....[12]....
        /*0e64*/ 	.word	0xffffffff


	//   ....[13]....
        /*0e68*/ 	.word	0xffffffff


	//   ....[14]....
        /*0e6c*/ 	.word	0xffffffff


	//   ....[15]....
        /*0e70*/ 	.word	0xffffffff


	//   ....[16]....
        /*0e74*/ 	.word	0xffffffff


	//   ....[17]....
        /*0e78*/ 	.word	0xffffffff


	//   ....[18]....
        /*0e7c*/ 	.word	0xffffffff


	//   ....[19]....
        /*0e80*/ 	.word	0xffffffff


	//   ....[20]....
        /*0e84*/ 	.word	0xffffffff


	//   ....[21]....
        /*0e88*/ 	.word	0xffffffff


	//   ....[22]....
        /*0e8c*/ 	.word	0xffffffff


	//   ....[23]....
        /*0e90*/ 	.word	0xffffffff


	//   ....[24]....
        /*0e94*/ 	.word	0xffffffff


	//   ....[25]....
        /*0e98*/ 	.word	0xffffffff


	//   ....[26]....
        /*0e9c*/ 	.word	0xffffffff


	//   ....[27]....
        /*0ea0*/ 	.word	0xffffffff


	//   ....[28]....
        /*0ea4*/ 	.word	0xffffffff


	//   ....[29]....
        /*0ea8*/ 	.word	0xffffffff


	//   ....[30]....
        /*0eac*/ 	.word	0xffffffff


	//   ....[31]....
        /*0eb0*/ 	.word	0xffffffff


	//   ....[32]....
        /*0eb4*/ 	.word	0xffffffff


	//   ....[33]....
        /*0eb8*/ 	.word	0xffffffff


	//   ....[34]....
        /*0ebc*/ 	.word	0xffffffff


	//   ....[35]....
        /*0ec0*/ 	.word	0xffffffff


	//   ....[36]....
        /*0ec4*/ 	.word	0xffffffff


	//   ....[37]....
        /*0ec8*/ 	.word	0xffffffff


	//   ....[38]....
        /*0ecc*/ 	.word	0xffffffff


	//   ....[39]....
        /*0ed0*/ 	.word	0xffffffff


	//   ....[40]....
        /*0ed4*/ 	.word	0xffffffff


	//   ....[41]....
        /*0ed8*/ 	.word	0xffffffff


	//   ....[42]....
        /*0edc*/ 	.word	0xffffffff


	//   ....[43]....
        /*0ee0*/ 	.word	0xffffffff


	//   ....[44]....
        /*0ee4*/ 	.word	0xffffffff


	//   ....[45]....
        /*0ee8*/ 	.word	0xffffffff


	//   ....[46]....
        /*0eec*/ 	.word	0xffffffff


	//   ....[47]....
        /*0ef0*/ 	.word	0xffffffff


	//   ....[48]....
        /*0ef4*/ 	.word	0xffffffff


	//   ....[49]....
        /*0ef8*/ 	.word	0xffffffff


	//   ....[50]....
        /*0efc*/ 	.word	0xffffffff


	//   ....[51]....
        /*0f00*/ 	.word	0xffffffff


	//   ....[52]....
        /*0f04*/ 	.word	0xffffffff


	//   ....[53]....
        /*0f08*/ 	.word	0xffffffff


	//   ....[54]....
        /*0f0c*/ 	.word	0xffffffff


	//   ....[55]....
        /*0f10*/ 	.word	0xffffffff


	//   ....[56]....
        /*0f14*/ 	.word	0xffffffff


	//   ....[57]....
        /*0f18*/ 	.word	0xffffffff


	//   ....[58]....
        /*0f1c*/ 	.word	0xffffffff


	//   ....[59]....
        /*0f20*/ 	.word	0xffffffff


	//   ....[60]....
        /*0f24*/ 	.word	0xffffffff


	//   ....[61]....
        /*0f28*/ 	.word	0xffffffff


	//   ....[62]....
        /*0f2c*/ 	.word	0xffffffff


	//   ....[63]....
        /*0f30*/ 	.word	0xffffffff


	//   ....[64]....
        /*0f34*/ 	.word	0xffffffff


	//----- nvinfo : EIATTR_COOP_GROUP_INSTR_OFFSETS
	.align		4
.L_728:
        /*0f38*/ 	.byte	0x04, 0x28
        /*0f3a*/ 	.short	(.L_730 - .L_729)


	//   ....[0]....
.L_729:
        /*0f3c*/ 	.word	0x00000060


	//   ....[1]....
        /*0f40*/ 	.word	0x00000260


	//   ....[2]....
        /*0f44*/ 	.word	0x00000290


	//   ....[3]....
        /*0f48*/ 	.word	0x000002c0


	//   ....[4]....
        /*0f4c*/ 	.word	0x000002f0


	//   ....[5]....
        /*0f50*/ 	.word	0x00000320


	//   ....[6]....
        /*0f54*/ 	.word	0x00000350


	//   ....[7]....
        /*0f58*/ 	.word	0x000004d0


	//   ....[8]....
        /*0f5c*/ 	.word	0x00000510


	//   ....[9]....
        /*0f60*/ 	.word	0x00000540


	//   ....[10]....
        /*0f64*/ 	.word	0x00000570


	//   ....[11]....
        /*0f68*/ 	.word	0x000005a0


	//   ....[12]....
        /*0f6c*/ 	.word	0x000005d0


	//   ....[13]....
        /*0f70*/ 	.word	0x00000660


	//   ....[14]....
        /*0f74*/ 	.word	0x000006b0


	//   ....[15]....
        /*0f78*/ 	.word	0x000006d0


	//   ....[16]....
        /*0f7c*/ 	.word	0x00000730


	//   ....[17]....
        /*0f80*/ 	.word	0x000044a0


	//   ....[18]....
        /*0f84*/ 	.word	0x00004510


	//   ....[19]....
        /*0f88*/ 	.word	0x00005530


	//   ....[20]....
        /*0f8c*/ 	.word	0x00005540


	//   ....[21]....
        /*0f90*/ 	.word	0x00006a90


	//   ....[22]....
        /*0f94*/ 	.word	0x00006b10


	//   ....[23]....
        /*0f98*/ 	.word	0x00007bf0


	//   ....[24]....
        /*0f9c*/ 	.word	0x00007c00


	//   ....[25]....
        /*0fa0*/ 	.word	0x00008bc0


	//   ....[26]....
        /*0fa4*/ 	.word	0x00008bf0


	//   ....[27]....
        /*0fa8*/ 	.word	0x00008db0


	//   ....[28]....
        /*0fac*/ 	.word	0x00008dd0


	//   ....[29]....
        /*0fb0*/ 	.word	0x000092b0


	//   ....[30]....
        /*0fb4*/ 	.word	0x000092d0


	//   ....[31]....
        /*0fb8*/ 	.word	0x00009460


	//   ....[32]....
        /*0fbc*/ 	.word	0x00009480


	//   ....[33]....
        /*0fc0*/ 	.word	0x0000a870


	//   ....[34]....
        /*0fc4*/ 	.word	0x0000a890


	//   ....[35]....
        /*0fc8*/ 	.word	0x0000aa00


	//   ....[36]....
        /*0fcc*/ 	.word	0x0000aa10


	//   ....[37]....
        /*0fd0*/ 	.word	0x0000ab80


	//   ....[38]....
        /*0fd4*/ 	.word	0x0000aba0


	//   ....[39]....
        /*0fd8*/ 	.word	0x0000ad10


	//   ....[40]....
        /*0fdc*/ 	.word	0x0000ad20


	//   ....[41]....
        /*0fe0*/ 	.word	0x0000b400


	//   ....[42]....
        /*0fe4*/ 	.word	0x0000b440


	//   ....[43]....
        /*0fe8*/ 	.word	0x0000b470


	//   ....[44]....
        /*0fec*/ 	.word	0x0000b4a0


	//   ....[45]....
        /*0ff0*/ 	.word	0x0000b970


	//   ....[46]....
        /*0ff4*/ 	.word	0x0000b980


	//   ....[47]....
        /*0ff8*/ 	.word	0x0000bb60


	//   ....[48]....
        /*0ffc*/ 	.word	0x0000bb70


	//   ....[49]....
        /*1000*/ 	.word	0x0000cd00


	//   ....[50]....
        /*1004*/ 	.word	0x0000cd20


	//   ....[51]....
        /*1008*/ 	.word	0x0000cee0


	//   ....[52]....
        /*100c*/ 	.word	0x0000cef0


	//   ....[53]....
        /*1010*/ 	.word	0x0000d350


	//   ....[54]....
        /*1014*/ 	.word	0x0000d8d0


	//   ....[55]....
        /*1018*/ 	.word	0x0000de80


	//   ....[56]....
        /*101c*/ 	.word	0x0000deb0


	//   ....[57]....
        /*1020*/ 	.word	0x0000dec0


	//   ....[58]....
        /*1024*/ 	.word	0x0000def0


	//   ....[59]....
        /*1028*/ 	.word	0x0000f460


	//   ....[60]....
        /*102c*/ 	.word	0x0000f480


	//   ....[61]....
        /*1030*/ 	.word	0x0000f6b0


	//   ....[62]....
        /*1034*/ 	.word	0x0000f6c0


	//   ....[63]....
        /*1038*/ 	.word	0x000107b0


	//   ....[64]....
        /*103c*/ 	.word	0x000107d0


	//   ....[65]....
        /*1040*/ 	.word	0x00010970


	//   ....[66]....
        /*1044*/ 	.word	0x00010980


	//   ....[67]....
        /*1048*/ 	.word	0x00010c40


	//   ....[68]....
        /*104c*/ 	.word	0x000111e0


	//   ....[69]....
        /*1050*/ 	.word	0x000117d0


	//   ....[70]....
        /*1054*/ 	.word	0x00011800


	//   ....[71]....
        /*1058*/ 	.word	0x00011820


	//   ....[72]....
        /*105c*/ 	.word	0x00011840


	//   ....[73]....
        /*1060*/ 	.word	0x00013460


	//   ....[74]....
        /*1064*/ 	.word	0x00013480


	//   ....[75]....
        /*1068*/ 	.word	0x000136b0


	//   ....[76]....
        /*106c*/ 	.word	0x000136c0


	//   ....[77]....
        /*1070*/ 	.word	0x000147b0


	//   ....[78]....
        /*1074*/ 	.word	0x000147d0


	//   ....[79]....
        /*1078*/ 	.word	0x00014970


	//   ....[80]....
        /*107c*/ 	.word	0x00014980


	//   ....[81]....
        /*1080*/ 	.word	0x00014cb0


	//   ....[82]....
        /*1084*/ 	.word	0x00014ce0


	//   ....[83]....
        /*1088*/ 	.word	0x00014d00


	//   ....[84]....
        /*108c*/ 	.word	0x00014d20


	//   ....[85]....
        /*1090*/ 	.word	0x00016650


	//   ....[86]....
        /*1094*/ 	.word	0x00016670


	//   ....[87]....
        /*1098*/ 	.word	0x000168a0


	//   ....[88]....
        /*109c*/ 	.word	0x000168b0


	//   ....[89]....
        /*10a0*/ 	.word	0x00017980


	//   ....[90]....
        /*10a4*/ 	.word	0x000179a0


	//   ....[91]....
        /*10a8*/ 	.word	0x00017b30


	//   ....[92]....
        /*10ac*/ 	.word	0x00017b40


	//   ....[93]....
        /*10b0*/ 	.word	0x00017e00


	//   ....[94]....
        /*10b4*/ 	.word	0x000183c0


	//   ....[95]....
        /*10b8*/ 	.word	0x000189d0


	//   ....[96]....
        /*10bc*/ 	.word	0x00018a00


	//   ....[97]....
        /*10c0*/ 	.word	0x00018a20


	//   ....[98]....
        /*10c4*/ 	.word	0x00018a40


	//   ....[99]....
        /*10c8*/ 	.word	0x0001a220


	//   ....[100]....
        /*10cc*/ 	.word	0x0001a250


	//   ....[101]....
        /*10d0*/ 	.word	0x0001a270


	//   ....[102]....
        /*10d4*/ 	.word	0x0001a280


	//   ....[103]....
        /*10d8*/ 	.word	0x0001bb10


	//   ....[104]....
        /*10dc*/ 	.word	0x0001bb20


	//   ....[105]....
        /*10e0*/ 	.word	0x0001bb40


	//   ....[106]....
        /*10e4*/ 	.word	0x0001bb50


	//   ....[107]....
        /*10e8*/ 	.word	0x0001bf00


	//   ....[108]....
        /*10ec*/ 	.word	0x0001bf20


	//   ....[109]....
        /*10f0*/ 	.word	0x0001c090


	//   ....[110]....
        /*10f4*/ 	.word	0x0001c0a0


	//   ....[111]....
        /*10f8*/ 	.word	0x0001c210


	//   ....[112]....
        /*10fc*/ 	.word	0x0001c230


	//   ....[113]....
        /*1100*/ 	.word	0x0001c3a0


	//   ....[114]....
        /*1104*/ 	.word	0x0001c3b0


	//   ....[115]....
        /*1108*/ 	.word	0x0001c730


	//   ....[116]....
        /*110c*/ 	.word	0x0001c750


	//   ....[117]....
        /*1110*/ 	.word	0x0001d440


	//   ....[118]....
        /*1114*/ 	.word	0x0001d450


	//   ....[119]....
        /*1118*/ 	.word	0x0001e8e0


	//   ....[120]....
        /*111c*/ 	.word	0x0001e900


	//   ....[121]....
        /*1120*/ 	.word	0x0001ea70


	//   ....[122]....
        /*1124*/ 	.word	0x0001ea80


	//   ....[123]....
        /*1128*/ 	.word	0x0001ebf0


	//   ....[124]....
        /*112c*/ 	.word	0x0001ec10


	//   ....[125]....
        /*1130*/ 	.word	0x0001ed80


	//   ....[126]....
        /*1134*/ 	.word	0x0001ed90


	//   ....[127]....
        /*1138*/ 	.word	0x0001eff0


	//   ....[128]....
        /*113c*/ 	.word	0x0001f010


	//   ....[129]....
        /*1140*/ 	.word	0x0001f140


	//   ....[130]....
        /*1144*/ 	.word	0x0001f180


	//   ....[131]....
        /*1148*/ 	.word	0x0001f1b0


	//   ....[132]....
        /*114c*/ 	.word	0x0001f1e0


	//   ....[133]....
        /*1150*/ 	.word	0x0001f210


	//   ....[134]....
        /*1154*/ 	.word	0x0001f240


	//   ....[135]....
        /*1158*/ 	.word	0x0001f3b0


	//   ....[136]....
        /*115c*/ 	.word	0x0001f3f0


	//   ....[137]....
        /*1160*/ 	.word	0x0001f420


	//   ....[138]....
        /*1164*/ 	.word	0x0001f450


	//   ....[139]....
        /*1168*/ 	.word	0x0001f480


	//   ....[140]....
        /*116c*/ 	.word	0x0001f4b0


	//   ....[141]....
        /*1170*/ 	.word	0x0001f540


	//   ....[142]....
        /*1174*/ 	.word	0x0001f5a0


	//   ....[143]....
        /*1178*/ 	.word	0x0001f5b0


	//   ....[144]....
        /*117c*/ 	.word	0x0001f610


	//   ....[145]....
        /*1180*/ 	.word	0x00020080


	//   ....[146]....
        /*1184*/ 	.word	0x000200e0


	//   ....[147]....
        /*1188*/ 	.word	0x00020130


	//   ....[148]....
        /*118c*/ 	.word	0x00020180


	//   ....[149]....
        /*1190*/ 	.word	0x000201d0


	//   ....[150]....
        /*1194*/ 	.word	0x00020240


	//   ....[151]....
        /*1198*/ 	.word	0x00020290


	//   ....[152]....
        /*119c*/ 	.word	0x00020300


	//   ....[153]....
        /*11a0*/ 	.word	0x00020370


	//   ....[154]....
        /*11a4*/ 	.word	0x000203e0


	//   ....[155]....
        /*11a8*/ 	.word	0x00020450


	//   ....[156]....
        /*11ac*/ 	.word	0x000204c0


	//   ....[157]....
        /*11b0*/ 	.word	0x00020530


	//   ....[158]....
        /*11b4*/ 	.word	0x00020590


	//   ....[159]....
        /*11b8*/ 	.word	0x00020600


	//   ....[160]....
        /*11bc*/ 	.word	0x00020670


	//   ....[161]....
        /*11c0*/ 	.word	0x000206e0


	//   ....[162]....
        /*11c4*/ 	.word	0x00020740


	//   ....[163]....
        /*11c8*/ 	.word	0x000207b0


	//   ....[164]....
        /*11cc*/ 	.word	0x00020820


	//   ....[165]....
        /*11d0*/ 	.word	0x00020880


	//   ....[166]....
        /*11d4*/ 	.word	0x000208f0


	//   ....[167]....
        /*11d8*/ 	.word	0x00020960


	//   ....[168]....
        /*11dc*/ 	.word	0x000209d0


	//   ....[169]....
        /*11e0*/ 	.word	0x00020a30


	//   ....[170]....
        /*11e4*/ 	.word	0x00020aa0


	//   ....[171]....
        /*11e8*/ 	.word	0x00020b10


	//   ....[172]....
        /*11ec*/ 	.word	0x00020b70


	//   ....[173]....
        /*11f0*/ 	.word	0x00020bc0


	//   ....[174]....
        /*11f4*/ 	.word	0x00020c10


	//   ....[175]....
        /*11f8*/ 	.word	0x00020c60


	//   ....[176]....
        /*11fc*/ 	.word	0x00020cc0


	//   ....[177]....
        /*1200*/ 	.word	0x00020d30


	//   ....[178]....
        /*1204*/ 	.word	0x00020da0


	//   ....[179]....
        /*1208*/ 	.word	0x00020e00


	//   ....[180]....
        /*120c*/ 	.word	0x00020e70


	//   ....[181]....
        /*1210*/ 	.word	0x00020ee0


	//   ....[182]....
        /*1214*/ 	.word	0x00020f50


	//   ....[183]....
        /*1218*/ 	.word	0x00020fb0


	//   ....[184]....
        /*121c*/ 	.word	0x00021020


	//   ....[185]....
        /*1220*/ 	.word	0x00021090


	//   ....[186]....
        /*1224*/ 	.word	0x000210e0


	//   ....[187]....
        /*1228*/ 	.word	0x00021130


	//   ....[188]....
        /*122c*/ 	.word	0x00021180


	//   ....[189]....
        /*1230*/ 	.word	0x000211c0


	//   ....[190]....
        /*1234*/ 	.word	0x00021230


	//   ....[191]....
        /*1238*/ 	.word	0x000212a0


	//   ....[192]....
        /*123c*/ 	.word	0x00021310


	//   ....[193]....
        /*1240*/ 	.word	0x00021370


	//   ....[194]....
        /*1244*/ 	.word	0x000213e0


	//   ....[195]....
        /*1248*/ 	.word	0x00021450


	//   ....[196]....
        /*124c*/ 	.word	0x000214c0


	//   ....[197]....
        /*1250*/ 	.word	0x00021520


	//   ....[198]....
        /*1254*/ 	.word	0x00021570


	//   ....[199]....
        /*1258*/ 	.word	0x000215c0


	//   ....[200]....
        /*125c*/ 	.word	0x00021610


	//   ....[201]....
        /*1260*/ 	.word	0x00021650


	//   ....[202]....
        /*1264*/ 	.word	0x000216c0


	//   ....[203]....
        /*1268*/ 	.word	0x00021730


	//   ....[204]....
        /*126c*/ 	.word	0x00021790


	//   ....[205]....
        /*1270*/ 	.word	0x00021800


	//   ....[206]....
        /*1274*/ 	.word	0x00021870


	//   ....[207]....
        /*1278*/ 	.word	0x000218e0


	//   ....[208]....
        /*127c*/ 	.word	0x00021940


	//   ....[209]....
        /*1280*/ 	.word	0x000219b0


	//   ....[210]....
        /*1284*/ 	.word	0x00021a20


	//   ....[211]....
        /*1288*/ 	.word	0x00021a70


	//   ....[212]....
        /*128c*/ 	.word	0x00021ac0


	//   ....[213]....
        /*1290*/ 	.word	0x00021b10


	//   ....[214]....
        /*1294*/ 	.word	0x00021b50


	//   ....[215]....
        /*1298*/ 	.word	0x00021bb0


	//   ....[216]....
        /*129c*/ 	.word	0x00021c10


	//   ....[217]....
        /*12a0*/ 	.word	0x00021c60


	//   ....[218]....
        /*12a4*/ 	.word	0x00021cb0


	//   ....[219]....
        /*12a8*/ 	.word	0x00021d20


	//   ....[220]....
        /*12ac*/ 	.word	0x00021d90


	//   ....[221]....
        /*12b0*/ 	.word	0x00021e00


	//   ....[222]....
        /*12b4*/ 	.word	0x00021e60


	//   ....[223]....
        /*12b8*/ 	.word	0x00021ed0


	//   ....[224]....
        /*12bc*/ 	.word	0x00021f40


	//   ....[225]....
        /*12c0*/ 	.word	0x00021fb0


	//   ....[226]....
        /*12c4*/ 	.word	0x00022010


	//   ....[227]....
        /*12c8*/ 	.word	0x00022080


	//   ....[228]....
        /*12cc*/ 	.word	0x000220f0


	//   ....[229]....
        /*12d0*/ 	.word	0x00022160


	//   ....[230]....
        /*12d4*/ 	.word	0x000221c0


	//   ....[231]....
        /*12d8*/ 	.word	0x00022230


	//   ....[232]....
        /*12dc*/ 	.word	0x000222a0


	//   ....[233]....
        /*12e0*/ 	.word	0x00022310


	//   ....[234]....
        /*12e4*/ 	.word	0x00022370


	//   ....[235]....
        /*12e8*/ 	.word	0x000223e0


	//   ....[236]....
        /*12ec*/ 	.word	0x00022450


	//   ....[237]....
        /*12f0*/ 	.word	0x000224c0


	//   ....[238]....
        /*12f4*/ 	.word	0x00022520


	//   ....[239]....
        /*12f8*/ 	.word	0x00022590


	//   ....[240]....
        /*12fc*/ 	.word	0x00022600


	//   ....[241]....
        /*1300*/ 	.word	0x00022650


	//   ....[242]....
        /*1304*/ 	.word	0x00022690


	//   ....[243]....
        /*1308*/ 	.word	0x000226e0


	//   ....[244]....
        /*130c*/ 	.word	0x00022730


	//   ....[245]....
        /*1310*/ 	.word	0x00022780


	//   ....[246]....
        /*1314*/ 	.word	0x000227f0


	//   ....[247]....
        /*1318*/ 	.word	0x00022840


	//   ....[248]....
        /*131c*/ 	.word	0x00022890


	//   ....[249]....
        /*1320*/ 	.word	0x000228e0


	//   ....[250]....
        /*1324*/ 	.word	0x00022930


	//   ....[251]....
        /*1328*/ 	.word	0x00022980


	//   ....[252]....
        /*132c*/ 	.word	0x000229f0


	//   ....[253]....
        /*1330*/ 	.word	0x00022a40


	//   ....[254]....
        /*1334*/ 	.word	0x00022ab0


	//   ....[255]....
        /*1338*/ 	.word	0x00022b10


	//   ....[0]....
        /*133c*/ 	.word	0x00022b80


	//   ....[1]....
        /*1340*/ 	.word	0x00022fb0


	//   ....[2]....
        /*1344*/ 	.word	0x00022fd0


	//   ....[3]....
        /*1348*/ 	.word	0x00022ff0


	//   ....[4]....
        /*134c*/ 	.word	0x00023000


	//   ....[5]....
        /*1350*/ 	.word	0x00023550


	//   ....[6]....
        /*1354*/ 	.word	0x00023560


	//   ....[7]....
        /*1358*/ 	.word	0x00023570


	//   ....[8]....
        /*135c*/ 	.word	0x00023580


	//   ....[9]....
        /*1360*/ 	.word	0x00023a90


	//   ....[10]....
        /*1364*/ 	.word	0x00023ab0


	//   ....[11]....
        /*1368*/ 	.word	0x00023ad0


	//   ....[12]....
        /*136c*/ 	.word	0x00023ae0


	//   ....[13]....
        /*1370*/ 	.word	0x00024030


	//   ....[14]....
        /*1374*/ 	.word	0x00024050


	//   ....[15]....
        /*1378*/ 	.word	0x00024060


	//   ....[16]....
        /*137c*/ 	.word	0x00024070


	//   ....[17]....
        /*1380*/ 	.word	0x00027c70


	//   ....[18]....
        /*1384*/ 	.word	0x00027c90


	//   ....[19]....
        /*1388*/ 	.word	0x00027cb0


	//   ....[20]....
        /*138c*/ 	.word	0x00027cc0


	//   ....[21]....
        /*1390*/ 	.word	0x000280b0


	//   ....[22]....
        /*1394*/ 	.word	0x000280c0


	//   ....[23]....
        /*1398*/ 	.word	0x000280d0


	//   ....[24]....
        /*139c*/ 	.word	0x000280e0


	//   ....[25]....
        /*13a0*/ 	.word	0x000284f0


	//   ....[26]....
        /*13a4*/ 	.word	0x00028510


	//   ....[27]....
        /*13a8*/ 	.word	0x00028530


	//   ....[28]....
        /*13ac*/ 	.word	0x00028540


	//   ....[29]....
        /*13b0*/ 	.word	0x00028970


	//   ....[30]....
        /*13b4*/ 	.word	0x00028990


	//   ....[31]....
        /*13b8*/ 	.word	0x000289b0


	//   ....[32]....
        /*13bc*/ 	.word	0x000289c0


	//   ....[33]....
        /*13c0*/ 	.word	0x0002cb90


	//   ....[34]....
        /*13c4*/ 	.word	0x0002cc00


	//   ....[35]....
        /*13c8*/ 	.word	0x0002cc70


	//   ....[36]....
        /*13cc*/ 	.word	0x0002ccd0


	//   ....[37]....
        /*13d0*/ 	.word	0x0002cd40


	//   ....[38]....
        /*13d4*/ 	.word	0x0002cda0


	//   ....[39]....
        /*13d8*/ 	.word	0x0002ce10


	//   ....[40]....
        /*13dc*/ 	.word	0x0002ce70


	//   ....[41]....
        /*13e0*/ 	.word	0x0002cee0


	//   ....[42]....
        /*13e4*/ 	.word	0x0002cf50


	//   ....[43]....
        /*13e8*/ 	.word	0x0002cfc0


	//   ....[44]....
        /*13ec*/ 	.word	0x0002d020


	//   ....[45]....
        /*13f0*/ 	.word	0x0002d090


	//   ....[46]....
        /*13f4*/ 	.word	0x0002d100


	//   ....[47]....
        /*13f8*/ 	.word	0x0002d160


	//   ....[48]....
        /*13fc*/ 	.word	0x0002d1c0


	//   ....[49]....
        /*1400*/ 	.word	0x0002d230


	//   ....[50]....
        /*1404*/ 	.word	0x0002d2a0


	//   ....[51]....
        /*1408*/ 	.word	0x0002d310


	//   ....[52]....
        /*140c*/ 	.word	0x0002d370


	//   ....[53]....
        /*1410*/ 	.word	0x0002d3e0


	//   ....[54]....
        /*1414*/ 	.word	0x0002d440


	//   ....[55]....
        /*1418*/ 	.word	0x0002d4a0


	//   ....[56]....
        /*141c*/ 	.word	0x0002d500


	//   ....[57]....
        /*1420*/ 	.word	0x0002d570


	//   ....[58]....
        /*1424*/ 	.word	0x0002d5e0


	//   ....[59]....
        /*1428*/ 	.word	0x0002d650


	//   ....[60]....
        /*142c*/ 	.word	0x0002d6b0


	//   ....[61]....
        /*1430*/ 	.word	0x0002d720


	//   ....[62]....
        /*1434*/ 	.word	0x0002d790


	//   ....[63]....
        /*1438*/ 	.word	0x0002d800


	//   ....[64]....
        /*143c*/ 	.word	0x0002d860


	//----- nvinfo : EIATTR_EXIT_INSTR_OFFSETS
	.align		4
.L_730:
        /*1440*/ 	.byte	0x04, 0x1c
        /*1442*/ 	.short	(.L_732 - .L_731)


	//   ....[0]....
.L_731:
        /*1444*/ 	.word	0x00001170


	//   ....[1]....
        /*1448*/ 	.word	0x00020040


	//----- nvinfo : EIATTR_MAX_THREADS
	.align		4
.L_732:
        /*144c*/ 	.byte	0x04, 0x05
        /*144e*/ 	.short	(.L_734 - .L_733)
.L_733:
        /*1450*/ 	.word	0x00000100
        /*1454*/ 	.word	0x00000001
        /*1458*/ 	.word	0x00000001


	//----- nvinfo : EIATTR_CRS_STACK_SIZE
	.align		4
.L_734:
        /*145c*/ 	.byte	0x04, 0x1e
        /*145e*/ 	.short	(.L_736 - .L_735)
.L_735:
        /*1460*/ 	.word	0x00000000
.L_736:


//--------------------- .nv.info._ZN7cutlass13device_kernelIN5flash19enable_sm80_to_sm89INS1_16FlashAttnFwdSm80INS1_25CollectiveMainloopFwdSm80ILi8ELi1ELb0EN4cute5tupleIJNS5_1CILi128EEENS7_ILi96EEENS7_ILi256EEEEEELi256ENS_10bfloat16_tEfNS_4arch4Sm80ELb1ELb0ELb1ELb0ELb1ELb0ELb1ELb1EEENS1_21CollectiveEpilogueFwdINS6_IJS8_SA_S9_EEENS6_IJNS7_ILi1EEESI_SI_EEESC_SE_Li256ELb0ELb1ELb1ELb0EEENS1_30DynamicPersistentTileSchedulerILi256ELi256ELb1ELb1ELb0EEEEEEEEEvNT_6ParamsE --------------------------
	.section	.nv.info._ZN7cutlass13device_kernelIN5flash19enable_sm80_to_sm89INS1_16FlashAttnFwdSm80INS1_25CollectiveMainloopFwdSm80ILi8ELi1ELb0EN4cute5tupleIJNS5_1CILi128EEENS7_ILi96EEENS7_ILi256EEEEEELi256ENS_10bfloat16_tEfNS_4arch4Sm80ELb1ELb0ELb1ELb0ELb1ELb0ELb1ELb1EEENS1_21CollectiveEpilogueFwdINS6_IJS8_SA_S9_EEENS6_IJNS7_ILi1EEESI_SI_EEESC_SE_Li256ELb0ELb1ELb1ELb0EEENS1_30DynamicPersistentTileSchedulerILi256ELi256ELb1ELb1ELb0EEEEEEEEEvNT_6ParamsE,"",@"SHT_CUDA_INFO"
	.sectionflags	@""
	.align	4


	//----- nvinfo : EIATTR_CUDA_API_VERSION
	.align		4
        /*0000*/ 	.byte	0x04, 0x37
        /*0002*/ 	.short	(.L_738 - .L_737)
.L_737:
        /*0004*/ 	.word	0x00000082


	//----- nvinfo : EIATTR_SW2861232_WAR
	.align		4
.L_738:
        /*0008*/ 	.byte	0x01, 0x35
	.zero		2


	//----- nvinfo : EIATTR_PARAM_CBANK
	.align		4
        /*000c*/ 	.byte	0x04, 0x0a
        /*000e*/ 	.short	(.L_740 - .L_739)
	.align		4
.L_739:
        /*0010*/ 	.word	index@(.nv.constant0._ZN7cutlass13device_kernelIN5flash19enable_sm80_to_sm89INS1_16FlashAttnFwdSm80INS1_25CollectiveMainloopFwdSm80ILi8ELi1ELb0EN4cute5tupleIJNS5_1CILi128EEENS7_ILi96EEENS7_ILi256EEEEEELi256ENS_10bfloat16_tEfNS_4arch4Sm80ELb1ELb0ELb1ELb0ELb1ELb0ELb1ELb1EEENS1_21CollectiveEpilogueFwdINS6_IJS8_SA_S9_EEENS6_IJNS7_ILi1EEESI_SI_EEESC_SE_Li256ELb0ELb1ELb1ELb0EEENS1_30DynamicPersistentTileSchedulerILi256ELi256ELb1ELb1ELb0EEEEEEEEEvNT_6ParamsE)
        /*0014*/ 	.short	0x0160
        /*0016*/ 	.short	0x0428


	//----- nvinfo : EIATTR_CBANK_PARAM_SIZE
	.align		4
.L_740:
        /*0018*/ 	.byte	0x03, 0x19
        /*001a*/ 	.short	0x0428


	//----- nvinfo : EIATTR_KPARAM_INFO
	.align		4
        /*001c*/ 	.byte	0x04, 0x17
        /*001e*/ 	.short	(.L_742 - .L_741)
.L_741:
        /*0020*/ 	.word	0x00000000
        /*0024*/ 	.short	0x0000
        /*0026*/ 	.short	0x0000
        /*0028*/ 	.byte	0x00, 0xf0, 0xa1, 0x10


	//----- nvinfo : EIATTR_MAXREG_COUNT
	.align		4
.L_742:
        /*002c*/ 	.byte	0x03, 0x1b
        /*002e*/ 	.short	0x00ff


	//----- nvinfo : EIATTR_NUM_BARRIERS
	.align		4
        /*0030*/ 	.byte	0x02, 0x4c
        /*0032*/ 	.byte	0x06
	.zero		1


	//----- nvinfo : EIATTR_ANNOTATIONS
	.align		4
        /*0034*/ 	.byte	0x04, 0x55
        /*0036*/ 	.short	(.L_744 - .L_743)


	//   ....[0]....
.L_743:
        /* <DEDUP_REMOVED lines=175> */


	//----- nvinfo : EIATTR_MERCURY_ISA_VERSION
	.align		4
.L_744:
        /*0b10*/ 	.byte	0x03, 0x5f
        /*0b12*/ 	.short	0x0000


	//----- nvinfo : EIATTR_INT_WARP_WIDE_INSTR_OFFSETS
	.align		4
        /*0b14*/ 	.byte	0x04, 0x31
        /*0b16*/ 	.short	(.L_746 - .L_745)


	//   ....[0]....
.L_745:
        /*0b18*/ 	.word	0x00013a30


	//   ....[1]....
        /*0b1c*/ 	.word	0x00013ab0


	//----- nvinfo : EIATTR_COOP_GROUP_MASK_REGIDS
	.align		4
.L_746:
        /*0b20*/ 	.byte	0x04, 0x29
        /*0b22*/ 	.short	(.L_748 - .L_747)


	//   ....[0]....
.L_747:
        /*0b24*/ 	.word	0xffffffff


	//   ....[1]....
        /*0b28*/ 	.word	0xffffffff


	//   ....[2]....
        /*0b2c*/ 	.word	0xffffffff


	//   ....[3]....
        /*0b30*/ 	.word	0xffffffff


	//   ....[4]....
        /*0b34*/ 	.word	0xffffffff


	//   ....[5]....
        /*0b38*/ 	.word	0xffffffff


	//   ....[6]....
        /*0b3c*/ 	.word	0xffffffff


	//   ....[7]....
        /*0b40*/ 	.word	0xffffffff


	//   ....[8]....
        /*0b44*/ 	.word	0xffffffff


	//   ....[9]....
        /*0b48*/ 	.word	0xffffffff


	//   ....[10]....
        /*0b4c*/ 	.word	0xffffffff


	//   ....[11]....
        /*0b50*/ 	.word	0xffffffff


	//   ....[12]....
        /*0b54*/ 	.word	0xffffffff


	//   ....[13]....
        /*0b58*/ 	.word	0xffffffff


	//   ....[14]....
        /*0b5c*/ 	.word	0xffffffff


	//   ....[15]....
        /*0b60*/ 	.word	0xffffffff


	//   ....[16]....
        /*0b64*/ 	.word	0xffffffff


	//   ....[17]....
        /*0b68*/ 	.word	0xffffffff


	//   ....[18]....
        /*0b6c*/ 	.word	0xffffffff


	//   ....[19]....
        /*0b70*/ 	.word	0xffffffff


	//   ....[20]....
        /*0b74*/ 	.word	0xffffffff


	//   ....[21]....
        /*0b78*/ 	.word	0xffffffff


	//   ....[22]....
        /*0b7c*/ 	.word	0xffffffff


	//   ....[23]....
        /*0b80*/ 	.word	0xffffffff


	//   ....[24]....
        /*0b84*/ 	.word	0xffffffff


	//   ....[25]....
        /*0b88*/ 	.word	0xffffffff


	//   ....[26]....
        /*0b8c*/ 	.word	0xffffffff


	//   ....[27]....
        /*0b90*/ 	.word	0xffffffff


	//   ....[28]....
        /*0b94*/ 	.word	0xffffffff


	//   ....[29]....
        /*0b98*/ 	.word	0xffffffff


	//   ....[30]....
        /*0b9c*/ 	.word	0xffffffff


	//   ....[31]....
        /*0ba0*/ 	.word	0xffffffff


	//   ....[32]....
        /*0ba4*/ 	.word	0xffffffff


	//   ....[33]....
        /*0ba8*/ 	.word	0xffffffff


	//   ....[34]....
        /*0bac*/ 	.word	0xffffffff


	//   ....[35]....
        /*0bb0*/ 	.word	0xffffffff


	//   ....[36]....
        /*0bb4*/ 	.word	0xffffffff


	//   ....[37]....
        /*0bb8*/ 	.word	0xffffffff


	//   ....[38]....
        /*0bbc*/ 	.word	0xffffffff


	//   ....[39]....
        /*0bc0*/ 	.word	0xffffffff


	//   ....[40]....
        /*0bc4*/ 	.word	0xffffffff


	//   ....[41]....
        /*0bc8*/ 	.word	0xffffffff


	//   ....[42]....
        /*0bcc*/ 	.word	0xffffffff


	//   ....[43]....
        /*0bd0*/ 	.word	0xffffffff


	//   ....[44]....
        /*0bd4*/ 	.word	0xffffffff


	//   ....[45]....
        /*0bd8*/ 	.word	0xffffffff


	//   ....[46]....
        /*0bdc*/ 	.word	0xffffffff


	//   ....[47]....
        /*0be0*/ 	.word	0xffffffff


	//   ....[48]....
        /*0be4*/ 	.word	0xffffffff


	//   ....[49]....
        /*0be8*/ 	.word	0xffffffff


	//   ....[50]....
        /*0bec*/ 	.word	0xffffffff


	//   ....[51]....
        /*0bf0*/ 	.word	0xffffffff


	//   ....[52]....
        /*0bf4*/ 	.word	0xffffffff


	//   ....[53]....
        /*0bf8*/ 	.word	0xffffffff


	//   ....[54]....
        /*0bfc*/ 	.word	0xffffffff


	//   ....[55]....
        /*0c00*/ 	.word	0xffffffff


	//   ....[56]....
        /*0c04*/ 	.word	0xffffffff


	//   ....[57]....
        /*0c08*/ 	.word	0xffffffff


	//   ....[58]....
        /*0c0c*/ 	.word	0xffffffff


	//   ....[59]....
        /*0c10*/ 	.word	0xffffffff


	//   ....[60]....
        /*0c14*/ 	.word	0xffffffff


	//   ....[61]....
        /*0c18*/ 	.word	0xffffffff


	//   ....[62]....
        /*0c1c*/ 	.word	0xffffffff


	//   ....[63]....
        /*0c20*/ 	.word	0xffffffff


	//   ....[64]....
        /*0c24*/ 	.word	0xffffffff


	//   ....[65]....
        /*0c28*/ 	.word	0xffffffff


	//   ....[66]....
        /*0c2c*/ 	.word	0xffffffff


	//   ....[67]....
        /*0c30*/ 	.word	0xffffffff


	//   ....[68]....
        /*0c34*/ 	.word	0xffffffff


	//   ....[69]....
        /*0c38*/ 	.word	0xffffffff


	//   ....[70]....
        /*0c3c*/ 	.word	0xffffffff


	//   ....[71]....
        /*0c40*/ 	.word	0xffffffff


	//   ....[72]....
        /*0c44*/ 	.word	0xffffffff


	//   ....[73]....
        /*0c48*/ 	.word	0xffffffff


	//   ....[74]....
        /*0c4c*/ 	.word	0xffffffff


	//   ....[75]....
        /*0c50*/ 	.word	0xffffffff


	//   ....[76]....
        /*0c54*/ 	.word	0xffffffff


	//   ....[77]....
        /*0c58*/ 	.word	0xffffffff


	//   ....[78]....
        /*0c5c*/ 	.word	0xffffffff


	//   ....[79]....
        /*0c60*/ 	.word	0xffffffff


	//   ....[80]....
        /*0c64*/ 	.word	0xffffffff


	//   ....[81]....
        /*0c68*/ 	.word	0xffffffff


	//   ....[82]....
        /*0c6c*/ 	.word	0xffffffff


	//   ....[83]....
        /*0c70*/ 	.word	0xffffffff


	//   ....[84]....
        /*0c74*/ 	.word	0xffffffff


	//   ....[85]....
        /*0c78*/ 	.word	0xffffffff


	//   ....[86]....
        /*0c7c*/ 	.word	0xffffffff


	//   ....[87]....
        /*0c80*/ 	.word	0xffffffff


	//   ....[88]....
        /*0c84*/ 	.word	0xffffffff


	//   ....[89]....
        /*0c88*/ 	.word	0xffffffff


	//   ....[90]....
        /*0c8c*/ 	.word	0xffffffff


	//   ....[91]....
        /*0c90*/ 	.word	0xffffffff


	//   ....[92]....
        /*0c94*/ 	.word	0xffffffff


	//   ....[93]....
        /*0c98*/ 	.word	0xffffffff


	//   ....[94]....
        /*0c9c*/ 	.word	0xffffffff


	//   ....[95]....
        /*0ca0*/ 	.word	0xffffffff


	//   ....[96]....
        /*0ca4*/ 	.word	0xffffffff


	//   ....[97]....
        /*0ca8*/ 	.word	0xffffffff


	//   ....[98]....
        /*0cac*/ 	.word	0xffffffff


	//   ....[99]....
        /*0cb0*/ 	.word	0xffffffff


	//   ....[100]....
        /*0cb4*/ 	.word	0xffffffff


	//   ....[101]....
        /*0cb8*/ 	.word	0xffffffff


	//   ....[102]....
        /*0cbc*/ 	.word	0xffffffff


	//   ....[103]....
        /*0cc0*/ 	.word	0xffffffff


	//   ....[104]....
        /*0cc4*/ 	.word	0xffffffff


	//   ....[105]....
        /*0cc8*/ 	.word	0xffffffff


	//   ....[106]....
        /*0ccc*/ 	.word	0xffffffff


	//   ....[107]....
        /*0cd0*/ 	.word	0xffffffff


	//   ....[108]....
        /*0cd4*/ 	.word	0xffffffff


	//   ....[109]....
        /*0cd8*/ 	.word	0xffffffff


	//   ....[110]....
        /*0cdc*/ 	.word	0xffffffff


	//   ....[111]....
        /*0ce0*/ 	.word	0xffffffff


	//   ....[112]....
        /*0ce4*/ 	.word	0xffffffff


	//   ....[113]....
        /*0ce8*/ 	.word	0xffffffff


	//   ....[114]....
        /*0cec*/ 	.word	0xffffffff


	//   ....[115]....
        /*0cf0*/ 	.word	0xffffffff


	//   ....[116]....
        /*0cf4*/ 	.word	0xffffffff


	//   ....[117]....
        /*0cf8*/ 	.word	0xffffffff


	//   ....[118]....
        /*0cfc*/ 	.word	0xffffffff


	//   ....[119]....
        /*0d00*/ 	.word	0xffffffff


	//   ....[120]....
        /*0d04*/ 	.word	0xffffffff


	//   ....[121]....
        /*0d08*/ 	.word	0xffffffff


	//   ....[122]....
        /*0d0c*/ 	.word	0xffffffff


	//   ....[123]....
        /*0d10*/ 	.word	0xffffffff


	//   ....[124]....
        /*0d14*/ 	.word	0xffffffff


	//   ....[125]....
        /*0d18*/ 	.word	0xffffffff


	//   ....[126]....
        /*0d1c*/ 	.word	0xffffffff


	//   ....[127]....
        /*0d20*/ 	.word	0xffffffff


	//   ....[128]....
        /*0d24*/ 	.word	0xffffffff


	//   ....[129]....
        /*0d28*/ 	.word	0xffffffff


	//   ....[130]....
        /*0d2c*/ 	.word	0xffffffff


	//   ....[131]....
        /*0d30*/ 	.word	0xffffffff


	//   ....[132]....
        /*0d34*/ 	.word	0xffffffff


	//   ....[133]....
        /*0d38*/ 	.word	0xffffffff


	//   ....[134]....
        /*0d3c*/ 	.word	0xffffffff


	//----- nvinfo : EIATTR_COOP_GROUP_INSTR_OFFSETS
	.align		4
.L_748:
        /*0d40*/ 	.byte	0x04, 0x28
        /*0d42*/ 	.short	(.L_750 - .L_749)


	//   ....[0]....
.L_749:
        /*0d44*/ 	.word	0x00000050


	//   ....[1]....
        /*0d48*/ 	.word	0x00001dc0


	//   ....[2]....
        /*0d4c*/ 	.word	0x00001de0


	//   ....[3]....
        /*0d50*/ 	.word	0x00002030


	//   ....[4]....
        /*0d54*/ 	.word	0x00002040


	//   ....[5]....
        /*0d58*/ 	.word	0x00002220


	//   ....[6]....
        /*0d5c*/ 	.word	0x00002240


	//   ....[7]....
        /*0d60*/ 	.word	0x00002420


	//   ....[8]....
        /*0d64*/ 	.word	0x00002430


	//   ....[9]....
        /*0d68*/ 	.word	0x00002a90


	//   ....[10]....
        /*0d6c*/ 	.word	0x00002ab0


	//   ....[11]....
        /*0d70*/ 	.word	0x00002ac0


	//   ....[12]....
        /*0d74*/ 	.word	0x00002af0


	//   ....[13]....
        /*0d78*/ 	.word	0x00002c30


	//   ....[14]....
        /*0d7c*/ 	.word	0x00002c70


	//   ....[15]....
        /*0d80*/ 	.word	0x00002ec0


	//   ....[16]....
        /*0d84*/ 	.word	0x00002f80


	//   ....[17]....
        /*0d88*/ 	.word	0x00002f90


	//   ....[18]....
        /*0d8c*/ 	.word	0x00002fa0


	//   ....[19]....
        /*0d90*/ 	.word	0x00003290


	//   ....[20]....
        /*0d94*/ 	.word	0x000032d0


	//   ....[21]....
        /*0d98*/ 	.word	0x00005090


	//   ....[22]....
        /*0d9c*/ 	.word	0x000050f0


	//   ....[23]....
        /*0da0*/ 	.word	0x00005100


	//   ....[24]....
        /*0da4*/ 	.word	0x00005110


	//   ....[25]....
        /*0da8*/ 	.word	0x000051f0


	//   ....[26]....
        /*0dac*/ 	.word	0x00005240


	//   ....[27]....
        /*0db0*/ 	.word	0x000055f0


	//   ....[28]....
        /*0db4*/ 	.word	0x00005930


	//   ....[29]....
        /*0db8*/ 	.word	0x00005f30


	//   ....[30]....
        /*0dbc*/ 	.word	0x00005f50


	//   ....[31]....
        /*0dc0*/ 	.word	0x00005f70


	//   ....[32]....
        /*0dc4*/ 	.word	0x00005f90


	//   ....[33]....
        /*0dc8*/ 	.word	0x000085b0


	//   ....[34]....
        /*0dcc*/ 	.word	0x00008610


	//   ....[35]....
        /*0dd0*/ 	.word	0x00008620


	//   ....[36]....
        /*0dd4*/ 	.word	0x00008690


	//   ....[37]....
        /*0dd8*/ 	.word	0x00008750


	//   ....[38]....
        /*0ddc*/ 	.word	0x00008810


	//   ....[39]....
        /*0de0*/ 	.word	0x0000a6f0


	//   ....[40]....
        /*0de4*/ 	.word	0x0000a750


	//   ....[41]....
        /*0de8*/ 	.word	0x0000a760


	//   ....[42]....
        /*0dec*/ 	.word	0x0000a7d0


	//   ....[43]....
        /*0df0*/ 	.word	0x0000a890


	//   ....[44]....
        /*0df4*/ 	.word	0x0000a950


	//   ....[45]....
        /*0df8*/ 	.word	0x0000ac50


	//   ....[46]....
        /*0dfc*/ 	.word	0x0000afb0


	//   ....[47]....
        /*0e00*/ 	.word	0x0000b450


	//   ....[48]....
        /*0e04*/ 	.word	0x0000b470


	//   ....[49]....
        /*0e08*/ 	.word	0x0000b610


	//   ....[50]....
        /*0e0c*/ 	.word	0x0000b630


	//   ....[51]....
        /*0e10*/ 	.word	0x0000e110


	//   ....[52]....
        /*0e14*/ 	.word	0x0000e170


	//   ....[53]....
        /*0e18*/ 	.word	0x0000e180


	//   ....[54]....
        /*0e1c*/ 	.word	0x0000e190


	//   ....[55]....
        /*0e20*/ 	.word	0x0000e290


	//   ....[56]....
        /*0e24*/ 	.word	0x0000e350


	//   ....[57]....
        /*0e28*/ 	.word	0x000101a0


	//   ....[58]....
        /*0e2c*/ 	.word	0x000101c0


	//   ....[59]....
        /*0e30*/ 	.word	0x000102c0


	//   ....[60]....
        /*0e34*/ 	.word	0x000102e0


	//   ....[61]....
        /*0e38*/ 	.word	0x00010310


	//   ....[62]....
        /*0e3c*/ 	.word	0x000103a0


	//   ....[63]....
        /*0e40*/ 	.word	0x00010830


	//   ....[64]....
        /*0e44*/ 	.word	0x00010850


	//   ....[65]....
        /*0e48*/ 	.word	0x00010870


	//   ....[66]....
        /*0e4c*/ 	.word	0x00010890


	//   ....[67]....
        /*0e50*/ 	.word	0x00012fa0


	//   ....[68]....
        /*0e54*/ 	.word	0x00012ff0


	//   ....[69]....
        /*0e58*/ 	.word	0x00013010


	//   ....[70]....
        /*0e5c*/ 	.word	0x00013030


	//   ....[71]....
        /*0e60*/ 	.word	0x00013c00


	//   ....[72]....
        /*0e64*/ 	.word	0x00014420


	//   ....[73]....
        /*0e68*/ 	.word	0x00014430


	//   ....[74]....
        /*0e6c*/ 	.word	0x00014460


	//   ....[75]....
        /*0e70*/ 	.word	0x00014480


	//   ....[76]....
        /*0e74*/ 	.word	0x00014590


	//   ....[77]....
        /*0e78*/ 	.word	0x000145b0


	//   ....[78]....
        /*0e7c*/ 	.word	0x00014de0


	//   ....[79]....
        /*0e80*/ 	.word	0x00014df0


	//   ....[80]....
        /*0e84*/ 	.word	0x00015980


	//   ....[81]....
        /*0e88*/ 	.word	0x00015a90


	//   ....[82]....
        /*0e8c*/ 	.word	0x00015b00


	//   ....[83]....
        /*0e90*/ 	.word	0x00015b60


	//   ....[84]....
        /*0e94*/ 	.word	0x00015bc0


	//   ....[85]....
        /*0e98*/ 	.word	0x00015c20


	//   ....[86]....
        /*0e9c*/ 	.word	0x00015c90


	//   ....[87]....
        /*0ea0*/ 	.word	0x00015cf0


	//   ....[88]....
        /*0ea4*/ 	.word	0x00015d50


	//   ....[89]....
        /*0ea8*/ 	.word	0x00015db0


	//   ....[90]....
        /*0eac*/ 	.word	0x00015e20


	//   ....[91]....
        /*0eb0*/ 	.word	0x00016020


	//   ....[92]....
        /*0eb4*/ 	.word	0x00016080


	//   ....[93]....
        /*0eb8*/ 	.word	0x00016280


	//   ....[94]....
        /*0ebc*/ 	.word	0x000162e0


	//   ....[95]....
        /*0ec0*/ 	.word	0x00016340


	//   ....[96]....
        /*0ec4*/ 	.word	0x000163a0


	//   ....[97]....
        /*0ec8*/ 	.word	0x000169e0


	//   ....[98]....
        /*0ecc*/ 	.word	0x00016a30


	//   ....[99]....
        /*0ed0*/ 	.word	0x00016a80


	//   ....[100]....
        /*0ed4*/ 	.word	0x00016ad0


	//   ....[101]....
        /*0ed8*/ 	.word	0x00016b40


	//   ....[102]....
        /*0edc*/ 	.word	0x00016bb0


	//   ....[103]....
        /*0ee0*/ 	.word	0x00016db0


	//   ....[104]....
        /*0ee4*/ 	.word	0x00016e10


	//   ....[105]....
        /*0ee8*/ 	.word	0x00017010


	//   ....[106]....
        /*0eec*/ 	.word	0x00017070


	//   ....[107]....
        /*0ef0*/ 	.word	0x000170d0


	//   ....[108]....
        /*0ef4*/ 	.word	0x00017140


	//   ....[109]....
        /*0ef8*/ 	.word	0x00017340


	//   ....[110]....
        /*0efc*/ 	.word	0x000173a0


	//   ....[111]....
        /*0f00*/ 	.word	0x000175a0


	//   ....[112]....
        /*0f04*/ 	.word	0x00017600


	//   ....[113]....
        /*0f08*/ 	.word	0x00017660


	//   ....[114]....
        /*0f0c*/ 	.word	0x000176c0


	//   ....[115]....
        /*0f10*/ 	.word	0x00017d30


	//   ....[116]....
        /*0f14*/ 	.word	0x00017d70


	//   ....[117]....
        /*0f18*/ 	.word	0x00017dc0


	//   ....[118]....
        /*0f1c*/ 	.word	0x00017e00


	//   ....[119]....
        /*0f20*/ 	.word	0x00017e60


	//   ....[120]....
        /*0f24*/ 	.word	0x00017ec0


	//   ....[121]....
        /*0f28*/ 	.word	0x00017f30


	//   ....[122]....
        /*0f2c*/ 	.word	0x000180b0


	//   ....[123]....
        /*0f30*/ 	.word	0x00018110


	//   ....[124]....
        /*0f34*/ 	.word	0x00018290


	//   ....[125]....
        /*0f38*/ 	.word	0x000182f0


	//   ....[126]....
        /*0f3c*/ 	.word	0x00018330


	//   ....[127]....
        /*0f40*/ 	.word	0x00018370


	//   ....[128]....
        /*0f44*/ 	.word	0x000183c0


	//   ....[129]....
        /*0f48*/ 	.word	0x00018400


	//   ....[130]....
        /*0f4c*/ 	.word	0x00018450


	//   ....[131]....
        /*0f50*/ 	.word	0x000184b0


	//   ....[132]....
        /*0f54*/ 	.word	0x00018500


	//   ....[133]....
        /*0f58*/ 	.word	0x00018550


	//   ....[134]....
        /*0f5c*/ 	.word	0x000185c0


	//----- nvinfo : EIATTR_EXIT_INSTR_OFFSETS
	.align		4
.L_750:
        /*0f60*/ 	.byte	0x04, 0x1c
        /*0f62*/ 	.short	(.L_752 - .L_751)


	//   ....[0]....
.L_751:
        /*0f64*/ 	.word	0x000000a0


	//   ....[1]....
        /*0f68*/ 	.word	0x00015a40


	//----- nvinfo : EIATTR_MAX_THREADS
	.align		4
.L_752:
        /*0f6c*/ 	.byte	0x04, 0x05
        /*0f6e*/ 	.short	(.L_754 - .L_753)
.L_753:
        /*0f70*/ 	.word	0x00000100
        /*0f74*/ 	.word	0x00000001
        /*0f78*/ 	.word	0x00000001


	//----- nvinfo : EIATTR_CRS_STACK_SIZE
	.align		4
.L_754:
        /*0f7c*/ 	.byte	0x04, 0x1e
        /*0f7e*/ 	.short	(.L_756 - .L_755)
.L_755:
        /*0f80*/ 	.word	0x00000000
.L_756:


//--------------------- .nv.info._ZN7cutlass13device_kernelIN5flash19enable_sm80_to_sm89INS1_16FlashAttnFwdSm80INS1_25CollectiveMainloopFwdSm80ILi8ELi1ELb0EN4cute5tupleIJNS5_1CILi128EEENS7_ILi64EEENS7_ILi256EEEEEELi256ENS_10bfloat16_tEfNS_4arch4Sm80ELb1ELb0ELb1ELb1ELb1ELb0ELb1ELb1EEENS1_21CollectiveEpilogueFwdINS6_IJS8_SA_S9_EEENS6_IJNS7_ILi1EEESI_SI_EEESC_SE_Li256ELb1ELb1ELb1ELb0EEENS1_36VarlenDynamicPersistentTileSchedulerILi128ELi64ELi256ELi256ELb1ELb1ELb0ELb1ELb1ELb1EEEEEEEEEvNT_6ParamsE --------------------------
	.section	.nv.info._ZN7cutlass13device_kernelIN5flash19enable_sm80_to_sm89INS1_16FlashAttnFwdSm80INS1_25CollectiveMainloopFwdSm80ILi8ELi1ELb0EN4cute5tupleIJNS5_1CILi128EEENS7_ILi64EEENS7_ILi256EEEEEELi256ENS_10bfloat16_tEfNS_4arch4Sm80ELb1ELb0ELb1ELb1ELb1ELb0ELb1ELb1EEENS1_21CollectiveEpilogueFwdINS6_IJS8_SA_S9_EEENS6_IJNS7_ILi1EEESI_SI_EEESC_SE_Li256ELb1ELb1ELb1ELb0EEENS1_36VarlenDynamicPersistentTileSchedulerILi128ELi64ELi256ELi256ELb1ELb1ELb0ELb1ELb1ELb1EEEEEEEEEvNT_6ParamsE,"",@"SHT_CUDA_INFO"
	.sectionflags	@""
	.align	4


	//----- nvinfo : EIATTR_CUDA_API_VERSION
	.align		4
        /*0000*/ 	.byte	0x04, 0x37
        /*0002*/ 	.short	(.L_758 - .L_757)
.L_757:
        /*0004*/ 	.word	0x00000082


	//----- nvinfo : EIATTR_SW2861232_WAR
	.align		4
.L_758:
        /*0008*/ 	.byte	0x01, 0x35
	.zero		2


	//----- nvinfo : EIATTR_PARAM_CBANK
	.align		4
        /*000c*/ 	.byte	0x04, 0x0a
        /*000e*/ 	.short	(.L_760 - .L_759)
	.align		4
.L_759:
        /*0010*/ 	.word	index@(.nv.constant0._ZN7cutlass13device_kernelIN5flash19enable_sm80_to_sm89INS1_16FlashAttnFwdSm80INS1_25CollectiveMainloopFwdSm80ILi8ELi1ELb0EN4cute5tupleIJNS5_1CILi128EEENS7_ILi64EEENS7_ILi256EEEEEELi256ENS_10bfloat16_tEfNS_4arch4Sm80ELb1ELb0ELb1ELb1ELb1ELb0ELb1ELb1EEENS1_21CollectiveEpilogueFwdINS6_IJS8_SA_S9_EEENS6_IJNS7_ILi1EEESI_SI_EEESC_SE_Li256ELb1ELb1ELb1ELb0EEENS1_36VarlenDynamicPersistentTileSchedulerILi128ELi64ELi256ELi256ELb1ELb1ELb0ELb1ELb1ELb1EEEEEEEEEvNT_6ParamsE)
        /*0014*/ 	.short	0x0160
        /*0016*/ 	.short	0x0438


	//----- nvinfo : EIATTR_CBANK_PARAM_SIZE
	.align		4
.L_760:
        /*0018*/ 	.byte	0x03, 0x19
        /*001a*/ 	.short	0x0438


	//----- nvinfo : EIATTR_KPARAM_INFO
	.align		4
        /*001c*/ 	.byte	0x04, 0x17
        /*001e*/ 	.short	(.L_762 - .L_761)
.L_761:
        /*0020*/ 	.word	0x00000000
        /*0024*/ 	.short	0x0000
        /*0026*/ 	.short	0x0000
        /*0028*/ 	.byte	0x00, 0xf0, 0xe1, 0x10


	//----- nvinfo : EIATTR_MAXREG_COUNT
	.align		4
.L_762:
        /*002c*/ 	.byte	0x03, 0x1b
        /*002e*/ 	.short	0x00ff


	//----- nvinfo : EIATTR_NUM_BARRIERS
	.align		4
        /*0030*/ 	.byte	0x02, 0x4c
        /*0032*/ 	.byte	0x06
	.zero		1


	//----- nvinfo : EIATTR_ANNOTATIONS
	.align		4
        /*0034*/ 	.byte	0x04, 0x55
        /*0036*/ 	.short	(.L_764 - .L_763)


	//   ....[0]....
.L_763:
        /* <DEDUP_REMOVED lines=18> */


	//----- nvinfo : EIATTR_MERCURY_ISA_VERSION
	.align		4
.L_764:
        /*0140*/ 	.byte	0x03, 0x5f
        /*0142*/ 	.short	0x0000


	//----- nvinfo : EIATTR_INT_WARP_WIDE_INSTR_OFFSETS
	.align		4
        /*0144*/ 	.byte	0x04, 0x31
        /*0146*/ 	.short	(.L_766 - .L_765)


	//   ....[0]....
.L_765:
        /*0148*/ 	.word	0x0000f250


	//   ....[1]....
        /*014c*/ 	.word	0x0000f2d0


	//----- nvinfo : EIATTR_COOP_GROUP_MASK_REGIDS
	.align		4
.L_766:
        /*0150*/ 	.byte	0x04, 0x29
        /*0152*/ 	.short	(.L_768 - .L_767)


	//   ....[0]....
.L_767:
        /*0154*/ 	.word	0xffffffff


	//   ....[1]....
        /*0158*/ 	.word	0xffffffff


	//   ....[2]....
        /*015c*/ 	.word	0xffffffff


	//   ....[3]....
        /*0160*/ 	.word	0xffffffff


	//   ....[4]....
        /*0164*/ 	.word	0xffffffff


	//   ....[5]....
        /*0168*/ 	.word	0xffffffff


	//   ....[6]....
        /*016c*/ 	.word	0xffffffff


	//   ....[7]....
        /*0170*/ 	.word	0xffffffff


	//   ....[8]....
        /*0174*/ 	.word	0xffffffff


	//   ....[9]....
        /*0178*/ 	.word	0xffffffff


	//   ....[10]....
        /*017c*/ 	.word	0xffffffff


	//   ....[11]....
        /*0180*/ 	.word	0xffffffff


	//   ....[12]....
        /*0184*/ 	.word	0xffffffff


	//   ....[13]....
        /*0188*/ 	.word	0xffffffff


	//   ....[14]....
        /*018c*/ 	.word	0xffffffff


	//   ....[15]....
        /*0190*/ 	.word	0xffffffff


	//   ....[16]....
        /*0194*/ 	.word	0xffffffff


	//   ....[17]....
        /*0198*/ 	.word	0xffffffff


	//   ....[18]....
        /*019c*/ 	.word	0xffffffff


	//   ....[19]....
        /*01a0*/ 	.word	0xffffffff


	//   ....[20]....
        /*01a4*/ 	.word	0xffffffff


	//   ....[21]....
        /*01a8*/ 	.word	0xffffffff


	//   ....[22]....
        /*01ac*/ 	.word	0xffffffff


	//   ....[23]....
        /*01b0*/ 	.word	0xffffffff


	//   ....[24]....
        /*01b4*/ 	.word	0xffffffff


	//   ....[25]....
        /*01b8*/ 	.word	0xffffffff


	//   ....[26]....
        /*01bc*/ 	.word	0xffffffff


	//   ....[27]....
        /*01c0*/ 	.word	0xffffffff


	//   ....[28]....
        /*01c4*/ 	.word	0xffffffff


	//   ....[29]....
        /*01c8*/ 	.word	0xffffffff


	//   ....[30]....
        /*01cc*/ 	.word	0xffffffff


	//   ....[31]....
        /*01d0*/ 	.word	0xffffffff


	//   ....[32]....
        /*01d4*/ 	.word	0xffffffff


	//   ....[33]....
        /*01d8*/ 	.word	0xffffffff


	//   ....[34]....
        /*01dc*/ 	.word	0xffffffff


	//   ....[35]....
        /*01e0*/ 	.word	0xffffffff


	//   ....[36]....
        /*01e4*/ 	.word	0xffffffff


	//   ....[37]....
        /*01e8*/ 	.word	0xffffffff


	//   ....[38]....
        /*01ec*/ 	.word	0xffffffff


	//   ....[39]....
        /*01f0*/ 	.word	0xffffffff


	//   ....[40]....
        /*01f4*/ 	.word	0xffffffff


	//   ....[41]....
        /*01f8*/ 	.word	0xffffffff


	//   ....[42]....
        /*01fc*/ 	.word	0xffffffff


	//   ....[43]....
        /*0200*/ 	.word	0xffffffff


	//   ....[44]....
        /*0204*/ 	.word	0xffffffff


	//   ....[45]....
        /*0208*/ 	.word	0xffffffff


	//   ....[46]....
        /*020c*/ 	.word	0xffffffff


	//   ....[47]....
        /*0210*/ 	.word	0xffffffff


	//   ....[48]....
        /*0214*/ 	.word	0xffffffff


	//   ....[49]....
        /*0218*/ 	.word	0xffffffff


	//   ....[50]....
        /*021c*/ 	.word	0xffffffff


	//   ....[51]....
        /*0220*/ 	.word	0xffffffff


	//   ....[52]....
        /*0224*/ 	.word	0xffffffff


	//   ....[53]....
        /*0228*/ 	.word	0xffffffff


	//   ....[54]....
        /*022c*/ 	.word	0xffffffff


	//   ....[55]....
        /*0230*/ 	.word	0xffffffff


	//   ....[56]....
        /*0234*/ 	.word	0xffffffff


	//   ....[57]....
        /*0238*/ 	.word	0xffffffff


	//   ....[58]....
        /*023c*/ 	.word	0xffffffff


	//   ....[59]....
        /*0240*/ 	.word	0xffffffff


	//   ....[60]....
        /*0244*/ 	.word	0xffffffff


	//   ....[61]....
        /*0248*/ 	.word	0xffffffff


	//   ....[62]....
        /*024c*/ 	.word	0xffffffff


	//   ....[63]....
        /*0250*/ 	.word	0xffffffff


	//   ....[64]....
        /*0254*/ 	.word	0xffffffff


	//   ....[65]....
        /*0258*/ 	.word	0xffffffff


	//   ....[66]....
        /*025c*/ 	.word	0xffffffff


	//   ....[67]....
        /*0260*/ 	.word	0xffffffff


	//   ....[68]....
        /*0264*/ 	.word	0xffffffff


	//   ....[69]....
        /*0268*/ 	.word	0xffffffff


	//   ....[70]....
        /*026c*/ 	.word	0xffffffff


	//   ....[71]....
        /*0270*/ 	.word	0xffffffff


	//   ....[72]....
        /*0274*/ 	.word	0xffffffff


	//   ....[73]....
        /*0278*/ 	.word	0xffffffff


	//   ....[74]....
        /*027c*/ 	.word	0xffffffff


	//   ....[75]....
        /*0280*/ 	.word	0xffffffff


	//   ....[76]....
        /*0284*/ 	.word	0xffffffff


	//   ....[77]....
        /*0288*/ 	.word	0xffffffff


	//   ....[78]....
        /*028c*/ 	.word	0xffffffff


	//   ....[79]....
        /*0290*/ 	.word	0xffffffff


	//   ....[80]....
        /*0294*/ 	.word	0xffffffff


	//   ....[81]....
        /*0298*/ 	.word	0xffffffff


	//   ....[82]....
        /*029c*/ 	.word	0xffffffff


	//   ....[83]....
        /*02a0*/ 	.word	0xffffffff


	//   ....[84]....
        /*02a4*/ 	.word	0xffffffff


	//   ....[85]....
        /*02a8*/ 	.word	0xffffffff


	//   ....[86]....
        /*02ac*/ 	.word	0xffffffff


	//   ....[87]....
        /*02b0*/ 	.word	0xffffffff


	//   ....[88]....
        /*02b4*/ 	.word	0xffffffff


	//   ....[89]....
        /*02b8*/ 	.word	0xffffffff


	//   ....[90]....
        /*02bc*/ 	.word	0xffffffff


	//   ....[91]....
        /*02c0*/ 	.word	0xffffffff


	//   ....[92]....
        /*02c4*/ 	.word	0xffffffff


	//   ....[93]....
        /*02c8*/ 	.word	0xffffffff


	//   ....[94]....
        /*02cc*/ 	.word	0xffffffff


	//   ....[95]....
        /*02d0*/ 	.word	0xffffffff


	//   ....[96]....
        /*02d4*/ 	.word	0xffffffff


	//   ....[97]....
        /*02d8*/ 	.word	0xffffffff


	//   ....[98]....
        /*02dc*/ 	.word	0xffffffff


	//   ....[99]....
        /*02e0*/ 	.word	0xffffffff


	//   ....[100]....
        /*02e4*/ 	.word	0xffffffff


	//   ....[101]....
        /*02e8*/ 	.word	0xffffffff


	//   ....[102]....
        /*02ec*/ 	.word	0xffffffff


	//   ....[103]....
        /*02f0*/ 	.word	0xffffffff


	//   ....[104]....
        /*02f4*/ 	.word	0xffffffff


	//   ....[105]....
        /*02f8*/ 	.word	0xffffffff


	//   ....[106]....
        /*02fc*/ 	.word	0xffffffff


	//   ....[107]....
        /*0300*/ 	.word	0xffffffff


	//   ....[108]....
        /*0304*/ 	.word	0xffffffff


	//   ....[109]....
        /*0308*/ 	.word	0xffffffff


	//   ....[110]....
        /*030c*/ 	.word	0xffffffff


	//   ....[111]....
        /*0310*/ 	.word	0xffffffff


	//   ....[112]....
        /*0314*/ 	.word	0xffffffff


	//   ....[113]....
        /*0318*/ 	.word	0xffffffff


	//   ....[114]....
        /*031c*/ 	.word	0xffffffff


	//   ....[115]....
        /*0320*/ 	.word	0xffffffff


	//   ....[116]....
        /*0324*/ 	.word	0xffffffff


	//   ....[117]....
        /*0328*/ 	.word	0xffffffff


	//   ....[118]....
        /*032c*/ 	.word	0xffffffff


	//   ....[119]....
        /*0330*/ 	.word	0xffffffff


	//   ....[120]....
        /*0334*/ 	.word	0xffffffff


	//   ....[121]....
        /*0338*/ 	.word	0xffffffff


	//   ....[122]....
        /*033c*/ 	.word	0xffffffff


	//   ....[123]....
        /*0340*/ 	.word	0xffffffff


	//   ....[124]....
        /*0344*/ 	.word	0xffffffff


	//   ....[125]....
        /*0348*/ 	.word	0xffffffff


	//   ....[126]....
        /*034c*/ 	.word	0xffffffff


	//   ....[127]....
        /*0350*/ 	.word	0xffffffff


	//   ....[128]....
        /*0354*/ 	.word	0xffffffff


	//   ....[129]....
        /*0358*/ 	.word	0xffffffff


	//   ....[130]....
        /*035c*/ 	.word	0xffffffff


	//   ....[131]....
        /*0360*/ 	.word	0xffffffff


	//   ....[132]....
        /*0364*/ 	.word	0xffffffff


	//   ....[133]....
        /*0368*/ 	.word	0xffffffff


	//   ....[134]....
        /*036c*/ 	.word	0xffffffff


	//   ....[135]....
        /*0370*/ 	.word	0xffffffff


	//   ....[136]....
        /*0374*/ 	.word	0xffffffff


	//   ....[137]....
        /*0378*/ 	.word	0xffffffff


	//   ....[138]....
        /*037c*/ 	.word	0xffffffff


	//   ....[139]....
        /*0380*/ 	.word	0xffffffff


	//   ....[140]....
        /*0384*/ 	.word	0xffffffff


	//   ....[141]....
        /*0388*/ 	.word	0xffffffff


	//   ....[142]....
        /*038c*/ 	.word	0xffffffff


	//   ....[143]....
        /*0390*/ 	.word	0xffffffff


	//   ....[144]....
        /*0394*/ 	.word	0xffffffff


	//   ....[145]....
        /*0398*/ 	.word	0xffffffff


	//   ....[146]....
        /*039c*/ 	.word	0xffffffff


	//   ....[147]....
        /*03a0*/ 	.word	0xffffffff


	//   ....[148]....
        /*03a4*/ 	.word	0xffffffff


	//   ....[149]....
        /*03a8*/ 	.word	0xffffffff


	//   ....[150]....
        /*03ac*/ 	.word	0xffffffff


	//   ....[151]....
        /*03b0*/ 	.word	0xffffffff


	//   ....[152]....
        /*03b4*/ 	.word	0xffffffff


	//   ....[153]....
        /*03b8*/ 	.word	0xffffffff


	//   ....[154]....
        /*03bc*/ 	.word	0xffffffff


	//   ....[155]....
        /*03c0*/ 	.word	0xffffffff


	//   ....[156]....
        /*03c4*/ 	.word	0xffffffff


	//   ....[157]....
        /*03c8*/ 	.word	0xffffffff


	//   ....[158]....
        /*03cc*/ 	.word	0xffffffff


	//   ....[159]....
        /*03d0*/ 	.word	0xffffffff


	//   ....[160]....
        /*03d4*/ 	.word	0xffffffff


	//   ....[161]....
        /*03d8*/ 	.word	0xffffffff


	//   ....[162]....
        /*03dc*/ 	.word	0xffffffff


	//   ....[163]....
        /*03e0*/ 	.word	0xffffffff


	//   ....[164]....
        /*03e4*/ 	.word	0xffffffff


	//   ....[165]....
        /*03e8*/ 	.word	0xffffffff


	//   ....[166]....
        /*03ec*/ 	.word	0xffffffff


	//   ....[167]....
        /*03f0*/ 	.word	0xffffffff


	//   ....[168]....
        /*03f4*/ 	.word	0xffffffff


	//   ....[169]....
        /*03f8*/ 	.word	0xffffffff


	//   ....[170]....
        /*03fc*/ 	.word	0xffffffff


	//   ....[171]....
        /*0400*/ 	.word	0xffffffff


	//   ....[172]....
        /*0404*/ 	.word	0xffffffff


	//   ....[173]....
        /*0408*/ 	.word	0xffffffff


	//   ....[174]....
        /*040c*/ 	.word	0xffffffff


	//   ....[175]....
        /*0410*/ 	.word	0xffffffff


	//   ....[176]....
        /*0414*/ 	.word	0xffffffff


	//   ....[177]....
        /*0418*/ 	.word	0xffffffff


	//   ....[178]....
        /*041c*/ 	.word	0xffffffff


	//   ....[179]....
        /*0420*/ 	.word	0xffffffff


	//   ....[180]....
        /*0424*/ 	.word	0xffffffff


	//   ....[181]....
        /*0428*/ 	.word	0xffffffff


	//   ....[182]....
        /*042c*/ 	.word	0xffffffff


	//   ....[183]....
        /*0430*/ 	.word	0xffffffff


	//   ....[184]....
        /*0434*/ 	.word	0xffffffff


	//   ....[185]....
        /*0438*/ 	.word	0xffffffff


	//   ....[186]....
        /*043c*/ 	.word	0xffffffff


	//   ....[187]....
        /*0440*/ 	.word	0xffffffff


	//   ....[188]....
        /*0444*/ 	.word	0xffffffff


	//   ....[189]....
        /*0448*/ 	.word	0xffffffff


	//   ....[190]....
        /*044c*/ 	.word	0xffffffff


	//   ....[191]....
        /*0450*/ 	.word	0xffffffff


	//   ....[192]....
        /*0454*/ 	.word	0xffffffff


	//   ....[193]....
        /*0458*/ 	.word	0xffffffff


	//   ....[194]....
        /*045c*/ 	.word	0xffffffff


	//   ....[195]....
        /*0460*/ 	.word	0xffffffff


	//   ....[196]....
        /*0464*/ 	.word	0xffffffff


	//   ....[197]....
        /*0468*/ 	.word	0xffffffff


	//   ....[198]....
        /*046c*/ 	.word	0xffffffff


	//   ....[199]....
        /*0470*/ 	.word	0xffffffff


	//   ....[200]....
        /*0474*/ 	.word	0xffffffff


	//   ....[201]....
        /*0478*/ 	.word	0xffffffff


	//   ....[202]....
        /*047c*/ 	.word	0xffffffff


	//   ....[203]....
        /*0480*/ 	.word	0xffffffff


	//   ....[204]....
        /*0484*/ 	.word	0xffffffff


	//   ....[205]....
        /*0488*/ 	.word	0xffffffff


	//   ....[206]....
        /*048c*/ 	.word	0xffffffff


	//   ....[207]....
        /*0490*/ 	.word	0xffffffff


	//----- nvinfo : EIATTR_COOP_GROUP_INSTR_OFFSETS
	.align		4
.L_768:
        /*0494*/ 	.byte	0x04, 0x28
        /*0496*/ 	.short	(.L_770 - .L_769)


	//   ....[0]....
.L_769:
        /*0498*/ 	.word	0x00000050


	//   ....[1]....
        /*049c*/ 	.word	0x000001e0


	//   ....[2]....
        /*04a0*/ 	.word	0x00000210


	//   ....[3]....
        /*04a4*/ 	.word	0x00000240


	//   ....[4]....
        /*04a8*/ 	.word	0x00000270


	//   ....[5]....
        /*04ac*/ 	.word	0x000002a0


	//   ....[6]....
        /*04b0*/ 	.word	0x000002d0


	//   ....[7]....
        /*04b4*/ 	.word	0x00000430


	//   ....[8]....
        /*04b8*/ 	.word	0x00000470


	//   ....[9]....
        /*04bc*/ 	.word	0x000004a0


	//   ....[10]....
        /*04c0*/ 	.word	0x000004d0


	//   ....[11]....
        /*04c4*/ 	.word	0x00000500


	//   ....[12]....
        /*04c8*/ 	.word	0x00000530


	//   ....[13]....
        /*04cc*/ 	.word	0x000005c0


	//   ....[14]....
        /*04d0*/ 	.word	0x00000600


	//   ....[15]....
        /*04d4*/ 	.word	0x00000620


	//   ....[16]....
        /*04d8*/ 	.word	0x00000680


	//   ....[17]....
        /*04dc*/ 	.word	0x00002990


	//   ....[18]....
        /*04e0*/ 	.word	0x000029b0


	//   ....[19]....
        /*04e4*/ 	.word	0x00002b60


	//   ....[20]....
        /*04e8*/ 	.word	0x00002b70


	//   ....[21]....
        /*04ec*/ 	.word	0x00002d10


	//   ....[22]....
        /*04f0*/ 	.word	0x00002d30


	//   ....[23]....
        /*04f4*/ 	.word	0x00002ed0


	//   ....[24]....
        /*04f8*/ 	.word	0x00002ee0


	//   ....[25]....
        /*04fc*/ 	.word	0x000033f0


	//   ....[26]....
        /*0500*/ 	.word	0x00003410


	//   ....[27]....
        /*0504*/ 	.word	0x00003420


	//   ....[28]....
        /*0508*/ 	.word	0x00003430


	//   ....[29]....
        /*050c*/ 	.word	0x00003610


	//   ....[30]....
        /*0510*/ 	.word	0x00003640


	//   ....[31]....
        /*0514*/ 	.word	0x00003670


	//   ....[32]....
        /*0518*/ 	.word	0x00003690


	//   ....[33]....
        /*051c*/ 	.word	0x00004d30


	//   ....[34]....
        /*0520*/ 	.word	0x00004d50


	//   ....[35]....
        /*0524*/ 	.word	0x00004e70


	//   ....[36]....
        /*0528*/ 	.word	0x00004ec0


	//   ....[37]....
        /*052c*/ 	.word	0x00005150


	//   ....[38]....
        /*0530*/ 	.word	0x00005390


	//   ....[39]....
        /*0534*/ 	.word	0x00005790


	//   ....[40]....
        /*0538*/ 	.word	0x000057b0


	//   ....[41]....
        /*053c*/ 	.word	0x000057d0


	//   ....[42]....
        /*0540*/ 	.word	0x000057f0


	//   ....[43]....
        /*0544*/ 	.word	0x00006f30


	//   ....[44]....
        /*0548*/ 	.word	0x00006f50


	//   ....[45]....
        /*054c*/ 	.word	0x00007060


	//   ....[46]....
        /*0550*/ 	.word	0x00007090


	//   ....[47]....
        /*0554*/ 	.word	0x000085e0


	//   ....[48]....
        /*0558*/ 	.word	0x00008600


	//   ....[49]....
        /*055c*/ 	.word	0x00008700


	//   ....[50]....
        /*0560*/ 	.word	0x00008730


	//   ....[51]....
        /*0564*/ 	.word	0x000089f0


	//   ....[52]....
        /*0568*/ 	.word	0x00008c20


	//   ....[53]....
        /*056c*/ 	.word	0x00008f40


	//   ....[54]....
        /*0570*/ 	.word	0x00008f60


	//   ....[55]....
        /*0574*/ 	.word	0x00009080


	//   ....[56]....
        /*0578*/ 	.word	0x000090a0


	//   ....[57]....
        /*057c*/ 	.word	0x0000b080


	//   ....[58]....
        /*0580*/ 	.word	0x0000b090


	//   ....[59]....
        /*0584*/ 	.word	0x0000b0e0


	//   ....[60]....
        /*0588*/ 	.word	0x0000b100


	//   ....[61]....
        /*058c*/ 	.word	0x0000c6c0


	//   ....[62]....
        /*0590*/ 	.word	0x0000c6e0


	//   ....[63]....
        /*0594*/ 	.word	0x0000c7f0


	//   ....[64]....
        /*0598*/ 	.word	0x0000c810


	//   ....[65]....
        /*059c*/ 	.word	0x0000cba0


	//   ....[66]....
        /*05a0*/ 	.word	0x0000cbc0


	//   ....[67]....
        /*05a4*/ 	.word	0x0000cbe0


	//   ....[68]....
        /*05a8*/ 	.word	0x0000cc00


	//   ....[69]....
        /*05ac*/ 	.word	0x0000e840


	//   ....[70]....
        /*05b0*/ 	.word	0x0000e870


	//   ....[71]....
        /*05b4*/ 	.word	0x0000e890


	//   ....[72]....
        /*05b8*/ 	.word	0x0000e8a0


	//   ....[73]....
        /*05bc*/ 	.word	0x00010100


	//   ....[74]....
        /*05c0*/ 	.word	0x00010110


	//   ....[75]....
        /*05c4*/ 	.word	0x00010120


	//   ....[76]....
        /*05c8*/ 	.word	0x00010130


	//   ....[77]....
        /*05cc*/ 	.word	0x000104c0


	//   ....[78]....
        /*05d0*/ 	.word	0x000104e0


	//   ....[79]....
        /*05d4*/ 	.word	0x00010690


	//   ....[80]....
        /*05d8*/ 	.word	0x000106a0


	//   ....[81]....
        /*05dc*/ 	.word	0x00010850


	//   ....[82]....
        /*05e0*/ 	.word	0x00010870


	//   ....[83]....
        /*05e4*/ 	.word	0x00010a20


	//   ....[84]....
        /*05e8*/ 	.word	0x00010a30


	//   ....[85]....
        /*05ec*/ 	.word	0x00010dd0


	//   ....[86]....
        /*05f0*/ 	.word	0x00010df0


	//   ....[87]....
        /*05f4*/ 	.word	0x00011c20


	//   ....[88]....
        /*05f8*/ 	.word	0x00011c30


	//   ....[89]....
        /*05fc*/ 	.word	0x00013150


	//   ....[90]....
        /*0600*/ 	.word	0x00013170


	//   ....[91]....
        /*0604*/ 	.word	0x00013330


	//   ....[92]....
        /*0608*/ 	.word	0x00013340


	//   ....[93]....
        /*060c*/ 	.word	0x000134f0


	//   ....[94]....
        /*0610*/ 	.word	0x00013510


	//   ....[95]....
        /*0614*/ 	.word	0x000136c0


	//   ....[96]....
        /*0618*/ 	.word	0x000136d0


	//   ....[97]....
        /*061c*/ 	.word	0x00013920


	//   ....[98]....
        /*0620*/ 	.word	0x00013940


	//   ....[99]....
        /*0624*/ 	.word	0x00013a60


	//   ....[100]....
        /*0628*/ 	.word	0x00013aa0


	//   ....[101]....
        /*062c*/ 	.word	0x00013ad0


	//   ....[102]....
        /*0630*/ 	.word	0x00013b00


	//   ....[103]....
        /*0634*/ 	.word	0x00013b30


	//   ....[104]....
        /*0638*/ 	.word	0x00013b60


	//   ....[105]....
        /*063c*/ 	.word	0x00013cb0


	//   ....[106]....
        /*0640*/ 	.word	0x00013cf0


	//   ....[107]....
        /*0644*/ 	.word	0x00013d20


	//   ....[108]....
        /*0648*/ 	.word	0x00013d50


	//   ....[109]....
        /*064c*/ 	.word	0x00013d80


	//   ....[110]....
        /*0650*/ 	.word	0x00013db0


	//   ....[111]....
        /*0654*/ 	.word	0x00013e40


	//   ....[112]....
        /*0658*/ 	.word	0x00013e80


	//   ....[113]....
        /*065c*/ 	.word	0x00013e90


	//   ....[114]....
        /*0660*/ 	.word	0x00013ef0


	//   ....[115]....
        /*0664*/ 	.word	0x000148a0


	//   ....[116]....
        /*0668*/ 	.word	0x00014900


	//   ....[117]....
        /*066c*/ 	.word	0x00014950


	//   ....[118]....
        /*0670*/ 	.word	0x000149a0


	//   ....[119]....
        /*0674*/ 	.word	0x000149f0


	//   ....[120]....
        /*0678*/ 	.word	0x00014a60


	//   ....[121]....
        /*067c*/ 	.word	0x00014ab0


	//   ....[122]....
        /*0680*/ 	.word	0x00014b20


	//   ....[123]....
        /*0684*/ 	.word	0x00014b90


	//   ....[124]....
        /*0688*/ 	.word	0x00014c00


	//   ....[125]....
        /*068c*/ 	.word	0x00014c70


	//   ....[126]....
        /*0690*/ 	.word	0x00014ce0


	//   ....[127]....
        /*0694*/ 	.word	0x00014d50


	//   ....[128]....
        /*0698*/ 	.word	0x00014db0


	//   ....[129]....
        /*069c*/ 	.word	0x00014e20


	//   ....[130]....
        /*06a0*/ 	.word	0x00014e90


	//   ....[131]....
        /*06a4*/ 	.word	0x00014f00


	//   ....[132]....
        /*06a8*/ 	.word	0x00014f60


	//   ....[133]....
        /*06ac*/ 	.word	0x00014fd0


	//   ....[134]....
        /*06b0*/ 	.word	0x00015040


	//   ....[135]....
        /*06b4*/ 	.word	0x00015200


	//   ....[136]....
        /*06b8*/ 	.word	0x00015260


	//   ....[137]....
        /*06bc*/ 	.word	0x000152d0


	//   ....[138]....
        /*06c0*/ 	.word	0x00015340


	//   ....[139]....
        /*06c4*/ 	.word	0x00015780


	//   ....[140]....
        /*06c8*/ 	.word	0x000157d0


	//   ....[141]....
        /*06cc*/ 	.word	0x00015820


	//   ....[142]....
        /*06d0*/ 	.word	0x00015860


	//   ....[143]....
        /*06d4*/ 	.word	0x000158d0


	//   ....[144]....
        /*06d8*/ 	.word	0x00015940


	//   ....[145]....
        /*06dc*/ 	.word	0x00015b00


	//   ....[146]....
        /*06e0*/ 	.word	0x00015b60


	//   ....[147]....
        /*06e4*/ 	.word	0x00015bd0


	//   ....[148]....
        /*06e8*/ 	.word	0x00015c40


	//   ....[149]....
        /*06ec*/ 	.word	0x00015e00


	//   ....[150]....
        /*06f0*/ 	.word	0x00015e60


	//   ....[151]....
        /*06f4*/ 	.word	0x00015ed0


	//   ....[152]....
        /*06f8*/ 	.word	0x00015f40


	//   ....[153]....
        /*06fc*/ 	.word	0x00016380


	//   ....[154]....
        /*0700*/ 	.word	0x000163c0


	//   ....[155]....
        /*0704*/ 	.word	0x00016410


	//   ....[156]....
        /*0708*/ 	.word	0x00016450


	//   ....[157]....
        /*070c*/ 	.word	0x000164b0


	//   ....[158]....
        /*0710*/ 	.word	0x00016520


	//   ....[159]....
        /*0714*/ 	.word	0x00016590


	//   ....[160]....
        /*0718*/ 	.word	0x00016710


	//   ....[161]....
        /*071c*/ 	.word	0x00016770


	//   ....[162]....
        /*0720*/ 	.word	0x000167c0


	//   ....[163]....
        /*0724*/ 	.word	0x00016800


	//   ....[164]....
        /*0728*/ 	.word	0x00016850


	//   ....[165]....
        /*072c*/ 	.word	0x00016890


	//   ....[166]....
        /*0730*/ 	.word	0x000168e0


	//   ....[167]....
        /*0734*/ 	.word	0x00016930


	//   ....[168]....
        /*0738*/ 	.word	0x00016980


	//   ....[169]....
        /*073c*/ 	.word	0x000169c0


	//   ....[170]....
        /*0740*/ 	.word	0x00016a30


	//   ....[171]....
        /*0744*/ 	.word	0x00016aa0


	//   ....[172]....
        /*0748*/ 	.word	0x00016b10


	//   ....[173]....
        /*074c*/ 	.word	0x00016b70


	//   ....[174]....
        /*0750*/ 	.word	0x00016be0


	//   ....[175]....
        /*0754*/ 	.word	0x00016c50


	//   ....[176]....
        /*0758*/ 	.word	0x00016cc0


	//   ....[177]....
        /*075c*/ 	.word	0x00016d20


	//   ....[178]....
        /*0760*/ 	.word	0x00016d90


	//   ....[179]....
        /*0764*/ 	.word	0x00016e00


	//   ....[180]....
        /*0768*/ 	.word	0x00016e70


	//   ....[181]....
        /*076c*/ 	.word	0x00016ed0


	//   ....[182]....
        /*0770*/ 	.word	0x00016f40


	//   ....[183]....
        /*0774*/ 	.word	0x00016fb0


	//   ....[184]....
        /*0778*/ 	.word	0x00017020


	//   ....[185]....
        /*077c*/ 	.word	0x00017080


	//   ....[186]....
        /*0780*/ 	.word	0x000170f0


	//   ....[187]....
        /*0784*/ 	.word	0x00017160


	//   ....[188]....
        /*0788*/ 	.word	0x000171d0


	//   ....[189]....
        /*078c*/ 	.word	0x00017230


	//   ....[190]....
        /*0790*/ 	.word	0x000172a0


	//   ....[191]....
        /*0794*/ 	.word	0x00017310


	//   ....[192]....
        /*0798*/ 	.word	0x00017360


	//   ....[193]....
        /*079c*/ 	.word	0x000173a0


	//   ....[194]....
        /*07a0*/ 	.word	0x000173f0


	//   ....[195]....
        /*07a4*/ 	.word	0x00017440


	//   ....[196]....
        /*07a8*/ 	.word	0x00017490


	//   ....[197]....
        /*07ac*/ 	.word	0x00017500


	//   ....[198]....
        /*07b0*/ 	.word	0x00017550


	//   ....[199]....
        /*07b4*/ 	.word	0x000175a0


	//   ....[200]....
        /*07b8*/ 	.word	0x000175f0


	//   ....[201]....
        /*07bc*/ 	.word	0x00017640


	//   ....[202]....
        /*07c0*/ 	.word	0x00017690


	//   ....[203]....
        /*07c4*/ 	.word	0x00017700


	//   ....[204]....
        /*07c8*/ 	.word	0x00017750


	//   ....[205]....
        /*07cc*/ 	.word	0x000177c0


	//   ....[206]....
        /*07d0*/ 	.word	0x00017820


	//   ....[207]....
        /*07d4*/ 	.word	0x00017890


	//----- nvinfo : EIATTR_EXIT_INSTR_OFFSETS
	.align		4
.L_770:
        /*07d8*/ 	.byte	0x04, 0x1c
        /*07da*/ 	.short	(.L_772 - .L_771)


	//   ....[0]....
.L_771:
        /*07dc*/ 	.word	0x00000fe0


	//   ....[1]....
        /*07e0*/ 	.word	0x00014860


	//----- nvinfo : EIATTR_MAX_THREADS
	.align		4
.L_772:
        /*07e4*/ 	.byte	0x04, 0x05
        /*07e6*/ 	.short	(.L_774 - .L_773)
.L_773:
        /*07e8*/ 	.word	0x00000100
        /*07ec*/ 	.word	0x00000001
        /*07f0*/ 	.word	0x00000001


	//----- nvinfo : EIATTR_CRS_STACK_SIZE
	.align		4
.L_774:
        /*07f4*/ 	.byte	0x04, 0x1e
        /*07f6*/ 	.short	(.L_776 - .L_775)
.L_775:
        /*07f8*/ 	.word	0x00000000
.L_776:


//--------------------- .nv.info._ZN7cutlass13device_kernelIN5flash19enable_sm80_to_sm89INS1_16FlashAttnFwdSm80INS1_25CollectiveMainloopFwdSm80ILi8ELi1ELb0EN4cute5tupleIJNS5_1CILi128EEENS7_ILi48EEENS7_ILi256EEEEEELi256ENS_10bfloat16_tEfNS_4arch4Sm80ELb1ELb0ELb1ELb1ELb1ELb1ELb1ELb1EEENS1_21CollectiveEpilogueFwdINS6_IJS8_SA_S9_EEENS6_IJNS7_ILi1EEESI_SI_EEESC_SE_Li256ELb1ELb1ELb1ELb0EEENS1_36VarlenDynamicPersistentTileSchedulerILi128ELi48ELi256ELi256ELb1ELb1ELb0ELb1ELb1ELb1EEEEEEEEEvNT_6ParamsE --------------------------
	.section	.nv.info._ZN7cutlass13device_kernelIN5flash19enable_sm80_to_sm89INS1_16FlashAttnFwdSm80INS1_25CollectiveMainloopFwdSm80ILi8ELi1ELb0EN4cute5tupleIJNS5_1CILi128EEENS7_ILi48EEENS7_ILi256EEEEEELi256ENS_10bfloat16_tEfNS_4arch4Sm80ELb1ELb0ELb1ELb1ELb1ELb1ELb1ELb1EEENS1_21CollectiveEpilogueFwdINS6_IJS8_SA_S9_EEENS6_IJNS7_ILi1EEESI_SI_EEESC_SE_Li256ELb1ELb1ELb1ELb0EEENS1_36VarlenDynamicPersistentTileSchedulerILi128ELi48ELi256ELi256ELb1ELb1ELb0ELb1ELb1ELb1EEEEEEEEEvNT_6ParamsE,"",@"SHT_CUDA_INFO"
	.sectionflags	@""
	.align	4


	//----- nvinfo : EIATTR_CUDA_API_VERSION
	.align		4
        /*0000*/ 	.byte	0x04, 0x37
        /*0002*/ 	.short	(.L_778 - .L_777)
.L_777:
        /*0004*/ 	.word	0x00000082


	//----- nvinfo : EIATTR_SW2861232_WAR
	.align		4
.L_778:
        /*0008*/ 	.byte	0x01, 0x35
	.zero		2


	//----- nvinfo : EIATTR_PARAM_CBANK
	.align		4
        /*000c*/ 	.byte	0x04, 0x0a
        /*000e*/ 	.short	(.L_780 - .L_779)
	.align		4
.L_779:
        /*0010*/ 	.word	index@(.nv.constant0._ZN7cutlass13device_kernelIN5flash19enable_sm80_to_sm89INS1_16FlashAttnFwdSm80INS1_25CollectiveMainloopFwdSm80ILi8ELi1ELb0EN4cute5tupleIJNS5_1CILi128EEENS7_ILi48EEENS7_ILi256EEEEEELi256ENS_10bfloat16_tEfNS_4arch4Sm80ELb1ELb0ELb1ELb1ELb1ELb1ELb1ELb1EEENS1_21CollectiveEpilogueFwdINS6_IJS8_SA_S9_EEENS6_IJNS7_ILi1EEESI_SI_EEESC_SE_Li256ELb1ELb1ELb1ELb0EEENS1_36VarlenDynamicPersistentTileSchedulerILi128ELi48ELi256ELi256ELb1ELb1ELb0ELb1ELb1ELb1EEEEEEEEEvNT_6ParamsE)
        /*0014*/ 	.short	0x0160
        /*0016*/ 	.short	0x0438


	//----- nvinfo : EIATTR_CBANK_PARAM_SIZE
	.align		4
.L_780:
        /*0018*/ 	.byte	0x03, 0x19
        /*001a*/ 	.short	0x0438


	//----- nvinfo : EIATTR_KPARAM_INFO
	.align		4
        /*001c*/ 	.byte	0x04, 0x17
        /*001e*/ 	.short	(.L_782 - .L_781)
.L_781:
        /*0020*/ 	.word	0x00000000
        /*0024*/ 	.short	0x0000
        /*0026*/ 	.short	0x0000
        /*0028*/ 	.byte	0x00, 0xf0, 0xe1, 0x10


	//----- nvinfo : EIATTR_MAXREG_COUNT
	.align		4
.L_782:
        /*002c*/ 	.byte	0x03, 0x1b
        /*002e*/ 	.short	0x00ff


	//----- nvinfo : EIATTR_NUM_BARRIERS
	.align		4
        /*0030*/ 	.byte	0x02, 0x4c
        /*0032*/ 	.byte	0x06
	.zero		1


	//----- nvinfo : EIATTR_ANNOTATIONS
	.align		4
        /*0034*/ 	.byte	0x04, 0x55
        /*0036*/ 	.short	(.L_784 - .L_783)


	//   ....[0]....
.L_783:
        /* <DEDUP_REMOVED lines=153> */


	//----- nvinfo : EIATTR_MERCURY_ISA_VERSION
	.align		4
.L_784:
        /*09b0*/ 	.byte	0x03, 0x5f
        /*09b2*/ 	.short	0x0000


	//----- nvinfo : EIATTR_INT_WARP_WIDE_INSTR_OFFSETS
	.align		4
        /*09b4*/ 	.byte	0x04, 0x31
        /*09b6*/ 	.short	(.L_786 - .L_785)


	//   ....[0]....
.L_785:
        /*09b8*/ 	.word	0x00015310


	//   ....[1]....
        /*09bc*/ 	.word	0x00015380


	//----- nvinfo : EIATTR_COOP_GROUP_MASK_REGIDS
	.align		4
.L_786:
        /*09c0*/ 	.byte	0x04, 0x29
        /*09c2*/ 	.short	(.L_788 - .L_787)


	//   ....[0]....
.L_787:
        /*09c4*/ 	.word	0xffffffff


	//   ....[1]....
        /*09c8*/ 	.word	0xffffffff


	//   ....[2]....
        /*09cc*/ 	.word	0xffffffff


	//   ....[3]....
        /*09d0*/ 	.word	0xffffffff


	//   ....[4]....
        /*09d4*/ 	.word	0xffffffff


	//   ....[5]....
        /*09d8*/ 	.word	0xffffffff


	//   ....[6]....
        /*09dc*/ 	.word	0xffffffff


	//   ....[7]....
        /*09e0*/ 	.word	0xffffffff


	//   ....[8]....
        /*09e4*/ 	.word	0xffffffff


	//   ....[9]....
        /*09e8*/ 	.word	0xffffffff


	//   ....[10]....
        /*09ec*/ 	.word	0xffffffff


	//   ....[11]....
        /*09f0*/ 	.word	0xffffffff


	//   ....[12]....
        /*09f4*/ 	.word	0xffffffff


	//   ....[13]....
        /*09f8*/ 	.word	0xffffffff


	//   ....[14]....
        /*09fc*/ 	.word	0xffffffff


	//   ....[15]....
        /*0a00*/ 	.word	0xffffffff


	//   ....[16]....
        /*0a04*/ 	.word	0xffffffff


	//   ....[17]....
        /*0a08*/ 	.word	0xffffffff


	//   ....[18]....
        /*0a0c*/ 	.word	0xffffffff


	//   ....[19]....
        /*0a10*/ 	.word	0xffffffff


	//   ....[20]....
        /*0a14*/ 	.word	0xffffffff


	//   ....[21]....
        /*0a18*/ 	.word	0xffffffff


	//   ....[22]....
        /*0a1c*/ 	.word	0xffffffff


	//   ....[23]....
        /*0a20*/ 	.word	0xffffffff


	//   ....[24]....
        /*0a24*/ 	.word	0xffffffff


	//   ....[25]....
        /*0a28*/ 	.word	0xffffffff


	//   ....[26]....
        /*0a2c*/ 	.word	0xffffffff


	//   ....[27]....
        /*0a30*/ 	.word	0xffffffff


	//   ....[28]....
        /*0a34*/ 	.word	0xffffffff


	//   ....[29]....
        /*0a38*/ 	.word	0xffffffff


	//   ....[30]....
        /*0a3c*/ 	.word	0xffffffff


	//   ....[31]....
        /*0a40*/ 	.word	0xffffffff


	//   ....[32]....
        /*0a44*/ 	.word	0xffffffff


	//   ....[33]....
        /*0a48*/ 	.word	0xffffffff


	//   ....[34]....
        /*0a4c*/ 	.word	0xffffffff


	//   ....[35]....
        /*0a50*/ 	.word	0xffffffff


	//   ....[36]....
        /*0a54*/ 	.word	0xffffffff


	//   ....[37]....
        /*0a58*/ 	.word	0xffffffff


	//   ....[38]....
        /*0a5c*/ 	.word	0xffffffff


	//   ....[39]....
        /*0a60*/ 	.word	0xffffffff


	//   ....[40]....
        /*0a64*/ 	.word	0xffffffff


	//   ....[41]....
        /*0a68*/ 	.word	0xffffffff


	//   ....[42]....
        /*0a6c*/ 	.word	0xffffffff


	//   ....[43]....
        /*0a70*/ 	.word	0xffffffff


	//   ....[44]....
        /*0a74*/ 	.word	0xffffffff


	//   ....[45]....
        /*0a78*/ 	.word	0xffffffff


	//   ....[46]....
        /*0a7c*/ 	.word	0xffffffff


	//   ....[47]....
        /*0a80*/ 	.word	0xffffffff


	//   ....[48]....
        /*0a84*/ 	.word	0xffffffff


	//   ....[49]....
        /*0a88*/ 	.word	0xffffffff


	//   ....[50]....
        /*0a8c*/ 	.word	0xffffffff


	//   ....[51]....
        /*0a90*/ 	.word	0xffffffff


	//   ....[52]....
        /*0a94*/ 	.word	0xffffffff


	//   ....[53]....
        /*0a98*/ 	.word	0xffffffff


	//   ....[54]....
        /*0a9c*/ 	.word	0xffffffff


	//   ....[55]....
        /*0aa0*/ 	.word	0xffffffff


	//   ....[56]....
        /*0aa4*/ 	.word	0xffffffff


	//   ....[57]....
        /*0aa8*/ 	.word	0xffffffff


	//   ....[58]....
        /*0aac*/ 	.word	0xffffffff


	//   ....[59]....
        /*0ab0*/ 	.word	0xffffffff


	//   ....[60]....
        /*0ab4*/ 	.word	0xffffffff


	//   ....[61]....
        /*0ab8*/ 	.word	0xffffffff


	//   ....[62]....
        /*0abc*/ 	.word	0xffffffff


	//   ....[63]....
        /*0ac0*/ 	.word	0xffffffff


	//   ....[64]....
        /*0ac4*/ 	.word	0xffffffff


	//   ....[65]....
        /*0ac8*/ 	.word	0xffffffff


	//   ....[66]....
        /*0acc*/ 	.word	0xffffffff


	//   ....[67]....
        /*0ad0*/ 	.word	0xffffffff


	//   ....[68]....
        /*0ad4*/ 	.word	0xffffffff


	//   ....[69]....
        /*0ad8*/ 	.word	0xffffffff


	//   ....[70]....
        /*0adc*/ 	.word	0xffffffff


	//   ....[71]....
        /*0ae0*/ 	.word	0xffffffff


	//   ....[72]....
        /*0ae4*/ 	.word	0xffffffff


	//   ....[73]....
        /*0ae8*/ 	.word	0xffffffff


	//   ....[74]....
        /*0aec*/ 	.word	0xffffffff


	//   ....[75]....
        /*0af0*/ 	.word	0xffffffff


	//   ....[76]....
        /*0af4*/ 	.word	0xffffffff


	//   ....[77]....
        /*0af8*/ 	.word	0xffffffff


	//   ....[78]....
        /*0afc*/ 	.word	0xffffffff


	//   ....[79]....
        /*0b00*/ 	.word	0xffffffff


	//   ....[80]....
        /*0b04*/ 	.word	0xffffffff


	//   ....[81]....
        /*0b08*/ 	.word	0xffffffff


	//   ....[82]....
        /*0b0c*/ 	.word	0xffffffff


	//   ....[83]....
        /*0b10*/ 	.word	0xffffffff


	//   ....[84]....
        /*0b14*/ 	.word	0xffffffff


	//   ....[85]....
        /*0b18*/ 	.word	0xffffffff


	//   ....[86]....
        /*0b1c*/ 	.word	0xffffffff


	//   ....[87]....
        /*0b20*/ 	.word	0xffffffff


	//   ....[88]....
        /*0b24*/ 	.word	0xffffffff


	//   ....[89]....
        /*0b28*/ 	.word	0xffffffff


	//   ....[90]....
        /*0b2c*/ 	.word	0xffffffff


	//   ....[91]....
        /*0b30*/ 	.word	0xffffffff


	//   ....[92]....
        /*0b34*/ 	.word	0xffffffff


	//   ....[93]....
        /*0b38*/ 	.word	0xffffffff


	//   ....[94]....
        /*0b3c*/ 	.word	0xffffffff


	//   ....[95]....
        /*0b40*/ 	.word	0xffffffff


	//   ....[96]....
        /*0b44*/ 	.word	0xffffffff


	//   ....[97]....
        /*0b48*/ 	.word	0xffffffff


	//   ....[98]....
        /*0b4c*/ 	.word	0xffffffff


	//   ....[99]....
        /*0b50*/ 	.word	0xffffffff


	//   ....[100]....
        /*0b54*/ 	.word	0xffffffff


	//   ....[101]....
        /*0b58*/ 	.word	0xffffffff


	//   ....[102]....
        /*0b5c*/ 	.word	0xffffffff


	//   ....[103]....
        /*0b60*/ 	.word	0xffffffff


	//   ....[104]....
        /*0b64*/ 	.word	0xffffffff


	//   ....[105]....
        /*0b68*/ 	.word	0xffffffff


	//   ....[106]....
        /*0b6c*/ 	.word	0xffffffff


	//   ....[107]....
        /*0b70*/ 	.word	0xffffffff


	//   ....[108]....
        /*0b74*/ 	.word	0xffffffff


	//   ....[109]....
        /*0b78*/ 	.word	0xffffffff


	//   ....[110]....
        /*0b7c*/ 	.word	0xffffffff


	//   ....[111]....
        /*0b80*/ 	.word	0xffffffff


	//   ....[112]....
        /*0b84*/ 	.word	0xffffffff


	//   ....[113]....
        /*0b88*/ 	.word	0xffffffff


	//   ....[114]....
        /*0b8c*/ 	.word	0xffffffff


	//   ....[115]....
        /*0b90*/ 	.word	0xffffffff


	//   ....[116]....
        /*0b94*/ 	.word	0xffffffff


	//   ....[117]....
        /*0b98*/ 	.word	0xffffffff


	//   ....[118]....
        /*0b9c*/ 	.word	0xffffffff


	//   ....[119]....
        /*0ba0*/ 	.word	0xffffffff


	//   ....[120]....
        /*0ba4*/ 	.word	0xffffffff


	//   ....[121]....
        /*0ba8*/ 	.word	0xffffffff


	//   ....[122]....
        /*0bac*/ 	.word	0xffffffff


	//   ....[123]....
        /*0bb0*/ 	.word	0xffffffff


	//   ....[124]....
        /*0bb4*/ 	.word	0xffffffff


	//   ....[125]....
        /*0bb8*/ 	.word	0xffffffff


	//   ....[126]....
        /*0bbc*/ 	.word	0xffffffff


	//   ....[127]....
        /*0bc0*/ 	.word	0xffffffff


	//   ....[128]....
        /*0bc4*/ 	.word	0xffffffff


	//   ....[129]....
        /*0bc8*/ 	.word	0xffffffff


	//   ....[130]....
        /*0bcc*/ 	.word	0xffffffff


	//   ....[131]....
        /*0bd0*/ 	.word	0xffffffff


	//   ....[132]....
        /*0bd4*/ 	.word	0xffffffff


	//   ....[133]....
        /*0bd8*/ 	.word	0xffffffff


	//   ....[134]....
        /*0bdc*/ 	.word	0xffffffff


	//   ....[135]....
        /*0be0*/ 	.word	0xffffffff


	//   ....[136]....
        /*0be4*/ 	.word	0xffffffff


	//   ....[137]....
        /*0be8*/ 	.word	0xffffffff


	//   ....[138]....
        /*0bec*/ 	.word	0xffffffff


	//   ....[139]....
        /*0bf0*/ 	.word	0xffffffff


	//   ....[140]....
        /*0bf4*/ 	.word	0xffffffff


	//   ....[141]....
        /*0bf8*/ 	.word	0xffffffff


	//   ....[142]....
        /*0bfc*/ 	.word	0xffffffff


	//   ....[143]....
        /*0c00*/ 	.word	0xffffffff


	//   ....[144]....
        /*0c04*/ 	.word	0xffffffff


	//   ....[145]....
        /*0c08*/ 	.word	0xffffffff


	//   ....[146]....
        /*0c0c*/ 	.word	0xffffffff


	//   ....[147]....
        /*0c10*/ 	.word	0xffffffff


	//   ....[148]....
        /*0c14*/ 	.word	0xffffffff


	//   ....[149]....
        /*0c18*/ 	.word	0xffffffff


	//   ....[150]....
        /*0c1c*/ 	.word	0xffffffff


	//   ....[151]....
        /*0c20*/ 	.word	0xffffffff


	//   ....[152]....
        /*0c24*/ 	.word	0xffffffff


	//   ....[153]....
        /*0c28*/ 	.word	0xffffffff


	//   ....[154]....
        /*0c2c*/ 	.word	0xffffffff


	//   ....[155]....
        /*0c30*/ 	.word	0xffffffff


	//   ....[156]....
        /*0c34*/ 	.word	0xffffffff


	//   ....[157]....
        /*0c38*/ 	.word	0xffffffff


	//   ....[158]....
        /*0c3c*/ 	.word	0xffffffff


	//   ....[159]....
        /*0c40*/ 	.word	0xffffffff


	//   ....[160]....
        /*0c44*/ 	.word	0xffffffff


	//   ....[161]....
        /*0c48*/ 	.word	0xffffffff


	//   ....[162]....
        /*0c4c*/ 	.word	0xffffffff


	//   ....[163]....
        /*0c50*/ 	.word	0xffffffff


	//   ....[164]....
        /*0c54*/ 	.word	0xffffffff


	//   ....[165]....
        /*0c58*/ 	.word	0xffffffff


	//   ....[166]....
        /*0c5c*/ 	.word	0xffffffff


	//   ....[167]....
        /*0c60*/ 	.word	0xffffffff


	//   ....[168]....
        /*0c64*/ 	.word	0xffffffff


	//   ....[169]....
        /*0c68*/ 	.word	0xffffffff


	//   ....[170]....
        /*0c6c*/ 	.word	0xffffffff


	//   ....[171]....
        /*0c70*/ 	.word	0xffffffff


	//   ....[172]....
        /*0c74*/ 	.word	0xffffffff


	//   ....[173]....
        /*0c78*/ 	.word	0xffffffff


	//   ....[174]....
        /*0c7c*/ 	.word	0xffffffff


	//   ....[175]....
        /*0c80*/ 	.word	0xffffffff


	//   ....[176]....
        /*0c84*/ 	.word	0xffffffff


	//   ....[177]....
        /*0c88*/ 	.word	0xffffffff


	//   ....[178]....
        /*0c8c*/ 	.word	0xffffffff


	//   ....[179]....
        /*0c90*/ 	.word	0xffffffff


	//   ....[180]....
        /*0c94*/ 	.word	0xffffffff


	//   ....[181]....
        /*0c98*/ 	.word	0xffffffff


	//   ....[182]....
        /*0c9c*/ 	.word	0xffffffff


	//   ....[183]....
        /*0ca0*/ 	.word	0xffffffff


	//   ....[184]....
        /*0ca4*/ 	.word	0xffffffff


	//   ....[185]....
        /*0ca8*/ 	.word	0xffffffff


	//   ....[186]....
        /*0cac*/ 	.word	0xffffffff


	//   ....[187]....
        /*0cb0*/ 	.word	0xffffffff


	//   ....[188]....
        /*0cb4*/ 	.word	0xffffffff


	//   ....[189]....
        /*0cb8*/ 	.word	0xffffffff


	//   ....[190]....
        /*0cbc*/ 	.word	0xffffffff


	//   ....[191]....
        /*0cc0*/ 	.word	0xffffffff


	//   ....[192]....
        /*0cc4*/ 	.word	0xffffffff


	//   ....[193]....
        /*0cc8*/ 	.word	0xffffffff


	//   ....[194]....
        /*0ccc*/ 	.word	0xffffffff


	//   ....[195]....
        /*0cd0*/ 	.word	0xffffffff


	//   ....[196]....
        /*0cd4*/ 	.word	0xffffffff


	//   ....[197]....
        /*0cd8*/ 	.word	0xffffffff


	//   ....[198]....
        /*0cdc*/ 	.word	0xffffffff


	//   ....[199]....
        /*0ce0*/ 	.word	0xffffffff


	//   ....[200]....
        /*0ce4*/ 	.word	0xffffffff


	//   ....[201]....
        /*0ce8*/ 	.word	0xffffffff


	//   ....[202]....
        /*0cec*/ 	.word	0xffffffff


	//   ....[203]....
        /*0cf0*/ 	.word	0xffffffff


	//   ....[204]....
        /*0cf4*/ 	.word	0xffffffff


	//   ....[205]....
        /*0cf8*/ 	.word	0xffffffff


	//   ....[206]....
        /*0cfc*/ 	.word	0xffffffff


	//   ....[207]....
        /*0d00*/ 	.word	0xffffffff


	//   ....[208]....
        /*0d04*/ 	.word	0xffffffff


	//   ....[209]....
        /*0d08*/ 	.word	0xffffffff


	//   ....[210]....
        /*0d0c*/ 	.word	0xffffffff


	//   ....[211]....
        /*0d10*/ 	.word	0xffffffff


	//   ....[212]....
        /*0d14*/ 	.word	0xffffffff


	//   ....[213]....
        /*0d18*/ 	.word	0xffffffff


	//   ....[214]....
        /*0d1c*/ 	.word	0xffffffff


	//   ....[215]....
        /*0d20*/ 	.word	0xffffffff


	//   ....[216]....
        /*0d24*/ 	.word	0xffffffff


	//   ....[217]....
        /*0d28*/ 	.word	0xffffffff


	//   ....[218]....
        /*0d2c*/ 	.word	0xffffffff


	//   ....[219]....
        /*0d30*/ 	.word	0xffffffff


	//   ....[220]....
        /*0d34*/ 	.word	0xffffffff


	//   ....[221]....
        /*0d38*/ 	.word	0xffffffff


	//   ....[222]....
        /*0d3c*/ 	.word	0xffffffff


	//   ....[223]....
        /*0d40*/ 	.word	0xffffffff


	//   ....[224]....
        /*0d44*/ 	.word	0xffffffff


	//   ....[225]....
        /*0d48*/ 	.word	0xffffffff


	//   ....[226]....
        /*0d4c*/ 	.word	0xffffffff


	//   ....[227]....
        /*0d50*/ 	.word	0xffffffff


	//   ....[228]....
        /*0d54*/ 	.word	0xffffffff


	//   ....[229]....
        /*0d58*/ 	.word	0xffffffff


	//   ....[230]....
        /*0d5c*/ 	.word	0xffffffff


	//   ....[231]....
        /*0d60*/ 	.word	0xffffffff


	//   ....[232]....
        /*0d64*/ 	.word	0xffffffff


	//   ....[233]....
        /*0d68*/ 	.word	0xffffffff


	//   ....[234]....
        /*0d6c*/ 	.word	0xffffffff


	//   ....[235]....
        /*0d70*/ 	.word	0xffffffff


	//   ....[236]....
        /*0d74*/ 	.word	0xffffffff


	//   ....[237]....
        /*0d78*/ 	.word	0xffffffff


	//   ....[238]....
        /*0d7c*/ 	.word	0xffffffff


	//   ....[239]....
        /*0d80*/ 	.word	0xffffffff


	//   ....[240]....
        /*0d84*/ 	.word	0xffffffff


	//   ....[241]....
        /*0d88*/ 	.word	0xffffffff


	//   ....[242]....
        /*0d8c*/ 	.word	0xffffffff


	//   ....[243]....
        /*0d90*/ 	.word	0xffffffff


	//   ....[244]....
        /*0d94*/ 	.word	0xffffffff


	//   ....[245]....
        /*0d98*/ 	.word	0xffffffff


	//   ....[246]....
        /*0d9c*/ 	.word	0xffffffff


	//   ....[247]....
        /*0da0*/ 	.word	0xffffffff


	//   ....[248]....
        /*0da4*/ 	.word	0xffffffff


	//   ....[249]....
        /*0da8*/ 	.word	0xffffffff


	//   ....[250]....
        /*0dac*/ 	.word	0xffffffff


	//   ....[251]....
        /*0db0*/ 	.word	0xffffffff


	//   ....[252]....
        /*0db4*/ 	.word	0xffffffff


	//   ....[253]....
        /*0db8*/ 	.word	0xffffffff


	//   ....[254]....
        /*0dbc*/ 	.word	0xffffffff


	//   ....[255]....
        /*0dc0*/ 	.word	0xffffffff


	//   ....[0]....
        /*0dc4*/ 	.word	0xffffffff


	//   ....[1]....
        /*0dc8*/ 	.word	0xffffffff


	//   ....[2]....
        /*0dcc*/ 	.word	0xffffffff


	//   ....[3]....
        /*0dd0*/ 	.word	0xffffffff


	//   ....[4]....
        /*0dd4*/ 	.word	0xffffffff


	//   ....[5]....
        /*0dd8*/ 	.word	0xffffffff


	//   ....[6]....
        /*0ddc*/ 	.word	0xffffffff


	//   ....[7]....
        /*0de0*/ 	.word	0xffffffff


	//   ....[8]....
        /*0de4*/ 	.word	0xffffffff


	//   ....[9]....
        /*0de8*/ 	.word	0xffffffff


	//   ....[10]....
        /*0dec*/ 	.word	0xffffffff


	//   ....[11]....
        /*0df0*/ 	.word	0xffffffff


	//   ....[12]....
        /*0df4*/ 	.word	0xffffffff


	//   ....[13]....
        /*0df8*/ 	.word	0xffffffff


	//   ....[14]....
        /*0dfc*/ 	.word	0xffffffff


	//   ....[15]....
        /*0e00*/ 	.word	0xffffffff


	//   ....[16]....
        /*0e04*/ 	.word	0xffffffff


	//   ....[17]....
        /*0e08*/ 	.word	0xffffffff


	//   ....[18]....
        /*0e0c*/ 	.word	0xffffffff


	//   ....[19]....
        /*0e10*/ 	.word	0xffffffff


	//   ....[20]....
        /*0e14*/ 	.word	0xffffffff


	//   ....[21]....
        /*0e18*/ 	.word	0xffffffff


	//   ....[22]....
        /*0e1c*/ 	.word	0xffffffff


	//   ....[23]....
        /*0e20*/ 	.word	0xffffffff


	//   ....[24]....
        /*0e24*/ 	.word	0xffffffff


	//   ....[25]....
        /*0e28*/ 	.word	0xffffffff


	//   ....[26]....
        /*0e2c*/ 	.word	0xffffffff


	//   ....[27]....
        /*0e30*/ 	.word	0xffffffff


	//   ....[28]....
        /*0e34*/ 	.word	0xffffffff


	//   ....[29]....
        /*0e38*/ 	.word	0xffffffff


	//   ....[30]....
        /*0e3c*/ 	.word	0xffffffff


	//   ....[31]....
        /*0e40*/ 	.word	0xffffffff


	//   ....[32]....
        /*0e44*/ 	.word	0xffffffff


	//   ....[33]....
        /*0e48*/ 	.word	0xffffffff


	//   ....[34]....
        /*0e4c*/ 	.word	0xffffffff


	//   ....[35]....
        /*0e50*/ 	.word	0xffffffff


	//   ....[36]....
        /*0e54*/ 	.word	0xffffffff


	//----- nvinfo : EIATTR_COOP_GROUP_INSTR_OFFSETS
	.align		4
.L_788:
        /*0e58*/ 	.byte	0x04, 0x28
        /*0e5a*/ 	.short	(.L_790 - .L_789)


	//   ....[0]....
.L_789:
        /*0e5c*/ 	.word	0x00000060


	//   ....[1]....
        /*0e60*/ 	.word	0x00000260


	//   ....[2]....
        /*0e64*/ 	.word	0x00000290


	//   ....[3]....
        /*0e68*/ 	.word	0x000002c0


	//   ....[4]....
        /*0e6c*/ 	.word	0x000002f0


	//   ....[5]....
        /*0e70*/ 	.word	0x00000320


	//   ....[6]....
        /*0e74*/ 	.word	0x00000350


	//   ....[7]....
        /*0e78*/ 	.word	0x000004d0


	//   ....[8]....
        /*0e7c*/ 	.word	0x00000510


	//   ....[9]....
        /*0e80*/ 	.word	0x00000540


	//   ....[10]....
        /*0e84*/ 	.word	0x00000570


	//   ....[11]....
        /*0e88*/ 	.word	0x000005a0


	//   ....[12]....
        /*0e8c*/ 	.word	0x000005d0


	//   ....[13]....
        /*0e90*/ 	.word	0x00000660


	//   ....[14]....
        /*0e94*/ 	.word	0x000006b0


	//   ....[15]....
        /*0e98*/ 	.word	0x000006d0


	//   ....[16]....
        /*0e9c*/ 	.word	0x00000730


	//   ....[17]....
        /*0ea0*/ 	.word	0x00004260


	//   ....[18]....
        /*0ea4*/ 	.word	0x000042d0


	//   ....[19]....
        /*0ea8*/ 	.word	0x000052f0


	//   ....[20]....
        /*0eac*/ 	.word	0x00005300


	//   ....[21]....
        /*0eb0*/ 	.word	0x00006850


	//   ....[22]....
        /*0eb4*/ 	.word	0x000068d0


	//   ....[23]....
        /*0eb8*/ 	.word	0x00007970


	//   ....[24]....
        /*0ebc*/ 	.word	0x00007980


	//   ....[25]....
        /*0ec0*/ 	.word	0x00008940


	//   ....[26]....
        /*0ec4*/ 	.word	0x00008970


	//   ....[27]....
        /*0ec8*/ 	.word	0x00008b30


	//   ....[28]....
        /*0ecc*/ 	.word	0x00008b50


	//   ....[29]....
        /*0ed0*/ 	.word	0x00009030


	//   ....[30]....
        /*0ed4*/ 	.word	0x00009050


	//   ....[31]....
        /*0ed8*/ 	.word	0x000091e0


	//   ....[32]....
        /*0edc*/ 	.word	0x00009200


	//   ....[33]....
        /*0ee0*/ 	.word	0x0000a330


	//   ....[34]....
        /*0ee4*/ 	.word	0x0000a350


	//   ....[35]....
        /*0ee8*/ 	.word	0x0000a4c0


	//   ....[36]....
        /*0eec*/ 	.word	0x0000a4d0


	//   ....[37]....
        /*0ef0*/ 	.word	0x0000a640


	//   ....[38]....
        /*0ef4*/ 	.word	0x0000a660


	//   ....[39]....
        /*0ef8*/ 	.word	0x0000a7d0


	//   ....[40]....
        /*0efc*/ 	.word	0x0000a7e0


	//   ....[41]....
        /*0f00*/ 	.word	0x0000ae90


	//   ....[42]....
        /*0f04*/ 	.word	0x0000aec0


	//   ....[43]....
        /*0f08*/ 	.word	0x0000aee0


	//   ....[44]....
        /*0f0c*/ 	.word	0x0000aef0


	//   ....[45]....
        /*0f10*/ 	.word	0x0000b360


	//   ....[46]....
        /*0f14*/ 	.word	0x0000b370


	//   ....[47]....
        /*0f18*/ 	.word	0x0000b580


	//   ....[48]....
        /*0f1c*/ 	.word	0x0000b590


	//   ....[49]....
        /*0f20*/ 	.word	0x0000c720


	//   ....[50]....
        /*0f24*/ 	.word	0x0000c740


	//   ....[51]....
        /*0f28*/ 	.word	0x0000c890


	//   ....[52]....
        /*0f2c*/ 	.word	0x0000c8a0


	//   ....[53]....
        /*0f30*/ 	.word	0x0000cc20


	//   ....[54]....
        /*0f34*/ 	.word	0x0000cde0


	//   ....[55]....
        /*0f38*/ 	.word	0x0000d0e0


	//   ....[56]....
        /*0f3c*/ 	.word	0x0000d100


	//   ....[57]....
        /*0f40*/ 	.word	0x0000d120


	//   ....[58]....
        /*0f44*/ 	.word	0x0000d140


	//   ....[59]....
        /*0f48*/ 	.word	0x0000e6d0


	//   ....[60]....
        /*0f4c*/ 	.word	0x0000e6f0


	//   ....[61]....
        /*0f50*/ 	.word	0x0000e8b0


	//   ....[62]....
        /*0f54*/ 	.word	0x0000e8c0


	//   ....[63]....
        /*0f58*/ 	.word	0x0000f900


	//   ....[64]....
        /*0f5c*/ 	.word	0x0000f920


	//   ....[65]....
        /*0f60*/ 	.word	0x0000fa50


	//   ....[66]....
        /*0f64*/ 	.word	0x0000fa60


	//   ....[67]....
        /*0f68*/ 	.word	0x0000fc40


	//   ....[68]....
        /*0f6c*/ 	.word	0x0000fdf0


	//   ....[69]....
        /*0f70*/ 	.word	0x00010050


	//   ....[70]....
        /*0f74*/ 	.word	0x00010070


	//   ....[71]....
        /*0f78*/ 	.word	0x00010150


	//   ....[72]....
        /*0f7c*/ 	.word	0x00010170


	//   ....[73]....
        /*0f80*/ 	.word	0x00011af0


	//   ....[74]....
        /*0f84*/ 	.word	0x00011b00


	//   ....[75]....
        /*0f88*/ 	.word	0x00011cc0


	//   ....[76]....
        /*0f8c*/ 	.word	0x00011cd0


	//   ....[77]....
        /*0f90*/ 	.word	0x00012cf0


	//   ....[78]....
        /*0f94*/ 	.word	0x00012d10


	//   ....[79]....
        /*0f98*/ 	.word	0x00012e40


	//   ....[80]....
        /*0f9c*/ 	.word	0x00012e50


	//   ....[81]....
        /*0fa0*/ 	.word	0x00013120


	//   ....[82]....
        /*0fa4*/ 	.word	0x00013150


	//   ....[83]....
        /*0fa8*/ 	.word	0x00013170


	//   ....[84]....
        /*0fac*/ 	.word	0x00013190


	//   ....[85]....
        /*0fb0*/ 	.word	0x000148f0


	//   ....[86]....
        /*0fb4*/ 	.word	0x00014920


	//   ....[87]....
        /*0fb8*/ 	.word	0x00014940


	//   ....[88]....
        /*0fbc*/ 	.word	0x00014960


	//   ....[89]....
        /*0fc0*/ 	.word	0x00016210


	//   ....[90]....
        /*0fc4*/ 	.word	0x00016230


	//   ....[91]....
        /*0fc8*/ 	.word	0x00016240


	//   ....[92]....
        /*0fcc*/ 	.word	0x00016250


	//   ....[93]....
        /*0fd0*/ 	.word	0x00016600


	//   ....[94]....
        /*0fd4*/ 	.word	0x00016620


	//   ....[95]....
        /*0fd8*/ 	.word	0x00016790


	//   ....[96]....
        /*0fdc*/ 	.word	0x000167a0


	//   ....[97]....
        /*0fe0*/ 	.word	0x00016910


	//   ....[98]....
        /*0fe4*/ 	.word	0x00016930


	//   ....[99]....
        /*0fe8*/ 	.word	0x00016aa0


	//   ....[100]....
        /*0fec*/ 	.word	0x00016ab0


	//   ....[101]....
        /*0ff0*/ 	.word	0x00016e30


	//   ....[102]....
        /*0ff4*/ 	.word	0x00016e50


	//   ....[103]....
        /*0ff8*/ 	.word	0x00017b40


	//   ....[104]....
        /*0ffc*/ 	.word	0x00017b50


	//   ....[105]....
        /*1000*/ 	.word	0x00019010


	//   ....[106]....
        /*1004*/ 	.word	0x00019030


	//   ....[107]....
        /*1008*/ 	.word	0x000191a0


	//   ....[108]....
        /*100c*/ 	.word	0x000191b0


	//   ....[109]....
        /*1010*/ 	.word	0x00019320


	//   ....[110]....
        /*1014*/ 	.word	0x00019340


	//   ....[111]....
        /*1018*/ 	.word	0x000194b0


	//   ....[112]....
        /*101c*/ 	.word	0x000194c0


	//   ....[113]....
        /*1020*/ 	.word	0x00019720


	//   ....[114]....
        /*1024*/ 	.word	0x00019740


	//   ....[115]....
        /*1028*/ 	.word	0x00019870


	//   ....[116]....
        /*102c*/ 	.word	0x000198b0


	//   ....[117]....
        /*1030*/ 	.word	0x000198e0


	//   ....[118]....
        /*1034*/ 	.word	0x00019910


	//   ....[119]....
        /*1038*/ 	.word	0x00019940


	//   ....[120]....
        /*103c*/ 	.word	0x00019970


	//   ....[121]....
        /*1040*/ 	.word	0x00019ae0


	//   ....[122]....
        /*1044*/ 	.word	0x00019b20


	//   ....[123]....
        /*1048*/ 	.word	0x00019b50


	//   ....[124]....
        /*104c*/ 	.word	0x00019b80


	//   ....[125]....
        /*1050*/ 	.word	0x00019bb0


	//   ....[126]....
        /*1054*/ 	.word	0x00019be0


	//   ....[127]....
        /*1058*/ 	.word	0x00019c70


	//   ....[128]....
        /*105c*/ 	.word	0x00019cd0


	//   ....[129]....
        /*1060*/ 	.word	0x00019ce0


	//   ....[130]....
        /*1064*/ 	.word	0x00019d40


	//   ....[131]....
        /*1068*/ 	.word	0x0001a7b0


	//   ....[132]....
        /*106c*/ 	.word	0x0001a810


	//   ....[133]....
        /*1070*/ 	.word	0x0001a860


	//   ....[134]....
        /*1074*/ 	.word	0x0001a8b0


	//   ....[135]....
        /*1078*/ 	.word	0x0001a900


	//   ....[136]....
        /*107c*/ 	.word	0x0001a970


	//   ....[137]....
        /*1080*/ 	.word	0x0001a9c0


	//   ....[138]....
        /*1084*/ 	.word	0x0001aa30


	//   ....[139]....
        /*1088*/ 	.word	0x0001aaa0


	//   ....[140]....
        /*108c*/ 	.word	0x0001ab10


	//   ....[141]....
        /*1090*/ 	.word	0x0001ab80


	//   ....[142]....
        /*1094*/ 	.word	0x0001abf0


	//   ....[143]....
        /*1098*/ 	.word	0x0001ac60


	//   ....[144]....
        /*109c*/ 	.word	0x0001acc0


	//   ....[145]....
        /*10a0*/ 	.word	0x0001ad30


	//   ....[146]....
        /*10a4*/ 	.word	0x0001ada0


	//   ....[147]....
        /*10a8*/ 	.word	0x0001ae10


	//   ....[148]....
        /*10ac*/ 	.word	0x0001ae70


	//   ....[149]....
        /*10b0*/ 	.word	0x0001aee0


	//   ....[150]....
        /*10b4*/ 	.word	0x0001af50


	//   ....[151]....
        /*10b8*/ 	.word	0x0001afb0


	//   ....[152]....
        /*10bc*/ 	.word	0x0001b020


	//   ....[153]....
        /*10c0*/ 	.word	0x0001b090


	//   ....[154]....
        /*10c4*/ 	.word	0x0001b100


	//   ....[155]....
        /*10c8*/ 	.word	0x0001b160


	//   ....[156]....
        /*10cc*/ 	.word	0x0001b1d0


	//   ....[157]....
        /*10d0*/ 	.word	0x0001b240


	//   ....[158]....
        /*10d4*/ 	.word	0x0001b580


	//   ....[159]....
        /*10d8*/ 	.word	0x0001b5d0


	//   ....[160]....
        /*10dc*/ 	.word	0x0001b620


	//   ....[161]....
        /*10e0*/ 	.word	0x0001b670


	//   ....[162]....
        /*10e4*/ 	.word	0x0001b6d0


	//   ....[163]....
        /*10e8*/ 	.word	0x0001b740


	//   ....[164]....
        /*10ec*/ 	.word	0x0001b7b0


	//   ....[165]....
        /*10f0*/ 	.word	0x0001b810


	//   ....[166]....
        /*10f4*/ 	.word	0x0001b880


	//   ....[167]....
        /*10f8*/ 	.word	0x0001b8f0


	//   ....[168]....
        /*10fc*/ 	.word	0x0001b960


	//   ....[169]....
        /*1100*/ 	.word	0x0001b9c0


	//   ....[170]....
        /*1104*/ 	.word	0x0001ba30


	//   ....[171]....
        /*1108*/ 	.word	0x0001baa0


	//   ....[172]....
        /*110c*/ 	.word	0x0001bde0


	//   ....[173]....
        /*1110*/ 	.word	0x0001be20


	//   ....[174]....
        /*1114*/ 	.word	0x0001be70


	//   ....[175]....
        /*1118*/ 	.word	0x0001beb0


	//   ....[176]....
        /*111c*/ 	.word	0x0001bf20


	//   ....[177]....
        /*1120*/ 	.word	0x0001bf90


	//   ....[178]....
        /*1124*/ 	.word	0x0001bff0


	//   ....[179]....
        /*1128*/ 	.word	0x0001c060


	//   ....[180]....
        /*112c*/ 	.word	0x0001c0d0


	//   ....[181]....
        /*1130*/ 	.word	0x0001c140


	//   ....[182]....
        /*1134*/ 	.word	0x0001c1a0


	//   ....[183]....
        /*1138*/ 	.word	0x0001c1f0


	//   ....[184]....
        /*113c*/ 	.word	0x0001c240


	//   ....[185]....
        /*1140*/ 	.word	0x0001c290


	//   ....[186]....
        /*1144*/ 	.word	0x0001c2d0


	//   ....[187]....
        /*1148*/ 	.word	0x0001c330


	//   ....[188]....
        /*114c*/ 	.word	0x0001c390


	//   ....[189]....
        /*1150*/ 	.word	0x0001c3e0


	//   ....[190]....
        /*1154*/ 	.word	0x0001c430


	//   ....[191]....
        /*1158*/ 	.word	0x0001c4a0


	//   ....[192]....
        /*115c*/ 	.word	0x0001c510


	//   ....[193]....
        /*1160*/ 	.word	0x0001c580


	//   ....[194]....
        /*1164*/ 	.word	0x0001c5e0


	//   ....[195]....
        /*1168*/ 	.word	0x0001c650


	//   ....[196]....
        /*116c*/ 	.word	0x0001c6c0


	//   ....[197]....
        /*1170*/ 	.word	0x0001c730


	//   ....[198]....
        /*1174*/ 	.word	0x0001c790


	//   ....[199]....
        /*1178*/ 	.word	0x0001c800


	//   ....[200]....
        /*117c*/ 	.word	0x0001c870


	//   ....[201]....
        /*1180*/ 	.word	0x0001c8e0


	//   ....[202]....
        /*1184*/ 	.word	0x0001c940


	//   ....[203]....
        /*1188*/ 	.word	0x0001c9b0


	//   ....[204]....
        /*118c*/ 	.word	0x0001ca20


	//   ....[205]....
        /*1190*/ 	.word	0x0001ca90


	//   ....[206]....
        /*1194*/ 	.word	0x0001caf0


	//   ....[207]....
        /*1198*/ 	.word	0x0001cb60


	//   ....[208]....
        /*119c*/ 	.word	0x0001cbd0


	//   ....[209]....
        /*11a0*/ 	.word	0x0001cc40


	//   ....[210]....
        /*11a4*/ 	.word	0x0001cca0


	//   ....[211]....
        /*11a8*/ 	.word	0x0001cd10


	//   ....[212]....
        /*11ac*/ 	.word	0x0001cd80


	//   ....[213]....
        /*11b0*/ 	.word	0x0001cdd0


	//   ....[214]....
        /*11b4*/ 	.word	0x0001ce10


	//   ....[215]....
        /*11b8*/ 	.word	0x0001ce60


	//   ....[216]....
        /*11bc*/ 	.word	0x0001ceb0


	//   ....[217]....
        /*11c0*/ 	.word	0x0001cf00


	//   ....[218]....
        /*11c4*/ 	.word	0x0001cf70


	//   ....[219]....
        /*11c8*/ 	.word	0x0001cfc0


	//   ....[220]....
        /*11cc*/ 	.word	0x0001d010


	//   ....[221]....
        /*11d0*/ 	.word	0x0001d060


	//   ....[222]....
        /*11d4*/ 	.word	0x0001d0b0


	//   ....[223]....
        /*11d8*/ 	.word	0x0001d100


	//   ....[224]....
        /*11dc*/ 	.word	0x0001d170


	//   ....[225]....
        /*11e0*/ 	.word	0x0001d1c0


	//   ....[226]....
        /*11e4*/ 	.word	0x0001d230


	//   ....[227]....
        /*11e8*/ 	.word	0x0001d290


	//   ....[228]....
        /*11ec*/ 	.word	0x0001d300


	//   ....[229]....
        /*11f0*/ 	.word	0x0001d730


	//   ....[230]....
        /*11f4*/ 	.word	0x0001d750


	//   ....[231]....
        /*11f8*/ 	.word	0x0001d770


	//   ....[232]....
        /*11fc*/ 	.word	0x0001d780


	//   ....[233]....
        /*1200*/ 	.word	0x0001dcb0


	//   ....[234]....
        /*1204*/ 	.word	0x0001dcc0


	//   ....[235]....
        /*1208*/ 	.word	0x0001dcd0


	//   ....[236]....
        /*120c*/ 	.word	0x0001dce0


	//   ....[237]....
        /*1210*/ 	.word	0x0001e1f0


	//   ....[238]....
        /*1214*/ 	.word	0x0001e210


	//   ....[239]....
        /*1218*/ 	.word	0x0001e230


	//   ....[240]....
        /*121c*/ 	.word	0x0001e240


	//   ....[241]....
        /*1220*/ 	.word	0x0001e790


	//   ....[242]....
        /*1224*/ 	.word	0x0001e7b0


	//   ....[243]....
        /*1228*/ 	.word	0x0001e7d0


	//   ....[244]....
        /*122c*/ 	.word	0x0001e7e0


	//   ....[245]....
        /*1230*/ 	.word	0x000223e0


	//   ....[246]....
        /*1234*/ 	.word	0x00022400


	//   ....[247]....
        /*1238*/ 	.word	0x00022420


	//   ....[248]....
        /*123c*/ 	.word	0x00022430


	//   ....[249]....
        /*1240*/ 	.word	0x00022820


	//   ....[250]....
        /*1244*/ 	.word	0x00022830


	//   ....[251]....
        /*1248*/ 	.word	0x00022840


	//   ....[252]....
        /*124c*/ 	.word	0x00022850


	//   ....[253]....
        /*1250*/ 	.word	0x00022c60


	//   ....[254]....
        /*1254*/ 	.word	0x00022c80


	//   ....[255]....
        /*1258*/ 	.word	0x00022ca0


	//   ....[0]....
        /*125c*/ 	.word	0x00022cb0


	//   ....[1]....
        /*1260*/ 	.word	0x000230e0


	//   ....[2]....
        /*1264*/ 	.word	0x00023100


	//   ....[3]....
        /*1268*/ 	.word	0x00023120


	//   ....[4]....
        /*126c*/ 	.word	0x00023130


	//   ....[5]....
        /*1270*/ 	.word	0x00027300


	//   ....[6]....
        /*1274*/ 	.word	0x00027370


	//   ....[7]....
        /*1278*/ 	.word	0x000273e0


	//   ....[8]....
        /*127c*/ 	.word	0x00027440


	//   ....[9]....
        /*1280*/ 	.word	0x000274b0


	//   ....[10]....
        /*1284*/ 	.word	0x00027510


	//   ....[11]....
        /*1288*/ 	.word	0x00027580


	//   ....[12]....
        /*128c*/ 	.word	0x000275e0


	//   ....[13]....
        /*1290*/ 	.word	0x00027650


	//   ....[14]....
        /*1294*/ 	.word	0x000276c0


	//   ....[15]....
        /*1298*/ 	.word	0x00027730


	//   ....[16]....
        /*129c*/ 	.word	0x00027790


	//   ....[17]....
        /*12a0*/ 	.word	0x00027800


	//   ....[18]....
        /*12a4*/ 	.word	0x00027870


	//   ....[19]....
        /*12a8*/ 	.word	0x000278e0


	//   ....[20]....
        /*12ac*/ 	.word	0x00027940


	//   ....[21]....
        /*12b0*/ 	.word	0x000279b0


	//   ....[22]....
        /*12b4*/ 	.word	0x00027a20


	//   ....[23]....
        /*12b8*/ 	.word	0x00027a90


	//   ....[24]....
        /*12bc*/ 	.word	0x00027af0


	//   ....[25]....
        /*12c0*/ 	.word	0x00027b60


	//   ....[26]....
        /*12c4*/ 	.word	0x00027bc0


	//   ....[27]....
        /*12c8*/ 	.word	0x00027c20


	//   ....[28]....
        /*12cc*/ 	.word	0x00027c80


	//   ....[29]....
        /*12d0*/ 	.word	0x00027cf0


	//   ....[30]....
        /*12d4*/ 	.word	0x00027d60


	//   ....[31]....
        /*12d8*/ 	.word	0x00027dd0


	//   ....[32]....
        /*12dc*/ 	.word	0x00027e30


	//   ....[33]....
        /*12e0*/ 	.word	0x00027ea0


	//   ....[34]....
        /*12e4*/ 	.word	0x00027f10


	//   ....[35]....
        /*12e8*/ 	.word	0x00027f80


	//   ....[36]....
        /*12ec*/ 	.word	0x00027fe0


	//----- nvinfo : EIATTR_EXIT_INSTR_OFFSETS
	.align		4
.L_790:
        /*12f0*/ 	.byte	0x04, 0x1c
        /*12f2*/ 	.short	(.L_792 - .L_791)


	//   ....[0]....
.L_791:
        /*12f4*/ 	.word	0x00001170


	//   ....[1]....
        /*12f8*/ 	.word	0x0001a770


	//----- nvinfo : EIATTR_MAX_THREADS
	.align		4
.L_792:
        /*12fc*/ 	.byte	0x04, 0x05
        /*12fe*/ 	.short	(.L_794 - .L_793)
.L_793:
        /*1300*/ 	.word	0x00000100
        /*1304*/ 	.word	0x00000001
        /*1308*/ 	.word	0x00000001


	//----- nvinfo : EIATTR_CRS_STACK_SIZE
	.align		4
.L_794:
        /*130c*/ 	.byte	0x04, 0x1e
        /*130e*/ 	.short	(.L_796 - .L_795)
.L_795:
        /*1310*/ 	.word	0x00000000
.L_796:


//--------------------- .nv.info._ZN7cutlass13device_kernelIN5flash19enable_sm80_to_sm89INS1_16FlashAttnFwdSm80INS1_25CollectiveMainloopFwdSm80ILi8ELi1ELb1EN4cute5tupleIJNS5_1CILi128EEENS7_ILi64EEENS7_ILi256EEEEEELi256ENS_10bfloat16_tEfNS_4arch4Sm80ELb0ELb0ELb0ELb0ELb1ELb0ELb1ELb1EEENS1_21CollectiveEpilogueFwdINS6_IJS8_SA_S9_EEENS6_IJNS7_ILi1EEESI_SI_EEESC_SE_Li256ELb0ELb1ELb1ELb0EEENS1_19SingleTileSchedulerILb0ELb1ELb1ELi128EEEEEEEEEvNT_6ParamsE --------------------------
	.section	.nv.info._ZN7cutlass13device_kernelIN5flash19enable_sm80_to_sm89INS1_16FlashAttnFwdSm80INS1_25CollectiveMainloopFwdSm80ILi8ELi1ELb1EN4cute5tupleIJNS5_1CILi128EEENS7_ILi64EEENS7_ILi256EEEEEELi256ENS_10bfloat16_tEfNS_4arch4Sm80ELb0ELb0ELb0ELb0ELb1ELb0ELb1ELb1EEENS1_21CollectiveEpilogueFwdINS6_IJS8_SA_S9_EEENS6_IJNS7_ILi1EEESI_SI_EEESC_SE_Li256ELb0ELb1ELb1ELb0EEENS1_19SingleTileSchedulerILb0ELb1ELb1ELi128EEEEEEEEEvNT_6ParamsE,"",@"SHT_CUDA_INFO"
	.sectionflags	@""
	.align	4


	//----- nvinfo : EIATTR_CUDA_API_VERSION
	.align		4
        /*0000*/ 	.byte	0x04, 0x37
        /*0002*/ 	.short	(.L_798 - .L_797)
.L_797:
        /*0004*/ 	.word	0x00000082


	//----- nvinfo : EIATTR_SW2861232_WAR
	.align		4
.L_798:
        /*0008*/ 	.byte	0x01, 0x35
	.zero		2


	//----- nvinfo : EIATTR_PARAM_CBANK
	.align		4
        /*000c*/ 	.byte	0x04, 0x0a
        /*000e*/ 	.short	(.L_800 - .L_799)
	.align		4
.L_799:
        /*0010*/ 	.word	index@(.nv.constant0._ZN7cutlass13device_kernelIN5flash19enable_sm80_to_sm89INS1_16FlashAttnFwdSm80INS1_25CollectiveMainloopFwdSm80ILi8ELi1ELb1EN4cute5tupleIJNS5_1CILi128EEENS7_ILi64EEENS7_ILi256EEEEEELi256ENS_10bfloat16_tEfNS_4arch4Sm80ELb0ELb0ELb0ELb0ELb1ELb0ELb1ELb1EEENS1_21CollectiveEpilogueFwdINS6_IJS8_SA_S9_EEENS6_IJNS7_ILi1EEESI_SI_EEESC_SE_Li256ELb0ELb1ELb1ELb0EEENS1_19SingleTileSchedulerILb0ELb1ELb1ELi128EEEEEEEEEvNT_6ParamsE)
        /*0014*/ 	.short	0x0160
        /*0016*/ 	.short	0x0418


	//----- nvinfo : EIATTR_CBANK_PARAM_SIZE
	.align		4
.L_800:
        /*0018*/ 	.byte	0x03, 0x19
        /*001a*/ 	.short	0x0418


	//----- nvinfo : EIATTR_KPARAM_INFO
	.align		4
        /*001c*/ 	.byte	0x04, 0x17
        /*001e*/ 	.short	(.L_802 - .L_801)
.L_801:
        /*0020*/ 	.word	0x00000000
        /*0024*/ 	.short	0x0000
        /*0026*/ 	.short	0x0000
        /*0028*/ 	.byte	0x00, 0xf0, 0x61, 0x10


	//----- nvinfo : EIATTR_MAXREG_COUNT
	.align		4
.L_802:
        /*002c*/ 	.byte	0x03, 0x1b
        /*002e*/ 	.short	0x00ff


	//----- nvinfo : EIATTR_NUM_BARRIERS
	.align		4
        /*0030*/ 	.byte	0x02, 0x4c
        /*0032*/ 	.byte	0x02
	.zero		1


	//----- nvinfo : EIATTR_ANNOTATIONS
	.align		4
        /*0034*/ 	.byte	0x04, 0x55
        /*0036*/ 	.short	(.L_804 - .L_803)


	//   ....[0]....
.L_803:
        /* <DEDUP_REMOVED lines=36> */


	//----- nvinfo : EIATTR_MERCURY_ISA_VERSION
	.align		4
.L_804:
        /*0260*/ 	.byte	0x03, 0x5f
        /*0262*/ 	.short	0x0000


	//----- nvinfo : EIATTR_COOP_GROUP_MASK_REGIDS
	.align		4
        /*0264*/ 	.byte	0x04, 0x29
        /*0266*/ 	.short	(.L_806 - .L_805)


	//   ....[0]....
.L_805:
        /*0268*/ 	.word	0xffffffff


	//   ....[1]....
        /*026c*/ 	.word	0xffffffff


	//   ....[2]....
        /*0270*/ 	.word	0xffffffff


	//   ....[3]....
        /*0274*/ 	.word	0xffffffff


	//   ....[4]....
        /*0278*/ 	.word	0xffffffff


	//   ....[5]....
        /*027c*/ 	.word	0xffffffff


	//   ....[6]....
        /*0280*/ 	.word	0xffffffff


	//   ....[7]....
        /*0284*/ 	.word	0xffffffff


	//   ....[8]....
        /*0288*/ 	.word	0xffffffff


	//   ....[9]....
        /*028c*/ 	.word	0xffffffff


	//   ....[10]....
        /*0290*/ 	.word	0xffffffff


	//   ....[11]....
        /*0294*/ 	.word	0xffffffff


	//   ....[12]....
        /*0298*/ 	.word	0xffffffff


	//   ....[13]....
        /*029c*/ 	.word	0xffffffff


	//   ....[14]....
        /*02a0*/ 	.word	0xffffffff


	//   ....[15]....
        /*02a4*/ 	.word	0xffffffff


	//   ....[16]....
        /*02a8*/ 	.word	0xffffffff


	//   ....[17]....
        /*02ac*/ 	.word	0xffffffff


	//   ....[18]....
        /*02b0*/ 	.word	0xffffffff


	//   ....[19]....
        /*02b4*/ 	.word	0xffffffff


	//   ....[20]....
        /*02b8*/ 	.word	0xffffffff


	//   ....[21]....
        /*02bc*/ 	.word	0xffffffff


	//   ....[22]....
        /*02c0*/ 	.word	0xffffffff


	//   ....[23]....
        /*02c4*/ 	.word	0xffffffff


	//   ....[24]....
        /*02c8*/ 	.word	0xffffffff


	//   ....[25]....
        /*02cc*/ 	.word	0xffffffff


	//   ....[26]....
        /*02d0*/ 	.word	0xffffffff


	//   ....[27]....
        /*02d4*/ 	.word	0xffffffff


	//   ....[28]....
        /*02d8*/ 	.word	0xffffffff


	//   ....[29]....
        /*02dc*/ 	.word	0xffffffff


	//   ....[30]....
        /*02e0*/ 	.word	0xffffffff


	//   ....[31]....
        /*02e4*/ 	.word	0xffffffff


	//   ....[32]....
        /*02e8*/ 	.word	0xffffffff


	//   ....[33]....
        /*02ec*/ 	.word	0xffffffff


	//   ....[34]....
        /*02f0*/ 	.word	0xffffffff


	//   ....[35]....
        /*02f4*/ 	.word	0xffffffff


	//   ....[36]....
        /*02f8*/ 	.word	0xffffffff


	//   ....[37]....
        /*02fc*/ 	.word	0xffffffff


	//   ....[38]....
        /*0300*/ 	.word	0xffffffff


	//   ....[39]....
        /*0304*/ 	.word	0xffffffff


	//   ....[40]....
        /*0308*/ 	.word	0xffffffff


	//   ....[41]....
        /*030c*/ 	.word	0xffffffff


	//   ....[42]....
        /*0310*/ 	.word	0xffffffff


	//   ....[43]....
        /*0314*/ 	.word	0xffffffff


	//   ....[44]....
        /*0318*/ 	.word	0xffffffff


	//   ....[45]....
        /*031c*/ 	.word	0xffffffff


	//   ....[46]....
        /*0320*/ 	.word	0xffffffff


	//   ....[47]....
        /*0324*/ 	.word	0xffffffff


	//   ....[48]....
        /*0328*/ 	.word	0xffffffff


	//----- nvinfo : EIATTR_COOP_GROUP_INSTR_OFFSETS
	.align		4
.L_806:
        /*032c*/ 	.byte	0x04, 0x28
        /*032e*/ 	.short	(.L_808 - .L_807)


	//   ....[0]....
.L_807:
        /*0330*/ 	.word	0x00000060


	//   ....[1]....
        /*0334*/ 	.word	0x00001130


	//   ....[2]....
        /*0338*/ 	.word	0x00001160


	//   ....[3]....
        /*033c*/ 	.word	0x000011f0


	//   ....[4]....
        /*0340*/ 	.word	0x00001250


	//   ....[5]....
        /*0344*/ 	.word	0x00001490


	//   ....[6]....
        /*0348*/ 	.word	0x000014b0


	//   ....[7]....
        /*034c*/ 	.word	0x00001530


	//   ....[8]....
        /*0350*/ 	.word	0x00001540


	//   ....[9]....
        /*0354*/ 	.word	0x000015e0


	//   ....[10]....
        /*0358*/ 	.word	0x00001620


	//   ....[11]....
        /*035c*/ 	.word	0x00001650


	//   ....[12]....
        /*0360*/ 	.word	0x00001660


	//   ....[13]....
        /*0364*/ 	.word	0x000016a0


	//   ....[14]....
        /*0368*/ 	.word	0x000016c0


	//   ....[15]....
        /*036c*/ 	.word	0x000018a0


	//   ....[16]....
        /*0370*/ 	.word	0x000018c0


	//   ....[17]....
        /*0374*/ 	.word	0x00002f60


	//   ....[18]....
        /*0378*/ 	.word	0x00002f70


	//   ....[19]....
        /*037c*/ 	.word	0x00003050


	//   ....[20]....
        /*0380*/ 	.word	0x00003070


	//   ....[21]....
        /*0384*/ 	.word	0x000037e0


	//   ....[22]....
        /*0388*/ 	.word	0x00003880


	//   ....[23]....
        /*038c*/ 	.word	0x000038a0


	//   ....[24]....
        /*0390*/ 	.word	0x00003900


	//   ....[25]....
        /*0394*/ 	.word	0x00005cf0


	//   ....[26]....
        /*0398*/ 	.word	0x00005d00


	//   ....[27]....
        /*039c*/ 	.word	0x00005d80


	//   ....[28]....
        /*03a0*/ 	.word	0x00005d90


	//   ....[29]....
        /*03a4*/ 	.word	0x00006160


	//   ....[30]....
        /*03a8*/ 	.word	0x00006170


	//   ....[31]....
        /*03ac*/ 	.word	0x00006180


	//   ....[32]....
        /*03b0*/ 	.word	0x000061f0


	//   ....[33]....
        /*03b4*/ 	.word	0x00007120


	//   ....[34]....
        /*03b8*/ 	.word	0x00007140


	//   ....[35]....
        /*03bc*/ 	.word	0x00007810


	//   ....[36]....
        /*03c0*/ 	.word	0x00007830


	//   ....[37]....
        /*03c4*/ 	.word	0x000090a0


	//   ....[38]....
        /*03c8*/ 	.word	0x000090b0


	//   ....[39]....
        /*03cc*/ 	.word	0x000090e0


	//   ....[40]....
        /*03d0*/ 	.word	0x000090f0


	//   ....[41]....
        /*03d4*/ 	.word	0x00009fd0


	//   ....[42]....
        /*03d8*/ 	.word	0x0000a010


	//   ....[43]....
        /*03dc*/ 	.word	0x0000a050


	//   ....[44]....
        /*03e0*/ 	.word	0x0000a080


	//   ....[45]....
        /*03e4*/ 	.word	0x0000a170


	//   ....[46]....
        /*03e8*/ 	.word	0x0000a190


	//   ....[47]....
        /*03ec*/ 	.word	0x0000adb0


	//   ....[48]....
        /*03f0*/ 	.word	0x0000adc0


	//----- nvinfo : EIATTR_EXIT_INSTR_OFFSETS
	.align		4
.L_808:
        /*03f4*/ 	.byte	0x04, 0x1c
        /*03f6*/ 	.short	(.L_810 - .L_809)


	//   ....[0]....
.L_809:
        /*03f8*/ 	.word	0x000001c0


	//   ....[1]....
        /*03fc*/ 	.word	0x0000add0


	//   ....[2]....
        /*0400*/ 	.word	0x0000b970


	//   ....[3]....
        /*0404*/ 	.word	0x0000b9c0


	//   ....[4]....
        /*0408*/ 	.word	0x0000b9f0


	//   ....[5]....
        /*040c*/ 	.word	0x0000ba50


	//   ....[6]....
        /*0410*/ 	.word	0x0000bce0


	//----- nvinfo : EIATTR_CTAIDZ_USED
	.align		4
.L_810:
        /*0414*/ 	.byte	0x01, 0x04
	.zero		2


	//----- nvinfo : EIATTR_MAX_THREADS
	.align		4
        /*0418*/ 	.byte	0x04, 0x05
        /*041a*/ 	.short	(.L_812 - .L_811)
.L_811:
        /*041c*/ 	.word	0x00000100
        /*0420*/ 	.word	0x00000001
        /*0424*/ 	.word	0x00000001


	//----- nvinfo : EIATTR_CRS_STACK_SIZE
	.align		4
.L_812:
        /*0428*/ 	.byte	0x04, 0x1e
        /*042a*/ 	.short	(.L_814 - .L_813)
.L_813:
        /*042c*/ 	.word	0x00000000
.L_814:


//--------------------- .nv.info._ZN7cutlass13device_kernelIN5flash19enable_sm80_to_sm89INS1_16FlashAttnFwdSm80INS1_25CollectiveMainloopFwdSm80ILi8ELi1ELb1EN4cute5tupleIJNS5_1CILi128EEENS7_ILi48EEENS7_ILi256EEEEEELi256ENS_10bfloat16_tEfNS_4arch4Sm80ELb0ELb0ELb0ELb1ELb1ELb0ELb1ELb1EEENS1_21CollectiveEpilogueFwdINS6_IJS8_SA_S9_EEENS6_IJNS7_ILi1EEESI_SI_EEESC_SE_Li256ELb1ELb1ELb1ELb0EEENS1_36VarlenDynamicPersistentTileSchedulerILi128ELi48ELi256ELi256ELb1ELb1ELb0ELb0ELb1ELb1EEEEEEEEEvNT_6ParamsE --------------------------
	.section	.nv.info._ZN7cutlass13device_kernelIN5flash19enable_sm80_to_sm89INS1_16FlashAttnFwdSm80INS1_25CollectiveMainloopFwdSm80ILi8ELi1ELb1EN4cute5tupleIJNS5_1CILi128EEENS7_ILi48EEENS7_ILi256EEEEEELi256ENS_10bfloat16_tEfNS_4arch4Sm80ELb0ELb0ELb0ELb1ELb1ELb0ELb1ELb1EEENS1_21CollectiveEpilogueFwdINS6_IJS8_SA_S9_EEENS6_IJNS7_ILi1EEESI_SI_EEESC_SE_Li256ELb1ELb1ELb1ELb0EEENS1_36VarlenDynamicPersistentTileSchedulerILi128ELi48ELi256ELi256ELb1ELb1ELb0ELb0ELb1ELb1EEEEEEEEEvNT_6ParamsE,"",@"SHT_CUDA_INFO"
	.sectionflags	@""
	.align	4


	//----- nvinfo : EIATTR_CUDA_API_VERSION
	.align		4
        /*0000*/ 	.byte	0x04, 0x37
        /*0002*/ 	.short	(.L_816 - .L_815)
.L_815:
        /*0004*/ 	.word	0x00000082


	//----- nvinfo : EIATTR_SW2861232_WAR
	.align		4
.L_816:
        /*0008*/ 	.byte	0x01, 0x35
	.zero		2


	//----- nvinfo : EIATTR_PARAM_CBANK
	.align		4
        /*000c*/ 	.byte	0x04, 0x0a
        /*000e*/ 	.short	(.L_818 - .L_817)
	.align		4
.L_817:
        /*0010*/ 	.word	index@(.nv.constant0._ZN7cutlass13device_kernelIN5flash19enable_sm80_to_sm89INS1_16FlashAttnFwdSm80INS1_25CollectiveMainloopFwdSm80ILi8ELi1ELb1EN4cute5tupleIJNS5_1CILi128EEENS7_ILi48EEENS7_ILi256EEEEEELi256ENS_10bfloat16_tEfNS_4arch4Sm80ELb0ELb0ELb0ELb1ELb1ELb0ELb1ELb1EEENS1_21CollectiveEpilogueFwdINS6_IJS8_SA_S9_EEENS6_IJNS7_ILi1EEESI_SI_EEESC_SE_Li256ELb1ELb1ELb1ELb0EEENS1_36VarlenDynamicPersistentTileSchedulerILi128ELi48ELi256ELi256ELb1ELb1ELb0ELb0ELb1ELb1EEEEEEEEEvNT_6ParamsE)
        /*0014*/ 	.short	0x0160
        /*0016*/ 	.short	0x0438


	//----- nvinfo : EIATTR_CBANK_PARAM_SIZE
	.align		4
.L_818:
        /*0018*/ 	.byte	0x03, 0x19
        /*001a*/ 	.short	0x0438


	//----- nvinfo : EIATTR_KPARAM_INFO
	.align		4
        /*001c*/ 	.byte	0x04, 0x17
        /*001e*/ 	.short	(.L_820 - .L_819)
.L_819:
        /*0020*/ 	.word	0x00000000
        /*0024*/ 	.short	0x0000
        /*0026*/ 	.short	0x0000
        /*0028*/ 	.byte	0x00, 0xf0, 0xe1, 0x10


	//----- nvinfo : EIATTR_MAXREG_COUNT
	.align		4
.L_820:
        /*002c*/ 	.byte	0x03, 0x1b
        /*002e*/ 	.short	0x00ff


	//----- nvinfo : EIATTR_NUM_BARRIERS
	.align		4
        /*0030*/ 	.byte	0x02, 0x4c
        /*0032*/ 	.byte	0x06
	.zero		1


	//----- nvinfo : EIATTR_ANNOTATIONS
	.align		4
        /*0034*/ 	.byte	0x04, 0x55
        /*0036*/ 	.short	(.L_822 - .L_821)


	//   ....[0]....
.L_821:
        /* <DEDUP_REMOVED lines=182> */


	//----- nvinfo : EIATTR_MERCURY_ISA_VERSION
	.align		4
.L_822:
        /*0b88*/ 	.byte	0x03, 0x5f
        /*0b8a*/ 	.short	0x0000


	//----- nvinfo : EIATTR_INT_WARP_WIDE_INSTR_OFFSETS
	.align		4
        /*0b8c*/ 	.byte	0x04, 0x31
        /*0b8e*/ 	.short	(.L_824 - .L_823)


	//   ....[0]....
.L_823:
        /*0b90*/ 	.word	0x00009e50


	//   ....[1]....
        /*0b94*/ 	.word	0x00009ed0


	//----- nvinfo : EIATTR_COOP_GROUP_MASK_REGIDS
	.align		4
.L_824:
        /*0b98*/ 	.byte	0x04, 0x29
        /*0b9a*/ 	.short	(.L_826 - .L_825)


	//   ....[0]....
.L_825:
        /*0b9c*/ 	.word	0xffffffff


	//   ....[1]....
        /*0ba0*/ 	.word	0xffffffff


	//   ....[2]....
        /*0ba4*/ 	.word	0xffffffff


	//   ....[3]....
        /*0ba8*/ 	.word	0xffffffff


	//   ....[4]....
        /*0bac*/ 	.word	0xffffffff


	//   ....[5]....
        /*0bb0*/ 	.word	0xffffffff


	//   ....[6]....
        /*0bb4*/ 	.word	0xffffffff


	//   ....[7]....
        /*0bb8*/ 	.word	0xffffffff


	//   ....[8]....
        /*0bbc*/ 	.word	0xffffffff


	//   ....[9]....
        /*0bc0*/ 	.word	0xffffffff


	//   ....[10]....
        /*0bc4*/ 	.word	0xffffffff


	//   ....[11]....
        /*0bc8*/ 	.word	0xffffffff


	//   ....[12]....
        /*0bcc*/ 	.word	0xffffffff


	//   ....[13]....
        /*0bd0*/ 	.word	0xffffffff


	//   ....[14]....
        /*0bd4*/ 	.word	0xffffffff


	//   ....[15]....
        /*0bd8*/ 	.word	0xffffffff


	//   ....[16]....
        /*0bdc*/ 	.word	0xffffffff


	//   ....[17]....
        /*0be0*/ 	.word	0xffffffff


	//   ....[18]....
        /*0be4*/ 	.word	0xffffffff


	//   ....[19]....
        /*0be8*/ 	.word	0xffffffff


	//   ....[20]....
        /*0bec*/ 	.word	0xffffffff


	//   ....[21]....
        /*0bf0*/ 	.word	0xffffffff


	//   ....[22]....
        /*0bf4*/ 	.word	0xffffffff


	//   ....[23]....
        /*0bf8*/ 	.word	0xffffffff


	//   ....[24]....
        /*0bfc*/ 	.word	0xffffffff


	//   ....[25]....
        /*0c00*/ 	.word	0xffffffff


	//   ....[26]....
        /*0c04*/ 	.word	0xffffffff


	//   ....[27]....
        /*0c08*/ 	.word	0xffffffff


	//   ....[28]....
        /*0c0c*/ 	.word	0xffffffff


	//   ....[29]....
        /*0c10*/ 	.word	0xffffffff


	//   ....[30]....
        /*0c14*/ 	.word	0xffffffff


	//   ....[31]....
        /*0c18*/ 	.word	0xffffffff


	//   ....[32]....
        /*0c1c*/ 	.word	0xffffffff


	//   ....[33]....
        /*0c20*/ 	.word	0xffffffff


	//   ....[34]....
        /*0c24*/ 	.word	0xffffffff


	//   ....[35]....
        /*0c28*/ 	.word	0xffffffff


	//   ....[36]....
        /*0c2c*/ 	.word	0xffffffff


	//   ....[37]....
        /*0c30*/ 	.word	0xffffffff


	//   ....[38]....
        /*0c34*/ 	.word	0xffffffff


	//   ....[39]....
        /*0c38*/ 	.word	0xffffffff


	//   ....[40]....
        /*0c3c*/ 	.word	0xffffffff


	//   ....[41]....
        /*0c40*/ 	.word	0xffffffff


	//   ....[42]....
        /*0c44*/ 	.word	0xffffffff


	//   ....[43]....
        /*0c48*/ 	.word	0xffffffff


	//   ....[44]....
        /*0c4c*/ 	.word	0xffffffff


	//   ....[45]....
        /*0c50*/ 	.word	0xffffffff


	//   ....[46]....
        /*0c54*/ 	.word	0xffffffff


	//   ....[47]....
        /*0c58*/ 	.word	0xffffffff


	//   ....[48]....
        /*0c5c*/ 	.word	0xffffffff


	//   ....[49]....
        /*0c60*/ 	.word	0xffffffff


	//   ....[50]....
        /*0c64*/ 	.word	0xffffffff


	//   ....[51]....
        /*0c68*/ 	.word	0xffffffff


	//   ....[52]....
        /*0c6c*/ 	.word	0xffffffff


	//   ....[53]....
        /*0c70*/ 	.word	0xffffffff


	//   ....[54]....
        /*0c74*/ 	.word	0xffffffff


	//   ....[55]....
        /*0c78*/ 	.word	0xffffffff


	//   ....[56]....
        /*0c7c*/ 	.word	0xffffffff


	//   ....[57]....
        /*0c80*/ 	.word	0xffffffff


	//   ....[58]....
        /*0c84*/ 	.word	0xffffffff


	//   ....[59]....
        /*0c88*/ 	.word	0xffffffff


	//   ....[60]....
        /*0c8c*/ 	.word	0xffffffff


	//   ....[61]....
        /*0c90*/ 	.word	0xffffffff


	//   ....[62]....
        /*0c94*/ 	.word	0xffffffff


	//   ....[63]....
        /*0c98*/ 	.word	0xffffffff


	//   ....[64]....
        /*0c9c*/ 	.word	0xffffffff


	//   ....[65]....
        /*0ca0*/ 	.word	0xffffffff


	//   ....[66]....
        /*0ca4*/ 	.word	0xffffffff


	//   ....[67]....
        /*0ca8*/ 	.word	0xffffffff


	//   ....[68]....
        /*0cac*/ 	.word	0xffffffff


	//   ....[69]....
        /*0cb0*/ 	.word	0xffffffff


	//   ....[70]....
        /*0cb4*/ 	.word	0xffffffff


	//   ....[71]....
        /*0cb8*/ 	.word	0xffffffff


	//   ....[72]....
        /*0cbc*/ 	.word	0xffffffff


	//   ....[73]....
        /*0cc0*/ 	.word	0xffffffff


	//   ....[74]....
        /*0cc4*/ 	.word	0xffffffff


	//   ....[75]....
        /*0cc8*/ 	.word	0xffffffff


	//   ....[76]....
        /*0ccc*/ 	.word	0xffffffff


	//   ....[77]....
        /*0cd0*/ 	.word	0xffffffff


	//   ....[78]....
        /*0cd4*/ 	.word	0xffffffff


	//   ....[79]....
        /*0cd8*/ 	.word	0xffffffff


	//   ....[80]....
        /*0cdc*/ 	.word	0xffffffff


	//   ....[81]....
        /*0ce0*/ 	.word	0xffffffff


	//   ....[82]....
        /*0ce4*/ 	.word	0xffffffff


	//   ....[83]....
        /*0ce8*/ 	.word	0xffffffff


	//   ....[84]....
        /*0cec*/ 	.word	0xffffffff


	//   ....[85]....
        /*0cf0*/ 	.word	0xffffffff


	//   ....[86]....
        /*0cf4*/ 	.word	0xffffffff


	//   ....[87]....
        /*0cf8*/ 	.word	0xffffffff


	//   ....[88]....
        /*0cfc*/ 	.word	0xffffffff


	//   ....[89]....
        /*0d00*/ 	.word	0xffffffff


	//   ....[90]....
        /*0d04*/ 	.word	0xffffffff


	//   ....[91]....
        /*0d08*/ 	.word	0xffffffff


	//   ....[92]....
        /*0d0c*/ 	.word	0xffffffff


	//   ....[93]....
        /*0d10*/ 	.word	0xffffffff


	//   ....[94]....
        /*0d14*/ 	.word	0xffffffff


	//   ....[95]....
        /*0d18*/ 	.word	0xffffffff


	//   ....[96]....
        /*0d1c*/ 	.word	0xffffffff


	//   ....[97]....
        /*0d20*/ 	.word	0xffffffff


	//   ....[98]....
        /*0d24*/ 	.word	0xffffffff


	//   ....[99]....
        /*0d28*/ 	.word	0xffffffff


	//   ....[100]....
        /*0d2c*/ 	.word	0xffffffff


	//   ....[101]....
        /*0d30*/ 	.word	0xffffffff


	//   ....[102]....
        /*0d34*/ 	.word	0xffffffff


	//   ....[103]....
        /*0d38*/ 	.word	0xffffffff


	//   ....[104]....
        /*0d3c*/ 	.word	0xffffffff


	//   ....[105]....
        /*0d40*/ 	.word	0xffffffff


	//   ....[106]....
        /*0d44*/ 	.word	0xffffffff


	//   ....[107]....
        /*0d48*/ 	.word	0xffffffff


	//   ....[108]....
        /*0d4c*/ 	.word	0xffffffff


	//   ....[109]....
        /*0d50*/ 	.word	0xffffffff


	//   ....[110]....
        /*0d54*/ 	.word	0xffffffff


	//   ....[111]....
        /*0d58*/ 	.word	0xffffffff


	//   ....[112]....
        /*0d5c*/ 	.word	0xffffffff


	//   ....[113]....
        /*0d60*/ 	.word	0xffffffff


	//   ....[114]....
        /*0d64*/ 	.word	0xffffffff


	//   ....[115]....
        /*0d68*/ 	.word	0xffffffff


	//   ....[116]....
        /*0d6c*/ 	.word	0xffffffff


	//   ....[117]....
        /*0d70*/ 	.word	0xffffffff


	//   ....[118]....
        /*0d74*/ 	.word	0xffffffff


	//   ....[119]....
        /*0d78*/ 	.word	0xffffffff


	//   ....[120]....
        /*0d7c*/ 	.word	0xffffffff


	//   ....[121]....
        /*0d80*/ 	.word	0xffffffff


	//   ....[122]....
        /*0d84*/ 	.word	0xffffffff


	//   ....[123]....
        /*0d88*/ 	.word	0xffffffff


	//   ....[124]....
        /*0d8c*/ 	.word	0xffffffff


	//   ....[125]....
        /*0d90*/ 	.word	0xffffffff


	//   ....[126]....
        /*0d94*/ 	.word	0xffffffff


	//   ....[127]....
        /*0d98*/ 	.word	0xffffffff


	//   ....[128]....
        /*0d9c*/ 	.word	0xffffffff


	//   ....[129]....
        /*0da0*/ 	.word	0xffffffff


	//   ....[130]....
        /*0da4*/ 	.word	0xffffffff


	//   ....[131]....
        /*0da8*/ 	.word	0xffffffff


	//   ....[132]....
        /*0dac*/ 	.word	0xffffffff


	//   ....[133]....
        /*0db0*/ 	.word	0xffffffff


	//   ....[134]....
        /*0db4*/ 	.word	0xffffffff


	//   ....[135]....
        /*0db8*/ 	.word	0xffffffff


	//   ....[136]....
        /*0dbc*/ 	.word	0xffffffff


	//   ....[137]....
        /*0dc0*/ 	.word	0xffffffff


	//   ....[138]....
        /*0dc4*/ 	.word	0xffffffff


	//   ....[139]....
        /*0dc8*/ 	.word	0xffffffff


	//   ....[140]....
        /*0dcc*/ 	.word	0xffffffff


	//   ....[141]....
        /*0dd0*/ 	.word	0xffffffff


	//   ....[142]....
        /*0dd4*/ 	.word	0xffffffff


	//   ....[143]....
        /*0dd8*/ 	.word	0xffffffff


	//   ....[144]....
        /*0ddc*/ 	.word	0xffffffff


	//   ....[145]....
        /*0de0*/ 	.word	0xffffffff


	//   ....[146]....
        /*0de4*/ 	.word	0xffffffff


	//   ....[147]....
        /*0de8*/ 	.word	0xffffffff


	//   ....[148]....
        /*0dec*/ 	.word	0xffffffff


	//   ....[149]....
        /*0df0*/ 	.word	0xffffffff


	//   ....[150]....
        /*0df4*/ 	.word	0xffffffff


	//   ....[151]....
        /*0df8*/ 	.word	0xffffffff


	//   ....[152]....
        /*0dfc*/ 	.word	0xffffffff


	//   ....[153]....
        /*0e00*/ 	.word	0xffffffff


	//   ....[154]....
        /*0e04*/ 	.word	0xffffffff


	//   ....[155]....
        /*0e08*/ 	.word	0xffffffff


	//   ....[156]....
        /*0e0c*/ 	.word	0xffffffff


	//   ....[157]....
        /*0e10*/ 	.word	0xffffffff


	//   ....[158]....
        /*0e14*/ 	.word	0xffffffff


	//   ....[159]....
        /*0e18*/ 	.word	0xffffffff


	//   ....[160]....
        /*0e1c*/ 	.word	0xffffffff


	//   ....[161]....
        /*0e20*/ 	.word	0xffffffff


	//   ....[162]....
        /*0e24*/ 	.word	0xffffffff


	//   ....[163]....
        /*0e28*/ 	.word	0xffffffff


	//   ....[164]....
        /*0e2c*/ 	.word	0xffffffff


	//   ....[165]....
        /*0e30*/ 	.word	0xffffffff


	//   ....[166]....
        /*0e34*/ 	.word	0xffffffff


	//   ....[167]....
        /*0e38*/ 	.word	0xffffffff


	//   ....[168]....
        /*0e3c*/ 	.word	0xffffffff


	//   ....[169]....
        /*0e40*/ 	.word	0xffffffff


	//   ....[170]....
        /*0e44*/ 	.word	0xffffffff


	//   ....[171]....
        /*0e48*/ 	.word	0xffffffff


	//----- nvinfo : EIATTR_COOP_GROUP_INSTR_OFFSETS
	.align		4
.L_826:
        /*0e4c*/ 	.byte	0x04, 0x28
        /*0e4e*/ 	.short	(.L_828 - .L_827)


	//   ....[0]....
.L_827:
        /*0e50*/ 	.word	0x00000050


	//   ....[1]....
        /*0e54*/ 	.word	0x00000200


	//   ....[2]....
        /*0e58*/ 	.word	0x00000230


	//   ....[3]....
        /*0e5c*/ 	.word	0x00000260


	//   ....[4]....
        /*0e60*/ 	.word	0x00000290


	//   ....[5]....
        /*0e64*/ 	.word	0x000002c0


	//   ....[6]....
        /*0e68*/ 	.word	0x000002f0


	//   ....[7]....
        /*0e6c*/ 	.word	0x00000460


	//   ....[8]....
        /*0e70*/ 	.word	0x000004a0


	//   ....[9]....
        /*0e74*/ 	.word	0x000004d0


	//   ....[10]....
        /*0e78*/ 	.word	0x00000500


	//   ....[11]....
        /*0e7c*/ 	.word	0x00000530


	//   ....[12]....
        /*0e80*/ 	.word	0x00000560


	//   ....[13]....
        /*0e84*/ 	.word	0x000005f0


	//   ....[14]....
        /*0e88*/ 	.word	0x00000620


	//   ....[15]....
        /*0e8c*/ 	.word	0x00000640


	//   ....[16]....
        /*0e90*/ 	.word	0x000006a0


	//   ....[17]....
        /*0e94*/ 	.word	0x00002b60


	//   ....[18]....
        /*0e98*/ 	.word	0x00002b80


	//   ....[19]....
        /*0e9c*/ 	.word	0x00002bb0


	//   ....[20]....
        /*0ea0*/ 	.word	0x00002c20


	//   ....[21]....
        /*0ea4*/ 	.word	0x00002db0


	//   ....[22]....
        /*0ea8*/ 	.word	0x00002df0


	//   ....[23]....
        /*0eac*/ 	.word	0x00002f30


	//   ....[24]....
        /*0eb0*/ 	.word	0x00002fd0


	//   ....[25]....
        /*0eb4*/ 	.word	0x00003100


	//   ....[26]....
        /*0eb8*/ 	.word	0x00003120


	//   ....[27]....
        /*0ebc*/ 	.word	0x000031b0


	//   ....[28]....
        /*0ec0*/ 	.word	0x00003210


	//   ....[29]....
        /*0ec4*/ 	.word	0x000034d0


	//   ....[30]....
        /*0ec8*/ 	.word	0x000034e0


	//   ....[31]....
        /*0ecc*/ 	.word	0x000038d0


	//   ....[32]....
        /*0ed0*/ 	.word	0x000038e0


	//   ....[33]....
        /*0ed4*/ 	.word	0x00004760


	//   ....[34]....
        /*0ed8*/ 	.word	0x00004780


	//   ....[35]....
        /*0edc*/ 	.word	0x00004970


	//   ....[36]....
        /*0ee0*/ 	.word	0x00004980


	//   ....[37]....
        /*0ee4*/ 	.word	0x00004f20


	//   ....[38]....
        /*0ee8*/ 	.word	0x00004f50


	//   ....[39]....
        /*0eec*/ 	.word	0x00004f60


	//   ....[40]....
        /*0ef0*/ 	.word	0x00004f90


	//   ....[41]....
        /*0ef4*/ 	.word	0x000065d0


	//   ....[42]....
        /*0ef8*/ 	.word	0x000065f0


	//   ....[43]....
        /*0efc*/ 	.word	0x000067d0


	//   ....[44]....
        /*0f00*/ 	.word	0x000067e0


	//   ....[45]....
        /*0f04*/ 	.word	0x000075d0


	//   ....[46]....
        /*0f08*/ 	.word	0x000075f0


	//   ....[47]....
        /*0f0c*/ 	.word	0x000077b0


	//   ....[48]....
        /*0f10*/ 	.word	0x000077c0


	//   ....[49]....
        /*0f14*/ 	.word	0x00007b10


	//   ....[50]....
        /*0f18*/ 	.word	0x00007b40


	//   ....[51]....
        /*0f1c*/ 	.word	0x00007b60


	//   ....[52]....
        /*0f20*/ 	.word	0x00007b80


	//   ....[53]....
        /*0f24*/ 	.word	0x00009440


	//   ....[54]....
        /*0f28*/ 	.word	0x00009450


	//   ....[55]....
        /*0f2c*/ 	.word	0x00009480


	//   ....[56]....
        /*0f30*/ 	.word	0x00009490


	//   ....[57]....
        /*0f34*/ 	.word	0x0000ad40


	//   ....[58]....
        /*0f38*/ 	.word	0x0000ad50


	//   ....[59]....
        /*0f3c*/ 	.word	0x0000ad70


	//   ....[60]....
        /*0f40*/ 	.word	0x0000ad80


	//   ....[61]....
        /*0f44*/ 	.word	0x0000b1b0


	//   ....[62]....
        /*0f48*/ 	.word	0x0000b1d0


	//   ....[63]....
        /*0f4c*/ 	.word	0x0000b430


	//   ....[64]....
        /*0f50*/ 	.word	0x0000b440


	//   ....[65]....
        /*0f54*/ 	.word	0x0000b650


	//   ....[66]....
        /*0f58*/ 	.word	0x0000b670


	//   ....[67]....
        /*0f5c*/ 	.word	0x0000b880


	//   ....[68]....
        /*0f60*/ 	.word	0x0000b890


	//   ....[69]....
        /*0f64*/ 	.word	0x0000bc90


	//   ....[70]....
        /*0f68*/ 	.word	0x0000bcb0


	//   ....[71]....
        /*0f6c*/ 	.word	0x0000c900


	//   ....[72]....
        /*0f70*/ 	.word	0x0000c910


	//   ....[73]....
        /*0f74*/ 	.word	0x0000dd40


	//   ....[74]....
        /*0f78*/ 	.word	0x0000dd60


	//   ....[75]....
        /*0f7c*/ 	.word	0x0000dfd0


	//   ....[76]....
        /*0f80*/ 	.word	0x0000dfe0


	//   ....[77]....
        /*0f84*/ 	.word	0x0000e1f0


	//   ....[78]....
        /*0f88*/ 	.word	0x0000e210


	//   ....[79]....
        /*0f8c*/ 	.word	0x0000e420


	//   ....[80]....
        /*0f90*/ 	.word	0x0000e430


	//   ....[81]....
        /*0f94*/ 	.word	0x0000e700


	//   ....[82]....
        /*0f98*/ 	.word	0x0000e720


	//   ....[83]....
        /*0f9c*/ 	.word	0x0000e850


	//   ....[84]....
        /*0fa0*/ 	.word	0x0000e890


	//   ....[85]....
        /*0fa4*/ 	.word	0x0000e8c0


	//   ....[86]....
        /*0fa8*/ 	.word	0x0000e8f0


	//   ....[87]....
        /*0fac*/ 	.word	0x0000e920


	//   ....[88]....
        /*0fb0*/ 	.word	0x0000e950


	//   ....[89]....
        /*0fb4*/ 	.word	0x0000eab0


	//   ....[90]....
        /*0fb8*/ 	.word	0x0000eaf0


	//   ....[91]....
        /*0fbc*/ 	.word	0x0000eb20


	//   ....[92]....
        /*0fc0*/ 	.word	0x0000eb50


	//   ....[93]....
        /*0fc4*/ 	.word	0x0000eb80


	//   ....[94]....
        /*0fc8*/ 	.word	0x0000ebb0


	//   ....[95]....
        /*0fcc*/ 	.word	0x0000ec40


	//   ....[96]....
        /*0fd0*/ 	.word	0x0000ec70


	//   ....[97]....
        /*0fd4*/ 	.word	0x0000ec80


	//   ....[98]....
        /*0fd8*/ 	.word	0x0000ece0


	//   ....[99]....
        /*0fdc*/ 	.word	0x0000f2c0


	//   ....[100]....
        /*0fe0*/ 	.word	0x0000f320


	//   ....[101]....
        /*0fe4*/ 	.word	0x0000f370


	//   ....[102]....
        /*0fe8*/ 	.word	0x0000f3c0


	//   ....[103]....
        /*0fec*/ 	.word	0x0000f410


	//   ....[104]....
        /*0ff0*/ 	.word	0x0000f480


	//   ....[105]....
        /*0ff4*/ 	.word	0x0000f4c0


	//   ....[106]....
        /*0ff8*/ 	.word	0x0000f530


	//   ....[107]....
        /*0ffc*/ 	.word	0x0000f5a0


	//   ....[108]....
        /*1000*/ 	.word	0x0000f600


	//   ....[109]....
        /*1004*/ 	.word	0x0000f670


	//   ....[110]....
        /*1008*/ 	.word	0x0000f6d0


	//   ....[111]....
        /*100c*/ 	.word	0x0000f730


	//   ....[112]....
        /*1010*/ 	.word	0x0000f7a0


	//   ....[113]....
        /*1014*/ 	.word	0x0000f800


	//   ....[114]....
        /*1018*/ 	.word	0x0000f860


	//   ....[115]....
        /*101c*/ 	.word	0x0000f8b0


	//   ....[116]....
        /*1020*/ 	.word	0x0000f900


	//   ....[117]....
        /*1024*/ 	.word	0x0000f950


	//   ....[118]....
        /*1028*/ 	.word	0x0000f9a0


	//   ....[119]....
        /*102c*/ 	.word	0x0000fa10


	//   ....[120]....
        /*1030*/ 	.word	0x0000fa70


	//   ....[121]....
        /*1034*/ 	.word	0x0000fad0


	//   ....[122]....
        /*1038*/ 	.word	0x0000fb30


	//   ....[123]....
        /*103c*/ 	.word	0x0000fba0


	//   ....[124]....
        /*1040*/ 	.word	0x0000fc00


	//   ....[125]....
        /*1044*/ 	.word	0x0000fc60


	//   ....[126]....
        /*1048*/ 	.word	0x0000fca0


	//   ....[127]....
        /*104c*/ 	.word	0x0000fce0


	//   ....[128]....
        /*1050*/ 	.word	0x0000fd30


	//   ....[129]....
        /*1054*/ 	.word	0x0000fd70


	//   ....[130]....
        /*1058*/ 	.word	0x0000fdc0


	//   ....[131]....
        /*105c*/ 	.word	0x0000fe10


	//   ....[132]....
        /*1060*/ 	.word	0x0000fe60


	//   ....[133]....
        /*1064*/ 	.word	0x0000fec0


	//   ....[134]....
        /*1068*/ 	.word	0x0000ff30


	//   ....[135]....
        /*106c*/ 	.word	0x0000ffa0


	//   ....[136]....
        /*1070*/ 	.word	0x00010000


	//   ....[137]....
        /*1074*/ 	.word	0x00010060


	//   ....[138]....
        /*1078*/ 	.word	0x000100c0


	//   ....[139]....
        /*107c*/ 	.word	0x00010130


	//   ....[140]....
        /*1080*/ 	.word	0x00010190


	//   ....[141]....
        /*1084*/ 	.word	0x000101f0


	//   ....[142]....
        /*1088*/ 	.word	0x00010250


	//   ....[143]....
        /*108c*/ 	.word	0x000102c0


	//   ....[144]....
        /*1090*/ 	.word	0x00010320


	//   ....[145]....
        /*1094*/ 	.word	0x00010380


	//   ....[146]....
        /*1098*/ 	.word	0x000103e0


	//   ....[147]....
        /*109c*/ 	.word	0x00010450


	//   ....[148]....
        /*10a0*/ 	.word	0x000104b0


	//   ....[149]....
        /*10a4*/ 	.word	0x00010510


	//   ....[150]....
        /*10a8*/ 	.word	0x00010570


	//   ....[151]....
        /*10ac*/ 	.word	0x000105e0


	//   ....[152]....
        /*10b0*/ 	.word	0x00010640


	//   ....[153]....
        /*10b4*/ 	.word	0x000106a0


	//   ....[154]....
        /*10b8*/ 	.word	0x00010700


	//   ....[155]....
        /*10bc*/ 	.word	0x00010770


	//   ....[156]....
        /*10c0*/ 	.word	0x000107c0


	//   ....[157]....
        /*10c4*/ 	.word	0x00010800


	//   ....[158]....
        /*10c8*/ 	.word	0x00010850


	//   ....[159]....
        /*10cc*/ 	.word	0x000108a0


	//   ....[160]....
        /*10d0*/ 	.word	0x000108f0


	//   ....[161]....
        /*10d4*/ 	.word	0x00010960


	//   ....[162]....
        /*10d8*/ 	.word	0x000109a0


	//   ....[163]....
        /*10dc*/ 	.word	0x000109f0


	//   ....[164]....
        /*10e0*/ 	.word	0x00010a40


	//   ....[165]....
        /*10e4*/ 	.word	0x00010a90


	//   ....[166]....
        /*10e8*/ 	.word	0x00010ae0


	//   ....[167]....
        /*10ec*/ 	.word	0x00010b50


	//   ....[168]....
        /*10f0*/ 	.word	0x00010b90


	//   ....[169]....
        /*10f4*/ 	.word	0x00010c00


	//   ....[170]....
        /*10f8*/ 	.word	0x00010c60


	//   ....[171]....
        /*10fc*/ 	.word	0x00010cd0


	//----- nvinfo : EIATTR_EXIT_INSTR_OFFSETS
	.align		4
.L_828:
        /*1100*/ 	.byte	0x04, 0x1c
        /*1102*/ 	.short	(.L_830 - .L_829)


	//   ....[0]....
.L_829:
        /*1104*/ 	.word	0x00000c10


	//   ....[1]....
        /*1108*/ 	.word	0x0000f280


	//----- nvinfo : EIATTR_MAX_THREADS
	.align		4
.L_830:
        /*110c*/ 	.byte	0x04, 0x05
        /*110e*/ 	.short	(.L_832 - .L_831)
.L_831:
        /*1110*/ 	.word	0x00000100
        /*1114*/ 	.word	0x00000001
        /*1118*/ 	.word	0x00000001


	//----- nvinfo : EIATTR_CRS_STACK_SIZE
	.align		4
.L_832:
        /*111c*/ 	.byte	0x04, 0x1e
        /*111e*/ 	.short	(.L_834 - .L_833)
.L_833:
        /*1120*/ 	.word	0x00000000
.L_834:


//--------------------- .nv.info._ZN7cutlass13device_kernelIN5flash19enable_sm80_to_sm89INS1_16FlashAttnFwdSm80INS1_25CollectiveMainloopFwdSm80ILi8ELi1ELb0EN4cute5tupleIJNS5_1CILi128EEENS7_ILi32EEENS7_ILi256EEEEEELi256ENS_10bfloat16_tEfNS_4arch4Sm80ELb0ELb0ELb0ELb1ELb1ELb1ELb1ELb1EEENS1_21CollectiveEpilogueFwdINS6_IJS8_SA_S9_EEENS6_IJNS7_ILi1EEESI_SI_EEESC_SE_Li256ELb1ELb1ELb1ELb0EEENS1_36VarlenDynamicPersistentTileSchedulerILi128ELi32ELi256ELi256ELb1ELb1ELb0ELb0ELb1ELb1EEEEEEEEEvNT_6ParamsE --------------------------
	.section	.nv.info._ZN7cutlass13device_kernelIN5flash19enable_sm80_to_sm89INS1_16FlashAttnFwdSm80INS1_25CollectiveMainloopFwdSm80ILi8ELi1ELb0EN4cute5tupleIJNS5_1CILi128EEENS7_ILi32EEENS7_ILi256EEEEEELi256ENS_10bfloat16_tEfNS_4arch4Sm80ELb0ELb0ELb0ELb1ELb1ELb1ELb1ELb1EEENS1_21CollectiveEpilogueFwdINS6_IJS8_SA_S9_EEENS6_IJNS7_ILi1EEESI_SI_EEESC_SE_Li256ELb1ELb1ELb1ELb0EEENS1_36VarlenDynamicPersistentTileSchedulerILi128ELi32ELi256ELi256ELb1ELb1ELb0ELb0ELb1ELb1EEEEEEEEEvNT_6ParamsE,"",@"SHT_CUDA_INFO"
	.sectionflags	@""
	.align	4


	//----- nvinfo : EIATTR_CUDA_API_VERSION
	.align		4
        /*0000*/ 	.byte	0x04, 0x37
        /*0002*/ 	.short	(.L_836 - .L_835)
.L_835:
        /*0004*/ 	.word	0x00000082


	//----- nvinfo : EIATTR_SW2861232_WAR
	.align		4
.L_836:
        /*0008*/ 	.byte	0x01, 0x35
	.zero		2


	//----- nvinfo : EIATTR_PARAM_CBANK
	.align		4
        /*000c*/ 	.byte	0x04, 0x0a
        /*000e*/ 	.short	(.L_838 - .L_837)
	.align		4
.L_837:
        /*0010*/ 	.word	index@(.nv.constant0._ZN7cutlass13device_kernelIN5flash19enable_sm80_to_sm89INS1_16FlashAttnFwdSm80INS1_25CollectiveMainloopFwdSm80ILi8ELi1ELb0EN4cute5tupleIJNS5_1CILi128EEENS7_ILi32EEENS7_ILi256EEEEEELi256ENS_10bfloat16_tEfNS_4arch4Sm80ELb0ELb0ELb0ELb1ELb1ELb1ELb1ELb1EEENS1_21CollectiveEpilogueFwdINS6_IJS8_SA_S9_EEENS6_IJNS7_ILi1EEESI_SI_EEESC_SE_Li256ELb1ELb1ELb1ELb0EEENS1_36VarlenDynamicPersistentTileSchedulerILi128ELi32ELi256ELi256ELb1ELb1ELb0ELb0ELb1ELb1EEEEEEEEEvNT_6ParamsE)
        /*0014*/ 	.short	0x0160
        /*0016*/ 	.short	0x0438


	//----- nvinfo : EIATTR_CBANK_PARAM_SIZE
	.align		4
.L_838:
        /*0018*/ 	.byte	0x03, 0x19
        /*001a*/ 	.short	0x0438


	//----- nvinfo : EIATTR_KPARAM_INFO
	.align		4
        /*001c*/ 	.byte	0x04, 0x17
        /*001e*/ 	.short	(.L_840 - .L_839)
.L_839:
        /*0020*/ 	.word	0x00000000
        /*0024*/ 	.short	0x0000
        /*0026*/ 	.short	0x0000
        /*0028*/ 	.byte	0x00, 0xf0, 0xe1, 0x10


	//----- nvinfo : EIATTR_MAXREG_COUNT
	.align		4
.L_840:
        /*002c*/ 	.byte	0x03, 0x1b
        /*002e*/ 	.short	0x00ff


	//----- nvinfo : EIATTR_NUM_BARRIERS
	.align		4
        /*0030*/ 	.byte	0x02, 0x4c
        /*0032*/ 	.byte	0x06
	.zero		1


	//----- nvinfo : EIATTR_ANNOTATIONS
	.align		4
        /*0034*/ 	.byte	0x04, 0x55
        /*0036*/ 	.short	(.L_842 - .L_841)


	//   ....[0]....
.L_841:
        /* <DEDUP_REMOVED lines=25> */


	//----- nvinfo : EIATTR_MERCURY_ISA_VERSION
	.align		4
.L_842:
        /*01b0*/ 	.byte	0x03, 0x5f
        /*01b2*/ 	.short	0x0000


	//----- nvinfo : EIATTR_INT_WARP_WIDE_INSTR_OFFSETS
	.align		4
        /*01b4*/ 	.byte	0x04, 0x31
        /*01b6*/ 	.short	(.L_844 - .L_843)


	//   ....[0]....
.L_843:
        /*01b8*/ 	.word	0x000120e0


	//   ....[1]....
        /*01bc*/ 	.word	0x00012150


	//----- nvinfo : EIATTR_COOP_GROUP_MASK_REGIDS
	.align		4
.L_844:
        /*01c0*/ 	.byte	0x04, 0x29
        /*01c2*/ 	.short	(.L_846 - .L_845)


	//   ....[0]....
.L_845:
        /*01c4*/ 	.word	0xffffffff


	//   ....[1]....
        /*01c8*/ 	.word	0xffffffff


	//   ....[2]....
        /*01cc*/ 	.word	0xffffffff


	//   ....[3]....
        /*01d0*/ 	.word	0xffffffff


	//   ....[4]....
        /*01d4*/ 	.word	0xffffffff


	//   ....[5]....
        /*01d8*/ 	.word	0xffffffff


	//   ....[6]....
        /*01dc*/ 	.word	0xffffffff


	//   ....[7]....
        /*01e0*/ 	.word	0xffffffff


	//   ....[8]....
        /*01e4*/ 	.word	0xffffffff


	//   ....[9]....
        /*01e8*/ 	.word	0xffffffff


	//   ....[10]....
        /*01ec*/ 	.word	0xffffffff


	//   ....[11]....
        /*01f0*/ 	.word	0xffffffff


	//   ....[12]....
        /*01f4*/ 	.word	0xffffffff


	//   ....[13]....
        /*01f8*/ 	.word	0xffffffff


	//   ....[14]....
        /*01fc*/ 	.word	0xffffffff


	//   ....[15]....
        /*0200*/ 	.word	0xffffffff


	//   ....[16]....
        /*0204*/ 	.word	0xffffffff


	//   ....[17]....
        /*0208*/ 	.word	0xffffffff


	//   ....[18]....
        /*020c*/ 	.word	0xffffffff


	//   ....[19]....
        /*0210*/ 	.word	0xffffffff


	//   ....[20]....
        /*0214*/ 	.word	0xffffffff


	//   ....[21]....
        /*0218*/ 	.word	0xffffffff


	//   ....[22]....
        /*021c*/ 	.word	0xffffffff


	//   ....[23]....
        /*0220*/ 	.word	0xffffffff


	//   ....[24]....
        /*0224*/ 	.word	0xffffffff


	//   ....[25]....
        /*0228*/ 	.word	0xffffffff


	//   ....[26]....
        /*022c*/ 	.word	0xffffffff


	//   ....[27]....
        /*0230*/ 	.word	0xffffffff


	//   ....[28]....
        /*0234*/ 	.word	0xffffffff


	//   ....[29]....
        /*0238*/ 	.word	0xffffffff


	//   ....[30]....
        /*023c*/ 	.word	0xffffffff


	//   ....[31]....
        /*0240*/ 	.word	0xffffffff


	//   ....[32]....
        /*0244*/ 	.word	0xffffffff


	//   ....[33]....
        /*0248*/ 	.word	0xffffffff


	//   ....[34]....
        /*024c*/ 	.word	0xffffffff


	//   ....[35]....
        /*0250*/ 	.word	0xffffffff


	//   ....[36]....
        /*0254*/ 	.word	0xffffffff


	//   ....[37]....
        /*0258*/ 	.word	0xffffffff


	//   ....[38]....
        /*025c*/ 	.word	0xffffffff


	//   ....[39]....
        /*0260*/ 	.word	0xffffffff


	//   ....[40]....
        /*0264*/ 	.word	0xffffffff


	//   ....[41]....
        /*0268*/ 	.word	0xffffffff


	//   ....[42]....
        /*026c*/ 	.word	0xffffffff


	//   ....[43]....
        /*0270*/ 	.word	0xffffffff


	//   ....[44]....
        /*0274*/ 	.word	0xffffffff


	//   ....[45]....
        /*0278*/ 	.word	0xffffffff


	//   ....[46]....
        /*027c*/ 	.word	0xffffffff


	//   ....[47]....
        /*0280*/ 	.word	0xffffffff


	//   ....[48]....
        /*0284*/ 	.word	0xffffffff


	//   ....[49]....
        /*0288*/ 	.word	0xffffffff


	//   ....[50]....
        /*028c*/ 	.word	0xffffffff


	//   ....[51]....
        /*0290*/ 	.word	0xffffffff


	//   ....[52]....
        /*0294*/ 	.word	0xffffffff


	//   ....[53]....
        /*0298*/ 	.word	0xffffffff


	//   ....[54]....
        /*029c*/ 	.word	0xffffffff


	//   ....[55]....
        /*02a0*/ 	.word	0xffffffff


	//   ....[56]....
        /*02a4*/ 	.word	0xffffffff


	//   ....[57]....
        /*02a8*/ 	.word	0xffffffff


	//   ....[58]....
        /*02ac*/ 	.word	0xffffffff


	//   ....[59]....
        /*02b0*/ 	.word	0xffffffff


	//   ....[60]....
        /*02b4*/ 	.word	0xffffffff


	//   ....[61]....
        /*02b8*/ 	.word	0xffffffff


	//   ....[62]....
        /*02bc*/ 	.word	0xffffffff


	//   ....[63]....
        /*02c0*/ 	.word	0xffffffff


	//   ....[64]....
        /*02c4*/ 	.word	0xffffffff


	//   ....[65]....
        /*02c8*/ 	.word	0xffffffff


	//   ....[66]....
        /*02cc*/ 	.word	0xffffffff


	//   ....[67]....
        /*02d0*/ 	.word	0xffffffff


	//   ....[68]....
        /*02d4*/ 	.word	0xffffffff


	//   ....[69]....
        /*02d8*/ 	.word	0xffffffff


	//   ....[70]....
        /*02dc*/ 	.word	0xffffffff


	//   ....[71]....
        /*02e0*/ 	.word	0xffffffff


	//   ....[72]....
        /*02e4*/ 	.word	0xffffffff


	//   ....[73]....
        /*02e8*/ 	.word	0xffffffff


	//   ....[74]....
        /*02ec*/ 	.word	0xffffffff


	//   ....[75]....
        /*02f0*/ 	.word	0xffffffff


	//   ....[76]....
        /*02f4*/ 	.word	0xffffffff


	//   ....[77]....
        /*02f8*/ 	.word	0xffffffff


	//   ....[78]....
        /*02fc*/ 	.word	0xffffffff


	//   ....[79]....
        /*0300*/ 	.word	0xffffffff


	//   ....[80]....
        /*0304*/ 	.word	0xffffffff


	//   ....[81]....
        /*0308*/ 	.word	0xffffffff


	//   ....[82]....
        /*030c*/ 	.word	0xffffffff


	//   ....[83]....
        /*0310*/ 	.word	0xffffffff


	//   ....[84]....
        /*0314*/ 	.word	0xffffffff


	//   ....[85]....
        /*0318*/ 	.word	0xffffffff


	//   ....[86]....
        /*031c*/ 	.word	0xffffffff


	//   ....[87]....
        /*0320*/ 	.word	0xffffffff


	//   ....[88]....
        /*0324*/ 	.word	0xffffffff


	//   ....[89]....
        /*0328*/ 	.word	0xffffffff


	//   ....[90]....
        /*032c*/ 	.word	0xffffffff


	//   ....[91]....
        /*0330*/ 	.word	0xffffffff


	//   ....[92]....
        /*0334*/ 	.word	0xffffffff


	//   ....[93]....
        /*0338*/ 	.word	0xffffffff


	//   ....[94]....
        /*033c*/ 	.word	0xffffffff


	//   ....[95]....
        /*0340*/ 	.word	0xffffffff


	//   ....[96]....
        /*0344*/ 	.word	0xffffffff


	//   ....[97]....
        /*0348*/ 	.word	0xffffffff


	//   ....[98]....
        /*034c*/ 	.word	0xffffffff


	//   ....[99]....
        /*0350*/ 	.word	0xffffffff


	//   ....[100]....
        /*0354*/ 	.word	0xffffffff


	//   ....[101]....
        /*0358*/ 	.word	0xffffffff


	//   ....[102]....
        /*035c*/ 	.word	0xffffffff


	//   ....[103]....
        /*0360*/ 	.word	0xffffffff


	//   ....[104]....
        /*0364*/ 	.word	0xffffffff


	//   ....[105]....
        /*0368*/ 	.word	0xffffffff


	//   ....[106]....
        /*036c*/ 	.word	0xffffffff


	//   ....[107]....
        /*0370*/ 	.word	0xffffffff


	//   ....[108]....
        /*0374*/ 	.word	0xffffffff


	//   ....[109]....
        /*0378*/ 	.word	0xffffffff


	//   ....[110]....
        /*037c*/ 	.word	0xffffffff


	//   ....[111]....
        /*0380*/ 	.word	0xffffffff


	//   ....[112]....
        /*0384*/ 	.word	0xffffffff


	//   ....[113]....
        /*0388*/ 	.word	0xffffffff


	//   ....[114]....
        /*038c*/ 	.word	0xffffffff


	//   ....[115]....
        /*0390*/ 	.word	0xffffffff


	//   ....[116]....
        /*0394*/ 	.word	0xffffffff


	//   ....[117]....
        /*0398*/ 	.word	0xffffffff


	//   ....[118]....
        /*039c*/ 	.word	0xffffffff


	//   ....[119]....
        /*03a0*/ 	.word	0xffffffff


	//   ....[120]....
        /*03a4*/ 	.word	0xffffffff


	//   ....[121]....
        /*03a8*/ 	.word	0xffffffff


	//   ....[122]....
        /*03ac*/ 	.word	0xffffffff


	//   ....[123]....
        /*03b0*/ 	.word	0xffffffff


	//   ....[124]....
        /*03b4*/ 	.word	0xffffffff


	//   ....[125]....
        /*03b8*/ 	.word	0xffffffff


	//   ....[126]....
        /*03bc*/ 	.word	0xffffffff


	//   ....[127]....
        /*03c0*/ 	.word	0xffffffff


	//   ....[128]....
        /*03c4*/ 	.word	0xffffffff


	//   ....[129]....
        /*03c8*/ 	.word	0xffffffff


	//   ....[130]....
        /*03cc*/ 	.word	0xffffffff


	//   ....[131]....
        /*03d0*/ 	.word	0xffffffff


	//   ....[132]....
        /*03d4*/ 	.word	0xffffffff


	//   ....[133]....
        /*03d8*/ 	.word	0xffffffff


	//   ....[134]....
        /*03dc*/ 	.word	0xffffffff


	//   ....[135]....
        /*03e0*/ 	.word	0xffffffff


	//   ....[136]....
        /*03e4*/ 	.word	0xffffffff


	//   ....[137]....
        /*03e8*/ 	.word	0xffffffff


	//   ....[138]....
        /*03ec*/ 	.word	0xffffffff


	//   ....[139]....
        /*03f0*/ 	.word	0xffffffff


	//   ....[140]....
        /*03f4*/ 	.word	0xffffffff


	//   ....[141]....
        /*03f8*/ 	.word	0xffffffff


	//   ....[142]....
        /*03fc*/ 	.word	0xffffffff


	//   ....[143]....
        /*0400*/ 	.word	0xffffffff


	//   ....[144]....
        /*0404*/ 	.word	0xffffffff


	//   ....[145]....
        /*0408*/ 	.word	0xffffffff


	//   ....[146]....
        /*040c*/ 	.word	0xffffffff


	//   ....[147]....
        /*0410*/ 	.word	0xffffffff


	//   ....[148]....
        /*0414*/ 	.word	0xffffffff


	//   ....[149]....
        /*0418*/ 	.word	0xffffffff


	//   ....[150]....
        /*041c*/ 	.word	0xffffffff


	//   ....[151]....
        /*0420*/ 	.word	0xffffffff


	//   ....[152]....
        /*0424*/ 	.word	0xffffffff


	//   ....[153]....
        /*0428*/ 	.word	0xffffffff


	//   ....[154]....
        /*042c*/ 	.word	0xffffffff


	//   ....[155]....
        /*0430*/ 	.word	0xffffffff


	//   ....[156]....
        /*0434*/ 	.word	0xffffffff


	//   ....[157]....
        /*0438*/ 	.word	0xffffffff


	//   ....[158]....
        /*043c*/ 	.word	0xffffffff


	//   ....[159]....
        /*0440*/ 	.word	0xffffffff


	//   ....[160]....
        /*0444*/ 	.word	0xffffffff


	//   ....[161]....
        /*0448*/ 	.word	0xffffffff


	//   ....[162]....
        /*044c*/ 	.word	0xffffffff


	//   ....[163]....
        /*0450*/ 	.word	0xffffffff


	//   ....[164]....
        /*0454*/ 	.word	0xffffffff


	//   ....[165]....
        /*0458*/ 	.word	0xffffffff


	//   ....[166]....
        /*045c*/ 	.word	0xffffffff


	//   ....[167]....
        /*0460*/ 	.word	0xffffffff


	//   ....[168]....
        /*0464*/ 	.word	0xffffffff


	//   ....[169]....
        /*0468*/ 	.word	0xffffffff


	//   ....[170]....
        /*046c*/ 	.word	0xffffffff


	//   ....[171]....
        /*0470*/ 	.word	0xffffffff


	//   ....[172]....
        /*0474*/ 	.word	0xffffffff


	//   ....[173]....
        /*0478*/ 	.word	0xffffffff


	//   ....[174]....
        /*047c*/ 	.word	0xffffffff


	//   ....[175]....
        /*0480*/ 	.word	0xffffffff


	//   ....[176]....
        /*0484*/ 	.word	0xffffffff


	//   ....[177]....
        /*0488*/ 	.word	0xffffffff


	//----- nvinfo : EIATTR_COOP_GROUP_INSTR_OFFSETS
	.align		4
.L_846:
        /*048c*/ 	.byte	0x04, 0x28
        /*048e*/ 	.short	(.L_848 - .L_847)


	//   ....[0]....
.L_847:
        /*0490*/ 	.word	0x00000050


	//   ....[1]....
        /*0494*/ 	.word	0x000001e0


	//   ....[2]....
        /*0498*/ 	.word	0x00000210


	//   ....[3]....
        /*049c*/ 	.word	0x00000240


	//   ....[4]....
        /*04a0*/ 	.word	0x00000270


	//   ....[5]....
        /*04a4*/ 	.word	0x000002a0


	//   ....[6]....
        /*04a8*/ 	.word	0x000002d0


	//   ....[7]....
        /*04ac*/ 	.word	0x00000440


	//   ....[8]....
        /*04b0*/ 	.word	0x00000480


	//   ....[9]....
        /*04b4*/ 	.word	0x000004b0


	//   ....[10]....
        /*04b8*/ 	.word	0x000004e0


	//   ....[11]....
        /*04bc*/ 	.word	0x00000510


	//   ....[12]....
        /*04c0*/ 	.word	0x00000540


	//   ....[13]....
        /*04c4*/ 	.word	0x000005d0


	//   ....[14]....
        /*04c8*/ 	.word	0x00000600


	//   ....[15]....
        /*04cc*/ 	.word	0x00000620


	//   ....[16]....
        /*04d0*/ 	.word	0x00000680


	//   ....[17]....
        /*04d4*/ 	.word	0x000033b0


	//   ....[18]....
        /*04d8*/ 	.word	0x000033c0


	//   ....[19]....
        /*04dc*/ 	.word	0x000045e0


	//   ....[20]....
        /*04e0*/ 	.word	0x000045f0


	//   ....[21]....
        /*04e4*/ 	.word	0x00005700


	//   ....[22]....
        /*04e8*/ 	.word	0x00005720


	//   ....[23]....
        /*04ec*/ 	.word	0x00005ae0


	//   ....[24]....
        /*04f0*/ 	.word	0x00005af0


	//   ....[25]....
        /*04f4*/ 	.word	0x000067a0


	//   ....[26]....
        /*04f8*/ 	.word	0x000067c0


	//   ....[27]....
        /*04fc*/ 	.word	0x00006940


	//   ....[28]....
        /*0500*/ 	.word	0x00006950


	//   ....[29]....
        /*0504*/ 	.word	0x00006ab0


	//   ....[30]....
        /*0508*/ 	.word	0x00006ad0


	//   ....[31]....
        /*050c*/ 	.word	0x00006c30


	//   ....[32]....
        /*0510*/ 	.word	0x00006c40


	//   ....[33]....
        /*0514*/ 	.word	0x00007030


	//   ....[34]....
        /*0518*/ 	.word	0x00007040


	//   ....[35]....
        /*051c*/ 	.word	0x000072b0


	//   ....[36]....
        /*0520*/ 	.word	0x000072f0


	//   ....[37]....
        /*0524*/ 	.word	0x00007330


	//   ....[38]....
        /*0528*/ 	.word	0x00007360


	//   ....[39]....
        /*052c*/ 	.word	0x0000a410


	//   ....[40]....
        /*0530*/ 	.word	0x0000a450


	//   ....[41]....
        /*0534*/ 	.word	0x0000a490


	//   ....[42]....
        /*0538*/ 	.word	0x0000a4c0


	//   ....[43]....
        /*053c*/ 	.word	0x0000db30


	//   ....[44]....
        /*0540*/ 	.word	0x0000db40


	//   ....[45]....
        /*0544*/ 	.word	0x0000e610


	//   ....[46]....
        /*0548*/ 	.word	0x0000e630


	//   ....[47]....
        /*054c*/ 	.word	0x0000e9d0


	//   ....[48]....
        /*0550*/ 	.word	0x0000e9e0


	//   ....[49]....
        /*0554*/ 	.word	0x0000ea10


	//   ....[50]....
        /*0558*/ 	.word	0x0000ea20


	//   ....[51]....
        /*055c*/ 	.word	0x0000f770


	//   ....[52]....
        /*0560*/ 	.word	0x0000f780


	//   ....[53]....
        /*0564*/ 	.word	0x00010160


	//   ....[54]....
        /*0568*/ 	.word	0x00010180


	//   ....[55]....
        /*056c*/ 	.word	0x000103b0


	//   ....[56]....
        /*0570*/ 	.word	0x000103d0


	//   ....[57]....
        /*0574*/ 	.word	0x000103f0


	//   ....[58]....
        /*0578*/ 	.word	0x00010410


	//   ....[59]....
        /*057c*/ 	.word	0x000116d0


	//   ....[60]....
        /*0580*/ 	.word	0x00011700


	//   ....[61]....
        /*0584*/ 	.word	0x00011720


	//   ....[62]....
        /*0588*/ 	.word	0x00011740


	//   ....[63]....
        /*058c*/ 	.word	0x00012ec0


	//   ....[64]....
        /*0590*/ 	.word	0x00012ee0


	//   ....[65]....
        /*0594*/ 	.word	0x00012ef0


	//   ....[66]....
        /*0598*/ 	.word	0x00012f10


	//   ....[67]....
        /*059c*/ 	.word	0x000132d0


	//   ....[68]....
        /*05a0*/ 	.word	0x000132f0


	//   ....[69]....
        /*05a4*/ 	.word	0x00013450


	//   ....[70]....
        /*05a8*/ 	.word	0x00013460


	//   ....[71]....
        /*05ac*/ 	.word	0x000135d0


	//   ....[72]....
        /*05b0*/ 	.word	0x000135f0


	//   ....[73]....
        /*05b4*/ 	.word	0x00013760


	//   ....[74]....
        /*05b8*/ 	.word	0x00013770


	//   ....[75]....
        /*05bc*/ 	.word	0x00013ad0


	//   ....[76]....
        /*05c0*/ 	.word	0x00013af0


	//   ....[77]....
        /*05c4*/ 	.word	0x00014880


	//   ....[78]....
        /*05c8*/ 	.word	0x00014890


	//   ....[79]....
        /*05cc*/ 	.word	0x00015df0


	//   ....[80]....
        /*05d0*/ 	.word	0x00015e10


	//   ....[81]....
        /*05d4*/ 	.word	0x00015f80


	//   ....[82]....
        /*05d8*/ 	.word	0x00015f90


	//   ....[83]....
        /*05dc*/ 	.word	0x00016100


	//   ....[84]....
        /*05e0*/ 	.word	0x00016120


	//   ....[85]....
        /*05e4*/ 	.word	0x00016290


	//   ....[86]....
        /*05e8*/ 	.word	0x000162a0


	//   ....[87]....
        /*05ec*/ 	.word	0x000164b0


	//   ....[88]....
        /*05f0*/ 	.word	0x000164d0


	//   ....[89]....
        /*05f4*/ 	.word	0x000165f0


	//   ....[90]....
        /*05f8*/ 	.word	0x00016630


	//   ....[91]....
        /*05fc*/ 	.word	0x00016660


	//   ....[92]....
        /*0600*/ 	.word	0x00016690


	//   ....[93]....
        /*0604*/ 	.word	0x000166c0


	//   ....[94]....
        /*0608*/ 	.word	0x000166f0


	//   ....[95]....
        /*060c*/ 	.word	0x00016850


	//   ....[96]....
        /*0610*/ 	.word	0x00016890


	//   ....[97]....
        /*0614*/ 	.word	0x000168c0


	//   ....[98]....
        /*0618*/ 	.word	0x000168f0


	//   ....[99]....
        /*061c*/ 	.word	0x00016920


	//   ....[100]....
        /*0620*/ 	.word	0x00016950


	//   ....[101]....
        /*0624*/ 	.word	0x000169e0


	//   ....[102]....
        /*0628*/ 	.word	0x00016a10


	//   ....[103]....
        /*062c*/ 	.word	0x00016a20


	//   ....[104]....
        /*0630*/ 	.word	0x00016a80


	//   ....[105]....
        /*0634*/ 	.word	0x00016fc0


	//   ....[106]....
        /*0638*/ 	.word	0x00017020


	//   ....[107]....
        /*063c*/ 	.word	0x00017070


	//   ....[108]....
        /*0640*/ 	.word	0x000170c0


	//   ....[109]....
        /*0644*/ 	.word	0x00017110


	//   ....[110]....
        /*0648*/ 	.word	0x00017180


	//   ....[111]....
        /*064c*/ 	.word	0x000171d0


	//   ....[112]....
        /*0650*/ 	.word	0x00017230


	//   ....[113]....
        /*0654*/ 	.word	0x000172a0


	//   ....[114]....
        /*0658*/ 	.word	0x00017300


	//   ....[115]....
        /*065c*/ 	.word	0x00017370


	//   ....[116]....
        /*0660*/ 	.word	0x000173e0


	//   ....[117]....
        /*0664*/ 	.word	0x00017450


	//   ....[118]....
        /*0668*/ 	.word	0x000174b0


	//   ....[119]....
        /*066c*/ 	.word	0x00017520


	//   ....[120]....
        /*0670*/ 	.word	0x00017590


	//   ....[121]....
        /*0674*/ 	.word	0x00017600


	//   ....[122]....
        /*0678*/ 	.word	0x00017660


	//   ....[123]....
        /*067c*/ 	.word	0x000176d0


	//   ....[124]....
        /*0680*/ 	.word	0x00017740


	//   ....[125]....
        /*0684*/ 	.word	0x000177a0


	//   ....[126]....
        /*0688*/ 	.word	0x000177f0


	//   ....[127]....
        /*068c*/ 	.word	0x00017840


	//   ....[128]....
        /*0690*/ 	.word	0x00017890


	//   ....[129]....
        /*0694*/ 	.word	0x000178f0


	//   ....[130]....
        /*0698*/ 	.word	0x00017960


	//   ....[131]....
        /*069c*/ 	.word	0x000179d0


	//   ....[132]....
        /*06a0*/ 	.word	0x00017a20


	//   ....[133]....
        /*06a4*/ 	.word	0x00017a60


	//   ....[134]....
        /*06a8*/ 	.word	0x00017ab0


	//   ....[135]....
        /*06ac*/ 	.word	0x00017af0


	//   ....[136]....
        /*06b0*/ 	.word	0x00017b40


	//   ....[137]....
        /*06b4*/ 	.word	0x00017b90


	//   ....[138]....
        /*06b8*/ 	.word	0x00017be0


	//   ....[139]....
        /*06bc*/ 	.word	0x00017c30


	//   ....[140]....
        /*06c0*/ 	.word	0x00017ca0


	//   ....[141]....
        /*06c4*/ 	.word	0x00017d10


	//   ....[142]....
        /*06c8*/ 	.word	0x00017d80


	//   ....[143]....
        /*06cc*/ 	.word	0x00017de0


	//   ....[144]....
        /*06d0*/ 	.word	0x00017e50


	//   ....[145]....
        /*06d4*/ 	.word	0x00017ec0


	//   ....[146]....
        /*06d8*/ 	.word	0x00017f30


	//   ....[147]....
        /*06dc*/ 	.word	0x00017f90


	//   ....[148]....
        /*06e0*/ 	.word	0x00018000


	//   ....[149]....
        /*06e4*/ 	.word	0x00018070


	//   ....[150]....
        /*06e8*/ 	.word	0x000180e0


	//   ....[151]....
        /*06ec*/ 	.word	0x00018140


	//   ....[152]....
        /*06f0*/ 	.word	0x000181b0


	//   ....[153]....
        /*06f4*/ 	.word	0x00018220


	//   ....[154]....
        /*06f8*/ 	.word	0x00018290


	//   ....[155]....
        /*06fc*/ 	.word	0x000182f0


	//   ....[156]....
        /*0700*/ 	.word	0x00018360


	//   ....[157]....
        /*0704*/ 	.word	0x000183d0


	//   ....[158]....
        /*0708*/ 	.word	0x00018440


	//   ....[159]....
        /*070c*/ 	.word	0x000184a0


	//   ....[160]....
        /*0710*/ 	.word	0x00018510


	//   ....[161]....
        /*0714*/ 	.word	0x00018580


	//   ....[162]....
        /*0718*/ 	.word	0x000185d0


	//   ....[163]....
        /*071c*/ 	.word	0x00018610


	//   ....[164]....
        /*0720*/ 	.word	0x00018660


	//   ....[165]....
        /*0724*/ 	.word	0x000186b0


	//   ....[166]....
        /*0728*/ 	.word	0x00018700


	//   ....[167]....
        /*072c*/ 	.word	0x00018770


	//   ....[168]....
        /*0730*/ 	.word	0x000187c0


	//   ....[169]....
        /*0734*/ 	.word	0x00018810


	//   ....[170]....
        /*0738*/ 	.word	0x00018860


	//   ....[171]....
        /*073c*/ 	.word	0x000188b0


	//   ....[172]....
        /*0740*/ 	.word	0x00018900


	//   ....[173]....
        /*0744*/ 	.word	0x00018970


	//   ....[174]....
        /*0748*/ 	.word	0x000189c0


	//   ....[175]....
        /*074c*/ 	.word	0x00018a20


	//   ....[176]....
        /*0750*/ 	.word	0x00018a80


	//   ....[177]....
        /*0754*/ 	.word	0x00018af0


	//----- nvinfo : EIATTR_EXIT_INSTR_OFFSETS
	.align		4
.L_848:
        /*0758*/ 	.byte	0x04, 0x1c
        /*075a*/ 	.short	(.L_850 - .L_849)


	//   ....[0]....
.L_849:
        /*075c*/ 	.word	0x00000b40


	//   ....[1]....
        /*0760*/ 	.word	0x00016f80


	//----- nvinfo : EIATTR_MAX_THREADS
	.align		4
.L_850:
        /*0764*/ 	.byte	0x04, 0x05
        /*0766*/ 	.short	(.L_852 - .L_851)
.L_851:
        /*0768*/ 	.word	0x00000100
        /*076c*/ 	.word	0x00000001
        /*0770*/ 	.word	0x00000001


	//----- nvinfo : EIATTR_CRS_STACK_SIZE
	.align		4
.L_852:
        /*0774*/ 	.byte	0x04, 0x1e
        /*0776*/ 	.short	(.L_854 - .L_853)
.L_853:
        /*0778*/ 	.word	0x00000000
.L_854:


//--------------------- .nv.info._ZN7cutlass13device_kernelIN5flash19enable_sm80_to_sm89INS1_16FlashAttnFwdSm80INS1_25CollectiveMainloopFwdSm80ILi8ELi1ELb1EN4cute5tupleIJNS5_1CILi128EEENS7_ILi48EEENS7_ILi256EEEEEELi256ENS_10bfloat16_tEfNS_4arch4Sm80ELb0ELb1ELb0ELb0ELb1ELb0ELb1ELb1EEENS1_21CollectiveEpilogueFwdINS6_IJS8_SA_S9_EEENS6_IJNS7_ILi1EEESI_SI_EEESC_SE_Li256ELb0ELb1ELb1ELb0EEENS1_19SingleTileSchedulerILb0ELb1ELb1ELi128EEEEEEEEEvNT_6ParamsE --------------------------
	.section	.nv.info._ZN7cutlass13device_kernelIN5flash19enable_sm80_to_sm89INS1_16FlashAttnFwdSm80INS1_25CollectiveMainloopFwdSm80ILi8ELi1ELb1EN4cute5tupleIJNS5_1CILi128EEENS7_ILi48EEENS7_ILi256EEEEEELi256ENS_10bfloat16_tEfNS_4arch4Sm80ELb0ELb1ELb0ELb0ELb1ELb0ELb1ELb1EEENS1_21CollectiveEpilogueFwdINS6_IJS8_SA_S9_EEENS6_IJNS7_ILi1EEESI_SI_EEESC_SE_Li256ELb0ELb1ELb1ELb0EEENS1_19SingleTileSchedulerILb0ELb1ELb1ELi128EEEEEEEEEvNT_6ParamsE,"",@"SHT_CUDA_INFO"
	.sectionflags	@""
	.align	4


	//----- nvinfo : EIATTR_CUDA_API_VERSION
	.align		4
        /*0000*/ 	.byte	0x04, 0x37
        /*0002*/ 	.short	(.L_856 - .L_855)
.L_855:
        /*0004*/ 	.word	0x00000082


	//----- nvinfo : EIATTR_SW2861232_WAR
	.align		4
.L_856:
        /*0008*/ 	.byte	0x01, 0x35
	.zero		2


	//----- nvinfo : EIATTR_PARAM_CBANK
	.align		4
        /*000c*/ 	.byte	0x04, 0x0a
        /*000e*/ 	.short	(.L_858 - .L_857)
	.align		4
.L_857:
        /*0010*/ 	.word	index@(.nv.constant0._ZN7cutlass13device_kernelIN5flash19enable_sm80_to_sm89INS1_16FlashAttnFwdSm80INS1_25CollectiveMainloopFwdSm80ILi8ELi1ELb1EN4cute5tupleIJNS5_1CILi128EEENS7_ILi48EEENS7_ILi256EEEEEELi256ENS_10bfloat16_tEfNS_4arch4Sm80ELb0ELb1ELb0ELb0ELb1ELb0ELb1ELb1EEENS1_21CollectiveEpilogueFwdINS6_IJS8_SA_S9_EEENS6_IJNS7_ILi1EEESI_SI_EEESC_SE_Li256ELb0ELb1ELb1ELb0EEENS1_19SingleTileSchedulerILb0ELb1ELb1ELi128EEEEEEEEEvNT_6ParamsE)
        /*0014*/ 	.short	0x0160
        /*0016*/ 	.short	0x0418


	//----- nvinfo : EIATTR_CBANK_PARAM_SIZE
	.align		4
.L_858:
        /*0018*/ 	.byte	0x03, 0x19
        /*001a*/ 	.short	0x0418


	//----- nvinfo : EIATTR_KPARAM_INFO
	.align		4
        /*001c*/ 	.byte	0x04, 0x17
        /*001e*/ 	.short	(.L_860 - .L_859)
.L_859:
        /*0020*/ 	.word	0x00000000
        /*0024*/ 	.short	0x0000
        /*0026*/ 	.short	0x0000
        /*0028*/ 	.byte	0x00, 0xf0, 0x61, 0x10


	//----- nvinfo : EIATTR_MAXREG_COUNT
	.align		4
.L_860:
        /*002c*/ 	.byte	0x03, 0x1b
        /*002e*/ 	.short	0x00ff


	//----- nvinfo : EIATTR_NUM_BARRIERS
	.align		4
        /*0030*/ 	.byte	0x02, 0x4c
        /*0032*/ 	.byte	0x02
	.zero		1


	//----- nvinfo : EIATTR_ANNOTATIONS
	.align		4
        /*0034*/ 	.byte	0x04, 0x55
        /*0036*/ 	.short	(.L_862 - .L_861)


	//   ....[0]....
.L_861:
        /* <DEDUP_REMOVED lines=96> */


	//----- nvinfo : EIATTR_MERCURY_ISA_VERSION
	.align		4
.L_862:
        /*0628*/ 	.byte	0x03, 0x5f
        /*062a*/ 	.short	0x0000


	//----- nvinfo : EIATTR_COOP_GROUP_MASK_REGIDS
	.align		4
        /*062c*/ 	.byte	0x04, 0x29
        /*062e*/ 	.short	(.L_864 - .L_863)


	//   ....[0]....
.L_863:
        /*0630*/ 	.word	0xffffffff


	//   ....[1]....
        /*0634*/ 	.word	0xffffffff


	//   ....[2]....
        /*0638*/ 	.word	0xffffffff


	//   ....[3]....
        /*063c*/ 	.word	0xffffffff


	//   ....[4]....
        /*0640*/ 	.word	0xffffffff


	//   ....[5]....
        /*0644*/ 	.word	0xffffffff


	//   ....[6]....
        /*0648*/ 	.word	0xffffffff


	//   ....[7]....
        /*064c*/ 	.word	0xffffffff


	//   ....[8]....
        /*0650*/ 	.word	0xffffffff


	//   ....[9]....
        /*0654*/ 	.word	0xffffffff


	//   ....[10]....
        /*0658*/ 	.word	0xffffffff


	//   ....[11]....
        /*065c*/ 	.word	0xffffffff


	//   ....[12]....
        /*0660*/ 	.word	0xffffffff


	//   ....[13]....
        /*0664*/ 	.word	0xffffffff


	//   ....[14]....
        /*0668*/ 	.word	0xffffffff


	//   ....[15]....
        /*066c*/ 	.word	0xffffffff


	//   ....[16]....
        /*0670*/ 	.word	0xffffffff


	//   ....[17]....
        /*0674*/ 	.word	0xffffffff


	//   ....[18]....
        /*0678*/ 	.word	0xffffffff


	//   ....[19]....
        /*067c*/ 	.word	0xffffffff


	//   ....[20]....
        /*0680*/ 	.word	0xffffffff


	//   ....[21]....
        /*0684*/ 	.word	0xffffffff


	//   ....[22]....
        /*0688*/ 	.word	0xffffffff


	//   ....[23]....
        /*068c*/ 	.word	0xffffffff


	//   ....[24]....
        /*0690*/ 	.word	0xffffffff


	//   ....[25]....
        /*0694*/ 	.word	0xffffffff


	//   ....[26]....
        /*0698*/ 	.word	0xffffffff


	//   ....[27]....
        /*069c*/ 	.word	0xffffffff


	//   ....[28]....
        /*06a0*/ 	.word	0xffffffff


	//   ....[29]....
        /*06a4*/ 	.word	0xffffffff


	//   ....[30]....
        /*06a8*/ 	.word	0xffffffff


	//   ....[31]....
        /*06ac*/ 	.word	0xffffffff


	//   ....[32]....
        /*06b0*/ 	.word	0xffffffff


	//   ....[33]....
        /*06b4*/ 	.word	0xffffffff


	//   ....[34]....
        /*06b8*/ 	.word	0xffffffff


	//   ....[35]....
        /*06bc*/ 	.word	0xffffffff


	//   ....[36]....
        /*06c0*/ 	.word	0xffffffff


	//   ....[37]....
        /*06c4*/ 	.word	0xffffffff


	//   ....[38]....
        /*06c8*/ 	.word	0xffffffff


	//   ....[39]....
        /*06cc*/ 	.word	0xffffffff


	//   ....[40]....
        /*06d0*/ 	.word	0xffffffff


	//   ....[41]....
        /*06d4*/ 	.word	0xffffffff


	//   ....[42]....
        /*06d8*/ 	.word	0xffffffff


	//   ....[43]....
        /*06dc*/ 	.word	0xffffffff


	//   ....[44]....
        /*06e0*/ 	.word	0xffffffff


	//   ....[45]....
        /*06e4*/ 	.word	0xffffffff


	//   ....[46]....
        /*06e8*/ 	.word	0xffffffff


	//   ....[47]....
        /*06ec*/ 	.word	0xffffffff


	//   ....[48]....
        /*06f0*/ 	.word	0xffffffff


	//   ....[49]....
        /*06f4*/ 	.word	0xffffffff


	//   ....[50]....
        /*06f8*/ 	.word	0xffffffff


	//   ....[51]....
        /*06fc*/ 	.word	0xffffffff


	//   ....[52]....
        /*0700*/ 	.word	0xffffffff


	//   ....[53]....
        /*0704*/ 	.word	0xffffffff


	//   ....[54]....
        /*0708*/ 	.word	0xffffffff


	//   ....[55]....
        /*070c*/ 	.word	0xffffffff


	//   ....[56]....
        /*0710*/ 	.word	0xffffffff


	//   ....[57]....
        /*0714*/ 	.word	0xffffffff


	//   ....[58]....
        /*0718*/ 	.word	0xffffffff


	//   ....[59]....
        /*071c*/ 	.word	0xffffffff


	//   ....[60]....
        /*0720*/ 	.word	0xffffffff


	//   ....[61]....
        /*0724*/ 	.word	0xffffffff


	//   ....[62]....
        /*0728*/ 	.word	0xffffffff


	//   ....[63]....
        /*072c*/ 	.word	0xffffffff


	//   ....[64]....
        /*0730*/ 	.word	0xffffffff


	//   ....[65]....
        /*0734*/ 	.word	0xffffffff


	//   ....[66]....
        /*0738*/ 	.word	0xffffffff


	//   ....[67]....
        /*073c*/ 	.word	0xffffffff


	//   ....[68]....
        /*0740*/ 	.word	0xffffffff


	//   ....[69]....
        /*0744*/ 	.word	0xffffffff


	//   ....[70]....
        /*0748*/ 	.word	0xffffffff


	//   ....[71]....
        /*074c*/ 	.word	0xffffffff


	//   ....[72]....
        /*0750*/ 	.word	0xffffffff


	//   ....[73]....
        /*0754*/ 	.word	0xffffffff


	//   ....[74]....
        /*0758*/ 	.word	0xffffffff


	//   ....[75]....
        /*075c*/ 	.word	0xffffffff


	//   ....[76]....
        /*0760*/ 	.word	0xffffffff


	//   ....[77]....
        /*0764*/ 	.word	0xffffffff


	//   ....[78]....
        /*0768*/ 	.word	0xffffffff


	//   ....[79]....
        /*076c*/ 	.word	0xffffffff


	//   ....[80]....
        /*0770*/ 	.word	0xffffffff


	//   ....[81]....
        /*0774*/ 	.word	0xffffffff


	//   ....[82]....
        /*0778*/ 	.word	0xffffffff


	//   ....[83]....
        /*077c*/ 	.word	0xffffffff


	//   ....[84]....
        /*0780*/ 	.word	0xffffffff


	//   ....[85]....
        /*0784*/ 	.word	0xffffffff


	//   ....[86]....
        /*0788*/ 	.word	0xffffffff


	//----- nvinfo : EIATTR_COOP_GROUP_INSTR_OFFSETS
	.align		4
.L_864:
        /*078c*/ 	.byte	0x04, 0x28
        /*078e*/ 	.short	(.L_866 - .L_865)


	//   ....[0]....
.L_865:
        /*0790*/ 	.word	0x00000060


	//   ....[1]....
        /*0794*/ 	.word	0x000016e0


	//   ....[2]....
        /*0798*/ 	.word	0x00001720


	//   ....[3]....
        /*079c*/ 	.word	0x00001780


	//   ....[4]....
        /*07a0*/ 	.word	0x000017b0


	//   ....[5]....
        /*07a4*/ 	.word	0x00001970


	//   ....[6]....
        /*07a8*/ 	.word	0x00001990


	//   ....[7]....
        /*07ac*/ 	.word	0x000019a0


	//   ....[8]....
        /*07b0*/ 	.word	0x000019b0


	//   ....[9]....
        /*07b4*/ 	.word	0x00001b00


	//   ....[10]....
        /*07b8*/ 	.word	0x00001b40


	//   ....[11]....
        /*07bc*/ 	.word	0x00001df0


	//   ....[12]....
        /*07c0*/ 	.word	0x00001e00


	//   ....[13]....
        /*07c4*/ 	.word	0x00002160


	//   ....[14]....
        /*07c8*/ 	.word	0x00002190


	//   ....[15]....
        /*07cc*/ 	.word	0x00002580


	//   ....[16]....
        /*07d0*/ 	.word	0x00002590


	//   ....[17]....
        /*07d4*/ 	.word	0x000035a0


	//   ....[18]....
        /*07d8*/ 	.word	0x000035b0


	//   ....[19]....
        /*07dc*/ 	.word	0x000036c0


	//   ....[20]....
        /*07e0*/ 	.word	0x000036e0


	//   ....[21]....
        /*07e4*/ 	.word	0x00003a00


	//   ....[22]....
        /*07e8*/ 	.word	0x00003c50


	//   ....[23]....
        /*07ec*/ 	.word	0x000047e0


	//   ....[24]....
        /*07f0*/ 	.word	0x00004830


	//   ....[25]....
        /*07f4*/ 	.word	0x000049d0


	//   ....[26]....
        /*07f8*/ 	.word	0x00004a40


	//   ....[27]....
        /*07fc*/ 	.word	0x00006520


	//   ....[28]....
        /*0800*/ 	.word	0x00006540


	//   ....[29]....
        /*0804*/ 	.word	0x00006690


	//   ....[30]....
        /*0808*/ 	.word	0x000066a0


	//   ....[31]....
        /*080c*/ 	.word	0x00007400


	//   ....[32]....
        /*0810*/ 	.word	0x00007420


	//   ....[33]....
        /*0814*/ 	.word	0x00007530


	//   ....[34]....
        /*0818*/ 	.word	0x00007550


	//   ....[35]....
        /*081c*/ 	.word	0x00007750


	//   ....[36]....
        /*0820*/ 	.word	0x00007d90


	//   ....[37]....
        /*0824*/ 	.word	0x00008110


	//   ....[38]....
        /*0828*/ 	.word	0x00008130


	//   ....[39]....
        /*082c*/ 	.word	0x00008c50


	//   ....[40]....
        /*0830*/ 	.word	0x00008c70


	//   ....[41]....
        /*0834*/ 	.word	0x0000a4d0


	//   ....[42]....
        /*0838*/ 	.word	0x0000a4e0


	//   ....[43]....
        /*083c*/ 	.word	0x0000a640


	//   ....[44]....
        /*0840*/ 	.word	0x0000a650


	//   ....[45]....
        /*0844*/ 	.word	0x0000b3e0


	//   ....[46]....
        /*0848*/ 	.word	0x0000b400


	//   ....[47]....
        /*084c*/ 	.word	0x0000b4f0


	//   ....[48]....
        /*0850*/ 	.word	0x0000b500


	//   ....[49]....
        /*0854*/ 	.word	0x0000b700


	//   ....[50]....
        /*0858*/ 	.word	0x0000b720


	//   ....[51]....
        /*085c*/ 	.word	0x0000bd20


	//   ....[52]....
        /*0860*/ 	.word	0x0000bd40


	//   ....[53]....
        /*0864*/ 	.word	0x0000d380


	//   ....[54]....
        /*0868*/ 	.word	0x0000d390


	//   ....[55]....
        /*086c*/ 	.word	0x0000d560


	//   ....[56]....
        /*0870*/ 	.word	0x0000d570


	//   ....[57]....
        /*0874*/ 	.word	0x0000e350


	//   ....[58]....
        /*0878*/ 	.word	0x0000e360


	//   ....[59]....
        /*087c*/ 	.word	0x0000e420


	//   ....[60]....
        /*0880*/ 	.word	0x0000e450


	//   ....[61]....
        /*0884*/ 	.word	0x0000e630


	//   ....[62]....
        /*0888*/ 	.word	0x0000ec50


	//   ....[63]....
        /*088c*/ 	.word	0x0000efc0


	//   ....[64]....
        /*0890*/ 	.word	0x0000efe0


	//   ....[65]....
        /*0894*/ 	.word	0x0000fb00


	//   ....[66]....
        /*0898*/ 	.word	0x0000fb20


	//   ....[67]....
        /*089c*/ 	.word	0x00010d70


	//   ....[68]....
        /*08a0*/ 	.word	0x00010d80


	//   ....[69]....
        /*08a4*/ 	.word	0x00010db0


	//   ....[70]....
        /*08a8*/ 	.word	0x00010dc0


	//   ....[71]....
        /*08ac*/ 	.word	0x00011cd0


	//   ....[72]....
        /*08b0*/ 	.word	0x00011d10


	//   ....[73]....
        /*08b4*/ 	.word	0x00011d30


	//   ....[74]....
        /*08b8*/ 	.word	0x00011d50


	//   ....[75]....
        /*08bc*/ 	.word	0x00011dd0


	//   ....[76]....
        /*08c0*/ 	.word	0x00011e00


	//   ....[77]....
        /*08c4*/ 	.word	0x00012a60


	//   ....[78]....
        /*08c8*/ 	.word	0x00012a70


	//   ....[79]....
        /*08cc*/ 	.word	0x000139d0


	//   ....[80]....
        /*08d0*/ 	.word	0x00013a20


	//   ....[81]....
        /*08d4*/ 	.word	0x00013a70


	//   ....[82]....
        /*08d8*/ 	.word	0x00013ac0


	//   ....[83]....
        /*08dc*/ 	.word	0x00013b20


	//   ....[84]....
        /*08e0*/ 	.word	0x00013b70


	//   ....[85]....
        /*08e4*/ 	.word	0x00013bc0


	//   ....[86]....
        /*08e8*/ 	.word	0x00013c10


	//----- nvinfo : EIATTR_EXIT_INSTR_OFFSETS
	.align		4
.L_866:
        /*08ec*/ 	.byte	0x04, 0x1c
        /*08ee*/ 	.short	(.L_868 - .L_867)


	//   ....[0]....
.L_867:
        /*08f0*/ 	.word	0x000001c0


	//   ....[1]....
        /*08f4*/ 	.word	0x00012a80


	//   ....[2]....
        /*08f8*/ 	.word	0x00013620


	//   ....[3]....
        /*08fc*/ 	.word	0x00013670


	//   ....[4]....
        /*0900*/ 	.word	0x000136a0


	//   ....[5]....
        /*0904*/ 	.word	0x00013700


	//   ....[6]....
        /*0908*/ 	.word	0x00013990


	//----- nvinfo : EIATTR_CTAIDZ_USED
	.align		4
.L_868:
        /*090c*/ 	.byte	0x01, 0x04
	.zero		2


	//----- nvinfo : EIATTR_MAX_THREADS
	.align		4
        /*0910*/ 	.byte	0x04, 0x05
        /*0912*/ 	.short	(.L_870 - .L_869)
.L_869:
        /*0914*/ 	.word	0x00000100
        /*0918*/ 	.word	0x00000001
        /*091c*/ 	.word	0x00000001


	//----- nvinfo : EIATTR_CRS_STACK_SIZE
	.align		4
.L_870:
        /*0920*/ 	.byte	0x04, 0x1e
        /*0922*/ 	.short	(.L_872 - .L_871)
.L_871:
        /*0924*/ 	.word	0x00000000
.L_872:


//--------------------- .nv.info._ZN7cutlass13device_kernelIN5flash19enable_sm80_to_sm89INS1_16FlashAttnFwdSm80INS1_25CollectiveMainloopFwdSm80ILi8ELi1ELb1EN4cute5tupleIJNS5_1CILi128EEENS7_ILi48EEENS7_ILi256EEEEEELi256ENS_10bfloat16_tEfNS_4arch4Sm80ELb0ELb1ELb0ELb1ELb1ELb0ELb1ELb1EEENS1_21CollectiveEpilogueFwdINS6_IJS8_SA_S9_EEENS6_IJNS7_ILi1EEESI_SI_EEESC_SE_Li256ELb1ELb1ELb1ELb0EEENS1_36VarlenDynamicPersistentTileSchedulerILi128ELi48ELi256ELi256ELb1ELb1ELb0ELb1ELb0ELb1EEEEEEEEEvNT_6ParamsE --------------------------
	.section	.nv.info._ZN7cutlass13device_kernelIN5flash19enable_sm80_to_sm89INS1_16FlashAttnFwdSm80INS1_25CollectiveMainloopFwdSm80ILi8ELi1ELb1EN4cute5tupleIJNS5_1CILi128EEENS7_ILi48EEENS7_ILi256EEEEEELi256ENS_10bfloat16_tEfNS_4arch4Sm80ELb0ELb1ELb0ELb1ELb1ELb0ELb1ELb1EEENS1_21CollectiveEpilogueFwdINS6_IJS8_SA_S9_EEENS6_IJNS7_ILi1EEESI_SI_EEESC_SE_Li256ELb1ELb1ELb1ELb0EEENS1_36VarlenDynamicPersistentTileSchedulerILi128ELi48ELi256ELi256ELb1ELb1ELb0ELb1ELb0ELb1EEEEEEEEEvNT_6ParamsE,"",@"SHT_CUDA_INFO"
	.sectionflags	@""
	.align	4


	//----- nvinfo : EIATTR_CUDA_API_VERSION
	.align		4
        /*0000*/ 	.byte	0x04, 0x37
        /*0002*/ 	.short	(.L_874 - .L_873)
.L_873:
        /*0004*/ 	.word	0x00000082


	//----- nvinfo : EIATTR_SW2861232_WAR
	.align		4
.L_874:
        /*0008*/ 	.byte	0x01, 0x35
	.zero		2


	//----- nvinfo : EIATTR_PARAM_CBANK
	.align		4
        /*000c*/ 	.byte	0x04, 0x0a
        /*000e*/ 	.short	(.L_876 - .L_875)
	.align		4
.L_875:
        /*0010*/ 	.word	index@(.nv.constant0._ZN7cutlass13device_kernelIN5flash19enable_sm80_to_sm89INS1_16FlashAttnFwdSm80INS1_25CollectiveMainloopFwdSm80ILi8ELi1ELb1EN4cute5tupleIJNS5_1CILi128EEENS7_ILi48EEENS7_ILi256EEEEEELi256ENS_10bfloat16_tEfNS_4arch4Sm80ELb0ELb1ELb0ELb1ELb1ELb0ELb1ELb1EEENS1_21CollectiveEpilogueFwdINS6_IJS8_SA_S9_EEENS6_IJNS7_ILi1EEESI_SI_EEESC_SE_Li256ELb1ELb1ELb1ELb0EEENS1_36VarlenDynamicPersistentTileSchedulerILi128ELi48ELi256ELi256ELb1ELb1ELb0ELb1ELb0ELb1EEEEEEEEEvNT_6ParamsE)
        /*0014*/ 	.short	0x0160
        /*0016*/ 	.short	0x0438


	//----- nvinfo : EIATTR_CBANK_PARAM_SIZE
	.align		4
.L_876:
        /*0018*/ 	.byte	0x03, 0x19
        /*001a*/ 	.short	0x0438


	//----- nvinfo : EIATTR_KPARAM_INFO
	.align		4
        /*001c*/ 	.byte	0x04, 0x17
        /*001e*/ 	.short	(.L_878 - .L_877)
.L_877:
        /*0020*/ 	.word	0x00000000
        /*0024*/ 	.short	0x0000
        /*0026*/ 	.short	0x0000
        /*0028*/ 	.byte	0x00, 0xf0, 0xe1, 0x10


	//----- nvinfo : EIATTR_MAXREG_COUNT
	.align		4
.L_878:
        /*002c*/ 	.byte	0x03, 0x1b
        /*002e*/ 	.short	0x00ff


	//----- nvinfo : EIATTR_NUM_BARRIERS
	.align		4
        /*0030*/ 	.byte	0x02, 0x4c
        /*0032*/ 	.byte	0x06
	.zero		1


	//----- nvinfo : EIATTR_ANNOTATIONS
	.align		4
        /*0034*/ 	.byte	0x04, 0x55
        /*0036*/ 	.short	(.L_880 - .L_879)


	//   ....[0]....
.L_879:
        /* <DEDUP_REMOVED lines=470> */


	//----- nvinfo : EIATTR_MERCURY_ISA_VERSION
	.align		4
.L_880:
        /*1d88*/ 	.byte	0x03, 0x5f
        /*1d8a*/ 	.short	0x0000


	//----- nvinfo : EIATTR_INT_WARP_WIDE_INSTR_OFFSETS
	.align		4
        /*1d8c*/ 	.byte	0x04, 0x31
        /*1d8e*/ 	.short	(.L_882 - .L_881)


	//   ....[0]....
.L_881:
        /*1d90*/ 	.word	0x00013730


	//   ....[1]....
        /*1d94*/ 	.word	0x000137b0


	//----- nvinfo : EIATTR_COOP_GROUP_MASK_REGIDS
	.align		4
.L_882:
        /*1d98*/ 	.byte	0x04, 0x29
        /*1d9a*/ 	.short	(.L_884 - .L_883)


	//   ....[0]....
.L_883:
        /*1d9c*/ 	.word	0xffffffff


	//   ....[1]....
        /*1da0*/ 	.word	0xffffffff


	//   ....[2]....
        /*1da4*/ 	.word	0xffffffff


	//   ....[3]....
        /*1da8*/ 	.word	0xffffffff


	//   ....[4]....
        /*1dac*/ 	.word	0xffffffff


	//   ....[5]....
        /*1db0*/ 	.word	0xffffffff


	//   ....[6]....
        /*1db4*/ 	.word	0xffffffff


	//   ....[7]....
        /*1db8*/ 	.word	0xffffffff


	//   ....[8]....
        /*1dbc*/ 	.word	0xffffffff


	//   ....[9]....
        /*1dc0*/ 	.word	0xffffffff


	//   ....[10]....
        /*1dc4*/ 	.word	0xffffffff


	//   ....[11]....
        /*1dc8*/ 	.word	0xffffffff


	//   ....[12]....
        /*1dcc*/ 	.word	0xffffffff


	//   ....[13]....
        /*1dd0*/ 	.word	0xffffffff


	//   ....[14]....
        /*1dd4*/ 	.word	0xffffffff


	//   ....[15]....
        /*1dd8*/ 	.word	0xffffffff


	//   ....[16]....
        /*1ddc*/ 	.word	0xffffffff


	//   ....[17]....
        /*1de0*/ 	.word	0xffffffff


	//   ....[18]....
        /*1de4*/ 	.word	0xffffffff


	//   ....[19]....
        /*1de8*/ 	.word	0xffffffff


	//   ....[20]....
        /*1dec*/ 	.word	0xffffffff


	//   ....[21]....
        /*1df0*/ 	.word	0xffffffff


	//   ....[22]....
        /*1df4*/ 	.word	0xffffffff


	//   ....[23]....
        /*1df8*/ 	.word	0xffffffff


	//   ....[24]....
        /*1dfc*/ 	.word	0xffffffff


	//   ....[25]....
        /*1e00*/ 	.word	0xffffffff


	//   ....[26]....
        /*1e04*/ 	.word	0xffffffff


	//   ....[27]....
        /*1e08*/ 	.word	0xffffffff


	//   ....[28]....
        /*1e0c*/ 	.word	0xffffffff


	//   ....[29]....
        /*1e10*/ 	.word	0xffffffff


	//   ....[30]....
        /*1e14*/ 	.word	0xffffffff


	//   ....[31]....
        /*1e18*/ 	.word	0xffffffff


	//   ....[32]....
        /*1e1c*/ 	.word	0xffffffff


	//   ....[33]....
        /*1e20*/ 	.word	0xffffffff


	//   ....[34]....
        /*1e24*/ 	.word	0xffffffff


	//   ....[35]....
        /*1e28*/ 	.word	0xffffffff


	//   ....[36]....
        /*1e2c*/ 	.word	0xffffffff


	//   ....[37]....
        /*1e30*/ 	.word	0xffffffff


	//   ....[38]....
        /*1e34*/ 	.word	0xffffffff


	//   ....[39]....
        /*1e38*/ 	.word	0xffffffff


	//   ....[40]....
        /*1e3c*/ 	.word	0xffffffff


	//   ....[41]....
        /*1e40*/ 	.word	0xffffffff


	//   ....[42]....
        /*1e44*/ 	.word	0xffffffff


	//   ....[43]....
        /*1e48*/ 	.word	0xffffffff


	//   ....[44]....
        /*1e4c*/ 	.word	0xffffffff


	//   ....[45]....
        /*1e50*/ 	.word	0xffffffff


	//   ....[46]....
        /*1e54*/ 	.word	0xffffffff


	//   ....[47]....
        /*1e58*/ 	.word	0xffffffff


	//   ....[48]....
        /*1e5c*/ 	.word	0xffffffff


	//   ....[49]....
        /*1e60*/ 	.word	0xffffffff


	//   ....[50]....
        /*1e64*/ 	.word	0xffffffff


	//   ....[51]....
        /*1e68*/ 	.word	0xffffffff


	//   ....[52]....
        /*1e6c*/ 	.word	0xffffffff


	//   ....[53]....
        /*1e70*/ 	.word	0xffffffff


	//   ....[54]....
        /*1e74*/ 	.word	0xffffffff


	//   ....[55]....
        /*1e78*/ 	.word	0xffffffff


	//   ....[56]....
        /*1e7c*/ 	.word	0xffffffff


	//   ....[57]....
        /*1e80*/ 	.word	0xffffffff


	//   ....[58]....
        /*1e84*/ 	.word	0xffffffff


	//   ....[59]....
        /*1e88*/ 	.word	0xffffffff


	//   ....[60]....
        /*1e8c*/ 	.word	0xffffffff


	//   ....[61]....
        /*1e90*/ 	.word	0xffffffff


	//   ....[62]....
        /*1e94*/ 	.word	0xffffffff


	//   ....[63]....
        /*1e98*/ 	.word	0xffffffff


	//   ....[64]....
        /*1e9c*/ 	.word	0xffffffff


	//   ....[65]....
        /*1ea0*/ 	.word	0xffffffff


	//   ....[66]....
        /*1ea4*/ 	.word	0xffffffff


	//   ....[67]....
        /*1ea8*/ 	.word	0xffffffff


	//   ....[68]....
        /*1eac*/ 	.word	0xffffffff


	//   ....[69]....
        /*1eb0*/ 	.word	0xffffffff


	//   ....[70]....
        /*1eb4*/ 	.word	0xffffffff


	//   ....[71]....
        /*1eb8*/ 	.word	0xffffffff


	//   ....[72]....
        /*1ebc*/ 	.word	0xffffffff


	//   ....[73]....
        /*1ec0*/ 	.word	0xffffffff


	//   ....[74]....
        /*1ec4*/ 	.word	0xffffffff


	//   ....[75]....
        /*1ec8*/ 	.word	0xffffffff


	//   ....[76]....
        /*1ecc*/ 	.word	0xffffffff


	//   ....[77]....
        /*1ed0*/ 	.word	0xffffffff


	//   ....[78]....
        /*1ed4*/ 	.word	0xffffffff


	//   ....[79]....
        /*1ed8*/ 	.word	0xffffffff


	//   ....[80]....
        /*1edc*/ 	.word	0xffffffff


	//   ....[81]....
        /*1ee0*/ 	.word	0xffffffff


	//   ....[82]....
        /*1ee4*/ 	.word	0xffffffff


	//   ....[83]....
        /*1ee8*/ 	.word	0xffffffff


	//   ....[84]....
        /*1eec*/ 	.word	0xffffffff


	//   ....[85]....
        /*1ef0*/ 	.word	0xffffffff


	//   ....[86]....
        /*1ef4*/ 	.word	0xffffffff


	//   ....[87]....
        /*1ef8*/ 	.word	0xffffffff


	//   ....[88]....
        /*1efc*/ 	.word	0xffffffff


	//   ....[89]....
        /*1f00*/ 	.word	0xffffffff


	//   ....[90]....
        /*1f04*/ 	.word	0xffffffff


	//   ....[91]....
        /*1f08*/ 	.word	0xffffffff


	//   ....[92]....
        /*1f0c*/ 	.word	0xffffffff


	//   ....[93]....
        /*1f10*/ 	.word	0xffffffff


	//   ....[94]....
        /*1f14*/ 	.word	0xffffffff


	//   ....[95]....
        /*1f18*/ 	.word	0xffffffff


	//   ....[96]....
        /*1f1c*/ 	.word	0xffffffff


	//   ....[97]....
        /*1f20*/ 	.word	0xffffffff


	//   ....[98]....
        /*1f24*/ 	.word	0xffffffff


	//   ....[99]....
        /*1f28*/ 	.word	0xffffffff


	//   ....[100]....
        /*1f2c*/ 	.word	0xffffffff


	//   ....[101]....
        /*1f30*/ 	.word	0xffffffff


	//   ....[102]....
        /*1f34*/ 	.word	0xffffffff


	//   ....[103]....
        /*1f38*/ 	.word	0xffffffff


	//   ....[104]....
        /*1f3c*/ 	.word	0xffffffff


	//   ....[105]....
        /*1f40*/ 	.word	0xffffffff


	//   ....[106]....
        /*1f44*/ 	.word	0xffffffff


	//   ....[107]....
        /*1f48*/ 	.word	0xffffffff


	//   ....[108]....
        /*1f4c*/ 	.word	0xffffffff


	//   ....[109]....
        /*1f50*/ 	.word	0xffffffff


	//   ....[110]....
        /*1f54*/ 	.word	0xffffffff


	//   ....[111]....
        /*1f58*/ 	.word	0xffffffff


	//   ....[112]....
        /*1f5c*/ 	.word	0xffffffff


	//   ....[113]....
        /*1f60*/ 	.word	0xffffffff


	//   ....[114]....
        /*1f64*/ 	.word	0xffffffff


	//   ....[115]....
        /*1f68*/ 	.word	0xffffffff


	//   ....[116]....
        /*1f6c*/ 	.word	0xffffffff


	//   ....[117]....
        /*1f70*/ 	.word	0xffffffff


	//   ....[118]....
        /*1f74*/ 	.word	0xffffffff


	//   ....[119]....
        /*1f78*/ 	.word	0xffffffff


	//   ....[120]....
        /*1f7c*/ 	.word	0xffffffff


	//   ....[121]....
        /*1f80*/ 	.word	0xffffffff


	//   ....[122]....
        /*1f84*/ 	.word	0xffffffff


	//   ....[123]....
        /*1f88*/ 	.word	0xffffffff


	//   ....[124]....
        /*1f8c*/ 	.word	0xffffffff


	//   ....[125]....
        /*1f90*/ 	.word	0xffffffff


	//   ....[126]....
        /*1f94*/ 	.word	0xffffffff


	//   ....[127]....
        /*1f98*/ 	.word	0xffffffff


	//   ....[128]....
        /*1f9c*/ 	.word	0xffffffff


	//   ....[129]....
        /*1fa0*/ 	.word	0xffffffff


	//   ....[130]....
        /*1fa4*/ 	.word	0xffffffff


	//   ....[131]....
        /*1fa8*/ 	.word	0xffffffff


	//   ....[132]....
        /*1fac*/ 	.word	0xffffffff


	//   ....[133]....
        /*1fb0*/ 	.word	0xffffffff


	//   ....[134]....
        /*1fb4*/ 	.word	0xffffffff


	//   ....[135]....
        /*1fb8*/ 	.word	0xffffffff


	//   ....[136]....
        /*1fbc*/ 	.word	0xffffffff


	//   ....[137]....
        /*1fc0*/ 	.word	0xffffffff


	//   ....[138]....
        /*1fc4*/ 	.word	0xffffffff


	//   ....[139]....
        /*1fc8*/ 	.word	0xffffffff


	//   ....[140]....
        /*1fcc*/ 	.word	0xffffffff


	//   ....[141]....
        /*1fd0*/ 	.word	0xffffffff


	//   ....[142]....
        /*1fd4*/ 	.word	0xffffffff


	//   ....[143]....
        /*1fd8*/ 	.word	0xffffffff


	//   ....[144]....
        /*1fdc*/ 	.word	0xffffffff


	//   ....[145]....
        /*1fe0*/ 	.word	0xffffffff


	//   ....[146]....
        /*1fe4*/ 	.word	0xffffffff


	//   ....[147]....
        /*1fe8*/ 	.word	0xffffffff


	//   ....[148]....
        /*1fec*/ 	.word	0xffffffff


	//   ....[149]....
        /*1ff0*/ 	.word	0xffffffff


	//   ....[150]....
        /*1ff4*/ 	.word	0xffffffff


	//   ....[151]....
        /*1ff8*/ 	.word	0xffffffff


	//   ....[152]....
        /*1ffc*/ 	.word	0xffffffff


	//   ....[153]....
        /*2000*/ 	.word	0xffffffff


	//   ....[154]....
        /*2004*/ 	.word	0xffffffff


	//   ....[155]....
        /*2008*/ 	.word	0xffffffff


	//   ....[156]....
        /*200c*/ 	.word	0xffffffff


	//   ....[157]....
        /*2010*/ 	.word	0xffffffff


	//   ....[158]....
        /*2014*/ 	.word	0xffffffff


	//   ....[159]....
        /*2018*/ 	.word	0xffffffff


	//   ....[160]....
        /*201c*/ 	.word	0xffffffff


	//   ....[161]....
        /*2020*/ 	.word	0xffffffff


	//   ....[162]....
        /*2024*/ 	.word	0xffffffff


	//   ....[163]....
        /*2028*/ 	.word	0xffffffff


	//   ....[164]....
        /*202c*/ 	.word	0xffffffff


	//   ....[165]....
        /*2030*/ 	.word	0xffffffff


	//   ....[166]....
        /*2034*/ 	.word	0xffffffff


	//   ....[167]....
        /*2038*/ 	.word	0xffffffff


	//   ....[168]....
        /*203c*/ 	.word	0xffffffff


	//   ....[169]....
        /*2040*/ 	.word	0xffffffff


	//   ....[170]....
        /*2044*/ 	.word	0xffffffff


	//   ....[171]....
        /*2048*/ 	.word	0xffffffff


	//   ....[172]....
        /*204c*/ 	.word	0xffffffff


	//   ....[173]....
        /*2050*/ 	.word	0xffffffff


	//   ....[174]....
        /*2054*/ 	.word	0xffffffff


	//   ....[175]....
        /*2058*/ 	.word	0xffffffff


	//   ....[176]....
        /*205c*/ 	.word	0xffffffff


	//   ....[177]....
        /*2060*/ 	.word	0xffffffff


	//   ....[178]....
        /*2064*/ 	.word	0xffffffff


	//   ....[179]....
        /*2068*/ 	.word	0xffffffff


	//   ....[180]....
        /*206c*/ 	.word	0xffffffff


	//   ....[181]....
        /*2070*/ 	.word	0xffffffff


	//   ....[182]....
        /*2074*/ 	.word	0xffffffff


	//   ....[183]....
        /*2078*/ 	.word	0xffffffff


	//   ....[184]....
        /*207c*/ 	.word	0xffffffff


	//   ....[185]....
        /*2080*/ 	.word	0xffffffff


	//   ....[186]....
        /*2084*/ 	.word	0xffffffff


	//   ....[187]....
        /*2088*/ 	.word	0xffffffff


	//   ....[188]....
        /*208c*/ 	.word	0xffffffff


	//   ....[189]....
        /*2090*/ 	.word	0xffffffff


	//   ....[190]....
        /*2094*/ 	.word	0xffffffff


	//   ....[191]....
        /*2098*/ 	.word	0xffffffff


	//   ....[192]....
        /*209c*/ 	.word	0xffffffff


	//   ....[193]....
        /*20a0*/ 	.word	0xffffffff


	//   ....[194]....
        /*20a4*/ 	.word	0xffffffff


	//   ....[195]....
        /*20a8*/ 	.word	0xffffffff


	//   ....[196]....
        /*20ac*/ 	.word	0xffffffff


	//   ....[197]....
        /*20b0*/ 	.word	0xffffffff


	//   ....[198]....
        /*20b4*/ 	.word	0xffffffff


	//   ....[199]....
        /*20b8*/ 	.word	0xffffffff


	//   ....[200]....
        /*20bc*/ 	.word	0xffffffff


	//   ....[201]....
        /*20c0*/ 	.word	0xffffffff


	//   ....[202]....
        /*20c4*/ 	.word	0xffffffff


	//   ....[203]....
        /*20c8*/ 	.word	0xffffffff


	//   ....[204]....
        /*20cc*/ 	.word	0xffffffff


	//   ....[205]....
        /*20d0*/ 	.word	0xffffffff


	//   ....[206]....
        /*20d4*/ 	.word	0xffffffff


	//   ....[207]....
        /*20d8*/ 	.word	0xffffffff


	//   ....[208]....
        /*20dc*/ 	.word	0xffffffff


	//   ....[209]....
        /*20e0*/ 	.word	0xffffffff


	//   ....[210]....
        /*20e4*/ 	.word	0xffffffff


	//   ....[211]....
        /*20e8*/ 	.word	0xffffffff


	//   ....[212]....
        /*20ec*/ 	.word	0xffffffff


	//   ....[213]....
        /*20f0*/ 	.word	0xffffffff


	//   ....[214]....
        /*20f4*/ 	.word	0xffffffff


	//   ....[215]....
        /*20f8*/ 	.word	0xffffffff


	//   ....[216]....
        /*20fc*/ 	.word	0xffffffff


	//   ....[217]....
        /*2100*/ 	.word	0xffffffff


	//   ....[218]....
        /*2104*/ 	.word	0xffffffff


	//   ....[219]....
        /*2108*/ 	.word	0xffffffff


	//   ....[220]....
        /*210c*/ 	.word	0xffffffff


	//   ....[221]....
        /*2110*/ 	.word	0xffffffff


	//   ....[222]....
        /*2114*/ 	.word	0xffffffff


	//   ....[223]....
        /*2118*/ 	.word	0xffffffff


	//   ....[224]....
        /*211c*/ 	.word	0xffffffff


	//   ....[225]....
        /*2120*/ 	.word	0xffffffff


	//   ....[226]....
        /*2124*/ 	.word	0xffffffff


	//   ....[227]....
        /*2128*/ 	.word	0xffffffff


	//   ....[228]....
        /*212c*/ 	.word	0xffffffff


	//   ....[229]....
        /*2130*/ 	.word	0xffffffff


	//   ....[230]....
        /*2134*/ 	.word	0xffffffff


	//   ....[231]....
        /*2138*/ 	.word	0xffffffff


	//----- nvinfo : EIATTR_COOP_GROUP_INSTR_OFFSETS
	.align		4
.L_884:
        /*213c*/ 	.byte	0x04, 0x28
        /*213e*/ 	.short	(.L_886 - .L_885)


	//   ....[0]....
.L_885:
        /*2140*/ 	.word	0x00000050


	//   ....[1]....
        /*2144*/ 	.word	0x00000200


	//   ....[2]....
        /*2148*/ 	.word	0x00000230


	//   ....[3]....
        /*214c*/ 	.word	0x00000260


	//   ....[4]....
        /*2150*/ 	.word	0x00000290


	//   ....[5]....
        /*2154*/ 	.word	0x000002c0


	//   ....[6]....
        /*2158*/ 	.word	0x000002f0


	//   ....[7]....
        /*215c*/ 	.word	0x00000450


	//   ....[8]....
        /*2160*/ 	.word	0x00000490


	//   ....[9]....
        /*2164*/ 	.word	0x000004c0


	//   ....[10]....
        /*2168*/ 	.word	0x000004f0


	//   ....[11]....
        /*216c*/ 	.word	0x00000520


	//   ....[12]....
        /*2170*/ 	.word	0x00000550


	//   ....[13]....
        /*2174*/ 	.word	0x000005e0


	//   ....[14]....
        /*2178*/ 	.word	0x00000630


	//   ....[15]....
        /*217c*/ 	.word	0x00000650


	//   ....[16]....
        /*2180*/ 	.word	0x000006b0


	//   ....[17]....
        /*2184*/ 	.word	0x00003560


	//   ....[18]....
        /*2188*/ 	.word	0x00003590


	//   ....[19]....
        /*218c*/ 	.word	0x000035c0


	//   ....[20]....
        /*2190*/ 	.word	0x000035e0


	//   ....[21]....
        /*2194*/ 	.word	0x000037c0


	//   ....[22]....
        /*2198*/ 	.word	0x000037e0


	//   ....[23]....
        /*219c*/ 	.word	0x00003820


	//   ....[24]....
        /*21a0*/ 	.word	0x00003850


	//   ....[25]....
        /*21a4*/ 	.word	0x00003aa0


	//   ....[26]....
        /*21a8*/ 	.word	0x00003ad0


	//   ....[27]....
        /*21ac*/ 	.word	0x00003cd0


	//   ....[28]....
        /*21b0*/ 	.word	0x00003d20


	//   ....[29]....
        /*21b4*/ 	.word	0x00004000


	//   ....[30]....
        /*21b8*/ 	.word	0x00004010


	//   ....[31]....
        /*21bc*/ 	.word	0x00004510


	//   ....[32]....
        /*21c0*/ 	.word	0x00004520


	//   ....[33]....
        /*21c4*/ 	.word	0x00005490


	//   ....[34]....
        /*21c8*/ 	.word	0x000054b0


	//   ....[35]....
        /*21cc*/ 	.word	0x00005710


	//   ....[36]....
        /*21d0*/ 	.word	0x00005720


	//   ....[37]....
        /*21d4*/ 	.word	0x00005a90


	//   ....[38]....
        /*21d8*/ 	.word	0x00006050


	//   ....[39]....
        /*21dc*/ 	.word	0x00006640


	//   ....[40]....
        /*21e0*/ 	.word	0x00006670


	//   ....[41]....
        /*21e4*/ 	.word	0x00006690


	//   ....[42]....
        /*21e8*/ 	.word	0x000066a0


	//   ....[43]....
        /*21ec*/ 	.word	0x00007e50


	//   ....[44]....
        /*21f0*/ 	.word	0x00007e70


	//   ....[45]....
        /*21f4*/ 	.word	0x000080c0


	//   ....[46]....
        /*21f8*/ 	.word	0x000080d0


	//   ....[47]....
        /*21fc*/ 	.word	0x00008eb0


	//   ....[48]....
        /*2200*/ 	.word	0x00008ed0


	//   ....[49]....
        /*2204*/ 	.word	0x00009140


	//   ....[50]....
        /*2208*/ 	.word	0x00009150


	//   ....[51]....
        /*220c*/ 	.word	0x000094d0


	//   ....[52]....
        /*2210*/ 	.word	0x00009af0


	//   ....[53]....
        /*2214*/ 	.word	0x0000a150


	//   ....[54]....
        /*2218*/ 	.word	0x0000a180


	//   ....[55]....
        /*221c*/ 	.word	0x0000a1a0


	//   ....[56]....
        /*2220*/ 	.word	0x0000a1c0


	//   ....[57]....
        /*2224*/ 	.word	0x0000bfc0


	//   ....[58]....
        /*2228*/ 	.word	0x0000bfe0


	//   ....[59]....
        /*222c*/ 	.word	0x0000c230


	//   ....[60]....
        /*2230*/ 	.word	0x0000c240


	//   ....[61]....
        /*2234*/ 	.word	0x0000d020


	//   ....[62]....
        /*2238*/ 	.word	0x0000d040


	//   ....[63]....
        /*223c*/ 	.word	0x0000d2b0


	//   ....[64]....
        /*2240*/ 	.word	0x0000d2c0


	//   ....[65]....
        /*2244*/ 	.word	0x0000d6c0


	//   ....[66]....
        /*2248*/ 	.word	0x0000d6f0


	//   ....[67]....
        /*224c*/ 	.word	0x0000d710


	//   ....[68]....
        /*2250*/ 	.word	0x0000d730


	//   ....[69]....
        /*2254*/ 	.word	0x0000f1f0


	//   ....[70]....
        /*2258*/ 	.word	0x0000f2e0


	//   ....[71]....
        /*225c*/ 	.word	0x0000f450


	//   ....[72]....
        /*2260*/ 	.word	0x0000f460


	//   ....[73]....
        /*2264*/ 	.word	0x00010240


	//   ....[74]....
        /*2268*/ 	.word	0x00010260


	//   ....[75]....
        /*226c*/ 	.word	0x00010410


	//   ....[76]....
        /*2270*/ 	.word	0x00010420


	//   ....[77]....
        /*2274*/ 	.word	0x000106e0


	//   ....[78]....
        /*2278*/ 	.word	0x00010d00


	//   ....[79]....
        /*227c*/ 	.word	0x00011360


	//   ....[80]....
        /*2280*/ 	.word	0x00011390


	//   ....[81]....
        /*2284*/ 	.word	0x000113b0


	//   ....[82]....
        /*2288*/ 	.word	0x000113d0


	//   ....[83]....
        /*228c*/ 	.word	0x00012cf0


	//   ....[84]....
        /*2290*/ 	.word	0x00012d40


	//   ....[85]....
        /*2294*/ 	.word	0x00012d60


	//   ....[86]....
        /*2298*/ 	.word	0x00012d70


	//   ....[87]....
        /*229c*/ 	.word	0x000145f0


	//   ....[88]....
        /*22a0*/ 	.word	0x00014610


	//   ....[89]....
        /*22a4*/ 	.word	0x00014630


	//   ....[90]....
        /*22a8*/ 	.word	0x00014650


	//   ....[91]....
        /*22ac*/ 	.word	0x00014a10


	//   ....[92]....
        /*22b0*/ 	.word	0x00014a30


	//   ....[93]....
        /*22b4*/ 	.word	0x00014c70


	//   ....[94]....
        /*22b8*/ 	.word	0x00014c80


	//   ....[95]....
        /*22bc*/ 	.word	0x00014e70


	//   ....[96]....
        /*22c0*/ 	.word	0x00014e90


	//   ....[97]....
        /*22c4*/ 	.word	0x00015080


	//   ....[98]....
        /*22c8*/ 	.word	0x00015090


	//   ....[99]....
        /*22cc*/ 	.word	0x00015470


	//   ....[100]....
        /*22d0*/ 	.word	0x00015490


	//   ....[101]....
        /*22d4*/ 	.word	0x000160e0


	//   ....[102]....
        /*22d8*/ 	.word	0x000160f0


	//   ....[103]....
        /*22dc*/ 	.word	0x00017570


	//   ....[104]....
        /*22e0*/ 	.word	0x00017590


	//   ....[105]....
        /*22e4*/ 	.word	0x000177e0


	//   ....[106]....
        /*22e8*/ 	.word	0x000177f0


	//   ....[107]....
        /*22ec*/ 	.word	0x000179e0


	//   ....[108]....
        /*22f0*/ 	.word	0x00017a00


	//   ....[109]....
        /*22f4*/ 	.word	0x00017bf0


	//   ....[110]....
        /*22f8*/ 	.word	0x00017c00


	//   ....[111]....
        /*22fc*/ 	.word	0x00017eb0


	//   ....[112]....
        /*2300*/ 	.word	0x00017ed0


	//   ....[113]....
        /*2304*/ 	.word	0x00018000


	//   ....[114]....
        /*2308*/ 	.word	0x00018040


	//   ....[115]....
        /*230c*/ 	.word	0x00018070


	//   ....[116]....
        /*2310*/ 	.word	0x000180a0


	//   ....[117]....
        /*2314*/ 	.word	0x000180d0


	//   ....[118]....
        /*2318*/ 	.word	0x00018100


	//   ....[119]....
        /*231c*/ 	.word	0x00018260


	//   ....[120]....
        /*2320*/ 	.word	0x000182a0


	//   ....[121]....
        /*2324*/ 	.word	0x000182d0


	//   ....[122]....
        /*2328*/ 	.word	0x00018300


	//   ....[123]....
        /*232c*/ 	.word	0x00018330


	//   ....[124]....
        /*2330*/ 	.word	0x00018360


	//   ....[125]....
        /*2334*/ 	.word	0x000183f0


	//   ....[126]....
        /*2338*/ 	.word	0x00018450


	//   ....[127]....
        /*233c*/ 	.word	0x00018460


	//   ....[128]....
        /*2340*/ 	.word	0x000184c0


	//   ....[129]....
        /*2344*/ 	.word	0x00018f30


	//   ....[130]....
        /*2348*/ 	.word	0x00018f90


	//   ....[131]....
        /*234c*/ 	.word	0x00018fe0


	//   ....[132]....
        /*2350*/ 	.word	0x00019030


	//   ....[133]....
        /*2354*/ 	.word	0x00019080


	//   ....[134]....
        /*2358*/ 	.word	0x00019110


	//   ....[135]....
        /*235c*/ 	.word	0x00019160


	//   ....[136]....
        /*2360*/ 	.word	0x000191f0


	//   ....[137]....
        /*2364*/ 	.word	0x00019280


	//   ....[138]....
        /*2368*/ 	.word	0x00019310


	//   ....[139]....
        /*236c*/ 	.word	0x000193a0


	//   ....[140]....
        /*2370*/ 	.word	0x00019420


	//   ....[141]....
        /*2374*/ 	.word	0x000194b0


	//   ....[142]....
        /*2378*/ 	.word	0x00019540


	//   ....[143]....
        /*237c*/ 	.word	0x000195d0


	//   ....[144]....
        /*2380*/ 	.word	0x00019650


	//   ....[145]....
        /*2384*/ 	.word	0x000196e0


	//   ....[146]....
        /*2388*/ 	.word	0x00019770


	//   ....[147]....
        /*238c*/ 	.word	0x000197d0


	//   ....[148]....
        /*2390*/ 	.word	0x00019820


	//   ....[149]....
        /*2394*/ 	.word	0x00019870


	//   ....[150]....
        /*2398*/ 	.word	0x000198c0


	//   ....[151]....
        /*239c*/ 	.word	0x00019950


	//   ....[152]....
        /*23a0*/ 	.word	0x000199e0


	//   ....[153]....
        /*23a4*/ 	.word	0x00019a70


	//   ....[154]....
        /*23a8*/ 	.word	0x00019af0


	//   ....[155]....
        /*23ac*/ 	.word	0x00019b80


	//   ....[156]....
        /*23b0*/ 	.word	0x00019c10


	//   ....[157]....
        /*23b4*/ 	.word	0x00019ca0


	//   ....[158]....
        /*23b8*/ 	.word	0x00019d20


	//   ....[159]....
        /*23bc*/ 	.word	0x00019db0


	//   ....[160]....
        /*23c0*/ 	.word	0x00019e40


	//   ....[161]....
        /*23c4*/ 	.word	0x00019e90


	//   ....[162]....
        /*23c8*/ 	.word	0x00019ed0


	//   ....[163]....
        /*23cc*/ 	.word	0x00019f20


	//   ....[164]....
        /*23d0*/ 	.word	0x00019f60


	//   ....[165]....
        /*23d4*/ 	.word	0x00019fe0


	//   ....[166]....
        /*23d8*/ 	.word	0x0001a070


	//   ....[167]....
        /*23dc*/ 	.word	0x0001a100


	//   ....[168]....
        /*23e0*/ 	.word	0x0001a180


	//   ....[169]....
        /*23e4*/ 	.word	0x0001a210


	//   ....[170]....
        /*23e8*/ 	.word	0x0001a2a0


	//   ....[171]....
        /*23ec*/ 	.word	0x0001a330


	//   ....[172]....
        /*23f0*/ 	.word	0x0001a3b0


	//   ....[173]....
        /*23f4*/ 	.word	0x0001a400


	//   ....[174]....
        /*23f8*/ 	.word	0x0001a440


	//   ....[175]....
        /*23fc*/ 	.word	0x0001a490


	//   ....[176]....
        /*2400*/ 	.word	0x0001a4d0


	//   ....[177]....
        /*2404*/ 	.word	0x0001a550


	//   ....[178]....
        /*2408*/ 	.word	0x0001a5e0


	//   ....[179]....
        /*240c*/ 	.word	0x0001a660


	//   ....[180]....
        /*2410*/ 	.word	0x0001a6f0


	//   ....[181]....
        /*2414*/ 	.word	0x0001a780


	//   ....[182]....
        /*2418*/ 	.word	0x0001a810


	//   ....[183]....
        /*241c*/ 	.word	0x0001a890


	//   ....[184]....
        /*2420*/ 	.word	0x0001a920


	//   ....[185]....
        /*2424*/ 	.word	0x0001a9b0


	//   ....[186]....
        /*2428*/ 	.word	0x0001aa00


	//   ....[187]....
        /*242c*/ 	.word	0x0001aa40


	//   ....[188]....
        /*2430*/ 	.word	0x0001aa90


	//   ....[189]....
        /*2434*/ 	.word	0x0001aae0


	//   ....[190]....
        /*2438*/ 	.word	0x0001ab30


	//   ....[191]....
        /*243c*/ 	.word	0x0001ab80


	//   ....[192]....
        /*2440*/ 	.word	0x0001abd0


	//   ....[193]....
        /*2444*/ 	.word	0x0001ac30


	//   ....[194]....
        /*2448*/ 	.word	0x0001acc0


	//   ....[195]....
        /*244c*/ 	.word	0x0001ad50


	//   ....[196]....
        /*2450*/ 	.word	0x0001ade0


	//   ....[197]....
        /*2454*/ 	.word	0x0001ae60


	//   ....[198]....
        /*2458*/ 	.word	0x0001aef0


	//   ....[199]....
        /*245c*/ 	.word	0x0001af80


	//   ....[200]....
        /*2460*/ 	.word	0x0001b010


	//   ....[201]....
        /*2464*/ 	.word	0x0001b090


	//   ....[202]....
        /*2468*/ 	.word	0x0001b120


	//   ....[203]....
        /*246c*/ 	.word	0x0001b1b0


	//   ....[204]....
        /*2470*/ 	.word	0x0001b240


	//   ....[205]....
        /*2474*/ 	.word	0x0001b2c0


	//   ....[206]....
        /*2478*/ 	.word	0x0001b350


	//   ....[207]....
        /*247c*/ 	.word	0x0001b3e0


	//   ....[208]....
        /*2480*/ 	.word	0x0001b470


	//   ....[209]....
        /*2484*/ 	.word	0x0001b4f0


	//   ....[210]....
        /*2488*/ 	.word	0x0001b580


	//   ....[211]....
        /*248c*/ 	.word	0x0001b610


	//   ....[212]....
        /*2490*/ 	.word	0x0001b6a0


	//   ....[213]....
        /*2494*/ 	.word	0x0001b720


	//   ....[214]....
        /*2498*/ 	.word	0x0001b7b0


	//   ....[215]....
        /*249c*/ 	.word	0x0001b840


	//   ....[216]....
        /*24a0*/ 	.word	0x0001b890


	//   ....[217]....
        /*24a4*/ 	.word	0x0001b8d0


	//   ....[218]....
        /*24a8*/ 	.word	0x0001b920


	//   ....[219]....
        /*24ac*/ 	.word	0x0001b970


	//   ....[220]....
        /*24b0*/ 	.word	0x0001b9c0


	//   ....[221]....
        /*24b4*/ 	.word	0x0001ba50


	//   ....[222]....
        /*24b8*/ 	.word	0x0001baa0


	//   ....[223]....
        /*24bc*/ 	.word	0x0001baf0


	//   ....[224]....
        /*24c0*/ 	.word	0x0001bb40


	//   ....[225]....
        /*24c4*/ 	.word	0x0001bb90


	//   ....[226]....
        /*24c8*/ 	.word	0x0001bbe0


	//   ....[227]....
        /*24cc*/ 	.word	0x0001bc70


	//   ....[228]....
        /*24d0*/ 	.word	0x0001bcc0


	//   ....[229]....
        /*24d4*/ 	.word	0x0001bd50


	//   ....[230]....
        /*24d8*/ 	.word	0x0001bdd0


	//   ....[231]....
        /*24dc*/ 	.word	0x0001be60


	//----- nvinfo : EIATTR_EXIT_INSTR_OFFSETS
	.align		4
.L_886:
        /*24e0*/ 	.byte	0x04, 0x1c
        /*24e2*/ 	.short	(.L_888 - .L_887)


	//   ....[0]....
.L_887:
        /*24e4*/ 	.word	0x000010d0


	//   ....[1]....
        /*24e8*/ 	.word	0x00018ef0


	//----- nvinfo : EIATTR_MAX_THREADS
	.align		4
.L_888:
        /*24ec*/ 	.byte	0x04, 0x05
        /*24ee*/ 	.short	(.L_890 - .L_889)
.L_889:
        /*24f0*/ 	.word	0x00000100
        /*24f4*/ 	.word	0x00000001
        /*24f8*/ 	.word	0x00000001


	//----- nvinfo : EIATTR_CRS_STACK_SIZE
	.align		4
.L_890:
        /*24fc*/ 	.byte	0x04, 0x1e
        /*24fe*/ 	.short	(.L_892 - .L_891)
.L_891:
        /*2500*/ 	.word	0x00000000
.L_892:


//--------------------- .nv.info._ZN7cutlass13device_kernelIN5flash19enable_sm80_to_sm89INS1_16FlashAttnFwdSm80INS1_25CollectiveMainloopFwdSm80ILi8ELi1ELb0EN4cute5tupleIJNS5_1CILi128EEENS7_ILi32EEENS7_ILi256EEEEEELi256ENS_10bfloat16_tEfNS_4arch4Sm80ELb0ELb1ELb0ELb1ELb1ELb1ELb1ELb1EEENS1_21CollectiveEpilogueFwdINS6_IJS8_SA_S9_EEENS6_IJNS7_ILi1EEESI_SI_EEESC_SE_Li256ELb1ELb1ELb1ELb0EEENS1_36VarlenDynamicPersistentTileSchedulerILi128ELi32ELi256ELi256ELb1ELb1ELb0ELb1ELb0ELb1EEEEEEEEEvNT_6ParamsE --------------------------
	.section	.nv.info._ZN7cutlass13device_kernelIN5flash19enable_sm80_to_sm89INS1_16FlashAttnFwdSm80INS1_25CollectiveMainloopFwdSm80ILi8ELi1ELb0EN4cute5tupleIJNS5_1CILi128EEENS7_ILi32EEENS7_ILi256EEEEEELi256ENS_10bfloat16_tEfNS_4arch4Sm80ELb0ELb1ELb0ELb1ELb1ELb1ELb1ELb1EEENS1_21CollectiveEpilogueFwdINS6_IJS8_SA_S9_EEENS6_IJNS7_ILi1EEESI_SI_EEESC_SE_Li256ELb1ELb1ELb1ELb0EEENS1_36VarlenDynamicPersistentTileSchedulerILi128ELi32ELi256ELi256ELb1ELb1ELb0ELb1ELb0ELb1EEEEEEEEEvNT_6ParamsE,"",@"SHT_CUDA_INFO"
	.sectionflags	@""
	.align	4


	//----- nvinfo : EIATTR_CUDA_API_VERSION
	.align		4
        /*0000*/ 	.byte	0x04, 0x37
        /*0002*/ 	.short	(.L_894 - .L_893)
.L_893:
        /*0004*/ 	.word	0x00000082


	//----- nvinfo : EIATTR_SW2861232_WAR
	.align		4
.L_894:
        /*0008*/ 	.byte	0x01, 0x35
	.zero		2


	//----- nvinfo : EIATTR_PARAM_CBANK
	.align		4
        /*000c*/ 	.byte	0x04, 0x0a
        /*000e*/ 	.short	(.L_896 - .L_895)
	.align		4
.L_895:
        /*0010*/ 	.word	index@(.nv.constant0._ZN7cutlass13device_kernelIN5flash19enable_sm80_to_sm89INS1_16FlashAttnFwdSm80INS1_25CollectiveMainloopFwdSm80ILi8ELi1ELb0EN4cute5tupleIJNS5_1CILi128EEENS7_ILi32EEENS7_ILi256EEEEEELi256ENS_10bfloat16_tEfNS_4arch4Sm80ELb0ELb1ELb0ELb1ELb1ELb1ELb1ELb1EEENS1_21CollectiveEpilogueFwdINS6_IJS8_SA_S9_EEENS6_IJNS7_ILi1EEESI_SI_EEESC_SE_Li256ELb1ELb1ELb1ELb0EEENS1_36VarlenDynamicPersistentTileSchedulerILi128ELi32ELi256ELi256ELb1ELb1ELb0ELb1ELb0ELb1EEEEEEEEEvNT_6ParamsE)
        /*0014*/ 	.short	0x0160
        /*0016*/ 	.short	0x0438


	//----- nvinfo : EIATTR_CBANK_PARAM_SIZE
	.align		4
.L_896:
        /*0018*/ 	.byte	0x03, 0x19
        /*001a*/ 	.short	0x0438


	//----- nvinfo : EIATTR_KPARAM_INFO
	.align		4
        /*001c*/ 	.byte	0x04, 0x17
        /*001e*/ 	.short	(.L_898 - .L_897)
.L_897:
        /*0020*/ 	.word	0x00000000
        /*0024*/ 	.short	0x0000
        /*0026*/ 	.short	0x0000
        /*0028*/ 	.byte	0x00, 0xf0, 0xe1, 0x10


	//----- nvinfo : EIATTR_MAXREG_COUNT
	.align		4
.L_898:
        /*002c*/ 	.byte	0x03, 0x1b
        /*002e*/ 	.short	0x00ff


	//----- nvinfo : EIATTR_NUM_BARRIERS
	.align		4
        /*0030*/ 	.byte	0x02, 0x4c
        /*0032*/ 	.byte	0x06
	.zero		1


	//----- nvinfo : EIATTR_ANNOTATIONS
	.align		4
        /*0034*/ 	.byte	0x04, 0x55
        /*0036*/ 	.short	(.L_900 - .L_899)


	//   ....[0]....
.L_899:
        /* <DEDUP_REMOVED lines=21> */


	//----- nvinfo : EIATTR_MERCURY_ISA_VERSION
	.align		4
.L_900:
        /*0170*/ 	.byte	0x03, 0x5f
        /*0172*/ 	.short	0x0000


	//----- nvinfo : EIATTR_INT_WARP_WIDE_INSTR_OFFSETS
	.align		4
        /*0174*/ 	.byte	0x04, 0x31
        /*0176*/ 	.short	(.L_902 - .L_901)


	//   ....[0]....
.L_901:
        /*0178*/ 	.word	0x0001b710


	//   ....[1]....
        /*017c*/ 	.word	0x0001b780


	//----- nvinfo : EIATTR_COOP_GROUP_MASK_REGIDS
	.align		4
.L_902:
        /*0180*/ 	.byte	0x04, 0x29
        /*0182*/ 	.short	(.L_904 - .L_903)


	//   ....[0]....
.L_903:
        /*0184*/ 	.word	0xffffffff


	//   ....[1]....
        /*0188*/ 	.word	0xffffffff


	//   ....[2]....
        /*018c*/ 	.word	0xffffffff


	//   ....[3]....
        /*0190*/ 	.word	0xffffffff


	//   ....[4]....
        /*0194*/ 	.word	0xffffffff


	//   ....[5]....
        /*0198*/ 	.word	0xffffffff


	//   ....[6]....
        /*019c*/ 	.word	0xffffffff


	//   ....[7]....
        /*01a0*/ 	.word	0xffffffff


	//   ....[8]....
        /*01a4*/ 	.word	0xffffffff


	//   ....[9]....
        /*01a8*/ 	.word	0xffffffff


	//   ....[10]....
        /*01ac*/ 	.word	0xffffffff


	//   ....[11]....
        /*01b0*/ 	.word	0xffffffff


	//   ....[12]....
        /*01b4*/ 	.word	0xffffffff


	//   ....[13]....
        /*01b8*/ 	.word	0xffffffff


	//   ....[14]....
        /*01bc*/ 	.word	0xffffffff


	//   ....[15]....
        /*01c0*/ 	.word	0xffffffff


	//   ....[16]....
        /*01c4*/ 	.word	0xffffffff


	//   ....[17]....
        /*01c8*/ 	.word	0xffffffff


	//   ....[18]....
        /*01cc*/ 	.word	0xffffffff


	//   ....[19]....
        /*01d0*/ 	.word	0xffffffff


	//   ....[20]....
        /*01d4*/ 	.word	0xffffffff


	//   ....[21]....
        /*01d8*/ 	.word	0xffffffff


	//   ....[22]....
        /*01dc*/ 	.word	0xffffffff


	//   ....[23]....
        /*01e0*/ 	.word	0xffffffff


	//   ....[24]....
        /*01e4*/ 	.word	0xffffffff


	//   ....[25]....
        /*01e8*/ 	.word	0xffffffff


	//   ....[26]....
        /*01ec*/ 	.word	0xffffffff


	//   ....[27]....
        /*01f0*/ 	.word	0xffffffff


	//   ....[28]....
        /*01f4*/ 	.word	0xffffffff


	//   ....[29]....
        /*01f8*/ 	.word	0xffffffff


	//   ....[30]....
        /*01fc*/ 	.word	0xffffffff


	//   ....[31]....
        /*0200*/ 	.word	0xffffffff


	//   ....[32]....
        /*0204*/ 	.word	0xffffffff


	//   ....[33]....
        /*0208*/ 	.word	0xffffffff


	//   ....[34]....
        /*020c*/ 	.word	0xffffffff


	//   ....[35]....
        /*0210*/ 	.word	0xffffffff


	//   ....[36]....
        /*0214*/ 	.word	0xffffffff


	//   ....[37]....
        /*0218*/ 	.word	0xffffffff


	//   ....[38]....
        /*021c*/ 	.word	0xffffffff


	//   ....[39]....
        /*0220*/ 	.word	0xffffffff


	//   ....[40]....
        /*0224*/ 	.word	0xffffffff


	//   ....[41]....
        /*0228*/ 	.word	0xffffffff


	//   ....[42]....
        /*022c*/ 	.word	0xffffffff


	//   ....[43]....
        /*0230*/ 	.word	0xffffffff


	//   ....[44]....
        /*0234*/ 	.word	0xffffffff


	//   ....[45]....
        /*0238*/ 	.word	0xffffffff


	//   ....[46]....
        /*023c*/ 	.word	0xffffffff


	//   ....[47]....
        /*0240*/ 	.word	0xffffffff


	//   ....[48]....
        /*0244*/ 	.word	0xffffffff


	//   ....[49]....
        /*0248*/ 	.word	0xffffffff


	//   ....[50]....
        /*024c*/ 	.word	0xffffffff


	//   ....[51]....
        /*0250*/ 	.word	0xffffffff


	//   ....[52]....
        /*0254*/ 	.word	0xffffffff


	//   ....[53]....
        /*0258*/ 	.word	0xffffffff


	//   ....[54]....
        /*025c*/ 	.word	0xffffffff


	//   ....[55]....
        /*0260*/ 	.word	0xffffffff


	//   ....[56]....
        /*0264*/ 	.word	0xffffffff


	//   ....[57]....
        /*0268*/ 	.word	0xffffffff


	//   ....[58]....
        /*026c*/ 	.word	0xffffffff


	//   ....[59]....
        /*0270*/ 	.word	0xffffffff


	//   ....[60]....
        /*0274*/ 	.word	0xffffffff


	//   ....[61]....
        /*0278*/ 	.word	0xffffffff


	//   ....[62]....
        /*027c*/ 	.word	0xffffffff


	//   ....[63]....
        /*0280*/ 	.word	0xffffffff


	//   ....[64]....
        /*0284*/ 	.word	0xffffffff


	//   ....[65]....
        /*0288*/ 	.word	0xffffffff


	//   ....[66]....
        /*028c*/ 	.word	0xffffffff


	//   ....[67]....
        /*0290*/ 	.word	0xffffffff


	//   ....[68]....
        /*0294*/ 	.word	0xffffffff


	//   ....[69]....
        /*0298*/ 	.word	0xffffffff


	//   ....[70]....
        /*029c*/ 	.word	0xffffffff


	//   ....[71]....
        /*02a0*/ 	.word	0xffffffff


	//   ....[72]....
        /*02a4*/ 	.word	0xffffffff


	//   ....[73]....
        /*02a8*/ 	.word	0xffffffff


	//   ....[74]....
        /*02ac*/ 	.word	0xffffffff


	//   ....[75]....
        /*02b0*/ 	.word	0xffffffff


	//   ....[76]....
        /*02b4*/ 	.word	0xffffffff


	//   ....[77]....
        /*02b8*/ 	.word	0xffffffff


	//   ....[78]....
        /*02bc*/ 	.word	0xffffffff


	//   ....[79]....
        /*02c0*/ 	.word	0xffffffff


	//   ....[80]....
        /*02c4*/ 	.word	0xffffffff


	//   ....[81]....
        /*02c8*/ 	.word	0xffffffff


	//   ....[82]....
        /*02cc*/ 	.word	0xffffffff


	//   ....[83]....
        /*02d0*/ 	.word	0xffffffff


	//   ....[84]....
        /*02d4*/ 	.word	0xffffffff


	//   ....[85]....
        /*02d8*/ 	.word	0xffffffff


	//   ....[86]....
        /*02dc*/ 	.word	0xffffffff


	//   ....[87]....
        /*02e0*/ 	.word	0xffffffff


	//   ....[88]....
        /*02e4*/ 	.word	0xffffffff


	//   ....[89]....
        /*02e8*/ 	.word	0xffffffff


	//   ....[90]....
        /*02ec*/ 	.word	0xffffffff


	//   ....[91]....
        /*02f0*/ 	.word	0xffffffff


	//   ....[92]....
        /*02f4*/ 	.word	0xffffffff


	//   ....[93]....
        /*02f8*/ 	.word	0xffffffff


	//   ....[94]....
        /*02fc*/ 	.word	0xffffffff


	//   ....[95]....
        /*0300*/ 	.word	0xffffffff


	//   ....[96]....
        /*0304*/ 	.word	0xffffffff


	//   ....[97]....
        /*0308*/ 	.word	0xffffffff


	//   ....[98]....
        /*030c*/ 	.word	0xffffffff


	//   ....[99]....
        /*0310*/ 	.word	0xffffffff


	//   ....[100]....
        /*0314*/ 	.word	0xffffffff


	//   ....[101]....
        /*0318*/ 	.word	0xffffffff


	//   ....[102]....
        /*031c*/ 	.word	0xffffffff


	//   ....[103]....
        /*0320*/ 	.word	0xffffffff


	//   ....[104]....
        /*0324*/ 	.word	0xffffffff


	//   ....[105]....
        /*0328*/ 	.word	0xffffffff


	//   ....[106]....
        /*032c*/ 	.word	0xffffffff


	//   ....[107]....
        /*0330*/ 	.word	0xffffffff


	//   ....[108]....
        /*0334*/ 	.word	0xffffffff


	//   ....[109]....
        /*0338*/ 	.word	0xffffffff


	//   ....[110]....
        /*033c*/ 	.word	0xffffffff


	//   ....[111]....
        /*0340*/ 	.word	0xffffffff


	//   ....[112]....
        /*0344*/ 	.word	0xffffffff


	//   ....[113]....
        /*0348*/ 	.word	0xffffffff


	//   ....[114]....
        /*034c*/ 	.word	0xffffffff


	//   ....[115]....
        /*0350*/ 	.word	0xffffffff


	//   ....[116]....
        /*0354*/ 	.word	0xffffffff


	//   ....[117]....
        /*0358*/ 	.word	0xffffffff


	//   ....[118]....
        /*035c*/ 	.word	0xffffffff


	//   ....[119]....
        /*0360*/ 	.word	0xffffffff


	//   ....[120]....
        /*0364*/ 	.word	0xffffffff


	//   ....[121]....
        /*0368*/ 	.word	0xffffffff


	//   ....[122]....
        /*036c*/ 	.word	0xffffffff


	//   ....[123]....
        /*0370*/ 	.word	0xffffffff


	//   ....[124]....
        /*0374*/ 	.word	0xffffffff


	//   ....[125]....
        /*0378*/ 	.word	0xffffffff


	//   ....[126]....
        /*037c*/ 	.word	0xffffffff


	//   ....[127]....
        /*0380*/ 	.word	0xffffffff


	//   ....[128]....
        /*0384*/ 	.word	0xffffffff


	//   ....[129]....
        /*0388*/ 	.word	0xffffffff


	//   ....[130]....
        /*038c*/ 	.word	0xffffffff


	//   ....[131]....
        /*0390*/ 	.word	0xffffffff


	//   ....[132]....
        /*0394*/ 	.word	0xffffffff


	//   ....[133]....
        /*0398*/ 	.word	0xffffffff


	//   ....[134]....
        /*039c*/ 	.word	0xffffffff


	//   ....[135]....
        /*03a0*/ 	.word	0xffffffff


	//   ....[136]....
        /*03a4*/ 	.word	0xffffffff


	//   ....[137]....
        /*03a8*/ 	.word	0xffffffff


	//   ....[138]....
        /*03ac*/ 	.word	0xffffffff


	//   ....[139]....
        /*03b0*/ 	.word	0xffffffff


	//   ....[140]....
        /*03b4*/ 	.word	0xffffffff


	//   ....[141]....
        /*03b8*/ 	.word	0xffffffff


	//   ....[142]....
        /*03bc*/ 	.word	0xffffffff


	//   ....[143]....
        /*03c0*/ 	.word	0xffffffff


	//   ....[144]....
        /*03c4*/ 	.word	0xffffffff


	//   ....[145]....
        /*03c8*/ 	.word	0xffffffff


	//   ....[146]....
        /*03cc*/ 	.word	0xffffffff


	//   ....[147]....
        /*03d0*/ 	.word	0xffffffff


	//   ....[148]....
        /*03d4*/ 	.word	0xffffffff


	//   ....[149]....
        /*03d8*/ 	.word	0xffffffff


	//   ....[150]....
        /*03dc*/ 	.word	0xffffffff


	//   ....[151]....
        /*03e0*/ 	.word	0xffffffff


	//   ....[152]....
        /*03e4*/ 	.word	0xffffffff


	//   ....[153]....
        /*03e8*/ 	.word	0xffffffff


	//   ....[154]....
        /*03ec*/ 	.word	0xffffffff


	//   ....[155]....
        /*03f0*/ 	.word	0xffffffff


	//   ....[156]....
        /*03f4*/ 	.word	0xffffffff


	//   ....[157]....
        /*03f8*/ 	.word	0xffffffff


	//   ....[158]....
        /*03fc*/ 	.word	0xffffffff


	//   ....[159]....
        /*0400*/ 	.word	0xffffffff


	//   ....[160]....
        /*0404*/ 	.word	0xffffffff


	//   ....[161]....
        /*0408*/ 	.word	0xffffffff


	//   ....[162]....
        /*040c*/ 	.word	0xffffffff


	//   ....[163]....
        /*0410*/ 	.word	0xffffffff


	//   ....[164]....
        /*0414*/ 	.word	0xffffffff


	//   ....[165]....
        /*0418*/ 	.word	0xffffffff


	//   ....[166]....
        /*041c*/ 	.word	0xffffffff


	//   ....[167]....
        /*0420*/ 	.word	0xffffffff


	//   ....[168]....
        /*0424*/ 	.word	0xffffffff


	//   ....[169]....
        /*0428*/ 	.word	0xffffffff


	//   ....[170]....
        /*042c*/ 	.word	0xffffffff


	//   ....[171]....
        /*0430*/ 	.word	0xffffffff


	//   ....[172]....
        /*0434*/ 	.word	0xffffffff


	//   ....[173]....
        /*0438*/ 	.word	0xffffffff


	//   ....[174]....
        /*043c*/ 	.word	0xffffffff


	//   ....[175]....
        /*0440*/ 	.word	0xffffffff


	//   ....[176]....
        /*0444*/ 	.word	0xffffffff


	//   ....[177]....
        /*0448*/ 	.word	0xffffffff


	//   ....[178]....
        /*044c*/ 	.word	0xffffffff


	//   ....[179]....
        /*0450*/ 	.word	0xffffffff


	//   ....[180]....
        /*0454*/ 	.word	0xffffffff


	//   ....[181]....
        /*0458*/ 	.word	0xffffffff


	//   ....[182]....
        /*045c*/ 	.word	0xffffffff


	//   ....[183]....
        /*0460*/ 	.word	0xffffffff


	//   ....[184]....
        /*0464*/ 	.word	0xffffffff


	//   ....[185]....
        /*0468*/ 	.word	0xffffffff


	//   ....[186]....
        /*046c*/ 	.word	0xffffffff


	//   ....[187]....
        /*0470*/ 	.word	0xffffffff


	//   ....[188]....
        /*0474*/ 	.word	0xffffffff


	//   ....[189]....
        /*0478*/ 	.word	0xffffffff


	//   ....[190]....
        /*047c*/ 	.word	0xffffffff


	//   ....[191]....
        /*0480*/ 	.word	0xffffffff


	//   ....[192]....
        /*0484*/ 	.word	0xffffffff


	//   ....[193]....
        /*0488*/ 	.word	0xffffffff


	//   ....[194]....
        /*048c*/ 	.word	0xffffffff


	//   ....[195]....
        /*0490*/ 	.word	0xffffffff


	//   ....[196]....
        /*0494*/ 	.word	0xffffffff


	//   ....[197]....
        /*0498*/ 	.word	0xffffffff


	//   ....[198]....
        /*049c*/ 	.word	0xffffffff


	//   ....[199]....
        /*04a0*/ 	.word	0xffffffff


	//   ....[200]....
        /*04a4*/ 	.word	0xffffffff


	//   ....[201]....
        /*04a8*/ 	.word	0xffffffff


	//   ....[202]....
        /*04ac*/ 	.word	0xffffffff


	//   ....[203]....
        /*04b0*/ 	.word	0xffffffff


	//   ....[204]....
        /*04b4*/ 	.word	0xffffffff


	//   ....[205]....
        /*04b8*/ 	.word	0xffffffff


	//   ....[206]....
        /*04bc*/ 	.word	0xffffffff


	//   ....[207]....
        /*04c0*/ 	.word	0xffffffff


	//   ....[208]....
        /*04c4*/ 	.word	0xffffffff


	//   ....[209]....
        /*04c8*/ 	.word	0xffffffff


	//   ....[210]....
        /*04cc*/ 	.word	0xffffffff


	//   ....[211]....
        /*04d0*/ 	.word	0xffffffff


	//   ....[212]....
        /*04d4*/ 	.word	0xffffffff


	//   ....[213]....
        /*04d8*/ 	.word	0xffffffff


	//   ....[214]....
        /*04dc*/ 	.word	0xffffffff


	//   ....[215]....
        /*04e0*/ 	.word	0xffffffff


	//   ....[216]....
        /*04e4*/ 	.word	0xffffffff


	//   ....[217]....
        /*04e8*/ 	.word	0xffffffff


	//   ....[218]....
        /*04ec*/ 	.word	0xffffffff


	//   ....[219]....
        /*04f0*/ 	.word	0xffffffff


	//   ....[220]....
        /*04f4*/ 	.word	0xffffffff


	//   ....[221]....
        /*04f8*/ 	.word	0xffffffff


	//   ....[222]....
        /*04fc*/ 	.word	0xffffffff


	//   ....[223]....
        /*0500*/ 	.word	0xffffffff


	//   ....[224]....
        /*0504*/ 	.word	0xffffffff


	//   ....[225]....
        /*0508*/ 	.word	0xffffffff


	//   ....[226]....
        /*050c*/ 	.word	0xffffffff


	//   ....[227]....
        /*0510*/ 	.word	0xffffffff


	//   ....[228]....
        /*0514*/ 	.word	0xffffffff


	//   ....[229]....
        /*0518*/ 	.word	0xffffffff


	//   ....[230]....
        /*051c*/ 	.word	0xffffffff


	//   ....[231]....
        /*0520*/ 	.word	0xffffffff


	//   ....[232]....
        /*0524*/ 	.word	0xffffffff


	//   ....[233]....
        /*0528*/ 	.word	0xffffffff


	//   ....[234]....
        /*052c*/ 	.word	0xffffffff


	//   ....[235]....
        /*0530*/ 	.word	0xffffffff


	//   ....[236]....
        /*0534*/ 	.word	0xffffffff


	//   ....[237]....
        /*0538*/ 	.word	0xffffffff


	//   ....[238]....
        /*053c*/ 	.word	0xffffffff


	//   ....[239]....
        /*0540*/ 	.word	0xffffffff


	//   ....[240]....
        /*0544*/ 	.word	0xffffffff


	//   ....[241]....
        /*0548*/ 	.word	0xffffffff


	//   ....[242]....
        /*054c*/ 	.word	0xffffffff


	//   ....[243]....
        /*0550*/ 	.word	0xffffffff


	//   ....[244]....
        /*0554*/ 	.word	0xffffffff


	//   ....[245]....
        /*0558*/ 	.word	0xffffffff


	//----- nvinfo : EIATTR_COOP_GROUP_INSTR_OFFSETS
	.align		4
.L_904:
        /*055c*/ 	.byte	0x04, 0x28
        /*055e*/ 	.short	(.L_906 - .L_905)


	//   ....[0]....
.L_905:
        /*0560*/ 	.word	0x00000050


	//   ....[1]....
        /*0564*/ 	.word	0x000001e0


	//   ....[2]....
        /*0568*/ 	.word	0x00000210


	//   ....[3]....
        /*056c*/ 	.word	0x00000240


	//   ....[4]....
        /*0570*/ 	.word	0x00000270


	//   ....[5]....
        /*0574*/ 	.word	0x000002a0


	//   ....[6]....
        /*0578*/ 	.word	0x000002d0


	//   ....[7]....
        /*057c*/ 	.word	0x00000430


	//   ....[8]....
        /*0580*/ 	.word	0x00000470


	//   ....[9]....
        /*0584*/ 	.word	0x000004a0


	//   ....[10]....
        /*0588*/ 	.word	0x000004d0


	//   ....[11]....
        /*058c*/ 	.word	0x00000500


	//   ....[12]....
        /*0590*/ 	.word	0x00000530


	//   ....[13]....
        /*0594*/ 	.word	0x000005c0


	//   ....[14]....
        /*0598*/ 	.word	0x00000600


	//   ....[15]....
        /*059c*/ 	.word	0x00000620


	//   ....[16]....
        /*05a0*/ 	.word	0x00000680


	//   ....[17]....
        /*05a4*/ 	.word	0x00003b00


	//   ....[18]....
        /*05a8*/ 	.word	0x00003b10


	//   ....[19]....
        /*05ac*/ 	.word	0x00004d30


	//   ....[20]....
        /*05b0*/ 	.word	0x00004d40


	//   ....[21]....
        /*05b4*/ 	.word	0x00005e50


	//   ....[22]....
        /*05b8*/ 	.word	0x00005e70


	//   ....[23]....
        /*05bc*/ 	.word	0x00006230


	//   ....[24]....
        /*05c0*/ 	.word	0x00006240


	//   ....[25]....
        /*05c4*/ 	.word	0x000072b0


	//   ....[26]....
        /*05c8*/ 	.word	0x000072d0


	//   ....[27]....
        /*05cc*/ 	.word	0x00007450


	//   ....[28]....
        /*05d0*/ 	.word	0x00007460


	//   ....[29]....
        /*05d4*/ 	.word	0x000075e0


	//   ....[30]....
        /*05d8*/ 	.word	0x00007600


	//   ....[31]....
        /*05dc*/ 	.word	0x00007780


	//   ....[32]....
        /*05e0*/ 	.word	0x00007790


	//   ....[33]....
        /*05e4*/ 	.word	0x00007b80


	//   ....[34]....
        /*05e8*/ 	.word	0x00007b90


	//   ....[35]....
        /*05ec*/ 	.word	0x00007f70


	//   ....[36]....
        /*05f0*/ 	.word	0x00007f90


	//   ....[37]....
        /*05f4*/ 	.word	0x00007fb0


	//   ....[38]....
        /*05f8*/ 	.word	0x00007fd0


	//   ....[39]....
        /*05fc*/ 	.word	0x000084b0


	//   ....[40]....
        /*0600*/ 	.word	0x000084f0


	//   ....[41]....
        /*0604*/ 	.word	0x00008530


	//   ....[42]....
        /*0608*/ 	.word	0x00008570


	//   ....[43]....
        /*060c*/ 	.word	0x000088c0


	//   ....[44]....
        /*0610*/ 	.word	0x00008a40


	//   ....[45]....
        /*0614*/ 	.word	0x00008a80


	//   ....[46]....
        /*0618*/ 	.word	0x00008ac0


	//   ....[47]....
        /*061c*/ 	.word	0x00008e30


	//   ....[48]....
        /*0620*/ 	.word	0x00008ea0


	//   ....[49]....
        /*0624*/ 	.word	0x00008ef0


	//   ....[50]....
        /*0628*/ 	.word	0x00008fe0


	//   ....[51]....
        /*062c*/ 	.word	0x0000c940


	//   ....[52]....
        /*0630*/ 	.word	0x0000c990


	//   ....[53]....
        /*0634*/ 	.word	0x0000c9b0


	//   ....[54]....
        /*0638*/ 	.word	0x0000c9c0


	//   ....[55]....
        /*063c*/ 	.word	0x0000cbf0


	//   ....[56]....
        /*0640*/ 	.word	0x0000cc60


	//   ....[57]....
        /*0644*/ 	.word	0x0000ccb0


	//   ....[58]....
        /*0648*/ 	.word	0x0000cd00


	//   ....[59]....
        /*064c*/ 	.word	0x0000cfd0


	//   ....[60]....
        /*0650*/ 	.word	0x0000d0b0


	//   ....[61]....
        /*0654*/ 	.word	0x0000d100


	//   ....[62]....
        /*0658*/ 	.word	0x0000d180


	//   ....[63]....
        /*065c*/ 	.word	0x0000d440


	//   ....[64]....
        /*0660*/ 	.word	0x0000d480


	//   ....[65]....
        /*0664*/ 	.word	0x0000d4d0


	//   ....[66]....
        /*0668*/ 	.word	0x0000d520


	//   ....[67]....
        /*066c*/ 	.word	0x000113c0


	//   ....[68]....
        /*0670*/ 	.word	0x000113d0


	//   ....[69]....
        /*0674*/ 	.word	0x00011ee0


	//   ....[70]....
        /*0678*/ 	.word	0x00011f00


	//   ....[71]....
        /*067c*/ 	.word	0x00012140


	//   ....[72]....
        /*0680*/ 	.word	0x000124a0


	//   ....[73]....
        /*0684*/ 	.word	0x000128d0


	//   ....[74]....
        /*0688*/ 	.word	0x00012900


	//   ....[75]....
        /*068c*/ 	.word	0x00012910


	//   ....[76]....
        /*0690*/ 	.word	0x00012940


	//   ....[77]....
        /*0694*/ 	.word	0x00013790


	//   ....[78]....
        /*0698*/ 	.word	0x000137b0


	//   ....[79]....
        /*069c*/ 	.word	0x000141d0


	//   ....[80]....
        /*06a0*/ 	.word	0x000141f0


	//   ....[81]....
        /*06a4*/ 	.word	0x00014410


	//   ....[82]....
        /*06a8*/ 	.word	0x000147a0


	//   ....[83]....
        /*06ac*/ 	.word	0x00014c20


	//   ....[84]....
        /*06b0*/ 	.word	0x00014c50


	//   ....[85]....
        /*06b4*/ 	.word	0x00014c70


	//   ....[86]....
        /*06b8*/ 	.word	0x00014c90


	//   ....[87]....
        /*06bc*/ 	.word	0x00016380


	//   ....[88]....
        /*06c0*/ 	.word	0x000163a0


	//   ....[89]....
        /*06c4*/ 	.word	0x00016df0


	//   ....[90]....
        /*06c8*/ 	.word	0x00016e10


	//   ....[91]....
        /*06cc*/ 	.word	0x00017090


	//   ....[92]....
        /*06d0*/ 	.word	0x000170c0


	//   ....[93]....
        /*06d4*/ 	.word	0x000170e0


	//   ....[94]....
        /*06d8*/ 	.word	0x00017100


	//   ....[95]....
        /*06dc*/ 	.word	0x00018540


	//   ....[96]....
        /*06e0*/ 	.word	0x00018560


	//   ....[97]....
        /*06e4*/ 	.word	0x00018f60


	//   ....[98]....
        /*06e8*/ 	.word	0x00018f80


	//   ....[99]....
        /*06ec*/ 	.word	0x00019160


	//   ....[100]....
        /*06f0*/ 	.word	0x000194f0


	//   ....[101]....
        /*06f4*/ 	.word	0x00019970


	//   ....[102]....
        /*06f8*/ 	.word	0x000199a0


	//   ....[103]....
        /*06fc*/ 	.word	0x000199c0


	//   ....[104]....
        /*0700*/ 	.word	0x000199e0


	//   ....[105]....
        /*0704*/ 	.word	0x0001ad00


	//   ....[106]....
        /*0708*/ 	.word	0x0001ad30


	//   ....[107]....
        /*070c*/ 	.word	0x0001ad50


	//   ....[108]....
        /*0710*/ 	.word	0x0001ad70


	//   ....[109]....
        /*0714*/ 	.word	0x0001c4f0


	//   ....[110]....
        /*0718*/ 	.word	0x0001c510


	//   ....[111]....
        /*071c*/ 	.word	0x0001c520


	//   ....[112]....
        /*0720*/ 	.word	0x0001c530


	//   ....[113]....
        /*0724*/ 	.word	0x0001c8f0


	//   ....[114]....
        /*0728*/ 	.word	0x0001c910


	//   ....[115]....
        /*072c*/ 	.word	0x0001ca70


	//   ....[116]....
        /*0730*/ 	.word	0x0001ca80


	//   ....[117]....
        /*0734*/ 	.word	0x0001cbf0


	//   ....[118]....
        /*0738*/ 	.word	0x0001cc10


	//   ....[119]....
        /*073c*/ 	.word	0x0001cd80


	//   ....[120]....
        /*0740*/ 	.word	0x0001cd90


	//   ....[121]....
        /*0744*/ 	.word	0x0001d0f0


	//   ....[122]....
        /*0748*/ 	.word	0x0001d110


	//   ....[123]....
        /*074c*/ 	.word	0x0001de60


	//   ....[124]....
        /*0750*/ 	.word	0x0001de70


	//   ....[125]....
        /*0754*/ 	.word	0x0001f390


	//   ....[126]....
        /*0758*/ 	.word	0x0001f3b0


	//   ....[127]....
        /*075c*/ 	.word	0x0001f520


	//   ....[128]....
        /*0760*/ 	.word	0x0001f530


	//   ....[129]....
        /*0764*/ 	.word	0x0001f6a0


	//   ....[130]....
        /*0768*/ 	.word	0x0001f6c0


	//   ....[131]....
        /*076c*/ 	.word	0x0001f830


	//   ....[132]....
        /*0770*/ 	.word	0x0001f840


	//   ....[133]....
        /*0774*/ 	.word	0x0001fa50


	//   ....[134]....
        /*0778*/ 	.word	0x0001fa70


	//   ....[135]....
        /*077c*/ 	.word	0x0001fb90


	//   ....[136]....
        /*0780*/ 	.word	0x0001fbd0


	//   ....[137]....
        /*0784*/ 	.word	0x0001fc00


	//   ....[138]....
        /*0788*/ 	.word	0x0001fc30


	//   ....[139]....
        /*078c*/ 	.word	0x0001fc60


	//   ....[140]....
        /*0790*/ 	.word	0x0001fc90


	//   ....[141]....
        /*0794*/ 	.word	0x0001fdf0


	//   ....[142]....
        /*0798*/ 	.word	0x0001fe30


	//   ....[143]....
        /*079c*/ 	.word	0x0001fe60


	//   ....[144]....
        /*07a0*/ 	.word	0x0001fe90


	//   ....[145]....
        /*07a4*/ 	.word	0x0001fec0


	//   ....[146]....
        /*07a8*/ 	.word	0x0001fef0


	//   ....[147]....
        /*07ac*/ 	.word	0x0001ff80


	//   ....[148]....
        /*07b0*/ 	.word	0x0001ffc0


	//   ....[149]....
        /*07b4*/ 	.word	0x0001ffd0


	//   ....[150]....
        /*07b8*/ 	.word	0x00020030


	//   ....[151]....
        /*07bc*/ 	.word	0x00020a00


	//   ....[152]....
        /*07c0*/ 	.word	0x00020a60


	//   ....[153]....
        /*07c4*/ 	.word	0x00020ab0


	//   ....[154]....
        /*07c8*/ 	.word	0x00020b00


	//   ....[155]....
        /*07cc*/ 	.word	0x00020b50


	//   ....[156]....
        /*07d0*/ 	.word	0x00020bc0


	//   ....[157]....
        /*07d4*/ 	.word	0x00020c00


	//   ....[158]....
        /*07d8*/ 	.word	0x00020c70


	//   ....[159]....
        /*07dc*/ 	.word	0x00020ce0


	//   ....[160]....
        /*07e0*/ 	.word	0x00020d40


	//   ....[161]....
        /*07e4*/ 	.word	0x00020db0


	//   ....[162]....
        /*07e8*/ 	.word	0x00020e20


	//   ....[163]....
        /*07ec*/ 	.word	0x00020e80


	//   ....[164]....
        /*07f0*/ 	.word	0x00020ee0


	//   ....[165]....
        /*07f4*/ 	.word	0x00020f40


	//   ....[166]....
        /*07f8*/ 	.word	0x00020fb0


	//   ....[167]....
        /*07fc*/ 	.word	0x00021010


	//   ....[168]....
        /*0800*/ 	.word	0x00021070


	//   ....[169]....
        /*0804*/ 	.word	0x000210c0


	//   ....[170]....
        /*0808*/ 	.word	0x00021130


	//   ....[171]....
        /*080c*/ 	.word	0x00021190


	//   ....[172]....
        /*0810*/ 	.word	0x00021200


	//   ....[173]....
        /*0814*/ 	.word	0x00021260


	//   ....[174]....
        /*0818*/ 	.word	0x000212b0


	//   ....[175]....
        /*081c*/ 	.word	0x00021300


	//   ....[176]....
        /*0820*/ 	.word	0x00021350


	//   ....[177]....
        /*0824*/ 	.word	0x000213b0


	//   ....[178]....
        /*0828*/ 	.word	0x00021420


	//   ....[179]....
        /*082c*/ 	.word	0x00021470


	//   ....[180]....
        /*0830*/ 	.word	0x000214e0


	//   ....[181]....
        /*0834*/ 	.word	0x00021540


	//   ....[182]....
        /*0838*/ 	.word	0x000215b0


	//   ....[183]....
        /*083c*/ 	.word	0x00021600


	//   ....[184]....
        /*0840*/ 	.word	0x00021640


	//   ....[185]....
        /*0844*/ 	.word	0x00021690


	//   ....[186]....
        /*0848*/ 	.word	0x000216d0


	//   ....[187]....
        /*084c*/ 	.word	0x00021720


	//   ....[188]....
        /*0850*/ 	.word	0x00021790


	//   ....[189]....
        /*0854*/ 	.word	0x000217e0


	//   ....[190]....
        /*0858*/ 	.word	0x00021850


	//   ....[191]....
        /*085c*/ 	.word	0x00021890


	//   ....[192]....
        /*0860*/ 	.word	0x000218d0


	//   ....[193]....
        /*0864*/ 	.word	0x00021920


	//   ....[194]....
        /*0868*/ 	.word	0x00021960


	//   ....[195]....
        /*086c*/ 	.word	0x000219b0


	//   ....[196]....
        /*0870*/ 	.word	0x00021a00


	//   ....[197]....
        /*0874*/ 	.word	0x00021a70


	//   ....[198]....
        /*0878*/ 	.word	0x00021ad0


	//   ....[199]....
        /*087c*/ 	.word	0x00021b40


	//   ....[200]....
        /*0880*/ 	.word	0x00021b90


	//   ....[201]....
        /*0884*/ 	.word	0x00021bd0


	//   ....[202]....
        /*0888*/ 	.word	0x00021c20


	//   ....[203]....
        /*088c*/ 	.word	0x00021c70


	//   ....[204]....
        /*0890*/ 	.word	0x00021cc0


	//   ....[205]....
        /*0894*/ 	.word	0x00021d10


	//   ....[206]....
        /*0898*/ 	.word	0x00021d60


	//   ....[207]....
        /*089c*/ 	.word	0x00021db0


	//   ....[208]....
        /*08a0*/ 	.word	0x00021e20


	//   ....[209]....
        /*08a4*/ 	.word	0x00021e90


	//   ....[210]....
        /*08a8*/ 	.word	0x00021ef0


	//   ....[211]....
        /*08ac*/ 	.word	0x00021f50


	//   ....[212]....
        /*08b0*/ 	.word	0x00021fb0


	//   ....[213]....
        /*08b4*/ 	.word	0x00022020


	//   ....[214]....
        /*08b8*/ 	.word	0x00022080


	//   ....[215]....
        /*08bc*/ 	.word	0x000220e0


	//   ....[216]....
        /*08c0*/ 	.word	0x00022140


	//   ....[217]....
        /*08c4*/ 	.word	0x000221b0


	//   ....[218]....
        /*08c8*/ 	.word	0x00022210


	//   ....[219]....
        /*08cc*/ 	.word	0x00022270


	//   ....[220]....
        /*08d0*/ 	.word	0x000222d0


	//   ....[221]....
        /*08d4*/ 	.word	0x00022340


	//   ....[222]....
        /*08d8*/ 	.word	0x000223a0


	//   ....[223]....
        /*08dc*/ 	.word	0x00022400


	//   ....[224]....
        /*08e0*/ 	.word	0x00022460


	//   ....[225]....
        /*08e4*/ 	.word	0x000224d0


	//   ....[226]....
        /*08e8*/ 	.word	0x00022530


	//   ....[227]....
        /*08ec*/ 	.word	0x00022590


	//   ....[228]....
        /*08f0*/ 	.word	0x000225f0


	//   ....[229]....
        /*08f4*/ 	.word	0x00022660


	//   ....[230]....
        /*08f8*/ 	.word	0x000226b0


	//   ....[231]....
        /*08fc*/ 	.word	0x000226f0


	//   ....[232]....
        /*0900*/ 	.word	0x00022740


	//   ....[233]....
        /*0904*/ 	.word	0x00022790


	//   ....[234]....
        /*0908*/ 	.word	0x000227e0


	//   ....[235]....
        /*090c*/ 	.word	0x00022850


	//   ....[236]....
        /*0910*/ 	.word	0x00022890


	//   ....[237]....
        /*0914*/ 	.word	0x000228e0


	//   ....[238]....
        /*0918*/ 	.word	0x00022930


	//   ....[239]....
        /*091c*/ 	.word	0x00022980


	//   ....[240]....
        /*0920*/ 	.word	0x000229d0


	//   ....[241]....
        /*0924*/ 	.word	0x00022a40


	//   ....[242]....
        /*0928*/ 	.word	0x00022a80


	//   ....[243]....
        /*092c*/ 	.word	0x00022af0


	//   ....[244]....
        /*0930*/ 	.word	0x00022b50


	//   ....[245]....
        /*0934*/ 	.word	0x00022bc0


	//----- nvinfo : EIATTR_EXIT_INSTR_OFFSETS
	.align		4
.L_906:
        /*0938*/ 	.byte	0x04, 0x1c
        /*093a*/ 	.short	(.L_908 - .L_907)


	//   ....[0]....
.L_907:
        /*093c*/ 	.word	0x00000fe0


	//   ....[1]....
        /*0940*/ 	.word	0x000209c0


	//----- nvinfo : EIATTR_MAX_THREADS
	.align		4
.L_908:
        /*0944*/ 	.byte	0x04, 0x05
        /*0946*/ 	.short	(.L_910 - .L_909)
.L_909:
        /*0948*/ 	.word	0x00000100
        /*094c*/ 	.word	0x00000001
        /*0950*/ 	.word	0x00000001


	//----- nvinfo : EIATTR_CRS_STACK_SIZE
	.align		4
.L_910:
        /*0954*/ 	.byte	0x04, 0x1e
        /*0956*/ 	.short	(.L_912 - .L_911)
.L_911:
        /*0958*/ 	.word	0x00000000
.L_912:


//--------------------- .nv.info._ZN7cutlass13device_kernelIN5flash19enable_sm80_to_sm89INS1_16FlashAttnFwdSm80INS1_25CollectiveMainloopFwdSm80ILi8ELi1ELb1EN4cute5tupleIJNS5_1CILi128EEENS7_ILi64EEENS7_ILi256EEEEEELi256ENS_10bfloat16_tEfNS_4arch4Sm80ELb1ELb0ELb0ELb0ELb1ELb0ELb1ELb1EEENS1_21CollectiveEpilogueFwdINS6_IJS8_SA_S9_EEENS6_IJNS7_ILi1EEESI_SI_EEESC_SE_Li256ELb0ELb1ELb1ELb0EEENS1_30DynamicPersistentTileSchedulerILi256ELi256ELb1ELb1ELb0EEEEEEEEEvNT_6ParamsE --------------------------
	.section	.nv.info._ZN7cutlass13device_kernelIN5flash19enable_sm80_to_sm89INS1_16FlashAttnFwdSm80INS1_25CollectiveMainloopFwdSm80ILi8ELi1ELb1EN4cute5tupleIJNS5_1CILi128EEENS7_ILi64EEENS7_ILi256EEEEEELi256ENS_10bfloat16_tEfNS_4arch4Sm80ELb1ELb0ELb0ELb0ELb1ELb0ELb1ELb1EEENS1_21CollectiveEpilogueFwdINS6_IJS8_SA_S9_EEENS6_IJNS7_ILi1EEESI_SI_EEESC_SE_Li256ELb0ELb1ELb1ELb0EEENS1_30DynamicPersistentTileSchedulerILi256ELi256ELb1ELb1ELb0EEEEEEEEEvNT_6ParamsE,"",@"SHT_CUDA_INFO"
	.sectionflags	@""
	.align	4


	//----- nvinfo : EIATTR_CUDA_API_VERSION
	.align		4
        /*0000*/ 	.byte	0x04, 0x37
        /*0002*/ 	.short	(.L_914 - .L_913)
.L_913:
        /*0004*/ 	.word	0x00000082


	//----- nvinfo : EIATTR_SW2861232_WAR
	.align		4
.L_914:
        /*0008*/ 	.byte	0x01, 0x35
	.zero		2


	//----- nvinfo : EIATTR_PARAM_CBANK
	.align		4
        /*000c*/ 	.byte	0x04, 0x0a
        /*000e*/ 	.short	(.L_916 - .L_915)
	.align		4
.L_915:
        /*0010*/ 	.word	index@(.nv.constant0._ZN7cutlass13device_kernelIN5flash19enable_sm80_to_sm89INS1_16FlashAttnFwdSm80INS1_25CollectiveMainloopFwdSm80ILi8ELi1ELb1EN4cute5tupleIJNS5_1CILi128EEENS7_ILi64EEENS7_ILi256EEEEEELi256ENS_10bfloat16_tEfNS_4arch4Sm80ELb1ELb0ELb0ELb0ELb1ELb0ELb1ELb1EEENS1_21CollectiveEpilogueFwdINS6_IJS8_SA_S9_EEENS6_IJNS7_ILi1EEESI_SI_EEESC_SE_Li256ELb0ELb1ELb1ELb0EEENS1_30DynamicPersistentTileSchedulerILi256ELi256ELb1ELb1ELb0EEEEEEEEEvNT_6ParamsE)
        /*0014*/ 	.short	0x0160
        /*0016*/ 	.short	0x0428


	//----- nvinfo : EIATTR_CBANK_PARAM_SIZE
	.align		4
.L_916:
        /*0018*/ 	.byte	0x03, 0x19
        /*001a*/ 	.short	0x0428


	//----- nvinfo : EIATTR_KPARAM_INFO
	.align		4
        /*001c*/ 	.byte	0x04, 0x17
        /*001e*/ 	.short	(.L_918 - .L_917)
.L_917:
        /*0020*/ 	.word	0x00000000
        /*0024*/ 	.short	0x0000
        /*0026*/ 	.short	0x0000
        /*0028*/ 	.byte	0x00, 0xf0, 0xa1, 0x10


	//----- nvinfo : EIATTR_MAXREG_COUNT
	.align		4
.L_918:
        /*002c*/ 	.byte	0x03, 0x1b
        /*002e*/ 	.short	0x00ff


	//----- nvinfo : EIATTR_NUM_BARRIERS
	.align		4
        /*0030*/ 	.byte	0x02, 0x4c
        /*0032*/ 	.byte	0x06
	.zero		1


	//----- nvinfo : EIATTR_ANNOTATIONS
	.align		4
        /*0034*/ 	.byte	0x04, 0x55
        /*0036*/ 	.short	(.L_920 - .L_919)


	//   ....[0]....
.L_919:
        /* <DEDUP_REMOVED lines=214> */


	//----- nvinfo : EIATTR_MERCURY_ISA_VERSION
	.align		4
.L_920:
        /*0d88*/ 	.byte	0x03, 0x5f
        /*0d8a*/ 	.short	0x0000


	//----- nvinfo : EIATTR_INT_WARP_WIDE_INSTR_OFFSETS
	.align		4
        /*0d8c*/ 	.byte	0x04, 0x31
        /*0d8e*/ 	.short	(.L_922 - .L_921)


	//   ....[0]....
.L_921:
        /*0d90*/ 	.word	0x0000ed50


	//   ....[1]....
        /*0d94*/ 	.word	0x0000edd0


	//----- nvinfo : EIATTR_COOP_GROUP_MASK_REGIDS
	.align		4
.L_922:
        /*0d98*/ 	.byte	0x04, 0x29
        /*0d9a*/ 	.short	(.L_924 - .L_923)


	//   ....[0]....
.L_923:
        /*0d9c*/ 	.word	0xffffffff


	//   ....[1]....
        /*0da0*/ 	.word	0xffffffff


	//   ....[2]....
        /*0da4*/ 	.word	0xffffffff


	//   ....[3]....
        /*0da8*/ 	.word	0xffffffff


	//   ....[4]....
        /*0dac*/ 	.word	0xffffffff


	//   ....[5]....
        /*0db0*/ 	.word	0xffffffff


	//   ....[6]....
        /*0db4*/ 	.word	0xffffffff


	//   ....[7]....
        /*0db8*/ 	.word	0xffffffff


	//   ....[8]....
        /*0dbc*/ 	.word	0xffffffff


	//   ....[9]....
        /*0dc0*/ 	.word	0xffffffff


	//   ....[10]....
        /*0dc4*/ 	.word	0xffffffff


	//   ....[11]....
        /*0dc8*/ 	.word	0xffffffff


	//   ....[12]....
        /*0dcc*/ 	.word	0xffffffff


	//   ....[13]....
        /*0dd0*/ 	.word	0xffffffff


	//   ....[14]....
        /*0dd4*/ 	.word	0xffffffff


	//   ....[15]....
        /*0dd8*/ 	.word	0xffffffff


	//   ....[16]....
        /*0ddc*/ 	.word	0xffffffff


	//   ....[17]....
        /*0de0*/ 	.word	0xffffffff


	//   ....[18]....
        /*0de4*/ 	.word	0xffffffff


	//   ....[19]....
        /*0de8*/ 	.word	0xffffffff


	//   ....[20]....
        /*0dec*/ 	.word	0xffffffff


	//   ....[21]....
        /*0df0*/ 	.word	0xffffffff


	//   ....[22]....
        /*0df4*/ 	.word	0xffffffff


	//   ....[23]....
        /*0df8*/ 	.word	0xffffffff


	//   ....[24]....
        /*0dfc*/ 	.word	0xffffffff


	//   ....[25]....
        /*0e00*/ 	.word	0xffffffff


	//   ....[26]....
        /*0e04*/ 	.word	0xffffffff


	//   ....[27]....
        /*0e08*/ 	.word	0xffffffff


	//   ....[28]....
        /*0e0c*/ 	.word	0xffffffff


	//   ....[29]....
        /*0e10*/ 	.word	0xffffffff


	//   ....[30]....
        /*0e14*/ 	.word	0xffffffff


	//   ....[31]....
        /*0e18*/ 	.word	0xffffffff


	//   ....[32]....
        /*0e1c*/ 	.word	0xffffffff


	//   ....[33]....
        /*0e20*/ 	.word	0xffffffff


	//   ....[34]....
        /*0e24*/ 	.word	0xffffffff


	//   ....[35]....
        /*0e28*/ 	.word	0xffffffff


	//   ....[36]....
        /*0e2c*/ 	.word	0xffffffff


	//   ....[37]....
        /*0e30*/ 	.word	0xffffffff


	//   ....[38]....
        /*0e34*/ 	.word	0xffffffff


	//   ....[39]....
        /*0e38*/ 	.word	0xffffffff


	//   ....[40]....
        /*0e3c*/ 	.word	0xffffffff


	//   ....[41]....
        /*0e40*/ 	.word	0xffffffff


	//   ....[42]....
        /*0e44*/ 	.word	0xffffffff


	//   ....[43]....
        /*0e48*/ 	.word	0xffffffff


	//   ....[44]....
        /*0e4c*/ 	.word	0xffffffff


	//   ....[45]....
        /*0e50*/ 	.word	0xffffffff


	//   ....[46]....
        /*0e54*/ 	.word	0xffffffff


	//   ....[47]....
        /*0e58*/ 	.word	0xffffffff


	//   ....[48]....
        /*0e5c*/ 	.word	0xffffffff


	//   ....[49]....
        /*0e60*/ 	.word	0xffffffff


	//   ....[50]....
        /*0e64*/ 	.word	0xffffffff


	//   ....[51]....
        /*0e68*/ 	.word	0xffffffff


	//   ....[52]....
        /*0e6c*/ 	.word	0xffffffff


	//   ....[53]....
        /*0e70*/ 	.word	0xffffffff


	//   ....[54]....
        /*0e74*/ 	.word	0xffffffff


	//   ....[55]....
        /*0e78*/ 	.word	0xffffffff


	//   ....[56]....
        /*0e7c*/ 	.word	0xffffffff


	//   ....[57]....
        /*0e80*/ 	.word	0xffffffff


	//   ....[58]....
        /*0e84*/ 	.word	0xffffffff


	//   ....[59]....
        /*0e88*/ 	.word	0xffffffff


	//   ....[60]....
        /*0e8c*/ 	.word	0xffffffff


	//   ....[61]....
        /*0e90*/ 	.word	0xffffffff


	//   ....[62]....
        /*0e94*/ 	.word	0xffffffff


	//   ....[63]....
        /*0e98*/ 	.word	0xffffffff


	//   ....[64]....
        /*0e9c*/ 	.word	0xffffffff


	//   ....[65]....
        /*0ea0*/ 	.word	0xffffffff


	//   ....[66]....
        /*0ea4*/ 	.word	0xffffffff


	//   ....[67]....
        /*0ea8*/ 	.word	0xffffffff


	//   ....[68]....
        /*0eac*/ 	.word	0xffffffff


	//   ....[69]....
        /*0eb0*/ 	.word	0xffffffff


	//   ....[70]....
        /*0eb4*/ 	.word	0xffffffff


	//   ....[71]....
        /*0eb8*/ 	.word	0xffffffff


	//   ....[72]....
        /*0ebc*/ 	.word	0xffffffff


	//   ....[73]....
        /*0ec0*/ 	.word	0xffffffff


	//   ....[74]....
        /*0ec4*/ 	.word	0xffffffff


	//   ....[75]....
        /*0ec8*/ 	.word	0xffffffff


	//   ....[76]....
        /*0ecc*/ 	.word	0xffffffff


	//   ....[77]....
        /*0ed0*/ 	.word	0xffffffff


	//   ....[78]....
        /*0ed4*/ 	.word	0xffffffff


	//   ....[79]....
        /*0ed8*/ 	.word	0xffffffff


	//   ....[80]....
        /*0edc*/ 	.word	0xffffffff


	//   ....[81]....
        /*0ee0*/ 	.word	0xffffffff


	//   ....[82]....
        /*0ee4*/ 	.word	0xffffffff


	//   ....[83]....
        /*0ee8*/ 	.word	0xffffffff


	//   ....[84]....
        /*0eec*/ 	.word	0xffffffff


	//   ....[85]....
        /*0ef0*/ 	.word	0xffffffff


	//   ....[86]....
        /*0ef4*/ 	.word	0xffffffff


	//   ....[87]....
        /*0ef8*/ 	.word	0xffffffff


	//   ....[88]....
        /*0efc*/ 	.word	0xffffffff


	//   ....[89]....
        /*0f00*/ 	.word	0xffffffff


	//   ....[90]....
        /*0f04*/ 	.word	0xffffffff


	//   ....[91]....
        /*0f08*/ 	.word	0xffffffff


	//   ....[92]....
        /*0f0c*/ 	.word	0xffffffff


	//   ....[93]....
        /*0f10*/ 	.word	0xffffffff


	//   ....[94]....
        /*0f14*/ 	.word	0xffffffff


	//   ....[95]....
        /*0f18*/ 	.word	0xffffffff


	//   ....[96]....
        /*0f1c*/ 	.word	0xffffffff


	//   ....[97]....
        /*0f20*/ 	.word	0xffffffff


	//   ....[98]....
        /*0f24*/ 	.word	0xffffffff


	//   ....[99]....
        /*0f28*/ 	.word	0xffffffff


	//   ....[100]....
        /*0f2c*/ 	.word	0xffffffff


	//   ....[101]....
        /*0f30*/ 	.word	0xffffffff


	//   ....[102]....
        /*0f34*/ 	.word	0xffffffff


	//   ....[103]....
        /*0f38*/ 	.word	0xffffffff


	//   ....[104]....
        /*0f3c*/ 	.word	0xffffffff


	//----- nvinfo : EIATTR_COOP_GROUP_INSTR_OFFSETS
	.align		4
.L_924:
        /*0f40*/ 	.byte	0x04, 0x28
        /*0f42*/ 	.short	(.L_926 - .L_925)


	//   ....[0]....
.L_925:
        /*0f44*/ 	.word	0x00000050


	//   ....[1]....
        /*0f48*/ 	.word	0x00002020


	//   ....[2]....
        /*0f4c*/ 	.word	0x00002040


	//   ....[3]....
        /*0f50*/ 	.word	0x00002070


	//   ....[4]....
        /*0f54*/ 	.word	0x00002090


	//   ....[5]....
        /*0f58*/ 	.word	0x00002260


	//   ....[6]....
        /*0f5c*/ 	.word	0x00002280


	//   ....[7]....
        /*0f60*/ 	.word	0x000022c0


	//   ....[8]....
        /*0f64*/ 	.word	0x00002300


	//   ....[9]....
        /*0f68*/ 	.word	0x00002600


	//   ....[10]....
        /*0f6c*/ 	.word	0x00002620


	//   ....[11]....
        /*0f70*/ 	.word	0x00002660


	//   ....[12]....
        /*0f74*/ 	.word	0x00002680


	//   ....[13]....
        /*0f78*/ 	.word	0x00002a60


	//   ....[14]....
        /*0f7c*/ 	.word	0x00002b60


	//   ....[15]....
        /*0f80*/ 	.word	0x00002bb0


	//   ....[16]....
        /*0f84*/ 	.word	0x00002bd0


	//   ....[17]....
        /*0f88*/ 	.word	0x00003f40


	//   ....[18]....
        /*0f8c*/ 	.word	0x00003fb0


	//   ....[19]....
        /*0f90*/ 	.word	0x00004050


	//   ....[20]....
        /*0f94*/ 	.word	0x00004090


	//   ....[21]....
        /*0f98*/ 	.word	0x00004400


	//   ....[22]....
        /*0f9c*/ 	.word	0x00004640


	//   ....[23]....
        /*0fa0*/ 	.word	0x00004a40


	//   ....[24]....
        /*0fa4*/ 	.word	0x00004a60


	//   ....[25]....
        /*0fa8*/ 	.word	0x00004a80


	//   ....[26]....
        /*0fac*/ 	.word	0x00004aa0


	//   ....[27]....
        /*0fb0*/ 	.word	0x00006790


	//   ....[28]....
        /*0fb4*/ 	.word	0x00006800


	//   ....[29]....
        /*0fb8*/ 	.word	0x00006900


	//   ....[30]....
        /*0fbc*/ 	.word	0x00006930


	//   ....[31]....
        /*0fc0*/ 	.word	0x00007c20


	//   ....[32]....
        /*0fc4*/ 	.word	0x00007c90


	//   ....[33]....
        /*0fc8*/ 	.word	0x00007d90


	//   ....[34]....
        /*0fcc*/ 	.word	0x00007dc0


	//   ....[35]....
        /*0fd0*/ 	.word	0x000080f0


	//   ....[36]....
        /*0fd4*/ 	.word	0x00008320


	//   ....[37]....
        /*0fd8*/ 	.word	0x00008640


	//   ....[38]....
        /*0fdc*/ 	.word	0x00008660


	//   ....[39]....
        /*0fe0*/ 	.word	0x00008780


	//   ....[40]....
        /*0fe4*/ 	.word	0x000087a0


	//   ....[41]....
        /*0fe8*/ 	.word	0x0000aa50


	//   ....[42]....
        /*0fec*/ 	.word	0x0000aad0


	//   ....[43]....
        /*0ff0*/ 	.word	0x0000abf0


	//   ....[44]....
        /*0ff4*/ 	.word	0x0000ac00


	//   ....[45]....
        /*0ff8*/ 	.word	0x0000be90


	//   ....[46]....
        /*0ffc*/ 	.word	0x0000bed0


	//   ....[47]....
        /*1000*/ 	.word	0x0000bfd0


	//   ....[48]....
        /*1004*/ 	.word	0x0000c000


	//   ....[49]....
        /*1008*/ 	.word	0x0000c390


	//   ....[50]....
        /*100c*/ 	.word	0x0000c3b0


	//   ....[51]....
        /*1010*/ 	.word	0x0000c3d0


	//   ....[52]....
        /*1014*/ 	.word	0x0000c3f0


	//   ....[53]....
        /*1018*/ 	.word	0x0000e2c0


	//   ....[54]....
        /*101c*/ 	.word	0x0000e310


	//   ....[55]....
        /*1020*/ 	.word	0x0000e330


	//   ....[56]....
        /*1024*/ 	.word	0x0000e350


	//   ....[57]....
        /*1028*/ 	.word	0x0000ef20


	//   ....[58]....
        /*102c*/ 	.word	0x0000f750


	//   ....[59]....
        /*1030*/ 	.word	0x0000f760


	//   ....[60]....
        /*1034*/ 	.word	0x0000f770


	//   ....[61]....
        /*1038*/ 	.word	0x0000f780


	//   ....[62]....
        /*103c*/ 	.word	0x0000f8b0


	//   ....[63]....
        /*1040*/ 	.word	0x0000f8d0


	//   ....[64]....
        /*1044*/ 	.word	0x00010100


	//   ....[65]....
        /*1048*/ 	.word	0x00010110


	//   ....[66]....
        /*104c*/ 	.word	0x00010ca0


	//   ....[67]....
        /*1050*/ 	.word	0x00010db0


	//   ....[68]....
        /*1054*/ 	.word	0x00010e20


	//   ....[69]....
        /*1058*/ 	.word	0x00011040


	//   ....[70]....
        /*105c*/ 	.word	0x000110b0


	//   ....[71]....
        /*1060*/ 	.word	0x00011110


	//   ....[72]....
        /*1064*/ 	.word	0x00011180


	//   ....[73]....
        /*1068*/ 	.word	0x000115c0


	//   ....[74]....
        /*106c*/ 	.word	0x00011610


	//   ....[75]....
        /*1070*/ 	.word	0x00011660


	//   ....[76]....
        /*1074*/ 	.word	0x000116b0


	//   ....[77]....
        /*1078*/ 	.word	0x00011720


	//   ....[78]....
        /*107c*/ 	.word	0x00011790


	//   ....[79]....
        /*1080*/ 	.word	0x000119b0


	//   ....[80]....
        /*1084*/ 	.word	0x00011a20


	//   ....[81]....
        /*1088*/ 	.word	0x00011a80


	//   ....[82]....
        /*108c*/ 	.word	0x00011af0


	//   ....[83]....
        /*1090*/ 	.word	0x00011d10


	//   ....[84]....
        /*1094*/ 	.word	0x00011d80


	//   ....[85]....
        /*1098*/ 	.word	0x00011de0


	//   ....[86]....
        /*109c*/ 	.word	0x00011e50


	//   ....[87]....
        /*10a0*/ 	.word	0x00012290


	//   ....[88]....
        /*10a4*/ 	.word	0x000122d0


	//   ....[89]....
        /*10a8*/ 	.word	0x00012320


	//   ....[90]....
        /*10ac*/ 	.word	0x00012360


	//   ....[91]....
        /*10b0*/ 	.word	0x000123c0


	//   ....[92]....
        /*10b4*/ 	.word	0x00012420


	//   ....[93]....
        /*10b8*/ 	.word	0x00012490


	//   ....[94]....
        /*10bc*/ 	.word	0x00012640


	//   ....[95]....
        /*10c0*/ 	.word	0x000126b0


	//   ....[96]....
        /*10c4*/ 	.word	0x000126f0


	//   ....[97]....
        /*10c8*/ 	.word	0x00012730


	//   ....[98]....
        /*10cc*/ 	.word	0x00012780


	//   ....[99]....
        /*10d0*/ 	.word	0x000127c0


	//   ....[100]....
        /*10d4*/ 	.word	0x00012810


	//   ....[101]....
        /*10d8*/ 	.word	0x00012870


	//   ....[102]....
        /*10dc*/ 	.word	0x000128c0


	//   ....[103]....
        /*10e0*/ 	.word	0x00012920


	//   ....[104]....
        /*10e4*/ 	.word	0x00012990


	//----- nvinfo : EIATTR_EXIT_INSTR_OFFSETS
	.align		4
.L_926:
        /*10e8*/ 	.byte	0x04, 0x1c
        /*10ea*/ 	.short	(.L_928 - .L_927)


	//   ....[0]....
.L_927:
        /*10ec*/ 	.word	0x000000a0


	//   ....[1]....
        /*10f0*/ 	.word	0x00010d60


	//----- nvinfo : EIATTR_MAX_THREADS
	.align		4
.L_928:
        /*10f4*/ 	.byte	0x04, 0x05
        /*10f6*/ 	.short	(.L_930 - .L_929)
.L_929:
        /*10f8*/ 	.word	0x00000100
        /*10fc*/ 	.word	0x00000001
        /*1100*/ 	.word	0x00000001


	//----- nvinfo : EIATTR_CRS_STACK_SIZE
	.align		4
.L_930:
        /*1104*/ 	.byte	0x04, 0x1e
        /*1106*/ 	.short	(.L_932 - .L_931)
.L_931:
        /*1108*/ 	.word	0x00000000
.L_932:


//--------------------- .nv.info._ZN7cutlass13device_kernelIN5flash19enable_sm80_to_sm89INS1_16FlashAttnFwdSm80INS1_25CollectiveMainloopFwdSm80ILi8ELi1ELb1EN4cute5tupleIJNS5_1CILi128EEENS7_ILi48EEENS7_ILi256EEEEEELi256ENS_10bfloat16_tEfNS_4arch4Sm80ELb1ELb0ELb0ELb1ELb1ELb0ELb1ELb1EEENS1_21CollectiveEpilogueFwdINS6_IJS8_SA_S9_EEENS6_IJNS7_ILi1EEESI_SI_EEESC_SE_Li256ELb1ELb1ELb1ELb0EEENS1_36VarlenDynamicPersistentTileSchedulerILi128ELi48ELi256ELi256ELb1ELb1ELb0ELb1ELb1ELb1EEEEEEEEEvNT_6ParamsE --------------------------
	.section	.nv.info._ZN7cutlass13device_kernelIN5flash19enable_sm80_to_sm89INS1_16FlashAttnFwdSm80INS1_25CollectiveMainloopFwdSm80ILi8ELi1ELb1EN4cute5tupleIJNS5_1CILi128EEENS7_ILi48EEENS7_ILi256EEEEEELi256ENS_10bfloat16_tEfNS_4arch4Sm80ELb1ELb0ELb0ELb1ELb1ELb0ELb1ELb1EEENS1_21CollectiveEpilogueFwdINS6_IJS8_SA_S9_EEENS6_IJNS7_ILi1EEESI_SI_EEESC_SE_Li256ELb1ELb1ELb1ELb0EEENS1_36VarlenDynamicPersistentTileSchedulerILi128ELi48ELi256ELi256ELb1ELb1ELb0ELb1ELb1ELb1EEEEEEEEEvNT_6ParamsE,"",@"SHT_CUDA_INFO"
	.sectionflags	@""
	.align	4


	//----- nvinfo : EIATTR_CUDA_API_VERSION
	.align		4
        /*0000*/ 	.byte	0x04, 0x37
        /*0002*/ 	.short	(.L_934 - .L_933)
.L_933:
        /*0004*/ 	.word	0x00000082


	//----- nvinfo : EIATTR_SW2861232_WAR
	.align		4
.L_934:
        /*0008*/ 	.byte	0x01, 0x35
	.zero		2


	//----- nvinfo : EIATTR_PARAM_CBANK
	.align		4
        /*000c*/ 	.byte	0x04, 0x0a
        /*000e*/ 	.short	(.L_936 - .L_935)
	.align		4
.L_935:
        /*0010*/ 	.word	index@(.nv.constant0._ZN7cutlass13device_kernelIN5flash19enable_sm80_to_sm89INS1_16FlashAttnFwdSm80INS1_25CollectiveMainloopFwdSm80ILi8ELi1ELb1EN4cute5tupleIJNS5_1CILi128EEENS7_ILi48EEENS7_ILi256EEEEEELi256ENS_10bfloat16_tEfNS_4arch4Sm80ELb1ELb0ELb0ELb1ELb1ELb0ELb1ELb1EEENS1_21CollectiveEpilogueFwdINS6_IJS8_SA_S9_EEENS6_IJNS7_ILi1EEESI_SI_EEESC_SE_Li256ELb1ELb1ELb1ELb0EEENS1_36VarlenDynamicPersistentTileSchedulerILi128ELi48ELi256ELi256ELb1ELb1ELb0ELb1ELb1ELb1EEEEEEEEEvNT_6ParamsE)
        /*0014*/ 	.short	0x0160
        /*0016*/ 	.short	0x0438


	//----- nvinfo : EIATTR_CBANK_PARAM_SIZE
	.align		4
.L_936:
        /*0018*/ 	.byte	0x03, 0x19
        /*001a*/ 	.short	0x0438


	//----- nvinfo : EIATTR_KPARAM_INFO
	.align		4
        /*001c*/ 	.byte	0x04, 0x17
        /*001e*/ 	.short	(.L_938 - .L_937)
.L_937:
        /*0020*/ 	.word	0x00000000
        /*0024*/ 	.short	0x0000
        /*0026*/ 	.short	0x0000
        /*0028*/ 	.byte	0x00, 0xf0, 0xe1, 0x10


	//----- nvinfo : EIATTR_MAXREG_COUNT
	.align		4
.L_938:
        /*002c*/ 	.byte	0x03, 0x1b
        /*002e*/ 	.short	0x00ff


	//----- nvinfo : EIATTR_NUM_BARRIERS
	.align		4
        /*0030*/ 	.byte	0x02, 0x4c
        /*0032*/ 	.byte	0x06
	.zero		1


	//----- nvinfo : EIATTR_ANNOTATIONS
	.align		4
        /*0034*/ 	.byte	0x04, 0x55
        /*0036*/ 	.short	(.L_940 - .L_939)


	//   ....[0]....
.L_939:
        /* <DEDUP_REMOVED lines=343> */


	//----- nvinfo : EIATTR_MERCURY_ISA_VERSION
	.align		4
.L_940:
        /*1598*/ 	.byte	0x03, 0x5f
        /*159a*/ 	.short	0x0000


	//----- nvinfo : EIATTR_INT_WARP_WIDE_INSTR_OFFSETS
	.align		4
        /*159c*/ 	.byte	0x04, 0x31
        /*159e*/ 	.short	(.L_942 - .L_941)


	//   ....[0]....
.L_941:
        /*15a0*/ 	.word	0x0000e1b0


	//   ....[1]....
        /*15a4*/ 	.word	0x0000e230


	//----- nvinfo : EIATTR_COOP_GROUP_MASK_REGIDS
	.align		4
.L_942:
        /*15a8*/ 	.byte	0x04, 0x29
        /*15aa*/ 	.short	(.L_944 - .L_943)


	//   ....[0]....
.L_943:
        /*15ac*/ 	.word	0xffffffff


	//   ....[1]....
        /*15b0*/ 	.word	0xffffffff


	//   ....[2]....
        /*15b4*/ 	.word	0xffffffff


	//   ....[3]....
        /*15b8*/ 	.word	0xffffffff


	//   ....[4]....
        /*15bc*/ 	.word	0xffffffff


	//   ....[5]....
        /*15c0*/ 	.word	0xffffffff


	//   ....[6]....
        /*15c4*/ 	.word	0xffffffff


	//   ....[7]....
        /*15c8*/ 	.word	0xffffffff


	//   ....[8]....
        /*15cc*/ 	.word	0xffffffff


	//   ....[9]....
        /*15d0*/ 	.word	0xffffffff


	//   ....[10]....
        /*15d4*/ 	.word	0xffffffff


	//   ....[11]....
        /*15d8*/ 	.word	0xffffffff


	//   ....[12]....
        /*15dc*/ 	.word	0xffffffff


	//   ....[13]....
        /*15e0*/ 	.word	0xffffffff


	//   ....[14]....
        /*15e4*/ 	.word	0xffffffff


	//   ....[15]....
        /*15e8*/ 	.word	0xffffffff


	//   ....[16]....
        /*15ec*/ 	.word	0xffffffff


	//   ....[17]....
        /*15f0*/ 	.word	0xffffffff


	//   ....[18]....
        /*15f4*/ 	.word	0xffffffff


	//   ....[19]....
        /*15f8*/ 	.word	0xffffffff


	//   ....[20]....
        /*15fc*/ 	.word	0xffffffff


	//   ....[21]....
        /*1600*/ 	.word	0xffffffff


	//   ....[22]....
        /*1604*/ 	.word	0xffffffff


	//   ....[23]....
        /*1608*/ 	.word	0xffffffff


	//   ....[24]....
        /*160c*/ 	.word	0xffffffff


	//   ....[25]....
        /*1610*/ 	.word	0xffffffff


	//   ....[26]....
        /*1614*/ 	.word	0xffffffff


	//   ....[27]....
        /*1618*/ 	.word	0xffffffff


	//   ....[28]....
        /*161c*/ 	.word	0xffffffff


	//   ....[29]....
        /*1620*/ 	.word	0xffffffff


	//   ....[30]....
        /*1624*/ 	.word	0xffffffff


	//   ....[31]....
        /*1628*/ 	.word	0xffffffff


	//   ....[32]....
        /*162c*/ 	.word	0xffffffff


	//   ....[33]....
        /*1630*/ 	.word	0xffffffff


	//   ....[34]....
        /*1634*/ 	.word	0xffffffff


	//   ....[35]....
        /*1638*/ 	.word	0xffffffff


	//   ....[36]....
        /*163c*/ 	.word	0xffffffff


	//   ....[37]....
        /*1640*/ 	.word	0xffffffff


	//   ....[38]....
        /*1644*/ 	.word	0xffffffff


	//   ....[39]....
        /*1648*/ 	.word	0xffffffff


	//   ....[40]....
        /*164c*/ 	.word	0xffffffff


	//   ....[41]....
        /*1650*/ 	.word	0xffffffff


	//   ....[42]....
        /*1654*/ 	.word	0xffffffff


	//   ....[43]....
        /*1658*/ 	.word	0xffffffff


	//   ....[44]....
        /*165c*/ 	.word	0xffffffff


	//   ....[45]....
        /*1660*/ 	.word	0xffffffff


	//   ....[46]....
        /*1664*/ 	.word	0xffffffff


	//   ....[47]....
        /*1668*/ 	.word	0xffffffff


	//   ....[48]....
        /*166c*/ 	.word	0xffffffff


	//   ....[49]....
        /*1670*/ 	.word	0xffffffff


	//   ....[50]....
        /*1674*/ 	.word	0xffffffff


	//   ....[51]....
        /*1678*/ 	.word	0xffffffff


	//   ....[52]....
        /*167c*/ 	.word	0xffffffff


	//   ....[53]....
        /*1680*/ 	.word	0xffffffff


	//   ....[54]....
        /*1684*/ 	.word	0xffffffff


	//   ....[55]....
        /*1688*/ 	.word	0xffffffff


	//   ....[56]....
        /*168c*/ 	.word	0xffffffff


	//   ....[57]....
        /*1690*/ 	.word	0xffffffff


	//   ....[58]....
        /*1694*/ 	.word	0xffffffff


	//   ....[59]....
        /*1698*/ 	.word	0xffffffff


	//   ....[60]....
        /*169c*/ 	.word	0xffffffff


	//   ....[61]....
        /*16a0*/ 	.word	0xffffffff


	//   ....[62]....
        /*16a4*/ 	.word	0xffffffff


	//   ....[63]....
        /*16a8*/ 	.word	0xffffffff


	//   ....[64]....
        /*16ac*/ 	.word	0xffffffff


	//   ....[65]....
        /*16b0*/ 	.word	0xffffffff


	//   ....[66]....
        /*16b4*/ 	.word	0xffffffff


	//   ....[67]....
        /*16b8*/ 	.word	0xffffffff


	//   ....[68]....
        /*16bc*/ 	.word	0xffffffff


	//   ....[69]....
        /*16c0*/ 	.word	0xffffffff


	//   ....[70]....
        /*16c4*/ 	.word	0xffffffff


	//   ....[71]....
        /*16c8*/ 	.word	0xffffffff


	//   ....[72]....
        /*16cc*/ 	.word	0xffffffff


	//   ....[73]....
        /*16d0*/ 	.word	0xffffffff


	//   ....[74]....
        /*16d4*/ 	.word	0xffffffff


	//   ....[75]....
        /*16d8*/ 	.word	0xffffffff


	//   ....[76]....
        /*16dc*/ 	.word	0xffffffff


	//   ....[77]....
        /*16e0*/ 	.word	0xffffffff


	//   ....[78]....
        /*16e4*/ 	.word	0xffffffff


	//   ....[79]....
        /*16e8*/ 	.word	0xffffffff


	//   ....[80]....
        /*16ec*/ 	.word	0xffffffff


	//   ....[81]....
        /*16f0*/ 	.word	0xffffffff


	//   ....[82]....
        /*16f4*/ 	.word	0xffffffff


	//   ....[83]....
        /*16f8*/ 	.word	0xffffffff


	//   ....[84]....
        /*16fc*/ 	.word	0xffffffff


	//   ....[85]....
        /*1700*/ 	.word	0xffffffff


	//   ....[86]....
        /*1704*/ 	.word	0xffffffff


	//   ....[87]....
        /*1708*/ 	.word	0xffffffff


	//   ....[88]....
        /*170c*/ 	.word	0xffffffff


	//   ....[89]....
        /*1710*/ 	.word	0xffffffff


	//   ....[90]....
        /*1714*/ 	.word	0xffffffff


	//   ....[91]....
        /*1718*/ 	.word	0xffffffff


	//   ....[92]....
        /*171c*/ 	.word	0xffffffff


	//   ....[93]....
        /*1720*/ 	.word	0xffffffff


	//   ....[94]....
        /*1724*/ 	.word	0xffffffff


	//   ....[95]....
        /*1728*/ 	.word	0xffffffff


	//   ....[96]....
        /*172c*/ 	.word	0xffffffff


	//   ....[97]....
        /*1730*/ 	.word	0xffffffff


	//   ....[98]....
        /*1734*/ 	.word	0xffffffff


	//   ....[99]....
        /*1738*/ 	.word	0xffffffff


	//   ....[100]....
        /*173c*/ 	.word	0xffffffff


	//   ....[101]....
        /*1740*/ 	.word	0xffffffff


	//   ....[102]....
        /*1744*/ 	.word	0xffffffff


	//   ....[103]....
        /*1748*/ 	.word	0xffffffff


	//   ....[104]....
        /*174c*/ 	.word	0xffffffff


	//   ....[105]....
        /*1750*/ 	.word	0xffffffff


	//   ....[106]....
        /*1754*/ 	.word	0xffffffff


	//   ....[107]....
        /*1758*/ 	.word	0xffffffff


	//   ....[108]....
        /*175c*/ 	.word	0xffffffff


	//   ....[109]....
        /*1760*/ 	.word	0xffffffff


	//   ....[110]....
        /*1764*/ 	.word	0xffffffff


	//   ....[111]....
        /*1768*/ 	.word	0xffffffff


	//   ....[112]....
        /*176c*/ 	.word	0xffffffff


	//   ....[113]....
        /*1770*/ 	.word	0xffffffff


	//   ....[114]....
        /*1774*/ 	.word	0xffffffff


	//   ....[115]....
        /*1778*/ 	.word	0xffffffff


	//   ....[116]....
        /*177c*/ 	.word	0xffffffff


	//   ....[117]....
        /*1780*/ 	.word	0xffffffff


	//   ....[118]....
        /*1784*/ 	.word	0xffffffff


	//   ....[119]....
        /*1788*/ 	.word	0xffffffff


	//   ....[120]....
        /*178c*/ 	.word	0xffffffff


	//   ....[121]....
        /*1790*/ 	.word	0xffffffff


	//   ....[122]....
        /*1794*/ 	.word	0xffffffff


	//   ....[123]....
        /*1798*/ 	.word	0xffffffff


	//   ....[124]....
        /*179c*/ 	.word	0xffffffff


	//   ....[125]....
        /*17a0*/ 	.word	0xffffffff


	//   ....[126]....
        /*17a4*/ 	.word	0xffffffff


	//   ....[127]....
        /*17a8*/ 	.word	0xffffffff


	//   ....[128]....
        /*17ac*/ 	.word	0xffffffff


	//   ....[129]....
        /*17b0*/ 	.word	0xffffffff


	//   ....[130]....
        /*17b4*/ 	.word	0xffffffff


	//   ....[131]....
        /*17b8*/ 	.word	0xffffffff


	//   ....[132]....
        /*17bc*/ 	.word	0xffffffff


	//   ....[133]....
        /*17c0*/ 	.word	0xffffffff


	//   ....[134]....
        /*17c4*/ 	.word	0xffffffff


	//   ....[135]....
        /*17c8*/ 	.word	0xffffffff


	//   ....[136]....
        /*17cc*/ 	.word	0xffffffff


	//   ....[137]....
        /*17d0*/ 	.word	0xffffffff


	//   ....[138]....
        /*17d4*/ 	.word	0xffffffff


	//   ....[139]....
        /*17d8*/ 	.word	0xffffffff


	//   ....[140]....
        /*17dc*/ 	.word	0xffffffff


	//   ....[141]....
        /*17e0*/ 	.word	0xffffffff


	//   ....[142]....
        /*17e4*/ 	.word	0xffffffff


	//   ....[143]....
        /*17e8*/ 	.word	0xffffffff


	//   ....[144]....
        /*17ec*/ 	.word	0xffffffff


	//   ....[145]....
        /*17f0*/ 	.word	0xffffffff


	//   ....[146]....
        /*17f4*/ 	.word	0xffffffff


	//   ....[147]....
        /*17f8*/ 	.word	0xffffffff


	//   ....[148]....
        /*17fc*/ 	.word	0xffffffff


	//   ....[149]....
        /*1800*/ 	.word	0xffffffff


	//   ....[150]....
        /*1804*/ 	.word	0xffffffff


	//   ....[151]....
        /*1808*/ 	.word	0xffffffff


	//   ....[152]....
        /*180c*/ 	.word	0xffffffff


	//   ....[153]....
        /*1810*/ 	.word	0xffffffff


	//   ....[154]....
        /*1814*/ 	.word	0xffffffff


	//   ....[155]....
        /*1818*/ 	.word	0xffffffff


	//   ....[156]....
        /*181c*/ 	.word	0xffffffff


	//   ....[157]....
        /*1820*/ 	.word	0xffffffff


	//   ....[158]....
        /*1824*/ 	.word	0xffffffff


	//   ....[159]....
        /*1828*/ 	.word	0xffffffff


	//   ....[160]....
        /*182c*/ 	.word	0xffffffff


	//   ....[161]....
        /*1830*/ 	.word	0xffffffff


	//   ....[162]....
        /*1834*/ 	.word	0xffffffff


	//   ....[163]....
        /*1838*/ 	.word	0xffffffff


	//   ....[164]....
        /*183c*/ 	.word	0xffffffff


	//   ....[165]....
        /*1840*/ 	.word	0xffffffff


	//   ....[166]....
        /*1844*/ 	.word	0xffffffff


	//   ....[167]....
        /*1848*/ 	.word	0xffffffff


	//   ....[168]....
        /*184c*/ 	.word	0xffffffff


	//   ....[169]....
        /*1850*/ 	.word	0xffffffff


	//   ....[170]....
        /*1854*/ 	.word	0xffffffff


	//   ....[171]....
        /*1858*/ 	.word	0xffffffff


	//   ....[172]....
        /*185c*/ 	.word	0xffffffff


	//   ....[173]....
        /*1860*/ 	.word	0xffffffff


	//   ....[174]....
        /*1864*/ 	.word	0xffffffff


	//   ....[175]....
        /*1868*/ 	.word	0xffffffff


	//   ....[176]....
        /*186c*/ 	.word	0xffffffff


	//   ....[177]....
        /*1870*/ 	.word	0xffffffff


	//   ....[178]....
        /*1874*/ 	.word	0xffffffff


	//   ....[179]....
        /*1878*/ 	.word	0xffffffff


	//   ....[180]....
        /*187c*/ 	.word	0xffffffff


	//   ....[181]....
        /*1880*/ 	.word	0xffffffff


	//   ....[182]....
        /*1884*/ 	.word	0xffffffff


	//   ....[183]....
        /*1888*/ 	.word	0xffffffff


	//   ....[184]....
        /*188c*/ 	.word	0xffffffff


	//   ....[185]....
        /*1890*/ 	.word	0xffffffff


	//   ....[186]....
        /*1894*/ 	.word	0xffffffff


	//   ....[187]....
        /*1898*/ 	.word	0xffffffff


	//   ....[188]....
        /*189c*/ 	.word	0xffffffff


	//   ....[189]....
        /*18a0*/ 	.word	0xffffffff


	//   ....[190]....
        /*18a4*/ 	.word	0xffffffff


	//   ....[191]....
        /*18a8*/ 	.word	0xffffffff


	//   ....[192]....
        /*18ac*/ 	.word	0xffffffff


	//   ....[193]....
        /*18b0*/ 	.word	0xffffffff


	//   ....[194]....
        /*18b4*/ 	.word	0xffffffff


	//   ....[195]....
        /*18b8*/ 	.word	0xffffffff


	//   ....[196]....
        /*18bc*/ 	.word	0xffffffff


	//   ....[197]....
        /*18c0*/ 	.word	0xffffffff


	//   ....[198]....
        /*18c4*/ 	.word	0xffffffff


	//   ....[199]....
        /*18c8*/ 	.word	0xffffffff


	//   ....[200]....
        /*18cc*/ 	.word	0xffffffff


	//   ....[201]....
        /*18d0*/ 	.word	0xffffffff


	//   ....[202]....
        /*18d4*/ 	.word	0xffffffff


	//   ....[203]....
        /*18d8*/ 	.word	0xffffffff


	//----- nvinfo : EIATTR_COOP_GROUP_INSTR_OFFSETS
	.align		4
.L_944:
        /*18dc*/ 	.byte	0x04, 0x28
        /*18de*/ 	.short	(.L_946 - .L_945)


	//   ....[0]....
.L_945:
        /*18e0*/ 	.word	0x00000050


	//   ....[1]....
        /*18e4*/ 	.word	0x00000200


	//   ....[2]....
        /*18e8*/ 	.word	0x00000230


	//   ....[3]....
        /*18ec*/ 	.word	0x00000260


	//   ....[4]....
        /*18f0*/ 	.word	0x00000290


	//   ....[5]....
        /*18f4*/ 	.word	0x000002c0


	//   ....[6]....
        /*18f8*/ 	.word	0x000002f0


	//   ....[7]....
        /*18fc*/ 	.word	0x00000450


	//   ....[8]....
        /*1900*/ 	.word	0x00000490


	//   ....[9]....
        /*1904*/ 	.word	0x000004c0


	//   ....[10]....
        /*1908*/ 	.word	0x000004f0


	//   ....[11]....
        /*190c*/ 	.word	0x00000520


	//   ....[12]....
        /*1910*/ 	.word	0x00000550


	//   ....[13]....
        /*1914*/ 	.word	0x000005e0


	//   ....[14]....
        /*1918*/ 	.word	0x00000630


	//   ....[15]....
        /*191c*/ 	.word	0x00000650


	//   ....[16]....
        /*1920*/ 	.word	0x000006b0


	//   ....[17]....
        /*1924*/ 	.word	0x000032f0


	//   ....[18]....
        /*1928*/ 	.word	0x00003320


	//   ....[19]....
        /*192c*/ 	.word	0x00003350


	//   ....[20]....
        /*1930*/ 	.word	0x00003370


	//   ....[21]....
        /*1934*/ 	.word	0x00003560


	//   ....[22]....
        /*1938*/ 	.word	0x00003580


	//   ....[23]....
        /*193c*/ 	.word	0x00003660


	//   ....[24]....
        /*1940*/ 	.word	0x000036b0


	//   ....[25]....
        /*1944*/ 	.word	0x00003820


	//   ....[26]....
        /*1948*/ 	.word	0x00003840


	//   ....[27]....
        /*194c*/ 	.word	0x00003960


	//   ....[28]....
        /*1950*/ 	.word	0x00003af0


	//   ....[29]....
        /*1954*/ 	.word	0x00003d80


	//   ....[30]....
        /*1958*/ 	.word	0x00003d90


	//   ....[31]....
        /*195c*/ 	.word	0x00004260


	//   ....[32]....
        /*1960*/ 	.word	0x00004270


	//   ....[33]....
        /*1964*/ 	.word	0x000051c0


	//   ....[34]....
        /*1968*/ 	.word	0x000051e0


	//   ....[35]....
        /*196c*/ 	.word	0x00005440


	//   ....[36]....
        /*1970*/ 	.word	0x00005450


	//   ....[37]....
        /*1974*/ 	.word	0x00005770


	//   ....[38]....
        /*1978*/ 	.word	0x00005930


	//   ....[39]....
        /*197c*/ 	.word	0x00005c30


	//   ....[40]....
        /*1980*/ 	.word	0x00005c50


	//   ....[41]....
        /*1984*/ 	.word	0x00005c80


	//   ....[42]....
        /*1988*/ 	.word	0x00005c90


	//   ....[43]....
        /*198c*/ 	.word	0x000072c0


	//   ....[44]....
        /*1990*/ 	.word	0x000072e0


	//   ....[45]....
        /*1994*/ 	.word	0x00007540


	//   ....[46]....
        /*1998*/ 	.word	0x00007550


	//   ....[47]....
        /*199c*/ 	.word	0x00008320


	//   ....[48]....
        /*19a0*/ 	.word	0x00008340


	//   ....[49]....
        /*19a4*/ 	.word	0x00008570


	//   ....[50]....
        /*19a8*/ 	.word	0x00008580


	//   ....[51]....
        /*19ac*/ 	.word	0x000088a0


	//   ....[52]....
        /*19b0*/ 	.word	0x00008a50


	//   ....[53]....
        /*19b4*/ 	.word	0x00008cb0


	//   ....[54]....
        /*19b8*/ 	.word	0x00008cd0


	//   ....[55]....
        /*19bc*/ 	.word	0x00008db0


	//   ....[56]....
        /*19c0*/ 	.word	0x00008dd0


	//   ....[57]....
        /*19c4*/ 	.word	0x0000a8e0


	//   ....[58]....
        /*19c8*/ 	.word	0x0000a9d0


	//   ....[59]....
        /*19cc*/ 	.word	0x0000ab40


	//   ....[60]....
        /*19d0*/ 	.word	0x0000ab50


	//   ....[61]....
        /*19d4*/ 	.word	0x0000b910


	//   ....[62]....
        /*19d8*/ 	.word	0x0000b930


	//   ....[63]....
        /*19dc*/ 	.word	0x0000bae0


	//   ....[64]....
        /*19e0*/ 	.word	0x0000baf0


	//   ....[65]....
        /*19e4*/ 	.word	0x0000be30


	//   ....[66]....
        /*19e8*/ 	.word	0x0000be60


	//   ....[67]....
        /*19ec*/ 	.word	0x0000be80


	//   ....[68]....
        /*19f0*/ 	.word	0x0000bea0


	//   ....[69]....
        /*19f4*/ 	.word	0x0000d770


	//   ....[70]....
        /*19f8*/ 	.word	0x0000d7c0


	//   ....[71]....
        /*19fc*/ 	.word	0x0000d7e0


	//   ....[72]....
        /*1a00*/ 	.word	0x0000d7f0


	//   ....[73]....
        /*1a04*/ 	.word	0x0000f0a0


	//   ....[74]....
        /*1a08*/ 	.word	0x0000f0c0


	//   ....[75]....
        /*1a0c*/ 	.word	0x0000f0e0


	//   ....[76]....
        /*1a10*/ 	.word	0x0000f100


	//   ....[77]....
        /*1a14*/ 	.word	0x0000f4b0


	//   ....[78]....
        /*1a18*/ 	.word	0x0000f4d0


	//   ....[79]....
        /*1a1c*/ 	.word	0x0000f710


	//   ....[80]....
        /*1a20*/ 	.word	0x0000f720


	//   ....[81]....
        /*1a24*/ 	.word	0x0000f910


	//   ....[82]....
        /*1a28*/ 	.word	0x0000f930


	//   ....[83]....
        /*1a2c*/ 	.word	0x0000fb20


	//   ....[84]....
        /*1a30*/ 	.word	0x0000fb30


	//   ....[85]....
        /*1a34*/ 	.word	0x0000ff10


	//   ....[86]....
        /*1a38*/ 	.word	0x0000ff30


	//   ....[87]....
        /*1a3c*/ 	.word	0x00010b80


	//   ....[88]....
        /*1a40*/ 	.word	0x00010b90


	//   ....[89]....
        /*1a44*/ 	.word	0x00012040


	//   ....[90]....
        /*1a48*/ 	.word	0x00012060


	//   ....[91]....
        /*1a4c*/ 	.word	0x000122b0


	//   ....[92]....
        /*1a50*/ 	.word	0x000122c0


	//   ....[93]....
        /*1a54*/ 	.word	0x000124b0


	//   ....[94]....
        /*1a58*/ 	.word	0x000124d0


	//   ....[95]....
        /*1a5c*/ 	.word	0x000126c0


	//   ....[96]....
        /*1a60*/ 	.word	0x000126d0


	//   ....[97]....
        /*1a64*/ 	.word	0x00012980


	//   ....[98]....
        /*1a68*/ 	.word	0x000129a0


	//   ....[99]....
        /*1a6c*/ 	.word	0x00012ad0


	//   ....[100]....
        /*1a70*/ 	.word	0x00012b10


	//   ....[101]....
        /*1a74*/ 	.word	0x00012b40


	//   ....[102]....
        /*1a78*/ 	.word	0x00012b70


	//   ....[103]....
        /*1a7c*/ 	.word	0x00012ba0


	//   ....[104]....
        /*1a80*/ 	.word	0x00012bd0


	//   ....[105]....
        /*1a84*/ 	.word	0x00012d30


	//   ....[106]....
        /*1a88*/ 	.word	0x00012d70


	//   ....[107]....
        /*1a8c*/ 	.word	0x00012da0


	//   ....[108]....
        /*1a90*/ 	.word	0x00012dd0


	//   ....[109]....
        /*1a94*/ 	.word	0x00012e00


	//   ....[110]....
        /*1a98*/ 	.word	0x00012e30


	//   ....[111]....
        /*1a9c*/ 	.word	0x00012ec0


	//   ....[112]....
        /*1aa0*/ 	.word	0x00012f20


	//   ....[113]....
        /*1aa4*/ 	.word	0x00012f30


	//   ....[114]....
        /*1aa8*/ 	.word	0x00012f90


	//   ....[115]....
        /*1aac*/ 	.word	0x00013a00


	//   ....[116]....
        /*1ab0*/ 	.word	0x00013a60


	//   ....[117]....
        /*1ab4*/ 	.word	0x00013ab0


	//   ....[118]....
        /*1ab8*/ 	.word	0x00013b00


	//   ....[119]....
        /*1abc*/ 	.word	0x00013b50


	//   ....[120]....
        /*1ac0*/ 	.word	0x00013bc0


	//   ....[121]....
        /*1ac4*/ 	.word	0x00013c00


	//   ....[122]....
        /*1ac8*/ 	.word	0x00013c70


	//   ....[123]....
        /*1acc*/ 	.word	0x00013ce0


	//   ....[124]....
        /*1ad0*/ 	.word	0x00013d40


	//   ....[125]....
        /*1ad4*/ 	.word	0x00013db0


	//   ....[126]....
        /*1ad8*/ 	.word	0x00013e10


	//   ....[127]....
        /*1adc*/ 	.word	0x00013e70


	//   ....[128]....
        /*1ae0*/ 	.word	0x00013ee0


	//   ....[129]....
        /*1ae4*/ 	.word	0x00013f40


	//   ....[130]....
        /*1ae8*/ 	.word	0x00013fa0


	//   ....[131]....
        /*1aec*/ 	.word	0x00014000


	//   ....[132]....
        /*1af0*/ 	.word	0x00014060


	//   ....[133]....
        /*1af4*/ 	.word	0x000143a0


	//   ....[134]....
        /*1af8*/ 	.word	0x000143f0


	//   ....[135]....
        /*1afc*/ 	.word	0x00014440


	//   ....[136]....
        /*1b00*/ 	.word	0x00014490


	//   ....[137]....
        /*1b04*/ 	.word	0x00014500


	//   ....[138]....
        /*1b08*/ 	.word	0x00014570


	//   ....[139]....
        /*1b0c*/ 	.word	0x000145d0


	//   ....[140]....
        /*1b10*/ 	.word	0x00014630


	//   ....[141]....
        /*1b14*/ 	.word	0x00014690


	//   ....[142]....
        /*1b18*/ 	.word	0x00014700


	//   ....[143]....
        /*1b1c*/ 	.word	0x00014760


	//   ....[144]....
        /*1b20*/ 	.word	0x000147c0


	//   ....[145]....
        /*1b24*/ 	.word	0x00014820


	//   ....[146]....
        /*1b28*/ 	.word	0x00014880


	//   ....[147]....
        /*1b2c*/ 	.word	0x00014bc0


	//   ....[148]....
        /*1b30*/ 	.word	0x00014c00


	//   ....[149]....
        /*1b34*/ 	.word	0x00014c50


	//   ....[150]....
        /*1b38*/ 	.word	0x00014c90


	//   ....[151]....
        /*1b3c*/ 	.word	0x00014cf0


	//   ....[152]....
        /*1b40*/ 	.word	0x00014d50


	//   ....[153]....
        /*1b44*/ 	.word	0x00014db0


	//   ....[154]....
        /*1b48*/ 	.word	0x00014e10


	//   ....[155]....
        /*1b4c*/ 	.word	0x00014e80


	//   ....[156]....
        /*1b50*/ 	.word	0x00014ee0


	//   ....[157]....
        /*1b54*/ 	.word	0x00014f40


	//   ....[158]....
        /*1b58*/ 	.word	0x00014f80


	//   ....[159]....
        /*1b5c*/ 	.word	0x00014fc0


	//   ....[160]....
        /*1b60*/ 	.word	0x00015010


	//   ....[161]....
        /*1b64*/ 	.word	0x00015050


	//   ....[162]....
        /*1b68*/ 	.word	0x000150a0


	//   ....[163]....
        /*1b6c*/ 	.word	0x000150f0


	//   ....[164]....
        /*1b70*/ 	.word	0x00015140


	//   ....[165]....
        /*1b74*/ 	.word	0x000151a0


	//   ....[166]....
        /*1b78*/ 	.word	0x00015210


	//   ....[167]....
        /*1b7c*/ 	.word	0x00015280


	//   ....[168]....
        /*1b80*/ 	.word	0x000152e0


	//   ....[169]....
        /*1b84*/ 	.word	0x00015340


	//   ....[170]....
        /*1b88*/ 	.word	0x000153a0


	//   ....[171]....
        /*1b8c*/ 	.word	0x00015410


	//   ....[172]....
        /*1b90*/ 	.word	0x00015470


	//   ....[173]....
        /*1b94*/ 	.word	0x000154d0


	//   ....[174]....
        /*1b98*/ 	.word	0x00015530


	//   ....[175]....
        /*1b9c*/ 	.word	0x000155a0


	//   ....[176]....
        /*1ba0*/ 	.word	0x00015600


	//   ....[177]....
        /*1ba4*/ 	.word	0x00015660


	//   ....[178]....
        /*1ba8*/ 	.word	0x000156c0


	//   ....[179]....
        /*1bac*/ 	.word	0x00015730


	//   ....[180]....
        /*1bb0*/ 	.word	0x00015790


	//   ....[181]....
        /*1bb4*/ 	.word	0x000157f0


	//   ....[182]....
        /*1bb8*/ 	.word	0x00015850


	//   ....[183]....
        /*1bbc*/ 	.word	0x000158c0


	//   ....[184]....
        /*1bc0*/ 	.word	0x00015920


	//   ....[185]....
        /*1bc4*/ 	.word	0x00015980


	//   ....[186]....
        /*1bc8*/ 	.word	0x000159e0


	//   ....[187]....
        /*1bcc*/ 	.word	0x00015a50


	//   ....[188]....
        /*1bd0*/ 	.word	0x00015aa0


	//   ....[189]....
        /*1bd4*/ 	.word	0x00015ae0


	//   ....[190]....
        /*1bd8*/ 	.word	0x00015b30


	//   ....[191]....
        /*1bdc*/ 	.word	0x00015b80


	//   ....[192]....
        /*1be0*/ 	.word	0x00015bd0


	//   ....[193]....
        /*1be4*/ 	.word	0x00015c40


	//   ....[194]....
        /*1be8*/ 	.word	0x00015c80


	//   ....[195]....
        /*1bec*/ 	.word	0x00015cd0


	//   ....[196]....
        /*1bf0*/ 	.word	0x00015d20


	//   ....[197]....
        /*1bf4*/ 	.word	0x00015d70


	//   ....[198]....
        /*1bf8*/ 	.word	0x00015dc0


	//   ....[199]....
        /*1bfc*/ 	.word	0x00015e30


	//   ....[200]....
        /*1c00*/ 	.word	0x00015e70


	//   ....[201]....
        /*1c04*/ 	.word	0x00015ee0


	//   ....[202]....
        /*1c08*/ 	.word	0x00015f40


	//   ....[203]....
        /*1c0c*/ 	.word	0x00015fb0


	//----- nvinfo : EIATTR_EXIT_INSTR_OFFSETS
	.align		4
.L_946:
        /*1c10*/ 	.byte	0x04, 0x1c
        /*1c12*/ 	.short	(.L_948 - .L_947)


	//   ....[0]....
.L_947:
        /*1c14*/ 	.word	0x000010d0


	//   ....[1]....
        /*1c18*/ 	.word	0x000139c0


	//----- nvinfo : EIATTR_MAX_THREADS
	.align		4
.L_948:
        /*1c1c*/ 	.byte	0x04, 0x05
        /*1c1e*/ 	.short	(.L_950 - .L_949)
.L_949:
        /*1c20*/ 	.word	0x00000100
        /*1c24*/ 	.word	0x00000001
        /*1c28*/ 	.word	0x00000001


	//----- nvinfo : EIATTR_CRS_STACK_SIZE
	.align		4
.L_950:
        /*1c2c*/ 	.byte	0x04, 0x1e
        /*1c2e*/ 	.short	(.L_952 - .L_951)
.L_951:
        /*1c30*/ 	.word	0x00000000
.L_952:


//--------------------- .nv.info._ZN7cutlass13device_kernelIN5flash19enable_sm80_to_sm89INS1_16FlashAttnFwdSm80INS1_25CollectiveMainloopFwdSm80ILi8ELi1ELb0EN4cute5tupleIJNS5_1CILi128EEENS7_ILi32EEENS7_ILi256EEEEEELi256ENS_10bfloat16_tEfNS_4arch4Sm80ELb1ELb0ELb0ELb1ELb1ELb1ELb1ELb1EEENS1_21CollectiveEpilogueFwdINS6_IJS8_SA_S9_EEENS6_IJNS7_ILi1EEESI_SI_EEESC_SE_Li256ELb1ELb1ELb1ELb0EEENS1_36VarlenDynamicPersistentTileSchedulerILi128ELi32ELi256ELi256ELb1ELb1ELb0ELb1ELb1ELb1EEEEEEEEEvNT_6ParamsE --------------------------
	.section	.nv.info._ZN7cutlass13device_kernelIN5flash19enable_sm80_to_sm89INS1_16FlashAttnFwdSm80INS1_25CollectiveMainloopFwdSm80ILi8ELi1ELb0EN4cute5tupleIJNS5_1CILi128EEENS7_ILi32EEENS7_ILi256EEEEEELi256ENS_10bfloat16_tEfNS_4arch4Sm80ELb1ELb0ELb0ELb1ELb1ELb1ELb1ELb1EEENS1_21CollectiveEpilogueFwdINS6_IJS8_SA_S9_EEENS6_IJNS7_ILi1EEESI_SI_EEESC_SE_Li256ELb1ELb1ELb1ELb0EEENS1_36VarlenDynamicPersistentTileSchedulerILi128ELi32ELi256ELi256ELb1ELb1ELb0ELb1ELb1ELb1EEEEEEEEEvNT_6ParamsE,"",@"SHT_CUDA_INFO"
	.sectionflags	@""
	.align	4


	//----- nvinfo : EIATTR_CUDA_API_VERSION
	.align		4
        /*0000*/ 	.byte	0x04, 0x37
        /*0002*/ 	.short	(.L_954 - .L_953)
.L_953:
        /*0004*/ 	.word	0x00000082


	//----- nvinfo : EIATTR_SW2861232_WAR
	.align		4
.L_954:
        /*0008*/ 	.byte	0x01, 0x35
	.zero		2


	//----- nvinfo : EIATTR_PARAM_CBANK
	.align		4
        /*000c*/ 	.byte	0x04, 0x0a
        /*000e*/ 	.short	(.L_956 - .L_955)
	.align		4
.L_955:
        /*0010*/ 	.word	index@(.nv.constant0._ZN7cutlass13device_kernelIN5flash19enable_sm80_to_sm89INS1_16FlashAttnFwdSm80INS1_25CollectiveMainloopFwdSm80ILi8ELi1ELb0EN4cute5tupleIJNS5_1CILi128EEENS7_ILi32EEENS7_ILi256EEEEEELi256ENS_10bfloat16_tEfNS_4arch4Sm80ELb1ELb0ELb0ELb1ELb1ELb1ELb1ELb1EEENS1_21CollectiveEpilogueFwdINS6_IJS8_SA_S9_EEENS6_IJNS7_ILi1EEESI_SI_EEESC_SE_Li256ELb1ELb1ELb1ELb0EEENS1_36VarlenDynamicPersistentTileSchedulerILi128ELi32ELi256ELi256ELb1ELb1ELb0ELb1ELb1ELb1EEEEEEEEEvNT_6ParamsE)
        /*0014*/ 	.short	0x0160
        /*0016*/ 	.short	0x0438


	//----- nvinfo : EIATTR_CBANK_PARAM_SIZE
	.align		4
.L_956:
        /*0018*/ 	.byte	0x03, 0x19
        /*001a*/ 	.short	0x0438


	//----- nvinfo : EIATTR_KPARAM_INFO
	.align		4
        /*001c*/ 	.byte	0x04, 0x17
        /*001e*/ 	.short	(.L_958 - .L_957)
.L_957:
        /*0020*/ 	.word	0x00000000
        /*0024*/ 	.short	0x0000
        /*0026*/ 	.short	0x0000
        /*0028*/ 	.byte	0x00, 0xf0, 0xe1, 0x10


	//----- nvinfo : EIATTR_MAXREG_COUNT
	.align		4
.L_958:
        /*002c*/ 	.byte	0x03, 0x1b
        /*002e*/ 	.short	0x00ff


	//----- nvinfo : EIATTR_NUM_BARRIERS
	.align		4
        /*0030*/ 	.byte	0x02, 0x4c
        /*0032*/ 	.byte	0x06
	.zero		1


	//----- nvinfo : EIATTR_ANNOTATIONS
	.align		4
        /*0034*/ 	.byte	0x04, 0x55
        /*0036*/ 	.short	(.L_960 - .L_959)


	//   ....[0]....
.L_959:
        /* <DEDUP_REMOVED lines=21> */


	//----- nvinfo : EIATTR_MERCURY_ISA_VERSION
	.align		4
.L_960:
        /*0170*/ 	.byte	0x03, 0x5f
        /*0172*/ 	.short	0x0000


	//----- nvinfo : EIATTR_INT_WARP_WIDE_INSTR_OFFSETS
	.align		4
        /*0174*/ 	.byte	0x04, 0x31
        /*0176*/ 	.short	(.L_962 - .L_961)


	//   ....[0]....
.L_961:
        /*0178*/ 	.word	0x00017ac0


	//   ....[1]....
        /*017c*/ 	.word	0x00017b30


	//----- nvinfo : EIATTR_COOP_GROUP_MASK_REGIDS
	.align		4
.L_962:
        /*0180*/ 	.byte	0x04, 0x29
        /*0182*/ 	.short	(.L_964 - .L_963)


	//   ....[0]....
.L_963:
        /*0184*/ 	.word	0xffffffff


	//   ....[1]....
        /*0188*/ 	.word	0xffffffff


	//   ....[2]....
        /*018c*/ 	.word	0xffffffff


	//   ....[3]....
        /*0190*/ 	.word	0xffffffff


	//   ....[4]....
        /*0194*/ 	.word	0xffffffff


	//   ....[5]....
        /*0198*/ 	.word	0xffffffff


	//   ....[6]....
        /*019c*/ 	.word	0xffffffff


	//   ....[7]....
        /*01a0*/ 	.word	0xffffffff


	//   ....[8]....
        /*01a4*/ 	.word	0xffffffff


	//   ....[9]....
        /*01a8*/ 	.word	0xffffffff


	//   ....[10]....
        /*01ac*/ 	.word	0xffffffff


	//   ....[11]....
        /*01b0*/ 	.word	0xffffffff


	//   ....[12]....
        /*01b4*/ 	.word	0xffffffff


	//   ....[13]....
        /*01b8*/ 	.word	0xffffffff


	//   ....[14]....
        /*01bc*/ 	.word	0xffffffff


	//   ....[15]....
        /*01c0*/ 	.word	0xffffffff


	//   ....[16]....
        /*01c4*/ 	.word	0xffffffff


	//   ....[17]....
        /*01c8*/ 	.word	0xffffffff


	//   ....[18]....
        /*01cc*/ 	.word	0xffffffff


	//   ....[19]....
        /*01d0*/ 	.word	0xffffffff


	//   ....[20]....
        /*01d4*/ 	.word	0xffffffff


	//   ....[21]....
        /*01d8*/ 	.word	0xffffffff


	//   ....[22]....
        /*01dc*/ 	.word	0xffffffff


	//   ....[23]....
        /*01e0*/ 	.word	0xffffffff


	//   ....[24]....
        /*01e4*/ 	.word	0xffffffff


	//   ....[25]....
        /*01e8*/ 	.word	0xffffffff


	//   ....[26]....
        /*01ec*/ 	.word	0xffffffff


	//   ....[27]....
        /*01f0*/ 	.word	0xffffffff


	//   ....[28]....
        /*01f4*/ 	.word	0xffffffff


	//   ....[29]....
        /*01f8*/ 	.word	0xffffffff


	//   ....[30]....
        /*01fc*/ 	.word	0xffffffff


	//   ....[31]....
        /*0200*/ 	.word	0xffffffff


	//   ....[32]....
        /*0204*/ 	.word	0xffffffff


	//   ....[33]....
        /*0208*/ 	.word	0xffffffff


	//   ....[34]....
        /*020c*/ 	.word	0xffffffff


	//   ....[35]....
        /*0210*/ 	.word	0xffffffff


	//   ....[36]....
        /*0214*/ 	.word	0xffffffff


	//   ....[37]....
        /*0218*/ 	.word	0xffffffff


	//   ....[38]....
        /*021c*/ 	.word	0xffffffff


	//   ....[39]....
        /*0220*/ 	.word	0xffffffff


	//   ....[40]....
        /*0224*/ 	.word	0xffffffff


	//   ....[41]....
        /*0228*/ 	.word	0xffffffff


	//   ....[42]....
        /*022c*/ 	.word	0xffffffff


	//   ....[43]....
        /*0230*/ 	.word	0xffffffff


	//   ....[44]....
        /*0234*/ 	.word	0xffffffff


	//   ....[45]....
        /*0238*/ 	.word	0xffffffff


	//   ....[46]....
        /*023c*/ 	.word	0xffffffff


	//   ....[47]....
        /*0240*/ 	.word	0xffffffff


	//   ....[48]....
        /*0244*/ 	.word	0xffffffff


	//   ....[49]....
        /*0248*/ 	.word	0xffffffff


	//   ....[50]....
        /*024c*/ 	.word	0xffffffff


	//   ....[51]....
        /*0250*/ 	.word	0xffffffff


	//   ....[52]....
        /*0254*/ 	.word	0xffffffff


	//   ....[53]....
        /*0258*/ 	.word	0xffffffff


	//   ....[54]....
        /*025c*/ 	.word	0xffffffff


	//   ....[55]....
        /*0260*/ 	.word	0xffffffff


	//   ....[56]....
        /*0264*/ 	.word	0xffffffff


	//   ....[57]....
        /*0268*/ 	.word	0xffffffff


	//   ....[58]....
        /*026c*/ 	.word	0xffffffff


	//   ....[59]....
        /*0270*/ 	.word	0xffffffff


	//   ....[60]....
        /*0274*/ 	.word	0xffffffff


	//   ....[61]....
        /*0278*/ 	.word	0xffffffff


	//   ....[62]....
        /*027c*/ 	.word	0xffffffff


	//   ....[63]....
        /*0280*/ 	.word	0xffffffff


	//   ....[64]....
        /*0284*/ 	.word	0xffffffff


	//   ....[65]....
        /*0288*/ 	.word	0xffffffff


	//   ....[66]....
        /*028c*/ 	.word	0xffffffff


	//   ....[67]....
        /*0290*/ 	.word	0xffffffff


	//   ....[68]....
        /*0294*/ 	.word	0xffffffff


	//   ....[69]....
        /*0298*/ 	.word	0xffffffff


	//   ....[70]....
        /*029c*/ 	.word	0xffffffff


	//   ....[71]....
        /*02a0*/ 	.word	0xffffffff


	//   ....[72]....
        /*02a4*/ 	.word	0xffffffff


	//   ....[73]....
        /*02a8*/ 	.word	0xffffffff


	//   ....[74]....
        /*02ac*/ 	.word	0xffffffff


	//   ....[75]....
        /*02b0*/ 	.word	0xffffffff


	//   ....[76]....
        /*02b4*/ 	.word	0xffffffff


	//   ....[77]....
        /*02b8*/ 	.word	0xffffffff


	//   ....[78]....
        /*02bc*/ 	.word	0xffffffff


	//   ....[79]....
        /*02c0*/ 	.word	0xffffffff


	//   ....[80]....
        /*02c4*/ 	.word	0xffffffff


	//   ....[81]....
        /*02c8*/ 	.word	0xffffffff


	//   ....[82]....
        /*02cc*/ 	.word	0xffffffff


	//   ....[83]....
        /*02d0*/ 	.word	0xffffffff


	//   ....[84]....
        /*02d4*/ 	.word	0xffffffff


	//   ....[85]....
        /*02d8*/ 	.word	0xffffffff


	//   ....[86]....
        /*02dc*/ 	.word	0xffffffff


	//   ....[87]....
        /*02e0*/ 	.word	0xffffffff


	//   ....[88]....
        /*02e4*/ 	.word	0xffffffff


	//   ....[89]....
        /*02e8*/ 	.word	0xffffffff


	//   ....[90]....
        /*02ec*/ 	.word	0xffffffff


	//   ....[91]....
        /*02f0*/ 	.word	0xffffffff


	//   ....[92]....
        /*02f4*/ 	.word	0xffffffff


	//   ....[93]....
        /*02f8*/ 	.word	0xffffffff


	//   ....[94]....
        /*02fc*/ 	.word	0xffffffff


	//   ....[95]....
        /*0300*/ 	.word	0xffffffff


	//   ....[96]....
        /*0304*/ 	.word	0xffffffff


	//   ....[97]....
        /*0308*/ 	.word	0xffffffff


	//   ....[98]....
        /*030c*/ 	.word	0xffffffff


	//   ....[99]....
        /*0310*/ 	.word	0xffffffff


	//   ....[100]....
        /*0314*/ 	.word	0xffffffff


	//   ....[101]....
        /*0318*/ 	.word	0xffffffff


	//   ....[102]....
        /*031c*/ 	.word	0xffffffff


	//   ....[103]....
        /*0320*/ 	.word	0xffffffff


	//   ....[104]....
        /*0324*/ 	.word	0xffffffff


	//   ....[105]....
        /*0328*/ 	.word	0xffffffff


	//   ....[106]....
        /*032c*/ 	.word	0xffffffff


	//   ....[107]....
        /*0330*/ 	.word	0xffffffff


	//   ....[108]....
        /*0334*/ 	.word	0xffffffff


	//   ....[109]....
        /*0338*/ 	.word	0xffffffff


	//   ....[110]....
        /*033c*/ 	.word	0xffffffff


	//   ....[111]....
        /*0340*/ 	.word	0xffffffff


	//   ....[112]....
        /*0344*/ 	.word	0xffffffff


	//   ....[113]....
        /*0348*/ 	.word	0xffffffff


	//   ....[114]....
        /*034c*/ 	.word	0xffffffff


	//   ....[115]....
        /*0350*/ 	.word	0xffffffff


	//   ....[116]....
        /*0354*/ 	.word	0xffffffff


	//   ....[117]....
        /*0358*/ 	.word	0xffffffff


	//   ....[118]....
        /*035c*/ 	.word	0xffffffff


	//   ....[119]....
        /*0360*/ 	.word	0xffffffff


	//   ....[120]....
        /*0364*/ 	.word	0xffffffff


	//   ....[121]....
        /*0368*/ 	.word	0xffffffff


	//   ....[122]....
        /*036c*/ 	.word	0xffffffff


	//   ....[123]....
        /*0370*/ 	.word	0xffffffff


	//   ....[124]....
        /*0374*/ 	.word	0xffffffff


	//   ....[125]....
        /*0378*/ 	.word	0xffffffff


	//   ....[126]....
        /*037c*/ 	.word	0xffffffff


	//   ....[127]....
        /*0380*/ 	.word	0xffffffff


	//   ....[128]....
        /*0384*/ 	.word	0xffffffff


	//   ....[129]....
        /*0388*/ 	.word	0xffffffff


	//   ....[130]....
        /*038c*/ 	.word	0xffffffff


	//   ....[131]....
        /*0390*/ 	.word	0xffffffff


	//   ....[132]....
        /*0394*/ 	.word	0xffffffff


	//   ....[133]....
        /*0398*/ 	.word	0xffffffff


	//   ....[134]....
        /*039c*/ 	.word	0xffffffff


	//   ....[135]....
        /*03a0*/ 	.word	0xffffffff


	//   ....[136]....
        /*03a4*/ 	.word	0xffffffff


	//   ....[137]....
        /*03a8*/ 	.word	0xffffffff


	//   ....[138]....
        /*03ac*/ 	.word	0xffffffff


	//   ....[139]....
        /*03b0*/ 	.word	0xffffffff


	//   ....[140]....
        /*03b4*/ 	.word	0xffffffff


	//   ....[141]....
        /*03b8*/ 	.word	0xffffffff


	//   ....[142]....
        /*03bc*/ 	.word	0xffffffff


	//   ....[143]....
        /*03c0*/ 	.word	0xffffffff


	//   ....[144]....
        /*03c4*/ 	.word	0xffffffff


	//   ....[145]....
        /*03c8*/ 	.word	0xffffffff


	//   ....[146]....
        /*03cc*/ 	.word	0xffffffff


	//   ....[147]....
        /*03d0*/ 	.word	0xffffffff


	//   ....[148]....
        /*03d4*/ 	.word	0xffffffff


	//   ....[149]....
        /*03d8*/ 	.word	0xffffffff


	//   ....[150]....
        /*03dc*/ 	.word	0xffffffff


	//   ....[151]....
        /*03e0*/ 	.word	0xffffffff


	//   ....[152]....
        /*03e4*/ 	.word	0xffffffff


	//   ....[153]....
        /*03e8*/ 	.word	0xffffffff


	//   ....[154]....
        /*03ec*/ 	.word	0xffffffff


	//   ....[155]....
        /*03f0*/ 	.word	0xffffffff


	//   ....[156]....
        /*03f4*/ 	.word	0xffffffff


	//   ....[157]....
        /*03f8*/ 	.word	0xffffffff


	//   ....[158]....
        /*03fc*/ 	.word	0xffffffff


	//   ....[159]....
        /*0400*/ 	.word	0xffffffff


	//   ....[160]....
        /*0404*/ 	.word	0xffffffff


	//   ....[161]....
        /*0408*/ 	.word	0xffffffff


	//   ....[162]....
        /*040c*/ 	.word	0xffffffff


	//   ....[163]....
        /*0410*/ 	.word	0xffffffff


	//   ....[164]....
        /*0414*/ 	.word	0xffffffff


	//   ....[165]....
        /*0418*/ 	.word	0xffffffff


	//   ....[166]....
        /*041c*/ 	.word	0xffffffff


	//   ....[167]....
        /*0420*/ 	.word	0xffffffff


	//   ....[168]....
        /*0424*/ 	.word	0xffffffff


	//   ....[169]....
        /*0428*/ 	.word	0xffffffff


	//   ....[170]....
        /*042c*/ 	.word	0xffffffff


	//   ....[171]....
        /*0430*/ 	.word	0xffffffff


	//   ....[172]....
        /*0434*/ 	.word	0xffffffff


	//   ....[173]....
        /*0438*/ 	.word	0xffffffff


	//   ....[174]....
        /*043c*/ 	.word	0xffffffff


	//   ....[175]....
        /*0440*/ 	.word	0xffffffff


	//   ....[176]....
        /*0444*/ 	.word	0xffffffff


	//   ....[177]....
        /*0448*/ 	.word	0xffffffff


	//   ....[178]....
        /*044c*/ 	.word	0xffffffff


	//   ....[179]....
        /*0450*/ 	.word	0xffffffff


	//   ....[180]....
        /*0454*/ 	.word	0xffffffff


	//   ....[181]....
        /*0458*/ 	.word	0xffffffff


	//   ....[182]....
        /*045c*/ 	.word	0xffffffff


	//   ....[183]....
        /*0460*/ 	.word	0xffffffff


	//   ....[184]....
        /*0464*/ 	.word	0xffffffff


	//   ....[185]....
        /*0468*/ 	.word	0xffffffff


	//   ....[186]....
        /*046c*/ 	.word	0xffffffff


	//   ....[187]....
        /*0470*/ 	.word	0xffffffff


	//   ....[188]....
        /*0474*/ 	.word	0xffffffff


	//   ....[189]....
        /*0478*/ 	.word	0xffffffff


	//   ....[190]....
        /*047c*/ 	.word	0xffffffff


	//   ....[191]....
        /*0480*/ 	.word	0xffffffff


	//   ....[192]....
        /*0484*/ 	.word	0xffffffff


	//   ....[193]....
        /*0488*/ 	.word	0xffffffff


	//   ....[194]....
        /*048c*/ 	.word	0xffffffff


	//   ....[195]....
        /*0490*/ 	.word	0xffffffff


	//   ....[196]....
        /*0494*/ 	.word	0xffffffff


	//   ....[197]....
        /*0498*/ 	.word	0xffffffff


	//   ....[198]....
        /*049c*/ 	.word	0xffffffff


	//   ....[199]....
        /*04a0*/ 	.word	0xffffffff


	//   ....[200]....
        /*04a4*/ 	.word	0xffffffff


	//   ....[201]....
        /*04a8*/ 	.word	0xffffffff


	//   ....[202]....
        /*04ac*/ 	.word	0xffffffff


	//   ....[203]....
        /*04b0*/ 	.word	0xffffffff


	//   ....[204]....
        /*04b4*/ 	.word	0xffffffff


	//   ....[205]....
        /*04b8*/ 	.word	0xffffffff


	//   ....[206]....
        /*04bc*/ 	.word	0xffffffff


	//   ....[207]....
        /*04c0*/ 	.word	0xffffffff


	//   ....[208]....
        /*04c4*/ 	.word	0xffffffff


	//   ....[209]....
        /*04c8*/ 	.word	0xffffffff


	//   ....[210]....
        /*04cc*/ 	.word	0xffffffff


	//   ....[211]....
        /*04d0*/ 	.word	0xffffffff


	//   ....[212]....
        /*04d4*/ 	.word	0xffffffff


	//   ....[213]....
        /*04d8*/ 	.word	0xffffffff


	//   ....[214]....
        /*04dc*/ 	.word	0xffffffff


	//   ....[215]....
        /*04e0*/ 	.word	0xffffffff


	//   ....[216]....
        /*04e4*/ 	.word	0xffffffff


	//   ....[217]....
        /*04e8*/ 	.word	0xffffffff


	//   ....[218]....
        /*04ec*/ 	.word	0xffffffff


	//   ....[219]....
        /*04f0*/ 	.word	0xffffffff


	//   ....[220]....
        /*04f4*/ 	.word	0xffffffff


	//   ....[221]....
        /*04f8*/ 	.word	0xffffffff


	//   ....[222]....
        /*04fc*/ 	.word	0xffffffff


	//   ....[223]....
        /*0500*/ 	.word	0xffffffff


	//   ....[224]....
        /*0504*/ 	.word	0xffffffff


	//   ....[225]....
        /*0508*/ 	.word	0xffffffff


	//----- nvinfo : EIATTR_COOP_GROUP_INSTR_OFFSETS
	.align		4
.L_964:
        /*050c*/ 	.byte	0x04, 0x28
        /*050e*/ 	.short	(.L_966 - .L_965)


	//   ....[0]....
.L_965:
        /*0510*/ 	.word	0x00000050


	//   ....[1]....
        /*0514*/ 	.word	0x000001e0


	//   ....[2]....
        /*0518*/ 	.word	0x00000210


	//   ....[3]....
        /*051c*/ 	.word	0x00000240


	//   ....[4]....
        /*0520*/ 	.word	0x00000270


	//   ....[5]....
        /*0524*/ 	.word	0x000002a0


	//   ....[6]....
        /*0528*/ 	.word	0x000002d0


	//   ....[7]....
        /*052c*/ 	.word	0x00000430


	//   ....[8]....
        /*0530*/ 	.word	0x00000470


	//   ....[9]....
        /*0534*/ 	.word	0x000004a0


	//   ....[10]....
        /*0538*/ 	.word	0x000004d0


	//   ....[11]....
        /*053c*/ 	.word	0x00000500


	//   ....[12]....
        /*0540*/ 	.word	0x00000530


	//   ....[13]....
        /*0544*/ 	.word	0x000005c0


	//   ....[14]....
        /*0548*/ 	.word	0x00000600


	//   ....[15]....
        /*054c*/ 	.word	0x00000620


	//   ....[16]....
        /*0550*/ 	.word	0x00000680


	//   ....[17]....
        /*0554*/ 	.word	0x00003890


	//   ....[18]....
        /*0558*/ 	.word	0x000038a0


	//   ....[19]....
        /*055c*/ 	.word	0x00004ac0


	//   ....[20]....
        /*0560*/ 	.word	0x00004ad0


	//   ....[21]....
        /*0564*/ 	.word	0x00005be0


	//   ....[22]....
        /*0568*/ 	.word	0x00005c00


	//   ....[23]....
        /*056c*/ 	.word	0x00005fc0


	//   ....[24]....
        /*0570*/ 	.word	0x00005fd0


	//   ....[25]....
        /*0574*/ 	.word	0x00006d00


	//   ....[26]....
        /*0578*/ 	.word	0x00006d20


	//   ....[27]....
        /*057c*/ 	.word	0x00006ea0


	//   ....[28]....
        /*0580*/ 	.word	0x00006eb0


	//   ....[29]....
        /*0584*/ 	.word	0x00007030


	//   ....[30]....
        /*0588*/ 	.word	0x00007050


	//   ....[31]....
        /*058c*/ 	.word	0x000071d0


	//   ....[32]....
        /*0590*/ 	.word	0x000071e0


	//   ....[33]....
        /*0594*/ 	.word	0x000075e0


	//   ....[34]....
        /*0598*/ 	.word	0x000075f0


	//   ....[35]....
        /*059c*/ 	.word	0x000079d0


	//   ....[36]....
        /*05a0*/ 	.word	0x000079f0


	//   ....[37]....
        /*05a4*/ 	.word	0x00007a10


	//   ....[38]....
        /*05a8*/ 	.word	0x00007a30


	//   ....[39]....
        /*05ac*/ 	.word	0x00007dc0


	//   ....[40]....
        /*05b0*/ 	.word	0x00007ef0


	//   ....[41]....
        /*05b4*/ 	.word	0x00007f50


	//   ....[42]....
        /*05b8*/ 	.word	0x00007f90


	//   ....[43]....
        /*05bc*/ 	.word	0x00008490


	//   ....[44]....
        /*05c0*/ 	.word	0x000084d0


	//   ....[45]....
        /*05c4*/ 	.word	0x00008510


	//   ....[46]....
        /*05c8*/ 	.word	0x00008550


	//   ....[47]....
        /*05cc*/ 	.word	0x000088a0


	//   ....[48]....
        /*05d0*/ 	.word	0x00008900


	//   ....[49]....
        /*05d4*/ 	.word	0x00008950


	//   ....[50]....
        /*05d8*/ 	.word	0x00008a50


	//   ....[51]....
        /*05dc*/ 	.word	0x0000c3b0


	//   ....[52]....
        /*05e0*/ 	.word	0x0000c400


	//   ....[53]....
        /*05e4*/ 	.word	0x0000c420


	//   ....[54]....
        /*05e8*/ 	.word	0x0000c430


	//   ....[55]....
        /*05ec*/ 	.word	0x0000c650


	//   ....[56]....
        /*05f0*/ 	.word	0x0000c6d0


	//   ....[57]....
        /*05f4*/ 	.word	0x0000c720


	//   ....[58]....
        /*05f8*/ 	.word	0x0000c790


	//   ....[59]....
        /*05fc*/ 	.word	0x0000ca40


	//   ....[60]....
        /*0600*/ 	.word	0x0000cbe0


	//   ....[61]....
        /*0604*/ 	.word	0x0000cc20


	//   ....[62]....
        /*0608*/ 	.word	0x0000cc60


	//   ....[63]....
        /*060c*/ 	.word	0x0000cef0


	//   ....[64]....
        /*0610*/ 	.word	0x0000cf60


	//   ....[65]....
        /*0614*/ 	.word	0x0000cfb0


	//   ....[66]....
        /*0618*/ 	.word	0x0000cff0


	//   ....[67]....
        /*061c*/ 	.word	0x00010e60


	//   ....[68]....
        /*0620*/ 	.word	0x00010e80


	//   ....[69]....
        /*0624*/ 	.word	0x00011980


	//   ....[70]....
        /*0628*/ 	.word	0x000119a0


	//   ....[71]....
        /*062c*/ 	.word	0x00011bc0


	//   ....[72]....
        /*0630*/ 	.word	0x00011d00


	//   ....[73]....
        /*0634*/ 	.word	0x00011f00


	//   ....[74]....
        /*0638*/ 	.word	0x00011f20


	//   ....[75]....
        /*063c*/ 	.word	0x00011f40


	//   ....[76]....
        /*0640*/ 	.word	0x00011f60


	//   ....[77]....
        /*0644*/ 	.word	0x00012c20


	//   ....[78]....
        /*0648*/ 	.word	0x00012c40


	//   ....[79]....
        /*064c*/ 	.word	0x00013690


	//   ....[80]....
        /*0650*/ 	.word	0x000136b0


	//   ....[81]....
        /*0654*/ 	.word	0x000138d0


	//   ....[82]....
        /*0658*/ 	.word	0x00013a00


	//   ....[83]....
        /*065c*/ 	.word	0x00013ba0


	//   ....[84]....
        /*0660*/ 	.word	0x00013bc0


	//   ....[85]....
        /*0664*/ 	.word	0x00013c60


	//   ....[86]....
        /*0668*/ 	.word	0x00013c80


	//   ....[87]....
        /*066c*/ 	.word	0x00015120


	//   ....[88]....
        /*0670*/ 	.word	0x00015140


	//   ....[89]....
        /*0674*/ 	.word	0x00015b40


	//   ....[90]....
        /*0678*/ 	.word	0x00015b60


	//   ....[91]....
        /*067c*/ 	.word	0x00015d90


	//   ....[92]....
        /*0680*/ 	.word	0x00015db0


	//   ....[93]....
        /*0684*/ 	.word	0x00015dd0


	//   ....[94]....
        /*0688*/ 	.word	0x00015df0


	//   ....[95]....
        /*068c*/ 	.word	0x000170b0


	//   ....[96]....
        /*0690*/ 	.word	0x000170e0


	//   ....[97]....
        /*0694*/ 	.word	0x00017100


	//   ....[98]....
        /*0698*/ 	.word	0x00017120


	//   ....[99]....
        /*069c*/ 	.word	0x000188a0


	//   ....[100]....
        /*06a0*/ 	.word	0x000188c0


	//   ....[101]....
        /*06a4*/ 	.word	0x000188d0


	//   ....[102]....
        /*06a8*/ 	.word	0x000188e0


	//   ....[103]....
        /*06ac*/ 	.word	0x00018ca0


	//   ....[104]....
        /*06b0*/ 	.word	0x00018cc0


	//   ....[105]....
        /*06b4*/ 	.word	0x00018e20


	//   ....[106]....
        /*06b8*/ 	.word	0x00018e30


	//   ....[107]....
        /*06bc*/ 	.word	0x00018fa0


	//   ....[108]....
        /*06c0*/ 	.word	0x00018fc0


	//   ....[109]....
        /*06c4*/ 	.word	0x00019130


	//   ....[110]....
        /*06c8*/ 	.word	0x00019140


	//   ....[111]....
        /*06cc*/ 	.word	0x000194a0


	//   ....[112]....
        /*06d0*/ 	.word	0x000194c0


	//   ....[113]....
        /*06d4*/ 	.word	0x0001a270


	//   ....[114]....
        /*06d8*/ 	.word	0x0001a280


	//   ....[115]....
        /*06dc*/ 	.word	0x0001b800


	//   ....[116]....
        /*06e0*/ 	.word	0x0001b820


	//   ....[117]....
        /*06e4*/ 	.word	0x0001b990


	//   ....[118]....
        /*06e8*/ 	.word	0x0001b9a0


	//   ....[119]....
        /*06ec*/ 	.word	0x0001bb10


	//   ....[120]....
        /*06f0*/ 	.word	0x0001bb30


	//   ....[121]....
        /*06f4*/ 	.word	0x0001bca0


	//   ....[122]....
        /*06f8*/ 	.word	0x0001bcb0


	//   ....[123]....
        /*06fc*/ 	.word	0x0001bec0


	//   ....[124]....
        /*0700*/ 	.word	0x0001bee0


	//   ....[125]....
        /*0704*/ 	.word	0x0001c000


	//   ....[126]....
        /*0708*/ 	.word	0x0001c040


	//   ....[127]....
        /*070c*/ 	.word	0x0001c070


	//   ....[128]....
        /*0710*/ 	.word	0x0001c0a0


	//   ....[129]....
        /*0714*/ 	.word	0x0001c0d0


	//   ....[130]....
        /*0718*/ 	.word	0x0001c100


	//   ....[131]....
        /*071c*/ 	.word	0x0001c260


	//   ....[132]....
        /*0720*/ 	.word	0x0001c2a0


	//   ....[133]....
        /*0724*/ 	.word	0x0001c2d0


	//   ....[134]....
        /*0728*/ 	.word	0x0001c300


	//   ....[135]....
        /*072c*/ 	.word	0x0001c330


	//   ....[136]....
        /*0730*/ 	.word	0x0001c360


	//   ....[137]....
        /*0734*/ 	.word	0x0001c3f0


	//   ....[138]....
        /*0738*/ 	.word	0x0001c430


	//   ....[139]....
        /*073c*/ 	.word	0x0001c440


	//   ....[140]....
        /*0740*/ 	.word	0x0001c4a0


	//   ....[141]....
        /*0744*/ 	.word	0x0001ce70


	//   ....[142]....
        /*0748*/ 	.word	0x0001ced0


	//   ....[143]....
        /*074c*/ 	.word	0x0001cf20


	//   ....[144]....
        /*0750*/ 	.word	0x0001cf70


	//   ....[145]....
        /*0754*/ 	.word	0x0001cfc0


	//   ....[146]....
        /*0758*/ 	.word	0x0001d030


	//   ....[147]....
        /*075c*/ 	.word	0x0001d070


	//   ....[148]....
        /*0760*/ 	.word	0x0001d0e0


	//   ....[149]....
        /*0764*/ 	.word	0x0001d150


	//   ....[150]....
        /*0768*/ 	.word	0x0001d1b0


	//   ....[151]....
        /*076c*/ 	.word	0x0001d220


	//   ....[152]....
        /*0770*/ 	.word	0x0001d290


	//   ....[153]....
        /*0774*/ 	.word	0x0001d2f0


	//   ....[154]....
        /*0778*/ 	.word	0x0001d350


	//   ....[155]....
        /*077c*/ 	.word	0x0001d3b0


	//   ....[156]....
        /*0780*/ 	.word	0x0001d420


	//   ....[157]....
        /*0784*/ 	.word	0x0001d480


	//   ....[158]....
        /*0788*/ 	.word	0x0001d4e0


	//   ....[159]....
        /*078c*/ 	.word	0x0001d530


	//   ....[160]....
        /*0790*/ 	.word	0x0001d5a0


	//   ....[161]....
        /*0794*/ 	.word	0x0001d600


	//   ....[162]....
        /*0798*/ 	.word	0x0001d660


	//   ....[163]....
        /*079c*/ 	.word	0x0001d8a0


	//   ....[164]....
        /*07a0*/ 	.word	0x0001d8f0


	//   ....[165]....
        /*07a4*/ 	.word	0x0001d940


	//   ....[166]....
        /*07a8*/ 	.word	0x0001d990


	//   ....[167]....
        /*07ac*/ 	.word	0x0001d9f0


	//   ....[168]....
        /*07b0*/ 	.word	0x0001da60


	//   ....[169]....
        /*07b4*/ 	.word	0x0001dab0


	//   ....[170]....
        /*07b8*/ 	.word	0x0001db20


	//   ....[171]....
        /*07bc*/ 	.word	0x0001db80


	//   ....[172]....
        /*07c0*/ 	.word	0x0001dbe0


	//   ....[173]....
        /*07c4*/ 	.word	0x0001de20


	//   ....[174]....
        /*07c8*/ 	.word	0x0001de60


	//   ....[175]....
        /*07cc*/ 	.word	0x0001deb0


	//   ....[176]....
        /*07d0*/ 	.word	0x0001def0


	//   ....[177]....
        /*07d4*/ 	.word	0x0001df40


	//   ....[178]....
        /*07d8*/ 	.word	0x0001df90


	//   ....[179]....
        /*07dc*/ 	.word	0x0001e000


	//   ....[180]....
        /*07e0*/ 	.word	0x0001e040


	//   ....[181]....
        /*07e4*/ 	.word	0x0001e080


	//   ....[182]....
        /*07e8*/ 	.word	0x0001e0d0


	//   ....[183]....
        /*07ec*/ 	.word	0x0001e110


	//   ....[184]....
        /*07f0*/ 	.word	0x0001e160


	//   ....[185]....
        /*07f4*/ 	.word	0x0001e1b0


	//   ....[186]....
        /*07f8*/ 	.word	0x0001e200


	//   ....[187]....
        /*07fc*/ 	.word	0x0001e250


	//   ....[188]....
        /*0800*/ 	.word	0x0001e2c0


	//   ....[189]....
        /*0804*/ 	.word	0x0001e330


	//   ....[190]....
        /*0808*/ 	.word	0x0001e390


	//   ....[191]....
        /*080c*/ 	.word	0x0001e3f0


	//   ....[192]....
        /*0810*/ 	.word	0x0001e450


	//   ....[193]....
        /*0814*/ 	.word	0x0001e4c0


	//   ....[194]....
        /*0818*/ 	.word	0x0001e520


	//   ....[195]....
        /*081c*/ 	.word	0x0001e580


	//   ....[196]....
        /*0820*/ 	.word	0x0001e5e0


	//   ....[197]....
        /*0824*/ 	.word	0x0001e650


	//   ....[198]....
        /*0828*/ 	.word	0x0001e6b0


	//   ....[199]....
        /*082c*/ 	.word	0x0001e710


	//   ....[200]....
        /*0830*/ 	.word	0x0001e770


	//   ....[201]....
        /*0834*/ 	.word	0x0001e7e0


	//   ....[202]....
        /*0838*/ 	.word	0x0001e840


	//   ....[203]....
        /*083c*/ 	.word	0x0001e8a0


	//   ....[204]....
        /*0840*/ 	.word	0x0001e900


	//   ....[205]....
        /*0844*/ 	.word	0x0001e970


	//   ....[206]....
        /*0848*/ 	.word	0x0001e9d0


	//   ....[207]....
        /*084c*/ 	.word	0x0001ea30


	//   ....[208]....
        /*0850*/ 	.word	0x0001ea90


	//   ....[209]....
        /*0854*/ 	.word	0x0001eb00


	//   ....[210]....
        /*0858*/ 	.word	0x0001eb50


	//   ....[211]....
        /*085c*/ 	.word	0x0001eb90


	//   ....[212]....
        /*0860*/ 	.word	0x0001ebe0


	//   ....[213]....
        /*0864*/ 	.word	0x0001ec30


	//   ....[214]....
        /*0868*/ 	.word	0x0001ec80


	//   ....[215]....
        /*086c*/ 	.word	0x0001ecf0


	//   ....[216]....
        /*0870*/ 	.word	0x0001ed30


	//   ....[217]....
        /*0874*/ 	.word	0x0001ed80


	//   ....[218]....
        /*0878*/ 	.word	0x0001edd0


	//   ....[219]....
        /*087c*/ 	.word	0x0001ee20


	//   ....[220]....
        /*0880*/ 	.word	0x0001ee70


	//   ....[221]....
        /*0884*/ 	.word	0x0001eee0


	//   ....[222]....
        /*0888*/ 	.word	0x0001ef20


	//   ....[223]....
        /*088c*/ 	.word	0x0001ef90


	//   ....[224]....
        /*0890*/ 	.word	0x0001eff0


	//   ....[225]....
        /*0894*/ 	.word	0x0001f060


	//----- nvinfo : EIATTR_EXIT_INSTR_OFFSETS
	.align		4
.L_966:
        /*0898*/ 	.byte	0x04, 0x1c
        /*089a*/ 	.short	(.L_968 - .L_967)


	//   ....[0]....
.L_967:
        /*089c*/ 	.word	0x00000fe0


	//   ....[1]....
        /*08a0*/ 	.word	0x0001ce30


	//----- nvinfo : EIATTR_MAX_THREADS
	.align		4
.L_968:
        /*08a4*/ 	.byte	0x04, 0x05
        /*08a6*/ 	.short	(.L_970 - .L_969)
.L_969:
        /*08a8*/ 	.word	0x00000100
        /*08ac*/ 	.word	0x00000001
        /*08b0*/ 	.word	0x00000001


	//----- nvinfo : EIATTR_CRS_STACK_SIZE
	.align		4
.L_970:
        /*08b4*/ 	.byte	0x04, 0x1e
        /*08b6*/ 	.short	(.L_972 - .L_971)
.L_971:
        /*08b8*/ 	.word	0x00000000
.L_972:


//--------------------- .nv.info._ZN7cutlass13device_kernelIN5flash19enable_sm80_to_sm89INS1_16FlashAttnFwdSm80INS1_25CollectiveMainloopFwdSm80ILi8ELi1ELb0EN4cute5tupleIJNS5_1CILi128EEENS7_ILi96EEENS7_ILi256EEEEEELi256ENS_10bfloat16_tEfNS_4arch4Sm80ELb0ELb0ELb0ELb0ELb1ELb0ELb1ELb1EEENS1_21CollectiveEpilogueFwdINS6_IJS8_SA_S9_EEENS6_IJNS7_ILi1EEESI_SI_EEESC_SE_Li256ELb0ELb1ELb1ELb0EEENS1_19SingleTileSchedulerILb0ELb1ELb1ELi128EEEEEEEEEvNT_6ParamsE --------------------------
	.section	.nv.info._ZN7cutlass13device_kernelIN5flash19enable_sm80_to_sm89INS1_16FlashAttnFwdSm80INS1_25CollectiveMainloopFwdSm80ILi8ELi1ELb0EN4cute5tupleIJNS5_1CILi128EEENS7_ILi96EEENS7_ILi256EEEEEELi256ENS_10bfloat16_tEfNS_4arch4Sm80ELb0ELb0ELb0ELb0ELb1ELb0ELb1ELb1EEENS1_21CollectiveEpilogueFwdINS6_IJS8_SA_S9_EEENS6_IJNS7_ILi1EEESI_SI_EEESC_SE_Li256ELb0ELb1ELb1ELb0EEENS1_19SingleTileSchedulerILb0ELb1ELb1ELi128EEEEEEEEEvNT_6ParamsE,"",@"SHT_CUDA_INFO"
	.sectionflags	@""
	.align	4


	//----- nvinfo : EIATTR_CUDA_API_VERSION
	.align		4
        /*0000*/ 	.byte	0x04, 0x37
        /*0002*/ 	.short	(.L_974 - .L_973)
.L_973:
        /*0004*/ 	.word	0x00000082


	//----- nvinfo : EIATTR_SW2861232_WAR
	.align		4
.L_974:
        /*0008*/ 	.byte	0x01, 0x35
	.zero		2


	//----- nvinfo : EIATTR_PARAM_CBANK
	.align		4
        /*000c*/ 	.byte	0x04, 0x0a
        /*000e*/ 	.short	(.L_976 - .L_975)
	.align		4
.L_975:
        /*0010*/ 	.word	index@(.nv.constant0._ZN7cutlass13device_kernelIN5flash19enable_sm80_to_sm89INS1_16FlashAttnFwdSm80INS1_25CollectiveMainloopFwdSm80ILi8ELi1ELb0EN4cute5tupleIJNS5_1CILi128EEENS7_ILi96EEENS7_ILi256EEEEEELi256ENS_10bfloat16_tEfNS_4arch4Sm80ELb0ELb0ELb0ELb0ELb1ELb0ELb1ELb1EEENS1_21CollectiveEpilogueFwdINS6_IJS8_SA_S9_EEENS6_IJNS7_ILi1EEESI_SI_EEESC_SE_Li256ELb0ELb1ELb1ELb0EEENS1_19SingleTileSchedulerILb0ELb1ELb1ELi128EEEEEEEEEvNT_6ParamsE)
        /*0014*/ 	.short	0x0160
        /*0016*/ 	.short	0x0418


	//----- nvinfo : EIATTR_CBANK_PARAM_SIZE
	.align		4
.L_976:
        /*0018*/ 	.byte	0x03, 0x19
        /*001a*/ 	.short	0x0418


	//----- nvinfo : EIATTR_KPARAM_INFO
	.align		4
        /*001c*/ 	.byte	0x04, 0x17
        /*001e*/ 	.short	(.L_978 - .L_977)
.L_977:
        /*0020*/ 	.word	0x00000000
        /*0024*/ 	.short	0x0000
        /*0026*/ 	.short	0x0000
        /*0028*/ 	.byte	0x00, 0xf0, 0x61, 0x10


	//----- nvinfo : EIATTR_MAXREG_COUNT
	.align		4
.L_978:
        /*002c*/ 	.byte	0x03, 0x1b
        /*002e*/ 	.short	0x00ff


	//----- nvinfo : EIATTR_NUM_BARRIERS
	.align		4
        /*0030*/ 	.byte	0x02, 0x4c
        /*0032*/ 	.byte	0x02
	.zero		1


	//----- nvinfo : EIATTR_ANNOTATIONS
	.align		4
        /*0034*/ 	.byte	0x04, 0x55
        /*0036*/ 	.short	(.L_980 - .L_979)


	//   ....[0]....
.L_979:
        /* <DEDUP_REMOVED lines=24> */


	//----- nvinfo : EIATTR_MERCURY_ISA_VERSION
	.align		4
.L_980:
        /*01a8*/ 	.byte	0x03, 0x5f
        /*01aa*/ 	.short	0x0000


	//----- nvinfo : EIATTR_COOP_GROUP_MASK_REGIDS
	.align		4
        /*01ac*/ 	.byte	0x04, 0x29
        /*01ae*/ 	.short	(.L_982 - .L_981)


	//   ....[0]....
.L_981:
        /*01b0*/ 	.word	0xffffffff


	//   ....[1]....
        /*01b4*/ 	.word	0xffffffff


	//   ....[2]....
        /*01b8*/ 	.word	0xffffffff


	//   ....[3]....
        /*01bc*/ 	.word	0xffffffff


	//   ....[4]....
        /*01c0*/ 	.word	0xffffffff


	//   ....[5]....
        /*01c4*/ 	.word	0xffffffff


	//   ....[6]....
        /*01c8*/ 	.word	0xffffffff


	//   ....[7]....
        /*01cc*/ 	.word	0xffffffff


	//   ....[8]....
        /*01d0*/ 	.word	0xffffffff


	//   ....[9]....
        /*01d4*/ 	.word	0xffffffff


	//   ....[10]....
        /*01d8*/ 	.word	0xffffffff


	//   ....[11]....
        /*01dc*/ 	.word	0xffffffff


	//   ....[12]....
        /*01e0*/ 	.word	0xffffffff


	//   ....[13]....
        /*01e4*/ 	.word	0xffffffff


	//   ....[14]....
        /*01e8*/ 	.word	0xffffffff


	//   ....[15]....
        /*01ec*/ 	.word	0xffffffff


	//   ....[16]....
        /*01f0*/ 	.word	0xffffffff


	//   ....[17]....
        /*01f4*/ 	.word	0xffffffff


	//   ....[18]....
        /*01f8*/ 	.word	0xffffffff


	//   ....[19]....
        /*01fc*/ 	.word	0xffffffff


	//   ....[20]....
        /*0200*/ 	.word	0xffffffff


	//   ....[21]....
        /*0204*/ 	.word	0xffffffff


	//   ....[22]....
        /*0208*/ 	.word	0xffffffff


	//   ....[23]....
        /*020c*/ 	.word	0xffffffff


	//   ....[24]....
        /*0210*/ 	.word	0xffffffff


	//   ....[25]....
        /*0214*/ 	.word	0xffffffff


	//   ....[26]....
        /*0218*/ 	.word	0xffffffff


	//   ....[27]....
        /*021c*/ 	.word	0xffffffff


	//   ....[28]....
        /*0220*/ 	.word	0xffffffff


	//   ....[29]....
        /*0224*/ 	.word	0xffffffff


	//   ....[30]....
        /*0228*/ 	.word	0xffffffff


	//   ....[31]....
        /*022c*/ 	.word	0xffffffff


	//   ....[32]....
        /*0230*/ 	.word	0xffffffff


	//   ....[33]....
        /*0234*/ 	.word	0xffffffff


	//   ....[34]....
        /*0238*/ 	.word	0xffffffff


	//   ....[35]....
        /*023c*/ 	.word	0xffffffff


	//   ....[36]....
        /*0240*/ 	.word	0xffffffff


	//   ....[37]....
        /*0244*/ 	.word	0xffffffff


	//   ....[38]....
        /*0248*/ 	.word	0xffffffff


	//   ....[39]....
        /*024c*/ 	.word	0xffffffff


	//   ....[40]....
        /*0250*/ 	.word	0xffffffff


	//   ....[41]....
        /*0254*/ 	.word	0xffffffff


	//   ....[42]....
        /*0258*/ 	.word	0xffffffff


	//   ....[43]....
        /*025c*/ 	.word	0xffffffff


	//   ....[44]....
        /*0260*/ 	.word	0xffffffff


	//   ....[45]....
        /*0264*/ 	.word	0xffffffff


	//   ....[46]....
        /*0268*/ 	.word	0xffffffff


	//   ....[47]....
        /*026c*/ 	.word	0xffffffff


	//   ....[48]....
        /*0270*/ 	.word	0xffffffff


	//   ....[49]....
        /*0274*/ 	.word	0xffffffff


	//   ....[50]....
        /*0278*/ 	.word	0xffffffff


	//   ....[51]....
        /*027c*/ 	.word	0xffffffff


	//   ....[52]....
        /*0280*/ 	.word	0xffffffff


	//   ....[53]....
        /*0284*/ 	.word	0xffffffff


	//   ....[54]....
        /*0288*/ 	.word	0xffffffff


	//   ....[55]....
        /*028c*/ 	.word	0xffffffff


	//   ....[56]....
        /*0290*/ 	.word	0xffffffff


	//   ....[57]....
        /*0294*/ 	.word	0xffffffff


	//   ....[58]....
        /*0298*/ 	.word	0xffffffff


	//----- nvinfo : EIATTR_COOP_GROUP_INSTR_OFFSETS
	.align		4
.L_982:
        /*029c*/ 	.byte	0x04, 0x28
        /*029e*/ 	.short	(.L_984 - .L_983)


	//   ....[0]....
.L_983:
        /*02a0*/ 	.word	0x00000060


	//   ....[1]....
        /*02a4*/ 	.word	0x00000ee0


	//   ....[2]....
        /*02a8*/ 	.word	0x00000f00


	//   ....[3]....
        /*02ac*/ 	.word	0x00001150


	//   ....[4]....
        /*02b0*/ 	.word	0x00001180


	//   ....[5]....
        /*02b4*/ 	.word	0x000012f0


	//   ....[6]....
        /*02b8*/ 	.word	0x00001320


	//   ....[7]....
        /*02bc*/ 	.word	0x00001480


	//   ....[8]....
        /*02c0*/ 	.word	0x000014c0


	//   ....[9]....
        /*02c4*/ 	.word	0x00001bf0


	//   ....[10]....
        /*02c8*/ 	.word	0x00001c30


	//   ....[11]....
        /*02cc*/ 	.word	0x00001c60


	//   ....[12]....
        /*02d0*/ 	.word	0x00001ca0


	//   ....[13]....
        /*02d4*/ 	.word	0x00001ce0


	//   ....[14]....
        /*02d8*/ 	.word	0x00001d20


	//   ....[15]....
        /*02dc*/ 	.word	0x00001d50


	//   ....[16]....
        /*02e0*/ 	.word	0x00001d90


	//   ....[17]....
        /*02e4*/ 	.word	0x00001e80


	//   ....[18]....
        /*02e8*/ 	.word	0x00001eb0


	//   ....[19]....
        /*02ec*/ 	.word	0x00001ef0


	//   ....[20]....
        /*02f0*/ 	.word	0x00001f30


	//   ....[21]....
        /*02f4*/ 	.word	0x00003bd0


	//   ....[22]....
        /*02f8*/ 	.word	0x00003bf0


	//   ....[23]....
        /*02fc*/ 	.word	0x00003c00


	//   ....[24]....
        /*0300*/ 	.word	0x00003c10


	//   ....[25]....
        /*0304*/ 	.word	0x00003ca0


	//   ....[26]....
        /*0308*/ 	.word	0x00003cb0


	//   ....[27]....
        /*030c*/ 	.word	0x000047b0


	//   ....[28]....
        /*0310*/ 	.word	0x00004840


	//   ....[29]....
        /*0314*/ 	.word	0x00004870


	//   ....[30]....
        /*0318*/ 	.word	0x000048e0


	//   ....[31]....
        /*031c*/ 	.word	0x00006810


	//   ....[32]....
        /*0320*/ 	.word	0x00006820


	//   ....[33]....
        /*0324*/ 	.word	0x00006830


	//   ....[34]....
        /*0328*/ 	.word	0x00006840


	//   ....[35]....
        /*032c*/ 	.word	0x00006850


	//   ....[36]....
        /*0330*/ 	.word	0x00006860


	//   ....[37]....
        /*0334*/ 	.word	0x00006c20


	//   ....[38]....
        /*0338*/ 	.word	0x00006c30


	//   ....[39]....
        /*033c*/ 	.word	0x00006d90


	//   ....[40]....
        /*0340*/ 	.word	0x00006dc0


	//   ....[41]....
        /*0344*/ 	.word	0x00006dd0


	//   ....[42]....
        /*0348*/ 	.word	0x00006de0


	//   ....[43]....
        /*034c*/ 	.word	0x00008670


	//   ....[44]....
        /*0350*/ 	.word	0x00008680


	//   ....[45]....
        /*0354*/ 	.word	0x000086b0


	//   ....[46]....
        /*0358*/ 	.word	0x000086c0


	//   ....[47]....
        /*035c*/ 	.word	0x0000acf0


	//   ....[48]....
        /*0360*/ 	.word	0x0000ad00


	//   ....[49]....
        /*0364*/ 	.word	0x0000ad30


	//   ....[50]....
        /*0368*/ 	.word	0x0000ad40


	//   ....[51]....
        /*036c*/ 	.word	0x0000bc30


	//   ....[52]....
        /*0370*/ 	.word	0x0000bc70


	//   ....[53]....
        /*0374*/ 	.word	0x0000bca0


	//   ....[54]....
        /*0378*/ 	.word	0x0000bce0


	//   ....[55]....
        /*037c*/ 	.word	0x0000bd80


	//   ....[56]....
        /*0380*/ 	.word	0x0000bda0


	//   ....[57]....
        /*0384*/ 	.word	0x0000c9f0


	//   ....[58]....
        /*0388*/ 	.word	0x0000ca00


	//----- nvinfo : EIATTR_EXIT_INSTR_OFFSETS
	.align		4
.L_984:
        /*038c*/ 	.byte	0x04, 0x1c
        /*038e*/ 	.short	(.L_986 - .L_985)


	//   ....[0]....
.L_985:
        /*0390*/ 	.word	0x000001c0


	//   ....[1]....
        /*0394*/ 	.word	0x0000ca10


	//   ....[2]....
        /*0398*/ 	.word	0x0000d5b0


	//   ....[3]....
        /*039c*/ 	.word	0x0000d600


	//   ....[4]....
        /*03a0*/ 	.word	0x0000d630


	//   ....[5]....
        /*03a4*/ 	.word	0x0000d690


	//   ....[6]....
        /*03a8*/ 	.word	0x0000d920


	//----- nvinfo : EIATTR_CTAIDZ_USED
	.align		4
.L_986:
        /*03ac*/ 	.byte	0x01, 0x04
	.zero		2


	//----- nvinfo : EIATTR_MAX_THREADS
	.align		4
        /*03b0*/ 	.byte	0x04, 0x05
        /*03b2*/ 	.short	(.L_988 - .L_987)
.L_987:
        /*03b4*/ 	.word	0x00000100
        /*03b8*/ 	.word	0x00000001
        /*03bc*/ 	.word	0x00000001


	//----- nvinfo : EIATTR_CRS_STACK_SIZE
	.align		4
.L_988:
        /*03c0*/ 	.byte	0x04, 0x1e
        /*03c2*/ 	.short	(.L_990 - .L_989)
.L_989:
        /*03c4*/ 	.word	0x00000000
.L_990:


//--------------------- .nv.info._ZN7cutlass13device_kernelIN5flash19enable_sm80_to_sm89INS1_16FlashAttnFwdSm80INS1_25CollectiveMainloopFwdSm80ILi8ELi1ELb0EN4cute5tupleIJNS5_1CILi128EEENS7_ILi64EEENS7_ILi256EEEEEELi256ENS_10bfloat16_tEfNS_4arch4Sm80ELb0ELb0ELb0ELb1ELb1ELb0ELb1ELb1EEENS1_21CollectiveEpilogueFwdINS6_IJS8_SA_S9_EEENS6_IJNS7_ILi1EEESI_SI_EEESC_SE_Li256ELb1ELb1ELb1ELb0EEENS1_36VarlenDynamicPersistentTileSchedulerILi128ELi64ELi256ELi256ELb1ELb1ELb0ELb0ELb1ELb1EEEEEEEEEvNT_6ParamsE --------------------------
	.section	.nv.info._ZN7cutlass13device_kernelIN5flash19enable_sm80_to_sm89INS1_16FlashAttnFwdSm80INS1_25CollectiveMainloopFwdSm80ILi8ELi1ELb0EN4cute5tupleIJNS5_1CILi128EEENS7_ILi64EEENS7_ILi256EEEEEELi256ENS_10bfloat16_tEfNS_4arch4Sm80ELb0ELb0ELb0ELb1ELb1ELb0ELb1ELb1EEENS1_21CollectiveEpilogueFwdINS6_IJS8_SA_S9_EEENS6_IJNS7_ILi1EEESI_SI_EEESC_SE_Li256ELb1ELb1ELb1ELb0EEENS1_36VarlenDynamicPersistentTileSchedulerILi128ELi64ELi256ELi256ELb1ELb1ELb0ELb0ELb1ELb1EEEEEEEEEvNT_6ParamsE,"",@"SHT_CUDA_INFO"
	.sectionflags	@""
	.align	4


	//----- nvinfo : EIATTR_CUDA_API_VERSION
	.align		4
        /*0000*/ 	.byte	0x04, 0x37
        /*0002*/ 	.short	(.L_992 - .L_991)
.L_991:
        /*0004*/ 	.word	0x00000082


	//----- nvinfo : EIATTR_SW2861232_WAR
	.align		4
.L_992:
        /*0008*/ 	.byte	0x01, 0x35
	.zero		2


	//----- nvinfo : EIATTR_PARAM_CBANK
	.align		4
        /*000c*/ 	.byte	0x04, 0x0a
        /*000e*/ 	.short	(.L_994 - .L_993)
	.align		4
.L_993:
        /*0010*/ 	.word	index@(.nv.constant0._ZN7cutlass13device_kernelIN5flash19enable_sm80_to_sm89INS1_16FlashAttnFwdSm80INS1_25CollectiveMainloopFwdSm80ILi8ELi1ELb0EN4cute5tupleIJNS5_1CILi128EEENS7_ILi64EEENS7_ILi256EEEEEELi256ENS_10bfloat16_tEfNS_4arch4Sm80ELb0ELb0ELb0ELb1ELb1ELb0ELb1ELb1EEENS1_21CollectiveEpilogueFwdINS6_IJS8_SA_S9_EEENS6_IJNS7_ILi1EEESI_SI_EEESC_SE_Li256ELb1ELb1ELb1ELb0EEENS1_36VarlenDynamicPersistentTileSchedulerILi128ELi64ELi256ELi256ELb1ELb1ELb0ELb0ELb1ELb1EEEEEEEEEvNT_6ParamsE)
        /*0014*/ 	.short	0x0160
        /*0016*/ 	.short	0x0438


	//----- nvinfo : EIATTR_CBANK_PARAM_SIZE
	.align		4
.L_994:
        /*0018*/ 	.byte	0x03, 0x19
        /*001a*/ 	.short	0x0438


	//----- nvinfo : EIATTR_KPARAM_INFO
	.align		4
        /*001c*/ 	.byte	0x04, 0x17
        /*001e*/ 	.short	(.L_996 - .L_995)
.L_995:
        /*0020*/ 	.word	0x00000000
        /*0024*/ 	.short	0x0000
        /*0026*/ 	.short	0x0000
        /*0028*/ 	.byte	0x00, 0xf0, 0xe1, 0x10


	//----- nvinfo : EIATTR_MAXREG_COUNT
	.align		4
.L_996:
        /*002c*/ 	.byte	0x03, 0x1b
        /*002e*/ 	.short	0x00ff


	//----- nvinfo : EIATTR_NUM_BARRIERS
	.align		4
        /*0030*/ 	.byte	0x02, 0x4c
        /*0032*/ 	.byte	0x06
	.zero		1


	//----- nvinfo : EIATTR_ANNOTATIONS
	.align		4
        /*0034*/ 	.byte	0x04, 0x55
        /*0036*/ 	.short	(.L_998 - .L_997)


	//   ....[0]....
.L_997:
        /* <DEDUP_REMOVED lines=142> */


	//----- nvinfo : EIATTR_MERCURY_ISA_VERSION
	.align		4
.L_998:
        /*0908*/ 	.byte	0x03, 0x5f
        /*090a*/ 	.short	0x0000


	//----- nvinfo : EIATTR_INT_WARP_WIDE_INSTR_OFFSETS
	.align		4
        /*090c*/ 	.byte	0x04, 0x31
        /*090e*/ 	.short	(.L_1000 - .L_999)


	//   ....[0]....
.L_999:
        /*0910*/ 	.word	0x0000a8d0


	//   ....[1]....
        /*0914*/ 	.word	0x0000a950


	//----- nvinfo : EIATTR_COOP_GROUP_MASK_REGIDS
	.align		4
.L_1000:
        /*0918*/ 	.byte	0x04, 0x29
        /*091a*/ 	.short	(.L_1002 - .L_1001)


	//   ....[0]....
.L_1001:
        /*091c*/ 	.word	0xffffffff


	//   ....[1]....
        /*0920*/ 	.word	0xffffffff


	//   ....[2]....
        /*0924*/ 	.word	0xffffffff


	//   ....[3]....
        /*0928*/ 	.word	0xffffffff


	//   ....[4]....
        /*092c*/ 	.word	0xffffffff


	//   ....[5]....
        /*0930*/ 	.word	0xffffffff


	//   ....[6]....
        /*0934*/ 	.word	0xffffffff


	//   ....[7]....
        /*0938*/ 	.word	0xffffffff


	//   ....[8]....
        /*093c*/ 	.word	0xffffffff


	//   ....[9]....
        /*0940*/ 	.word	0xffffffff


	//   ....[10]....
        /*0944*/ 	.word	0xffffffff


	//   ....[11]....
        /*0948*/ 	.word	0xffffffff


	//   ....[12]....
        /*094c*/ 	.word	0xffffffff


	//   ....[13]....
        /*0950*/ 	.word	0xffffffff


	//   ....[14]....
        /*0954*/ 	.word	0xffffffff


	//   ....[15]....
        /*0958*/ 	.word	0xffffffff


	//   ....[16]....
        /*095c*/ 	.word	0xffffffff


	//   ....[17]....
        /*0960*/ 	.word	0xffffffff


	//   ....[18]....
        /*0964*/ 	.word	0xffffffff


	//   ....[19]....
        /*0968*/ 	.word	0xffffffff


	//   ....[20]....
        /*096c*/ 	.word	0xffffffff


	//   ....[21]....
        /*0970*/ 	.word	0xffffffff


	//   ....[22]....
        /*0974*/ 	.word	0xffffffff


	//   ....[23]....
        /*0978*/ 	.word	0xffffffff


	//   ....[24]....
        /*097c*/ 	.word	0xffffffff


	//   ....[25]....
        /*0980*/ 	.word	0xffffffff


	//   ....[26]....
        /*0984*/ 	.word	0xffffffff


	//   ....[27]....
        /*0988*/ 	.word	0xffffffff


	//   ....[28]....
        /*098c*/ 	.word	0xffffffff


	//   ....[29]....
        /*0990*/ 	.word	0xffffffff


	//   ....[30]....
        /*0994*/ 	.word	0xffffffff


	//   ....[31]....
        /*0998*/ 	.word	0xffffffff


	//   ....[32]....
        /*099c*/ 	.word	0xffffffff


	//   ....[33]....
        /*09a0*/ 	.word	0xffffffff


	//   ....[34]....
        /*09a4*/ 	.word	0xffffffff


	//   ....[35]....
        /*09a8*/ 	.word	0xffffffff


	//   ....[36]....
        /*09ac*/ 	.word	0xffffffff


	//   ....[37]....
        /*09b0*/ 	.word	0xffffffff


	//   ....[38]....
        /*09b4*/ 	.word	0xffffffff


	//   ....[39]....
        /*09b8*/ 	.word	0xffffffff


	//   ....[40]....
        /*09bc*/ 	.word	0xffffffff


	//   ....[41]....
        /*09c0*/ 	.word	0xffffffff


	//   ....[42]....
        /*09c4*/ 	.word	0xffffffff


	//   ....[43]....
        /*09c8*/ 	.word	0xffffffff


	//   ....[44]....
        /*09cc*/ 	.word	0xffffffff


	//   ....[45]....
        /*09d0*/ 	.word	0xffffffff


	//   ....[46]....
        /*09d4*/ 	.word	0xffffffff


	//   ....[47]....
        /*09d8*/ 	.word	0xffffffff


	//   ....[48]....
        /*09dc*/ 	.word	0xffffffff


	//   ....[49]....
        /*09e0*/ 	.word	0xffffffff


	//   ....[50]....
        /*09e4*/ 	.word	0xffffffff


	//   ....[51]....
        /*09e8*/ 	.word	0xffffffff


	//   ....[52]....
        /*09ec*/ 	.word	0xffffffff


	//   ....[53]....
        /*09f0*/ 	.word	0xffffffff


	//   ....[54]....
        /*09f4*/ 	.word	0xffffffff


	//   ....[55]....
        /*09f8*/ 	.word	0xffffffff


	//   ....[56]....
        /*09fc*/ 	.word	0xffffffff


	//   ....[57]....
        /*0a00*/ 	.word	0xffffffff


	//   ....[58]....
        /*0a04*/ 	.word	0xffffffff


	//   ....[59]....
        /*0a08*/ 	.word	0xffffffff


	//   ....[60]....
        /*0a0c*/ 	.word	0xffffffff


	//   ....[61]....
        /*0a10*/ 	.word	0xffffffff


	//   ....[62]....
        /*0a14*/ 	.word	0xffffffff


	//   ....[63]....
        /*0a18*/ 	.word	0xffffffff


	//   ....[64]....
        /*0a1c*/ 	.word	0xffffffff


	//   ....[65]....
        /*0a20*/ 	.word	0xffffffff


	//   ....[66]....
        /*0a24*/ 	.word	0xffffffff


	//   ....[67]....
        /*0a28*/ 	.word	0xffffffff


	//   ....[68]....
        /*0a2c*/ 	.word	0xffffffff


	//   ....[69]....
        /*0a30*/ 	.word	0xffffffff


	//   ....[70]....
        /*0a34*/ 	.word	0xffffffff


	//   ....[71]....
        /*0a38*/ 	.word	0xffffffff


	//   ....[72]....
        /*0a3c*/ 	.word	0xffffffff


	//   ....[73]....
        /*0a40*/ 	.word	0xffffffff


	//   ....[74]....
        /*0a44*/ 	.word	0xffffffff


	//   ....[75]....
        /*0a48*/ 	.word	0xffffffff


	//   ....[76]....
        /*0a4c*/ 	.word	0xffffffff


	//   ....[77]....
        /*0a50*/ 	.word	0xffffffff


	//   ....[78]....
        /*0a54*/ 	.word	0xffffffff


	//   ....[79]....
        /*0a58*/ 	.word	0xffffffff


	//   ....[80]....
        /*0a5c*/ 	.word	0xffffffff


	//   ....[81]....
        /*0a60*/ 	.word	0xffffffff


	//   ....[82]....
        /*0a64*/ 	.word	0xffffffff


	//   ....[83]....
        /*0a68*/ 	.word	0xffffffff


	//   ....[84]....
        /*0a6c*/ 	.word	0xffffffff


	//   ....[85]....
        /*0a70*/ 	.word	0xffffffff


	//   ....[86]....
        /*0a74*/ 	.word	0xffffffff


	//   ....[87]....
        /*0a78*/ 	.word	0xffffffff


	//   ....[88]....
        /*0a7c*/ 	.word	0xffffffff


	//   ....[89]....
        /*0a80*/ 	.word	0xffffffff


	//   ....[90]....
        /*0a84*/ 	.word	0xffffffff


	//   ....[91]....
        /*0a88*/ 	.word	0xffffffff


	//   ....[92]....
        /*0a8c*/ 	.word	0xffffffff


	//   ....[93]....
        /*0a90*/ 	.word	0xffffffff


	//   ....[94]....
        /*0a94*/ 	.word	0xffffffff


	//   ....[95]....
        /*0a98*/ 	.word	0xffffffff


	//   ....[96]....
        /*0a9c*/ 	.word	0xffffffff


	//   ....[97]....
        /*0aa0*/ 	.word	0xffffffff


	//   ....[98]....
        /*0aa4*/ 	.word	0xffffffff


	//   ....[99]....
        /*0aa8*/ 	.word	0xffffffff


	//   ....[100]....
        /*0aac*/ 	.word	0xffffffff


	//   ....[101]....
        /*0ab0*/ 	.word	0xffffffff


	//   ....[102]....
        /*0ab4*/ 	.word	0xffffffff


	//   ....[103]....
        /*0ab8*/ 	.word	0xffffffff


	//   ....[104]....
        /*0abc*/ 	.word	0xffffffff


	//   ....[105]....
        /*0ac0*/ 	.word	0xffffffff


	//   ....[106]....
        /*0ac4*/ 	.word	0xffffffff


	//   ....[107]....
        /*0ac8*/ 	.word	0xffffffff


	//   ....[108]....
        /*0acc*/ 	.word	0xffffffff


	//   ....[109]....
        /*0ad0*/ 	.word	0xffffffff


	//   ....[110]....
        /*0ad4*/ 	.word	0xffffffff


	//   ....[111]....
        /*0ad8*/ 	.word	0xffffffff


	//   ....[112]....
        /*0adc*/ 	.word	0xffffffff


	//   ....[113]....
        /*0ae0*/ 	.word	0xffffffff


	//   ....[114]....
        /*0ae4*/ 	.word	0xffffffff


	//   ....[115]....
        /*0ae8*/ 	.word	0xffffffff


	//   ....[116]....
        /*0aec*/ 	.word	0xffffffff


	//   ....[117]....
        /*0af0*/ 	.word	0xffffffff


	//   ....[118]....
        /*0af4*/ 	.word	0xffffffff


	//   ....[119]....
        /*0af8*/ 	.word	0xffffffff


	//   ....[120]....
        /*0afc*/ 	.word	0xffffffff


	//   ....[121]....
        /*0b00*/ 	.word	0xffffffff


	//   ....[122]....
        /*0b04*/ 	.word	0xffffffff


	//   ....[123]....
        /*0b08*/ 	.word	0xffffffff


	//   ....[124]....
        /*0b0c*/ 	.word	0xffffffff


	//   ....[125]....
        /*0b10*/ 	.word	0xffffffff


	//   ....[126]....
        /*0b14*/ 	.word	0xffffffff


	//   ....[127]....
        /*0b18*/ 	.word	0xffffffff


	//   ....[128]....
        /*0b1c*/ 	.word	0xffffffff


	//   ....[129]....
        /*0b20*/ 	.word	0xffffffff


	//   ....[130]....
        /*0b24*/ 	.word	0xffffffff


	//   ....[131]....
        /*0b28*/ 	.word	0xffffffff


	//   ....[132]....
        /*0b2c*/ 	.word	0xffffffff


	//   ....[133]....
        /*0b30*/ 	.word	0xffffffff


	//   ....[134]....
        /*0b34*/ 	.word	0xffffffff


	//   ....[135]....
        /*0b38*/ 	.word	0xffffffff


	//   ....[136]....
        /*0b3c*/ 	.word	0xffffffff


	//   ....[137]....
        /*0b40*/ 	.word	0xffffffff


	//   ....[138]....
        /*0b44*/ 	.word	0xffffffff


	//   ....[139]....
        /*0b48*/ 	.word	0xffffffff


	//   ....[140]....
        /*0b4c*/ 	.word	0xffffffff


	//   ....[141]....
        /*0b50*/ 	.word	0xffffffff


	//   ....[142]....
        /*0b54*/ 	.word	0xffffffff


	//   ....[143]....
        /*0b58*/ 	.word	0xffffffff


	//   ....[144]....
        /*0b5c*/ 	.word	0xffffffff


	//   ....[145]....
        /*0b60*/ 	.word	0xffffffff


	//   ....[146]....
        /*0b64*/ 	.word	0xffffffff


	//   ....[147]....
        /*0b68*/ 	.word	0xffffffff


	//   ....[148]....
        /*0b6c*/ 	.word	0xffffffff


	//   ....[149]....
        /*0b70*/ 	.word	0xffffffff


	//   ....[150]....
        /*0b74*/ 	.word	0xffffffff


	//   ....[151]....
        /*0b78*/ 	.word	0xffffffff


	//   ....[152]....
        /*0b7c*/ 	.word	0xffffffff


	//   ....[153]....
        /*0b80*/ 	.word	0xffffffff


	//   ....[154]....
        /*0b84*/ 	.word	0xffffffff


	//   ....[155]....
        /*0b88*/ 	.word	0xffffffff


	//   ....[156]....
        /*0b8c*/ 	.word	0xffffffff


	//   ....[157]....
        /*0b90*/ 	.word	0xffffffff


	//   ....[158]....
        /*0b94*/ 	.word	0xffffffff


	//   ....[159]....
        /*0b98*/ 	.word	0xffffffff


	//   ....[160]....
        /*0b9c*/ 	.word	0xffffffff


	//   ....[161]....
        /*0ba0*/ 	.word	0xffffffff


	//   ....[162]....
        /*0ba4*/ 	.word	0xffffffff


	//   ....[163]....
        /*0ba8*/ 	.word	0xffffffff


	//   ....[164]....
        /*0bac*/ 	.word	0xffffffff


	//   ....[165]....
        /*0bb0*/ 	.word	0xffffffff


	//   ....[166]....
        /*0bb4*/ 	.word	0xffffffff


	//   ....[167]....
        /*0bb8*/ 	.word	0xffffffff


	//   ....[168]....
        /*0bbc*/ 	.word	0xffffffff


	//   ....[169]....
        /*0bc0*/ 	.word	0xffffffff


	//   ....[170]....
        /*0bc4*/ 	.word	0xffffffff


	//   ....[171]....
        /*0bc8*/ 	.word	0xffffffff


	//   ....[172]....
        /*0bcc*/ 	.word	0xffffffff


	//   ....[173]....
        /*0bd0*/ 	.word	0xffffffff


	//   ....[174]....
        /*0bd4*/ 	.word	0xffffffff


	//   ....[175]....
        /*0bd8*/ 	.word	0xffffffff


	//----- nvinfo : EIATTR_COOP_GROUP_INSTR_OFFSETS
	.align		4
.L_1002:
        /*0bdc*/ 	.byte	0x04, 0x28
        /*0bde*/ 	.short	(.L_1004 - .L_1003)


	//   ....[0]....
.L_1003:
        /*0be0*/ 	.word	0x00000050


	//   ....[1]....
        /*0be4*/ 	.word	0x00000200


	//   ....[2]....
        /*0be8*/ 	.word	0x00000230


	//   ....[3]....
        /*0bec*/ 	.word	0x00000260


	//   ....[4]....
        /*0bf0*/ 	.word	0x00000290


	//   ....[5]....
        /*0bf4*/ 	.word	0x000002c0


	//   ....[6]....
        /*0bf8*/ 	.word	0x000002f0


	//   ....[7]....
        /*0bfc*/ 	.word	0x00000460


	//   ....[8]....
        /*0c00*/ 	.word	0x000004a0


	//   ....[9]....
        /*0c04*/ 	.word	0x000004d0


	//   ....[10]....
        /*0c08*/ 	.word	0x00000500


	//   ....[11]....
        /*0c0c*/ 	.word	0x00000530


	//   ....[12]....
        /*0c10*/ 	.word	0x00000560


	//   ....[13]....
        /*0c14*/ 	.word	0x000005f0


	//   ....[14]....
        /*0c18*/ 	.word	0x00000620


	//   ....[15]....
        /*0c1c*/ 	.word	0x00000640


	//   ....[16]....
        /*0c20*/ 	.word	0x000006a0


	//   ....[17]....
        /*0c24*/ 	.word	0x00002970


	//   ....[18]....
        /*0c28*/ 	.word	0x00002990


	//   ....[19]....
        /*0c2c*/ 	.word	0x00002b50


	//   ....[20]....
        /*0c30*/ 	.word	0x00002b60


	//   ....[21]....
        /*0c34*/ 	.word	0x00002d00


	//   ....[22]....
        /*0c38*/ 	.word	0x00002d20


	//   ....[23]....
        /*0c3c*/ 	.word	0x00002ec0


	//   ....[24]....
        /*0c40*/ 	.word	0x00002ed0


	//   ....[25]....
        /*0c44*/ 	.word	0x00003410


	//   ....[26]....
        /*0c48*/ 	.word	0x00003440


	//   ....[27]....
        /*0c4c*/ 	.word	0x00003460


	//   ....[28]....
        /*0c50*/ 	.word	0x00003470


	//   ....[29]....
        /*0c54*/ 	.word	0x00003670


	//   ....[30]....
        /*0c58*/ 	.word	0x00003690


	//   ....[31]....
        /*0c5c*/ 	.word	0x00003780


	//   ....[32]....
        /*0c60*/ 	.word	0x00003960


	//   ....[33]....
        /*0c64*/ 	.word	0x00004970


	//   ....[34]....
        /*0c68*/ 	.word	0x00004990


	//   ....[35]....
        /*0c6c*/ 	.word	0x00004a90


	//   ....[36]....
        /*0c70*/ 	.word	0x00004aa0


	//   ....[37]....
        /*0c74*/ 	.word	0x000051b0


	//   ....[38]....
        /*0c78*/ 	.word	0x000051c0


	//   ....[39]....
        /*0c7c*/ 	.word	0x000051f0


	//   ....[40]....
        /*0c80*/ 	.word	0x00005200


	//   ....[41]....
        /*0c84*/ 	.word	0x00006af0


	//   ....[42]....
        /*0c88*/ 	.word	0x00006b00


	//   ....[43]....
        /*0c8c*/ 	.word	0x00006b30


	//   ....[44]....
        /*0c90*/ 	.word	0x00006b40


	//   ....[45]....
        /*0c94*/ 	.word	0x00007d20


	//   ....[46]....
        /*0c98*/ 	.word	0x00007d40


	//   ....[47]....
        /*0c9c*/ 	.word	0x00007e50


	//   ....[48]....
        /*0ca0*/ 	.word	0x00007e70


	//   ....[49]....
        /*0ca4*/ 	.word	0x00008210


	//   ....[50]....
        /*0ca8*/ 	.word	0x00008230


	//   ....[51]....
        /*0cac*/ 	.word	0x00008250


	//   ....[52]....
        /*0cb0*/ 	.word	0x00008270


	//   ....[53]....
        /*0cb4*/ 	.word	0x00009eb0


	//   ....[54]....
        /*0cb8*/ 	.word	0x00009ee0


	//   ....[55]....
        /*0cbc*/ 	.word	0x00009f00


	//   ....[56]....
        /*0cc0*/ 	.word	0x00009f10


	//   ....[57]....
        /*0cc4*/ 	.word	0x0000b7c0


	//   ....[58]....
        /*0cc8*/ 	.word	0x0000b7d0


	//   ....[59]....
        /*0ccc*/ 	.word	0x0000b7f0


	//   ....[60]....
        /*0cd0*/ 	.word	0x0000b800


	//   ....[61]....
        /*0cd4*/ 	.word	0x0000bbb0


	//   ....[62]....
        /*0cd8*/ 	.word	0x0000bbd0


	//   ....[63]....
        /*0cdc*/ 	.word	0x0000bd90


	//   ....[64]....
        /*0ce0*/ 	.word	0x0000bda0


	//   ....[65]....
        /*0ce4*/ 	.word	0x0000bf50


	//   ....[66]....
        /*0ce8*/ 	.word	0x0000bf70


	//   ....[67]....
        /*0cec*/ 	.word	0x0000c120


	//   ....[68]....
        /*0cf0*/ 	.word	0x0000c130


	//   ....[69]....
        /*0cf4*/ 	.word	0x0000c4d0


	//   ....[70]....
        /*0cf8*/ 	.word	0x0000c4f0


	//   ....[71]....
        /*0cfc*/ 	.word	0x0000d140


	//   ....[72]....
        /*0d00*/ 	.word	0x0000d150


	//   ....[73]....
        /*0d04*/ 	.word	0x0000e4f0


	//   ....[74]....
        /*0d08*/ 	.word	0x0000e510


	//   ....[75]....
        /*0d0c*/ 	.word	0x0000e6e0


	//   ....[76]....
        /*0d10*/ 	.word	0x0000e6f0


	//   ....[77]....
        /*0d14*/ 	.word	0x0000e8a0


	//   ....[78]....
        /*0d18*/ 	.word	0x0000e8c0


	//   ....[79]....
        /*0d1c*/ 	.word	0x0000ea70


	//   ....[80]....
        /*0d20*/ 	.word	0x0000ea80


	//   ....[81]....
        /*0d24*/ 	.word	0x0000ecf0


	//   ....[82]....
        /*0d28*/ 	.word	0x0000ed10


	//   ....[83]....
        /*0d2c*/ 	.word	0x0000ee40


	//   ....[84]....
        /*0d30*/ 	.word	0x0000ee80


	//   ....[85]....
        /*0d34*/ 	.word	0x0000eeb0


	//   ....[86]....
        /*0d38*/ 	.word	0x0000eee0


	//   ....[87]....
        /*0d3c*/ 	.word	0x0000ef10


	//   ....[88]....
        /*0d40*/ 	.word	0x0000ef40


	//   ....[89]....
        /*0d44*/ 	.word	0x0000f0a0


	//   ....[90]....
        /*0d48*/ 	.word	0x0000f0e0


	//   ....[91]....
        /*0d4c*/ 	.word	0x0000f110


	//   ....[92]....
        /*0d50*/ 	.word	0x0000f140


	//   ....[93]....
        /*0d54*/ 	.word	0x0000f170


	//   ....[94]....
        /*0d58*/ 	.word	0x0000f1a0


	//   ....[95]....
        /*0d5c*/ 	.word	0x0000f230


	//   ....[96]....
        /*0d60*/ 	.word	0x0000f260


	//   ....[97]....
        /*0d64*/ 	.word	0x0000f270


	//   ....[98]....
        /*0d68*/ 	.word	0x0000f2d0


	//   ....[99]....
        /*0d6c*/ 	.word	0x0000f8b0


	//   ....[100]....
        /*0d70*/ 	.word	0x0000f910


	//   ....[101]....
        /*0d74*/ 	.word	0x0000f960


	//   ....[102]....
        /*0d78*/ 	.word	0x0000f9b0


	//   ....[103]....
        /*0d7c*/ 	.word	0x0000fa00


	//   ....[104]....
        /*0d80*/ 	.word	0x0000fa70


	//   ....[105]....
        /*0d84*/ 	.word	0x0000fac0


	//   ....[106]....
        /*0d88*/ 	.word	0x0000fb20


	//   ....[107]....
        /*0d8c*/ 	.word	0x0000fb90


	//   ....[108]....
        /*0d90*/ 	.word	0x0000fbf0


	//   ....[109]....
        /*0d94*/ 	.word	0x0000fc60


	//   ....[110]....
        /*0d98*/ 	.word	0x0000fcd0


	//   ....[111]....
        /*0d9c*/ 	.word	0x0000fd40


	//   ....[112]....
        /*0da0*/ 	.word	0x0000fda0


	//   ....[113]....
        /*0da4*/ 	.word	0x0000fe10


	//   ....[114]....
        /*0da8*/ 	.word	0x0000fe80


	//   ....[115]....
        /*0dac*/ 	.word	0x0000fef0


	//   ....[116]....
        /*0db0*/ 	.word	0x0000ff50


	//   ....[117]....
        /*0db4*/ 	.word	0x0000ffc0


	//   ....[118]....
        /*0db8*/ 	.word	0x00010030


	//   ....[119]....
        /*0dbc*/ 	.word	0x000101a0


	//   ....[120]....
        /*0dc0*/ 	.word	0x00010200


	//   ....[121]....
        /*0dc4*/ 	.word	0x00010260


	//   ....[122]....
        /*0dc8*/ 	.word	0x000102b0


	//   ....[123]....
        /*0dcc*/ 	.word	0x00010300


	//   ....[124]....
        /*0dd0*/ 	.word	0x00010350


	//   ....[125]....
        /*0dd4*/ 	.word	0x000103c0


	//   ....[126]....
        /*0dd8*/ 	.word	0x00010430


	//   ....[127]....
        /*0ddc*/ 	.word	0x000104a0


	//   ....[128]....
        /*0de0*/ 	.word	0x00010620


	//   ....[129]....
        /*0de4*/ 	.word	0x00010680


	//   ....[130]....
        /*0de8*/ 	.word	0x000106d0


	//   ....[131]....
        /*0dec*/ 	.word	0x00010710


	//   ....[132]....
        /*0df0*/ 	.word	0x00010760


	//   ....[133]....
        /*0df4*/ 	.word	0x000107a0


	//   ....[134]....
        /*0df8*/ 	.word	0x000107f0


	//   ....[135]....
        /*0dfc*/ 	.word	0x00010840


	//   ....[136]....
        /*0e00*/ 	.word	0x00010890


	//   ....[137]....
        /*0e04*/ 	.word	0x000108e0


	//   ....[138]....
        /*0e08*/ 	.word	0x00010950


	//   ....[139]....
        /*0e0c*/ 	.word	0x000109c0


	//   ....[140]....
        /*0e10*/ 	.word	0x00010a30


	//   ....[141]....
        /*0e14*/ 	.word	0x00010a90


	//   ....[142]....
        /*0e18*/ 	.word	0x00010b00


	//   ....[143]....
        /*0e1c*/ 	.word	0x00010b70


	//   ....[144]....
        /*0e20*/ 	.word	0x00010be0


	//   ....[145]....
        /*0e24*/ 	.word	0x00010c40


	//   ....[146]....
        /*0e28*/ 	.word	0x00010cb0


	//   ....[147]....
        /*0e2c*/ 	.word	0x00010d20


	//   ....[148]....
        /*0e30*/ 	.word	0x00010d90


	//   ....[149]....
        /*0e34*/ 	.word	0x00010df0


	//   ....[150]....
        /*0e38*/ 	.word	0x00010e60


	//   ....[151]....
        /*0e3c*/ 	.word	0x00010ed0


	//   ....[152]....
        /*0e40*/ 	.word	0x00010f40


	//   ....[153]....
        /*0e44*/ 	.word	0x00010fa0


	//   ....[154]....
        /*0e48*/ 	.word	0x00011010


	//   ....[155]....
        /*0e4c*/ 	.word	0x00011080


	//   ....[156]....
        /*0e50*/ 	.word	0x000110f0


	//   ....[157]....
        /*0e54*/ 	.word	0x00011150


	//   ....[158]....
        /*0e58*/ 	.word	0x000111c0


	//   ....[159]....
        /*0e5c*/ 	.word	0x00011230


	//   ....[160]....
        /*0e60*/ 	.word	0x00011280


	//   ....[161]....
        /*0e64*/ 	.word	0x000112c0


	//   ....[162]....
        /*0e68*/ 	.word	0x00011310


	//   ....[163]....
        /*0e6c*/ 	.word	0x00011360


	//   ....[164]....
        /*0e70*/ 	.word	0x000113b0


	//   ....[165]....
        /*0e74*/ 	.word	0x00011420


	//   ....[166]....
        /*0e78*/ 	.word	0x00011470


	//   ....[167]....
        /*0e7c*/ 	.word	0x000114c0


	//   ....[168]....
        /*0e80*/ 	.word	0x00011510


	//   ....[169]....
        /*0e84*/ 	.word	0x00011560


	//   ....[170]....
        /*0e88*/ 	.word	0x000115b0


	//   ....[171]....
        /*0e8c*/ 	.word	0x00011620


	//   ....[172]....
        /*0e90*/ 	.word	0x00011670


	//   ....[173]....
        /*0e94*/ 	.word	0x000116d0


	//   ....[174]....
        /*0e98*/ 	.word	0x00011730


	//   ....[175]....
        /*0e9c*/ 	.word	0x000117a0


	//----- nvinfo : EIATTR_EXIT_INSTR_OFFSETS
	.align		4
.L_1004:
        /*0ea0*/ 	.byte	0x04, 0x1c
        /*0ea2*/ 	.short	(.L_1006 - .L_1005)


	//   ....[0]....
.L_1005:
        /*0ea4*/ 	.word	0x00000c10


	//   ....[1]....
        /*0ea8*/ 	.word	0x0000f870


	//----- nvinfo : EIATTR_MAX_THREADS
	.align		4
.L_1006:
        /*0eac*/ 	.byte	0x04, 0x05
        /*0eae*/ 	.short	(.L_1008 - .L_1007)
.L_1007:
        /*0eb0*/ 	.word	0x00000100
        /*0eb4*/ 	.word	0x00000001
        /*0eb8*/ 	.word	0x00000001


	//----- nvinfo : EIATTR_CRS_STACK_SIZE
	.align		4
.L_1008:
        /*0ebc*/ 	.byte	0x04, 0x1e
        /*0ebe*/ 	.short	(.L_1010 - .L_1009)
.L_1009:
        /*0ec0*/ 	.word	0x00000000
.L_1010:


//--------------------- .nv.info._ZN7cutlass13device_kernelIN5flash19enable_sm80_to_sm89INS1_16FlashAttnFwdSm80INS1_25CollectiveMainloopFwdSm80ILi8ELi1ELb0EN4cute5tupleIJNS5_1CILi128EEENS7_ILi48EEENS7_ILi256EEEEEELi256ENS_10bfloat16_tEfNS_4arch4Sm80ELb0ELb0ELb0ELb1ELb1ELb1ELb1ELb1EEENS1_21CollectiveEpilogueFwdINS6_IJS8_SA_S9_EEENS6_IJNS7_ILi1EEESI_SI_EEESC_SE_Li256ELb1ELb1ELb1ELb0EEENS1_36VarlenDynamicPersistentTileSchedulerILi128ELi48ELi256ELi256ELb1ELb1ELb0ELb0ELb1ELb1EEEEEEEEEvNT_6ParamsE --------------------------
	.section	.nv.info._ZN7cutlass13device_kernelIN5flash19enable_sm80_to_sm89INS1_16FlashAttnFwdSm80INS1_25CollectiveMainloopFwdSm80ILi8ELi1ELb0EN4cute5tupleIJNS5_1CILi128EEENS7_ILi48EEENS7_ILi256EEEEEELi256ENS_10bfloat16_tEfNS_4arch4Sm80ELb0ELb0ELb0ELb1ELb1ELb1ELb1ELb1EEENS1_21CollectiveEpilogueFwdINS6_IJS8_SA_S9_EEENS6_IJNS7_ILi1EEESI_SI_EEESC_SE_Li256ELb1ELb1ELb1ELb0EEENS1_36VarlenDynamicPersistentTileSchedulerILi128ELi48ELi256ELi256ELb1ELb1ELb0ELb0ELb1ELb1EEEEEEEEEvNT_6ParamsE,"",@"SHT_CUDA_INFO"
	.sectionflags	@""
	.align	4


	//----- nvinfo : EIATTR_CUDA_API_VERSION
	.align		4
        /*0000*/ 	.byte	0x04, 0x37
        /*0002*/ 	.short	(.L_1012 - .L_1011)
.L_1011:
        /*0004*/ 	.word	0x00000082


	//----- nvinfo : EIATTR_SW2861232_WAR
	.align		4
.L_1012:
        /*0008*/ 	.byte	0x01, 0x35
	.zero		2


	//----- nvinfo : EIATTR_PARAM_CBANK
	.align		4
        /*000c*/ 	.byte	0x04, 0x0a
        /*000e*/ 	.short	(.L_1014 - .L_1013)
	.align		4
.L_1013:
        /*0010*/ 	.word	index@(.nv.constant0._ZN7cutlass13device_kernelIN5flash19enable_sm80_to_sm89INS1_16FlashAttnFwdSm80INS1_25CollectiveMainloopFwdSm80ILi8ELi1ELb0EN4cute5tupleIJNS5_1CILi128EEENS7_ILi48EEENS7_ILi256EEEEEELi256ENS_10bfloat16_tEfNS_4arch4Sm80ELb0ELb0ELb0ELb1ELb1ELb1ELb1ELb1EEENS1_21CollectiveEpilogueFwdINS6_IJS8_SA_S9_EEENS6_IJNS7_ILi1EEESI_SI_EEESC_SE_Li256ELb1ELb1ELb1ELb0EEENS1_36VarlenDynamicPersistentTileSchedulerILi128ELi48ELi256ELi256ELb1ELb1ELb0ELb0ELb1ELb1EEEEEEEEEvNT_6ParamsE)
        /*0014*/ 	.short	0x0160
        /*0016*/ 	.short	0x0438


	//----- nvinfo : EIATTR_CBANK_PARAM_SIZE
	.align		4
.L_1014:
        /*0018*/ 	.byte	0x03, 0x19
        /*001a*/ 	.short	0x0438


	//----- nvinfo : EIATTR_KPARAM_INFO
	.align		4
        /*001c*/ 	.byte	0x04, 0x17
        /*001e*/ 	.short	(.L_1016 - .L_1015)
.L_1015:
        /*0020*/ 	.word	0x00000000
        /*0024*/ 	.short	0x0000
        /*0026*/ 	.short	0x0000
        /*0028*/ 	.byte	0x00, 0xf0, 0xe1, 0x10


	//----- nvinfo : EIATTR_MAXREG_COUNT
	.align		4
.L_1016:
        /*002c*/ 	.byte	0x03, 0x1b
        /*002e*/ 	.short	0x00ff


	//----- nvinfo : EIATTR_NUM_BARRIERS
	.align		4
        /*0030*/ 	.byte	0x02, 0x4c
        /*0032*/ 	.byte	0x06
	.zero		1


	//----- nvinfo : EIATTR_ANNOTATIONS
	.align		4
        /*0034*/ 	.byte	0x04, 0x55
        /*0036*/ 	.short	(.L_1018 - .L_1017)


	//   ....[0]....
.L_1017:
        /* <DEDUP_REMOVED lines=159> */


	//----- nvinfo : EIATTR_MERCURY_ISA_VERSION
	.align		4
.L_1018:
        /*0a18*/ 	.byte	0x03, 0x5f
        /*0a1a*/ 	.short	0x0000


	//----- nvinfo : EIATTR_INT_WARP_WIDE_INSTR_OFFSETS
	.align		4
        /*0a1c*/ 	.byte	0x04, 0x31
        /*0a1e*/ 	.short	(.L_1020 - .L_1019)


	//   ....[0]....
.L_1019:
        /*0a20*/ 	.word	0x00016fd0


	//   ....[1]....
        /*0a24*/ 	.word	0x00017040


	//----- nvinfo : EIATTR_COOP_GROUP_MASK_REGIDS
	.align		4
.L_1020:
        /*0a28*/ 	.byte	0x04, 0x29
        /*0a2a*/ 	.short	(.L_1022 - .L_1021)


	//   ....[0]....
.L_1021:
        /*0a2c*/ 	.word	0xffffffff


	//   ....[1]....
        /*0a30*/ 	.word	0xffffffff


	//   ....[2]....
        /*0a34*/ 	.word	0xffffffff


	//   ....[3]....
        /*0a38*/ 	.word	0xffffffff


	//   ....[4]....
        /*0a3c*/ 	.word	0xffffffff


	//   ....[5]....
        /*0a40*/ 	.word	0xffffffff


	//   ....[6]....
        /*0a44*/ 	.word	0xffffffff


	//   ....[7]....
        /*0a48*/ 	.word	0xffffffff


	//   ....[8]....
        /*0a4c*/ 	.word	0xffffffff


	//   ....[9]....
        /*0a50*/ 	.word	0xffffffff


	//   ....[10]....
        /*0a54*/ 	.word	0xffffffff


	//   ....[11]....
        /*0a58*/ 	.word	0xffffffff


	//   ....[12]....
        /*0a5c*/ 	.word	0xffffffff


	//   ....[13]....
        /*0a60*/ 	.word	0xffffffff


	//   ....[14]....
        /*0a64*/ 	.word	0xffffffff


	//   ....[15]....
        /*0a68*/ 	.word	0xffffffff


	//   ....[16]....
        /*0a6c*/ 	.word	0xffffffff


	//   ....[17]....
        /*0a70*/ 	.word	0xffffffff


	//   ....[18]....
        /*0a74*/ 	.word	0xffffffff


	//   ....[19]....
        /*0a78*/ 	.word	0xffffffff


	//   ....[20]....
        /*0a7c*/ 	.word	0xffffffff


	//   ....[21]....
        /*0a80*/ 	.word	0xffffffff


	//   ....[22]....
        /*0a84*/ 	.word	0xffffffff


	//   ....[23]....
        /*0a88*/ 	.word	0xffffffff


	//   ....[24]....
        /*0a8c*/ 	.word	0xffffffff


	//   ....[25]....
        /*0a90*/ 	.word	0xffffffff


	//   ....[26]....
        /*0a94*/ 	.word	0xffffffff


	//   ....[27]....
        /*0a98*/ 	.word	0xffffffff


	//   ....[28]....
        /*0a9c*/ 	.word	0xffffffff


	//   ....[29]....
        /*0aa0*/ 	.word	0xffffffff


	//   ....[30]....
        /*0aa4*/ 	.word	0xffffffff


	//   ....[31]....
        /*0aa8*/ 	.word	0xffffffff


	//   ....[32]....
        /*0aac*/ 	.word	0xffffffff


	//   ....[33]....
        /*0ab0*/ 	.word	0xffffffff


	//   ....[34]....
        /*0ab4*/ 	.word	0xffffffff


	//   ....[35]....
        /*0ab8*/ 	.word	0xffffffff


	//   ....[36]....
        /*0abc*/ 	.word	0xffffffff


	//   ....[37]....
        /*0ac0*/ 	.word	0xffffffff


	//   ....[38]....
        /*0ac4*/ 	.word	0xffffffff


	//   ....[39]....
        /*0ac8*/ 	.word	0xffffffff


	//   ....[40]....
        /*0acc*/ 	.word	0xffffffff


	//   ....[41]....
        /*0ad0*/ 	.word	0xffffffff


	//   ....[42]....
        /*0ad4*/ 	.word	0xffffffff


	//   ....[43]....
        /*0ad8*/ 	.word	0xffffffff


	//   ....[44]....
        /*0adc*/ 	.word	0xffffffff


	//   ....[45]....
        /*0ae0*/ 	.word	0xffffffff


	//   ....[46]....
        /*0ae4*/ 	.word	0xffffffff


	//   ....[47]....
        /*0ae8*/ 	.word	0xffffffff


	//   ....[48]....
        /*0aec*/ 	.word	0xffffffff


	//   ....[49]....
        /*0af0*/ 	.word	0xffffffff


	//   ....[50]....
        /*0af4*/ 	.word	0xffffffff


	//   ....[51]....
        /*0af8*/ 	.word	0xffffffff


	//   ....[52]....
        /*0afc*/ 	.word	0xffffffff


	//   ....[53]....
        /*0b00*/ 	.word	0xffffffff


	//   ....[54]....
        /*0b04*/ 	.word	0xffffffff


	//   ....[55]....
        /*0b08*/ 	.word	0xffffffff


	//   ....[56]....
        /*0b0c*/ 	.word	0xffffffff


	//   ....[57]....
        /*0b10*/ 	.word	0xffffffff


	//   ....[58]....
        /*0b14*/ 	.word	0xffffffff


	//   ....[59]....
        /*0b18*/ 	.word	0xffffffff


	//   ....[60]....
        /*0b1c*/ 	.word	0xffffffff


	//   ....[61]....
        /*0b20*/ 	.word	0xffffffff


	//   ....[62]....
        /*0b24*/ 	.word	0xffffffff


	//   ....[63]....
        /*0b28*/ 	.word	0xffffffff


	//   ....[64]....
        /*0b2c*/ 	.word	0xffffffff


	//   ....[65]....
        /*0b30*/ 	.word	0xffffffff


	//   ....[66]....
        /*0b34*/ 	.word	0xffffffff


	//   ....[67]....
        /*0b38*/ 	.word	0xffffffff


	//   ....[68]....
        /*0b3c*/ 	.word	0xffffffff


	//   ....[69]....
        /*0b40*/ 	.word	0xffffffff


	//   ....[70]....
        /*0b44*/ 	.word	0xffffffff


	//   ....[71]....
        /*0b48*/ 	.word	0xffffffff


	//   ....[72]....
        /*0b4c*/ 	.word	0xffffffff


	//   ....[73]....
        /*0b50*/ 	.word	0xffffffff


	//   ....[74]....
        /*0b54*/ 	.word	0xffffffff


	//   ....[75]....
        /*0b58*/ 	.word	0xffffffff


	//   ....[76]....
        /*0b5c*/ 	.word	0xffffffff


	//   ....[77]....
        /*0b60*/ 	.word	0xffffffff


	//   ....[78]....
        /*0b64*/ 	.word	0xffffffff


	//   ....[79]....
        /*0b68*/ 	.word	0xffffffff


	//   ....[80]....
        /*0b6c*/ 	.word	0xffffffff


	//   ....[81]....
        /*0b70*/ 	.word	0xffffffff


	//   ....[82]....
        /*0b74*/ 	.word	0xffffffff


	//   ....[83]....
        /*0b78*/ 	.word	0xffffffff


	//   ....[84]....
        /*0b7c*/ 	.word	0xffffffff


	//   ....[85]....
        /*0b80*/ 	.word	0xffffffff


	//   ....[86]....
        /*0b84*/ 	.word	0xffffffff


	//   ....[87]....
        /*0b88*/ 	.word	0xffffffff


	//   ....[88]....
        /*0b8c*/ 	.word	0xffffffff


	//   ....[89]....
        /*0b90*/ 	.word	0xffffffff


	//   ....[90]....
        /*0b94*/ 	.word	0xffffffff


	//   ....[91]....
        /*0b98*/ 	.word	0xffffffff


	//   ....[92]....
        /*0b9c*/ 	.word	0xffffffff


	//   ....[93]....
        /*0ba0*/ 	.word	0xffffffff


	//   ....[94]....
        /*0ba4*/ 	.word	0xffffffff


	//   ....[95]....
        /*0ba8*/ 	.word	0xffffffff


	//   ....[96]....
        /*0bac*/ 	.word	0xffffffff


	//   ....[97]....
        /*0bb0*/ 	.word	0xffffffff


	//   ....[98]....
        /*0bb4*/ 	.word	0xffffffff


	//   ....[99]....
        /*0bb8*/ 	.word	0xffffffff


	//   ....[100]....
        /*0bbc*/ 	.word	0xffffffff


	//   ....[101]....
        /*0bc0*/ 	.word	0xffffffff


	//   ....[102]....
        /*0bc4*/ 	.word	0xffffffff


	//   ....[103]....
        /*0bc8*/ 	.word	0xffffffff


	//   ....[104]....
        /*0bcc*/ 	.word	0xffffffff


	//   ....[105]....
        /*0bd0*/ 	.word	0xffffffff


	//   ....[106]....
        /*0bd4*/ 	.word	0xffffffff


	//   ....[107]....
        /*0bd8*/ 	.word	0xffffffff


	//   ....[108]....
        /*0bdc*/ 	.word	0xffffffff


	//   ....[109]....
        /*0be0*/ 	.word	0xffffffff


	//   ....[110]....
        /*0be4*/ 	.word	0xffffffff


	//   ....[111]....
        /*0be8*/ 	.word	0xffffffff


	//   ....[112]....
        /*0bec*/ 	.word	0xffffffff


	//   ....[113]....
        /*0bf0*/ 	.word	0xffffffff


	//   ....[114]....
        /*0bf4*/ 	.word	0xffffffff


	//   ....[115]....
        /*0bf8*/ 	.word	0xffffffff


	//   ....[116]....
        /*0bfc*/ 	.word	0xffffffff


	//   ....[117]....
        /*0c00*/ 	.word	0xffffffff


	//   ....[118]....
        /*0c04*/ 	.word	0xffffffff


	//   ....[119]....
        /*0c08*/ 	.word	0xffffffff


	//   ....[120]....
        /*0c0c*/ 	.word	0xffffffff


	//   ....[121]....
        /*0c10*/ 	.word	0xffffffff


	//   ....[122]....
        /*0c14*/ 	.word	0xffffffff


	//   ....[123]....
        /*0c18*/ 	.word	0xffffffff


	//   ....[124]....
        /*0c1c*/ 	.word	0xffffffff


	//   ....[125]....
        /*0c20*/ 	.word	0xffffffff


	//   ....[126]....
        /*0c24*/ 	.word	0xffffffff


	//   ....[127]....
        /*0c28*/ 	.word	0xffffffff


	//   ....[128]....
        /*0c2c*/ 	.word	0xffffffff


	//   ....[129]....
        /*0c30*/ 	.word	0xffffffff


	//   ....[130]....
        /*0c34*/ 	.word	0xffffffff


	//   ....[131]....
        /*0c38*/ 	.word	0xffffffff


	//   ....[132]....
        /*0c3c*/ 	.word	0xffffffff


	//   ....[133]....
        /*0c40*/ 	.word	0xffffffff


	//   ....[134]....
        /*0c44*/ 	.word	0xffffffff


	//   ....[135]....
        /*0c48*/ 	.word	0xffffffff


	//   ....[136]....
        /*0c4c*/ 	.word	0xffffffff


	//   ....[137]....
        /*0c50*/ 	.word	0xffffffff


	//   ....[138]....
        /*0c54*/ 	.word	0xffffffff


	//   ....[139]....
        /*0c58*/ 	.word	0xffffffff


	//   ....[140]....
        /*0c5c*/ 	.word	0xffffffff


	//   ....[141]....
        /*0c60*/ 	.word	0xffffffff


	//   ....[142]....
        /*0c64*/ 	.word	0xffffffff


	//   ....[143]....
        /*0c68*/ 	.word	0xffffffff


	//   ....[144]....
        /*0c6c*/ 	.word	0xffffffff


	//   ....[145]....
        /*0c70*/ 	.word	0xffffffff


	//   ....[146]....
        /*0c74*/ 	.word	0xffffffff


	//   ....[147]....
        /*0c78*/ 	.word	0xffffffff


	//   ....[148]....
        /*0c7c*/ 	.word	0xffffffff


	//   ....[149]....
        /*0c80*/ 	.word	0xffffffff


	//   ....[150]....
        /*0c84*/ 	.word	0xffffffff


	//   ....[151]....
        /*0c88*/ 	.word	0xffffffff


	//   ....[152]....
        /*0c8c*/ 	.word	0xffffffff


	//   ....[153]....
        /*0c90*/ 	.word	0xffffffff


	//   ....[154]....
        /*0c94*/ 	.word	0xffffffff


	//   ....[155]....
        /*0c98*/ 	.word	0xffffffff


	//   ....[156]....
        /*0c9c*/ 	.word	0xffffffff


	//   ....[157]....
        /*0ca0*/ 	.word	0xffffffff


	//   ....[158]....
        /*0ca4*/ 	.word	0xffffffff


	//   ....[159]....
        /*0ca8*/ 	.word	0xffffffff


	//   ....[160]....
        /*0cac*/ 	.word	0xffffffff


	//   ....[161]....
        /*0cb0*/ 	.word	0xffffffff


	//   ....[162]....
        /*0cb4*/ 	.word	0xffffffff


	//   ....[163]....
        /*0cb8*/ 	.word	0xffffffff


	//   ....[164]....
        /*0cbc*/ 	.word	0xffffffff


	//   ....[165]....
        /*0cc0*/ 	.word	0xffffffff


	//   ....[166]....
        /*0cc4*/ 	.word	0xffffffff


	//   ....[167]....
        /*0cc8*/ 	.word	0xffffffff


	//   ....[168]....
        /*0ccc*/ 	.word	0xffffffff


	//   ....[169]....
        /*0cd0*/ 	.word	0xffffffff


	//   ....[170]....
        /*0cd4*/ 	.word	0xffffffff


	//   ....[171]....
        /*0cd8*/ 	.word	0xffffffff


	//   ....[172]....
        /*0cdc*/ 	.word	0xffffffff


	//   ....[173]....
        /*0ce0*/ 	.word	0xffffffff


	//   ....[174]....
        /*0ce4*/ 	.word	0xffffffff


	//   ....[175]....
        /*0ce8*/ 	.word	0xffffffff


	//   ....[176]....
        /*0cec*/ 	.word	0xffffffff


	//   ....[177]....
        /*0cf0*/ 	.word	0xffffffff


	//   ....[178]....
        /*0cf4*/ 	.word	0xffffffff


	//   ....[179]....
        /*0cf8*/ 	.word	0xffffffff


	//   ....[180]....
        /*0cfc*/ 	.word	0xffffffff


	//   ....[181]....
        /*0d00*/ 	.word	0xffffffff


	//   ....[182]....
        /*0d04*/ 	.word	0xffffffff


	//   ....[183]....
        /*0d08*/ 	.word	0xffffffff


	//   ....[184]....
        /*0d0c*/ 	.word	0xffffffff


	//   ....[185]....
        /*0d10*/ 	.word	0xffffffff


	//   ....[186]....
        /*0d14*/ 	.word	0xffffffff


	//   ....[187]....
        /*0d18*/ 	.word	0xffffffff


	//   ....[188]....
        /*0d1c*/ 	.word	0xffffffff


	//   ....[189]....
        /*0d20*/ 	.word	0xffffffff


	//   ....[190]....
        /*0d24*/ 	.word	0xffffffff


	//   ....[191]....
        /*0d28*/ 	.word	0xffffffff


	//   ....[192]....
        /*0d2c*/ 	.word	0xffffffff


	//   ....[193]....
        /*0d30*/ 	.word	0xffffffff


	//   ....[194]....
        /*0d34*/ 	.word	0xffffffff


	//   ....[195]....
        /*0d38*/ 	.word	0xffffffff


	//   ....[196]....
        /*0d3c*/ 	.word	0xffffffff


	//   ....[197]....
        /*0d40*/ 	.word	0xffffffff


	//   ....[198]....
        /*0d44*/ 	.word	0xffffffff


	//   ....[199]....
        /*0d48*/ 	.word	0xffffffff


	//   ....[200]....
        /*0d4c*/ 	.word	0xffffffff


	//   ....[201]....
        /*0d50*/ 	.word	0xffffffff


	//   ....[202]....
        /*0d54*/ 	.word	0xffffffff


	//   ....[203]....
        /*0d58*/ 	.word	0xffffffff


	//----- nvinfo : EIATTR_COOP_GROUP_INSTR_OFFSETS
	.align		4
.L_1022:
        /*0d5c*/ 	.byte	0x04, 0x28
        /*0d5e*/ 	.short	(.L_1024 - .L_1023)


	//   ....[0]....
.L_1023:
        /*0d60*/ 	.word	0x00000050


	//   ....[1]....
        /*0d64*/ 	.word	0x00000200


	//   ....[2]....
        /*0d68*/ 	.word	0x00000230


	//   ....[3]....
        /*0d6c*/ 	.word	0x00000260


	//   ....[4]....
        /*0d70*/ 	.word	0x00000290


	//   ....[5]....
        /*0d74*/ 	.word	0x000002c0


	//   ....[6]....
        /*0d78*/ 	.word	0x000002f0


	//   ....[7]....
        /*0d7c*/ 	.word	0x00000460


	//   ....[8]....
        /*0d80*/ 	.word	0x000004a0


	//   ....[9]....
        /*0d84*/ 	.word	0x000004d0


	//   ....[10]....
        /*0d88*/ 	.word	0x00000500


	//   ....[11]....
        /*0d8c*/ 	.word	0x00000530


	//   ....[12]....
        /*0d90*/ 	.word	0x00000560


	//   ....[13]....
        /*0d94*/ 	.word	0x000005f0


	//   ....[14]....
        /*0d98*/ 	.word	0x00000620


	//   ....[15]....
        /*0d9c*/ 	.word	0x00000640


	//   ....[16]....
        /*0da0*/ 	.word	0x000006a0


	//   ....[17]....
        /*0da4*/ 	.word	0x00003f90


	//   ....[18]....
        /*0da8*/ 	.word	0x00004010


	//   ....[19]....
        /*0dac*/ 	.word	0x00005000


	//   ....[20]....
        /*0db0*/ 	.word	0x00005010


	//   ....[21]....
        /*0db4*/ 	.word	0x00006530


	//   ....[22]....
        /*0db8*/ 	.word	0x000065a0


	//   ....[23]....
        /*0dbc*/ 	.word	0x00007640


	//   ....[24]....
        /*0dc0*/ 	.word	0x00007650


	//   ....[25]....
        /*0dc4*/ 	.word	0x000085f0


	//   ....[26]....
        /*0dc8*/ 	.word	0x00008620


	//   ....[27]....
        /*0dcc*/ 	.word	0x000087e0


	//   ....[28]....
        /*0dd0*/ 	.word	0x00008800


	//   ....[29]....
        /*0dd4*/ 	.word	0x00008c30


	//   ....[30]....
        /*0dd8*/ 	.word	0x00008cf0


	//   ....[31]....
        /*0ddc*/ 	.word	0x00008e90


	//   ....[32]....
        /*0de0*/ 	.word	0x00008eb0


	//   ....[33]....
        /*0de4*/ 	.word	0x00009d60


	//   ....[34]....
        /*0de8*/ 	.word	0x00009d80


	//   ....[35]....
        /*0dec*/ 	.word	0x00009f10


	//   ....[36]....
        /*0df0*/ 	.word	0x00009f20


	//   ....[37]....
        /*0df4*/ 	.word	0x0000a090


	//   ....[38]....
        /*0df8*/ 	.word	0x0000a0b0


	//   ....[39]....
        /*0dfc*/ 	.word	0x0000a220


	//   ....[40]....
        /*0e00*/ 	.word	0x0000a230


	//   ....[41]....
        /*0e04*/ 	.word	0x0000a6a0


	//   ....[42]....
        /*0e08*/ 	.word	0x0000a6c0


	//   ....[43]....
        /*0e0c*/ 	.word	0x0000a7b0


	//   ....[44]....
        /*0e10*/ 	.word	0x0000a7c0


	//   ....[45]....
        /*0e14*/ 	.word	0x0000aa20


	//   ....[46]....
        /*0e18*/ 	.word	0x0000aa60


	//   ....[47]....
        /*0e1c*/ 	.word	0x0000aaa0


	//   ....[48]....
        /*0e20*/ 	.word	0x0000aae0


	//   ....[49]....
        /*0e24*/ 	.word	0x0000db90


	//   ....[50]....
        /*0e28*/ 	.word	0x0000dbd0


	//   ....[51]....
        /*0e2c*/ 	.word	0x0000dc10


	//   ....[52]....
        /*0e30*/ 	.word	0x0000dc50


	//   ....[53]....
        /*0e34*/ 	.word	0x000112a0


	//   ....[54]....
        /*0e38*/ 	.word	0x000112d0


	//   ....[55]....
        /*0e3c*/ 	.word	0x000114d0


	//   ....[56]....
        /*0e40*/ 	.word	0x000114e0


	//   ....[57]....
        /*0e44*/ 	.word	0x000122a0


	//   ....[58]....
        /*0e48*/ 	.word	0x000122c0


	//   ....[59]....
        /*0e4c*/ 	.word	0x00012420


	//   ....[60]....
        /*0e50*/ 	.word	0x00012430


	//   ....[61]....
        /*0e54*/ 	.word	0x00012940


	//   ....[62]....
        /*0e58*/ 	.word	0x00012970


	//   ....[63]....
        /*0e5c*/ 	.word	0x00012980


	//   ....[64]....
        /*0e60*/ 	.word	0x000129b0


	//   ....[65]....
        /*0e64*/ 	.word	0x00013b50


	//   ....[66]....
        /*0e68*/ 	.word	0x00013b60


	//   ....[67]....
        /*0e6c*/ 	.word	0x00013ca0


	//   ....[68]....
        /*0e70*/ 	.word	0x00013cb0


	//   ....[69]....
        /*0e74*/ 	.word	0x000149f0


	//   ....[70]....
        /*0e78*/ 	.word	0x00014a10


	//   ....[71]....
        /*0e7c*/ 	.word	0x00014b30


	//   ....[72]....
        /*0e80*/ 	.word	0x00014b40


	//   ....[73]....
        /*0e84*/ 	.word	0x00014df0


	//   ....[74]....
        /*0e88*/ 	.word	0x00014e20


	//   ....[75]....
        /*0e8c*/ 	.word	0x00014e40


	//   ....[76]....
        /*0e90*/ 	.word	0x00014e60


	//   ....[77]....
        /*0e94*/ 	.word	0x000165c0


	//   ....[78]....
        /*0e98*/ 	.word	0x000165e0


	//   ....[79]....
        /*0e9c*/ 	.word	0x00016600


	//   ....[80]....
        /*0ea0*/ 	.word	0x00016620


	//   ....[81]....
        /*0ea4*/ 	.word	0x00017eb0


	//   ....[82]....
        /*0ea8*/ 	.word	0x00017ed0


	//   ....[83]....
        /*0eac*/ 	.word	0x00017ee0


	//   ....[84]....
        /*0eb0*/ 	.word	0x00017ef0


	//   ....[85]....
        /*0eb4*/ 	.word	0x000182b0


	//   ....[86]....
        /*0eb8*/ 	.word	0x000182d0


	//   ....[87]....
        /*0ebc*/ 	.word	0x00018430


	//   ....[88]....
        /*0ec0*/ 	.word	0x00018440


	//   ....[89]....
        /*0ec4*/ 	.word	0x000185b0


	//   ....[90]....
        /*0ec8*/ 	.word	0x000185d0


	//   ....[91]....
        /*0ecc*/ 	.word	0x00018740


	//   ....[92]....
        /*0ed0*/ 	.word	0x00018750


	//   ....[93]....
        /*0ed4*/ 	.word	0x00018af0


	//   ....[94]....
        /*0ed8*/ 	.word	0x00018b10


	//   ....[95]....
        /*0edc*/ 	.word	0x00019750


	//   ....[96]....
        /*0ee0*/ 	.word	0x00019760


	//   ....[97]....
        /*0ee4*/ 	.word	0x0001abf0


	//   ....[98]....
        /*0ee8*/ 	.word	0x0001ac10


	//   ....[99]....
        /*0eec*/ 	.word	0x0001ad80


	//   ....[100]....
        /*0ef0*/ 	.word	0x0001ad90


	//   ....[101]....
        /*0ef4*/ 	.word	0x0001af00


	//   ....[102]....
        /*0ef8*/ 	.word	0x0001af20


	//   ....[103]....
        /*0efc*/ 	.word	0x0001b090


	//   ....[104]....
        /*0f00*/ 	.word	0x0001b0a0


	//   ....[105]....
        /*0f04*/ 	.word	0x0001b2d0


	//   ....[106]....
        /*0f08*/ 	.word	0x0001b2f0


	//   ....[107]....
        /*0f0c*/ 	.word	0x0001b420


	//   ....[108]....
        /*0f10*/ 	.word	0x0001b460


	//   ....[109]....
        /*0f14*/ 	.word	0x0001b490


	//   ....[110]....
        /*0f18*/ 	.word	0x0001b4c0


	//   ....[111]....
        /*0f1c*/ 	.word	0x0001b4f0


	//   ....[112]....
        /*0f20*/ 	.word	0x0001b520


	//   ....[113]....
        /*0f24*/ 	.word	0x0001b690


	//   ....[114]....
        /*0f28*/ 	.word	0x0001b6d0


	//   ....[115]....
        /*0f2c*/ 	.word	0x0001b700


	//   ....[116]....
        /*0f30*/ 	.word	0x0001b730


	//   ....[117]....
        /*0f34*/ 	.word	0x0001b760


	//   ....[118]....
        /*0f38*/ 	.word	0x0001b790


	//   ....[119]....
        /*0f3c*/ 	.word	0x0001b820


	//   ....[120]....
        /*0f40*/ 	.word	0x0001b850


	//   ....[121]....
        /*0f44*/ 	.word	0x0001b860


	//   ....[122]....
        /*0f48*/ 	.word	0x0001b8c0


	//   ....[123]....
        /*0f4c*/ 	.word	0x0001beb0


	//   ....[124]....
        /*0f50*/ 	.word	0x0001bf10


	//   ....[125]....
        /*0f54*/ 	.word	0x0001bf70


	//   ....[126]....
        /*0f58*/ 	.word	0x0001bfd0


	//   ....[127]....
        /*0f5c*/ 	.word	0x0001c030


	//   ....[128]....
        /*0f60*/ 	.word	0x0001c0a0


	//   ....[129]....
        /*0f64*/ 	.word	0x0001c0f0


	//   ....[130]....
        /*0f68*/ 	.word	0x0001c150


	//   ....[131]....
        /*0f6c*/ 	.word	0x0001c1c0


	//   ....[132]....
        /*0f70*/ 	.word	0x0001c220


	//   ....[133]....
        /*0f74*/ 	.word	0x0001c290


	//   ....[134]....
        /*0f78*/ 	.word	0x0001c300


	//   ....[135]....
        /*0f7c*/ 	.word	0x0001c370


	//   ....[136]....
        /*0f80*/ 	.word	0x0001c3d0


	//   ....[137]....
        /*0f84*/ 	.word	0x0001c440


	//   ....[138]....
        /*0f88*/ 	.word	0x0001c4b0


	//   ....[139]....
        /*0f8c*/ 	.word	0x0001c520


	//   ....[140]....
        /*0f90*/ 	.word	0x0001c580


	//   ....[141]....
        /*0f94*/ 	.word	0x0001c5f0


	//   ....[142]....
        /*0f98*/ 	.word	0x0001c650


	//   ....[143]....
        /*0f9c*/ 	.word	0x0001c6c0


	//   ....[144]....
        /*0fa0*/ 	.word	0x0001c730


	//   ....[145]....
        /*0fa4*/ 	.word	0x0001c7a0


	//   ....[146]....
        /*0fa8*/ 	.word	0x0001c800


	//   ....[147]....
        /*0fac*/ 	.word	0x0001c860


	//   ....[148]....
        /*0fb0*/ 	.word	0x0001c8c0


	//   ....[149]....
        /*0fb4*/ 	.word	0x0001c910


	//   ....[150]....
        /*0fb8*/ 	.word	0x0001c960


	//   ....[151]....
        /*0fbc*/ 	.word	0x0001c9d0


	//   ....[152]....
        /*0fc0*/ 	.word	0x0001ca40


	//   ....[153]....
        /*0fc4*/ 	.word	0x0001caa0


	//   ....[154]....
        /*0fc8*/ 	.word	0x0001cb10


	//   ....[155]....
        /*0fcc*/ 	.word	0x0001cb80


	//   ....[156]....
        /*0fd0*/ 	.word	0x0001cbf0


	//   ....[157]....
        /*0fd4*/ 	.word	0x0001cc50


	//   ....[158]....
        /*0fd8*/ 	.word	0x0001cca0


	//   ....[159]....
        /*0fdc*/ 	.word	0x0001ccf0


	//   ....[160]....
        /*0fe0*/ 	.word	0x0001cd40


	//   ....[161]....
        /*0fe4*/ 	.word	0x0001cd80


	//   ....[162]....
        /*0fe8*/ 	.word	0x0001cde0


	//   ....[163]....
        /*0fec*/ 	.word	0x0001ce20


	//   ....[164]....
        /*0ff0*/ 	.word	0x0001ce70


	//   ....[165]....
        /*0ff4*/ 	.word	0x0001ceb0


	//   ....[166]....
        /*0ff8*/ 	.word	0x0001cf20


	//   ....[167]....
        /*0ffc*/ 	.word	0x0001cf90


	//   ....[168]....
        /*1000*/ 	.word	0x0001d000


	//   ....[169]....
        /*1004*/ 	.word	0x0001d060


	//   ....[170]....
        /*1008*/ 	.word	0x0001d0d0


	//   ....[171]....
        /*100c*/ 	.word	0x0001d140


	//   ....[172]....
        /*1010*/ 	.word	0x0001d1b0


	//   ....[173]....
        /*1014*/ 	.word	0x0001d210


	//   ....[174]....
        /*1018*/ 	.word	0x0001d280


	//   ....[175]....
        /*101c*/ 	.word	0x0001d2f0


	//   ....[176]....
        /*1020*/ 	.word	0x0001d360


	//   ....[177]....
        /*1024*/ 	.word	0x0001d3c0


	//   ....[178]....
        /*1028*/ 	.word	0x0001d430


	//   ....[179]....
        /*102c*/ 	.word	0x0001d4a0


	//   ....[180]....
        /*1030*/ 	.word	0x0001d510


	//   ....[181]....
        /*1034*/ 	.word	0x0001d570


	//   ....[182]....
        /*1038*/ 	.word	0x0001d5e0


	//   ....[183]....
        /*103c*/ 	.word	0x0001d650


	//   ....[184]....
        /*1040*/ 	.word	0x0001d6c0


	//   ....[185]....
        /*1044*/ 	.word	0x0001d720


	//   ....[186]....
        /*1048*/ 	.word	0x0001d790


	//   ....[187]....
        /*104c*/ 	.word	0x0001d800


	//   ....[188]....
        /*1050*/ 	.word	0x0001d860


	//   ....[189]....
        /*1054*/ 	.word	0x0001d8b0


	//   ....[190]....
        /*1058*/ 	.word	0x0001d910


	//   ....[191]....
        /*105c*/ 	.word	0x0001d970


	//   ....[192]....
        /*1060*/ 	.word	0x0001d9d0


	//   ....[193]....
        /*1064*/ 	.word	0x0001da40


	//   ....[194]....
        /*1068*/ 	.word	0x0001daa0


	//   ....[195]....
        /*106c*/ 	.word	0x0001db00


	//   ....[196]....
        /*1070*/ 	.word	0x0001db60


	//   ....[197]....
        /*1074*/ 	.word	0x0001dbc0


	//   ....[198]....
        /*1078*/ 	.word	0x0001dc20


	//   ....[199]....
        /*107c*/ 	.word	0x0001dc90


	//   ....[200]....
        /*1080*/ 	.word	0x0001dce0


	//   ....[201]....
        /*1084*/ 	.word	0x0001dd40


	//   ....[202]....
        /*1088*/ 	.word	0x0001dda0


	//   ....[203]....
        /*108c*/ 	.word	0x0001de10


	//----- nvinfo : EIATTR_EXIT_INSTR_OFFSETS
	.align		4
.L_1024:
        /*1090*/ 	.byte	0x04, 0x1c
        /*1092*/ 	.short	(.L_1026 - .L_1025)


	//   ....[0]....
.L_1025:
        /*1094*/ 	.word	0x00000c10


	//   ....[1]....
        /*1098*/ 	.word	0x0001be70


	//----- nvinfo : EIATTR_MAX_THREADS
	.align		4
.L_1026:
        /*109c*/ 	.byte	0x04, 0x05
        /*109e*/ 	.short	(.L_1028 - .L_1027)
.L_1027:
        /*10a0*/ 	.word	0x00000100
        /*10a4*/ 	.word	0x00000001
        /*10a8*/ 	.word	0x00000001


	//----- nvinfo : EIATTR_CRS_STACK_SIZE
	.align		4
.L_1028:
        /*10ac*/ 	.byte	0x04, 0x1e
        /*10ae*/ 	.short	(.L_1030 - .L_1029)
.L_1029:
        /*10b0*/ 	.word	0x00000000
.L_1030:


//--------------------- .nv.info._ZN7cutlass13device_kernelIN5flash19enable_sm80_to_sm89INS1_16FlashAttnFwdSm80INS1_25CollectiveMainloopFwdSm80ILi8ELi1ELb0EN4cute5tupleIJNS5_1CILi128EEENS7_ILi64EEENS7_ILi256EEEEEELi256ENS_10bfloat16_tEfNS_4arch4Sm80ELb0ELb1ELb0ELb0ELb1ELb0ELb1ELb1EEENS1_21CollectiveEpilogueFwdINS6_IJS8_SA_S9_EEENS6_IJNS7_ILi1EEESI_SI_EEESC_SE_Li256ELb0ELb1ELb1ELb0EEENS1_19SingleTileSchedulerILb0ELb1ELb1ELi128EEEEEEEEEvNT_6ParamsE --------------------------
	.section	.nv.info._ZN7cutlass13device_kernelIN5flash19enable_sm80_to_sm89INS1_16FlashAttnFwdSm80INS1_25CollectiveMainloopFwdSm80ILi8ELi1ELb0EN4cute5tupleIJNS5_1CILi128EEENS7_ILi64EEENS7_ILi256EEEEEELi256ENS_10bfloat16_tEfNS_4arch4Sm80ELb0ELb1ELb0ELb0ELb1ELb0ELb1ELb1EEENS1_21CollectiveEpilogueFwdINS6_IJS8_SA_S9_EEENS6_IJNS7_ILi1EEESI_SI_EEESC_SE_Li256ELb0ELb1ELb1ELb0EEENS1_19SingleTileSchedulerILb0ELb1ELb1ELi128EEEEEEEEEvNT_6ParamsE,"",@"SHT_CUDA_INFO"
	.sectionflags	@""
	.align	4


	//----- nvinfo : EIATTR_CUDA_API_VERSION
	.align		4
        /*0000*/ 	.byte	0x04, 0x37
        /*0002*/ 	.short	(.L_1032 - .L_1031)
.L_1031:
        /*0004*/ 	.word	0x00000082


	//----- nvinfo : EIATTR_SW2861232_WAR
	.align		4
.L_1032:
        /*0008*/ 	.byte	0x01, 0x35
	.zero		2


	//----- nvinfo : EIATTR_PARAM_CBANK
	.align		4
        /*000c*/ 	.byte	0x04, 0x0a
        /*000e*/ 	.short	(.L_1034 - .L_1033)
	.align		4
.L_1033:
        /*0010*/ 	.word	index@(.nv.constant0._ZN7cutlass13device_kernelIN5flash19enable_sm80_to_sm89INS1_16FlashAttnFwdSm80INS1_25CollectiveMainloopFwdSm80ILi8ELi1ELb0EN4cute5tupleIJNS5_1CILi128EEENS7_ILi64EEENS7_ILi256EEEEEELi256ENS_10bfloat16_tEfNS_4arch4Sm80ELb0ELb1ELb0ELb0ELb1ELb0ELb1ELb1EEENS1_21CollectiveEpilogueFwdINS6_IJS8_SA_S9_EEENS6_IJNS7_ILi1EEESI_SI_EEESC_SE_Li256ELb0ELb1ELb1ELb0EEENS1_19SingleTileSchedulerILb0ELb1ELb1ELi128EEEEEEEEEvNT_6ParamsE)
        /*0014*/ 	.short	0x0160
        /*0016*/ 	.short	0x0418


	//----- nvinfo : EIATTR_CBANK_PARAM_SIZE
	.align		4
.L_1034:
        /*0018*/ 	.byte	0x03, 0x19
        /*001a*/ 	.short	0x0418


	//----- nvinfo : EIATTR_KPARAM_INFO
	.align		4
        /*001c*/ 	.byte	0x04, 0x17
        /*001e*/ 	.short	(.L_1036 - .L_1035)
.L_1035:
        /*0020*/ 	.word	0x00000000
        /*0024*/ 	.short	0x0000
        /*0026*/ 	.short	0x0000
        /*0028*/ 	.byte	0x00, 0xf0, 0x61, 0x10


	//----- nvinfo : EIATTR_MAXREG_COUNT
	.align		4
.L_1036:
        /*002c*/ 	.byte	0x03, 0x1b
        /*002e*/ 	.short	0x00ff


	//----- nvinfo : EIATTR_NUM_BARRIERS
	.align		4
        /*0030*/ 	.byte	0x02, 0x4c
        /*0032*/ 	.byte	0x02
	.zero		1


	//----- nvinfo : EIATTR_MERCURY_ISA_VERSION
	.align		4
        /*0034*/ 	.byte	0x03, 0x5f
        /*0036*/ 	.short	0x0000


	//----- nvinfo : EIATTR_COOP_GROUP_MASK_REGIDS
	.align		4
        /*0038*/ 	.byte	0x04, 0x29
        /*003a*/ 	.short	(.L_1038 - .L_1037)


	//   ....[0]....
.L_1037:
        /*003c*/ 	.word	0xffffffff


	//   ....[1]....
        /*0040*/ 	.word	0xffffffff


	//   ....[2]....
        /*0044*/ 	.word	0xffffffff


	//   ....[3]....
        /*0048*/ 	.word	0xffffffff


	//   ....[4]....
        /*004c*/ 	.word	0xffffffff


	//   ....[5]....
        /*0050*/ 	.word	0xffffffff


	//   ....[6]....
        /*0054*/ 	.word	0xffffffff


	//   ....[7]....
        /*0058*/ 	.word	0xffffffff


	//   ....[8]....
        /*005c*/ 	.word	0xffffffff


	//   ....[9]....
        /*0060*/ 	.word	0xffffffff


	//   ....[10]....
        /*0064*/ 	.word	0xffffffff


	//   ....[11]....
        /*0068*/ 	.word	0xffffffff


	//   ....[12]....
        /*006c*/ 	.word	0xffffffff


	//   ....[13]....
        /*0070*/ 	.word	0xffffffff


	//   ....[14]....
        /*0074*/ 	.word	0xffffffff


	//   ....[15]....
        /*0078*/ 	.word	0xffffffff


	//   ....[16]....
        /*007c*/ 	.word	0xffffffff


	//   ....[17]....
        /*0080*/ 	.word	0xffffffff


	//   ....[18]....
        /*0084*/ 	.word	0xffffffff


	//   ....[19]....
        /*0088*/ 	.word	0xffffffff


	//   ....[20]....
        /*008c*/ 	.word	0xffffffff


	//   ....[21]....
        /*0090*/ 	.word	0xffffffff


	//   ....[22]....
        /*0094*/ 	.word	0xffffffff


	//   ....[23]....
        /*0098*/ 	.word	0xffffffff


	//   ....[24]....
        /*009c*/ 	.word	0xffffffff


	//   ....[25]....
        /*00a0*/ 	.word	0xffffffff


	//   ....[26]....
        /*00a4*/ 	.word	0xffffffff


	//   ....[27]....
        /*00a8*/ 	.word	0xffffffff


	//   ....[28]....
        /*00ac*/ 	.word	0xffffffff


	//   ....[29]....
        /*00b0*/ 	.word	0xffffffff


	//   ....[30]....
        /*00b4*/ 	.word	0xffffffff


	//   ....[31]....
        /*00b8*/ 	.word	0xffffffff


	//   ....[32]....
        /*00bc*/ 	.word	0xffffffff


	//   ....[33]....
        /*00c0*/ 	.word	0xffffffff


	//   ....[34]....
        /*00c4*/ 	.word	0xffffffff


	//   ....[35]....
        /*00c8*/ 	.word	0xffffffff


	//   ....[36]....
        /*00cc*/ 	.word	0xffffffff


	//   ....[37]....
        /*00d0*/ 	.word	0xffffffff


	//   ....[38]....
        /*00d4*/ 	.word	0xffffffff


	//   ....[39]....
        /*00d8*/ 	.word	0xffffffff


	//   ....[40]....
        /*00dc*/ 	.word	0xffffffff


	//   ....[41]....
        /*00e0*/ 	.word	0xffffffff


	//   ....[42]....
        /*00e4*/ 	.word	0xffffffff


	//   ....[43]....
        /*00e8*/ 	.word	0xffffffff


	//   ....[44]....
        /*00ec*/ 	.word	0xffffffff


	//   ....[45]....
        /*00f0*/ 	.word	0xffffffff


	//   ....[46]....
        /*00f4*/ 	.word	0xffffffff


	//   ....[47]....
        /*00f8*/ 	.word	0xffffffff


	//   ....[48]....
        /*00fc*/ 	.word	0xffffffff


	//   ....[49]....
        /*0100*/ 	.word	0xffffffff


	//   ....[50]....
        /*0104*/ 	.word	0xffffffff


	//   ....[51]....
        /*0108*/ 	.word	0xffffffff


	//   ....[52]....
        /*010c*/ 	.word	0xffffffff


	//   ....[53]....
        /*0110*/ 	.word	0xffffffff


	//   ....[54]....
        /*0114*/ 	.word	0xffffffff


	//   ....[55]....
        /*0118*/ 	.word	0xffffffff


	//   ....[56]....
        /*011c*/ 	.word	0xffffffff


	//   ....[57]....
        /*0120*/ 	.word	0xffffffff


	//   ....[58]....
        /*0124*/ 	.word	0xffffffff


	//   ....[59]....
        /*0128*/ 	.word	0xffffffff


	//   ....[60]....
        /*012c*/ 	.word	0xffffffff


	//   ....[61]....
        /*0130*/ 	.word	0xffffffff


	//   ....[62]....
        /*0134*/ 	.word	0xffffffff


	//   ....[63]....
        /*0138*/ 	.word	0xffffffff


	//   ....[64]....
        /*013c*/ 	.word	0xffffffff


	//   ....[65]....
        /*0140*/ 	.word	0xffffffff


	//   ....[66]....
        /*0144*/ 	.word	0xffffffff


	//   ....[67]....
        /*0148*/ 	.word	0xffffffff


	//   ....[68]....
        /*014c*/ 	.word	0xffffffff


	//   ....[69]....
        /*0150*/ 	.word	0xffffffff


	//   ....[70]....
        /*0154*/ 	.word	0xffffffff


	//   ....[71]....
        /*0158*/ 	.word	0xffffffff


	//   ....[72]....
        /*015c*/ 	.word	0xffffffff


	//   ....[73]....
        /*0160*/ 	.word	0xffffffff


	//   ....[74]....
        /*0164*/ 	.word	0xffffffff


	//   ....[75]....
        /*0168*/ 	.word	0xffffffff


	//   ....[76]....
        /*016c*/ 	.word	0xffffffff


	//   ....[77]....
        /*0170*/ 	.word	0xffffffff


	//   ....[78]....
        /*0174*/ 	.word	0xffffffff


	//----- nvinfo : EIATTR_COOP_GROUP_INSTR_OFFSETS
	.align		4
.L_1038:
        /*0178*/ 	.byte	0x04, 0x28
        /*017a*/ 	.short	(.L_1040 - .L_1039)


	//   ....[0]....
.L_1039:
        /*017c*/ 	.word	0x00000050


	//   ....[1]....
        /*0180*/ 	.word	0x000013d0


	//   ....[2]....
        /*0184*/ 	.word	0x00001410


	//   ....[3]....
        /*0188*/ 	.word	0x00001690


	//   ....[4]....
        /*018c*/ 	.word	0x000016c0


	//   ....[5]....
        /*0190*/ 	.word	0x00001830


	//   ....[6]....
        /*0194*/ 	.word	0x00001860


	//   ....[7]....
        /*0198*/ 	.word	0x000019c0


	//   ....[8]....
        /*019c*/ 	.word	0x00001a00


	//   ....[9]....
        /*01a0*/ 	.word	0x00002080


	//   ....[10]....
        /*01a4*/ 	.word	0x000020b0


	//   ....[11]....
        /*01a8*/ 	.word	0x000020e0


	//   ....[12]....
        /*01ac*/ 	.word	0x00002110


	//   ....[13]....
        /*01b0*/ 	.word	0x00002140


	//   ....[14]....
        /*01b4*/ 	.word	0x00002170


	//   ....[15]....
        /*01b8*/ 	.word	0x00002190


	//   ....[16]....
        /*01bc*/ 	.word	0x000021b0


	//   ....[17]....
        /*01c0*/ 	.word	0x00003800


	//   ....[18]....
        /*01c4*/ 	.word	0x00003830


	//   ....[19]....
        /*01c8*/ 	.word	0x00003850


	//   ....[20]....
        /*01cc*/ 	.word	0x000038d0


	//   ....[21]....
        /*01d0*/ 	.word	0x00003c70


	//   ....[22]....
        /*01d4*/ 	.word	0x00003e60


	//   ....[23]....
        /*01d8*/ 	.word	0x00004720


	//   ....[24]....
        /*01dc*/ 	.word	0x000049f0


	//   ....[25]....
        /*01e0*/ 	.word	0x00004a00


	//   ....[26]....
        /*01e4*/ 	.word	0x00004a70


	//   ....[27]....
        /*01e8*/ 	.word	0x000061b0


	//   ....[28]....
        /*01ec*/ 	.word	0x000061d0


	//   ....[29]....
        /*01f0*/ 	.word	0x000061e0


	//   ....[30]....
        /*01f4*/ 	.word	0x000061f0


	//   ....[31]....
        /*01f8*/ 	.word	0x00007300


	//   ....[32]....
        /*01fc*/ 	.word	0x00007330


	//   ....[33]....
        /*0200*/ 	.word	0x00007340


	//   ....[34]....
        /*0204*/ 	.word	0x00007350


	//   ....[35]....
        /*0208*/ 	.word	0x000075e0


	//   ....[36]....
        /*020c*/ 	.word	0x00007870


	//   ....[37]....
        /*0210*/ 	.word	0x00008170


	//   ....[38]....
        /*0214*/ 	.word	0x00008240


	//   ....[39]....
        /*0218*/ 	.word	0x000084a0


	//   ....[40]....
        /*021c*/ 	.word	0x00008590


	//   ....[41]....
        /*0220*/ 	.word	0x0000a960


	//   ....[42]....
        /*0224*/ 	.word	0x0000a990


	//   ....[43]....
        /*0228*/ 	.word	0x0000a9a0


	//   ....[44]....
        /*022c*/ 	.word	0x0000a9b0


	//   ....[45]....
        /*0230*/ 	.word	0x0000bad0


	//   ....[46]....
        /*0234*/ 	.word	0x0000baf0


	//   ....[47]....
        /*0238*/ 	.word	0x0000bb00


	//   ....[48]....
        /*023c*/ 	.word	0x0000bb10


	//   ....[49]....
        /*0240*/ 	.word	0x0000bf60


	//   ....[50]....
        /*0244*/ 	.word	0x0000bf80


	//   ....[51]....
        /*0248*/ 	.word	0x0000bfb0


	//   ....[52]....
        /*024c*/ 	.word	0x0000bfc0


	//   ....[53]....
        /*0250*/ 	.word	0x0000dd70


	//   ....[54]....
        /*0254*/ 	.word	0x0000dd80


	//   ....[55]....
        /*0258*/ 	.word	0x0000dda0


	//   ....[56]....
        /*025c*/ 	.word	0x0000ddb0


	//   ....[57]....
        /*0260*/ 	.word	0x0000ee50


	//   ....[58]....
        /*0264*/ 	.word	0x0000ee60


	//   ....[59]....
        /*0268*/ 	.word	0x0000ee70


	//   ....[60]....
        /*026c*/ 	.word	0x0000ee80


	//   ....[61]....
        /*0270*/ 	.word	0x0000f0c0


	//   ....[62]....
        /*0274*/ 	.word	0x0000f400


	//   ....[63]....
        /*0278*/ 	.word	0x0000fc50


	//   ....[64]....
        /*027c*/ 	.word	0x0000fd10


	//   ....[65]....
        /*0280*/ 	.word	0x0000ff70


	//   ....[66]....
        /*0284*/ 	.word	0x000100c0


	//   ....[67]....
        /*0288*/ 	.word	0x00011bb0


	//   ....[68]....
        /*028c*/ 	.word	0x00011be0


	//   ....[69]....
        /*0290*/ 	.word	0x00011c30


	//   ....[70]....
        /*0294*/ 	.word	0x00011c40


	//   ....[71]....
        /*0298*/ 	.word	0x00012b10


	//   ....[72]....
        /*029c*/ 	.word	0x00012b40


	//   ....[73]....
        /*02a0*/ 	.word	0x00012b80


	//   ....[74]....
        /*02a4*/ 	.word	0x00012bb0


	//   ....[75]....
        /*02a8*/ 	.word	0x00012ca0


	//   ....[76]....
        /*02ac*/ 	.word	0x00012cb0


	//   ....[77]....
        /*02b0*/ 	.word	0x000138e0


	//   ....[78]....
        /*02b4*/ 	.word	0x000138f0


	//----- nvinfo : EIATTR_EXIT_INSTR_OFFSETS
	.align		4
.L_1040:
        /*02b8*/ 	.byte	0x04, 0x1c
        /*02ba*/ 	.short	(.L_1042 - .L_1041)


	//   ....[0]....
.L_1041:
        /*02bc*/ 	.word	0x000001b0


	//   ....[1]....
        /*02c0*/ 	.word	0x00013900


	//   ....[2]....
        /*02c4*/ 	.word	0x000144a0


	//   ....[3]....
        /*02c8*/ 	.word	0x000144f0


	//   ....[4]....
        /*02cc*/ 	.word	0x00014520


	//   ....[5]....
        /*02d0*/ 	.word	0x00014580


	//   ....[6]....
        /*02d4*/ 	.word	0x00014810


	//----- nvinfo : EIATTR_CTAIDZ_USED
	.align		4
.L_1042:
        /*02d8*/ 	.byte	0x01, 0x04
	.zero		2


	//----- nvinfo : EIATTR_MAX_THREADS
	.align		4
        /*02dc*/ 	.byte	0x04, 0x05
        /*02de*/ 	.short	(.L_1044 - .L_1043)
.L_1043:
        /*02e0*/ 	.word	0x00000100
        /*02e4*/ 	.word	0x00000001
        /*02e8*/ 	.word	0x00000001


	//----- nvinfo : EIATTR_CRS_STACK_SIZE
	.align		4
.L_1044:
        /*02ec*/ 	.byte	0x04, 0x1e
        /*02ee*/ 	.short	(.L_1046 - .L_1045)
.L_1045:
        /*02f0*/ 	.word	0x00000000
.L_1046:


//--------------------- .nv.info._ZN7cutlass13device_kernelIN5flash19enable_sm80_to_sm89INS1_16FlashAttnFwdSm80INS1_25CollectiveMainloopFwdSm80ILi8ELi1ELb0EN4cute5tupleIJNS5_1CILi128EEENS7_ILi64EEENS7_ILi256EEEEEELi256ENS_10bfloat16_tEfNS_4arch4Sm80ELb0ELb1ELb0ELb1ELb1ELb0ELb1ELb1EEENS1_21CollectiveEpilogueFwdINS6_IJS8_SA_S9_EEENS6_IJNS7_ILi1EEESI_SI_EEESC_SE_Li256ELb1ELb1ELb1ELb0EEENS1_36VarlenDynamicPersistentTileSchedulerILi128ELi64ELi256ELi256ELb1ELb1ELb0ELb1ELb0ELb1EEEEEEEEEvNT_6ParamsE --------------------------
	.section	.nv.info._ZN7cutlass13device_kernelIN5flash19enable_sm80_to_sm89INS1_16FlashAttnFwdSm80INS1_25CollectiveMainloopFwdSm80ILi8ELi1ELb0EN4cute5tupleIJNS5_1CILi128EEENS7_ILi64EEENS7_ILi256EEEEEELi256ENS_10bfloat16_tEfNS_4arch4Sm80ELb0ELb1ELb0ELb1ELb1ELb0ELb1ELb1EEENS1_21CollectiveEpilogueFwdINS6_IJS8_SA_S9_EEENS6_IJNS7_ILi1EEESI_SI_EEESC_SE_Li256ELb1ELb1ELb1ELb0EEENS1_36VarlenDynamicPersistentTileSchedulerILi128ELi64ELi256ELi256ELb1ELb1ELb0ELb1ELb0ELb1EEEEEEEEEvNT_6ParamsE,"",@"SHT_CUDA_INFO"
	.sectionflags	@""
	.align	4


	//----- nvinfo : EIATTR_CUDA_API_VERSION
	.align		4
        /*0000*/ 	.byte	0x04, 0x37
        /*0002*/ 	.short	(.L_1048 - .L_1047)
.L_1047:
        /*0004*/ 	.word	0x00000082


	//----- nvinfo : EIATTR_SW2861232_WAR
	.align		4
.L_1048:
        /*0008*/ 	.byte	0x01, 0x35
	.zero		2


	//----- nvinfo : EIATTR_PARAM_CBANK
	.align		4
        /*000c*/ 	.byte	0x04, 0x0a
        /*000e*/ 	.short	(.L_1050 - .L_1049)
	.align		4
.L_1049:
        /*0010*/ 	.word	index@(.nv.constant0._ZN7cutlass13device_kernelIN5flash19enable_sm80_to_sm89INS1_16FlashAttnFwdSm80INS1_25CollectiveMainloopFwdSm80ILi8ELi1ELb0EN4cute5tupleIJNS5_1CILi128EEENS7_ILi64EEENS7_ILi256EEEEEELi256ENS_10bfloat16_tEfNS_4arch4Sm80ELb0ELb1ELb0ELb1ELb1ELb0ELb1ELb1EEENS1_21CollectiveEpilogueFwdINS6_IJS8_SA_S9_EEENS6_IJNS7_ILi1EEESI_SI_EEESC_SE_Li256ELb1ELb1ELb1ELb0EEENS1_36VarlenDynamicPersistentTileSchedulerILi128ELi64ELi256ELi256ELb1ELb1ELb0ELb1ELb0ELb1EEEEEEEEEvNT_6ParamsE)
        /*0014*/ 	.short	0x0160
        /*0016*/ 	.short	0x0438


	//----- nvinfo : EIATTR_CBANK_PARAM_SIZE
	.align		4
.L_1050:
        /*0018*/ 	.byte	0x03, 0x19
        /*001a*/ 	.short	0x0438


	//----- nvinfo : EIATTR_KPARAM_INFO
	.align		4
        /*001c*/ 	.byte	0x04, 0x17
        /*001e*/ 	.short	(.L_1052 - .L_1051)
.L_1051:
        /*0020*/ 	.word	0x00000000
        /*0024*/ 	.short	0x0000
        /*0026*/ 	.short	0x0000
        /*0028*/ 	.byte	0x00, 0xf0, 0xe1, 0x10


	//----- nvinfo : EIATTR_MAXREG_COUNT
	.align		4
.L_1052:
        /*002c*/ 	.byte	0x03, 0x1b
        /*002e*/ 	.short	0x00ff


	//----- nvinfo : EIATTR_NUM_BARRIERS
	.align		4
        /*0030*/ 	.byte	0x02, 0x4c
        /*0032*/ 	.byte	0x06
	.zero		1


	//----- nvinfo : EIATTR_ANNOTATIONS
	.align		4
        /*0034*/ 	.byte	0x04, 0x55
        /*0036*/ 	.short	(.L_1054 - .L_1053)


	//   ....[0]....
.L_1053:
        /* <DEDUP_REMOVED lines=15> */


	//----- nvinfo : EIATTR_MERCURY_ISA_VERSION
	.align		4
.L_1054:
        /*0118*/ 	.byte	0x03, 0x5f
        /*011a*/ 	.short	0x0000


	//----- nvinfo : EIATTR_INT_WARP_WIDE_INSTR_OFFSETS
	.align		4
        /*011c*/ 	.byte	0x04, 0x31
        /*011e*/ 	.short	(.L_1056 - .L_1055)


	//   ....[0]....
.L_1055:
        /*0120*/ 	.word	0x00013c30


	//   ....[1]....
        /*0124*/ 	.word	0x00013cb0


	//----- nvinfo : EIATTR_COOP_GROUP_MASK_REGIDS
	.align		4
.L_1056:
        /*0128*/ 	.byte	0x04, 0x29
        /*012a*/ 	.short	(.L_1058 - .L_1057)


	//   ....[0]....
.L_1057:
        /*012c*/ 	.word	0xffffffff


	//   ....[1]....
        /*0130*/ 	.word	0xffffffff


	//   ....[2]....
        /*0134*/ 	.word	0xffffffff


	//   ....[3]....
        /*0138*/ 	.word	0xffffffff


	//   ....[4]....
        /*013c*/ 	.word	0xffffffff


	//   ....[5]....
        /*0140*/ 	.word	0xffffffff


	//   ....[6]....
        /*0144*/ 	.word	0xffffffff


	//   ....[7]....
        /*0148*/ 	.word	0xffffffff


	//   ....[8]....
        /*014c*/ 	.word	0xffffffff


	//   ....[9]....
        /*0150*/ 	.word	0xffffffff


	//   ....[10]....
        /*0154*/ 	.word	0xffffffff


	//   ....[11]....
        /*0158*/ 	.word	0xffffffff


	//   ....[12]....
        /*015c*/ 	.word	0xffffffff


	//   ....[13]....
        /*0160*/ 	.word	0xffffffff


	//   ....[14]....
        /*0164*/ 	.word	0xffffffff


	//   ....[15]....
        /*0168*/ 	.word	0xffffffff


	//   ....[16]....
        /*016c*/ 	.word	0xffffffff


	//   ....[17]....
        /*0170*/ 	.word	0xffffffff


	//   ....[18]....
        /*0174*/ 	.word	0xffffffff


	//   ....[19]....
        /*0178*/ 	.word	0xffffffff


	//   ....[20]....
        /*017c*/ 	.word	0xffffffff


	//   ....[21]....
        /*0180*/ 	.word	0xffffffff


	//   ....[22]....
        /*0184*/ 	.word	0xffffffff


	//   ....[23]....
        /*0188*/ 	.word	0xffffffff


	//   ....[24]....
        /*018c*/ 	.word	0xffffffff


	//   ....[25]....
        /*0190*/ 	.word	0xffffffff


	//   ....[26]....
        /*0194*/ 	.word	0xffffffff


	//   ....[27]....
        /*0198*/ 	.word	0xffffffff


	//   ....[28]....
        /*019c*/ 	.word	0xffffffff


	//   ....[29]....
        /*01a0*/ 	.word	0xffffffff


	//   ....[30]....
        /*01a4*/ 	.word	0xffffffff


	//   ....[31]....
        /*01a8*/ 	.word	0xffffffff


	//   ....[32]....
        /*01ac*/ 	.word	0xffffffff


	//   ....[33]....
        /*01b0*/ 	.word	0xffffffff


	//   ....[34]....
        /*01b4*/ 	.word	0xffffffff


	//   ....[35]....
        /*01b8*/ 	.word	0xffffffff


	//   ....[36]....
        /*01bc*/ 	.word	0xffffffff


	//   ....[37]....
        /*01c0*/ 	.word	0xffffffff


	//   ....[38]....
        /*01c4*/ 	.word	0xffffffff


	//   ....[39]....
        /*01c8*/ 	.word	0xffffffff


	//   ....[40]....
        /*01cc*/ 	.word	0xffffffff


	//   ....[41]....
        /*01d0*/ 	.word	0xffffffff


	//   ....[42]....
        /*01d4*/ 	.word	0xffffffff


	//   ....[43]....
        /*01d8*/ 	.word	0xffffffff


	//   ....[44]....
        /*01dc*/ 	.word	0xffffffff


	//   ....[45]....
        /*01e0*/ 	.word	0xffffffff


	//   ....[46]....
        /*01e4*/ 	.word	0xffffffff


	//   ....[47]....
        /*01e8*/ 	.word	0xffffffff


	//   ....[48]....
        /*01ec*/ 	.word	0xffffffff


	//   ....[49]....
        /*01f0*/ 	.word	0xffffffff


	//   ....[50]....
        /*01f4*/ 	.word	0xffffffff


	//   ....[51]....
        /*01f8*/ 	.word	0xffffffff


	//   ....[52]....
        /*01fc*/ 	.word	0xffffffff


	//   ....[53]....
        /*0200*/ 	.word	0xffffffff


	//   ....[54]....
        /*0204*/ 	.word	0xffffffff


	//   ....[55]....
        /*0208*/ 	.word	0xffffffff


	//   ....[56]....
        /*020c*/ 	.word	0xffffffff


	//   ....[57]....
        /*0210*/ 	.word	0xffffffff


	//   ....[58]....
        /*0214*/ 	.word	0xffffffff


	//   ....[59]....
        /*0218*/ 	.word	0xffffffff


	//   ....[60]....
        /*021c*/ 	.word	0xffffffff


	//   ....[61]....
        /*0220*/ 	.word	0xffffffff


	//   ....[62]....
        /*0224*/ 	.word	0xffffffff


	//   ....[63]....
        /*0228*/ 	.word	0xffffffff


	//   ....[64]....
        /*022c*/ 	.word	0xffffffff


	//   ....[65]....
        /*0230*/ 	.word	0xffffffff


	//   ....[66]....
        /*0234*/ 	.word	0xffffffff


	//   ....[67]....
        /*0238*/ 	.word	0xffffffff


	//   ....[68]....
        /*023c*/ 	.word	0xffffffff


	//   ....[69]....
        /*0240*/ 	.word	0xffffffff


	//   ....[70]....
        /*0244*/ 	.word	0xffffffff


	//   ....[71]....
        /*0248*/ 	.word	0xffffffff


	//   ....[72]....
        /*024c*/ 	.word	0xffffffff


	//   ....[73]....
        /*0250*/ 	.word	0xffffffff


	//   ....[74]....
        /*0254*/ 	.word	0xffffffff


	//   ....[75]....
        /*0258*/ 	.word	0xffffffff


	//   ....[76]....
        /*025c*/ 	.word	0xffffffff


	//   ....[77]....
        /*0260*/ 	.word	0xffffffff


	//   ....[78]....
        /*0264*/ 	.word	0xffffffff


	//   ....[79]....
        /*0268*/ 	.word	0xffffffff


	//   ....[80]....
        /*026c*/ 	.word	0xffffffff


	//   ....[81]....
        /*0270*/ 	.word	0xffffffff


	//   ....[82]....
        /*0274*/ 	.word	0xffffffff


	//   ....[83]....
        /*0278*/ 	.word	0xffffffff


	//   ....[84]....
        /*027c*/ 	.word	0xffffffff


	//   ....[85]....
        /*0280*/ 	.word	0xffffffff


	//   ....[86]....
        /*0284*/ 	.word	0xffffffff


	//   ....[87]....
        /*0288*/ 	.word	0xffffffff


	//   ....[88]....
        /*028c*/ 	.word	0xffffffff


	//   ....[89]....
        /*0290*/ 	.word	0xffffffff


	//   ....[90]....
        /*0294*/ 	.word	0xffffffff


	//   ....[91]....
        /*0298*/ 	.word	0xffffffff


	//   ....[92]....
        /*029c*/ 	.word	0xffffffff


	//   ....[93]....
        /*02a0*/ 	.word	0xffffffff


	//   ....[94]....
        /*02a4*/ 	.word	0xffffffff


	//   ....[95]....
        /*02a8*/ 	.word	0xffffffff


	//   ....[96]....
        /*02ac*/ 	.word	0xffffffff


	//   ....[97]....
        /*02b0*/ 	.word	0xffffffff


	//   ....[98]....
        /*02b4*/ 	.word	0xffffffff


	//   ....[99]....
        /*02b8*/ 	.word	0xffffffff


	//   ....[100]....
        /*02bc*/ 	.word	0xffffffff


	//   ....[101]....
        /*02c0*/ 	.word	0xffffffff


	//   ....[102]....
        /*02c4*/ 	.word	0xffffffff


	//   ....[103]....
        /*02c8*/ 	.word	0xffffffff


	//   ....[104]....
        /*02cc*/ 	.word	0xffffffff


	//   ....[105]....
        /*02d0*/ 	.word	0xffffffff


	//   ....[106]....
        /*02d4*/ 	.word	0xffffffff


	//   ....[107]....
        /*02d8*/ 	.word	0xffffffff


	//   ....[108]....
        /*02dc*/ 	.word	0xffffffff


	//   ....[109]....
        /*02e0*/ 	.word	0xffffffff


	//   ....[110]....
        /*02e4*/ 	.word	0xffffffff


	//   ....[111]....
        /*02e8*/ 	.word	0xffffffff


	//   ....[112]....
        /*02ec*/ 	.word	0xffffffff


	//   ....[113]....
        /*02f0*/ 	.word	0xffffffff


	//   ....[114]....
        /*02f4*/ 	.word	0xffffffff


	//   ....[115]....
        /*02f8*/ 	.word	0xffffffff


	//   ....[116]....
        /*02fc*/ 	.word	0xffffffff


	//   ....[117]....
        /*0300*/ 	.word	0xffffffff


	//   ....[118]....
        /*0304*/ 	.word	0xffffffff


	//   ....[119]....
        /*0308*/ 	.word	0xffffffff


	//   ....[120]....
        /*030c*/ 	.word	0xffffffff


	//   ....[121]....
        /*0310*/ 	.word	0xffffffff


	//   ....[122]....
        /*0314*/ 	.word	0xffffffff


	//   ....[123]....
        /*0318*/ 	.word	0xffffffff


	//   ....[124]....
        /*031c*/ 	.word	0xffffffff


	//   ....[125]....
        /*0320*/ 	.word	0xffffffff


	//   ....[126]....
        /*0324*/ 	.word	0xffffffff


	//   ....[127]....
        /*0328*/ 	.word	0xffffffff


	//   ....[128]....
        /*032c*/ 	.word	0xffffffff


	//   ....[129]....
        /*0330*/ 	.word	0xffffffff


	//   ....[130]....
        /*0334*/ 	.word	0xffffffff


	//   ....[131]....
        /*0338*/ 	.word	0xffffffff


	//   ....[132]....
        /*033c*/ 	.word	0xffffffff


	//   ....[133]....
        /*0340*/ 	.word	0xffffffff


	//   ....[134]....
        /*0344*/ 	.word	0xffffffff


	//   ....[135]....
        /*0348*/ 	.word	0xffffffff


	//   ....[136]....
        /*034c*/ 	.word	0xffffffff


	//   ....[137]....
        /*0350*/ 	.word	0xffffffff


	//   ....[138]....
        /*0354*/ 	.word	0xffffffff


	//   ....[139]....
        /*0358*/ 	.word	0xffffffff


	//   ....[140]....
        /*035c*/ 	.word	0xffffffff


	//   ....[141]....
        /*0360*/ 	.word	0xffffffff


	//   ....[142]....
        /*0364*/ 	.word	0xffffffff


	//   ....[143]....
        /*0368*/ 	.word	0xffffffff


	//   ....[144]....
        /*036c*/ 	.word	0xffffffff


	//   ....[145]....
        /*0370*/ 	.word	0xffffffff


	//   ....[146]....
        /*0374*/ 	.word	0xffffffff


	//   ....[147]....
        /*0378*/ 	.word	0xffffffff


	//   ....[148]....
        /*037c*/ 	.word	0xffffffff


	//   ....[149]....
        /*0380*/ 	.word	0xffffffff


	//   ....[150]....
        /*0384*/ 	.word	0xffffffff


	//   ....[151]....
        /*0388*/ 	.word	0xffffffff


	//   ....[152]....
        /*038c*/ 	.word	0xffffffff


	//   ....[153]....
        /*0390*/ 	.word	0xffffffff


	//   ....[154]....
        /*0394*/ 	.word	0xffffffff


	//   ....[155]....
        /*0398*/ 	.word	0xffffffff


	//   ....[156]....
        /*039c*/ 	.word	0xffffffff


	//   ....[157]....
        /*03a0*/ 	.word	0xffffffff


	//   ....[158]....
        /*03a4*/ 	.word	0xffffffff


	//   ....[159]....
        /*03a8*/ 	.word	0xffffffff


	//   ....[160]....
        /*03ac*/ 	.word	0xffffffff


	//   ....[161]....
        /*03b0*/ 	.word	0xffffffff


	//   ....[162]....
        /*03b4*/ 	.word	0xffffffff


	//   ....[163]....
        /*03b8*/ 	.word	0xffffffff


	//   ....[164]....
        /*03bc*/ 	.word	0xffffffff


	//   ....[165]....
        /*03c0*/ 	.word	0xffffffff


	//   ....[166]....
        /*03c4*/ 	.word	0xffffffff


	//   ....[167]....
        /*03c8*/ 	.word	0xffffffff


	//   ....[168]....
        /*03cc*/ 	.word	0xffffffff


	//   ....[169]....
        /*03d0*/ 	.word	0xffffffff


	//   ....[170]....
        /*03d4*/ 	.word	0xffffffff


	//   ....[171]....
        /*03d8*/ 	.word	0xffffffff


	//   ....[172]....
        /*03dc*/ 	.word	0xffffffff


	//   ....[173]....
        /*03e0*/ 	.word	0xffffffff


	//   ....[174]....
        /*03e4*/ 	.word	0xffffffff


	//   ....[175]....
        /*03e8*/ 	.word	0xffffffff


	//   ....[176]....
        /*03ec*/ 	.word	0xffffffff


	//   ....[177]....
        /*03f0*/ 	.word	0xffffffff


	//   ....[178]....
        /*03f4*/ 	.word	0xffffffff


	//   ....[179]....
        /*03f8*/ 	.word	0xffffffff


	//   ....[180]....
        /*03fc*/ 	.word	0xffffffff


	//   ....[181]....
        /*0400*/ 	.word	0xffffffff


	//   ....[182]....
        /*0404*/ 	.word	0xffffffff


	//   ....[183]....
        /*0408*/ 	.word	0xffffffff


	//   ....[184]....
        /*040c*/ 	.word	0xffffffff


	//   ....[185]....
        /*0410*/ 	.word	0xffffffff


	//   ....[186]....
        /*0414*/ 	.word	0xffffffff


	//   ....[187]....
        /*0418*/ 	.word	0xffffffff


	//   ....[188]....
        /*041c*/ 	.word	0xffffffff


	//   ....[189]....
        /*0420*/ 	.word	0xffffffff


	//   ....[190]....
        /*0424*/ 	.word	0xffffffff


	//   ....[191]....
        /*0428*/ 	.word	0xffffffff


	//   ....[192]....
        /*042c*/ 	.word	0xffffffff


	//   ....[193]....
        /*0430*/ 	.word	0xffffffff


	//   ....[194]....
        /*0434*/ 	.word	0xffffffff


	//   ....[195]....
        /*0438*/ 	.word	0xffffffff


	//   ....[196]....
        /*043c*/ 	.word	0xffffffff


	//   ....[197]....
        /*0440*/ 	.word	0xffffffff


	//   ....[198]....
        /*0444*/ 	.word	0xffffffff


	//   ....[199]....
        /*0448*/ 	.word	0xffffffff


	//   ....[200]....
        /*044c*/ 	.word	0xffffffff


	//   ....[201]....
        /*0450*/ 	.word	0xffffffff


	//   ....[202]....
        /*0454*/ 	.word	0xffffffff


	//   ....[203]....
        /*0458*/ 	.word	0xffffffff


	//   ....[204]....
        /*045c*/ 	.word	0xffffffff


	//   ....[205]....
        /*0460*/ 	.word	0xffffffff


	//   ....[206]....
        /*0464*/ 	.word	0xffffffff


	//   ....[207]....
        /*0468*/ 	.word	0xffffffff


	//   ....[208]....
        /*046c*/ 	.word	0xffffffff


	//   ....[209]....
        /*0470*/ 	.word	0xffffffff


	//   ....[210]....
        /*0474*/ 	.word	0xffffffff


	//   ....[211]....
        /*0478*/ 	.word	0xffffffff


	//   ....[212]....
        /*047c*/ 	.word	0xffffffff


	//   ....[213]....
        /*0480*/ 	.word	0xffffffff


	//   ....[214]....
        /*0484*/ 	.word	0xffffffff


	//   ....[215]....
        /*0488*/ 	.word	0xffffffff


	//   ....[216]....
        /*048c*/ 	.word	0xffffffff


	//   ....[217]....
        /*0490*/ 	.word	0xffffffff


	//   ....[218]....
        /*0494*/ 	.word	0xffffffff


	//   ....[219]....
        /*0498*/ 	.word	0xffffffff


	//   ....[220]....
        /*049c*/ 	.word	0xffffffff


	//   ....[221]....
        /*04a0*/ 	.word	0xffffffff


	//   ....[222]....
        /*04a4*/ 	.word	0xffffffff


	//   ....[223]....
        /*04a8*/ 	.word	0xffffffff


	//   ....[224]....
        /*04ac*/ 	.word	0xffffffff


	//   ....[225]....
        /*04b0*/ 	.word	0xffffffff


	//   ....[226]....
        /*04b4*/ 	.word	0xffffffff


	//   ....[227]....
        /*04b8*/ 	.word	0xffffffff


	//   ....[228]....
        /*04bc*/ 	.word	0xffffffff


	//   ....[229]....
        /*04c0*/ 	.word	0xffffffff


	//   ....[230]....
        /*04c4*/ 	.word	0xffffffff


	//   ....[231]....
        /*04c8*/ 	.word	0xffffffff


	//   ....[232]....
        /*04cc*/ 	.word	0xffffffff


	//   ....[233]....
        /*04d0*/ 	.word	0xffffffff


	//   ....[234]....
        /*04d4*/ 	.word	0xffffffff


	//   ....[235]....
        /*04d8*/ 	.word	0xffffffff


	//----- nvinfo : EIATTR_COOP_GROUP_INSTR_OFFSETS
	.align		4
.L_1058:
        /*04dc*/ 	.byte	0x04, 0x28
        /*04de*/ 	.short	(.L_1060 - .L_1059)


	//   ....[0]....
.L_1059:
        /*04e0*/ 	.word	0x00000050


	//   ....[1]....
        /*04e4*/ 	.word	0x000001e0


	//   ....[2]....
        /*04e8*/ 	.word	0x00000210


	//   ....[3]....
        /*04ec*/ 	.word	0x00000240


	//   ....[4]....
        /*04f0*/ 	.word	0x00000270


	//   ....[5]....
        /*04f4*/ 	.word	0x000002a0


	//   ....[6]....
        /*04f8*/ 	.word	0x000002d0


	//   ....[7]....
        /*04fc*/ 	.word	0x00000430


	//   ....[8]....
        /*0500*/ 	.word	0x00000470


	//   ....[9]....
        /*0504*/ 	.word	0x000004a0


	//   ....[10]....
        /*0508*/ 	.word	0x000004d0


	//   ....[11]....
        /*050c*/ 	.word	0x00000500


	//   ....[12]....
        /*0510*/ 	.word	0x00000530


	//   ....[13]....
        /*0514*/ 	.word	0x000005c0


	//   ....[14]....
        /*0518*/ 	.word	0x00000600


	//   ....[15]....
        /*051c*/ 	.word	0x00000620


	//   ....[16]....
        /*0520*/ 	.word	0x00000680


	//   ....[17]....
        /*0524*/ 	.word	0x00002c40


	//   ....[18]....
        /*0528*/ 	.word	0x00002c60


	//   ....[19]....
        /*052c*/ 	.word	0x00002e10


	//   ....[20]....
        /*0530*/ 	.word	0x00002e20


	//   ....[21]....
        /*0534*/ 	.word	0x00002fc0


	//   ....[22]....
        /*0538*/ 	.word	0x00002fe0


	//   ....[23]....
        /*053c*/ 	.word	0x00003180


	//   ....[24]....
        /*0540*/ 	.word	0x00003190


	//   ....[25]....
        /*0544*/ 	.word	0x000036a0


	//   ....[26]....
        /*0548*/ 	.word	0x000036c0


	//   ....[27]....
        /*054c*/ 	.word	0x000036d0


	//   ....[28]....
        /*0550*/ 	.word	0x00003720


	//   ....[29]....
        /*0554*/ 	.word	0x00003950


	//   ....[30]....
        /*0558*/ 	.word	0x00003970


	//   ....[31]....
        /*055c*/ 	.word	0x00003980


	//   ....[32]....
        /*0560*/ 	.word	0x00003990


	//   ....[33]....
        /*0564*/ 	.word	0x00004c60


	//   ....[34]....
        /*0568*/ 	.word	0x00004c80


	//   ....[35]....
        /*056c*/ 	.word	0x00004dc0


	//   ....[36]....
        /*0570*/ 	.word	0x00004de0


	//   ....[37]....
        /*0574*/ 	.word	0x000050c0


	//   ....[38]....
        /*0578*/ 	.word	0x000055a0


	//   ....[39]....
        /*057c*/ 	.word	0x00005c50


	//   ....[40]....
        /*0580*/ 	.word	0x00005c80


	//   ....[41]....
        /*0584*/ 	.word	0x00005c90


	//   ....[42]....
        /*0588*/ 	.word	0x00005cc0


	//   ....[43]....
        /*058c*/ 	.word	0x00007580


	//   ....[44]....
        /*0590*/ 	.word	0x000075a0


	//   ....[45]....
        /*0594*/ 	.word	0x00007690


	//   ....[46]....
        /*0598*/ 	.word	0x000076c0


	//   ....[47]....
        /*059c*/ 	.word	0x00008860


	//   ....[48]....
        /*05a0*/ 	.word	0x00008880


	//   ....[49]....
        /*05a4*/ 	.word	0x000089a0


	//   ....[50]....
        /*05a8*/ 	.word	0x000089d0


	//   ....[51]....
        /*05ac*/ 	.word	0x00008cc0


	//   ....[52]....
        /*05b0*/ 	.word	0x000091d0


	//   ....[53]....
        /*05b4*/ 	.word	0x000098d0


	//   ....[54]....
        /*05b8*/ 	.word	0x00009900


	//   ....[55]....
        /*05bc*/ 	.word	0x00009920


	//   ....[56]....
        /*05c0*/ 	.word	0x00009940


	//   ....[57]....
        /*05c4*/ 	.word	0x0000baa0


	//   ....[58]....
        /*05c8*/ 	.word	0x0000bac0


	//   ....[59]....
        /*05cc*/ 	.word	0x0000bbb0


	//   ....[60]....
        /*05d0*/ 	.word	0x0000bbe0


	//   ....[61]....
        /*05d4*/ 	.word	0x0000cd80


	//   ....[62]....
        /*05d8*/ 	.word	0x0000cda0


	//   ....[63]....
        /*05dc*/ 	.word	0x0000cec0


	//   ....[64]....
        /*05e0*/ 	.word	0x0000cef0


	//   ....[65]....
        /*05e4*/ 	.word	0x0000d310


	//   ....[66]....
        /*05e8*/ 	.word	0x0000d340


	//   ....[67]....
        /*05ec*/ 	.word	0x0000d360


	//   ....[68]....
        /*05f0*/ 	.word	0x0000d380


	//   ....[69]....
        /*05f4*/ 	.word	0x0000f300


	//   ....[70]....
        /*05f8*/ 	.word	0x0000f310


	//   ....[71]....
        /*05fc*/ 	.word	0x0000f350


	//   ....[72]....
        /*0600*/ 	.word	0x0000f380


	//   ....[73]....
        /*0604*/ 	.word	0x00010590


	//   ....[74]....
        /*0608*/ 	.word	0x000105b0


	//   ....[75]....
        /*060c*/ 	.word	0x000106c0


	//   ....[76]....
        /*0610*/ 	.word	0x000106e0


	//   ....[77]....
        /*0614*/ 	.word	0x00010900


	//   ....[78]....
        /*0618*/ 	.word	0x00010e10


	//   ....[79]....
        /*061c*/ 	.word	0x00011510


	//   ....[80]....
        /*0620*/ 	.word	0x00011540


	//   ....[81]....
        /*0624*/ 	.word	0x00011560


	//   ....[82]....
        /*0628*/ 	.word	0x00011580


	//   ....[83]....
        /*062c*/ 	.word	0x00013220


	//   ....[84]....
        /*0630*/ 	.word	0x00013250


	//   ....[85]....
        /*0634*/ 	.word	0x00013270


	//   ....[86]....
        /*0638*/ 	.word	0x00013280


	//   ....[87]....
        /*063c*/ 	.word	0x00014aa0


	//   ....[88]....
        /*0640*/ 	.word	0x00014ab0


	//   ....[89]....
        /*0644*/ 	.word	0x00014ad0


	//   ....[90]....
        /*0648*/ 	.word	0x00014af0


	//   ....[91]....
        /*064c*/ 	.word	0x00014e80


	//   ....[92]....
        /*0650*/ 	.word	0x00014ea0


	//   ....[93]....
        /*0654*/ 	.word	0x00015050


	//   ....[94]....
        /*0658*/ 	.word	0x00015060


	//   ....[95]....
        /*065c*/ 	.word	0x00015210


	//   ....[96]....
        /*0660*/ 	.word	0x00015230


	//   ....[97]....
        /*0664*/ 	.word	0x000153e0


	//   ....[98]....
        /*0668*/ 	.word	0x000153f0


	//   ....[99]....
        /*066c*/ 	.word	0x00015790


	//   ....[100]....
        /*0670*/ 	.word	0x000157b0


	//   ....[101]....
        /*0674*/ 	.word	0x000165e0


	//   ....[102]....
        /*0678*/ 	.word	0x000165f0


	//   ....[103]....
        /*067c*/ 	.word	0x00017bf0


	//   ....[104]....
        /*0680*/ 	.word	0x00017c10


	//   ....[105]....
        /*0684*/ 	.word	0x00017dd0


	//   ....[106]....
        /*0688*/ 	.word	0x00017de0


	//   ....[107]....
        /*068c*/ 	.word	0x00017f90


	//   ....[108]....
        /*0690*/ 	.word	0x00017fb0


	//   ....[109]....
        /*0694*/ 	.word	0x00018160


	//   ....[110]....
        /*0698*/ 	.word	0x00018170


	//   ....[111]....
        /*069c*/ 	.word	0x000183c0


	//   ....[112]....
        /*06a0*/ 	.word	0x000183e0


	//   ....[113]....
        /*06a4*/ 	.word	0x00018500


	//   ....[114]....
        /*06a8*/ 	.word	0x00018540


	//   ....[115]....
        /*06ac*/ 	.word	0x00018570


	//   ....[116]....
        /*06b0*/ 	.word	0x000185a0


	//   ....[117]....
        /*06b4*/ 	.word	0x000185d0


	//   ....[118]....
        /*06b8*/ 	.word	0x00018600


	//   ....[119]....
        /*06bc*/ 	.word	0x00018750


	//   ....[120]....
        /*06c0*/ 	.word	0x00018790


	//   ....[121]....
        /*06c4*/ 	.word	0x000187c0


	//   ....[122]....
        /*06c8*/ 	.word	0x000187f0


	//   ....[123]....
        /*06cc*/ 	.word	0x00018820


	//   ....[124]....
        /*06d0*/ 	.word	0x00018850


	//   ....[125]....
        /*06d4*/ 	.word	0x000188e0


	//   ....[126]....
        /*06d8*/ 	.word	0x00018920


	//   ....[127]....
        /*06dc*/ 	.word	0x00018930


	//   ....[128]....
        /*06e0*/ 	.word	0x00018990


	//   ....[129]....
        /*06e4*/ 	.word	0x00019340


	//   ....[130]....
        /*06e8*/ 	.word	0x000193a0


	//   ....[131]....
        /*06ec*/ 	.word	0x000193f0


	//   ....[132]....
        /*06f0*/ 	.word	0x00019440


	//   ....[133]....
        /*06f4*/ 	.word	0x00019490


	//   ....[134]....
        /*06f8*/ 	.word	0x00019500


	//   ....[135]....
        /*06fc*/ 	.word	0x00019550


	//   ....[136]....
        /*0700*/ 	.word	0x000195c0


	//   ....[137]....
        /*0704*/ 	.word	0x00019630


	//   ....[138]....
        /*0708*/ 	.word	0x000196a0


	//   ....[139]....
        /*070c*/ 	.word	0x00019710


	//   ....[140]....
        /*0710*/ 	.word	0x00019780


	//   ....[141]....
        /*0714*/ 	.word	0x000197f0


	//   ....[142]....
        /*0718*/ 	.word	0x00019850


	//   ....[143]....
        /*071c*/ 	.word	0x000198c0


	//   ....[144]....
        /*0720*/ 	.word	0x00019930


	//   ....[145]....
        /*0724*/ 	.word	0x000199a0


	//   ....[146]....
        /*0728*/ 	.word	0x00019a00


	//   ....[147]....
        /*072c*/ 	.word	0x00019a70


	//   ....[148]....
        /*0730*/ 	.word	0x00019ae0


	//   ....[149]....
        /*0734*/ 	.word	0x00019ca0


	//   ....[150]....
        /*0738*/ 	.word	0x00019d00


	//   ....[151]....
        /*073c*/ 	.word	0x00019d70


	//   ....[152]....
        /*0740*/ 	.word	0x00019de0


	//   ....[153]....
        /*0744*/ 	.word	0x00019e40


	//   ....[154]....
        /*0748*/ 	.word	0x00019e90


	//   ....[155]....
        /*074c*/ 	.word	0x00019ee0


	//   ....[156]....
        /*0750*/ 	.word	0x00019f30


	//   ....[157]....
        /*0754*/ 	.word	0x00019fa0


	//   ....[158]....
        /*0758*/ 	.word	0x0001a010


	//   ....[159]....
        /*075c*/ 	.word	0x0001a1d0


	//   ....[160]....
        /*0760*/ 	.word	0x0001a230


	//   ....[161]....
        /*0764*/ 	.word	0x0001a2a0


	//   ....[162]....
        /*0768*/ 	.word	0x0001a310


	//   ....[163]....
        /*076c*/ 	.word	0x0001a4d0


	//   ....[164]....
        /*0770*/ 	.word	0x0001a530


	//   ....[165]....
        /*0774*/ 	.word	0x0001a5a0


	//   ....[166]....
        /*0778*/ 	.word	0x0001a610


	//   ....[167]....
        /*077c*/ 	.word	0x0001a660


	//   ....[168]....
        /*0780*/ 	.word	0x0001a6a0


	//   ....[169]....
        /*0784*/ 	.word	0x0001a6f0


	//   ....[170]....
        /*0788*/ 	.word	0x0001a730


	//   ....[171]....
        /*078c*/ 	.word	0x0001a790


	//   ....[172]....
        /*0790*/ 	.word	0x0001a800


	//   ....[173]....
        /*0794*/ 	.word	0x0001a9c0


	//   ....[174]....
        /*0798*/ 	.word	0x0001aa20


	//   ....[175]....
        /*079c*/ 	.word	0x0001aa90


	//   ....[176]....
        /*07a0*/ 	.word	0x0001ab00


	//   ....[177]....
        /*07a4*/ 	.word	0x0001acc0


	//   ....[178]....
        /*07a8*/ 	.word	0x0001ad20


	//   ....[179]....
        /*07ac*/ 	.word	0x0001ad70


	//   ....[180]....
        /*07b0*/ 	.word	0x0001adb0


	//   ....[181]....
        /*07b4*/ 	.word	0x0001ae00


	//   ....[182]....
        /*07b8*/ 	.word	0x0001ae40


	//   ....[183]....
        /*07bc*/ 	.word	0x0001aea0


	//   ....[184]....
        /*07c0*/ 	.word	0x0001af10


	//   ....[185]....
        /*07c4*/ 	.word	0x0001af80


	//   ....[186]....
        /*07c8*/ 	.word	0x0001b100


	//   ....[187]....
        /*07cc*/ 	.word	0x0001b160


	//   ....[188]....
        /*07d0*/ 	.word	0x0001b1d0


	//   ....[189]....
        /*07d4*/ 	.word	0x0001b240


	//   ....[190]....
        /*07d8*/ 	.word	0x0001b290


	//   ....[191]....
        /*07dc*/ 	.word	0x0001b2d0


	//   ....[192]....
        /*07e0*/ 	.word	0x0001b320


	//   ....[193]....
        /*07e4*/ 	.word	0x0001b370


	//   ....[194]....
        /*07e8*/ 	.word	0x0001b3c0


	//   ....[195]....
        /*07ec*/ 	.word	0x0001b410


	//   ....[196]....
        /*07f0*/ 	.word	0x0001b460


	//   ....[197]....
        /*07f4*/ 	.word	0x0001b4b0


	//   ....[198]....
        /*07f8*/ 	.word	0x0001b520


	//   ....[199]....
        /*07fc*/ 	.word	0x0001b590


	//   ....[200]....
        /*0800*/ 	.word	0x0001b600


	//   ....[201]....
        /*0804*/ 	.word	0x0001b660


	//   ....[202]....
        /*0808*/ 	.word	0x0001b6d0


	//   ....[203]....
        /*080c*/ 	.word	0x0001b740


	//   ....[204]....
        /*0810*/ 	.word	0x0001b7b0


	//   ....[205]....
        /*0814*/ 	.word	0x0001b810


	//   ....[206]....
        /*0818*/ 	.word	0x0001b880


	//   ....[207]....
        /*081c*/ 	.word	0x0001b8f0


	//   ....[208]....
        /*0820*/ 	.word	0x0001b960


	//   ....[209]....
        /*0824*/ 	.word	0x0001b9c0


	//   ....[210]....
        /*0828*/ 	.word	0x0001ba30


	//   ....[211]....
        /*082c*/ 	.word	0x0001baa0


	//   ....[212]....
        /*0830*/ 	.word	0x0001bb10


	//   ....[213]....
        /*0834*/ 	.word	0x0001bb70


	//   ....[214]....
        /*0838*/ 	.word	0x0001bbe0


	//   ....[215]....
        /*083c*/ 	.word	0x0001bc50


	//   ....[216]....
        /*0840*/ 	.word	0x0001bcc0


	//   ....[217]....
        /*0844*/ 	.word	0x0001bd20


	//   ....[218]....
        /*0848*/ 	.word	0x0001bd90


	//   ....[219]....
        /*084c*/ 	.word	0x0001be00


	//   ....[220]....
        /*0850*/ 	.word	0x0001be50


	//   ....[221]....
        /*0854*/ 	.word	0x0001be90


	//   ....[222]....
        /*0858*/ 	.word	0x0001bee0


	//   ....[223]....
        /*085c*/ 	.word	0x0001bf30


	//   ....[224]....
        /*0860*/ 	.word	0x0001bf80


	//   ....[225]....
        /*0864*/ 	.word	0x0001bff0


	//   ....[226]....
        /*0868*/ 	.word	0x0001c040


	//   ....[227]....
        /*086c*/ 	.word	0x0001c090


	//   ....[228]....
        /*0870*/ 	.word	0x0001c0e0


	//   ....[229]....
        /*0874*/ 	.word	0x0001c130


	//   ....[230]....
        /*0878*/ 	.word	0x0001c180


	//   ....[231]....
        /*087c*/ 	.word	0x0001c1f0


	//   ....[232]....
        /*0880*/ 	.word	0x0001c240


	//   ....[233]....
        /*0884*/ 	.word	0x0001c2b0


	//   ....[234]....
        /*0888*/ 	.word	0x0001c310


	//   ....[235]....
        /*088c*/ 	.word	0x0001c380


	//----- nvinfo : EIATTR_EXIT_INSTR_OFFSETS
	.align		4
.L_1060:
        /*0890*/ 	.byte	0x04, 0x1c
        /*0892*/ 	.short	(.L_1062 - .L_1061)


	//   ....[0]....
.L_1061:
        /*0894*/ 	.word	0x00000fe0


	//   ....[1]....
        /*0898*/ 	.word	0x00019300


	//----- nvinfo : EIATTR_MAX_THREADS
	.align		4
.L_1062:
        /*089c*/ 	.byte	0x04, 0x05
        /*089e*/ 	.short	(.L_1064 - .L_1063)
.L_1063:
        /*08a0*/ 	.word	0x00000100
        /*08a4*/ 	.word	0x00000001
        /*08a8*/ 	.word	0x00000001


	//----- nvinfo : EIATTR_CRS_STACK_SIZE
	.align		4
.L_1064:
        /*08ac*/ 	.byte	0x04, 0x1e
        /*08ae*/ 	.short	(.L_1066 - .L_1065)
.L_1065:
        /*08b0*/ 	.word	0x00000000
.L_1066:


//--------------------- .nv.info._ZN7cutlass13device_kernelIN5flash19enable_sm80_to_sm89INS1_16FlashAttnFwdSm80INS1_25CollectiveMainloopFwdSm80ILi8ELi1ELb0EN4cute5tupleIJNS5_1CILi128EEENS7_ILi48EEENS7_ILi256EEEEEELi256ENS_10bfloat16_tEfNS_4arch4Sm80ELb0ELb1ELb0ELb1ELb1ELb1ELb1ELb1EEENS1_21CollectiveEpilogueFwdINS6_IJS8_SA_S9_EEENS6_IJNS7_ILi1EEESI_SI_EEESC_SE_Li256ELb1ELb1ELb1ELb0EEENS1_36VarlenDynamicPersistentTileSchedulerILi128ELi48ELi256ELi256ELb1ELb1ELb0ELb1ELb0ELb1EEEEEEEEEvNT_6ParamsE --------------------------
	.section	.nv.info._ZN7cutlass13device_kernelIN5flash19enable_sm80_to_sm89INS1_16FlashAttnFwdSm80INS1_25CollectiveMainloopFwdSm80ILi8ELi1ELb0EN4cute5tupleIJNS5_1CILi128EEENS7_ILi48EEENS7_ILi256EEEEEELi256ENS_10bfloat16_tEfNS_4arch4Sm80ELb0ELb1ELb0ELb1ELb1ELb1ELb1ELb1EEENS1_21CollectiveEpilogueFwdINS6_IJS8_SA_S9_EEENS6_IJNS7_ILi1EEESI_SI_EEESC_SE_Li256ELb1ELb1ELb1ELb0EEENS1_36VarlenDynamicPersistentTileSchedulerILi128ELi48ELi256ELi256ELb1ELb1ELb0ELb1ELb0ELb1EEEEEEEEEvNT_6ParamsE,"",@"SHT_CUDA_INFO"
	.sectionflags	@""
	.align	4


	//----- nvinfo : EIATTR_CUDA_API_VERSION
	.align		4
        /*0000*/ 	.byte	0x04, 0x37
        /*0002*/ 	.short	(.L_1068 - .L_1067)
.L_1067:
        /*0004*/ 	.word	0x00000082


	//----- nvinfo : EIATTR_SW2861232_WAR
	.align		4
.L_1068:
        /*0008*/ 	.byte	0x01, 0x35
	.zero		2


	//----- nvinfo : EIATTR_PARAM_CBANK
	.align		4
        /*000c*/ 	.byte	0x04, 0x0a
        /*000e*/ 	.short	(.L_1070 - .L_1069)
	.align		4
.L_1069:
        /*0010*/ 	.word	index@(.nv.constant0._ZN7cutlass13device_kernelIN5flash19enable_sm80_to_sm89INS1_16FlashAttnFwdSm80INS1_25CollectiveMainloopFwdSm80ILi8ELi1ELb0EN4cute5tupleIJNS5_1CILi128EEENS7_ILi48EEENS7_ILi256EEEEEELi256ENS_10bfloat16_tEfNS_4arch4Sm80ELb0ELb1ELb0ELb1ELb1ELb1ELb1ELb1EEENS1_21CollectiveEpilogueFwdINS6_IJS8_SA_S9_EEENS6_IJNS7_ILi1EEESI_SI_EEESC_SE_Li256ELb1ELb1ELb1ELb0EEENS1_36VarlenDynamicPersistentTileSchedulerILi128ELi48ELi256ELi256ELb1ELb1ELb0ELb1ELb0ELb1EEEEEEEEEvNT_6ParamsE)
        /*0014*/ 	.short	0x0160
        /*0016*/ 	.short	0x0438


	//----- nvinfo : EIATTR_CBANK_PARAM_SIZE
	.align		4
.L_1070:
        /*0018*/ 	.byte	0x03, 0x19
        /*001a*/ 	.short	0x0438


	//----- nvinfo : EIATTR_KPARAM_INFO
	.align		4
        /*001c*/ 	.byte	0x04, 0x17
        /*001e*/ 	.short	(.L_1072 - .L_1071)
.L_1071:
        /*0020*/ 	.word	0x00000000
        /*0024*/ 	.short	0x0000
        /*0026*/ 	.short	0x0000
        /*0028*/ 	.byte	0x00, 0xf0, 0xe1, 0x10


	//----- nvinfo : EIATTR_MAXREG_COUNT
	.align		4
.L_1072:
        /*002c*/ 	.byte	0x03, 0x1b
        /*002e*/ 	.short	0x00ff


	//----- nvinfo : EIATTR_NUM_BARRIERS
	.align		4
        /*0030*/ 	.byte	0x02, 0x4c
        /*0032*/ 	.byte	0x06
	.zero		1


	//----- nvinfo : EIATTR_ANNOTATIONS
	.align		4
        /*0034*/ 	.byte	0x04, 0x55
        /*0036*/ 	.short	(.L_1074 - .L_1073)


	//   ....[0]....
.L_1073:
        /* <DEDUP_REMOVED lines=160> */


	//----- nvinfo : EIATTR_MERCURY_ISA_VERSION
	.align		4
.L_1074:
        /*0a20*/ 	.byte	0x03, 0x5f
        /*0a22*/ 	.short	0x0000


	//----- nvinfo : EIATTR_INT_WARP_WIDE_INSTR_OFFSETS
	.align		4
        /*0a24*/ 	.byte	0x04, 0x31
        /*0a26*/ 	.short	(.L_1076 - .L_1075)


	//   ....[0]....
.L_1075:
        /*0a28*/ 	.word	0x0001a070


	//   ....[1]....
        /*0a2c*/ 	.word	0x0001a0f0


	//----- nvinfo : EIATTR_COOP_GROUP_MASK_REGIDS
	.align		4
.L_1076:
        /*0a30*/ 	.byte	0x04, 0x29
        /*0a32*/ 	.short	(.L_1078 - .L_1077)


	//   ....[0]....
.L_1077:
        /*0a34*/ 	.word	0xffffffff


	//   ....[1]....
        /*0a38*/ 	.word	0xffffffff


	//   ....[2]....
        /*0a3c*/ 	.word	0xffffffff


	//   ....[3]....
        /*0a40*/ 	.word	0xffffffff


	//   ....[4]....
        /*0a44*/ 	.word	0xffffffff


	//   ....[5]....
        /*0a48*/ 	.word	0xffffffff


	//   ....[6]....
        /*0a4c*/ 	.word	0xffffffff


	//   ....[7]....
        /*0a50*/ 	.word	0xffffffff


	//   ....[8]....
        /*0a54*/ 	.word	0xffffffff


	//   ....[9]....
        /*0a58*/ 	.word	0xffffffff


	//   ....[10]....
        /*0a5c*/ 	.word	0xffffffff


	//   ....[11]....
        /*0a60*/ 	.word	0xffffffff


	//   ....[12]....
        /*0a64*/ 	.word	0xffffffff


	//   ....[13]....
        /*0a68*/ 	.word	0xffffffff


	//   ....[14]....
        /*0a6c*/ 	.word	0xffffffff


	//   ....[15]....
        /*0a70*/ 	.word	0xffffffff


	//   ....[16]....
        /*0a74*/ 	.word	0xffffffff


	//   ....[17]....
        /*0a78*/ 	.word	0xffffffff


	//   ....[18]....
        /*0a7c*/ 	.word	0xffffffff


	//   ....[19]....
        /*0a80*/ 	.word	0xffffffff


	//   ....[20]....
        /*0a84*/ 	.word	0xffffffff


	//   ....[21]....
        /*0a88*/ 	.word	0xffffffff


	//   ....[22]....
        /*0a8c*/ 	.word	0xffffffff


	//   ....[23]....
        /*0a90*/ 	.word	0xffffffff


	//   ....[24]....
        /*0a94*/ 	.word	0xffffffff


	//   ....[25]....
        /*0a98*/ 	.word	0xffffffff


	//   ....[26]....
        /*0a9c*/ 	.word	0xffffffff


	//   ....[27]....
        /*0aa0*/ 	.word	0xffffffff


	//   ....[28]....
        /*0aa4*/ 	.word	0xffffffff


	//   ....[29]....
        /*0aa8*/ 	.word	0xffffffff


	//   ....[30]....
        /*0aac*/ 	.word	0xffffffff


	//   ....[31]....
        /*0ab0*/ 	.word	0xffffffff


	//   ....[32]....
        /*0ab4*/ 	.word	0xffffffff


	//   ....[33]....
        /*0ab8*/ 	.word	0xffffffff


	//   ....[34]....
        /*0abc*/ 	.word	0xffffffff


	//   ....[35]....
        /*0ac0*/ 	.word	0xffffffff


	//   ....[36]....
        /*0ac4*/ 	.word	0xffffffff


	//   ....[37]....
        /*0ac8*/ 	.word	0xffffffff


	//   ....[38]....
        /*0acc*/ 	.word	0xffffffff


	//   ....[39]....
        /*0ad0*/ 	.word	0xffffffff


	//   ....[40]....
        /*0ad4*/ 	.word	0xffffffff


	//   ....[41]....
        /*0ad8*/ 	.word	0xffffffff


	//   ....[42]....
        /*0adc*/ 	.word	0xffffffff


	//   ....[43]....
        /*0ae0*/ 	.word	0xffffffff


	//   ....[44]....
        /*0ae4*/ 	.word	0xffffffff


	//   ....[45]....
        /*0ae8*/ 	.word	0xffffffff


	//   ....[46]....
        /*0aec*/ 	.word	0xffffffff


	//   ....[47]....
        /*0af0*/ 	.word	0xffffffff


	//   ....[48]....
        /*0af4*/ 	.word	0xffffffff


	//   ....[49]....
        /*0af8*/ 	.word	0xffffffff


	//   ....[50]....
        /*0afc*/ 	.word	0xffffffff


	//   ....[51]....
        /*0b00*/ 	.word	0xffffffff


	//   ....[52]....
        /*0b04*/ 	.word	0xffffffff


	//   ....[53]....
        /*0b08*/ 	.word	0xffffffff


	//   ....[54]....
        /*0b0c*/ 	.word	0xffffffff


	//   ....[55]....
        /*0b10*/ 	.word	0xffffffff


	//   ....[56]....
        /*0b14*/ 	.word	0xffffffff


	//   ....[57]....
        /*0b18*/ 	.word	0xffffffff


	//   ....[58]....
        /*0b1c*/ 	.word	0xffffffff


	//   ....[59]....
        /*0b20*/ 	.word	0xffffffff


	//   ....[60]....
        /*0b24*/ 	.word	0xffffffff


	//   ....[61]....
        /*0b28*/ 	.word	0xffffffff


	//   ....[62]....
        /*0b2c*/ 	.word	0xffffffff


	//   ....[63]....
        /*0b30*/ 	.word	0xffffffff


	//   ....[64]....
        /*0b34*/ 	.word	0xffffffff


	//   ....[65]....
        /*0b38*/ 	.word	0xffffffff


	//   ....[66]....
        /*0b3c*/ 	.word	0xffffffff


	//   ....[67]....
        /*0b40*/ 	.word	0xffffffff


	//   ....[68]....
        /*0b44*/ 	.word	0xffffffff


	//   ....[69]....
        /*0b48*/ 	.word	0xffffffff


	//   ....[70]....
        /*0b4c*/ 	.word	0xffffffff


	//   ....[71]....
        /*0b50*/ 	.word	0xffffffff


	//   ....[72]....
        /*0b54*/ 	.word	0xffffffff


	//   ....[73]....
        /*0b58*/ 	.word	0xffffffff


	//   ....[74]....
        /*0b5c*/ 	.word	0xffffffff


	//   ....[75]....
        /*0b60*/ 	.word	0xffffffff


	//   ....[76]....
        /*0b64*/ 	.word	0xffffffff


	//   ....[77]....
        /*0b68*/ 	.word	0xffffffff


	//   ....[78]....
        /*0b6c*/ 	.word	0xffffffff


	//   ....[79]....
        /*0b70*/ 	.word	0xffffffff


	//   ....[80]....
        /*0b74*/ 	.word	0xffffffff


	//   ....[81]....
        /*0b78*/ 	.word	0xffffffff


	//   ....[82]....
        /*0b7c*/ 	.word	0xffffffff


	//   ....[83]....
        /*0b80*/ 	.word	0xffffffff


	//   ....[84]....
        /*0b84*/ 	.word	0xffffffff


	//   ....[85]....
        /*0b88*/ 	.word	0xffffffff


	//   ....[86]....
        /*0b8c*/ 	.word	0xffffffff


	//   ....[87]....
        /*0b90*/ 	.word	0xffffffff


	//   ....[88]....
        /*0b94*/ 	.word	0xffffffff


	//   ....[89]....
        /*0b98*/ 	.word	0xffffffff


	//   ....[90]....
        /*0b9c*/ 	.word	0xffffffff


	//   ....[91]....
        /*0ba0*/ 	.word	0xffffffff


	//   ....[92]....
        /*0ba4*/ 	.word	0xffffffff


	//   ....[93]....
        /*0ba8*/ 	.word	0xffffffff


	//   ....[94]....
        /*0bac*/ 	.word	0xffffffff


	//   ....[95]....
        /*0bb0*/ 	.word	0xffffffff


	//   ....[96]....
        /*0bb4*/ 	.word	0xffffffff


	//   ....[97]....
        /*0bb8*/ 	.word	0xffffffff


	//   ....[98]....
        /*0bbc*/ 	.word	0xffffffff


	//   ....[99]....
        /*0bc0*/ 	.word	0xffffffff


	//   ....[100]....
        /*0bc4*/ 	.word	0xffffffff


	//   ....[101]....
        /*0bc8*/ 	.word	0xffffffff


	//   ....[102]....
        /*0bcc*/ 	.word	0xffffffff


	//   ....[103]....
        /*0bd0*/ 	.word	0xffffffff


	//   ....[104]....
        /*0bd4*/ 	.word	0xffffffff


	//   ....[105]....
        /*0bd8*/ 	.word	0xffffffff


	//   ....[106]....
        /*0bdc*/ 	.word	0xffffffff


	//   ....[107]....
        /*0be0*/ 	.word	0xffffffff


	//   ....[108]....
        /*0be4*/ 	.word	0xffffffff


	//   ....[109]....
        /*0be8*/ 	.word	0xffffffff


	//   ....[110]....
        /*0bec*/ 	.word	0xffffffff


	//   ....[111]....
        /*0bf0*/ 	.word	0xffffffff


	//   ....[112]....
        /*0bf4*/ 	.word	0xffffffff


	//   ....[113]....
        /*0bf8*/ 	.word	0xffffffff


	//   ....[114]....
        /*0bfc*/ 	.word	0xffffffff


	//   ....[115]....
        /*0c00*/ 	.word	0xffffffff


	//   ....[116]....
        /*0c04*/ 	.word	0xffffffff


	//   ....[117]....
        /*0c08*/ 	.word	0xffffffff


	//   ....[118]....
        /*0c0c*/ 	.word	0xffffffff


	//   ....[119]....
        /*0c10*/ 	.word	0xffffffff


	//   ....[120]....
        /*0c14*/ 	.word	0xffffffff


	//   ....[121]....
        /*0c18*/ 	.word	0xffffffff


	//   ....[122]....
        /*0c1c*/ 	.word	0xffffffff


	//   ....[123]....
        /*0c20*/ 	.word	0xffffffff


	//   ....[124]....
        /*0c24*/ 	.word	0xffffffff


	//   ....[125]....
        /*0c28*/ 	.word	0xffffffff


	//   ....[126]....
        /*0c2c*/ 	.word	0xffffffff


	//   ....[127]....
        /*0c30*/ 	.word	0xffffffff


	//   ....[128]....
        /*0c34*/ 	.word	0xffffffff


	//   ....[129]....
        /*0c38*/ 	.word	0xffffffff


	//   ....[130]....
        /*0c3c*/ 	.word	0xffffffff


	//   ....[131]....
        /*0c40*/ 	.word	0xffffffff


	//   ....[132]....
        /*0c44*/ 	.word	0xffffffff


	//   ....[133]....
        /*0c48*/ 	.word	0xffffffff


	//   ....[134]....
        /*0c4c*/ 	.word	0xffffffff


	//   ....[135]....
        /*0c50*/ 	.word	0xffffffff


	//   ....[136]....
        /*0c54*/ 	.word	0xffffffff


	//   ....[137]....
        /*0c58*/ 	.word	0xffffffff


	//   ....[138]....
        /*0c5c*/ 	.word	0xffffffff


	//   ....[139]....
        /*0c60*/ 	.word	0xffffffff


	//   ....[140]....
        /*0c64*/ 	.word	0xffffffff


	//   ....[141]....
        /*0c68*/ 	.word	0xffffffff


	//   ....[142]....
        /*0c6c*/ 	.word	0xffffffff


	//   ....[143]....
        /*0c70*/ 	.word	0xffffffff


	//   ....[144]....
        /*0c74*/ 	.word	0xffffffff


	//   ....[145]....
        /*0c78*/ 	.word	0xffffffff


	//   ....[146]....
        /*0c7c*/ 	.word	0xffffffff


	//   ....[147]....
        /*0c80*/ 	.word	0xffffffff


	//   ....[148]....
        /*0c84*/ 	.word	0xffffffff


	//   ....[149]....
        /*0c88*/ 	.word	0xffffffff


	//   ....[150]....
        /*0c8c*/ 	.word	0xffffffff


	//   ....[151]....
        /*0c90*/ 	.word	0xffffffff


	//   ....[152]....
        /*0c94*/ 	.word	0xffffffff


	//   ....[153]....
        /*0c98*/ 	.word	0xffffffff


	//   ....[154]....
        /*0c9c*/ 	.word	0xffffffff


	//   ....[155]....
        /*0ca0*/ 	.word	0xffffffff


	//   ....[156]....
        /*0ca4*/ 	.word	0xffffffff


	//   ....[157]....
        /*0ca8*/ 	.word	0xffffffff


	//   ....[158]....
        /*0cac*/ 	.word	0xffffffff


	//   ....[159]....
        /*0cb0*/ 	.word	0xffffffff


	//   ....[160]....
        /*0cb4*/ 	.word	0xffffffff


	//   ....[161]....
        /*0cb8*/ 	.word	0xffffffff


	//   ....[162]....
        /*0cbc*/ 	.word	0xffffffff


	//   ....[163]....
        /*0cc0*/ 	.word	0xffffffff


	//   ....[164]....
        /*0cc4*/ 	.word	0xffffffff


	//   ....[165]....
        /*0cc8*/ 	.word	0xffffffff


	//   ....[166]....
        /*0ccc*/ 	.word	0xffffffff


	//   ....[167]....
        /*0cd0*/ 	.word	0xffffffff


	//   ....[168]....
        /*0cd4*/ 	.word	0xffffffff


	//   ....[169]....
        /*0cd8*/ 	.word	0xffffffff


	//   ....[170]....
        /*0cdc*/ 	.word	0xffffffff


	//   ....[171]....
        /*0ce0*/ 	.word	0xffffffff


	//   ....[172]....
        /*0ce4*/ 	.word	0xffffffff


	//   ....[173]....
        /*0ce8*/ 	.word	0xffffffff


	//   ....[174]....
        /*0cec*/ 	.word	0xffffffff


	//   ....[175]....
        /*0cf0*/ 	.word	0xffffffff


	//   ....[176]....
        /*0cf4*/ 	.word	0xffffffff


	//   ....[177]....
        /*0cf8*/ 	.word	0xffffffff


	//   ....[178]....
        /*0cfc*/ 	.word	0xffffffff


	//   ....[179]....
        /*0d00*/ 	.word	0xffffffff


	//   ....[180]....
        /*0d04*/ 	.word	0xffffffff


	//   ....[181]....
        /*0d08*/ 	.word	0xffffffff


	//   ....[182]....
        /*0d0c*/ 	.word	0xffffffff


	//   ....[183]....
        /*0d10*/ 	.word	0xffffffff


	//   ....[184]....
        /*0d14*/ 	.word	0xffffffff


	//   ....[185]....
        /*0d18*/ 	.word	0xffffffff


	//   ....[186]....
        /*0d1c*/ 	.word	0xffffffff


	//   ....[187]....
        /*0d20*/ 	.word	0xffffffff


	//   ....[188]....
        /*0d24*/ 	.word	0xffffffff


	//   ....[189]....
        /*0d28*/ 	.word	0xffffffff


	//   ....[190]....
        /*0d2c*/ 	.word	0xffffffff


	//   ....[191]....
        /*0d30*/ 	.word	0xffffffff


	//   ....[192]....
        /*0d34*/ 	.word	0xffffffff


	//   ....[193]....
        /*0d38*/ 	.word	0xffffffff


	//   ....[194]....
        /*0d3c*/ 	.word	0xffffffff


	//   ....[195]....
        /*0d40*/ 	.word	0xffffffff


	//   ....[196]....
        /*0d44*/ 	.word	0xffffffff


	//   ....[197]....
        /*0d48*/ 	.word	0xffffffff


	//   ....[198]....
        /*0d4c*/ 	.word	0xffffffff


	//   ....[199]....
        /*0d50*/ 	.word	0xffffffff


	//   ....[200]....
        /*0d54*/ 	.word	0xffffffff


	//   ....[201]....
        /*0d58*/ 	.word	0xffffffff


	//   ....[202]....
        /*0d5c*/ 	.word	0xffffffff


	//   ....[203]....
        /*0d60*/ 	.word	0xffffffff


	//   ....[204]....
        /*0d64*/ 	.word	0xffffffff


	//   ....[205]....
        /*0d68*/ 	.word	0xffffffff


	//   ....[206]....
        /*0d6c*/ 	.word	0xffffffff


	//   ....[207]....
        /*0d70*/ 	.word	0xffffffff


	//   ....[208]....
        /*0d74*/ 	.word	0xffffffff


	//   ....[209]....
        /*0d78*/ 	.word	0xffffffff


	//   ....[210]....
        /*0d7c*/ 	.word	0xffffffff


	//   ....[211]....
        /*0d80*/ 	.word	0xffffffff


	//   ....[212]....
        /*0d84*/ 	.word	0xffffffff


	//   ....[213]....
        /*0d88*/ 	.word	0xffffffff


	//   ....[214]....
        /*0d8c*/ 	.word	0xffffffff


	//   ....[215]....
        /*0d90*/ 	.word	0xffffffff


	//   ....[216]....
        /*0d94*/ 	.word	0xffffffff


	//   ....[217]....
        /*0d98*/ 	.word	0xffffffff


	//   ....[218]....
        /*0d9c*/ 	.word	0xffffffff


	//   ....[219]....
        /*0da0*/ 	.word	0xffffffff


	//   ....[220]....
        /*0da4*/ 	.word	0xffffffff


	//   ....[221]....
        /*0da8*/ 	.word	0xffffffff


	//   ....[222]....
        /*0dac*/ 	.word	0xffffffff


	//   ....[223]....
        /*0db0*/ 	.word	0xffffffff


	//   ....[224]....
        /*0db4*/ 	.word	0xffffffff


	//   ....[225]....
        /*0db8*/ 	.word	0xffffffff


	//   ....[226]....
        /*0dbc*/ 	.word	0xffffffff


	//   ....[227]....
        /*0dc0*/ 	.word	0xffffffff


	//   ....[228]....
        /*0dc4*/ 	.word	0xffffffff


	//   ....[229]....
        /*0dc8*/ 	.word	0xffffffff


	//   ....[230]....
        /*0dcc*/ 	.word	0xffffffff


	//   ....[231]....
        /*0dd0*/ 	.word	0xffffffff


	//   ....[232]....
        /*0dd4*/ 	.word	0xffffffff


	//   ....[233]....
        /*0dd8*/ 	.word	0xffffffff


	//   ....[234]....
        /*0ddc*/ 	.word	0xffffffff


	//   ....[235]....
        /*0de0*/ 	.word	0xffffffff


	//   ....[236]....
        /*0de4*/ 	.word	0xffffffff


	//   ....[237]....
        /*0de8*/ 	.word	0xffffffff


	//   ....[238]....
        /*0dec*/ 	.word	0xffffffff


	//   ....[239]....
        /*0df0*/ 	.word	0xffffffff


	//   ....[240]....
        /*0df4*/ 	.word	0xffffffff


	//   ....[241]....
        /*0df8*/ 	.word	0xffffffff


	//   ....[242]....
        /*0dfc*/ 	.word	0xffffffff


	//   ....[243]....
        /*0e00*/ 	.word	0xffffffff


	//   ....[244]....
        /*0e04*/ 	.word	0xffffffff


	//   ....[245]....
        /*0e08*/ 	.word	0xffffffff


	//   ....[246]....
        /*0e0c*/ 	.word	0xffffffff


	//   ....[247]....
        /*0e10*/ 	.word	0xffffffff


	//   ....[248]....
        /*0e14*/ 	.word	0xffffffff


	//   ....[249]....
        /*0e18*/ 	.word	0xffffffff


	//   ....[250]....
        /*0e1c*/ 	.word	0xffffffff


	//   ....[251]....
        /*0e20*/ 	.word	0xffffffff


	//   ....[252]....
        /*0e24*/ 	.word	0xffffffff


	//   ....[253]....
        /*0e28*/ 	.word	0xffffffff


	//   ....[254]....
        /*0e2c*/ 	.word	0xffffffff


	//   ....[255]....
        /*0e30*/ 	.word	0xffffffff


	//   ....[0]....
        /*0e34*/ 	.word	0xffffffff


	//   ....[1]....
        /*0e38*/ 	.word	0xffffffff


	//   ....[2]....
        /*0e3c*/ 	.word	0xffffffff


	//   ....[3]....
        /*0e40*/ 	.word	0xffffffff


	//   ....[4]....
        /*0e44*/ 	.word	0xffffffff


	//   ....[5]....
        /*0e48*/ 	.word	0xffffffff


	//   ....[6]....
        /*0e4c*/ 	.word	0xffffffff


	//   ....[7]....
        /*0e50*/ 	.word	0xffffffff


	//   ....[8]....
        /*0e54*/ 	.word	0xffffffff


	//   ....[9]....
        /*0e58*/ 	.word	0xffffffff


	//   ....[10]....
        /*0e5c*/ 	.word	0xffffffff


	//   ....[11]....
        /*0e60*/ 	.word	0xffffffff


	//   ....[12]....
        /*0e64*/ 	.word	0xffffffff


	//   ....[13]....
        /*0e68*/ 	.word	0xffffffff


	//   ....[14]....
        /*0e6c*/ 	.word	0xffffffff


	//   ....[15]....
        /*0e70*/ 	.word	0xffffffff


	//   ....[16]....
        /*0e74*/ 	.word	0xffffffff


	//   ....[17]....
        /*0e78*/ 	.word	0xffffffff


	//   ....[18]....
        /*0e7c*/ 	.word	0xffffffff


	//   ....[19]....
        /*0e80*/ 	.word	0xffffffff


	//   ....[20]....
        /*0e84*/ 	.word	0xffffffff


	//   ....[21]....
        /*0e88*/ 	.word	0xffffffff


	//   ....[22]....
        /*0e8c*/ 	.word	0xffffffff


	//   ....[23]....
        /*0e90*/ 	.word	0xffffffff


	//   ....[24]....
        /*0e94*/ 	.word	0xffffffff


	//   ....[25]....
        /*0e98*/ 	.word	0xffffffff


	//   ....[26]....
        /*0e9c*/ 	.word	0xffffffff


	//   ....[27]....
        /*0ea0*/ 	.word	0xffffffff


	//   ....[28]....
        /*0ea4*/ 	.word	0xffffffff


	//   ....[29]....
        /*0ea8*/ 	.word	0xffffffff


	//   ....[30]....
        /*0eac*/ 	.word	0xffffffff


	//   ....[31]....
        /*0eb0*/ 	.word	0xffffffff


	//   ....[32]....
        /*0eb4*/ 	.word	0xffffffff


	//   ....[33]....
        /*0eb8*/ 	.word	0xffffffff


	//   ....[34]....
        /*0ebc*/ 	.word	0xffffffff


	//   ....[35]....
        /*0ec0*/ 	.word	0xffffffff


	//   ....[36]....
        /*0ec4*/ 	.word	0xffffffff


	//   ....[37]....
        /*0ec8*/ 	.word	0xffffffff


	//   ....[38]....
        /*0ecc*/ 	.word	0xffffffff


	//   ....[39]....
        /*0ed0*/ 	.word	0xffffffff


	//   ....[40]....
        /*0ed4*/ 	.word	0xffffffff


	//   ....[41]....
        /*0ed8*/ 	.word	0xffffffff


	//   ....[42]....
        /*0edc*/ 	.word	0xffffffff


	//   ....[43]....
        /*0ee0*/ 	.word	0xffffffff


	//   ....[44]....
        /*0ee4*/ 	.word	0xffffffff


	//   ....[45]....
        /*0ee8*/ 	.word	0xffffffff


	//   ....[46]....
        /*0eec*/ 	.word	0xffffffff


	//   ....[47]....
        /*0ef0*/ 	.word	0xffffffff


	//   ....[48]....
        /*0ef4*/ 	.word	0xffffffff


	//   ....[49]....
        /*0ef8*/ 	.word	0xffffffff


	//   ....[50]....
        /*0efc*/ 	.word	0xffffffff


	//   ....[51]....
        /*0f00*/ 	.word	0xffffffff


	//   ....[52]....
        /*0f04*/ 	.word	0xffffffff


	//   ....[53]....
        /*0f08*/ 	.word	0xffffffff


	//   ....[54]....
        /*0f0c*/ 	.word	0xffffffff


	//   ....[55]....
        /*0f10*/ 	.word	0xffffffff


	//   ....[56]....
        /*0f14*/ 	.word	0xffffffff


	//   ....[57]....
        /*0f18*/ 	.word	0xffffffff


	//   ....[58]....
        /*0f1c*/ 	.word	0xffffffff


	//   ....[59]....
        /*0f20*/ 	.word	0xffffffff


	//   ....[60]....
        /*0f24*/ 	.word	0xffffffff


	//   ....[61]....
        /*0f28*/ 	.word	0xffffffff


	//   ....[62]....
        /*0f2c*/ 	.word	0xffffffff


	//   ....[63]....
        /*0f30*/ 	.word	0xffffffff


	//   ....[64]....
        /*0f34*/ 	.word	0xffffffff


	//----- nvinfo : EIATTR_COOP_GROUP_INSTR_OFFSETS
	.align		4
.L_1078:
        /*0f38*/ 	.byte	0x04, 0x28
        /*0f3a*/ 	.short	(.L_1080 - .L_1079)


	//   ....[0]....
.L_1079:
        /*0f3c*/ 	.word	0x00000060


	//   ....[1]....
        /*0f40*/ 	.word	0x00000260


	//   ....[2]....
        /*0f44*/ 	.word	0x00000290


	//   ....[3]....
        /*0f48*/ 	.word	0x000002c0


	//   ....[4]....
        /*0f4c*/ 	.word	0x000002f0


	//   ....[5]....
        /*0f50*/ 	.word	0x00000320


	//   ....[6]....
        /*0f54*/ 	.word	0x00000350


	//   ....[7]....
        /*0f58*/ 	.word	0x000004d0


	//   ....[8]....
        /*0f5c*/ 	.word	0x00000510


	//   ....[9]....
        /*0f60*/ 	.word	0x00000540


	//   ....[10]....
        /*0f64*/ 	.word	0x00000570


	//   ....[11]....
        /*0f68*/ 	.word	0x000005a0


	//   ....[12]....
        /*0f6c*/ 	.word	0x000005d0


	//   ....[13]....
        /*0f70*/ 	.word	0x00000660


	//   ....[14]....
        /*0f74*/ 	.word	0x000006b0


	//   ....[15]....
        /*0f78*/ 	.word	0x000006d0


	//   ....[16]....
        /*0f7c*/ 	.word	0x00000730


	//   ....[17]....
        /*0f80*/ 	.word	0x000044a0


	//   ....[18]....
        /*0f84*/ 	.word	0x00004510


	//   ....[19]....
        /*0f88*/ 	.word	0x00005530


	//   ....[20]....
        /*0f8c*/ 	.word	0x00005540


	//   ....[21]....
        /*0f90*/ 	.word	0x00006a90


	//   ....[22]....
        /*0f94*/ 	.word	0x00006b10


	//   ....[23]....
        /*0f98*/ 	.word	0x00007bf0


	//   ....[24]....
        /*0f9c*/ 	.word	0x00007c00


	//   ....[25]....
        /*0fa0*/ 	.word	0x00008bc0


	//   ....[26]....
        /*0fa4*/ 	.word	0x00008bf0


	//   ....[27]....
        /*0fa8*/ 	.word	0x00008db0


	//   ....[28]....
        /*0fac*/ 	.word	0x00008dd0


	//   ....[29]....
        /*0fb0*/ 	.word	0x00009200


	//   ....[30]....
        /*0fb4*/ 	.word	0x00009220


	//   ....[31]....
        /*0fb8*/ 	.word	0x00009450


	//   ....[32]....
        /*0fbc*/ 	.word	0x00009470


	//   ....[33]....
        /*0fc0*/ 	.word	0x0000a860


	//   ....[34]....
        /*0fc4*/ 	.word	0x0000a880


	//   ....[35]....
        /*0fc8*/ 	.word	0x0000a9f0


	//   ....[36]....
        /*0fcc*/ 	.word	0x0000aa00


	//   ....[37]....
        /*0fd0*/ 	.word	0x0000ab70


	//   ....[38]....
        /*0fd4*/ 	.word	0x0000ab90


	//   ....[39]....
        /*0fd8*/ 	.word	0x0000ad00


	//   ....[40]....
        /*0fdc*/ 	.word	0x0000ad10


	//   ....[41]....
        /*0fe0*/ 	.word	0x0000b3f0


	//   ....[42]....
        /*0fe4*/ 	.word	0x0000b430


	//   ....[43]....
        /*0fe8*/ 	.word	0x0000b460


	//   ....[44]....
        /*0fec*/ 	.word	0x0000b490


	//   ....[45]....
        /*0ff0*/ 	.word	0x0000b960


	//   ....[46]....
        /*0ff4*/ 	.word	0x0000b970


	//   ....[47]....
        /*0ff8*/ 	.word	0x0000bb50


	//   ....[48]....
        /*0ffc*/ 	.word	0x0000bb60


	//   ....[49]....
        /*1000*/ 	.word	0x0000ca00


	//   ....[50]....
        /*1004*/ 	.word	0x0000ca20


	//   ....[51]....
        /*1008*/ 	.word	0x0000cbe0


	//   ....[52]....
        /*100c*/ 	.word	0x0000cbf0


	//   ....[53]....
        /*1010*/ 	.word	0x0000d060


	//   ....[54]....
        /*1014*/ 	.word	0x0000d5e0


	//   ....[55]....
        /*1018*/ 	.word	0x0000db90


	//   ....[56]....
        /*101c*/ 	.word	0x0000dbc0


	//   ....[57]....
        /*1020*/ 	.word	0x0000dbd0


	//   ....[58]....
        /*1024*/ 	.word	0x0000dc00


	//   ....[59]....
        /*1028*/ 	.word	0x0000f170


	//   ....[60]....
        /*102c*/ 	.word	0x0000f190


	//   ....[61]....
        /*1030*/ 	.word	0x0000f3c0


	//   ....[62]....
        /*1034*/ 	.word	0x0000f3d0


	//   ....[63]....
        /*1038*/ 	.word	0x000101c0


	//   ....[64]....
        /*103c*/ 	.word	0x000101e0


	//   ....[65]....
        /*1040*/ 	.word	0x00010380


	//   ....[66]....
        /*1044*/ 	.word	0x00010390


	//   ....[67]....
        /*1048*/ 	.word	0x00010660


	//   ....[68]....
        /*104c*/ 	.word	0x00010c00


	//   ....[69]....
        /*1050*/ 	.word	0x000111f0


	//   ....[70]....
        /*1054*/ 	.word	0x00011220


	//   ....[71]....
        /*1058*/ 	.word	0x00011240


	//   ....[72]....
        /*105c*/ 	.word	0x00011260


	//   ....[73]....
        /*1060*/ 	.word	0x00012e80


	//   ....[74]....
        /*1064*/ 	.word	0x00012ea0


	//   ....[75]....
        /*1068*/ 	.word	0x000130d0


	//   ....[76]....
        /*106c*/ 	.word	0x000130e0


	//   ....[77]....
        /*1070*/ 	.word	0x00013ed0


	//   ....[78]....
        /*1074*/ 	.word	0x00013ef0


	//   ....[79]....
        /*1078*/ 	.word	0x00014090


	//   ....[80]....
        /*107c*/ 	.word	0x000140a0


	//   ....[81]....
        /*1080*/ 	.word	0x000143d0


	//   ....[82]....
        /*1084*/ 	.word	0x00014400


	//   ....[83]....
        /*1088*/ 	.word	0x00014420


	//   ....[84]....
        /*108c*/ 	.word	0x00014440


	//   ....[85]....
        /*1090*/ 	.word	0x00015d70


	//   ....[86]....
        /*1094*/ 	.word	0x00015d90


	//   ....[87]....
        /*1098*/ 	.word	0x00015fc0


	//   ....[88]....
        /*109c*/ 	.word	0x00015fd0


	//   ....[89]....
        /*10a0*/ 	.word	0x00016da0


	//   ....[90]....
        /*10a4*/ 	.word	0x00016dc0


	//   ....[91]....
        /*10a8*/ 	.word	0x00016f50


	//   ....[92]....
        /*10ac*/ 	.word	0x00016f60


	//   ....[93]....
        /*10b0*/ 	.word	0x00017230


	//   ....[94]....
        /*10b4*/ 	.word	0x000177f0


	//   ....[95]....
        /*10b8*/ 	.word	0x00017e00


	//   ....[96]....
        /*10bc*/ 	.word	0x00017e30


	//   ....[97]....
        /*10c0*/ 	.word	0x00017e50


	//   ....[98]....
        /*10c4*/ 	.word	0x00017e70


	//   ....[99]....
        /*10c8*/ 	.word	0x00019650


	//   ....[100]....
        /*10cc*/ 	.word	0x00019680


	//   ....[101]....
        /*10d0*/ 	.word	0x000196a0


	//   ....[102]....
        /*10d4*/ 	.word	0x000196b0


	//   ....[103]....
        /*10d8*/ 	.word	0x0001af40


	//   ....[104]....
        /*10dc*/ 	.word	0x0001af50


	//   ....[105]....
        /*10e0*/ 	.word	0x0001af70


	//   ....[106]....
        /*10e4*/ 	.word	0x0001af80


	//   ....[107]....
        /*10e8*/ 	.word	0x0001b330


	//   ....[108]....
        /*10ec*/ 	.word	0x0001b350


	//   ....[109]....
        /*10f0*/ 	.word	0x0001b4c0


	//   ....[110]....
        /*10f4*/ 	.word	0x0001b4d0


	//   ....[111]....
        /*10f8*/ 	.word	0x0001b640


	//   ....[112]....
        /*10fc*/ 	.word	0x0001b660


	//   ....[113]....
        /*1100*/ 	.word	0x0001b7d0


	//   ....[114]....
        /*1104*/ 	.word	0x0001b7e0


	//   ....[115]....
        /*1108*/ 	.word	0x0001bb60


	//   ....[116]....
        /*110c*/ 	.word	0x0001bb80


	//   ....[117]....
        /*1110*/ 	.word	0x0001c870


	//   ....[118]....
        /*1114*/ 	.word	0x0001c880


	//   ....[119]....
        /*1118*/ 	.word	0x0001dd10


	//   ....[120]....
        /*111c*/ 	.word	0x0001dd30


	//   ....[121]....
        /*1120*/ 	.word	0x0001dea0


	//   ....[122]....
        /*1124*/ 	.word	0x0001deb0


	//   ....[123]....
        /*1128*/ 	.word	0x0001e020


	//   ....[124]....
        /*112c*/ 	.word	0x0001e040


	//   ....[125]....
        /*1130*/ 	.word	0x0001e1b0


	//   ....[126]....
        /*1134*/ 	.word	0x0001e1c0


	//   ....[127]....
        /*1138*/ 	.word	0x0001e420


	//   ....[128]....
        /*113c*/ 	.word	0x0001e440


	//   ....[129]....
        /*1140*/ 	.word	0x0001e570


	//   ....[130]....
        /*1144*/ 	.word	0x0001e5b0


	//   ....[131]....
        /*1148*/ 	.word	0x0001e5e0


	//   ....[132]....
        /*114c*/ 	.word	0x0001e610


	//   ....[133]....
        /*1150*/ 	.word	0x0001e640


	//   ....[134]....
        /*1154*/ 	.word	0x0001e670


	//   ....[135]....
        /*1158*/ 	.word	0x0001e7e0


	//   ....[136]....
        /*115c*/ 	.word	0x0001e820


	//   ....[137]....
        /*1160*/ 	.word	0x0001e850


	//   ....[138]....
        /*1164*/ 	.word	0x0001e880


	//   ....[139]....
        /*1168*/ 	.word	0x0001e8b0


	//   ....[140]....
        /*116c*/ 	.word	0x0001e8e0


	//   ....[141]....
        /*1170*/ 	.word	0x0001e970


	//   ....[142]....
        /*1174*/ 	.word	0x0001e9d0


	//   ....[143]....
        /*1178*/ 	.word	0x0001e9e0


	//   ....[144]....
        /*117c*/ 	.word	0x0001ea40


	//   ....[145]....
        /*1180*/ 	.word	0x0001f4b0


	//   ....[146]....
        /*1184*/ 	.word	0x0001f510


	//   ....[147]....
        /*1188*/ 	.word	0x0001f560


	//   ....[148]....
        /*118c*/ 	.word	0x0001f5b0


	//   ....[149]....
        /*1190*/ 	.word	0x0001f600


	//   ....[150]....
        /*1194*/ 	.word	0x0001f670


	//   ....[151]....
        /*1198*/ 	.word	0x0001f6c0


	//   ....[152]....
        /*119c*/ 	.word	0x0001f730


	//   ....[153]....
        /*11a0*/ 	.word	0x0001f7a0


	//   ....[154]....
        /*11a4*/ 	.word	0x0001f810


	//   ....[155]....
        /*11a8*/ 	.word	0x0001f880


	//   ....[156]....
        /*11ac*/ 	.word	0x0001f8f0


	//   ....[157]....
        /*11b0*/ 	.word	0x0001f960


	//   ....[158]....
        /*11b4*/ 	.word	0x0001f9c0


	//   ....[159]....
        /*11b8*/ 	.word	0x0001fa30


	//   ....[160]....
        /*11bc*/ 	.word	0x0001faa0


	//   ....[161]....
        /*11c0*/ 	.word	0x0001fb10


	//   ....[162]....
        /*11c4*/ 	.word	0x0001fb70


	//   ....[163]....
        /*11c8*/ 	.word	0x0001fbe0


	//   ....[164]....
        /*11cc*/ 	.word	0x0001fc50


	//   ....[165]....
        /*11d0*/ 	.word	0x0001fcb0


	//   ....[166]....
        /*11d4*/ 	.word	0x0001fd20


	//   ....[167]....
        /*11d8*/ 	.word	0x0001fd90


	//   ....[168]....
        /*11dc*/ 	.word	0x0001fe00


	//   ....[169]....
        /*11e0*/ 	.word	0x0001fe60


	//   ....[170]....
        /*11e4*/ 	.word	0x0001fed0


	//   ....[171]....
        /*11e8*/ 	.word	0x0001ff40


	//   ....[172]....
        /*11ec*/ 	.word	0x0001ffa0


	//   ....[173]....
        /*11f0*/ 	.word	0x0001fff0


	//   ....[174]....
        /*11f4*/ 	.word	0x00020040


	//   ....[175]....
        /*11f8*/ 	.word	0x00020090


	//   ....[176]....
        /*11fc*/ 	.word	0x000200f0


	//   ....[177]....
        /*1200*/ 	.word	0x00020160


	//   ....[178]....
        /*1204*/ 	.word	0x000201d0


	//   ....[179]....
        /*1208*/ 	.word	0x00020230


	//   ....[180]....
        /*120c*/ 	.word	0x000202a0


	//   ....[181]....
        /*1210*/ 	.word	0x00020310


	//   ....[182]....
        /*1214*/ 	.word	0x00020380


	//   ....[183]....
        /*1218*/ 	.word	0x000203e0


	//   ....[184]....
        /*121c*/ 	.word	0x00020450


	//   ....[185]....
        /*1220*/ 	.word	0x000204c0


	//   ....[186]....
        /*1224*/ 	.word	0x00020510


	//   ....[187]....
        /*1228*/ 	.word	0x00020560


	//   ....[188]....
        /*122c*/ 	.word	0x000205b0


	//   ....[189]....
        /*1230*/ 	.word	0x000205f0


	//   ....[190]....
        /*1234*/ 	.word	0x00020660


	//   ....[191]....
        /*1238*/ 	.word	0x000206d0


	//   ....[192]....
        /*123c*/ 	.word	0x00020740


	//   ....[193]....
        /*1240*/ 	.word	0x000207a0


	//   ....[194]....
        /*1244*/ 	.word	0x00020810


	//   ....[195]....
        /*1248*/ 	.word	0x00020880


	//   ....[196]....
        /*124c*/ 	.word	0x000208f0


	//   ....[197]....
        /*1250*/ 	.word	0x00020950


	//   ....[198]....
        /*1254*/ 	.word	0x000209a0


	//   ....[199]....
        /*1258*/ 	.word	0x000209f0


	//   ....[200]....
        /*125c*/ 	.word	0x00020a40


	//   ....[201]....
        /*1260*/ 	.word	0x00020a80


	//   ....[202]....
        /*1264*/ 	.word	0x00020af0


	//   ....[203]....
        /*1268*/ 	.word	0x00020b60


	//   ....[204]....
        /*126c*/ 	.word	0x00020bc0


	//   ....[205]....
        /*1270*/ 	.word	0x00020c30


	//   ....[206]....
        /*1274*/ 	.word	0x00020ca0


	//   ....[207]....
        /*1278*/ 	.word	0x00020d10


	//   ....[208]....
        /*127c*/ 	.word	0x00020d70


	//   ....[209]....
        /*1280*/ 	.word	0x00020de0


	//   ....[210]....
        /*1284*/ 	.word	0x00020e50


	//   ....[211]....
        /*1288*/ 	.word	0x00020ea0


	//   ....[212]....
        /*128c*/ 	.word	0x00020ef0


	//   ....[213]....
        /*1290*/ 	.word	0x00020f40


	//   ....[214]....
        /*1294*/ 	.word	0x00020f80


	//   ....[215]....
        /*1298*/ 	.word	0x00020fe0


	//   ....[216]....
        /*129c*/ 	.word	0x00021040


	//   ....[217]....
        /*12a0*/ 	.word	0x00021090


	//   ....[218]....
        /*12a4*/ 	.word	0x000210e0


	//   ....[219]....
        /*12a8*/ 	.word	0x00021150


	//   ....[220]....
        /*12ac*/ 	.word	0x000211c0


	//   ....[221]....
        /*12b0*/ 	.word	0x00021230


	//   ....[222]....
        /*12b4*/ 	.word	0x00021290


	//   ....[223]....
        /*12b8*/ 	.word	0x00021300


	//   ....[224]....
        /*12bc*/ 	.word	0x00021370


	//   ....[225]....
        /*12c0*/ 	.word	0x000213e0


	//   ....[226]....
        /*12c4*/ 	.word	0x00021440


	//   ....[227]....
        /*12c8*/ 	.word	0x000214b0


	//   ....[228]....
        /*12cc*/ 	.word	0x00021520


	//   ....[229]....
        /*12d0*/ 	.word	0x00021590


	//   ....[230]....
        /*12d4*/ 	.word	0x000215f0


	//   ....[231]....
        /*12d8*/ 	.word	0x00021660


	//   ....[232]....
        /*12dc*/ 	.word	0x000216d0


	//   ....[233]....
        /*12e0*/ 	.word	0x00021740


	//   ....[234]....
        /*12e4*/ 	.word	0x000217a0


	//   ....[235]....
        /*12e8*/ 	.word	0x00021810


	//   ....[236]....
        /*12ec*/ 	.word	0x00021880


	//   ....[237]....
        /*12f0*/ 	.word	0x000218f0


	//   ....[238]....
        /*12f4*/ 	.word	0x00021950


	//   ....[239]....
        /*12f8*/ 	.word	0x000219c0


	//   ....[240]....
        /*12fc*/ 	.word	0x00021a30


	//   ....[241]....
        /*1300*/ 	.word	0x00021a80


	//   ....[242]....
        /*1304*/ 	.word	0x00021ac0


	//   ....[243]....
        /*1308*/ 	.word	0x00021b10


	//   ....[244]....
        /*130c*/ 	.word	0x00021b60


	//   ....[245]....
        /*1310*/ 	.word	0x00021bb0


	//   ....[246]....
        /*1314*/ 	.word	0x00021c20


	//   ....[247]....
        /*1318*/ 	.word	0x00021c70


	//   ....[248]....
        /*131c*/ 	.word	0x00021cc0


	//   ....[249]....
        /*1320*/ 	.word	0x00021d10


	//   ....[250]....
        /*1324*/ 	.word	0x00021d60


	//   ....[251]....
        /*1328*/ 	.word	0x00021db0


	//   ....[252]....
        /*132c*/ 	.word	0x00021e20


	//   ....[253]....
        /*1330*/ 	.word	0x00021e70


	//   ....[254]....
        /*1334*/ 	.word	0x00021ee0


	//   ....[255]....
        /*1338*/ 	.word	0x00021f40


	//   ....[0]....
        /*133c*/ 	.word	0x00021fb0


	//   ....[1]....
        /*1340*/ 	.word	0x000223e0


	//   ....[2]....
        /*1344*/ 	.word	0x00022400


	//   ....[3]....
        /*1348*/ 	.word	0x00022420


	//   ....[4]....
        /*134c*/ 	.word	0x00022430


	//   ....[5]....
        /*1350*/ 	.word	0x00022980


	//   ....[6]....
        /*1354*/ 	.word	0x00022990


	//   ....[7]....
        /*1358*/ 	.word	0x000229a0


	//   ....[8]....
        /*135c*/ 	.word	0x000229b0


	//   ....[9]....
        /*1360*/ 	.word	0x00022ec0


	//   ....[10]....
        /*1364*/ 	.word	0x00022ee0


	//   ....[11]....
        /*1368*/ 	.word	0x00022f00


	//   ....[12]....
        /*136c*/ 	.word	0x00022f10


	//   ....[13]....
        /*1370*/ 	.word	0x00023460


	//   ....[14]....
        /*1374*/ 	.word	0x00023480


	//   ....[15]....
        /*1378*/ 	.word	0x00023490


	//   ....[16]....
        /*137c*/ 	.word	0x000234a0


	//   ....[17]....
        /*1380*/ 	.word	0x000270a0


	//   ....[18]....
        /*1384*/ 	.word	0x000270c0


	//   ....[19]....
        /*1388*/ 	.word	0x000270e0


	//   ....[20]....
        /*138c*/ 	.word	0x000270f0


	//   ....[21]....
        /*1390*/ 	.word	0x000274e0


	//   ....[22]....
        /*1394*/ 	.word	0x000274f0


	//   ....[23]....
        /*1398*/ 	.word	0x00027500


	//   ....[24]....
        /*139c*/ 	.word	0x00027510


	//   ....[25]....
        /*13a0*/ 	.word	0x00027920


	//   ....[26]....
        /*13a4*/ 	.word	0x00027940


	//   ....[27]....
        /*13a8*/ 	.word	0x00027960


	//   ....[28]....
        /*13ac*/ 	.word	0x00027970


	//   ....[29]....
        /*13b0*/ 	.word	0x00027da0


	//   ....[30]....
        /*13b4*/ 	.word	0x00027dc0


	//   ....[31]....
        /*13b8*/ 	.word	0x00027de0


	//   ....[32]....
        /*13bc*/ 	.word	0x00027df0


	//   ....[33]....
        /*13c0*/ 	.word	0x0002bfc0


	//   ....[34]....
        /*13c4*/ 	.word	0x0002c030


	//   ....[35]....
        /*13c8*/ 	.word	0x0002c0a0


	//   ....[36]....
        /*13cc*/ 	.word	0x0002c100


	//   ....[37]....
        /*13d0*/ 	.word	0x0002c170


	//   ....[38]....
        /*13d4*/ 	.word	0x0002c1d0


	//   ....[39]....
        /*13d8*/ 	.word	0x0002c240


	//   ....[40]....
        /*13dc*/ 	.word	0x0002c2a0


	//   ....[41]....
        /*13e0*/ 	.word	0x0002c310


	//   ....[42]....
        /*13e4*/ 	.word	0x0002c380


	//   ....[43]....
        /*13e8*/ 	.word	0x0002c3f0


	//   ....[44]....
        /*13ec*/ 	.word	0x0002c450


	//   ....[45]....
        /*13f0*/ 	.word	0x0002c4c0


	//   ....[46]....
        /*13f4*/ 	.word	0x0002c530


	//   ....[47]....
        /*13f8*/ 	.word	0x0002c590


	//   ....[48]....
        /*13fc*/ 	.word	0x0002c5f0


	//   ....[49]....
        /*1400*/ 	.word	0x0002c660


	//   ....[50]....
        /*1404*/ 	.word	0x0002c6d0


	//   ....[51]....
        /*1408*/ 	.word	0x0002c740


	//   ....[52]....
        /*140c*/ 	.word	0x0002c7a0


	//   ....[53]....
        /*1410*/ 	.word	0x0002c810


	//   ....[54]....
        /*1414*/ 	.word	0x0002c870


	//   ....[55]....
        /*1418*/ 	.word	0x0002c8d0


	//   ....[56]....
        /*141c*/ 	.word	0x0002c930


	//   ....[57]....
        /*1420*/ 	.word	0x0002c9a0


	//   ....[58]....
        /*1424*/ 	.word	0x0002ca10


	//   ....[59]....
        /*1428*/ 	.word	0x0002ca80


	//   ....[60]....
        /*142c*/ 	.word	0x0002cae0


	//   ....[61]....
        /*1430*/ 	.word	0x0002cb50


	//   ....[62]....
        /*1434*/ 	.word	0x0002cbc0


	//   ....[63]....
        /*1438*/ 	.word	0x0002cc30


	//   ....[64]....
        /*143c*/ 	.word	0x0002cc90


	//----- nvinfo : EIATTR_EXIT_INSTR_OFFSETS
	.align		4
.L_1080:
        /*1440*/ 	.byte	0x04, 0x1c
        /*1442*/ 	.short	(.L_1082 - .L_1081)


	//   ....[0]....
.L_1081:
        /*1444*/ 	.word	0x00001170


	//   ....[1]....
        /*1448*/ 	.word	0x0001f470


	//----- nvinfo : EIATTR_MAX_THREADS
	.align		4
.L_1082:
        /*144c*/ 	.byte	0x04, 0x05
        /*144e*/ 	.short	(.L_1084 - .L_1083)
.L_1083:
        /*1450*/ 	.word	0x00000100
        /*1454*/ 	.word	0x00000001
        /*1458*/ 	.word	0x00000001


	//----- nvinfo : EIATTR_CRS_STACK_SIZE
	.align		4
.L_1084:
        /*145c*/ 	.byte	0x04, 0x1e
        /*145e*/ 	.short	(.L_1086 - .L_1085)
.L_1085:
        /*1460*/ 	.word	0x00000000
.L_1086:


//--------------------- .nv.info._ZN7cutlass13device_kernelIN5flash19enable_sm80_to_sm89INS1_16FlashAttnFwdSm80INS1_25CollectiveMainloopFwdSm80ILi8ELi1ELb0EN4cute5tupleIJNS5_1CILi128EEENS7_ILi96EEENS7_ILi256EEEEEELi256ENS_10bfloat16_tEfNS_4arch4Sm80ELb1ELb0ELb0ELb0ELb1ELb0ELb1ELb1EEENS1_21CollectiveEpilogueFwdINS6_IJS8_SA_S9_EEENS6_IJNS7_ILi1EEESI_SI_EEESC_SE_Li256ELb0ELb1ELb1ELb0EEENS1_30DynamicPersistentTileSchedulerILi256ELi256ELb1ELb1ELb0EEEEEEEEEvNT_6ParamsE --------------------------
	.section	.nv.info._ZN7cutlass13device_kernelIN5flash19enable_sm80_to_sm89INS1_16FlashAttnFwdSm80INS1_25CollectiveMainloopFwdSm80ILi8ELi1ELb0EN4cute5tupleIJNS5_1CILi128EEENS7_ILi96EEENS7_ILi256EEEEEELi256ENS_10bfloat16_tEfNS_4arch4Sm80ELb1ELb0ELb0ELb0ELb1ELb0ELb1ELb1EEENS1_21CollectiveEpilogueFwdINS6_IJS8_SA_S9_EEENS6_IJNS7_ILi1EEESI_SI_EEESC_SE_Li256ELb0ELb1ELb1ELb0EEENS1_30DynamicPersistentTileSchedulerILi256ELi256ELb1ELb1ELb0EEEEEEEEEvNT_6ParamsE,"",@"SHT_CUDA_INFO"
	.sectionflags	@""
	.align	4


	//----- nvinfo : EIATTR_CUDA_API_VERSION
	.align		4
        /*0000*/ 	.byte	0x04, 0x37
        /*0002*/ 	.short	(.L_1088 - .L_1087)
.L_1087:
        /*0004*/ 	.word	0x00000082


	//----- nvinfo : EIATTR_SW2861232_WAR
	.align		4
.L_1088:
        /*0008*/ 	.byte	0x01, 0x35
	.zero		2


	//----- nvinfo : EIATTR_PARAM_CBANK
	.align		4
        /*000c*/ 	.byte	0x04, 0x0a
        /*000e*/ 	.short	(.L_1090 - .L_1089)
	.align		4
.L_1089:
        /*0010*/ 	.word	index@(.nv.constant0._ZN7cutlass13device_kernelIN5flash19enable_sm80_to_sm89INS1_16FlashAttnFwdSm80INS1_25CollectiveMainloopFwdSm80ILi8ELi1ELb0EN4cute5tupleIJNS5_1CILi128EEENS7_ILi96EEENS7_ILi256EEEEEELi256ENS_10bfloat16_tEfNS_4arch4Sm80ELb1ELb0ELb0ELb0ELb1ELb0ELb1ELb1EEENS1_21CollectiveEpilogueFwdINS6_IJS8_SA_S9_EEENS6_IJNS7_ILi1EEESI_SI_EEESC_SE_Li256ELb0ELb1ELb1ELb0EEENS1_30DynamicPersistentTileSchedulerILi256ELi256ELb1ELb1ELb0EEEEEEEEEvNT_6ParamsE)
        /*0014*/ 	.short	0x0160
        /*0016*/ 	.short	0x0428


	//----- nvinfo : EIATTR_CBANK_PARAM_SIZE
	.align		4
.L_1090:
        /*0018*/ 	.byte	0x03, 0x19
        /*001a*/ 	.short	0x0428


	//----- nvinfo : EIATTR_KPARAM_INFO
	.align		4
        /*001c*/ 	.byte	0x04, 0x17
        /*001e*/ 	.short	(.L_1092 - .L_1091)
.L_1091:
        /*0020*/ 	.word	0x00000000
        /*0024*/ 	.short	0x0000
        /*0026*/ 	.short	0x0000
        /*0028*/ 	.byte	0x00, 0xf0, 0xa1, 0x10


	//----- nvinfo : EIATTR_MAXREG_COUNT
	.align		4
.L_1092:
        /*002c*/ 	.byte	0x03, 0x1b
        /*002e*/ 	.short	0x00ff


	//----- nvinfo : EIATTR_NUM_BARRIERS
	.align		4
        /*0030*/ 	.byte	0x02, 0x4c
        /*0032*/ 	.byte	0x06
	.zero		1


	//----- nvinfo : EIATTR_ANNOTATIONS
	.align		4
        /*0034*/ 	.byte	0x04, 0x55
        /*0036*/ 	.short	(.L_1094 - .L_1093)


	//   ....[0]....
.L_1093:
        /* <DEDUP_REMOVED lines=191> */


	//----- nvinfo : EIATTR_MERCURY_ISA_VERSION
	.align		4
.L_1094:
        /*0c18*/ 	.byte	0x03, 0x5f
        /*0c1a*/ 	.short	0x0000


	//----- nvinfo : EIATTR_INT_WARP_WIDE_INSTR_OFFSETS
	.align		4
        /*0c1c*/ 	.byte	0x04, 0x31
        /*0c1e*/ 	.short	(.L_1096 - .L_1095)


	//   ....[0]....
.L_1095:
        /*0c20*/ 	.word	0x00012830


	//   ....[1]....
        /*0c24*/ 	.word	0x000128b0


	//----- nvinfo : EIATTR_COOP_GROUP_MASK_REGIDS
	.align		4
.L_1096:
        /*0c28*/ 	.byte	0x04, 0x29
        /*0c2a*/ 	.short	(.L_1098 - .L_1097)


	//   ....[0]....
.L_1097:
        /*0c2c*/ 	.word	0xffffffff


	//   ....[1]....
        /*0c30*/ 	.word	0xffffffff


	//   ....[2]....
        /*0c34*/ 	.word	0xffffffff


	//   ....[3]....
        /*0c38*/ 	.word	0xffffffff


	//   ....[4]....
        /*0c3c*/ 	.word	0xffffffff


	//   ....[5]....
        /*0c40*/ 	.word	0xffffffff


	//   ....[6]....
        /*0c44*/ 	.word	0xffffffff


	//   ....[7]....
        /*0c48*/ 	.word	0xffffffff


	//   ....[8]....
        /*0c4c*/ 	.word	0xffffffff


	//   ....[9]....
        /*0c50*/ 	.word	0xffffffff


	//   ....[10]....
        /*0c54*/ 	.word	0xffffffff


	//   ....[11]....
        /*0c58*/ 	.word	0xffffffff


	//   ....[12]....
        /*0c5c*/ 	.word	0xffffffff


	//   ....[13]....
        /*0c60*/ 	.word	0xffffffff


	//   ....[14]....
        /*0c64*/ 	.word	0xffffffff


	//   ....[15]....
        /*0c68*/ 	.word	0xffffffff


	//   ....[16]....
        /*0c6c*/ 	.word	0xffffffff


	//   ....[17]....
        /*0c70*/ 	.word	0xffffffff


	//   ....[18]....
        /*0c74*/ 	.word	0xffffffff


	//   ....[19]....
        /*0c78*/ 	.word	0xffffffff


	//   ....[20]....
        /*0c7c*/ 	.word	0xffffffff


	//   ....[21]....
        /*0c80*/ 	.word	0xffffffff


	//   ....[22]....
        /*0c84*/ 	.word	0xffffffff


	//   ....[23]....
        /*0c88*/ 	.word	0xffffffff


	//   ....[24]....
        /*0c8c*/ 	.word	0xffffffff


	//   ....[25]....
        /*0c90*/ 	.word	0xffffffff


	//   ....[26]....
        /*0c94*/ 	.word	0xffffffff


	//   ....[27]....
        /*0c98*/ 	.word	0xffffffff


	//   ....[28]....
        /*0c9c*/ 	.word	0xffffffff


	//   ....[29]....
        /*0ca0*/ 	.word	0xffffffff


	//   ....[30]....
        /*0ca4*/ 	.word	0xffffffff


	//   ....[31]....
        /*0ca8*/ 	.word	0xffffffff


	//   ....[32]....
        /*0cac*/ 	.word	0xffffffff


	//   ....[33]....
        /*0cb0*/ 	.word	0xffffffff


	//   ....[34]....
        /*0cb4*/ 	.word	0xffffffff


	//   ....[35]....
        /*0cb8*/ 	.word	0xffffffff


	//   ....[36]....
        /*0cbc*/ 	.word	0xffffffff


	//   ....[37]....
        /*0cc0*/ 	.word	0xffffffff


	//   ....[38]....
        /*0cc4*/ 	.word	0xffffffff


	//   ....[39]....
        /*0cc8*/ 	.word	0xffffffff


	//   ....[40]....
        /*0ccc*/ 	.word	0xffffffff


	//   ....[41]....
        /*0cd0*/ 	.word	0xffffffff


	//   ....[42]....
        /*0cd4*/ 	.word	0xffffffff


	//   ....[43]....
        /*0cd8*/ 	.word	0xffffffff


	//   ....[44]....
        /*0cdc*/ 	.word	0xffffffff


	//   ....[45]....
        /*0ce0*/ 	.word	0xffffffff


	//   ....[46]....
        /*0ce4*/ 	.word	0xffffffff


	//   ....[47]....
        /*0ce8*/ 	.word	0xffffffff


	//   ....[48]....
        /*0cec*/ 	.word	0xffffffff


	//   ....[49]....
        /*0cf0*/ 	.word	0xffffffff


	//   ....[50]....
        /*0cf4*/ 	.word	0xffffffff


	//   ....[51]....
        /*0cf8*/ 	.word	0xffffffff


	//   ....[52]....
        /*0cfc*/ 	.word	0xffffffff


	//   ....[53]....
        /*0d00*/ 	.word	0xffffffff


	//   ....[54]....
        /*0d04*/ 	.word	0xffffffff


	//   ....[55]....
        /*0d08*/ 	.word	0xffffffff


	//   ....[56]....
        /*0d0c*/ 	.word	0xffffffff


	//   ....[57]....
        /*0d10*/ 	.word	0xffffffff


	//   ....[58]....
        /*0d14*/ 	.word	0xffffffff


	//   ....[59]....
        /*0d18*/ 	.word	0xffffffff


	//   ....[60]....
        /*0d1c*/ 	.word	0xffffffff


	//   ....[61]....
        /*0d20*/ 	.word	0xffffffff


	//   ....[62]....
        /*0d24*/ 	.word	0xffffffff


	//   ....[63]....
        /*0d28*/ 	.word	0xffffffff


	//   ....[64]....
        /*0d2c*/ 	.word	0xffffffff


	//   ....[65]....
        /*0d30*/ 	.word	0xffffffff


	//   ....[66]....
        /*0d34*/ 	.word	0xffffffff


	//   ....[67]....
        /*0d38*/ 	.word	0xffffffff


	//   ....[68]....
        /*0d3c*/ 	.word	0xffffffff


	//   ....[69]....
        /*0d40*/ 	.word	0xffffffff


	//   ....[70]....
        /*0d44*/ 	.word	0xffffffff


	//   ....[71]....
        /*0d48*/ 	.word	0xffffffff


	//   ....[72]....
        /*0d4c*/ 	.word	0xffffffff


	//   ....[73]....
        /*0d50*/ 	.word	0xffffffff


	//   ....[74]....
        /*0d54*/ 	.word	0xffffffff


	//   ....[75]....
        /*0d58*/ 	.word	0xffffffff


	//   ....[76]....
        /*0d5c*/ 	.word	0xffffffff


	//   ....[77]....
        /*0d60*/ 	.word	0xffffffff


	//   ....[78]....
        /*0d64*/ 	.word	0xffffffff


	//   ....[79]....
        /*0d68*/ 	.word	0xffffffff


	//   ....[80]....
        /*0d6c*/ 	.word	0xffffffff


	//   ....[81]....
        /*0d70*/ 	.word	0xffffffff


	//   ....[82]....
        /*0d74*/ 	.word	0xffffffff


	//   ....[83]....
        /*0d78*/ 	.word	0xffffffff


	//   ....[84]....
        /*0d7c*/ 	.word	0xffffffff


	//   ....[85]....
        /*0d80*/ 	.word	0xffffffff


	//   ....[86]....
        /*0d84*/ 	.word	0xffffffff


	//   ....[87]....
        /*0d88*/ 	.word	0xffffffff


	//   ....[88]....
        /*0d8c*/ 	.word	0xffffffff


	//   ....[89]....
        /*0d90*/ 	.word	0xffffffff


	//   ....[90]....
        /*0d94*/ 	.word	0xffffffff


	//   ....[91]....
        /*0d98*/ 	.word	0xffffffff


	//   ....[92]....
        /*0d9c*/ 	.word	0xffffffff


	//   ....[93]....
        /*0da0*/ 	.word	0xffffffff


	//   ....[94]....
        /*0da4*/ 	.word	0xffffffff


	//   ....[95]....
        /*0da8*/ 	.word	0xffffffff


	//   ....[96]....
        /*0dac*/ 	.word	0xffffffff


	//   ....[97]....
        /*0db0*/ 	.word	0xffffffff


	//   ....[98]....
        /*0db4*/ 	.word	0xffffffff


	//   ....[99]....
        /*0db8*/ 	.word	0xffffffff


	//   ....[100]....
        /*0dbc*/ 	.word	0xffffffff


	//   ....[101]....
        /*0dc0*/ 	.word	0xffffffff


	//   ....[102]....
        /*0dc4*/ 	.word	0xffffffff


	//   ....[103]....
        /*0dc8*/ 	.word	0xffffffff


	//   ....[104]....
        /*0dcc*/ 	.word	0xffffffff


	//   ....[105]....
        /*0dd0*/ 	.word	0xffffffff


	//   ....[106]....
        /*0dd4*/ 	.word	0xffffffff


	//   ....[107]....
        /*0dd8*/ 	.word	0xffffffff


	//   ....[108]....
        /*0ddc*/ 	.word	0xffffffff


	//   ....[109]....
        /*0de0*/ 	.word	0xffffffff


	//   ....[110]....
        /*0de4*/ 	.word	0xffffffff


	//   ....[111]....
        /*0de8*/ 	.word	0xffffffff


	//   ....[112]....
        /*0dec*/ 	.word	0xffffffff


	//   ....[113]....
        /*0df0*/ 	.word	0xffffffff


	//   ....[114]....
        /*0df4*/ 	.word	0xffffffff


	//   ....[115]....
        /*0df8*/ 	.word	0xffffffff


	//   ....[116]....
        /*0dfc*/ 	.word	0xffffffff


	//   ....[117]....
        /*0e00*/ 	.word	0xffffffff


	//   ....[118]....
        /*0e04*/ 	.word	0xffffffff


	//   ....[119]....
        /*0e08*/ 	.word	0xffffffff


	//   ....[120]....
        /*0e0c*/ 	.word	0xffffffff


	//   ....[121]....
        /*0e10*/ 	.word	0xffffffff


	//   ....[122]....
        /*0e14*/ 	.word	0xffffffff


	//   ....[123]....
        /*0e18*/ 	.word	0xffffffff


	//   ....[124]....
        /*0e1c*/ 	.word	0xffffffff


	//   ....[125]....
        /*0e20*/ 	.word	0xffffffff


	//   ....[126]....
        /*0e24*/ 	.word	0xffffffff


	//   ....[127]....
        /*0e28*/ 	.word	0xffffffff


	//   ....[128]....
        /*0e2c*/ 	.word	0xffffffff


	//   ....[129]....
        /*0e30*/ 	.word	0xffffffff


	//   ....[130]....
        /*0e34*/ 	.word	0xffffffff


	//   ....[131]....
        /*0e38*/ 	.word	0xffffffff


	//   ....[132]....
        /*0e3c*/ 	.word	0xffffffff


	//   ....[133]....
        /*0e40*/ 	.word	0xffffffff


	//   ....[134]....
        /*0e44*/ 	.word	0xffffffff


	//----- nvinfo : EIATTR_COOP_GROUP_INSTR_OFFSETS
	.align		4
.L_1098:
        /*0e48*/ 	.byte	0x04, 0x28
        /*0e4a*/ 	.short	(.L_1100 - .L_1099)


	//   ....[0]....
.L_1099:
        /*0e4c*/ 	.word	0x00000050


	//   ....[1]....
        /*0e50*/ 	.word	0x00001dc0


	//   ....[2]....
        /*0e54*/ 	.word	0x00001de0


	//   ....[3]....
        /*0e58*/ 	.word	0x00002030


	//   ....[4]....
        /*0e5c*/ 	.word	0x00002040


	//   ....[5]....
        /*0e60*/ 	.word	0x00002220


	//   ....[6]....
        /*0e64*/ 	.word	0x00002240


	//   ....[7]....
        /*0e68*/ 	.word	0x00002420


	//   ....[8]....
        /*0e6c*/ 	.word	0x00002430


	//   ....[9]....
        /*0e70*/ 	.word	0x00002ab0


	//   ....[10]....
        /*0e74*/ 	.word	0x00002ad0


	//   ....[11]....
        /*0e78*/ 	.word	0x00002ae0


	//   ....[12]....
        /*0e7c*/ 	.word	0x00002b10


	//   ....[13]....
        /*0e80*/ 	.word	0x00002c50


	//   ....[14]....
        /*0e84*/ 	.word	0x00002c90


	//   ....[15]....
        /*0e88*/ 	.word	0x00002ee0


	//   ....[16]....
        /*0e8c*/ 	.word	0x00002fa0


	//   ....[17]....
        /*0e90*/ 	.word	0x00002fb0


	//   ....[18]....
        /*0e94*/ 	.word	0x00002fc0


	//   ....[19]....
        /*0e98*/ 	.word	0x000032b0


	//   ....[20]....
        /*0e9c*/ 	.word	0x000032f0


	//   ....[21]....
        /*0ea0*/ 	.word	0x00004ac0


	//   ....[22]....
        /*0ea4*/ 	.word	0x00004b20


	//   ....[23]....
        /*0ea8*/ 	.word	0x00004b30


	//   ....[24]....
        /*0eac*/ 	.word	0x00004b40


	//   ....[25]....
        /*0eb0*/ 	.word	0x00004c20


	//   ....[26]....
        /*0eb4*/ 	.word	0x00004c70


	//   ....[27]....
        /*0eb8*/ 	.word	0x00005020


	//   ....[28]....
        /*0ebc*/ 	.word	0x00005360


	//   ....[29]....
        /*0ec0*/ 	.word	0x00005960


	//   ....[30]....
        /*0ec4*/ 	.word	0x00005980


	//   ....[31]....
        /*0ec8*/ 	.word	0x000059a0


	//   ....[32]....
        /*0ecc*/ 	.word	0x000059c0


	//   ....[33]....
        /*0ed0*/ 	.word	0x00008000


	//   ....[34]....
        /*0ed4*/ 	.word	0x00008060


	//   ....[35]....
        /*0ed8*/ 	.word	0x00008070


	//   ....[36]....
        /*0edc*/ 	.word	0x000080e0


	//   ....[37]....
        /*0ee0*/ 	.word	0x000081a0


	//   ....[38]....
        /*0ee4*/ 	.word	0x00008260


	//   ....[39]....
        /*0ee8*/ 	.word	0x00009b00


	//   ....[40]....
        /*0eec*/ 	.word	0x00009b60


	//   ....[41]....
        /*0ef0*/ 	.word	0x00009b70


	//   ....[42]....
        /*0ef4*/ 	.word	0x00009be0


	//   ....[43]....
        /*0ef8*/ 	.word	0x00009ca0


	//   ....[44]....
        /*0efc*/ 	.word	0x00009d60


	//   ....[45]....
        /*0f00*/ 	.word	0x0000a060


	//   ....[46]....
        /*0f04*/ 	.word	0x0000a390


	//   ....[47]....
        /*0f08*/ 	.word	0x0000a830


	//   ....[48]....
        /*0f0c*/ 	.word	0x0000a850


	//   ....[49]....
        /*0f10*/ 	.word	0x0000a9f0


	//   ....[50]....
        /*0f14*/ 	.word	0x0000aa10


	//   ....[51]....
        /*0f18*/ 	.word	0x0000d510


	//   ....[52]....
        /*0f1c*/ 	.word	0x0000d570


	//   ....[53]....
        /*0f20*/ 	.word	0x0000d580


	//   ....[54]....
        /*0f24*/ 	.word	0x0000d590


	//   ....[55]....
        /*0f28*/ 	.word	0x0000d6b0


	//   ....[56]....
        /*0f2c*/ 	.word	0x0000d750


	//   ....[57]....
        /*0f30*/ 	.word	0x0000efb0


	//   ....[58]....
        /*0f34*/ 	.word	0x0000efd0


	//   ....[59]....
        /*0f38*/ 	.word	0x0000f0d0


	//   ....[60]....
        /*0f3c*/ 	.word	0x0000f0f0


	//   ....[61]....
        /*0f40*/ 	.word	0x0000f120


	//   ....[62]....
        /*0f44*/ 	.word	0x0000f1b0


	//   ....[63]....
        /*0f48*/ 	.word	0x0000f640


	//   ....[64]....
        /*0f4c*/ 	.word	0x0000f660


	//   ....[65]....
        /*0f50*/ 	.word	0x0000f680


	//   ....[66]....
        /*0f54*/ 	.word	0x0000f6a0


	//   ....[67]....
        /*0f58*/ 	.word	0x00011da0


	//   ....[68]....
        /*0f5c*/ 	.word	0x00011df0


	//   ....[69]....
        /*0f60*/ 	.word	0x00011e10


	//   ....[70]....
        /*0f64*/ 	.word	0x00011e30


	//   ....[71]....
        /*0f68*/ 	.word	0x00012a00


	//   ....[72]....
        /*0f6c*/ 	.word	0x00013220


	//   ....[73]....
        /*0f70*/ 	.word	0x00013230


	//   ....[74]....
        /*0f74*/ 	.word	0x00013260


	//   ....[75]....
        /*0f78*/ 	.word	0x00013280


	//   ....[76]....
        /*0f7c*/ 	.word	0x00013390


	//   ....[77]....
        /*0f80*/ 	.word	0x000133b0


	//   ....[78]....
        /*0f84*/ 	.word	0x00013be0


	//   ....[79]....
        /*0f88*/ 	.word	0x00013bf0


	//   ....[80]....
        /*0f8c*/ 	.word	0x00014780


	//   ....[81]....
        /*0f90*/ 	.word	0x00014890


	//   ....[82]....
        /*0f94*/ 	.word	0x00014900


	//   ....[83]....
        /*0f98*/ 	.word	0x00014970


	//   ....[84]....
        /*0f9c*/ 	.word	0x000149e0


	//   ....[85]....
        /*0fa0*/ 	.word	0x00014a50


	//   ....[86]....
        /*0fa4*/ 	.word	0x00014ad0


	//   ....[87]....
        /*0fa8*/ 	.word	0x00014b40


	//   ....[88]....
        /*0fac*/ 	.word	0x00014bb0


	//   ....[89]....
        /*0fb0*/ 	.word	0x00014c10


	//   ....[90]....
        /*0fb4*/ 	.word	0x00014c80


	//   ....[91]....
        /*0fb8*/ 	.word	0x00014e90


	//   ....[92]....
        /*0fbc*/ 	.word	0x00014f00


	//   ....[93]....
        /*0fc0*/ 	.word	0x00015110


	//   ....[94]....
        /*0fc4*/ 	.word	0x00015180


	//   ....[95]....
        /*0fc8*/ 	.word	0x000151e0


	//   ....[96]....
        /*0fcc*/ 	.word	0x00015250


	//   ....[97]....
        /*0fd0*/ 	.word	0x00015890


	//   ....[98]....
        /*0fd4*/ 	.word	0x000158e0


	//   ....[99]....
        /*0fd8*/ 	.word	0x00015930


	//   ....[100]....
        /*0fdc*/ 	.word	0x00015980


	//   ....[101]....
        /*0fe0*/ 	.word	0x000159f0


	//   ....[102]....
        /*0fe4*/ 	.word	0x00015a60


	//   ....[103]....
        /*0fe8*/ 	.word	0x00015c70


	//   ....[104]....
        /*0fec*/ 	.word	0x00015ce0


	//   ....[105]....
        /*0ff0*/ 	.word	0x00015ef0


	//   ....[106]....
        /*0ff4*/ 	.word	0x00015f60


	//   ....[107]....
        /*0ff8*/ 	.word	0x00015fc0


	//   ....[108]....
        /*0ffc*/ 	.word	0x00016030


	//   ....[109]....
        /*1000*/ 	.word	0x00016240


	//   ....[110]....
        /*1004*/ 	.word	0x000162b0


	//   ....[111]....
        /*1008*/ 	.word	0x000164c0


	//   ....[112]....
        /*100c*/ 	.word	0x00016530


	//   ....[113]....
        /*1010*/ 	.word	0x00016590


	//   ....[114]....
        /*1014*/ 	.word	0x00016600


	//   ....[115]....
        /*1018*/ 	.word	0x00016c40


	//   ....[116]....
        /*101c*/ 	.word	0x00016c80


	//   ....[117]....
        /*1020*/ 	.word	0x00016cd0


	//   ....[118]....
        /*1024*/ 	.word	0x00016d10


	//   ....[119]....
        /*1028*/ 	.word	0x00016d70


	//   ....[120]....
        /*102c*/ 	.word	0x00016dd0


	//   ....[121]....
        /*1030*/ 	.word	0x00016e40


	//   ....[122]....
        /*1034*/ 	.word	0x00016fd0


	//   ....[123]....
        /*1038*/ 	.word	0x00017040


	//   ....[124]....
        /*103c*/ 	.word	0x000171d0


	//   ....[125]....
        /*1040*/ 	.word	0x00017240


	//   ....[126]....
        /*1044*/ 	.word	0x00017280


	//   ....[127]....
        /*1048*/ 	.word	0x000172c0


	//   ....[128]....
        /*104c*/ 	.word	0x00017310


	//   ....[129]....
        /*1050*/ 	.word	0x00017350


	//   ....[130]....
        /*1054*/ 	.word	0x000173a0


	//   ....[131]....
        /*1058*/ 	.word	0x00017400


	//   ....[132]....
        /*105c*/ 	.word	0x00017450


	//   ....[133]....
        /*1060*/ 	.word	0x000174b0


	//   ....[134]....
        /*1064*/ 	.word	0x00017520


	//----- nvinfo : EIATTR_EXIT_INSTR_OFFSETS
	.align		4
.L_1100:
        /*1068*/ 	.byte	0x04, 0x1c
        /*106a*/ 	.short	(.L_1102 - .L_1101)


	//   ....[0]....
.L_1101:
        /*106c*/ 	.word	0x000000a0


	//   ....[1]....
        /*1070*/ 	.word	0x00014840


	//----- nvinfo : EIATTR_MAX_THREADS
	.align		4
.L_1102:
        /*1074*/ 	.byte	0x04, 0x05
        /*1076*/ 	.short	(.L_1104 - .L_1103)
.L_1103:
        /*1078*/ 	.word	0x00000100
        /*107c*/ 	.word	0x00000001
        /*1080*/ 	.word	0x00000001


	//----- nvinfo : EIATTR_CRS_STACK_SIZE
	.align		4
.L_1104:
        /*1084*/ 	.byte	0x04, 0x1e
        /*1086*/ 	.short	(.L_1106 - .L_1105)
.L_1105:
        /*1088*/ 	.word	0x00000000
.L_1106:


//--------------------- .nv.info._ZN7cutlass13device_kernelIN5flash19enable_sm80_to_sm89INS1_16FlashAttnFwdSm80INS1_25CollectiveMainloopFwdSm80ILi8ELi1ELb0EN4cute5tupleIJNS5_1CILi128EEENS7_ILi64EEENS7_ILi256EEEEEELi256ENS_10bfloat16_tEfNS_4arch4Sm80ELb1ELb0ELb0ELb1ELb1ELb0ELb1ELb1EEENS1_21CollectiveEpilogueFwdINS6_IJS8_SA_S9_EEENS6_IJNS7_ILi1EEESI_SI_EEESC_SE_Li256ELb1ELb1ELb1ELb0EEENS1_36VarlenDynamicPersistentTileSchedulerILi128ELi64ELi256ELi256ELb1ELb1ELb0ELb1ELb1ELb1EEEEEEEEEvNT_6ParamsE --------------------------
	.section	.nv.info._ZN7cutlass13device_kernelIN5flash19enable_sm80_to_sm89INS1_16FlashAttnFwdSm80INS1_25CollectiveMainloopFwdSm80ILi8ELi1ELb0EN4cute5tupleIJNS5_1CILi128EEENS7_ILi64EEENS7_ILi256EEEEEELi256ENS_10bfloat16_tEfNS_4arch4Sm80ELb1ELb0ELb0ELb1ELb1ELb0ELb1ELb1EEENS1_21CollectiveEpilogueFwdINS6_IJS8_SA_S9_EEENS6_IJNS7_ILi1EEESI_SI_EEESC_SE_Li256ELb1ELb1ELb1ELb0EEENS1_36VarlenDynamicPersistentTileSchedulerILi128ELi64ELi256ELi256ELb1ELb1ELb0ELb1ELb1ELb1EEEEEEEEEvNT_6ParamsE,"",@"SHT_CUDA_INFO"
	.sectionflags	@""
	.align	4


	//----- nvinfo : EIATTR_CUDA_API_VERSION
	.align		4
        /*0000*/ 	.byte	0x04, 0x37
        /*0002*/ 	.short	(.L_1108 - .L_1107)
.L_1107:
        /*0004*/ 	.word	0x00000082


	//----- nvinfo : EIATTR_SW2861232_WAR
	.align		4
.L_1108:
        /*0008*/ 	.byte	0x01, 0x35
	.zero		2


	//----- nvinfo : EIATTR_PARAM_CBANK
	.align		4
        /*000c*/ 	.byte	0x04, 0x0a
        /*000e*/ 	.short	(.L_1110 - .L_1109)
	.align		4
.L_1109:
        /*0010*/ 	.word	index@(.nv.constant0._ZN7cutlass13device_kernelIN5flash19enable_sm80_to_sm89INS1_16FlashAttnFwdSm80INS1_25CollectiveMainloopFwdSm80ILi8ELi1ELb0EN4cute5tupleIJNS5_1CILi128EEENS7_ILi64EEENS7_ILi256EEEEEELi256ENS_10bfloat16_tEfNS_4arch4Sm80ELb1ELb0ELb0ELb1ELb1ELb0ELb1ELb1EEENS1_21CollectiveEpilogueFwdINS6_IJS8_SA_S9_EEENS6_IJNS7_ILi1EEESI_SI_EEESC_SE_Li256ELb1ELb1ELb1ELb0EEENS1_36VarlenDynamicPersistentTileSchedulerILi128ELi64ELi256ELi256ELb1ELb1ELb0ELb1ELb1ELb1EEEEEEEEEvNT_6ParamsE)
        /*0014*/ 	.short	0x0160
        /*0016*/ 	.short	0x0438


	//----- nvinfo : EIATTR_CBANK_PARAM_SIZE
	.align		4
.L_1110:
        /*0018*/ 	.byte	0x03, 0x19
        /*001a*/ 	.short	0x0438


	//----- nvinfo : EIATTR_KPARAM_INFO
	.align		4
        /*001c*/ 	.byte	0x04, 0x17
        /*001e*/ 	.short	(.L_1112 - .L_1111)
.L_1111:
        /*0020*/ 	.word	0x00000000
        /*0024*/ 	.short	0x0000
        /*0026*/ 	.short	0x0000
        /*0028*/ 	.byte	0x00, 0xf0, 0xe1, 0x10


	//----- nvinfo : EIATTR_MAXREG_COUNT
	.align		4
.L_1112:
        /*002c*/ 	.byte	0x03, 0x1b
        /*002e*/ 	.short	0x00ff


	//----- nvinfo : EIATTR_NUM_BARRIERS
	.align		4
        /*0030*/ 	.byte	0x02, 0x4c
        /*0032*/ 	.byte	0x06
	.zero		1


	//----- nvinfo : EIATTR_ANNOTATIONS
	.align		4
        /*0034*/ 	.byte	0x04, 0x55
        /*0036*/ 	.short	(.L_1114 - .L_1113)


	//   ....[0]....
.L_1113:
        /* <DEDUP_REMOVED lines=16> */


	//----- nvinfo : EIATTR_MERCURY_ISA_VERSION
	.align		4
.L_1114:
        /*0128*/ 	.byte	0x03, 0x5f
        /*012a*/ 	.short	0x0000


	//----- nvinfo : EIATTR_INT_WARP_WIDE_INSTR_OFFSETS
	.align		4
        /*012c*/ 	.byte	0x04, 0x31
        /*012e*/ 	.short	(.L_1116 - .L_1115)


	//   ....[0]....
.L_1115:
        /*0130*/ 	.word	0x0000e660


	//   ....[1]....
        /*0134*/ 	.word	0x0000e6e0


	//----- nvinfo : EIATTR_COOP_GROUP_MASK_REGIDS
	.align		4
.L_1116:
        /*0138*/ 	.byte	0x04, 0x29
        /*013a*/ 	.short	(.L_1118 - .L_1117)


	//   ....[0]....
.L_1117:
        /*013c*/ 	.word	0xffffffff


	//   ....[1]....
        /*0140*/ 	.word	0xffffffff


	//   ....[2]....
        /*0144*/ 	.word	0xffffffff


	//   ....[3]....
        /*0148*/ 	.word	0xffffffff


	//   ....[4]....
        /*014c*/ 	.word	0xffffffff


	//   ....[5]....
        /*0150*/ 	.word	0xffffffff


	//   ....[6]....
        /*0154*/ 	.word	0xffffffff


	//   ....[7]....
        /*0158*/ 	.word	0xffffffff


	//   ....[8]....
        /*015c*/ 	.word	0xffffffff


	//   ....[9]....
        /*0160*/ 	.word	0xffffffff


	//   ....[10]....
        /*0164*/ 	.word	0xffffffff


	//   ....[11]....
        /*0168*/ 	.word	0xffffffff


	//   ....[12]....
        /*016c*/ 	.word	0xffffffff


	//   ....[13]....
        /*0170*/ 	.word	0xffffffff


	//   ....[14]....
        /*0174*/ 	.word	0xffffffff


	//   ....[15]....
        /*0178*/ 	.word	0xffffffff


	//   ....[16]....
        /*017c*/ 	.word	0xffffffff


	//   ....[17]....
        /*0180*/ 	.word	0xffffffff


	//   ....[18]....
        /*0184*/ 	.word	0xffffffff


	//   ....[19]....
        /*0188*/ 	.word	0xffffffff


	//   ....[20]....
        /*018c*/ 	.word	0xffffffff


	//   ....[21]....
        /*0190*/ 	.word	0xffffffff


	//   ....[22]....
        /*0194*/ 	.word	0xffffffff


	//   ....[23]....
        /*0198*/ 	.word	0xffffffff


	//   ....[24]....
        /*019c*/ 	.word	0xffffffff


	//   ....[25]....
        /*01a0*/ 	.word	0xffffffff


	//   ....[26]....
        /*01a4*/ 	.word	0xffffffff


	//   ....[27]....
        /*01a8*/ 	.word	0xffffffff


	//   ....[28]....
        /*01ac*/ 	.word	0xffffffff


	//   ....[29]....
        /*01b0*/ 	.word	0xffffffff


	//   ....[30]....
        /*01b4*/ 	.word	0xffffffff


	//   ....[31]....
        /*01b8*/ 	.word	0xffffffff


	//   ....[32]....
        /*01bc*/ 	.word	0xffffffff


	//   ....[33]....
        /*01c0*/ 	.word	0xffffffff


	//   ....[34]....
        /*01c4*/ 	.word	0xffffffff


	//   ....[35]....
        /*01c8*/ 	.word	0xffffffff


	//   ....[36]....
        /*01cc*/ 	.word	0xffffffff


	//   ....[37]....
        /*01d0*/ 	.word	0xffffffff


	//   ....[38]....
        /*01d4*/ 	.word	0xffffffff


	//   ....[39]....
        /*01d8*/ 	.word	0xffffffff


	//   ....[40]....
        /*01dc*/ 	.word	0xffffffff


	//   ....[41]....
        /*01e0*/ 	.word	0xffffffff


	//   ....[42]....
        /*01e4*/ 	.word	0xffffffff


	//   ....[43]....
        /*01e8*/ 	.word	0xffffffff


	//   ....[44]....
        /*01ec*/ 	.word	0xffffffff


	//   ....[45]....
        /*01f0*/ 	.word	0xffffffff


	//   ....[46]....
        /*01f4*/ 	.word	0xffffffff


	//   ....[47]....
        /*01f8*/ 	.word	0xffffffff


	//   ....[48]....
        /*01fc*/ 	.word	0xffffffff


	//   ....[49]....
        /*0200*/ 	.word	0xffffffff


	//   ....[50]....
        /*0204*/ 	.word	0xffffffff


	//   ....[51]....
        /*0208*/ 	.word	0xffffffff


	//   ....[52]....
        /*020c*/ 	.word	0xffffffff


	//   ....[53]....
        /*0210*/ 	.word	0xffffffff


	//   ....[54]....
        /*0214*/ 	.word	0xffffffff


	//   ....[55]....
        /*0218*/ 	.word	0xffffffff


	//   ....[56]....
        /*021c*/ 	.word	0xffffffff


	//   ....[57]....
        /*0220*/ 	.word	0xffffffff


	//   ....[58]....
        /*0224*/ 	.word	0xffffffff


	//   ....[59]....
        /*0228*/ 	.word	0xffffffff


	//   ....[60]....
        /*022c*/ 	.word	0xffffffff


	//   ....[61]....
        /*0230*/ 	.word	0xffffffff


	//   ....[62]....
        /*0234*/ 	.word	0xffffffff


	//   ....[63]....
        /*0238*/ 	.word	0xffffffff


	//   ....[64]....
        /*023c*/ 	.word	0xffffffff


	//   ....[65]....
        /*0240*/ 	.word	0xffffffff


	//   ....[66]....
        /*0244*/ 	.word	0xffffffff


	//   ....[67]....
        /*0248*/ 	.word	0xffffffff


	//   ....[68]....
        /*024c*/ 	.word	0xffffffff


	//   ....[69]....
        /*0250*/ 	.word	0xffffffff


	//   ....[70]....
        /*0254*/ 	.word	0xffffffff


	//   ....[71]....
        /*0258*/ 	.word	0xffffffff


	//   ....[72]....
        /*025c*/ 	.word	0xffffffff


	//   ....[73]....
        /*0260*/ 	.word	0xffffffff


	//   ....[74]....
        /*0264*/ 	.word	0xffffffff


	//   ....[75]....
        /*0268*/ 	.word	0xffffffff


	//   ....[76]....
        /*026c*/ 	.word	0xffffffff


	//   ....[77]....
        /*0270*/ 	.word	0xffffffff


	//   ....[78]....
        /*0274*/ 	.word	0xffffffff


	//   ....[79]....
        /*0278*/ 	.word	0xffffffff


	//   ....[80]....
        /*027c*/ 	.word	0xffffffff


	//   ....[81]....
        /*0280*/ 	.word	0xffffffff


	//   ....[82]....
        /*0284*/ 	.word	0xffffffff


	//   ....[83]....
        /*0288*/ 	.word	0xffffffff


	//   ....[84]....
        /*028c*/ 	.word	0xffffffff


	//   ....[85]....
        /*0290*/ 	.word	0xffffffff


	//   ....[86]....
        /*0294*/ 	.word	0xffffffff


	//   ....[87]....
        /*0298*/ 	.word	0xffffffff


	//   ....[88]....
        /*029c*/ 	.word	0xffffffff


	//   ....[89]....
        /*02a0*/ 	.word	0xffffffff


	//   ....[90]....
        /*02a4*/ 	.word	0xffffffff


	//   ....[91]....
        /*02a8*/ 	.word	0xffffffff


	//   ....[92]....
        /*02ac*/ 	.word	0xffffffff


	//   ....[93]....
        /*02b0*/ 	.word	0xffffffff


	//   ....[94]....
        /*02b4*/ 	.word	0xffffffff


	//   ....[95]....
        /*02b8*/ 	.word	0xffffffff


	//   ....[96]....
        /*02bc*/ 	.word	0xffffffff


	//   ....[97]....
        /*02c0*/ 	.word	0xffffffff


	//   ....[98]....
        /*02c4*/ 	.word	0xffffffff


	//   ....[99]....
        /*02c8*/ 	.word	0xffffffff


	//   ....[100]....
        /*02cc*/ 	.word	0xffffffff


	//   ....[101]....
        /*02d0*/ 	.word	0xffffffff


	//   ....[102]....
        /*02d4*/ 	.word	0xffffffff


	//   ....[103]....
        /*02d8*/ 	.word	0xffffffff


	//   ....[104]....
        /*02dc*/ 	.word	0xffffffff


	//   ....[105]....
        /*02e0*/ 	.word	0xffffffff


	//   ....[106]....
        /*02e4*/ 	.word	0xffffffff


	//   ....[107]....
        /*02e8*/ 	.word	0xffffffff


	//   ....[108]....
        /*02ec*/ 	.word	0xffffffff


	//   ....[109]....
        /*02f0*/ 	.word	0xffffffff


	//   ....[110]....
        /*02f4*/ 	.word	0xffffffff


	//   ....[111]....
        /*02f8*/ 	.word	0xffffffff


	//   ....[112]....
        /*02fc*/ 	.word	0xffffffff


	//   ....[113]....
        /*0300*/ 	.word	0xffffffff


	//   ....[114]....
        /*0304*/ 	.word	0xffffffff


	//   ....[115]....
        /*0308*/ 	.word	0xffffffff


	//   ....[116]....
        /*030c*/ 	.word	0xffffffff


	//   ....[117]....
        /*0310*/ 	.word	0xffffffff


	//   ....[118]....
        /*0314*/ 	.word	0xffffffff


	//   ....[119]....
        /*0318*/ 	.word	0xffffffff


	//   ....[120]....
        /*031c*/ 	.word	0xffffffff


	//   ....[121]....
        /*0320*/ 	.word	0xffffffff


	//   ....[122]....
        /*0324*/ 	.word	0xffffffff


	//   ....[123]....
        /*0328*/ 	.word	0xffffffff


	//   ....[124]....
        /*032c*/ 	.word	0xffffffff


	//   ....[125]....
        /*0330*/ 	.word	0xffffffff


	//   ....[126]....
        /*0334*/ 	.word	0xffffffff


	//   ....[127]....
        /*0338*/ 	.word	0xffffffff


	//   ....[128]....
        /*033c*/ 	.word	0xffffffff


	//   ....[129]....
        /*0340*/ 	.word	0xffffffff


	//   ....[130]....
        /*0344*/ 	.word	0xffffffff


	//   ....[131]....
        /*0348*/ 	.word	0xffffffff


	//   ....[132]....
        /*034c*/ 	.word	0xffffffff


	//   ....[133]....
        /*0350*/ 	.word	0xffffffff


	//   ....[134]....
        /*0354*/ 	.word	0xffffffff


	//   ....[135]....
        /*0358*/ 	.word	0xffffffff


	//   ....[136]....
        /*035c*/ 	.word	0xffffffff


	//   ....[137]....
        /*0360*/ 	.word	0xffffffff


	//   ....[138]....
        /*0364*/ 	.word	0xffffffff


	//   ....[139]....
        /*0368*/ 	.word	0xffffffff


	//   ....[140]....
        /*036c*/ 	.word	0xffffffff


	//   ....[141]....
        /*0370*/ 	.word	0xffffffff


	//   ....[142]....
        /*0374*/ 	.word	0xffffffff


	//   ....[143]....
        /*0378*/ 	.word	0xffffffff


	//   ....[144]....
        /*037c*/ 	.word	0xffffffff


	//   ....[145]....
        /*0380*/ 	.word	0xffffffff


	//   ....[146]....
        /*0384*/ 	.word	0xffffffff


	//   ....[147]....
        /*0388*/ 	.word	0xffffffff


	//   ....[148]....
        /*038c*/ 	.word	0xffffffff


	//   ....[149]....
        /*0390*/ 	.word	0xffffffff


	//   ....[150]....
        /*0394*/ 	.word	0xffffffff


	//   ....[151]....
        /*0398*/ 	.word	0xffffffff


	//   ....[152]....
        /*039c*/ 	.word	0xffffffff


	//   ....[153]....
        /*03a0*/ 	.word	0xffffffff


	//   ....[154]....
        /*03a4*/ 	.word	0xffffffff


	//   ....[155]....
        /*03a8*/ 	.word	0xffffffff


	//   ....[156]....
        /*03ac*/ 	.word	0xffffffff


	//   ....[157]....
        /*03b0*/ 	.word	0xffffffff


	//   ....[158]....
        /*03b4*/ 	.word	0xffffffff


	//   ....[159]....
        /*03b8*/ 	.word	0xffffffff


	//   ....[160]....
        /*03bc*/ 	.word	0xffffffff


	//   ....[161]....
        /*03c0*/ 	.word	0xffffffff


	//   ....[162]....
        /*03c4*/ 	.word	0xffffffff


	//   ....[163]....
        /*03c8*/ 	.word	0xffffffff


	//   ....[164]....
        /*03cc*/ 	.word	0xffffffff


	//   ....[165]....
        /*03d0*/ 	.word	0xffffffff


	//   ....[166]....
        /*03d4*/ 	.word	0xffffffff


	//   ....[167]....
        /*03d8*/ 	.word	0xffffffff


	//   ....[168]....
        /*03dc*/ 	.word	0xffffffff


	//   ....[169]....
        /*03e0*/ 	.word	0xffffffff


	//   ....[170]....
        /*03e4*/ 	.word	0xffffffff


	//   ....[171]....
        /*03e8*/ 	.word	0xffffffff


	//   ....[172]....
        /*03ec*/ 	.word	0xffffffff


	//   ....[173]....
        /*03f0*/ 	.word	0xffffffff


	//   ....[174]....
        /*03f4*/ 	.word	0xffffffff


	//   ....[175]....
        /*03f8*/ 	.word	0xffffffff


	//   ....[176]....
        /*03fc*/ 	.word	0xffffffff


	//   ....[177]....
        /*0400*/ 	.word	0xffffffff


	//   ....[178]....
        /*0404*/ 	.word	0xffffffff


	//   ....[179]....
        /*0408*/ 	.word	0xffffffff


	//   ....[180]....
        /*040c*/ 	.word	0xffffffff


	//   ....[181]....
        /*0410*/ 	.word	0xffffffff


	//   ....[182]....
        /*0414*/ 	.word	0xffffffff


	//   ....[183]....
        /*0418*/ 	.word	0xffffffff


	//   ....[184]....
        /*041c*/ 	.word	0xffffffff


	//   ....[185]....
        /*0420*/ 	.word	0xffffffff


	//   ....[186]....
        /*0424*/ 	.word	0xffffffff


	//   ....[187]....
        /*0428*/ 	.word	0xffffffff


	//   ....[188]....
        /*042c*/ 	.word	0xffffffff


	//   ....[189]....
        /*0430*/ 	.word	0xffffffff


	//   ....[190]....
        /*0434*/ 	.word	0xffffffff


	//   ....[191]....
        /*0438*/ 	.word	0xffffffff


	//   ....[192]....
        /*043c*/ 	.word	0xffffffff


	//   ....[193]....
        /*0440*/ 	.word	0xffffffff


	//   ....[194]....
        /*0444*/ 	.word	0xffffffff


	//   ....[195]....
        /*0448*/ 	.word	0xffffffff


	//   ....[196]....
        /*044c*/ 	.word	0xffffffff


	//   ....[197]....
        /*0450*/ 	.word	0xffffffff


	//   ....[198]....
        /*0454*/ 	.word	0xffffffff


	//   ....[199]....
        /*0458*/ 	.word	0xffffffff


	//   ....[200]....
        /*045c*/ 	.word	0xffffffff


	//   ....[201]....
        /*0460*/ 	.word	0xffffffff


	//   ....[202]....
        /*0464*/ 	.word	0xffffffff


	//   ....[203]....
        /*0468*/ 	.word	0xffffffff


	//   ....[204]....
        /*046c*/ 	.word	0xffffffff


	//   ....[205]....
        /*0470*/ 	.word	0xffffffff


	//   ....[206]....
        /*0474*/ 	.word	0xffffffff


	//   ....[207]....
        /*0478*/ 	.word	0xffffffff


	//----- nvinfo : EIATTR_COOP_GROUP_INSTR_OFFSETS
	.align		4
.L_1118:
        /*047c*/ 	.byte	0x04, 0x28
        /*047e*/ 	.short	(.L_1120 - .L_1119)


	//   ....[0]....
.L_1119:
        /*0480*/ 	.word	0x00000050


	//   ....[1]....
        /*0484*/ 	.word	0x000001e0


	//   ....[2]....
        /*0488*/ 	.word	0x00000210


	//   ....[3]....
        /*048c*/ 	.word	0x00000240


	//   ....[4]....
        /*0490*/ 	.word	0x00000270


	//   ....[5]....
        /*0494*/ 	.word	0x000002a0


	//   ....[6]....
        /*0498*/ 	.word	0x000002d0


	//   ....[7]....
        /*049c*/ 	.word	0x00000430


	//   ....[8]....
        /*04a0*/ 	.word	0x00000470


	//   ....[9]....
        /*04a4*/ 	.word	0x000004a0


	//   ....[10]....
        /*04a8*/ 	.word	0x000004d0


	//   ....[11]....
        /*04ac*/ 	.word	0x00000500


	//   ....[12]....
        /*04b0*/ 	.word	0x00000530


	//   ....[13]....
        /*04b4*/ 	.word	0x000005c0


	//   ....[14]....
        /*04b8*/ 	.word	0x00000600


	//   ....[15]....
        /*04bc*/ 	.word	0x00000620


	//   ....[16]....
        /*04c0*/ 	.word	0x00000680


	//   ....[17]....
        /*04c4*/ 	.word	0x00002980


	//   ....[18]....
        /*04c8*/ 	.word	0x000029a0


	//   ....[19]....
        /*04cc*/ 	.word	0x00002b50


	//   ....[20]....
        /*04d0*/ 	.word	0x00002b60


	//   ....[21]....
        /*04d4*/ 	.word	0x00002d00


	//   ....[22]....
        /*04d8*/ 	.word	0x00002d20


	//   ....[23]....
        /*04dc*/ 	.word	0x00002ec0


	//   ....[24]....
        /*04e0*/ 	.word	0x00002ed0


	//   ....[25]....
        /*04e4*/ 	.word	0x000033e0


	//   ....[26]....
        /*04e8*/ 	.word	0x00003400


	//   ....[27]....
        /*04ec*/ 	.word	0x00003410


	//   ....[28]....
        /*04f0*/ 	.word	0x00003420


	//   ....[29]....
        /*04f4*/ 	.word	0x00003600


	//   ....[30]....
        /*04f8*/ 	.word	0x00003630


	//   ....[31]....
        /*04fc*/ 	.word	0x00003660


	//   ....[32]....
        /*0500*/ 	.word	0x00003680


	//   ....[33]....
        /*0504*/ 	.word	0x00004930


	//   ....[34]....
        /*0508*/ 	.word	0x00004950


	//   ....[35]....
        /*050c*/ 	.word	0x00004a70


	//   ....[36]....
        /*0510*/ 	.word	0x00004ac0


	//   ....[37]....
        /*0514*/ 	.word	0x00004d50


	//   ....[38]....
        /*0518*/ 	.word	0x00004f90


	//   ....[39]....
        /*051c*/ 	.word	0x00005390


	//   ....[40]....
        /*0520*/ 	.word	0x000053b0


	//   ....[41]....
        /*0524*/ 	.word	0x000053d0


	//   ....[42]....
        /*0528*/ 	.word	0x000053f0


	//   ....[43]....
        /*052c*/ 	.word	0x00006b30


	//   ....[44]....
        /*0530*/ 	.word	0x00006b50


	//   ....[45]....
        /*0534*/ 	.word	0x00006c60


	//   ....[46]....
        /*0538*/ 	.word	0x00006c90


	//   ....[47]....
        /*053c*/ 	.word	0x00007df0


	//   ....[48]....
        /*0540*/ 	.word	0x00007e10


	//   ....[49]....
        /*0544*/ 	.word	0x00007f10


	//   ....[50]....
        /*0548*/ 	.word	0x00007f40


	//   ....[51]....
        /*054c*/ 	.word	0x00008200


	//   ....[52]....
        /*0550*/ 	.word	0x00008430


	//   ....[53]....
        /*0554*/ 	.word	0x00008750


	//   ....[54]....
        /*0558*/ 	.word	0x00008770


	//   ....[55]....
        /*055c*/ 	.word	0x00008890


	//   ....[56]....
        /*0560*/ 	.word	0x000088b0


	//   ....[57]....
        /*0564*/ 	.word	0x0000a890


	//   ....[58]....
        /*0568*/ 	.word	0x0000a8a0


	//   ....[59]....
        /*056c*/ 	.word	0x0000a8f0


	//   ....[60]....
        /*0570*/ 	.word	0x0000a910


	//   ....[61]....
        /*0574*/ 	.word	0x0000bad0


	//   ....[62]....
        /*0578*/ 	.word	0x0000baf0


	//   ....[63]....
        /*057c*/ 	.word	0x0000bc00


	//   ....[64]....
        /*0580*/ 	.word	0x0000bc20


	//   ....[65]....
        /*0584*/ 	.word	0x0000bfb0


	//   ....[66]....
        /*0588*/ 	.word	0x0000bfd0


	//   ....[67]....
        /*058c*/ 	.word	0x0000bff0


	//   ....[68]....
        /*0590*/ 	.word	0x0000c010


	//   ....[69]....
        /*0594*/ 	.word	0x0000dc50


	//   ....[70]....
        /*0598*/ 	.word	0x0000dc80


	//   ....[71]....
        /*059c*/ 	.word	0x0000dca0


	//   ....[72]....
        /*05a0*/ 	.word	0x0000dcb0


	//   ....[73]....
        /*05a4*/ 	.word	0x0000f500


	//   ....[74]....
        /*05a8*/ 	.word	0x0000f510


	//   ....[75]....
        /*05ac*/ 	.word	0x0000f520


	//   ....[76]....
        /*05b0*/ 	.word	0x0000f530


	//   ....[77]....
        /*05b4*/ 	.word	0x0000f8c0


	//   ....[78]....
        /*05b8*/ 	.word	0x0000f8e0


	//   ....[79]....
        /*05bc*/ 	.word	0x0000fa90


	//   ....[80]....
        /*05c0*/ 	.word	0x0000faa0


	//   ....[81]....
        /*05c4*/ 	.word	0x0000fc50


	//   ....[82]....
        /*05c8*/ 	.word	0x0000fc70


	//   ....[83]....
        /*05cc*/ 	.word	0x0000fe20


	//   ....[84]....
        /*05d0*/ 	.word	0x0000fe30


	//   ....[85]....
        /*05d4*/ 	.word	0x000101d0


	//   ....[86]....
        /*05d8*/ 	.word	0x000101f0


	//   ....[87]....
        /*05dc*/ 	.word	0x00011020


	//   ....[88]....
        /*05e0*/ 	.word	0x00011030


	//   ....[89]....
        /*05e4*/ 	.word	0x00012540


	//   ....[90]....
        /*05e8*/ 	.word	0x00012560


	//   ....[91]....
        /*05ec*/ 	.word	0x00012720


	//   ....[92]....
        /*05f0*/ 	.word	0x00012730


	//   ....[93]....
        /*05f4*/ 	.word	0x000128e0


	//   ....[94]....
        /*05f8*/ 	.word	0x00012900


	//   ....[95]....
        /*05fc*/ 	.word	0x00012ab0


	//   ....[96]....
        /*0600*/ 	.word	0x00012ac0


	//   ....[97]....
        /*0604*/ 	.word	0x00012d10


	//   ....[98]....
        /*0608*/ 	.word	0x00012d30


	//   ....[99]....
        /*060c*/ 	.word	0x00012e50


	//   ....[100]....
        /*0610*/ 	.word	0x00012e90


	//   ....[101]....
        /*0614*/ 	.word	0x00012ec0


	//   ....[102]....
        /*0618*/ 	.word	0x00012ef0


	//   ....[103]....
        /*061c*/ 	.word	0x00012f20


	//   ....[104]....
        /*0620*/ 	.word	0x00012f50


	//   ....[105]....
        /*0624*/ 	.word	0x000130a0


	//   ....[106]....
        /*0628*/ 	.word	0x000130e0


	//   ....[107]....
        /*062c*/ 	.word	0x00013110


	//   ....[108]....
        /*0630*/ 	.word	0x00013140


	//   ....[109]....
        /*0634*/ 	.word	0x00013170


	//   ....[110]....
        /*0638*/ 	.word	0x000131a0


	//   ....[111]....
        /*063c*/ 	.word	0x00013230


	//   ....[112]....
        /*0640*/ 	.word	0x00013270


	//   ....[113]....
        /*0644*/ 	.word	0x00013280


	//   ....[114]....
        /*0648*/ 	.word	0x000132e0


	//   ....[115]....
        /*064c*/ 	.word	0x00013c90


	//   ....[116]....
        /*0650*/ 	.word	0x00013cf0


	//   ....[117]....
        /*0654*/ 	.word	0x00013d40


	//   ....[118]....
        /*0658*/ 	.word	0x00013d90


	//   ....[119]....
        /*065c*/ 	.word	0x00013de0


	//   ....[120]....
        /*0660*/ 	.word	0x00013e50


	//   ....[121]....
        /*0664*/ 	.word	0x00013ea0


	//   ....[122]....
        /*0668*/ 	.word	0x00013f10


	//   ....[123]....
        /*066c*/ 	.word	0x00013f80


	//   ....[124]....
        /*0670*/ 	.word	0x00013ff0


	//   ....[125]....
        /*0674*/ 	.word	0x00014060


	//   ....[126]....
        /*0678*/ 	.word	0x000140d0


	//   ....[127]....
        /*067c*/ 	.word	0x00014140


	//   ....[128]....
        /*0680*/ 	.word	0x000141a0


	//   ....[129]....
        /*0684*/ 	.word	0x00014210


	//   ....[130]....
        /*0688*/ 	.word	0x00014280


	//   ....[131]....
        /*068c*/ 	.word	0x000142f0


	//   ....[132]....
        /*0690*/ 	.word	0x00014350


	//   ....[133]....
        /*0694*/ 	.word	0x000143c0


	//   ....[134]....
        /*0698*/ 	.word	0x00014430


	//   ....[135]....
        /*069c*/ 	.word	0x000145f0


	//   ....[136]....
        /*06a0*/ 	.word	0x00014650


	//   ....[137]....
        /*06a4*/ 	.word	0x000146c0


	//   ....[138]....
        /*06a8*/ 	.word	0x00014730


	//   ....[139]....
        /*06ac*/ 	.word	0x00014b70


	//   ....[140]....
        /*06b0*/ 	.word	0x00014bc0


	//   ....[141]....
        /*06b4*/ 	.word	0x00014c10


	//   ....[142]....
        /*06b8*/ 	.word	0x00014c60


	//   ....[143]....
        /*06bc*/ 	.word	0x00014cd0


	//   ....[144]....
        /*06c0*/ 	.word	0x00014d40


	//   ....[145]....
        /*06c4*/ 	.word	0x00014f00


	//   ....[146]....
        /*06c8*/ 	.word	0x00014f60


	//   ....[147]....
        /*06cc*/ 	.word	0x00014fd0


	//   ....[148]....
        /*06d0*/ 	.word	0x00015040


	//   ....[149]....
        /*06d4*/ 	.word	0x00015200


	//   ....[150]....
        /*06d8*/ 	.word	0x00015260


	//   ....[151]....
        /*06dc*/ 	.word	0x000152d0


	//   ....[152]....
        /*06e0*/ 	.word	0x00015340


	//   ....[153]....
        /*06e4*/ 	.word	0x00015780


	//   ....[154]....
        /*06e8*/ 	.word	0x000157c0


	//   ....[155]....
        /*06ec*/ 	.word	0x00015810


	//   ....[156]....
        /*06f0*/ 	.word	0x00015850


	//   ....[157]....
        /*06f4*/ 	.word	0x000158b0


	//   ....[158]....
        /*06f8*/ 	.word	0x00015920


	//   ....[159]....
        /*06fc*/ 	.word	0x00015990


	//   ....[160]....
        /*0700*/ 	.word	0x00015b10


	//   ....[161]....
        /*0704*/ 	.word	0x00015b70


	//   ....[162]....
        /*0708*/ 	.word	0x00015bc0


	//   ....[163]....
        /*070c*/ 	.word	0x00015c00


	//   ....[164]....
        /*0710*/ 	.word	0x00015c50


	//   ....[165]....
        /*0714*/ 	.word	0x00015c90


	//   ....[166]....
        /*0718*/ 	.word	0x00015ce0


	//   ....[167]....
        /*071c*/ 	.word	0x00015d30


	//   ....[168]....
        /*0720*/ 	.word	0x00015d80


	//   ....[169]....
        /*0724*/ 	.word	0x00015dd0


	//   ....[170]....
        /*0728*/ 	.word	0x00015e40


	//   ....[171]....
        /*072c*/ 	.word	0x00015eb0


	//   ....[172]....
        /*0730*/ 	.word	0x00015f20


	//   ....[173]....
        /*0734*/ 	.word	0x00015f80


	//   ....[174]....
        /*0738*/ 	.word	0x00015ff0


	//   ....[175]....
        /*073c*/ 	.word	0x00016060


	//   ....[176]....
        /*0740*/ 	.word	0x000160d0


	//   ....[177]....
        /*0744*/ 	.word	0x00016130


	//   ....[178]....
        /*0748*/ 	.word	0x000161a0


	//   ....[179]....
        /*074c*/ 	.word	0x00016210


	//   ....[180]....
        /*0750*/ 	.word	0x00016280


	//   ....[181]....
        /*0754*/ 	.word	0x000162e0


	//   ....[182]....
        /*0758*/ 	.word	0x00016350


	//   ....[183]....
        /*075c*/ 	.word	0x000163c0


	//   ....[184]....
        /*0760*/ 	.word	0x00016430


	//   ....[185]....
        /*0764*/ 	.word	0x00016490


	//   ....[186]....
        /*0768*/ 	.word	0x00016500


	//   ....[187]....
        /*076c*/ 	.word	0x00016570


	//   ....[188]....
        /*0770*/ 	.word	0x000165e0


	//   ....[189]....
        /*0774*/ 	.word	0x00016640


	//   ....[190]....
        /*0778*/ 	.word	0x000166b0


	//   ....[191]....
        /*077c*/ 	.word	0x00016720


	//   ....[192]....
        /*0780*/ 	.word	0x00016770


	//   ....[193]....
        /*0784*/ 	.word	0x000167b0


	//   ....[194]....
        /*0788*/ 	.word	0x00016800


	//   ....[195]....
        /*078c*/ 	.word	0x00016850


	//   ....[196]....
        /*0790*/ 	.word	0x000168a0


	//   ....[197]....
        /*0794*/ 	.word	0x00016910


	//   ....[198]....
        /*0798*/ 	.word	0x00016960


	//   ....[199]....
        /*079c*/ 	.word	0x000169b0


	//   ....[200]....
        /*07a0*/ 	.word	0x00016a00


	//   ....[201]....
        /*07a4*/ 	.word	0x00016a50


	//   ....[202]....
        /*07a8*/ 	.word	0x00016aa0


	//   ....[203]....
        /*07ac*/ 	.word	0x00016b10


	//   ....[204]....
        /*07b0*/ 	.word	0x00016b60


	//   ....[205]....
        /*07b4*/ 	.word	0x00016bd0


	//   ....[206]....
        /*07b8*/ 	.word	0x00016c30


	//   ....[207]....
        /*07bc*/ 	.word	0x00016ca0


	//----- nvinfo : EIATTR_EXIT_INSTR_OFFSETS
	.align		4
.L_1120:
        /*07c0*/ 	.byte	0x04, 0x1c
        /*07c2*/ 	.short	(.L_1122 - .L_1121)


	//   ....[0]....
.L_1121:
        /*07c4*/ 	.word	0x00000fe0


	//   ....[1]....
        /*07c8*/ 	.word	0x00013c50


	//----- nvinfo : EIATTR_MAX_THREADS
	.align		4
.L_1122:
        /*07cc*/ 	.byte	0x04, 0x05
        /*07ce*/ 	.short	(.L_1124 - .L_1123)
.L_1123:
        /*07d0*/ 	.word	0x00000100
        /*07d4*/ 	.word	0x00000001
        /*07d8*/ 	.word	0x00000001


	//----- nvinfo : EIATTR_CRS_STACK_SIZE
	.align		4
.L_1124:
        /*07dc*/ 	.byte	0x04, 0x1e
        /*07de*/ 	.short	(.L_1126 - .L_1125)
.L_1125:
        /*07e0*/ 	.word	0x00000000
.L_1126:


//--------------------- .nv.info._ZN7cutlass13device_kernelIN5flash19enable_sm80_to_sm89INS1_16FlashAttnFwdSm80INS1_25CollectiveMainloopFwdSm80ILi8ELi1ELb0EN4cute5tupleIJNS5_1CILi128EEENS7_ILi48EEENS7_ILi256EEEEEELi256ENS_10bfloat16_tEfNS_4arch4Sm80ELb1ELb0ELb0ELb1ELb1ELb1ELb1ELb1EEENS1_21CollectiveEpilogueFwdINS6_IJS8_SA_S9_EEENS6_IJNS7_ILi1EEESI_SI_EEESC_SE_Li256ELb1ELb1ELb1ELb0EEENS1_36VarlenDynamicPersistentTileSchedulerILi128ELi48ELi256ELi256ELb1ELb1ELb0ELb1ELb1ELb1EEEEEEEEEvNT_6ParamsE --------------------------
	.section	.nv.info._ZN7cutlass13device_kernelIN5flash19enable_sm80_to_sm89INS1_16FlashAttnFwdSm80INS1_25CollectiveMainloopFwdSm80ILi8ELi1ELb0EN4cute5tupleIJNS5_1CILi128EEENS7_ILi48EEENS7_ILi256EEEEEELi256ENS_10bfloat16_tEfNS_4arch4Sm80ELb1ELb0ELb0ELb1ELb1ELb1ELb1ELb1EEENS1_21CollectiveEpilogueFwdINS6_IJS8_SA_S9_EEENS6_IJNS7_ILi1EEESI_SI_EEESC_SE_Li256ELb1ELb1ELb1ELb0EEENS1_36VarlenDynamicPersistentTileSchedulerILi128ELi48ELi256ELi256ELb1ELb1ELb0ELb1ELb1ELb1EEEEEEEEEvNT_6ParamsE,"",@"SHT_CUDA_INFO"
	.sectionflags	@""
	.align	4


	//----- nvinfo : EIATTR_CUDA_API_VERSION
	.align		4
        /*0000*/ 	.byte	0x04, 0x37
        /*0002*/ 	.short	(.L_1128 - .L_1127)
.L_1127:
        /*0004*/ 	.word	0x00000082


	//----- nvinfo : EIATTR_SW2861232_WAR
	.align		4
.L_1128:
        /*0008*/ 	.byte	0x01, 0x35
	.zero		2


	//----- nvinfo : EIATTR_PARAM_CBANK
	.align		4
        /*000c*/ 	.byte	0x04, 0x0a
        /*000e*/ 	.short	(.L_1130 - .L_1129)
	.align		4
.L_1129:
        /*0010*/ 	.word	index@(.nv.constant0._ZN7cutlass13device_kernelIN5flash19enable_sm80_to_sm89INS1_16FlashAttnFwdSm80INS1_25CollectiveMainloopFwdSm80ILi8ELi1ELb0EN4cute5tupleIJNS5_1CILi128EEENS7_ILi48EEENS7_ILi256EEEEEELi256ENS_10bfloat16_tEfNS_4arch4Sm80ELb1ELb0ELb0ELb1ELb1ELb1ELb1ELb1EEENS1_21CollectiveEpilogueFwdINS6_IJS8_SA_S9_EEENS6_IJNS7_ILi1EEESI_SI_EEESC_SE_Li256ELb1ELb1ELb1ELb0EEENS1_36VarlenDynamicPersistentTileSchedulerILi128ELi48ELi256ELi256ELb1ELb1ELb0ELb1ELb1ELb1EEEEEEEEEvNT_6ParamsE)
        /*0014*/ 	.short	0x0160
        /*0016*/ 	.short	0x0438


	//----- nvinfo : EIATTR_CBANK_PARAM_SIZE
	.align		4
.L_1130:
        /*0018*/ 	.byte	0x03, 0x19
        /*001a*/ 	.short	0x0438


	//----- nvinfo : EIATTR_KPARAM_INFO
	.align		4
        /*001c*/ 	.byte	0x04, 0x17
        /*001e*/ 	.short	(.L_1132 - .L_1131)
.L_1131:
        /*0020*/ 	.word	0x00000000
        /*0024*/ 	.short	0x0000
        /*0026*/ 	.short	0x0000
        /*0028*/ 	.byte	0x00, 0xf0, 0xe1, 0x10


	//----- nvinfo : EIATTR_MAXREG_COUNT
	.align		4
.L_1132:
        /*002c*/ 	.byte	0x03, 0x1b
        /*002e*/ 	.short	0x00ff


	//----- nvinfo : EIATTR_NUM_BARRIERS
	.align		4
        /*0030*/ 	.byte	0x02, 0x4c
        /*0032*/ 	.byte	0x06
	.zero		1


	//----- nvinfo : EIATTR_ANNOTATIONS
	.align		4
        /*0034*/ 	.byte	0x04, 0x55
        /*0036*/ 	.short	(.L_1134 - .L_1133)


	//   ....[0]....
.L_1133:
        /* <DEDUP_REMOVED lines=174> */


	//----- nvinfo : EIATTR_MERCURY_ISA_VERSION
	.align		4
.L_1134:
        /*0b00*/ 	.byte	0x03, 0x5f
        /*0b02*/ 	.short	0x0000


	//----- nvinfo : EIATTR_INT_WARP_WIDE_INSTR_OFFSETS
	.align		4
        /*0b04*/ 	.byte	0x04, 0x31
        /*0b06*/ 	.short	(.L_1136 - .L_1135)


	//   ....[0]....
.L_1135:
        /*0b08*/ 	.word	0x0001db60


	//   ....[1]....
        /*0b0c*/ 	.word	0x0001dbd0


	//----- nvinfo : EIATTR_COOP_GROUP_MASK_REGIDS
	.align		4
.L_1136:
        /*0b10*/ 	.byte	0x04, 0x29
        /*0b12*/ 	.short	(.L_1138 - .L_1137)


	//   ....[0]....
.L_1137:
        /*0b14*/ 	.word	0xffffffff


	//   ....[1]....
        /*0b18*/ 	.word	0xffffffff


	//   ....[2]....
        /*0b1c*/ 	.word	0xffffffff


	//   ....[3]....
        /*0b20*/ 	.word	0xffffffff


	//   ....[4]....
        /*0b24*/ 	.word	0xffffffff


	//   ....[5]....
        /*0b28*/ 	.word	0xffffffff


	//   ....[6]....
        /*0b2c*/ 	.word	0xffffffff


	//   ....[7]....
        /*0b30*/ 	.word	0xffffffff


	//   ....[8]....
        /*0b34*/ 	.word	0xffffffff


	//   ....[9]....
        /*0b38*/ 	.word	0xffffffff


	//   ....[10]....
        /*0b3c*/ 	.word	0xffffffff


	//   ....[11]....
        /*0b40*/ 	.word	0xffffffff


	//   ....[12]....
        /*0b44*/ 	.word	0xffffffff


	//   ....[13]....
        /*0b48*/ 	.word	0xffffffff


	//   ....[14]....
        /*0b4c*/ 	.word	0xffffffff


	//   ....[15]....
        /*0b50*/ 	.word	0xffffffff


	//   ....[16]....
        /*0b54*/ 	.word	0xffffffff


	//   ....[17]....
        /*0b58*/ 	.word	0xffffffff


	//   ....[18]....
        /*0b5c*/ 	.word	0xffffffff


	//   ....[19]....
        /*0b60*/ 	.word	0xffffffff


	//   ....[20]....
        /*0b64*/ 	.word	0xffffffff


	//   ....[21]....
        /*0b68*/ 	.word	0xffffffff


	//   ....[22]....
        /*0b6c*/ 	.word	0xffffffff


	//   ....[23]....
        /*0b70*/ 	.word	0xffffffff


	//   ....[24]....
        /*0b74*/ 	.word	0xffffffff


	//   ....[25]....
        /*0b78*/ 	.word	0xffffffff


	//   ....[26]....
        /*0b7c*/ 	.word	0xffffffff


	//   ....[27]....
        /*0b80*/ 	.word	0xffffffff


	//   ....[28]....
        /*0b84*/ 	.word	0xffffffff


	//   ....[29]....
        /*0b88*/ 	.word	0xffffffff


	//   ....[30]....
        /*0b8c*/ 	.word	0xffffffff


	//   ....[31]....
        /*0b90*/ 	.word	0xffffffff


	//   ....[32]....
        /*0b94*/ 	.word	0xffffffff


	//   ....[33]....
        /*0b98*/ 	.word	0xffffffff


	//   ....[34]....
        /*0b9c*/ 	.word	0xffffffff


	//   ....[35]....
        /*0ba0*/ 	.word	0xffffffff


	//   ....[36]....
        /*0ba4*/ 	.word	0xffffffff


	//   ....[37]....
        /*0ba8*/ 	.word	0xffffffff


	//   ....[38]....
        /*0bac*/ 	.word	0xffffffff


	//   ....[39]....
        /*0bb0*/ 	.word	0xffffffff


	//   ....[40]....
        /*0bb4*/ 	.word	0xffffffff


	//   ....[41]....
        /*0bb8*/ 	.word	0xffffffff


	//   ....[42]....
        /*0bbc*/ 	.word	0xffffffff


	//   ....[43]....
        /*0bc0*/ 	.word	0xffffffff


	//   ....[44]....
        /*0bc4*/ 	.word	0xffffffff


	//   ....[45]....
        /*0bc8*/ 	.word	0xffffffff


	//   ....[46]....
        /*0bcc*/ 	.word	0xffffffff


	//   ....[47]....
        /*0bd0*/ 	.word	0xffffffff


	//   ....[48]....
        /*0bd4*/ 	.word	0xffffffff


	//   ....[49]....
        /*0bd8*/ 	.word	0xffffffff


	//   ....[50]....
        /*0bdc*/ 	.word	0xffffffff


	//   ....[51]....
        /*0be0*/ 	.word	0xffffffff


	//   ....[52]....
        /*0be4*/ 	.word	0xffffffff


	//   ....[53]....
        /*0be8*/ 	.word	0xffffffff


	//   ....[54]....
        /*0bec*/ 	.word	0xffffffff


	//   ....[55]....
        /*0bf0*/ 	.word	0xffffffff


	//   ....[56]....
        /*0bf4*/ 	.word	0xffffffff


	//   ....[57]....
        /*0bf8*/ 	.word	0xffffffff


	//   ....[58]....
        /*0bfc*/ 	.word	0xffffffff


	//   ....[59]....
        /*0c00*/ 	.word	0xffffffff


	//   ....[60]....
        /*0c04*/ 	.word	0xffffffff


	//   ....[61]....
        /*0c08*/ 	.word	0xffffffff


	//   ....[62]....
        /*0c0c*/ 	.word	0xffffffff


	//   ....[63]....
        /*0c10*/ 	.word	0xffffffff


	//   ....[64]....
        /*0c14*/ 	.word	0xffffffff


	//   ....[65]....
        /*0c18*/ 	.word	0xffffffff


	//   ....[66]....
        /*0c1c*/ 	.word	0xffffffff


	//   ....[67]....
        /*0c20*/ 	.word	0xffffffff


	//   ....[68]....
        /*0c24*/ 	.word	0xffffffff


	//   ....[69]....
        /*0c28*/ 	.word	0xffffffff


	//   ....[70]....
        /*0c2c*/ 	.word	0xffffffff


	//   ....[71]....
        /*0c30*/ 	.word	0xffffffff


	//   ....[72]....
        /*0c34*/ 	.word	0xffffffff


	//   ....[73]....
        /*0c38*/ 	.word	0xffffffff


	//   ....[74]....
        /*0c3c*/ 	.word	0xffffffff


	//   ....[75]....
        /*0c40*/ 	.word	0xffffffff


	//   ....[76]....
        /*0c44*/ 	.word	0xffffffff


	//   ....[77]....
        /*0c48*/ 	.word	0xffffffff


	//   ....[78]....
        /*0c4c*/ 	.word	0xffffffff


	//   ....[79]....
        /*0c50*/ 	.word	0xffffffff


	//   ....[80]....
        /*0c54*/ 	.word	0xffffffff


	//   ....[81]....
        /*0c58*/ 	.word	0xffffffff


	//   ....[82]....
        /*0c5c*/ 	.word	0xffffffff


	//   ....[83]....
        /*0c60*/ 	.word	0xffffffff


	//   ....[84]....
        /*0c64*/ 	.word	0xffffffff


	//   ....[85]....
        /*0c68*/ 	.word	0xffffffff


	//   ....[86]....
        /*0c6c*/ 	.word	0xffffffff


	//   ....[87]....
        /*0c70*/ 	.word	0xffffffff


	//   ....[88]....
        /*0c74*/ 	.word	0xffffffff


	//   ....[89]....
        /*0c78*/ 	.word	0xffffffff


	//   ....[90]....
        /*0c7c*/ 	.word	0xffffffff


	//   ....[91]....
        /*0c80*/ 	.word	0xffffffff


	//   ....[92]....
        /*0c84*/ 	.word	0xffffffff


	//   ....[93]....
        /*0c88*/ 	.word	0xffffffff


	//   ....[94]....
        /*0c8c*/ 	.word	0xffffffff


	//   ....[95]....
        /*0c90*/ 	.word	0xffffffff


	//   ....[96]....
        /*0c94*/ 	.word	0xffffffff


	//   ....[97]....
        /*0c98*/ 	.word	0xffffffff


	//   ....[98]....
        /*0c9c*/ 	.word	0xffffffff


	//   ....[99]....
        /*0ca0*/ 	.word	0xffffffff


	//   ....[100]....
        /*0ca4*/ 	.word	0xffffffff


	//   ....[101]....
        /*0ca8*/ 	.word	0xffffffff


	//   ....[102]....
        /*0cac*/ 	.word	0xffffffff


	//   ....[103]....
        /*0cb0*/ 	.word	0xffffffff


	//   ....[104]....
        /*0cb4*/ 	.word	0xffffffff


	//   ....[105]....
        /*0cb8*/ 	.word	0xffffffff


	//   ....[106]....
        /*0cbc*/ 	.word	0xffffffff


	//   ....[107]....
        /*0cc0*/ 	.word	0xffffffff


	//   ....[108]....
        /*0cc4*/ 	.word	0xffffffff


	//   ....[109]....
        /*0cc8*/ 	.word	0xffffffff


	//   ....[110]....
        /*0ccc*/ 	.word	0xffffffff


	//   ....[111]....
        /*0cd0*/ 	.word	0xffffffff


	//   ....[112]....
        /*0cd4*/ 	.word	0xffffffff


	//   ....[113]....
        /*0cd8*/ 	.word	0xffffffff


	//   ....[114]....
        /*0cdc*/ 	.word	0xffffffff


	//   ....[115]....
        /*0ce0*/ 	.word	0xffffffff


	//   ....[116]....
        /*0ce4*/ 	.word	0xffffffff


	//   ....[117]....
        /*0ce8*/ 	.word	0xffffffff


	//   ....[118]....
        /*0cec*/ 	.word	0xffffffff


	//   ....[119]....
        /*0cf0*/ 	.word	0xffffffff


	//   ....[120]....
        /*0cf4*/ 	.word	0xffffffff


	//   ....[121]....
        /*0cf8*/ 	.word	0xffffffff


	//   ....[122]....
        /*0cfc*/ 	.word	0xffffffff


	//   ....[123]....
        /*0d00*/ 	.word	0xffffffff


	//   ....[124]....
        /*0d04*/ 	.word	0xffffffff


	//   ....[125]....
        /*0d08*/ 	.word	0xffffffff


	//   ....[126]....
        /*0d0c*/ 	.word	0xffffffff


	//   ....[127]....
        /*0d10*/ 	.word	0xffffffff


	//   ....[128]....
        /*0d14*/ 	.word	0xffffffff


	//   ....[129]....
        /*0d18*/ 	.word	0xffffffff


	//   ....[130]....
        /*0d1c*/ 	.word	0xffffffff


	//   ....[131]....
        /*0d20*/ 	.word	0xffffffff


	//   ....[132]....
        /*0d24*/ 	.word	0xffffffff


	//   ....[133]....
        /*0d28*/ 	.word	0xffffffff


	//   ....[134]....
        /*0d2c*/ 	.word	0xffffffff


	//   ....[135]....
        /*0d30*/ 	.word	0xffffffff


	//   ....[136]....
        /*0d34*/ 	.word	0xffffffff


	//   ....[137]....
        /*0d38*/ 	.word	0xffffffff


	//   ....[138]....
        /*0d3c*/ 	.word	0xffffffff


	//   ....[139]....
        /*0d40*/ 	.word	0xffffffff


	//   ....[140]....
        /*0d44*/ 	.word	0xffffffff


	//   ....[141]....
        /*0d48*/ 	.word	0xffffffff


	//   ....[142]....
        /*0d4c*/ 	.word	0xffffffff


	//   ....[143]....
        /*0d50*/ 	.word	0xffffffff


	//   ....[144]....
        /*0d54*/ 	.word	0xffffffff


	//   ....[145]....
        /*0d58*/ 	.word	0xffffffff


	//   ....[146]....
        /*0d5c*/ 	.word	0xffffffff


	//   ....[147]....
        /*0d60*/ 	.word	0xffffffff


	//   ....[148]....
        /*0d64*/ 	.word	0xffffffff


	//   ....[149]....
        /*0d68*/ 	.word	0xffffffff


	//   ....[150]....
        /*0d6c*/ 	.word	0xffffffff


	//   ....[151]....
        /*0d70*/ 	.word	0xffffffff


	//   ....[152]....
        /*0d74*/ 	.word	0xffffffff


	//   ....[153]....
        /*0d78*/ 	.word	0xffffffff


	//   ....[154]....
        /*0d7c*/ 	.word	0xffffffff


	//   ....[155]....
        /*0d80*/ 	.word	0xffffffff


	//   ....[156]....
        /*0d84*/ 	.word	0xffffffff


	//   ....[157]....
        /*0d88*/ 	.word	0xffffffff


	//   ....[158]....
        /*0d8c*/ 	.word	0xffffffff


	//   ....[159]....
        /*0d90*/ 	.word	0xffffffff


	//   ....[160]....
        /*0d94*/ 	.word	0xffffffff


	//   ....[161]....
        /*0d98*/ 	.word	0xffffffff


	//   ....[162]....
        /*0d9c*/ 	.word	0xffffffff


	//   ....[163]....
        /*0da0*/ 	.word	0xffffffff


	//   ....[164]....
        /*0da4*/ 	.word	0xffffffff


	//   ....[165]....
        /*0da8*/ 	.word	0xffffffff


	//   ....[166]....
        /*0dac*/ 	.word	0xffffffff


	//   ....[167]....
        /*0db0*/ 	.word	0xffffffff


	//   ....[168]....
        /*0db4*/ 	.word	0xffffffff


	//   ....[169]....
        /*0db8*/ 	.word	0xffffffff


	//   ....[170]....
        /*0dbc*/ 	.word	0xffffffff


	//   ....[171]....
        /*0dc0*/ 	.word	0xffffffff


	//   ....[172]....
        /*0dc4*/ 	.word	0xffffffff


	//   ....[173]....
        /*0dc8*/ 	.word	0xffffffff


	//   ....[174]....
        /*0dcc*/ 	.word	0xffffffff


	//   ....[175]....
        /*0dd0*/ 	.word	0xffffffff


	//   ....[176]....
        /*0dd4*/ 	.word	0xffffffff


	//   ....[177]....
        /*0dd8*/ 	.word	0xffffffff


	//   ....[178]....
        /*0ddc*/ 	.word	0xffffffff


	//   ....[179]....
        /*0de0*/ 	.word	0xffffffff


	//   ....[180]....
        /*0de4*/ 	.word	0xffffffff


	//   ....[181]....
        /*0de8*/ 	.word	0xffffffff


	//   ....[182]....
        /*0dec*/ 	.word	0xffffffff


	//   ....[183]....
        /*0df0*/ 	.word	0xffffffff


	//   ....[184]....
        /*0df4*/ 	.word	0xffffffff


	//   ....[185]....
        /*0df8*/ 	.word	0xffffffff


	//   ....[186]....
        /*0dfc*/ 	.word	0xffffffff


	//   ....[187]....
        /*0e00*/ 	.word	0xffffffff


	//   ....[188]....
        /*0e04*/ 	.word	0xffffffff


	//   ....[189]....
        /*0e08*/ 	.word	0xffffffff


	//   ....[190]....
        /*0e0c*/ 	.word	0xffffffff


	//   ....[191]....
        /*0e10*/ 	.word	0xffffffff


	//   ....[192]....
        /*0e14*/ 	.word	0xffffffff


	//   ....[193]....
        /*0e18*/ 	.word	0xffffffff


	//   ....[194]....
        /*0e1c*/ 	.word	0xffffffff


	//   ....[195]....
        /*0e20*/ 	.word	0xffffffff


	//   ....[196]....
        /*0e24*/ 	.word	0xffffffff


	//   ....[197]....
        /*0e28*/ 	.word	0xffffffff


	//   ....[198]....
        /*0e2c*/ 	.word	0xffffffff


	//   ....[199]....
        /*0e30*/ 	.word	0xffffffff


	//   ....[200]....
        /*0e34*/ 	.word	0xffffffff


	//   ....[201]....
        /*0e38*/ 	.word	0xffffffff


	//   ....[202]....
        /*0e3c*/ 	.word	0xffffffff


	//   ....[203]....
        /*0e40*/ 	.word	0xffffffff


	//   ....[204]....
        /*0e44*/ 	.word	0xffffffff


	//   ....[205]....
        /*0e48*/ 	.word	0xffffffff


	//   ....[206]....
        /*0e4c*/ 	.word	0xffffffff


	//   ....[207]....
        /*0e50*/ 	.word	0xffffffff


	//   ....[208]....
        /*0e54*/ 	.word	0xffffffff


	//   ....[209]....
        /*0e58*/ 	.word	0xffffffff


	//   ....[210]....
        /*0e5c*/ 	.word	0xffffffff


	//   ....[211]....
        /*0e60*/ 	.word	0xffffffff


	//   ....[212]....
        /*0e64*/ 	.word	0xffffffff


	//   ....[213]....
        /*0e68*/ 	.word	0xffffffff


	//   ....[214]....
        /*0e6c*/ 	.word	0xffffffff


	//   ....[215]....
        /*0e70*/ 	.word	0xffffffff


	//   ....[216]....
        /*0e74*/ 	.word	0xffffffff


	//   ....[217]....
        /*0e78*/ 	.word	0xffffffff


	//   ....[218]....
        /*0e7c*/ 	.word	0xffffffff


	//   ....[219]....
        /*0e80*/ 	.word	0xffffffff


	//   ....[220]....
        /*0e84*/ 	.word	0xffffffff


	//   ....[221]....
        /*0e88*/ 	.word	0xffffffff


	//   ....[222]....
        /*0e8c*/ 	.word	0xffffffff


	//   ....[223]....
        /*0e90*/ 	.word	0xffffffff


	//   ....[224]....
        /*0e94*/ 	.word	0xffffffff


	//   ....[225]....
        /*0e98*/ 	.word	0xffffffff


	//   ....[226]....
        /*0e9c*/ 	.word	0xffffffff


	//   ....[227]....
        /*0ea0*/ 	.word	0xffffffff


	//   ....[228]....
        /*0ea4*/ 	.word	0xffffffff


	//   ....[229]....
        /*0ea8*/ 	.word	0xffffffff


	//   ....[230]....
        /*0eac*/ 	.word	0xffffffff


	//   ....[231]....
        /*0eb0*/ 	.word	0xffffffff


	//   ....[232]....
        /*0eb4*/ 	.word	0xffffffff


	//   ....[233]....
        /*0eb8*/ 	.word	0xffffffff


	//   ....[234]....
        /*0ebc*/ 	.word	0xffffffff


	//   ....[235]....
        /*0ec0*/ 	.word	0xffffffff


	//   ....[236]....
        /*0ec4*/ 	.word	0xffffffff


	//   ....[237]....
        /*0ec8*/ 	.word	0xffffffff


	//   ....[238]....
        /*0ecc*/ 	.word	0xffffffff


	//   ....[239]....
        /*0ed0*/ 	.word	0xffffffff


	//   ....[240]....
        /*0ed4*/ 	.word	0xffffffff


	//   ....[241]....
        /*0ed8*/ 	.word	0xffffffff


	//   ....[242]....
        /*0edc*/ 	.word	0xffffffff


	//   ....[243]....
        /*0ee0*/ 	.word	0xffffffff


	//   ....[244]....
        /*0ee4*/ 	.word	0xffffffff


	//   ....[245]....
        /*0ee8*/ 	.word	0xffffffff


	//   ....[246]....
        /*0eec*/ 	.word	0xffffffff


	//   ....[247]....
        /*0ef0*/ 	.word	0xffffffff


	//   ....[248]....
        /*0ef4*/ 	.word	0xffffffff


	//   ....[249]....
        /*0ef8*/ 	.word	0xffffffff


	//   ....[250]....
        /*0efc*/ 	.word	0xffffffff


	//   ....[251]....
        /*0f00*/ 	.word	0xffffffff


	//   ....[252]....
        /*0f04*/ 	.word	0xffffffff


	//   ....[253]....
        /*0f08*/ 	.word	0xffffffff


	//   ....[254]....
        /*0f0c*/ 	.word	0xffffffff


	//   ....[255]....
        /*0f10*/ 	.word	0xffffffff


	//   ....[0]....
        /*0f14*/ 	.word	0xffffffff


	//   ....[1]....
        /*0f18*/ 	.word	0xffffffff


	//   ....[2]....
        /*0f1c*/ 	.word	0xffffffff


	//   ....[3]....
        /*0f20*/ 	.word	0xffffffff


	//----- nvinfo : EIATTR_COOP_GROUP_INSTR_OFFSETS
	.align		4
.L_1138:
        /*0f24*/ 	.byte	0x04, 0x28
        /*0f26*/ 	.short	(.L_1140 - .L_1139)


	//   ....[0]....
.L_1139:
        /*0f28*/ 	.word	0x00000050


	//   ....[1]....
        /*0f2c*/ 	.word	0x00000200


	//   ....[2]....
        /*0f30*/ 	.word	0x00000230


	//   ....[3]....
        /*0f34*/ 	.word	0x00000260


	//   ....[4]....
        /*0f38*/ 	.word	0x00000290


	//   ....[5]....
        /*0f3c*/ 	.word	0x000002c0


	//   ....[6]....
        /*0f40*/ 	.word	0x000002f0


	//   ....[7]....
        /*0f44*/ 	.word	0x00000450


	//   ....[8]....
        /*0f48*/ 	.word	0x00000490


	//   ....[9]....
        /*0f4c*/ 	.word	0x000004c0


	//   ....[10]....
        /*0f50*/ 	.word	0x000004f0


	//   ....[11]....
        /*0f54*/ 	.word	0x00000520


	//   ....[12]....
        /*0f58*/ 	.word	0x00000550


	//   ....[13]....
        /*0f5c*/ 	.word	0x000005e0


	//   ....[14]....
        /*0f60*/ 	.word	0x00000630


	//   ....[15]....
        /*0f64*/ 	.word	0x00000650


	//   ....[16]....
        /*0f68*/ 	.word	0x000006b0


	//   ....[17]....
        /*0f6c*/ 	.word	0x00004560


	//   ....[18]....
        /*0f70*/ 	.word	0x000045e0


	//   ....[19]....
        /*0f74*/ 	.word	0x000055d0


	//   ....[20]....
        /*0f78*/ 	.word	0x000055e0


	//   ....[21]....
        /*0f7c*/ 	.word	0x00006b00


	//   ....[22]....
        /*0f80*/ 	.word	0x00006b70


	//   ....[23]....
        /*0f84*/ 	.word	0x00007c10


	//   ....[24]....
        /*0f88*/ 	.word	0x00007c20


	//   ....[25]....
        /*0f8c*/ 	.word	0x00008bc0


	//   ....[26]....
        /*0f90*/ 	.word	0x00008bf0


	//   ....[27]....
        /*0f94*/ 	.word	0x00008db0


	//   ....[28]....
        /*0f98*/ 	.word	0x00008dd0


	//   ....[29]....
        /*0f9c*/ 	.word	0x00009200


	//   ....[30]....
        /*0fa0*/ 	.word	0x000092c0


	//   ....[31]....
        /*0fa4*/ 	.word	0x00009460


	//   ....[32]....
        /*0fa8*/ 	.word	0x00009480


	//   ....[33]....
        /*0fac*/ 	.word	0x0000a3a0


	//   ....[34]....
        /*0fb0*/ 	.word	0x0000a3c0


	//   ....[35]....
        /*0fb4*/ 	.word	0x0000a550


	//   ....[36]....
        /*0fb8*/ 	.word	0x0000a560


	//   ....[37]....
        /*0fbc*/ 	.word	0x0000a6e0


	//   ....[38]....
        /*0fc0*/ 	.word	0x0000a700


	//   ....[39]....
        /*0fc4*/ 	.word	0x0000a880


	//   ....[40]....
        /*0fc8*/ 	.word	0x0000a890


	//   ....[41]....
        /*0fcc*/ 	.word	0x0000ace0


	//   ....[42]....
        /*0fd0*/ 	.word	0x0000ad00


	//   ....[43]....
        /*0fd4*/ 	.word	0x0000ae40


	//   ....[44]....
        /*0fd8*/ 	.word	0x0000ae50


	//   ....[45]....
        /*0fdc*/ 	.word	0x0000b200


	//   ....[46]....
        /*0fe0*/ 	.word	0x0000b220


	//   ....[47]....
        /*0fe4*/ 	.word	0x0000b240


	//   ....[48]....
        /*0fe8*/ 	.word	0x0000b260


	//   ....[49]....
        /*0fec*/ 	.word	0x0000b740


	//   ....[50]....
        /*0ff0*/ 	.word	0x0000b780


	//   ....[51]....
        /*0ff4*/ 	.word	0x0000b7c0


	//   ....[52]....
        /*0ff8*/ 	.word	0x0000b800


	//   ....[53]....
        /*0ffc*/ 	.word	0x0000bcc0


	//   ....[54]....
        /*1000*/ 	.word	0x0000bd00


	//   ....[55]....
        /*1004*/ 	.word	0x0000bd40


	//   ....[56]....
        /*1008*/ 	.word	0x0000bd80


	//   ....[57]....
        /*100c*/ 	.word	0x0000c0e0


	//   ....[58]....
        /*1010*/ 	.word	0x0000c130


	//   ....[59]....
        /*1014*/ 	.word	0x0000c2b0


	//   ....[60]....
        /*1018*/ 	.word	0x0000c2c0


	//   ....[61]....
        /*101c*/ 	.word	0x0000fc30


	//   ....[62]....
        /*1020*/ 	.word	0x0000fc50


	//   ....[63]....
        /*1024*/ 	.word	0x0000fc60


	//   ....[64]....
        /*1028*/ 	.word	0x0000fc70


	//   ....[65]....
        /*102c*/ 	.word	0x0000fe90


	//   ....[66]....
        /*1030*/ 	.word	0x0000ff10


	//   ....[67]....
        /*1034*/ 	.word	0x0000ff60


	//   ....[68]....
        /*1038*/ 	.word	0x0000ffd0


	//   ....[69]....
        /*103c*/ 	.word	0x00010280


	//   ....[70]....
        /*1040*/ 	.word	0x00010330


	//   ....[71]....
        /*1044*/ 	.word	0x00010430


	//   ....[72]....
        /*1048*/ 	.word	0x00010470


	//   ....[73]....
        /*104c*/ 	.word	0x000106f0


	//   ....[74]....
        /*1050*/ 	.word	0x00010760


	//   ....[75]....
        /*1054*/ 	.word	0x000107b0


	//   ....[76]....
        /*1058*/ 	.word	0x000107f0


	//   ....[77]....
        /*105c*/ 	.word	0x000146d0


	//   ....[78]....
        /*1060*/ 	.word	0x000146e0


	//   ....[79]....
        /*1064*/ 	.word	0x000148f0


	//   ....[80]....
        /*1068*/ 	.word	0x00014900


	//   ....[81]....
        /*106c*/ 	.word	0x00015730


	//   ....[82]....
        /*1070*/ 	.word	0x00015750


	//   ....[83]....
        /*1074*/ 	.word	0x000158e0


	//   ....[84]....
        /*1078*/ 	.word	0x000158f0


	//   ....[85]....
        /*107c*/ 	.word	0x00015b40


	//   ....[86]....
        /*1080*/ 	.word	0x00015d00


	//   ....[87]....
        /*1084*/ 	.word	0x00016000


	//   ....[88]....
        /*1088*/ 	.word	0x00016020


	//   ....[89]....
        /*108c*/ 	.word	0x00016040


	//   ....[90]....
        /*1090*/ 	.word	0x00016060


	//   ....[91]....
        /*1094*/ 	.word	0x00017570


	//   ....[92]....
        /*1098*/ 	.word	0x00017590


	//   ....[93]....
        /*109c*/ 	.word	0x00017710


	//   ....[94]....
        /*10a0*/ 	.word	0x00017720


	//   ....[95]....
        /*10a4*/ 	.word	0x00018430


	//   ....[96]....
        /*10a8*/ 	.word	0x00018450


	//   ....[97]....
        /*10ac*/ 	.word	0x000185c0


	//   ....[98]....
        /*10b0*/ 	.word	0x000185d0


	//   ....[99]....
        /*10b4*/ 	.word	0x00018820


	//   ....[100]....
        /*10b8*/ 	.word	0x000189d0


	//   ....[101]....
        /*10bc*/ 	.word	0x00018c30


	//   ....[102]....
        /*10c0*/ 	.word	0x00018c50


	//   ....[103]....
        /*10c4*/ 	.word	0x00018d30


	//   ....[104]....
        /*10c8*/ 	.word	0x00018d50


	//   ....[105]....
        /*10cc*/ 	.word	0x0001a6c0


	//   ....[106]....
        /*10d0*/ 	.word	0x0001a6d0


	//   ....[107]....
        /*10d4*/ 	.word	0x0001a850


	//   ....[108]....
        /*10d8*/ 	.word	0x0001a860


	//   ....[109]....
        /*10dc*/ 	.word	0x0001b570


	//   ....[110]....
        /*10e0*/ 	.word	0x0001b590


	//   ....[111]....
        /*10e4*/ 	.word	0x0001b6b0


	//   ....[112]....
        /*10e8*/ 	.word	0x0001b6c0


	//   ....[113]....
        /*10ec*/ 	.word	0x0001b970


	//   ....[114]....
        /*10f0*/ 	.word	0x0001b9a0


	//   ....[115]....
        /*10f4*/ 	.word	0x0001b9c0


	//   ....[116]....
        /*10f8*/ 	.word	0x0001b9e0


	//   ....[117]....
        /*10fc*/ 	.word	0x0001d140


	//   ....[118]....
        /*1100*/ 	.word	0x0001d170


	//   ....[119]....
        /*1104*/ 	.word	0x0001d190


	//   ....[120]....
        /*1108*/ 	.word	0x0001d1b0


	//   ....[121]....
        /*110c*/ 	.word	0x0001ea50


	//   ....[122]....
        /*1110*/ 	.word	0x0001ea70


	//   ....[123]....
        /*1114*/ 	.word	0x0001ea90


	//   ....[124]....
        /*1118*/ 	.word	0x0001eab0


	//   ....[125]....
        /*111c*/ 	.word	0x0001ee60


	//   ....[126]....
        /*1120*/ 	.word	0x0001ee80


	//   ....[127]....
        /*1124*/ 	.word	0x0001efe0


	//   ....[128]....
        /*1128*/ 	.word	0x0001eff0


	//   ....[129]....
        /*112c*/ 	.word	0x0001f160


	//   ....[130]....
        /*1130*/ 	.word	0x0001f180


	//   ....[131]....
        /*1134*/ 	.word	0x0001f2f0


	//   ....[132]....
        /*1138*/ 	.word	0x0001f300


	//   ....[133]....
        /*113c*/ 	.word	0x0001f690


	//   ....[134]....
        /*1140*/ 	.word	0x0001f6b0


	//   ....[135]....
        /*1144*/ 	.word	0x000202f0


	//   ....[136]....
        /*1148*/ 	.word	0x00020300


	//   ....[137]....
        /*114c*/ 	.word	0x000217a0


	//   ....[138]....
        /*1150*/ 	.word	0x000217c0


	//   ....[139]....
        /*1154*/ 	.word	0x00021930


	//   ....[140]....
        /*1158*/ 	.word	0x00021940


	//   ....[141]....
        /*115c*/ 	.word	0x00021ab0


	//   ....[142]....
        /*1160*/ 	.word	0x00021ad0


	//   ....[143]....
        /*1164*/ 	.word	0x00021c40


	//   ....[144]....
        /*1168*/ 	.word	0x00021c50


	//   ....[145]....
        /*116c*/ 	.word	0x00021e80


	//   ....[146]....
        /*1170*/ 	.word	0x00021ea0


	//   ....[147]....
        /*1174*/ 	.word	0x00021fd0


	//   ....[148]....
        /*1178*/ 	.word	0x00022010


	//   ....[149]....
        /*117c*/ 	.word	0x00022040


	//   ....[150]....
        /*1180*/ 	.word	0x00022070


	//   ....[151]....
        /*1184*/ 	.word	0x000220a0


	//   ....[152]....
        /*1188*/ 	.word	0x000220d0


	//   ....[153]....
        /*118c*/ 	.word	0x00022240


	//   ....[154]....
        /*1190*/ 	.word	0x00022280


	//   ....[155]....
        /*1194*/ 	.word	0x000222b0


	//   ....[156]....
        /*1198*/ 	.word	0x000222e0


	//   ....[157]....
        /*119c*/ 	.word	0x00022310


	//   ....[158]....
        /*11a0*/ 	.word	0x00022340


	//   ....[159]....
        /*11a4*/ 	.word	0x000223d0


	//   ....[160]....
        /*11a8*/ 	.word	0x00022430


	//   ....[161]....
        /*11ac*/ 	.word	0x00022440


	//   ....[162]....
        /*11b0*/ 	.word	0x000224a0


	//   ....[163]....
        /*11b4*/ 	.word	0x00022f00


	//   ....[164]....
        /*11b8*/ 	.word	0x00022f60


	//   ....[165]....
        /*11bc*/ 	.word	0x00022fc0


	//   ....[166]....
        /*11c0*/ 	.word	0x00023020


	//   ....[167]....
        /*11c4*/ 	.word	0x00023080


	//   ....[168]....
        /*11c8*/ 	.word	0x000230f0


	//   ....[169]....
        /*11cc*/ 	.word	0x00023140


	//   ....[170]....
        /*11d0*/ 	.word	0x000231a0


	//   ....[171]....
        /*11d4*/ 	.word	0x00023210


	//   ....[172]....
        /*11d8*/ 	.word	0x00023280


	//   ....[173]....
        /*11dc*/ 	.word	0x000232f0


	//   ....[174]....
        /*11e0*/ 	.word	0x00023360


	//   ....[175]....
        /*11e4*/ 	.word	0x000233d0


	//   ....[176]....
        /*11e8*/ 	.word	0x00023430


	//   ....[177]....
        /*11ec*/ 	.word	0x000234a0


	//   ....[178]....
        /*11f0*/ 	.word	0x00023510


	//   ....[179]....
        /*11f4*/ 	.word	0x00023580


	//   ....[180]....
        /*11f8*/ 	.word	0x000235e0


	//   ....[181]....
        /*11fc*/ 	.word	0x00023650


	//   ....[182]....
        /*1200*/ 	.word	0x000236b0


	//   ....[183]....
        /*1204*/ 	.word	0x00023720


	//   ....[184]....
        /*1208*/ 	.word	0x00023790


	//   ....[185]....
        /*120c*/ 	.word	0x00023800


	//   ....[186]....
        /*1210*/ 	.word	0x00023860


	//   ....[187]....
        /*1214*/ 	.word	0x000238d0


	//   ....[188]....
        /*1218*/ 	.word	0x00023940


	//   ....[189]....
        /*121c*/ 	.word	0x00023c80


	//   ....[190]....
        /*1220*/ 	.word	0x00023cd0


	//   ....[191]....
        /*1224*/ 	.word	0x00023d20


	//   ....[192]....
        /*1228*/ 	.word	0x00023d70


	//   ....[193]....
        /*122c*/ 	.word	0x00023de0


	//   ....[194]....
        /*1230*/ 	.word	0x00023e50


	//   ....[195]....
        /*1234*/ 	.word	0x00023ec0


	//   ....[196]....
        /*1238*/ 	.word	0x00023f20


	//   ....[197]....
        /*123c*/ 	.word	0x00023f90


	//   ....[198]....
        /*1240*/ 	.word	0x00024000


	//   ....[199]....
        /*1244*/ 	.word	0x00024070


	//   ....[200]....
        /*1248*/ 	.word	0x000240d0


	//   ....[201]....
        /*124c*/ 	.word	0x00024140


	//   ....[202]....
        /*1250*/ 	.word	0x000241b0


	//   ....[203]....
        /*1254*/ 	.word	0x000244f0


	//   ....[204]....
        /*1258*/ 	.word	0x00024530


	//   ....[205]....
        /*125c*/ 	.word	0x00024580


	//   ....[206]....
        /*1260*/ 	.word	0x000245c0


	//   ....[207]....
        /*1264*/ 	.word	0x00024630


	//   ....[208]....
        /*1268*/ 	.word	0x000246a0


	//   ....[209]....
        /*126c*/ 	.word	0x00024700


	//   ....[210]....
        /*1270*/ 	.word	0x00024770


	//   ....[211]....
        /*1274*/ 	.word	0x000247e0


	//   ....[212]....
        /*1278*/ 	.word	0x00024850


	//   ....[213]....
        /*127c*/ 	.word	0x000248b0


	//   ....[214]....
        /*1280*/ 	.word	0x00024900


	//   ....[215]....
        /*1284*/ 	.word	0x00024950


	//   ....[216]....
        /*1288*/ 	.word	0x000249a0


	//   ....[217]....
        /*128c*/ 	.word	0x000249e0


	//   ....[218]....
        /*1290*/ 	.word	0x00024a40


	//   ....[219]....
        /*1294*/ 	.word	0x00024a90


	//   ....[220]....
        /*1298*/ 	.word	0x00024ae0


	//   ....[221]....
        /*129c*/ 	.word	0x00024b20


	//   ....[222]....
        /*12a0*/ 	.word	0x00024b90


	//   ....[223]....
        /*12a4*/ 	.word	0x00024c00


	//   ....[224]....
        /*12a8*/ 	.word	0x00024c70


	//   ....[225]....
        /*12ac*/ 	.word	0x00024cd0


	//   ....[226]....
        /*12b0*/ 	.word	0x00024d40


	//   ....[227]....
        /*12b4*/ 	.word	0x00024db0


	//   ....[228]....
        /*12b8*/ 	.word	0x00024e20


	//   ....[229]....
        /*12bc*/ 	.word	0x00024e80


	//   ....[230]....
        /*12c0*/ 	.word	0x00024ef0


	//   ....[231]....
        /*12c4*/ 	.word	0x00024f60


	//   ....[232]....
        /*12c8*/ 	.word	0x00024fd0


	//   ....[233]....
        /*12cc*/ 	.word	0x00025030


	//   ....[234]....
        /*12d0*/ 	.word	0x000250a0


	//   ....[235]....
        /*12d4*/ 	.word	0x00025110


	//   ....[236]....
        /*12d8*/ 	.word	0x00025180


	//   ....[237]....
        /*12dc*/ 	.word	0x000251e0


	//   ....[238]....
        /*12e0*/ 	.word	0x00025250


	//   ....[239]....
        /*12e4*/ 	.word	0x000252c0


	//   ....[240]....
        /*12e8*/ 	.word	0x00025330


	//   ....[241]....
        /*12ec*/ 	.word	0x00025390


	//   ....[242]....
        /*12f0*/ 	.word	0x00025400


	//   ....[243]....
        /*12f4*/ 	.word	0x00025470


	//   ....[244]....
        /*12f8*/ 	.word	0x000254d0


	//   ....[245]....
        /*12fc*/ 	.word	0x00025520


	//   ....[246]....
        /*1300*/ 	.word	0x00025580


	//   ....[247]....
        /*1304*/ 	.word	0x000255e0


	//   ....[248]....
        /*1308*/ 	.word	0x00025640


	//   ....[249]....
        /*130c*/ 	.word	0x000256b0


	//   ....[250]....
        /*1310*/ 	.word	0x00025710


	//   ....[251]....
        /*1314*/ 	.word	0x00025770


	//   ....[252]....
        /*1318*/ 	.word	0x000257d0


	//   ....[253]....
        /*131c*/ 	.word	0x00025830


	//   ....[254]....
        /*1320*/ 	.word	0x00025890


	//   ....[255]....
        /*1324*/ 	.word	0x00025900


	//   ....[0]....
        /*1328*/ 	.word	0x00025950


	//   ....[1]....
        /*132c*/ 	.word	0x000259b0


	//   ....[2]....
        /*1330*/ 	.word	0x00025a10


	//   ....[3]....
        /*1334*/ 	.word	0x00025a80


	//----- nvinfo : EIATTR_EXIT_INSTR_OFFSETS
	.align		4
.L_1140:
        /*1338*/ 	.byte	0x04, 0x1c
        /*133a*/ 	.short	(.L_1142 - .L_1141)


	//   ....[0]....
.L_1141:
        /*133c*/ 	.word	0x000010d0


	//   ....[1]....
        /*1340*/ 	.word	0x00022ec0


	//----- nvinfo : EIATTR_MAX_THREADS
	.align		4
.L_1142:
        /*1344*/ 	.byte	0x04, 0x05
        /*1346*/ 	.short	(.L_1144 - .L_1143)
.L_1143:
        /*1348*/ 	.word	0x00000100
        /*134c*/ 	.word	0x00000001
        /*1350*/ 	.word	0x00000001


	//----- nvinfo : EIATTR_CRS_STACK_SIZE
	.align		4
.L_1144:
        /*1354*/ 	.byte	0x04, 0x1e
        /*1356*/ 	.short	(.L_1146 - .L_1145)
.L_1145:
        /*1358*/ 	.word	0x00000000
.L_1146:


//--------------------- .nv.callgraph             --------------------------
	.section	.nv.callgraph,"",@"SHT_CUDA_CALLGRAPH"
	.align	4
	.sectionentsize	8
	.align		4
        /*0000*/ 	.word	0x00000000
	.align		4
        /*0004*/ 	.word	0xffffffff
	.align		4
        /*0008*/ 	.word	0x00000000
	.align		4
        /*000c*/ 	.word	0xfffffffe
	.align		4
        /*0010*/ 	.word	0x00000000
	.align		4
        /*0014*/ 	.word	0xfffffffd
	.align		4
        /*0018*/ 	.word	0x00000000
	.align		4
        /*001c*/ 	.word	0xfffffffc


//--------------------- .nv.rel.action            --------------------------
	.section	.nv.rel.action,"",@"SHT_CUDA_RELOCINFO"
	.align	8
	.sectionentsize	8
        /*0000*/ 	.byte	0x73, 0x00, 0x00, 0x00, 0x00, 0x00, 0x00, 0x00, 0x00, 0x00, 0x00, 0x11, 0x25, 0x00, 0x05, 0x36


//--------------------- .nv.constant4             --------------------------
	.section	.nv.constant4,"a",@progbits
	.align	8
	.align		8
.nv.constant4:
        /*0000*/ 	.dword	_ZN89_INTERNAL_0b48053f_53_flash_fwd_hdim256_bf16_paged_split_softcapall_sm80_cu_1f2e7571_32294cuda3std3__45__cpo5beginE
	.align		8
        /*0008*/ 	.dword	_ZN89_INTERNAL_0b48053f_53_flash_fwd_hdim256_bf16_paged_split_softcapall_sm80_cu_1f2e7571_32294cuda3std3__45__cpo3endE
	.align		8
        /*0010*/ 	.dword	_ZN89_INTERNAL_0b48053f_53_flash_fwd_hdim256_bf16_paged_split_softcapall_sm80_cu_1f2e7571_32294cuda3std3__45__cpo6cbeginE
	.align		8
        /*0018*/ 	.dword	_ZN89_INTERNAL_0b48053f_53_flash_fwd_hdim256_bf16_paged_split_softcapall_sm80_cu_1f2e7571_32294cuda3std3__45__cpo4cendE
	.align		8
        /*0020*/ 	.dword	_ZN89_INTERNAL_0b48053f_53_flash_fwd_hdim256_bf16_paged_split_softcapall_sm80_cu_1f2e7571_32294cuda3std3__491_GLOBAL__N__0b48053f_53_flash_fwd_hdim256_bf16_paged_split_softcapall_sm80_cu_1f2e7571_32296ignoreE
	.align		8
        /*0028*/ 	.dword	_ZN89_INTERNAL_0b48053f_53_flash_fwd_hdim256_bf16_paged_split_softcapall_sm80_cu_1f2e7571_32294cuda3std3__419piecewise_constructE
	.align		8
        /*0030*/ 	.dword	_ZN89_INTERNAL_0b48053f_53_flash_fwd_hdim256_bf16_paged_split_softcapall_sm80_cu_1f2e7571_32294cuda3std3__48in_placeE
	.align		8
        /*0038*/ 	.dword	_ZN89_INTERNAL_0b48053f_53_flash_fwd_hdim256_bf16_paged_split_softcapall_sm80_cu_1f2e7571_32294cuda3std6ranges3__45__cpo4swapE
	.align		8
        /*0040*/ 	.dword	_ZN89_INTERNAL_0b48053f_53_flash_fwd_hdim256_bf16_paged_split_softcapall_sm80_cu_1f2e7571_32294cuda3std6ranges3__45__cpo9iter_moveE
	.align		8
        /*0048*/ 	.dword	_ZN89_INTERNAL_0b48053f_53_flash_fwd_hdim256_bf16_paged_split_softcapall_sm80_cu_1f2e7571_32294cute7productE
	.align		8
        /*0050*/ 	.dword	_ZN89_INTERNAL_0b48053f_53_flash_fwd_hdim256_bf16_paged_split_softcapall_sm80_cu_1f2e7571_32294cute1_E


//--------------------- .nv.constant0._ZN7cutlass13device_kernelIN5flash19enable_sm80_to_sm89INS1_16FlashAttnFwdSm80INS1_25CollectiveMainloopFwdSm80ILi8ELi1ELb1EN4cute5tupleIJNS5_1CILi128EEENS7_ILi64EEENS7_ILi256EEEEEELi256ENS_10bfloat16_tEfNS_4arch4Sm80ELb0ELb0ELb1ELb0ELb1ELb0ELb1ELb1EEENS1_21CollectiveEpilogueFwdINS6_IJS8_SA_S9_EEENS6_IJNS7_ILi1EEESI_SI_EEESC_SE_Li256ELb0ELb1ELb1ELb0EEENS1_19SingleTileSchedulerILb0ELb1ELb1ELi128EEEEEEEEEvNT_6ParamsE --------------------------
	.section	.nv.constant0._ZN7cutlass13device_kernelIN5flash19enable_sm80_to_sm89INS1_16FlashAttnFwdSm80INS1_25CollectiveMainloopFwdSm80ILi8ELi1ELb1EN4cute5tupleIJNS5_1CILi128EEENS7_ILi64EEENS7_ILi256EEEEEELi256ENS_10bfloat16_tEfNS_4arch4Sm80ELb0ELb0ELb1ELb0ELb1ELb0ELb1ELb1EEENS1_21CollectiveEpilogueFwdINS6_IJS8_SA_S9_EEENS6_IJNS7_ILi1EEESI_SI_EEESC_SE_Li256ELb0ELb1ELb1ELb0EEENS1_19SingleTileSchedulerILb0ELb1ELb1ELi128EEEEEEEEEvNT_6ParamsE,"a",@progbits
	.sectionflags	@""
	.align	4
.nv.constant0._ZN7cutlass13device_kernelIN5flash19enable_sm80_to_sm89INS1_16FlashAttnFwdSm80INS1_25CollectiveMainloopFwdSm80ILi8ELi1ELb1EN4cute5tupleIJNS5_1CILi128EEENS7_ILi64EEENS7_ILi256EEEEEELi256ENS_10bfloat16_tEfNS_4arch4Sm80ELb0ELb0ELb1ELb0ELb1ELb0ELb1ELb1EEENS1_21CollectiveEpilogueFwdINS6_IJS8_SA_S9_EEENS6_IJNS7_ILi1EEESI_SI_EEESC_SE_Li256ELb0ELb1ELb1ELb0EEENS1_19SingleTileSchedulerILb0ELb1ELb1ELi128EEEEEEEEEvNT_6ParamsE:
	.zero		1400


//--------------------- .nv.constant0._ZN7cutlass13device_kernelIN5flash19enable_sm80_to_sm89INS1_16FlashAttnFwdSm80INS1_25CollectiveMainloopFwdSm80ILi8ELi1ELb1EN4cute5tupleIJNS5_1CILi128EEENS7_ILi48EEENS7_ILi256EEEEEELi256ENS_10bfloat16_tEfNS_4arch4Sm80ELb0ELb0ELb1ELb1ELb1ELb0ELb1ELb1EEENS1_21CollectiveEpilogueFwdINS6_IJS8_SA_S9_EEENS6_IJNS7_ILi1EEESI_SI_EEESC_SE_Li256ELb1ELb1ELb1ELb0EEENS1_36VarlenDynamicPersistentTileSchedulerILi128ELi48ELi256ELi256ELb1ELb1ELb0ELb0ELb1ELb1EEEEEEEEEvNT_6ParamsE --------------------------
	.section	.nv.constant0._ZN7cutlass13device_kernelIN5flash19enable_sm80_to_sm89INS1_16FlashAttnFwdSm80INS1_25CollectiveMainloopFwdSm80ILi8ELi1ELb1EN4cute5tupleIJNS5_1CILi128EEENS7_ILi48EEENS7_ILi256EEEEEELi256ENS_10bfloat16_tEfNS_4arch4Sm80ELb0ELb0ELb1ELb1ELb1ELb0ELb1ELb1EEENS1_21CollectiveEpilogueFwdINS6_IJS8_SA_S9_EEENS6_IJNS7_ILi1EEESI_SI_EEESC_SE_Li256ELb1ELb1ELb1ELb0EEENS1_36VarlenDynamicPersistentTileSchedulerILi128ELi48ELi256ELi256ELb1ELb1ELb0ELb0ELb1ELb1EEEEEEEEEvNT_6ParamsE,"a",@progbits
	.sectionflags	@""
	.align	4
.nv.constant0._ZN7cutlass13device_kernelIN5flash19enable_sm80_to_sm89INS1_16FlashAttnFwdSm80INS1_25CollectiveMainloopFwdSm80ILi8ELi1ELb1EN4cute5tupleIJNS5_1CILi128EEENS7_ILi48EEENS7_ILi256EEEEEELi256ENS_10bfloat16_tEfNS_4arch4Sm80ELb0ELb0ELb1ELb1ELb1ELb0ELb1ELb1EEENS1_21CollectiveEpilogueFwdINS6_IJS8_SA_S9_EEENS6_IJNS7_ILi1EEESI_SI_EEESC_SE_Li256ELb1ELb1ELb1ELb0EEENS1_36VarlenDynamicPersistentTileSchedulerILi128ELi48ELi256ELi256ELb1ELb1ELb0ELb0ELb1ELb1EEEEEEEEEvNT_6ParamsE:
	.zero		1432


//--------------------- .nv.constant0._ZN7cutlass13device_kernelIN5flash19enable_sm80_to_sm89INS1_16FlashAttnFwdSm80INS1_25CollectiveMainloopFwdSm80ILi8ELi1ELb0EN4cute5tupleIJNS5_1CILi128EEENS7_ILi32EEENS7_ILi256EEEEEELi256ENS_10bfloat16_tEfNS_4arch4Sm80ELb0ELb0ELb1ELb1ELb1ELb1ELb1ELb1EEENS1_21CollectiveEpilogueFwdINS6_IJS8_SA_S9_EEENS6_IJNS7_ILi1EEESI_SI_EEESC_SE_Li256ELb1ELb1ELb1ELb0EEENS1_36VarlenDynamicPersistentTileSchedulerILi128ELi32ELi256ELi256ELb1ELb1ELb0ELb0ELb1ELb1EEEEEEEEEvNT_6ParamsE --------------------------
	.section	.nv.constant0._ZN7cutlass13device_kernelIN5flash19enable_sm80_to_sm89INS1_16FlashAttnFwdSm80INS1_25CollectiveMainloopFwdSm80ILi8ELi1ELb0EN4cute5tupleIJNS5_1CILi128EEENS7_ILi32EEENS7_ILi256EEEEEELi256ENS_10bfloat16_tEfNS_4arch4Sm80ELb0ELb0ELb1ELb1ELb1ELb1ELb1ELb1EEENS1_21CollectiveEpilogueFwdINS6_IJS8_SA_S9_EEENS6_IJNS7_ILi1EEESI_SI_EEESC_SE_Li256ELb1ELb1ELb1ELb0EEENS1_36VarlenDynamicPersistentTileSchedulerILi128ELi32ELi256ELi256ELb1ELb1ELb0ELb0ELb1ELb1EEEEEEEEEvNT_6ParamsE,"a",@progbits
	.sectionflags	@""
	.align	4
.nv.constant0._ZN7cutlass13device_kernelIN5flash19enable_sm80_to_sm89INS1_16FlashAttnFwdSm80INS1_25CollectiveMainloopFwdSm80ILi8ELi1ELb0EN4cute5tupleIJNS5_1CILi128EEENS7_ILi32EEENS7_ILi256EEEEEELi256ENS_10bfloat16_tEfNS_4arch4Sm80ELb0ELb0ELb1ELb1ELb1ELb1ELb1ELb1EEENS1_21CollectiveEpilogueFwdINS6_IJS8_SA_S9_EEENS6_IJNS7_ILi1EEESI_SI_EEESC_SE_Li256ELb1ELb1ELb1ELb0EEENS1_36VarlenDynamicPersistentTileSchedulerILi128ELi32ELi256ELi256ELb1ELb1ELb0ELb0ELb1ELb1EEEEEEEEEvNT_6ParamsE:
	.zero		1432


//--------------------- .nv.constant0._ZN7cutlass13device_kernelIN5flash19enable_sm80_to_sm89INS1_16FlashAttnFwdSm80INS1_25CollectiveMainloopFwdSm80ILi8ELi1ELb1EN4cute5tupleIJNS5_1CILi128EEENS7_ILi48EEENS7_ILi256EEEEEELi256ENS_10bfloat16_tEfNS_4arch4Sm80ELb0ELb1ELb1ELb0ELb1ELb0ELb1ELb1EEENS1_21CollectiveEpilogueFwdINS6_IJS8_SA_S9_EEENS6_IJNS7_ILi1EEESI_SI_EEESC_SE_Li256ELb0ELb1ELb1ELb0EEENS1_19SingleTileSchedulerILb0ELb1ELb1ELi128EEEEEEEEEvNT_6ParamsE --------------------------
	.section	.nv.constant0._ZN7cutlass13device_kernelIN5flash19enable_sm80_to_sm89INS1_16FlashAttnFwdSm80INS1_25CollectiveMainloopFwdSm80ILi8ELi1ELb1EN4cute5tupleIJNS5_1CILi128EEENS7_ILi48EEENS7_ILi256EEEEEELi256ENS_10bfloat16_tEfNS_4arch4Sm80ELb0ELb1ELb1ELb0ELb1ELb0ELb1ELb1EEENS1_21CollectiveEpilogueFwdINS6_IJS8_SA_S9_EEENS6_IJNS7_ILi1EEESI_SI_EEESC_SE_Li256ELb0ELb1ELb1ELb0EEENS1_19SingleTileSchedulerILb0ELb1ELb1ELi128EEEEEEEEEvNT_6ParamsE,"a",@progbits
	.sectionflags	@""
	.align	4
.nv.constant0._ZN7cutlass13device_kernelIN5flash19enable_sm80_to_sm89INS1_16FlashAttnFwdSm80INS1_25CollectiveMainloopFwdSm80ILi8ELi1ELb1EN4cute5tupleIJNS5_1CILi128EEENS7_ILi48EEENS7_ILi256EEEEEELi256ENS_10bfloat16_tEfNS_4arch4Sm80ELb0ELb1ELb1ELb0ELb1ELb0ELb1ELb1EEENS1_21CollectiveEpilogueFwdINS6_IJS8_SA_S9_EEENS6_IJNS7_ILi1EEESI_SI_EEESC_SE_Li256ELb0ELb1ELb1ELb0EEENS1_19SingleTileSchedulerILb0ELb1ELb1ELi128EEEEEEEEEvNT_6ParamsE:
	.zero		1400


//--------------------- .nv.constant0._ZN7cutlass13device_kernelIN5flash19enable_sm80_to_sm89INS1_16FlashAttnFwdSm80INS1_25CollectiveMainloopFwdSm80ILi8ELi1ELb1EN4cute5tupleIJNS5_1CILi128EEENS7_ILi48EEENS7_ILi256EEEEEELi256ENS_10bfloat16_tEfNS_4arch4Sm80ELb0ELb1ELb1ELb1ELb1ELb0ELb1ELb1EEENS1_21CollectiveEpilogueFwdINS6_IJS8_SA_S9_EEENS6_IJNS7_ILi1EEESI_SI_EEESC_SE_Li256ELb1ELb1ELb1ELb0EEENS1_36VarlenDynamicPersistentTileSchedulerILi128ELi48ELi256ELi256ELb1ELb1ELb0ELb1ELb0ELb1EEEEEEEEEvNT_6ParamsE --------------------------
	.section	.nv.constant0._ZN7cutlass13device_kernelIN5flash19enable_sm80_to_sm89INS1_16FlashAttnFwdSm80INS1_25CollectiveMainloopFwdSm80ILi8ELi1ELb1EN4cute5tupleIJNS5_1CILi128EEENS7_ILi48EEENS7_ILi256EEEEEELi256ENS_10bfloat16_tEfNS_4arch4Sm80ELb0ELb1ELb1ELb1ELb1ELb0ELb1ELb1EEENS1_21CollectiveEpilogueFwdINS6_IJS8_SA_S9_EEENS6_IJNS7_ILi1EEESI_SI_EEESC_SE_Li256ELb1ELb1ELb1ELb0EEENS1_36VarlenDynamicPersistentTileSchedulerILi128ELi48ELi256ELi256ELb1ELb1ELb0ELb1ELb0ELb1EEEEEEEEEvNT_6ParamsE,"a",@progbits
	.sectionflags	@""
	.align	4
.nv.constant0._ZN7cutlass13device_kernelIN5flash19enable_sm80_to_sm89INS1_16FlashAttnFwdSm80INS1_25CollectiveMainloopFwdSm80ILi8ELi1ELb1EN4cute5tupleIJNS5_1CILi128EEENS7_ILi48EEENS7_ILi256EEEEEELi256ENS_10bfloat16_tEfNS_4arch4Sm80ELb0ELb1ELb1ELb1ELb1ELb0ELb1ELb1EEENS1_21CollectiveEpilogueFwdINS6_IJS8_SA_S9_EEENS6_IJNS7_ILi1EEESI_SI_EEESC_SE_Li256ELb1ELb1ELb1ELb0EEENS1_36VarlenDynamicPersistentTileSchedulerILi128ELi48ELi256ELi256ELb1ELb1ELb0ELb1ELb0ELb1EEEEEEEEEvNT_6ParamsE:
	.zero		1432


//--------------------- .nv.constant0._ZN7cutlass13device_kernelIN5flash19enable_sm80_to_sm89INS1_16FlashAttnFwdSm80INS1_25CollectiveMainloopFwdSm80ILi8ELi1ELb0EN4cute5tupleIJNS5_1CILi128EEENS7_ILi32EEENS7_ILi256EEEEEELi256ENS_10bfloat16_tEfNS_4arch4Sm80ELb0ELb1ELb1ELb1ELb1ELb1ELb1ELb1EEENS1_21CollectiveEpilogueFwdINS6_IJS8_SA_S9_EEENS6_IJNS7_ILi1EEESI_SI_EEESC_SE_Li256ELb1ELb1ELb1ELb0EEENS1_36VarlenDynamicPersistentTileSchedulerILi128ELi32ELi256ELi256ELb1ELb1ELb0ELb1ELb0ELb1EEEEEEEEEvNT_6ParamsE --------------------------
	.section	.nv.constant0._ZN7cutlass13device_kernelIN5flash19enable_sm80_to_sm89INS1_16FlashAttnFwdSm80INS1_25CollectiveMainloopFwdSm80ILi8ELi1ELb0EN4cute5tupleIJNS5_1CILi128EEENS7_ILi32EEENS7_ILi256EEEEEELi256ENS_10bfloat16_tEfNS_4arch4Sm80ELb0ELb1ELb1ELb1ELb1ELb1ELb1ELb1EEENS1_21CollectiveEpilogueFwdINS6_IJS8_SA_S9_EEENS6_IJNS7_ILi1EEESI_SI_EEESC_SE_Li256ELb1ELb1ELb1ELb0EEENS1_36VarlenDynamicPersistentTileSchedulerILi128ELi32ELi256ELi256ELb1ELb1ELb0ELb1ELb0ELb1EEEEEEEEEvNT_6ParamsE,"a",@progbits
	.sectionflags	@""
	.align	4
.nv.constant0._ZN7cutlass13device_kernelIN5flash19enable_sm80_to_sm89INS1_16FlashAttnFwdSm80INS1_25CollectiveMainloopFwdSm80ILi8ELi1ELb0EN4cute5tupleIJNS5_1CILi128EEENS7_ILi32EEENS7_ILi256EEEEEELi256ENS_10bfloat16_tEfNS_4arch4Sm80ELb0ELb1ELb1ELb1ELb1ELb1ELb1ELb1EEENS1_21CollectiveEpilogueFwdINS6_IJS8_SA_S9_EEENS6_IJNS7_ILi1EEESI_SI_EEESC_SE_Li256ELb1ELb1ELb1ELb0EEENS1_36VarlenDynamicPersistentTileSchedulerILi128ELi32ELi256ELi256ELb1ELb1ELb0ELb1ELb0ELb1EEEEEEEEEvNT_6ParamsE:
	.zero		1432


//--------------------- .nv.constant0._ZN7cutlass13device_kernelIN5flash19enable_sm80_to_sm89INS1_16FlashAttnFwdSm80INS1_25CollectiveMainloopFwdSm80ILi8ELi1ELb1EN4cute5tupleIJNS5_1CILi128EEENS7_ILi64EEENS7_ILi256EEEEEELi256ENS_10bfloat16_tEfNS_4arch4Sm80ELb1ELb0ELb1ELb0ELb1ELb0ELb1ELb1EEENS1_21CollectiveEpilogueFwdINS6_IJS8_SA_S9_EEENS6_IJNS7_ILi1EEESI_SI_EEESC_SE_Li256ELb0ELb1ELb1ELb0EEENS1_30DynamicPersistentTileSchedulerILi256ELi256ELb1ELb1ELb0EEEEEEEEEvNT_6ParamsE --------------------------
	.section	.nv.constant0._ZN7cutlass13device_kernelIN5flash19enable_sm80_to_sm89INS1_16FlashAttnFwdSm80INS1_25CollectiveMainloopFwdSm80ILi8ELi1ELb1EN4cute5tupleIJNS5_1CILi128EEENS7_ILi64EEENS7_ILi256EEEEEELi256ENS_10bfloat16_tEfNS_4arch4Sm80ELb1ELb0ELb1ELb0ELb1ELb0ELb1ELb1EEENS1_21CollectiveEpilogueFwdINS6_IJS8_SA_S9_EEENS6_IJNS7_ILi1EEESI_SI_EEESC_SE_Li256ELb0ELb1ELb1ELb0EEENS1_30DynamicPersistentTileSchedulerILi256ELi256ELb1ELb1ELb0EEEEEEEEEvNT_6ParamsE,"a",@progbits
	.sectionflags	@""
	.align	4
.nv.constant0._ZN7cutlass13device_kernelIN5flash19enable_sm80_to_sm89INS1_16FlashAttnFwdSm80INS1_25CollectiveMainloopFwdSm80ILi8ELi1ELb1EN4cute5tupleIJNS5_1CILi128EEENS7_ILi64EEENS7_ILi256EEEEEELi256ENS_10bfloat16_tEfNS_4arch4Sm80ELb1ELb0ELb1ELb0ELb1ELb0ELb1ELb1EEENS1_21CollectiveEpilogueFwdINS6_IJS8_SA_S9_EEENS6_IJNS7_ILi1EEESI_SI_EEESC_SE_Li256ELb0ELb1ELb1ELb0EEENS1_30DynamicPersistentTileSchedulerILi256ELi256ELb1ELb1ELb0EEEEEEEEEvNT_6ParamsE:
	.zero		1416


//--------------------- .nv.constant0._ZN7cutlass13device_kernelIN5flash19enable_sm80_to_sm89INS1_16FlashAttnFwdSm80INS1_25CollectiveMainloopFwdSm80ILi8ELi1ELb1EN4cute5tupleIJNS5_1CILi128EEENS7_ILi48EEENS7_ILi256EEEEEELi256ENS_10bfloat16_tEfNS_4arch4Sm80ELb1ELb0ELb1ELb1ELb1ELb0ELb1ELb1EEENS1_21CollectiveEpilogueFwdINS6_IJS8_SA_S9_EEENS6_IJNS7_ILi1EEESI_SI_EEESC_SE_Li256ELb1ELb1ELb1ELb0EEENS1_36VarlenDynamicPersistentTileSchedulerILi128ELi48ELi256ELi256ELb1ELb1ELb0ELb1ELb1ELb1EEEEEEEEEvNT_6ParamsE --------------------------
	.section	.nv.constant0._ZN7cutlass13device_kernelIN5flash19enable_sm80_to_sm89INS1_16FlashAttnFwdSm80INS1_25CollectiveMainloopFwdSm80ILi8ELi1ELb1EN4cute5tupleIJNS5_1CILi128EEENS7_ILi48EEENS7_ILi256EEEEEELi256ENS_10bfloat16_tEfNS_4arch4Sm80ELb1ELb0ELb1ELb1ELb1ELb0ELb1ELb1EEENS1_21CollectiveEpilogueFwdINS6_IJS8_SA_S9_EEENS6_IJNS7_ILi1EEESI_SI_EEESC_SE_Li256ELb1ELb1ELb1ELb0EEENS1_36VarlenDynamicPersistentTileSchedulerILi128ELi48ELi256ELi256ELb1ELb1ELb0ELb1ELb1ELb1EEEEEEEEEvNT_6ParamsE,"a",@progbits
	.sectionflags	@""
	.align	4
.nv.constant0._ZN7cutlass13device_kernelIN5flash19enable_sm80_to_sm89INS1_16FlashAttnFwdSm80INS1_25CollectiveMainloopFwdSm80ILi8ELi1ELb1EN4cute5tupleIJNS5_1CILi128EEENS7_ILi48EEENS7_ILi256EEEEEELi256ENS_10bfloat16_tEfNS_4arch4Sm80ELb1ELb0ELb1ELb1ELb1ELb0ELb1ELb1EEENS1_21CollectiveEpilogueFwdINS6_IJS8_SA_S9_EEENS6_IJNS7_ILi1EEESI_SI_EEESC_SE_Li256ELb1ELb1ELb1ELb0EEENS1_36VarlenDynamicPersistentTileSchedulerILi128ELi48ELi256ELi256ELb1ELb1ELb0ELb1ELb1ELb1EEEEEEEEEvNT_6ParamsE:
	.zero		1432


//--------------------- .nv.constant0._ZN7cutlass13device_kernelIN5flash19enable_sm80_to_sm89INS1_16FlashAttnFwdSm80INS1_25CollectiveMainloopFwdSm80ILi8ELi1ELb0EN4cute5tupleIJNS5_1CILi128EEENS7_ILi32EEENS7_ILi256EEEEEELi256ENS_10bfloat16_tEfNS_4arch4Sm80ELb1ELb0ELb1ELb1ELb1ELb1ELb1ELb1EEENS1_21CollectiveEpilogueFwdINS6_IJS8_SA_S9_EEENS6_IJNS7_ILi1EEESI_SI_EEESC_SE_Li256ELb1ELb1ELb1ELb0EEENS1_36VarlenDynamicPersistentTileSchedulerILi128ELi32ELi256ELi256ELb1ELb1ELb0ELb1ELb1ELb1EEEEEEEEEvNT_6ParamsE --------------------------
	.section	.nv.constant0._ZN7cutlass13device_kernelIN5flash19enable_sm80_to_sm89INS1_16FlashAttnFwdSm80INS1_25CollectiveMainloopFwdSm80ILi8ELi1ELb0EN4cute5tupleIJNS5_1CILi128EEENS7_ILi32EEENS7_ILi256EEEEEELi256ENS_10bfloat16_tEfNS_4arch4Sm80ELb1ELb0ELb1ELb1ELb1ELb1ELb1ELb1EEENS1_21CollectiveEpilogueFwdINS6_IJS8_SA_S9_EEENS6_IJNS7_ILi1EEESI_SI_EEESC_SE_Li256ELb1ELb1ELb1ELb0EEENS1_36VarlenDynamicPersistentTileSchedulerILi128ELi32ELi256ELi256ELb1ELb1ELb0ELb1ELb1ELb1EEEEEEEEEvNT_6ParamsE,"a",@progbits
	.sectionflags	@""
	.align	4
.nv.constant0._ZN7cutlass13device_kernelIN5flash19enable_sm80_to_sm89INS1_16FlashAttnFwdSm80INS1_25CollectiveMainloopFwdSm80ILi8ELi1ELb0EN4cute5tupleIJNS5_1CILi128EEENS7_ILi32EEENS7_ILi256EEEEEELi256ENS_10bfloat16_tEfNS_4arch4Sm80ELb1ELb0ELb1ELb1ELb1ELb1ELb1ELb1EEENS1_21CollectiveEpilogueFwdINS6_IJS8_SA_S9_EEENS6_IJNS7_ILi1EEESI_SI_EEESC_SE_Li256ELb1ELb1ELb1ELb0EEENS1_36VarlenDynamicPersistentTileSchedulerILi128ELi32ELi256ELi256ELb1ELb1ELb0ELb1ELb1ELb1EEEEEEEEEvNT_6ParamsE:
	.zero		1432


//--------------------- .nv.constant0._ZN7cutlass13device_kernelIN5flash19enable_sm80_to_sm89INS1_16FlashAttnFwdSm80INS1_25CollectiveMainloopFwdSm80ILi8ELi1ELb0EN4cute5tupleIJNS5_1CILi128EEENS7_ILi96EEENS7_ILi256EEEEEELi256ENS_10bfloat16_tEfNS_4arch4Sm80ELb0ELb0ELb1ELb0ELb1ELb0ELb1ELb1EEENS1_21CollectiveEpilogueFwdINS6_IJS8_SA_S9_EEENS6_IJNS7_ILi1EEESI_SI_EEESC_SE_Li256ELb0ELb1ELb1ELb0EEENS1_19SingleTileSchedulerILb0ELb1ELb1ELi128EEEEEEEEEvNT_6ParamsE --------------------------
	.section	.nv.constant0._ZN7cutlass13device_kernelIN5flash19enable_sm80_to_sm89INS1_16FlashAttnFwdSm80INS1_25CollectiveMainloopFwdSm80ILi8ELi1ELb0EN4cute5tupleIJNS5_1CILi128EEENS7_ILi96EEENS7_ILi256EEEEEELi256ENS_10bfloat16_tEfNS_4arch4Sm80ELb0ELb0ELb1ELb0ELb1ELb0ELb1ELb1EEENS1_21CollectiveEpilogueFwdINS6_IJS8_SA_S9_EEENS6_IJNS7_ILi1EEESI_SI_EEESC_SE_Li256ELb0ELb1ELb1ELb0EEENS1_19SingleTileSchedulerILb0ELb1ELb1ELi128EEEEEEEEEvNT_6ParamsE,"a",@progbits
	.sectionflags	@""
	.align	4
.nv.constant0._ZN7cutlass13device_kernelIN5flash19enable_sm80_to_sm89INS1_16FlashAttnFwdSm80INS1_25CollectiveMainloopFwdSm80ILi8ELi1ELb0EN4cute5tupleIJNS5_1CILi128EEENS7_ILi96EEENS7_ILi256EEEEEELi256ENS_10bfloat16_tEfNS_4arch4Sm80ELb0ELb0ELb1ELb0ELb1ELb0ELb1ELb1EEENS1_21CollectiveEpilogueFwdINS6_IJS8_SA_S9_EEENS6_IJNS7_ILi1EEESI_SI_EEESC_SE_Li256ELb0ELb1ELb1ELb0EEENS1_19SingleTileSchedulerILb0ELb1ELb1ELi128EEEEEEEEEvNT_6ParamsE:
	.zero		1400


//--------------------- .nv.constant0._ZN7cutlass13device_kernelIN5flash19enable_sm80_to_sm89INS1_16FlashAttnFwdSm80INS1_25CollectiveMainloopFwdSm80ILi8ELi1ELb0EN4cute5tupleIJNS5_1CILi128EEENS7_ILi64EEENS7_ILi256EEEEEELi256ENS_10bfloat16_tEfNS_4arch4Sm80ELb0ELb0ELb1ELb1ELb1ELb0ELb1ELb1EEENS1_21CollectiveEpilogueFwdINS6_IJS8_SA_S9_EEENS6_IJNS7_ILi1EEESI_SI_EEESC_SE_Li256ELb1ELb1ELb1ELb0EEENS1_36VarlenDynamicPersistentTileSchedulerILi128ELi64ELi256ELi256ELb1ELb1ELb0ELb0ELb1ELb1EEEEEEEEEvNT_6ParamsE --------------------------
	.section	.nv.constant0._ZN7cutlass13device_kernelIN5flash19enable_sm80_to_sm89INS1_16FlashAttnFwdSm80INS1_25CollectiveMainloopFwdSm80ILi8ELi1ELb0EN4cute5tupleIJNS5_1CILi128EEENS7_ILi64EEENS7_ILi256EEEEEELi256ENS_10bfloat16_tEfNS_4arch4Sm80ELb0ELb0ELb1ELb1ELb1ELb0ELb1ELb1EEENS1_21CollectiveEpilogueFwdINS6_IJS8_SA_S9_EEENS6_IJNS7_ILi1EEESI_SI_EEESC_SE_Li256ELb1ELb1ELb1ELb0EEENS1_36VarlenDynamicPersistentTileSchedulerILi128ELi64ELi256ELi256ELb1ELb1ELb0ELb0ELb1ELb1EEEEEEEEEvNT_6ParamsE,"a",@progbits
	.sectionflags	@""
	.align	4
.nv.constant0._ZN7cutlass13device_kernelIN5flash19enable_sm80_to_sm89INS1_16FlashAttnFwdSm80INS1_25CollectiveMainloopFwdSm80ILi8ELi1ELb0EN4cute5tupleIJNS5_1CILi128EEENS7_ILi64EEENS7_ILi256EEEEEELi256ENS_10bfloat16_tEfNS_4arch4Sm80ELb0ELb0ELb1ELb1ELb1ELb0ELb1ELb1EEENS1_21CollectiveEpilogueFwdINS6_IJS8_SA_S9_EEENS6_IJNS7_ILi1EEESI_SI_EEESC_SE_Li256ELb1ELb1ELb1ELb0EEENS1_36VarlenDynamicPersistentTileSchedulerILi128ELi64ELi256ELi256ELb1ELb1ELb0ELb0ELb1ELb1EEEEEEEEEvNT_6ParamsE:
	.zero		1432


//--------------------- .nv.constant0._ZN7cutlass13device_kernelIN5flash19enable_sm80_to_sm89INS1_16FlashAttnFwdSm80INS1_25CollectiveMainloopFwdSm80ILi8ELi1ELb0EN4cute5tupleIJNS5_1CILi128EEENS7_ILi48EEENS7_ILi256EEEEEELi256ENS_10bfloat16_tEfNS_4arch4Sm80ELb0ELb0ELb1ELb1ELb1ELb1ELb1ELb1EEENS1_21CollectiveEpilogueFwdINS6_IJS8_SA_S9_EEENS6_IJNS7_ILi1EEESI_SI_EEESC_SE_Li256ELb1ELb1ELb1ELb0EEENS1_36VarlenDynamicPersistentTileSchedulerILi128ELi48ELi256ELi256ELb1ELb1ELb0ELb0ELb1ELb1EEEEEEEEEvNT_6ParamsE --------------------------
	.section	.nv.constant0._ZN7cutlass13device_kernelIN5flash19enable_sm80_to_sm89INS1_16FlashAttnFwdSm80INS1_25CollectiveMainloopFwdSm80ILi8ELi1ELb0EN4cute5tupleIJNS5_1CILi128EEENS7_ILi48EEENS7_ILi256EEEEEELi256ENS_10bfloat16_tEfNS_4arch4Sm80ELb0ELb0ELb1ELb1ELb1ELb1ELb1ELb1EEENS1_21CollectiveEpilogueFwdINS6_IJS8_SA_S9_EEENS6_IJNS7_ILi1EEESI_SI_EEESC_SE_Li256ELb1ELb1ELb1ELb0EEENS1_36VarlenDynamicPersistentTileSchedulerILi128ELi48ELi256ELi256ELb1ELb1ELb0ELb0ELb1ELb1EEEEEEEEEvNT_6ParamsE,"a",@progbits
	.sectionflags	@""
	.align	4
.nv.constant0._ZN7cutlass13device_kernelIN5flash19enable_sm80_to_sm89INS1_16FlashAttnFwdSm80INS1_25CollectiveMainloopFwdSm80ILi8ELi1ELb0EN4cute5tupleIJNS5_1CILi128EEENS7_ILi48EEENS7_ILi256EEEEEELi256ENS_10bfloat16_tEfNS_4arch4Sm80ELb0ELb0ELb1ELb1ELb1ELb1ELb1ELb1EEENS1_21CollectiveEpilogueFwdINS6_IJS8_SA_S9_EEENS6_IJNS7_ILi1EEESI_SI_EEESC_SE_Li256ELb1ELb1ELb1ELb0EEENS1_36VarlenDynamicPersistentTileSchedulerILi128ELi48ELi256ELi256ELb1ELb1ELb0ELb0ELb1ELb1EEEEEEEEEvNT_6ParamsE:
	.zero		1432


//--------------------- .nv.constant0._ZN7cutlass13device_kernelIN5flash19enable_sm80_to_sm89INS1_16FlashAttnFwdSm80INS1_25CollectiveMainloopFwdSm80ILi8ELi1ELb0EN4cute5tupleIJNS5_1CILi128EEENS7_ILi64EEENS7_ILi256EEEEEELi256ENS_10bfloat16_tEfNS_4arch4Sm80ELb0ELb1ELb1ELb0ELb1ELb0ELb1ELb1EEENS1_21CollectiveEpilogueFwdINS6_IJS8_SA_S9_EEENS6_IJNS7_ILi1EEESI_SI_EEESC_SE_Li256ELb0ELb1ELb1ELb0EEENS1_19SingleTileSchedulerILb0ELb1ELb1ELi128EEEEEEEEEvNT_6ParamsE --------------------------
	.section	.nv.constant0._ZN7cutlass13device_kernelIN5flash19enable_sm80_to_sm89INS1_16FlashAttnFwdSm80INS1_25CollectiveMainloopFwdSm80ILi8ELi1ELb0EN4cute5tupleIJNS5_1CILi128EEENS7_ILi64EEENS7_ILi256EEEEEELi256ENS_10bfloat16_tEfNS_4arch4Sm80ELb0ELb1ELb1ELb0ELb1ELb0ELb1ELb1EEENS1_21CollectiveEpilogueFwdINS6_IJS8_SA_S9_EEENS6_IJNS7_ILi1EEESI_SI_EEESC_SE_Li256ELb0ELb1ELb1ELb0EEENS1_19SingleTileSchedulerILb0ELb1ELb1ELi128EEEEEEEEEvNT_6ParamsE,"a",@progbits
	.sectionflags	@""
	.align	4
.nv.constant0._ZN7cutlass13device_kernelIN5flash19enable_sm80_to_sm89INS1_16FlashAttnFwdSm80INS1_25CollectiveMainloopFwdSm80ILi8ELi1ELb0EN4cute5tupleIJNS5_1CILi128EEENS7_ILi64EEENS7_ILi256EEEEEELi256ENS_10bfloat16_tEfNS_4arch4Sm80ELb0ELb1ELb1ELb0ELb1ELb0ELb1ELb1EEENS1_21CollectiveEpilogueFwdINS6_IJS8_SA_S9_EEENS6_IJNS7_ILi1EEESI_SI_EEESC_SE_Li256ELb0ELb1ELb1ELb0EEENS1_19SingleTileSchedulerILb0ELb1ELb1ELi128EEEEEEEEEvNT_6ParamsE:
	.zero		1400


//--------------------- .nv.constant0._ZN7cutlass13device_kernelIN5flash19enable_sm80_to_sm89INS1_16FlashAttnFwdSm80INS1_25CollectiveMainloopFwdSm80ILi8ELi1ELb0EN4cute5tupleIJNS5_1CILi128EEENS7_ILi64EEENS7_ILi256EEEEEELi256ENS_10bfloat16_tEfNS_4arch4Sm80ELb0ELb1ELb1ELb1ELb1ELb0ELb1ELb1EEENS1_21CollectiveEpilogueFwdINS6_IJS8_SA_S9_EEENS6_IJNS7_ILi1EEESI_SI_EEESC_SE_Li256ELb1ELb1ELb1ELb0EEENS1_36VarlenDynamicPersistentTileSchedulerILi128ELi64ELi256ELi256ELb1ELb1ELb0ELb1ELb0ELb1EEEEEEEEEvNT_6ParamsE --------------------------
	.section	.nv.constant0._ZN7cutlass13device_kernelIN5flash19enable_sm80_to_sm89INS1_16FlashAttnFwdSm80INS1_25CollectiveMainloopFwdSm80ILi8ELi1ELb0EN4cute5tupleIJNS5_1CILi128EEENS7_ILi64EEENS7_ILi256EEEEEELi256ENS_10bfloat16_tEfNS_4arch4Sm80ELb0ELb1ELb1ELb1ELb1ELb0ELb1ELb1EEENS1_21CollectiveEpilogueFwdINS6_IJS8_SA_S9_EEENS6_IJNS7_ILi1EEESI_SI_EEESC_SE_Li256ELb1ELb1ELb1ELb0EEENS1_36VarlenDynamicPersistentTileSchedulerILi128ELi64ELi256ELi256ELb1ELb1ELb0ELb1ELb0ELb1EEEEEEEEEvNT_6ParamsE,"a",@progbits
	.sectionflags	@""
	.align	4
.nv.constant0._ZN7cutlass13device_kernelIN5flash19enable_sm80_to_sm89INS1_16FlashAttnFwdSm80INS1_25CollectiveMainloopFwdSm80ILi8ELi1ELb0EN4cute5tupleIJNS5_1CILi128EEENS7_ILi64EEENS7_ILi256EEEEEELi256ENS_10bfloat16_tEfNS_4arch4Sm80ELb0ELb1ELb1ELb1ELb1ELb0ELb1ELb1EEENS1_21CollectiveEpilogueFwdINS6_IJS8_SA_S9_EEENS6_IJNS7_ILi1EEESI_SI_EEESC_SE_Li256ELb1ELb1ELb1ELb0EEENS1_36VarlenDynamicPersistentTileSchedulerILi128ELi64ELi256ELi256ELb1ELb1ELb0ELb1ELb0ELb1EEEEEEEEEvNT_6ParamsE:
	.zero		1432


//--------------------- .nv.constant0._ZN7cutlass13device_kernelIN5flash19enable_sm80_to_sm89INS1_16FlashAttnFwdSm80INS1_25CollectiveMainloopFwdSm80ILi8ELi1ELb0EN4cute5tupleIJNS5_1CILi128EEENS7_ILi48EEENS7_ILi256EEEEEELi256ENS_10bfloat16_tEfNS_4arch4Sm80ELb0ELb1ELb1ELb1ELb1ELb1ELb1ELb1EEENS1_21CollectiveEpilogueFwdINS6_IJS8_SA_S9_EEENS6_IJNS7_ILi1EEESI_SI_EEESC_SE_Li256ELb1ELb1ELb1ELb0EEENS1_36VarlenDynamicPersistentTileSchedulerILi128ELi48ELi256ELi256ELb1ELb1ELb0ELb1ELb0ELb1EEEEEEEEEvNT_6ParamsE --------------------------
	.section	.nv.constant0._ZN7cutlass13device_kernelIN5flash19enable_sm80_to_sm89INS1_16FlashAttnFwdSm80INS1_25CollectiveMainloopFwdSm80ILi8ELi1ELb0EN4cute5tupleIJNS5_1CILi128EEENS7_ILi48EEENS7_ILi256EEEEEELi256ENS_10bfloat16_tEfNS_4arch4Sm80ELb0ELb1ELb1ELb1ELb1ELb1ELb1ELb1EEENS1_21CollectiveEpilogueFwdINS6_IJS8_SA_S9_EEENS6_IJNS7_ILi1EEESI_SI_EEESC_SE_Li256ELb1ELb1ELb1ELb0EEENS1_36VarlenDynamicPersistentTileSchedulerILi128ELi48ELi256ELi256ELb1ELb1ELb0ELb1ELb0ELb1EEEEEEEEEvNT_6ParamsE,"a",@progbits
	.sectionflags	@""
	.align	4
.nv.constant0._ZN7cutlass13device_kernelIN5flash19enable_sm80_to_sm89INS1_16FlashAttnFwdSm80INS1_25CollectiveMainloopFwdSm80ILi8ELi1ELb0EN4cute5tupleIJNS5_1CILi128EEENS7_ILi48EEENS7_ILi256EEEEEELi256ENS_10bfloat16_tEfNS_4arch4Sm80ELb0ELb1ELb1ELb1ELb1ELb1ELb1ELb1EEENS1_21CollectiveEpilogueFwdINS6_IJS8_SA_S9_EEENS6_IJNS7_ILi1EEESI_SI_EEESC_SE_Li256ELb1ELb1ELb1ELb0EEENS1_36VarlenDynamicPersistentTileSchedulerILi128ELi48ELi256ELi256ELb1ELb1ELb0ELb1ELb0ELb1EEEEEEEEEvNT_6ParamsE:
	.zero		1432


//--------------------- .nv.constant0._ZN7cutlass13device_kernelIN5flash19enable_sm80_to_sm89INS1_16FlashAttnFwdSm80INS1_25CollectiveMainloopFwdSm80ILi8ELi1ELb0EN4cute5tupleIJNS5_1CILi128EEENS7_ILi96EEENS7_ILi256EEEEEELi256ENS_10bfloat16_tEfNS_4arch4Sm80ELb1ELb0ELb1ELb0ELb1ELb0ELb1ELb1EEENS1_21CollectiveEpilogueFwdINS6_IJS8_SA_S9_EEENS6_IJNS7_ILi1EEESI_SI_EEESC_SE_Li256ELb0ELb1ELb1ELb0EEENS1_30DynamicPersistentTileSchedulerILi256ELi256ELb1ELb1ELb0EEEEEEEEEvNT_6ParamsE --------------------------
	.section	.nv.constant0._ZN7cutlass13device_kernelIN5flash19enable_sm80_to_sm89INS1_16FlashAttnFwdSm80INS1_25CollectiveMainloopFwdSm80ILi8ELi1ELb0EN4cute5tupleIJNS5_1CILi128EEENS7_ILi96EEENS7_ILi256EEEEEELi256ENS_10bfloat16_tEfNS_4arch4Sm80ELb1ELb0ELb1ELb0ELb1ELb0ELb1ELb1EEENS1_21CollectiveEpilogueFwdINS6_IJS8_SA_S9_EEENS6_IJNS7_ILi1EEESI_SI_EEESC_SE_Li256ELb0ELb1ELb1ELb0EEENS1_30DynamicPersistentTileSchedulerILi256ELi256ELb1ELb1ELb0EEEEEEEEEvNT_6ParamsE,"a",@progbits
	.sectionflags	@""
	.align	4
.nv.constant0._ZN7cutlass13device_kernelIN5flash19enable_sm80_to_sm89INS1_16FlashAttnFwdSm80INS1_25CollectiveMainloopFwdSm80ILi8ELi1ELb0EN4cute5tupleIJNS5_1CILi128EEENS7_ILi96EEENS7_ILi256EEEEEELi256ENS_10bfloat16_tEfNS_4arch4Sm80ELb1ELb0ELb1ELb0ELb1ELb0ELb1ELb1EEENS1_21CollectiveEpilogueFwdINS6_IJS8_SA_S9_EEENS6_IJNS7_ILi1EEESI_SI_EEESC_SE_Li256ELb0ELb1ELb1ELb0EEENS1_30DynamicPersistentTileSchedulerILi256ELi256ELb1ELb1ELb0EEEEEEEEEvNT_6ParamsE:
	.zero		1416


//--------------------- .nv.constant0._ZN7cutlass13device_kernelIN5flash19enable_sm80_to_sm89INS1_16FlashAttnFwdSm80INS1_25CollectiveMainloopFwdSm80ILi8ELi1ELb0EN4cute5tupleIJNS5_1CILi128EEENS7_ILi64EEENS7_ILi256EEEEEELi256ENS_10bfloat16_tEfNS_4arch4Sm80ELb1ELb0ELb1ELb1ELb1ELb0ELb1ELb1EEENS1_21CollectiveEpilogueFwdINS6_IJS8_SA_S9_EEENS6_IJNS7_ILi1EEESI_SI_EEESC_SE_Li256ELb1ELb1ELb1ELb0EEENS1_36VarlenDynamicPersistentTileSchedulerILi128ELi64ELi256ELi256ELb1ELb1ELb0ELb1ELb1ELb1EEEEEEEEEvNT_6ParamsE --------------------------
	.section	.nv.constant0._ZN7cutlass13device_kernelIN5flash19enable_sm80_to_sm89INS1_16FlashAttnFwdSm80INS1_25CollectiveMainloopFwdSm80ILi8ELi1ELb0EN4cute5tupleIJNS5_1CILi128EEENS7_ILi64EEENS7_ILi256EEEEEELi256ENS_10bfloat16_tEfNS_4arch4Sm80ELb1ELb0ELb1ELb1ELb1ELb0ELb1ELb1EEENS1_21CollectiveEpilogueFwdINS6_IJS8_SA_S9_EEENS6_IJNS7_ILi1EEESI_SI_EEESC_SE_Li256ELb1ELb1ELb1ELb0EEENS1_36VarlenDynamicPersistentTileSchedulerILi128ELi64ELi256ELi256ELb1ELb1ELb0ELb1ELb1ELb1EEEEEEEEEvNT_6ParamsE,"a",@progbits
	.sectionflags	@""
	.align	4
.nv.constant0._ZN7cutlass13device_kernelIN5flash19enable_sm80_to_sm89INS1_16FlashAttnFwdSm80INS1_25CollectiveMainloopFwdSm80ILi8ELi1ELb0EN4cute5tupleIJNS5_1CILi128EEENS7_ILi64EEENS7_ILi256EEEEEELi256ENS_10bfloat16_tEfNS_4arch4Sm80ELb1ELb0ELb1ELb1ELb1ELb0ELb1ELb1EEENS1_21CollectiveEpilogueFwdINS6_IJS8_SA_S9_EEENS6_IJNS7_ILi1EEESI_SI_EEESC_SE_Li256ELb1ELb1ELb1ELb0EEENS1_36VarlenDynamicPersistentTileSchedulerILi128ELi64ELi256ELi256ELb1ELb1ELb0ELb1ELb1ELb1EEEEEEEEEvNT_6ParamsE:
	.zero		1432


//--------------------- .nv.constant0._ZN7cutlass13device_kernelIN5flash19enable_sm80_to_sm89INS1_16FlashAttnFwdSm80INS1_25CollectiveMainloopFwdSm80ILi8ELi1ELb0EN4cute5tupleIJNS5_1CILi128EEENS7_ILi48EEENS7_ILi256EEEEEELi256ENS_10bfloat16_tEfNS_4arch4Sm80ELb1ELb0ELb1ELb1ELb1ELb1ELb1ELb1EEENS1_21CollectiveEpilogueFwdINS6_IJS8_SA_S9_EEENS6_IJNS7_ILi1EEESI_SI_EEESC_SE_Li256ELb1ELb1ELb1ELb0EEENS1_36VarlenDynamicPersistentTileSchedulerILi128ELi48ELi256ELi256ELb1ELb1ELb0ELb1ELb1ELb1EEEEEEEEEvNT_6ParamsE --------------------------
	.section	.nv.constant0._ZN7cutlass13device_kernelIN5flash19enable_sm80_to_sm89INS1_16FlashAttnFwdSm80INS1_25CollectiveMainloopFwdSm80ILi8ELi1ELb0EN4cute5tupleIJNS5_1CILi128EEENS7_ILi48EEENS7_ILi256EEEEEELi256ENS_10bfloat16_tEfNS_4arch4Sm80ELb1ELb0ELb1ELb1ELb1ELb1ELb1ELb1EEENS1_21CollectiveEpilogueFwdINS6_IJS8_SA_S9_EEENS6_IJNS7_ILi1EEESI_SI_EEESC_SE_Li256ELb1ELb1ELb1ELb0EEENS1_36VarlenDynamicPersistentTileSchedulerILi128ELi48ELi256ELi256ELb1ELb1ELb0ELb1ELb1ELb1EEEEEEEEEvNT_6ParamsE,"a",@progbits
	.sectionflags	@""
	.align	4
.nv.constant0._ZN7cutlass13device_kernelIN5flash19enable_sm80_to_sm89INS1_16FlashAttnFwdSm80INS1_25CollectiveMainloopFwdSm80ILi8ELi1ELb0EN4cute5tupleIJNS5_1CILi128EEENS7_ILi48EEENS7_ILi256EEEEEELi256ENS_10bfloat16_tEfNS_4arch4Sm80ELb1ELb0ELb1ELb1ELb1ELb1ELb1ELb1EEENS1_21CollectiveEpilogueFwdINS6_IJS8_SA_S9_EEENS6_IJNS7_ILi1EEESI_SI_EEESC_SE_Li256ELb1ELb1ELb1ELb0EEENS1_36VarlenDynamicPersistentTileSchedulerILi128ELi48ELi256ELi256ELb1ELb1ELb0ELb1ELb1ELb1EEEEEEEEEvNT_6ParamsE:
	.zero		1432


//--------------------- .nv.constant0._ZN7cutlass13device_kernelIN5flash19enable_sm80_to_sm89INS1_16FlashAttnFwdSm80INS1_25CollectiveMainloopFwdSm80ILi8ELi1ELb1EN4cute5tupleIJNS5_1CILi128EEENS7_ILi64EEENS7_ILi256EEEEEELi256ENS_10bfloat16_tEfNS_4arch4Sm80ELb0ELb0ELb0ELb0ELb1ELb0ELb1ELb1EEENS1_21CollectiveEpilogueFwdINS6_IJS8_SA_S9_EEENS6_IJNS7_ILi1EEESI_SI_EEESC_SE_Li256ELb0ELb1ELb1ELb0EEENS1_19SingleTileSchedulerILb0ELb1ELb1ELi128EEEEEEEEEvNT_6ParamsE --------------------------
	.section	.nv.constant0._ZN7cutlass13device_kernelIN5flash19enable_sm80_to_sm89INS1_16FlashAttnFwdSm80INS1_25CollectiveMainloopFwdSm80ILi8ELi1ELb1EN4cute5tupleIJNS5_1CILi128EEENS7_ILi64EEENS7_ILi256EEEEEELi256ENS_10bfloat16_tEfNS_4arch4Sm80ELb0ELb0ELb0ELb0ELb1ELb0ELb1ELb1EEENS1_21CollectiveEpilogueFwdINS6_IJS8_SA_S9_EEENS6_IJNS7_ILi1EEESI_SI_EEESC_SE_Li256ELb0ELb1ELb1ELb0EEENS1_19SingleTileSchedulerILb0ELb1ELb1ELi128EEEEEEEEEvNT_6ParamsE,"a",@progbits
	.sectionflags	@""
	.align	4
.nv.constant0._ZN7cutlass13device_kernelIN5flash19enable_sm80_to_sm89INS1_16FlashAttnFwdSm80INS1_25CollectiveMainloopFwdSm80ILi8ELi1ELb1EN4cute5tupleIJNS5_1CILi128EEENS7_ILi64EEENS7_ILi256EEEEEELi256ENS_10bfloat16_tEfNS_4arch4Sm80ELb0ELb0ELb0ELb0ELb1ELb0ELb1ELb1EEENS1_21CollectiveEpilogueFwdINS6_IJS8_SA_S9_EEENS6_IJNS7_ILi1EEESI_SI_EEESC_SE_Li256ELb0ELb1ELb1ELb0EEENS1_19SingleTileSchedulerILb0ELb1ELb1ELi128EEEEEEEEEvNT_6ParamsE:
	.zero		1400


//--------------------- .nv.constant0._ZN7cutlass13device_kernelIN5flash19enable_sm80_to_sm89INS1_16FlashAttnFwdSm80INS1_25CollectiveMainloopFwdSm80ILi8ELi1ELb1EN4cute5tupleIJNS5_1CILi128EEENS7_ILi48EEENS7_ILi256EEEEEELi256ENS_10bfloat16_tEfNS_4arch4Sm80ELb0ELb0ELb0ELb1ELb1ELb0ELb1ELb1EEENS1_21CollectiveEpilogueFwdINS6_IJS8_SA_S9_EEENS6_IJNS7_ILi1EEESI_SI_EEESC_SE_Li256ELb1ELb1ELb1ELb0EEENS1_36VarlenDynamicPersistentTileSchedulerILi128ELi48ELi256ELi256ELb1ELb1ELb0ELb0ELb1ELb1EEEEEEEEEvNT_6ParamsE --------------------------
	.section	.nv.constant0._ZN7cutlass13device_kernelIN5flash19enable_sm80_to_sm89INS1_16FlashAttnFwdSm80INS1_25CollectiveMainloopFwdSm80ILi8ELi1ELb1EN4cute5tupleIJNS5_1CILi128EEENS7_ILi48EEENS7_ILi256EEEEEELi256ENS_10bfloat16_tEfNS_4arch4Sm80ELb0ELb0ELb0ELb1ELb1ELb0ELb1ELb1EEENS1_21CollectiveEpilogueFwdINS6_IJS8_SA_S9_EEENS6_IJNS7_ILi1EEESI_SI_EEESC_SE_Li256ELb1ELb1ELb1ELb0EEENS1_36VarlenDynamicPersistentTileSchedulerILi128ELi48ELi256ELi256ELb1ELb1ELb0ELb0ELb1ELb1EEEEEEEEEvNT_6ParamsE,"a",@progbits
	.sectionflags	@""
	.align	4
.nv.constant0._ZN7cutlass13device_kernelIN5flash19enable_sm80_to_sm89INS1_16FlashAttnFwdSm80INS1_25CollectiveMainloopFwdSm80ILi8ELi1ELb1EN4cute5tupleIJNS5_1CILi128EEENS7_ILi48EEENS7_ILi256EEEEEELi256ENS_10bfloat16_tEfNS_4arch4Sm80ELb0ELb0ELb0ELb1ELb1ELb0ELb1ELb1EEENS1_21CollectiveEpilogueFwdINS6_IJS8_SA_S9_EEENS6_IJNS7_ILi1EEESI_SI_EEESC_SE_Li256ELb1ELb1ELb1ELb0EEENS1_36VarlenDynamicPersistentTileSchedulerILi128ELi48ELi256ELi256ELb1ELb1ELb0ELb0ELb1ELb1EEEEEEEEEvNT_6ParamsE:
	.zero		1432


//--------------------- .nv.constant0._ZN7cutlass13device_kernelIN5flash19enable_sm80_to_sm89INS1_16FlashAttnFwdSm80INS1_25CollectiveMainloopFwdSm80ILi8ELi1ELb0EN4cute5tupleIJNS5_1CILi128EEENS7_ILi32EEENS7_ILi256EEEEEELi256ENS_10bfloat16_tEfNS_4arch4Sm80ELb0ELb0ELb0ELb1ELb1ELb1ELb1ELb1EEENS1_21CollectiveEpilogueFwdINS6_IJS8_SA_S9_EEENS6_IJNS7_ILi1EEESI_SI_EEESC_SE_Li256ELb1ELb1ELb1ELb0EEENS1_36VarlenDynamicPersistentTileSchedulerILi128ELi32ELi256ELi256ELb1ELb1ELb0ELb0ELb1ELb1EEEEEEEEEvNT_6ParamsE --------------------------
	.section	.nv.constant0._ZN7cutlass13device_kernelIN5flash19enable_sm80_to_sm89INS1_16FlashAttnFwdSm80INS1_25CollectiveMainloopFwdSm80ILi8ELi1ELb0EN4cute5tupleIJNS5_1CILi128EEENS7_ILi32EEENS7_ILi256EEEEEELi256ENS_10bfloat16_tEfNS_4arch4Sm80ELb0ELb0ELb0ELb1ELb1ELb1ELb1ELb1EEENS1_21CollectiveEpilogueFwdINS6_IJS8_SA_S9_EEENS6_IJNS7_ILi1EEESI_SI_EEESC_SE_Li256ELb1ELb1ELb1ELb0EEENS1_36VarlenDynamicPersistentTileSchedulerILi128ELi32ELi256ELi256ELb1ELb1ELb0ELb0ELb1ELb1EEEEEEEEEvNT_6ParamsE,"a",@progbits
	.sectionflags	@""
	.align	4
.nv.constant0._ZN7cutlass13device_kernelIN5flash19enable_sm80_to_sm89INS1_16FlashAttnFwdSm80INS1_25CollectiveMainloopFwdSm80ILi8ELi1ELb0EN4cute5tupleIJNS5_1CILi128EEENS7_ILi32EEENS7_ILi256EEEEEELi256ENS_10bfloat16_tEfNS_4arch4Sm80ELb0ELb0ELb0ELb1ELb1ELb1ELb1ELb1EEENS1_21CollectiveEpilogueFwdINS6_IJS8_SA_S9_EEENS6_IJNS7_ILi1EEESI_SI_EEESC_SE_Li256ELb1ELb1ELb1ELb0EEENS1_36VarlenDynamicPersistentTileSchedulerILi128ELi32ELi256ELi256ELb1ELb1ELb0ELb0ELb1ELb1EEEEEEEEEvNT_6ParamsE:
	.zero		1432


//--------------------- .nv.constant0._ZN7cutlass13device_kernelIN5flash19enable_sm80_to_sm89INS1_16FlashAttnFwdSm80INS1_25CollectiveMainloopFwdSm80ILi8ELi1ELb1EN4cute5tupleIJNS5_1CILi128EEENS7_ILi48EEENS7_ILi256EEEEEELi256ENS_10bfloat16_tEfNS_4arch4Sm80ELb0ELb1ELb0ELb0ELb1ELb0ELb1ELb1EEENS1_21CollectiveEpilogueFwdINS6_IJS8_SA_S9_EEENS6_IJNS7_ILi1EEESI_SI_EEESC_SE_Li256ELb0ELb1ELb1ELb0EEENS1_19SingleTileSchedulerILb0ELb1ELb1ELi128EEEEEEEEEvNT_6ParamsE --------------------------
	.section	.nv.constant0._ZN7cutlass13device_kernelIN5flash19enable_sm80_to_sm89INS1_16FlashAttnFwdSm80INS1_25CollectiveMainloopFwdSm80ILi8ELi1ELb1EN4cute5tupleIJNS5_1CILi128EEENS7_ILi48EEENS7_ILi256EEEEEELi256ENS_10bfloat16_tEfNS_4arch4Sm80ELb0ELb1ELb0ELb0ELb1ELb0ELb1ELb1EEENS1_21CollectiveEpilogueFwdINS6_IJS8_SA_S9_EEENS6_IJNS7_ILi1EEESI_SI_EEESC_SE_Li256ELb0ELb1ELb1ELb0EEENS1_19SingleTileSchedulerILb0ELb1ELb1ELi128EEEEEEEEEvNT_6ParamsE,"a",@progbits
	.sectionflags	@""
	.align	4
.nv.constant0._ZN7cutlass13device_kernelIN5flash19enable_sm80_to_sm89INS1_16FlashAttnFwdSm80INS1_25CollectiveMainloopFwdSm80ILi8ELi1ELb1EN4cute5tupleIJNS5_1CILi128EEENS7_ILi48EEENS7_ILi256EEEEEELi256ENS_10bfloat16_tEfNS_4arch4Sm80ELb0ELb1ELb0ELb0ELb1ELb0ELb1ELb1EEENS1_21CollectiveEpilogueFwdINS6_IJS8_SA_S9_EEENS6_IJNS7_ILi1EEESI_SI_EEESC_SE_Li256ELb0ELb1ELb1ELb0EEENS1_19SingleTileSchedulerILb0ELb1ELb1ELi128EEEEEEEEEvNT_6ParamsE:
	.zero		1400


//--------------------- .nv.constant0._ZN7cutlass13device_kernelIN5flash19enable_sm80_to_sm89INS1_16FlashAttnFwdSm80INS1_25CollectiveMainloopFwdSm80ILi8ELi1ELb1EN4cute5tupleIJNS5_1CILi128EEENS7_ILi48EEENS7_ILi256EEEEEELi256ENS_10bfloat16_tEfNS_4arch4Sm80ELb0ELb1ELb0ELb1ELb1ELb0ELb1ELb1EEENS1_21CollectiveEpilogueFwdINS6_IJS8_SA_S9_EEENS6_IJNS7_ILi1EEESI_SI_EEESC_SE_Li256ELb1ELb1ELb1ELb0EEENS1_36VarlenDynamicPersistentTileSchedulerILi128ELi48ELi256ELi256ELb1ELb1ELb0ELb1ELb0ELb1EEEEEEEEEvNT_6ParamsE --------------------------
	.section	.nv.constant0._ZN7cutlass13device_kernelIN5flash19enable_sm80_to_sm89INS1_16FlashAttnFwdSm80INS1_25CollectiveMainloopFwdSm80ILi8ELi1ELb1EN4cute5tupleIJNS5_1CILi128EEENS7_ILi48EEENS7_ILi256EEEEEELi256ENS_10bfloat16_tEfNS_4arch4Sm80ELb0ELb1ELb0ELb1ELb1ELb0ELb1ELb1EEENS1_21CollectiveEpilogueFwdINS6_IJS8_SA_S9_EEENS6_IJNS7_ILi1EEESI_SI_EEESC_SE_Li256ELb1ELb1ELb1ELb0EEENS1_36VarlenDynamicPersistentTileSchedulerILi128ELi48ELi256ELi256ELb1ELb1ELb0ELb1ELb0ELb1EEEEEEEEEvNT_6ParamsE,"a",@progbits
	.sectionflags	@""
	.align	4
.nv.constant0._ZN7cutlass13device_kernelIN5flash19enable_sm80_to_sm89INS1_16FlashAttnFwdSm80INS1_25CollectiveMainloopFwdSm80ILi8ELi1ELb1EN4cute5tupleIJNS5_1CILi128EEENS7_ILi48EEENS7_ILi256EEEEEELi256ENS_10bfloat16_tEfNS_4arch4Sm80ELb0ELb1ELb0ELb1ELb1ELb0ELb1ELb1EEENS1_21CollectiveEpilogueFwdINS6_IJS8_SA_S9_EEENS6_IJNS7_ILi1EEESI_SI_EEESC_SE_Li256ELb1ELb1ELb1ELb0EEENS1_36VarlenDynamicPersistentTileSchedulerILi128ELi48ELi256ELi256ELb1ELb1ELb0ELb1ELb0ELb1EEEEEEEEEvNT_6ParamsE:
	.zero		1432


//--------------------- .nv.constant0._ZN7cutlass13device_kernelIN5flash19enable_sm80_to_sm89INS1_16FlashAttnFwdSm80INS1_25CollectiveMainloopFwdSm80ILi8ELi1ELb0EN4cute5tupleIJNS5_1CILi128EEENS7_ILi32EEENS7_ILi256EEEEEELi256ENS_10bfloat16_tEfNS_4arch4Sm80ELb0ELb1ELb0ELb1ELb1ELb1ELb1ELb1EEENS1_21CollectiveEpilogueFwdINS6_IJS8_SA_S9_EEENS6_IJNS7_ILi1EEESI_SI_EEESC_SE_Li256ELb1ELb1ELb1ELb0EEENS1_36VarlenDynamicPersistentTileSchedulerILi128ELi32ELi256ELi256ELb1ELb1ELb0ELb1ELb0ELb1EEEEEEEEEvNT_6ParamsE --------------------------
	.section	.nv.constant0._ZN7cutlass13device_kernelIN5flash19enable_sm80_to_sm89INS1_16FlashAttnFwdSm80INS1_25CollectiveMainloopFwdSm80ILi8ELi1ELb0EN4cute5tupleIJNS5_1CILi128EEENS7_ILi32EEENS7_ILi256EEEEEELi256ENS_10bfloat16_tEfNS_4arch4Sm80ELb0ELb1ELb0ELb1ELb1ELb1ELb1ELb1EEENS1_21CollectiveEpilogueFwdINS6_IJS8_SA_S9_EEENS6_IJNS7_ILi1EEESI_SI_EEESC_SE_Li256ELb1ELb1ELb1ELb0EEENS1_36VarlenDynamicPersistentTileSchedulerILi128ELi32ELi256ELi256ELb1ELb1ELb0ELb1ELb0ELb1EEEEEEEEEvNT_6ParamsE,"a",@progbits
	.sectionflags	@""
	.align	4
.nv.constant0._ZN7cutlass13device_kernelIN5flash19enable_sm80_to_sm89INS1_16FlashAttnFwdSm80INS1_25CollectiveMainloopFwdSm80ILi8ELi1ELb0EN4cute5tupleIJNS5_1CILi128EEENS7_ILi32EEENS7_ILi256EEEEEELi256ENS_10bfloat16_tEfNS_4arch4Sm80ELb0ELb1ELb0ELb1ELb1ELb1ELb1ELb1EEENS1_21CollectiveEpilogueFwdINS6_IJS8_SA_S9_EEENS6_IJNS7_ILi1EEESI_SI_EEESC_SE_Li256ELb1ELb1ELb1ELb0EEENS1_36VarlenDynamicPersistentTileSchedulerILi128ELi32ELi256ELi256ELb1ELb1ELb0ELb1ELb0ELb1EEEEEEEEEvNT_6ParamsE:
	.zero		1432


//--------------------- .nv.constant0._ZN7cutlass13device_kernelIN5flash19enable_sm80_to_sm89INS1_16FlashAttnFwdSm80INS1_25CollectiveMainloopFwdSm80ILi8ELi1ELb1EN4cute5tupleIJNS5_1CILi128EEENS7_ILi64EEENS7_ILi256EEEEEELi256ENS_10bfloat16_tEfNS_4arch4Sm80ELb1ELb0ELb0ELb0ELb1ELb0ELb1ELb1EEENS1_21CollectiveEpilogueFwdINS6_IJS8_SA_S9_EEENS6_IJNS7_ILi1EEESI_SI_EEESC_SE_Li256ELb0ELb1ELb1ELb0EEENS1_30DynamicPersistentTileSchedulerILi256ELi256ELb1ELb1ELb0EEEEEEEEEvNT_6ParamsE --------------------------
	.section	.nv.constant0._ZN7cutlass13device_kernelIN5flash19enable_sm80_to_sm89INS1_16FlashAttnFwdSm80INS1_25CollectiveMainloopFwdSm80ILi8ELi1ELb1EN4cute5tupleIJNS5_1CILi128EEENS7_ILi64EEENS7_ILi256EEEEEELi256ENS_10bfloat16_tEfNS_4arch4Sm80ELb1ELb0ELb0ELb0ELb1ELb0ELb1ELb1EEENS1_21CollectiveEpilogueFwdINS6_IJS8_SA_S9_EEENS6_IJNS7_ILi1EEESI_SI_EEESC_SE_Li256ELb0ELb1ELb1ELb0EEENS1_30DynamicPersistentTileSchedulerILi256ELi256ELb1ELb1ELb0EEEEEEEEEvNT_6ParamsE,"a",@progbits
	.sectionflags	@""
	.align	4
.nv.constant0._ZN7cutlass13device_kernelIN5flash19enable_sm80_to_sm89INS1_16FlashAttnFwdSm80INS1_25CollectiveMainloopFwdSm80ILi8ELi1ELb1EN4cute5tupleIJNS5_1CILi128EEENS7_ILi64EEENS7_ILi256EEEEEELi256ENS_10bfloat16_tEfNS_4arch4Sm80ELb1ELb0ELb0ELb0ELb1ELb0ELb1ELb1EEENS1_21CollectiveEpilogueFwdINS6_IJS8_SA_S9_EEENS6_IJNS7_ILi1EEESI_SI_EEESC_SE_Li256ELb0ELb1ELb1ELb0EEENS1_30DynamicPersistentTileSchedulerILi256ELi256ELb1ELb1ELb0EEEEEEEEEvNT_6ParamsE:
	.zero		1416


//--------------------- .nv.constant0._ZN7cutlass13device_kernelIN5flash19enable_sm80_to_sm89INS1_16FlashAttnFwdSm80INS1_25CollectiveMainloopFwdSm80ILi8ELi1ELb1EN4cute5tupleIJNS5_1CILi128EEENS7_ILi48EEENS7_ILi256EEEEEELi256ENS_10bfloat16_tEfNS_4arch4Sm80ELb1ELb0ELb0ELb1ELb1ELb0ELb1ELb1EEENS1_21CollectiveEpilogueFwdINS6_IJS8_SA_S9_EEENS6_IJNS7_ILi1EEESI_SI_EEESC_SE_Li256ELb1ELb1ELb1ELb0EEENS1_36VarlenDynamicPersistentTileSchedulerILi128ELi48ELi256ELi256ELb1ELb1ELb0ELb1ELb1ELb1EEEEEEEEEvNT_6ParamsE --------------------------
	.section	.nv.constant0._ZN7cutlass13device_kernelIN5flash19enable_sm80_to_sm89INS1_16FlashAttnFwdSm80INS1_25CollectiveMainloopFwdSm80ILi8ELi1ELb1EN4cute5tupleIJNS5_1CILi128EEENS7_ILi48EEENS7_ILi256EEEEEELi256ENS_10bfloat16_tEfNS_4arch4Sm80ELb1ELb0ELb0ELb1ELb1ELb0ELb1ELb1EEENS1_21CollectiveEpilogueFwdINS6_IJS8_SA_S9_EEENS6_IJNS7_ILi1EEESI_SI_EEESC_SE_Li256ELb1ELb1ELb1ELb0EEENS1_36VarlenDynamicPersistentTileSchedulerILi128ELi48ELi256ELi256ELb1ELb1ELb0ELb1ELb1ELb1EEEEEEEEEvNT_6ParamsE,"a",@progbits
	.sectionflags	@""
	.align	4
.nv.constant0._ZN7cutlass13device_kernelIN5flash19enable_sm80_to_sm89INS1_16FlashAttnFwdSm80INS1_25CollectiveMainloopFwdSm80ILi8ELi1ELb1EN4cute5tupleIJNS5_1CILi128EEENS7_ILi48EEENS7_ILi256EEEEEELi256ENS_10bfloat16_tEfNS_4arch4Sm80ELb1ELb0ELb0ELb1ELb1ELb0ELb1ELb1EEENS1_21CollectiveEpilogueFwdINS6_IJS8_SA_S9_EEENS6_IJNS7_ILi1EEESI_SI_EEESC_SE_Li256ELb1ELb1ELb1ELb0EEENS1_36VarlenDynamicPersistentTileSchedulerILi128ELi48ELi256ELi256ELb1ELb1ELb0ELb1ELb1ELb1EEEEEEEEEvNT_6ParamsE:
	.zero		1432


//--------------------- .nv.constant0._ZN7cutlass13device_kernelIN5flash19enable_sm80_to_sm89INS1_16FlashAttnFwdSm80INS1_25CollectiveMainloopFwdSm80ILi8ELi1ELb0EN4cute5tupleIJNS5_1CILi128EEENS7_ILi32EEENS7_ILi256EEEEEELi256ENS_10bfloat16_tEfNS_4arch4Sm80ELb1ELb0ELb0ELb1ELb1ELb1ELb1ELb1EEENS1_21CollectiveEpilogueFwdINS6_IJS8_SA_S9_EEENS6_IJNS7_ILi1EEESI_SI_EEESC_SE_Li256ELb1ELb1ELb1ELb0EEENS1_36VarlenDynamicPersistentTileSchedulerILi128ELi32ELi256ELi256ELb1ELb1ELb0ELb1ELb1ELb1EEEEEEEEEvNT_6ParamsE --------------------------
	.section	.nv.constant0._ZN7cutlass13device_kernelIN5flash19enable_sm80_to_sm89INS1_16FlashAttnFwdSm80INS1_25CollectiveMainloopFwdSm80ILi8ELi1ELb0EN4cute5tupleIJNS5_1CILi128EEENS7_ILi32EEENS7_ILi256EEEEEELi256ENS_10bfloat16_tEfNS_4arch4Sm80ELb1ELb0ELb0ELb1ELb1ELb1ELb1ELb1EEENS1_21CollectiveEpilogueFwdINS6_IJS8_SA_S9_EEENS6_IJNS7_ILi1EEESI_SI_EEESC_SE_Li256ELb1ELb1ELb1ELb0EEENS1_36VarlenDynamicPersistentTileSchedulerILi128ELi32ELi256ELi256ELb1ELb1ELb0ELb1ELb1ELb1EEEEEEEEEvNT_6ParamsE,"a",@progbits
	.sectionflags	@""
	.align	4
.nv.constant0._ZN7cutlass13device_kernelIN5flash19enable_sm80_to_sm89INS1_16FlashAttnFwdSm80INS1_25CollectiveMainloopFwdSm80ILi8ELi1ELb0EN4cute5tupleIJNS5_1CILi128EEENS7_ILi32EEENS7_ILi256EEEEEELi256ENS_10bfloat16_tEfNS_4arch4Sm80ELb1ELb0ELb0ELb1ELb1ELb1ELb1ELb1EEENS1_21CollectiveEpilogueFwdINS6_IJS8_SA_S9_EEENS6_IJNS7_ILi1EEESI_SI_EEESC_SE_Li256ELb1ELb1ELb1ELb0EEENS1_36VarlenDynamicPersistentTileSchedulerILi128ELi32ELi256ELi256ELb1ELb1ELb0ELb1ELb1ELb1EEEEEEEEEvNT_6ParamsE:
	.zero		1432


//--------------------- .nv.constant0._ZN7cutlass13device_kernelIN5flash19enable_sm80_to_sm89INS1_16FlashAttnFwdSm80INS1_25CollectiveMainloopFwdSm80ILi8ELi1ELb0EN4cute5tupleIJNS5_1CILi128EEENS7_ILi96EEENS7_ILi256EEEEEELi256ENS_10bfloat16_tEfNS_4arch4Sm80ELb0ELb0ELb0ELb0ELb1ELb0ELb1ELb1EEENS1_21CollectiveEpilogueFwdINS6_IJS8_SA_S9_EEENS6_IJNS7_ILi1EEESI_SI_EEESC_SE_Li256ELb0ELb1ELb1ELb0EEENS1_19SingleTileSchedulerILb0ELb1ELb1ELi128EEEEEEEEEvNT_6ParamsE --------------------------
	.section	.nv.constant0._ZN7cutlass13device_kernelIN5flash19enable_sm80_to_sm89INS1_16FlashAttnFwdSm80INS1_25CollectiveMainloopFwdSm80ILi8ELi1ELb0EN4cute5tupleIJNS5_1CILi128EEENS7_ILi96EEENS7_ILi256EEEEEELi256ENS_10bfloat16_tEfNS_4arch4Sm80ELb0ELb0ELb0ELb0ELb1ELb0ELb1ELb1EEENS1_21CollectiveEpilogueFwdINS6_IJS8_SA_S9_EEENS6_IJNS7_ILi1EEESI_SI_EEESC_SE_Li256ELb0ELb1ELb1ELb0EEENS1_19SingleTileSchedulerILb0ELb1ELb1ELi128EEEEEEEEEvNT_6ParamsE,"a",@progbits
	.sectionflags	@""
	.align	4
.nv.constant0._ZN7cutlass13device_kernelIN5flash19enable_sm80_to_sm89INS1_16FlashAttnFwdSm80INS1_25CollectiveMainloopFwdSm80ILi8ELi1ELb0EN4cute5tupleIJNS5_1CILi128EEENS7_ILi96EEENS7_ILi256EEEEEELi256ENS_10bfloat16_tEfNS_4arch4Sm80ELb0ELb0ELb0ELb0ELb1ELb0ELb1ELb1EEENS1_21CollectiveEpilogueFwdINS6_IJS8_SA_S9_EEENS6_IJNS7_ILi1EEESI_SI_EEESC_SE_Li256ELb0ELb1ELb1ELb0EEENS1_19SingleTileSchedulerILb0ELb1ELb1ELi128EEEEEEEEEvNT_6ParamsE:
	.zero		1400


//--------------------- .nv.constant0._ZN7cutlass13device_kernelIN5flash19enable_sm80_to_sm89INS1_16FlashAttnFwdSm80INS1_25CollectiveMainloopFwdSm80ILi8ELi1ELb0EN4cute5tupleIJNS5_1CILi128EEENS7_ILi64EEENS7_ILi256EEEEEELi256ENS_10bfloat16_tEfNS_4arch4Sm80ELb0ELb0ELb0ELb1ELb1ELb0ELb1ELb1EEENS1_21CollectiveEpilogueFwdINS6_IJS8_SA_S9_EEENS6_IJNS7_ILi1EEESI_SI_EEESC_SE_Li256ELb1ELb1ELb1ELb0EEENS1_36VarlenDynamicPersistentTileSchedulerILi128ELi64ELi256ELi256ELb1ELb1ELb0ELb0ELb1ELb1EEEEEEEEEvNT_6ParamsE --------------------------
	.section	.nv.constant0._ZN7cutlass13device_kernelIN5flash19enable_sm80_to_sm89INS1_16FlashAttnFwdSm80INS1_25CollectiveMainloopFwdSm80ILi8ELi1ELb0EN4cute5tupleIJNS5_1CILi128EEENS7_ILi64EEENS7_ILi256EEEEEELi256ENS_10bfloat16_tEfNS_4arch4Sm80ELb0ELb0ELb0ELb1ELb1ELb0ELb1ELb1EEENS1_21CollectiveEpilogueFwdINS6_IJS8_SA_S9_EEENS6_IJNS7_ILi1EEESI_SI_EEESC_SE_Li256ELb1ELb1ELb1ELb0EEENS1_36VarlenDynamicPersistentTileSchedulerILi128ELi64ELi256ELi256ELb1ELb1ELb0ELb0ELb1ELb1EEEEEEEEEvNT_6ParamsE,"a",@progbits
	.sectionflags	@""
	.align	4
.nv.constant0._ZN7cutlass13device_kernelIN5flash19enable_sm80_to_sm89INS1_16FlashAttnFwdSm80INS1_25CollectiveMainloopFwdSm80ILi8ELi1ELb0EN4cute5tupleIJNS5_1CILi128EEENS7_ILi64EEENS7_ILi256EEEEEELi256ENS_10bfloat16_tEfNS_4arch4Sm80ELb0ELb0ELb0ELb1ELb1ELb0ELb1ELb1EEENS1_21CollectiveEpilogueFwdINS6_IJS8_SA_S9_EEENS6_IJNS7_ILi1EEESI_SI_EEESC_SE_Li256ELb1ELb1ELb1ELb0EEENS1_36VarlenDynamicPersistentTileSchedulerILi128ELi64ELi256ELi256ELb1ELb1ELb0ELb0ELb1ELb1EEEEEEEEEvNT_6ParamsE:
	.zero		1432


//--------------------- .nv.constant0._ZN7cutlass13device_kernelIN5flash19enable_sm80_to_sm89INS1_16FlashAttnFwdSm80INS1_25CollectiveMainloopFwdSm80ILi8ELi1ELb0EN4cute5tupleIJNS5_1CILi128EEENS7_ILi48EEENS7_ILi256EEEEEELi256ENS_10bfloat16_tEfNS_4arch4Sm80ELb0ELb0ELb0ELb1ELb1ELb1ELb1ELb1EEENS1_21CollectiveEpilogueFwdINS6_IJS8_SA_S9_EEENS6_IJNS7_ILi1EEESI_SI_EEESC_SE_Li256ELb1ELb1ELb1ELb0EEENS1_36VarlenDynamicPersistentTileSchedulerILi128ELi48ELi256ELi256ELb1ELb1ELb0ELb0ELb1ELb1EEEEEEEEEvNT_6ParamsE --------------------------
	.section	.nv.constant0._ZN7cutlass13device_kernelIN5flash19enable_sm80_to_sm89INS1_16FlashAttnFwdSm80INS1_25CollectiveMainloopFwdSm80ILi8ELi1ELb0EN4cute5tupleIJNS5_1CILi128EEENS7_ILi48EEENS7_ILi256EEEEEELi256ENS_10bfloat16_tEfNS_4arch4Sm80ELb0ELb0ELb0ELb1ELb1ELb1ELb1ELb1EEENS1_21CollectiveEpilogueFwdINS6_IJS8_SA_S9_EEENS6_IJNS7_ILi1EEESI_SI_EEESC_SE_Li256ELb1ELb1ELb1ELb0EEENS1_36VarlenDynamicPersistentTileSchedulerILi128ELi48ELi256ELi256ELb1ELb1ELb0ELb0ELb1ELb1EEEEEEEEEvNT_6ParamsE,"a",@progbits
	.sectionflags	@""
	.align	4
.nv.constant0._ZN7cutlass13device_kernelIN5flash19enable_sm80_to_sm89INS1_16FlashAttnFwdSm80INS1_25CollectiveMainloopFwdSm80ILi8ELi1ELb0EN4cute5tupleIJNS5_1CILi128EEENS7_ILi48EEENS7_ILi256EEEEEELi256ENS_10bfloat16_tEfNS_4arch4Sm80ELb0ELb0ELb0ELb1ELb1ELb1ELb1ELb1EEENS1_21CollectiveEpilogueFwdINS6_IJS8_SA_S9_EEENS6_IJNS7_ILi1EEESI_SI_EEESC_SE_Li256ELb1ELb1ELb1ELb0EEENS1_36VarlenDynamicPersistentTileSchedulerILi128ELi48ELi256ELi256ELb1ELb1ELb0ELb0ELb1ELb1EEEEEEEEEvNT_6ParamsE:
	.zero		1432


//--------------------- .nv.constant0._ZN7cutlass13device_kernelIN5flash19enable_sm80_to_sm89INS1_16FlashAttnFwdSm80INS1_25CollectiveMainloopFwdSm80ILi8ELi1ELb0EN4cute5tupleIJNS5_1CILi128EEENS7_ILi64EEENS7_ILi256EEEEEELi256ENS_10bfloat16_tEfNS_4arch4Sm80ELb0ELb1ELb0ELb0ELb1ELb0ELb1ELb1EEENS1_21CollectiveEpilogueFwdINS6_IJS8_SA_S9_EEENS6_IJNS7_ILi1EEESI_SI_EEESC_SE_Li256ELb0ELb1ELb1ELb0EEENS1_19SingleTileSchedulerILb0ELb1ELb1ELi128EEEEEEEEEvNT_6ParamsE --------------------------
	.section	.nv.constant0._ZN7cutlass13device_kernelIN5flash19enable_sm80_to_sm89INS1_16FlashAttnFwdSm80INS1_25CollectiveMainloopFwdSm80ILi8ELi1ELb0EN4cute5tupleIJNS5_1CILi128EEENS7_ILi64EEENS7_ILi256EEEEEELi256ENS_10bfloat16_tEfNS_4arch4Sm80ELb0ELb1ELb0ELb0ELb1ELb0ELb1ELb1EEENS1_21CollectiveEpilogueFwdINS6_IJS8_SA_S9_EEENS6_IJNS7_ILi1EEESI_SI_EEESC_SE_Li256ELb0ELb1ELb1ELb0EEENS1_19SingleTileSchedulerILb0ELb1ELb1ELi128EEEEEEEEEvNT_6ParamsE,"a",@progbits
	.sectionflags	@""
	.align	4
.nv.constant0._ZN7cutlass13device_kernelIN5flash19enable_sm80_to_sm89INS1_16FlashAttnFwdSm80INS1_25CollectiveMainloopFwdSm80ILi8ELi1ELb0EN4cute5tupleIJNS5_1CILi128EEENS7_ILi64EEENS7_ILi256EEEEEELi256ENS_10bfloat16_tEfNS_4arch4Sm80ELb0ELb1ELb0ELb0ELb1ELb0ELb1ELb1EEENS1_21CollectiveEpilogueFwdINS6_IJS8_SA_S9_EEENS6_IJNS7_ILi1EEESI_SI_EEESC_SE_Li256ELb0ELb1ELb1ELb0EEENS1_19SingleTileSchedulerILb0ELb1ELb1ELi128EEEEEEEEEvNT_6ParamsE:
	.zero		1400


//--------------------- .nv.constant0._ZN7cutlass13device_kernelIN5flash19enable_sm80_to_sm89INS1_16FlashAttnFwdSm80INS1_25CollectiveMainloopFwdSm80ILi8ELi1ELb0EN4cute5tupleIJNS5_1CILi128EEENS7_ILi64EEENS7_ILi256EEEEEELi256ENS_10bfloat16_tEfNS_4arch4Sm80ELb0ELb1ELb0ELb1ELb1ELb0ELb1ELb1EEENS1_21CollectiveEpilogueFwdINS6_IJS8_SA_S9_EEENS6_IJNS7_ILi1EEESI_SI_EEESC_SE_Li256ELb1ELb1ELb1ELb0EEENS1_36VarlenDynamicPersistentTileSchedulerILi128ELi64ELi256ELi256ELb1ELb1ELb0ELb1ELb0ELb1EEEEEEEEEvNT_6ParamsE --------------------------
	.section	.nv.constant0._ZN7cutlass13device_kernelIN5flash19enable_sm80_to_sm89INS1_16FlashAttnFwdSm80INS1_25CollectiveMainloopFwdSm80ILi8ELi1ELb0EN4cute5tupleIJNS5_1CILi128EEENS7_ILi64EEENS7_ILi256EEEEEELi256ENS_10bfloat16_tEfNS_4arch4Sm80ELb0ELb1ELb0ELb1ELb1ELb0ELb1ELb1EEENS1_21CollectiveEpilogueFwdINS6_IJS8_SA_S9_EEENS6_IJNS7_ILi1EEESI_SI_EEESC_SE_Li256ELb1ELb1ELb1ELb0EEENS1_36VarlenDynamicPersistentTileSchedulerILi128ELi64ELi256ELi256ELb1ELb1ELb0ELb1ELb0ELb1EEEEEEEEEvNT_6ParamsE,"a",@progbits
	.sectionflags	@""
	.align	4
.nv.constant0._ZN7cutlass13device_kernelIN5flash19enable_sm80_to_sm89INS1_16FlashAttnFwdSm80INS1_25CollectiveMainloopFwdSm80ILi8ELi1ELb0EN4cute5tupleIJNS5_1CILi128EEENS7_ILi64EEENS7_ILi256EEEEEELi256ENS_10bfloat16_tEfNS_4arch4Sm80ELb0ELb1ELb0ELb1ELb1ELb0ELb1ELb1EEENS1_21CollectiveEpilogueFwdINS6_IJS8_SA_S9_EEENS6_IJNS7_ILi1EEESI_SI_EEESC_SE_Li256ELb1ELb1ELb1ELb0EEENS1_36VarlenDynamicPersistentTileSchedulerILi128ELi64ELi256ELi256ELb1ELb1ELb0ELb1ELb0ELb1EEEEEEEEEvNT_6ParamsE:
	.zero		1432


//--------------------- .nv.constant0._ZN7cutlass13device_kernelIN5flash19enable_sm80_to_sm89INS1_16FlashAttnFwdSm80INS1_25CollectiveMainloopFwdSm80ILi8ELi1ELb0EN4cute5tupleIJNS5_1CILi128EEENS7_ILi48EEENS7_ILi256EEEEEELi256ENS_10bfloat16_tEfNS_4arch4Sm80ELb0ELb1ELb0ELb1ELb1ELb1ELb1ELb1EEENS1_21CollectiveEpilogueFwdINS6_IJS8_SA_S9_EEENS6_IJNS7_ILi1EEESI_SI_EEESC_SE_Li256ELb1ELb1ELb1ELb0EEENS1_36VarlenDynamicPersistentTileSchedulerILi128ELi48ELi256ELi256ELb1ELb1ELb0ELb1ELb0ELb1EEEEEEEEEvNT_6ParamsE --------------------------
	.section	.nv.constant0._ZN7cutlass13device_kernelIN5flash19enable_sm80_to_sm89INS1_16FlashAttnFwdSm80INS1_25CollectiveMainloopFwdSm80ILi8ELi1ELb0EN4cute5tupleIJNS5_1CILi128EEENS7_ILi48EEENS7_ILi256EEEEEELi256ENS_10bfloat16_tEfNS_4arch4Sm80ELb0ELb1ELb0ELb1ELb1ELb1ELb1ELb1EEENS1_21CollectiveEpilogueFwdINS6_IJS8_SA_S9_EEENS6_IJNS7_ILi1EEESI_SI_EEESC_SE_Li256ELb1ELb1ELb1ELb0EEENS1_36VarlenDynamicPersistentTileSchedulerILi128ELi48ELi256ELi256ELb1ELb1ELb0ELb1ELb0ELb1EEEEEEEEEvNT_6ParamsE,"a",@progbits
	.sectionflags	@""
	.align	4
.nv.constant0._ZN7cutlass13device_kernelIN5flash19enable_sm80_to_sm89INS1_16FlashAttnFwdSm80INS1_25CollectiveMainloopFwdSm80ILi8ELi1ELb0EN4cute5tupleIJNS5_1CILi128EEENS7_ILi48EEENS7_ILi256EEEEEELi256ENS_10bfloat16_tEfNS_4arch4Sm80ELb0ELb1ELb0ELb1ELb1ELb1ELb1ELb1EEENS1_21CollectiveEpilogueFwdINS6_IJS8_SA_S9_EEENS6_IJNS7_ILi1EEESI_SI_EEESC_SE_Li256ELb1ELb1ELb1ELb0EEENS1_36VarlenDynamicPersistentTileSchedulerILi128ELi48ELi256ELi256ELb1ELb1ELb0ELb1ELb0ELb1EEEEEEEEEvNT_6ParamsE:
	.zero		1432


//--------------------- .nv.constant0._ZN7cutlass13device_kernelIN5flash19enable_sm80_to_sm89INS1_16FlashAttnFwdSm80INS1_25CollectiveMainloopFwdSm80ILi8ELi1ELb0EN4cute5tupleIJNS5_1CILi128EEENS7_ILi96EEENS7_ILi256EEEEEELi256ENS_10bfloat16_tEfNS_4arch4Sm80ELb1ELb0ELb0ELb0ELb1ELb0ELb1ELb1EEENS1_21CollectiveEpilogueFwdINS6_IJS8_SA_S9_EEENS6_IJNS7_ILi1EEESI_SI_EEESC_SE_Li256ELb0ELb1ELb1ELb0EEENS1_30DynamicPersistentTileSchedulerILi256ELi256ELb1ELb1ELb0EEEEEEEEEvNT_6ParamsE --------------------------
	.section	.nv.constant0._ZN7cutlass13device_kernelIN5flash19enable_sm80_to_sm89INS1_16FlashAttnFwdSm80INS1_25CollectiveMainloopFwdSm80ILi8ELi1ELb0EN4cute5tupleIJNS5_1CILi128EEENS7_ILi96EEENS7_ILi256EEEEEELi256ENS_10bfloat16_tEfNS_4arch4Sm80ELb1ELb0ELb0ELb0ELb1ELb0ELb1ELb1EEENS1_21CollectiveEpilogueFwdINS6_IJS8_SA_S9_EEENS6_IJNS7_ILi1EEESI_SI_EEESC_SE_Li256ELb0ELb1ELb1ELb0EEENS1_30DynamicPersistentTileSchedulerILi256ELi256ELb1ELb1ELb0EEEEEEEEEvNT_6ParamsE,"a",@progbits
	.sectionflags	@""
	.align	4
.nv.constant0._ZN7cutlass13device_kernelIN5flash19enable_sm80_to_sm89INS1_16FlashAttnFwdSm80INS1_25CollectiveMainloopFwdSm80ILi8ELi1ELb0EN4cute5tupleIJNS5_1CILi128EEENS7_ILi96EEENS7_ILi256EEEEEELi256ENS_10bfloat16_tEfNS_4arch4Sm80ELb1ELb0ELb0ELb0ELb1ELb0ELb1ELb1EEENS1_21CollectiveEpilogueFwdINS6_IJS8_SA_S9_EEENS6_IJNS7_ILi1EEESI_SI_EEESC_SE_Li256ELb0ELb1ELb1ELb0EEENS1_30DynamicPersistentTileSchedulerILi256ELi256ELb1ELb1ELb0EEEEEEEEEvNT_6ParamsE:
	.zero		1416


//--------------------- .nv.constant0._ZN7cutlass13device_kernelIN5flash19enable_sm80_to_sm89INS1_16FlashAttnFwdSm80INS1_25CollectiveMainloopFwdSm80ILi8ELi1ELb0EN4cute5tupleIJNS5_1CILi128EEENS7_ILi64EEENS7_ILi256EEEEEELi256ENS_10bfloat16_tEfNS_4arch4Sm80ELb1ELb0ELb0ELb1ELb1ELb0ELb1ELb1EEENS1_21CollectiveEpilogueFwdINS6_IJS8_SA_S9_EEENS6_IJNS7_ILi1EEESI_SI_EEESC_SE_Li256ELb1ELb1ELb1ELb0EEENS1_36VarlenDynamicPersistentTileSchedulerILi128ELi64ELi256ELi256ELb1ELb1ELb0ELb1ELb1ELb1EEEEEEEEEvNT_6ParamsE --------------------------
	.section	.nv.constant0._ZN7cutlass13device_kernelIN5flash19enable_sm80_to_sm89INS1_16FlashAttnFwdSm80INS1_25CollectiveMainloopFwdSm80ILi8ELi1ELb0EN4cute5tupleIJNS5_1CILi128EEENS7_ILi64EEENS7_ILi256EEEEEELi256ENS_10bfloat16_tEfNS_4arch4Sm80ELb1ELb0ELb0ELb1ELb1ELb0ELb1ELb1EEENS1_21CollectiveEpilogueFwdINS6_IJS8_SA_S9_EEENS6_IJNS7_ILi1EEESI_SI_EEESC_SE_Li256ELb1ELb1ELb1ELb0EEENS1_36VarlenDynamicPersistentTileSchedulerILi128ELi64ELi256ELi256ELb1ELb1ELb0ELb1ELb1ELb1EEEEEEEEEvNT_6ParamsE,"a",@progbits
	.sectionflags	@""
	.align	4
.nv.constant0._ZN7cutlass13device_kernelIN5flash19enable_sm80_to_sm89INS1_16FlashAttnFwdSm80INS1_25CollectiveMainloopFwdSm80ILi8ELi1ELb0EN4cute5tupleIJNS5_1CILi128EEENS7_ILi64EEENS7_ILi256EEEEEELi256ENS_10bfloat16_tEfNS_4arch4Sm80ELb1ELb0ELb0ELb1ELb1ELb0ELb1ELb1EEENS1_21CollectiveEpilogueFwdINS6_IJS8_SA_S9_EEENS6_IJNS7_ILi1EEESI_SI_EEESC_SE_Li256ELb1ELb1ELb1ELb0EEENS1_36VarlenDynamicPersistentTileSchedulerILi128ELi64ELi256ELi256ELb1ELb1ELb0ELb1ELb1ELb1EEEEEEEEEvNT_6ParamsE:
	.zero		1432


//--------------------- .nv.constant0._ZN7cutlass13device_kernelIN5flash19enable_sm80_to_sm89INS1_16FlashAttnFwdSm80INS1_25CollectiveMainloopFwdSm80ILi8ELi1ELb0EN4cute5tupleIJNS5_1CILi128EEENS7_ILi48EEENS7_ILi256EEEEEELi256ENS_10bfloat16_tEfNS_4arch4Sm80ELb1ELb0ELb0ELb1ELb1ELb1ELb1ELb1EEENS1_21CollectiveEpilogueFwdINS6_IJS8_SA_S9_EEENS6_IJNS7_ILi1EEESI_SI_EEESC_SE_Li256ELb1ELb1ELb1ELb0EEENS1_36VarlenDynamicPersistentTileSchedulerILi128ELi48ELi256ELi256ELb1ELb1ELb0ELb1ELb1ELb1EEEEEEEEEvNT_6ParamsE --------------------------
	.section	.nv.constant0._ZN7cutlass13device_kernelIN5flash19enable_sm80_to_sm89INS1_16FlashAttnFwdSm80INS1_25CollectiveMainloopFwdSm80ILi8ELi1ELb0EN4cute5tupleIJNS5_1CILi128EEENS7_ILi48EEENS7_ILi256EEEEEELi256ENS_10bfloat16_tEfNS_4arch4Sm80ELb1ELb0ELb0ELb1ELb1ELb1ELb1ELb1EEENS1_21CollectiveEpilogueFwdINS6_IJS8_SA_S9_EEENS6_IJNS7_ILi1EEESI_SI_EEESC_SE_Li256ELb1ELb1ELb1ELb0EEENS1_36VarlenDynamicPersistentTileSchedulerILi128ELi48ELi256ELi256ELb1ELb1ELb0ELb1ELb1ELb1EEEEEEEEEvNT_6ParamsE,"a",@progbits
	.sectionflags	@""
	.align	4
.nv.constant0._ZN7cutlass13device_kernelIN5flash19enable_sm80_to_sm89INS1_16FlashAttnFwdSm80INS1_25CollectiveMainloopFwdSm80ILi8ELi1ELb0EN4cute5tupleIJNS5_1CILi128EEENS7_ILi48EEENS7_ILi256EEEEEELi256ENS_10bfloat16_tEfNS_4arch4Sm80ELb1ELb0ELb0ELb1ELb1ELb1ELb1ELb1EEENS1_21CollectiveEpilogueFwdINS6_IJS8_SA_S9_EEENS6_IJNS7_ILi1EEESI_SI_EEESC_SE_Li256ELb1ELb1ELb1ELb0EEENS1_36VarlenDynamicPersistentTileSchedulerILi128ELi48ELi256ELi256ELb1ELb1ELb0ELb1ELb1ELb1EEEEEEEEEvNT_6ParamsE:
	.zero		1432


//--------------------- .text._ZN7cutlass13device_kernelIN5flash19enable_sm80_to_sm89INS1_16FlashAttnFwdSm80INS1_25CollectiveMainloopFwdSm80ILi8ELi1ELb1EN4cute5tupleIJNS5_1CILi128EEENS7_ILi64EEENS7_ILi256EEEEEELi256ENS_10bfloat16_tEfNS_4arch4Sm80ELb0ELb0ELb1ELb0ELb1ELb0ELb1ELb1EEENS1_21CollectiveEpilogueFwdINS6_IJS8_SA_S9_EEENS6_IJNS7_ILi1EEESI_SI_EEESC_SE_Li256ELb0ELb1ELb1ELb0EEENS1_19SingleTileSchedulerILb0ELb1ELb1ELi128EEEEEEEEEvNT_6ParamsE --------------------------
	.section	.text._ZN7cutlass13device_kernelIN5flash19enable_sm80_to_sm89INS1_16FlashAttnFwdSm80INS1_25CollectiveMainloopFwdSm80ILi8ELi1ELb1EN4cute5tupleIJNS5_1CILi128EEENS7_ILi64EEENS7_ILi256EEEEEELi256ENS_10bfloat16_tEfNS_4arch4Sm80ELb0ELb0ELb1ELb0ELb1ELb0ELb1ELb1EEENS1_21CollectiveEpilogueFwdINS6_IJS8_SA_S9_EEENS6_IJNS7_ILi1EEESI_SI_EEESC_SE_Li256ELb0ELb1ELb1ELb0EEENS1_19SingleTileSchedulerILb0ELb1ELb1ELi128EEEEEEEEEvNT_6ParamsE,"ax",@progbits
	.sectioninfo	@"SHI_REGISTERS=255"
	.align	128
.text._ZN7cutlass13device_kernelIN5flash19enable_sm80_to_sm89INS1_16FlashAttnFwdSm80INS1_25CollectiveMainloopFwdSm80ILi8ELi1ELb1EN4cute5tupleIJNS5_1CILi128EEENS7_ILi64EEENS7_ILi256EEEEEELi256ENS_10bfloat16_tEfNS_4arch4Sm80ELb0ELb0ELb1ELb0ELb1ELb0ELb1ELb1EEENS1_21CollectiveEpilogueFwdINS6_IJS8_SA_S9_EEENS6_IJNS7_ILi1EEESI_SI_EEESC_SE_Li256ELb0ELb1ELb1ELb0EEENS1_19SingleTileSchedulerILb0ELb1ELb1ELi128EEEEEEEEEvNT_6ParamsE:
        .type           _ZN7cutlass13device_kernelIN5flash19enable_sm80_to_sm89INS1_16FlashAttnFwdSm80INS1_25CollectiveMainloopFwdSm80ILi8ELi1ELb1EN4cute5tupleIJNS5_1CILi128EEENS7_ILi64EEENS7_ILi256EEEEEELi256ENS_10bfloat16_tEfNS_4arch4Sm80ELb0ELb0ELb1ELb0ELb1ELb0ELb1ELb1EEENS1_21CollectiveEpilogueFwdINS6_IJS8_SA_S9_EEENS6_IJNS7_ILi1EEESI_SI_EEESC_SE_Li256ELb0ELb1ELb1ELb0EEENS1_19SingleTileSchedulerILb0ELb1ELb1ELi128EEEEEEEEEvNT_6ParamsE,@function
        .size           _ZN7cutlass13device_kernelIN5flash19enable_sm80_to_sm89INS1_16FlashAttnFwdSm80INS1_25CollectiveMainloopFwdSm80ILi8ELi1ELb1EN4cute5tupleIJNS5_1CILi128EEENS7_ILi64EEENS7_ILi256EEEEEELi256ENS_10bfloat16_tEfNS_4arch4Sm80ELb0ELb0ELb1ELb0ELb1ELb0ELb1ELb1EEENS1_21CollectiveEpilogueFwdINS6_IJS8_SA_S9_EEENS6_IJNS7_ILi1EEESI_SI_EEESC_SE_Li256ELb0ELb1ELb1ELb0EEENS1_19SingleTileSchedulerILb0ELb1ELb1ELi128EEEEEEEEEvNT_6ParamsE,(.L_x_6485 - _ZN7cutlass13device_kernelIN5flash19enable_sm80_to_sm89INS1_16FlashAttnFwdSm80INS1_25CollectiveMainloopFwdSm80ILi8ELi1ELb1EN4cute5tupleIJNS5_1CILi128EEENS7_ILi64EEENS7_ILi256EEEEEELi256ENS_10bfloat16_tEfNS_4arch4Sm80ELb0ELb0ELb1ELb0ELb1ELb0ELb1ELb1EEENS1_21CollectiveEpilogueFwdINS6_IJS8_SA_S9_EEENS6_IJNS7_ILi1EEESI_SI_EEESC_SE_Li256ELb0ELb1ELb1ELb0EEENS1_19SingleTileSchedulerILb0ELb1ELb1ELi128EEEEEEEEEvNT_6ParamsE)
        .other          _ZN7cutlass13device_kernelIN5flash19enable_sm80_to_sm89INS1_16FlashAttnFwdSm80INS1_25CollectiveMainloopFwdSm80ILi8ELi1ELb1EN4cute5tupleIJNS5_1CILi128EEENS7_ILi64EEENS7_ILi256EEEEEELi256ENS_10bfloat16_tEfNS_4arch4Sm80ELb0ELb0ELb1ELb0ELb1ELb0ELb1ELb1EEENS1_21CollectiveEpilogueFwdINS6_IJS8_SA_S9_EEENS6_IJNS7_ILi1EEESI_SI_EEESC_SE_Li256ELb0ELb1ELb1ELb0EEENS1_19SingleTileSchedulerILb0ELb1ELb1ELi128EEEEEEEEEvNT_6ParamsE,@"STO_CUDA_ENTRY STV_DEFAULT"
_ZN7cutlass13device_kernelIN5flash19enable_sm80_to_sm89INS1_16FlashAttnFwdSm80INS1_25CollectiveMainloopFwdSm80ILi8ELi1ELb1EN4cute5tupleIJNS5_1CILi128EEENS7_ILi64EEENS7_ILi256EEEEEELi256ENS_10bfloat16_tEfNS_4arch4Sm80ELb0ELb0ELb1ELb0ELb1ELb0ELb1ELb1EEENS1_21CollectiveEpilogueFwdINS6_IJS8_SA_S9_EEENS6_IJNS7_ILi1EEESI_SI_EEESC_SE_Li256ELb0ELb1ELb1ELb0EEENS1_19SingleTileSchedulerILb0ELb1ELb1ELi128EEEEEEEEEvNT_6ParamsE:
[----:B------:R-:W-:Y:S02]  /*0000*/  MOV R1, c[0x0][0x28] ;  /* 0x00000a0000017a02 */ /* 0x000fe40000000f00 */
[----:B------:R-:W1:Y:S01]  /*0010*/  S2R R132, SR_TID.X ;  /* 0x0000000000847919 */ /* 0x000e620000002100 */
[----:B------:R-:W2:Y:S01]  /*0020*/  S2UR UR6, SR_CTAID.Y ;  /* 0x00000000000679c3 */ /* 0x000ea20000002600 */
[----:B------:R-:W-:-:S07]  /*0030*/  IADD3 R1, R1, -0x68, RZ ;  /* 0xffffff9801017810 */ /* 0x000fce0007ffe0ff */
[----:B------:R-:W3:Y:S01]  /*0040*/  S2UR UR18, SR_CTAID.Z ;  /* 0x00000000001279c3 */ /* 0x000ee20000002700 */
[----:B-1----:R-:W-:-:S06]  /*0050*/  SHF.R.U32.HI R0, RZ, 0x5, R132 ;  /* 0x00000005ff007819 */ /* 0x002fcc0000011684 */
[----:B------:R-:W1:Y:S02]  /*0060*/  SHFL.IDX PT, R0, R0, RZ, 0x1f ;  /* 0x00001fff00007589 */ /* 0x000e6400000e0000 */
[----:B-1----:R-:W-:-:S13]  /*0070*/  ISETP.NE.AND P0, PT, R0, RZ, PT ;  /* 0x000000ff0000720c */ /* 0x002fda0003f05270 */
[----:B--23--:R-:W-:Y:S05]  /*0080*/  @!P0 BRA `(.L_x_0) ;  /* 0x0000009000008947 */ /* 0x00cfea0003800000 */
[----:B------:R-:W-:Y:S01]  /*0090*/  MOV R0, c[0x0][0x550] ;  /* 0x0001540000007a02 */ /* 0x000fe20000000f00 */
[----:B------:R-:W-:-:S03]  /*00a0*/  UMOV UR11, UR6 ;  /* 0x00000006000b7c82 */ /* 0x000fc60008000000 */
[----:B------:R-:W-:-:S13]  /*00b0*/  ISETP.NE.AND P0, PT, R0, 0x1, PT ;  /* 0x000000010000780c */ /* 0x000fda0003f05270 */
[----:B------:R-:W-:Y:S05]  /*00c0*/  @!P0 BRA `(.L_x_1) ;  /* 0x000000b000008947 */ /* 0x000fea0003800000 */
[----:B------:R-:W-:Y:S02]  /*00d0*/  ULDC UR4, c[0x0][0x554] ;  /* 0x0001550000047ab9 */ /* 0x000fe40000000800 */
[----:B------:R-:W-:Y:S02]  /*00e0*/  UIMAD.WIDE.U32 UR4, UR6, UR4, URZ ;  /* 0x00000004060472a5 */ /* 0x000fe4000f8e003f */
[----:B------:R-:W-:Y:S02]  /*00f0*/  ULDC UR11, c[0x0][0x558] ;  /* 0x00015600000b7ab9 */ /* 0x000fe40000000800 */
[----:B------:R-:W-:Y:S01]  /*0100*/  USHF.R.U32.HI UR11, URZ, UR11, UR5 ;  /* 0x0000000b3f0b7299 */ /* 0x000fe20008011605 */
[----:B------:R-:W-:Y:S05]  /*0110*/  BRA `(.L_x_1) ;  /* 0x0000006000007947 */ /* 0x000fea0003800000 */
.L_x_0:
[----:B------:R-:W-:Y:S02]  /*0120*/  ULDC.64 UR4, c[0x0][0x550] ;  /* 0x0001540000047ab9 */ /* 0x000fe40000000a00 */
[----:B------:R-:W-:Y:S02]  /*0130*/  UISETP.NE.AND UP0, UPT, UR4, 0x1, UPT ;  /* 0x000000010400788c */ /* 0x000fe4000bf05270 */
[----:B------:R-:W-:-:S02]  /*0140*/  UIMAD.WIDE.U32 UR8, UR6, UR5, URZ ;  /* 0x00000005060872a5 */ /* 0x000fc4000f8e003f */
[----:B------:R-:W-:Y:S02]  /*0150*/  ULDC UR4, c[0x0][0x558] ;  /* 0x0001560000047ab9 */ /* 0x000fe40000000800 */
[----:B------:R-:W-:-:S05]  /*0160*/  UMOV UR11, UR6 ;  /* 0x00000006000b7c82 */ /* 0x000fca0008000000 */
[----:B------:R-:W-:-:S03]  /*0170*/  @UP0 USHF.R.U32.HI UR11, URZ, UR4, UR9 ;  /* 0x000000043f0b0299 */ /* 0x000fc60008011609 */
.L_x_1:
[----:B------:R-:W-:Y:S01]  /*0180*/  ISETP.LE.AND P0, PT, RZ, UR18, PT ;  /* 0x00000012ff007c0c */ /* 0x000fe2000bf03270 */
[----:B------:R-:W-:Y:S02]  /*0190*/  UIADD3 UR5, -UR11, URZ, URZ ;  /* 0x0000003f0b057290 */ /* 0x000fe4000fffe13f */
[----:B------:R-:W-:Y:S02]  /*01a0*/  ULDC UR4, c[0x0][0x550] ;  /* 0x0001540000047ab9 */ /* 0x000fe40000000800 */
[----:B------:R-:W-:-:S08]  /*01b0*/  UIMAD UR6, UR5, UR4, UR6 ;  /* 0x00000004050672a4 */ /* 0x000fd0000f8e0206 */
[----:B------:R-:W-:Y:S05]  /*01c0*/  @!P0 EXIT ;  /* 0x000000000000894d */ /* 0x000fea0003800000 */
[----:B------:R-:W-:Y:S02]  /*01d0*/  ULDC.64 UR4, c[0x0][0x370] ;  /* 0x0000dc0000047ab9 */ /* 0x000fe40000000a00 */
[----:B------:R-:W-:Y:S02]  /*01e0*/  UISETP.NE.U32.AND UP0, UPT, URZ, UR4, UPT ;  /* 0x000000043f00728c */ /* 0x000fe4000bf05070 */
[----:B------:R-:W-:Y:S02]  /*01f0*/  ULDC.64 UR8, c[0x0][0x370] ;  /* 0x0000dc0000087ab9 */ /* 0x000fe40000000a00 */
[----:B------:R-:W-:Y:S02]  /*0200*/  UISETP.NE.AND.EX UP0, UPT, URZ, UR5, UPT, UP0 ;  /* 0x000000053f00728c */ /* 0x000fe4000bf05300 */
[----:B------:R-:W-:-:S04]  /*0210*/  ULDC.64 UR12, c[0x0][0x118] ;  /* 0x00004600000c7ab9 */ /* 0x000fc80000000a00 */
[----:B------:R-:W-:-:S05]  /*0220*/  PLOP3.LUT P0, PT, PT, PT, UP0, 0x80, 0x0 ;  /* 0x000000000000781c */ /* 0x000fca0003f0f008 */
[----:B------:R-:W-:Y:S02]  /*0230*/  @UP0 UMOV UR4, 0x4 ;  /* 0x0000000400040882 */ /* 0x000fe40000000000 */
[----:B------:R-:W-:-:S06]  /*0240*/  @UP0 UIMAD.WIDE UR4, UR18, UR4, UR8 ;  /* 0x00000004120402a5 */ /* 0x000fcc000f8e0208 */
[----:B------:R-:W-:Y:S02]  /*0250*/  IMAD.U32 R2, RZ, RZ, UR4 ;  /* 0x00000004ff027e24 */ /* 0x000fe4000f8e00ff */
[----:B------:R-:W-:-:S05]  /*0260*/  IMAD.U32 R3, RZ, RZ, UR5 ;  /* 0x00000005ff037e24 */ /* 0x000fca000f8e00ff */
[----:B------:R-:W2:Y:S01]  /*0270*/  @P0 LDG.E R2, [R2.64] ;  /* 0x0000000c02020981 */ /* 0x000ea2000c1e1900 */
[----:B------:R-:W-:Y:S02]  /*0280*/  ULDC UR4, c[0x0][0x2ac] ;  /* 0x0000ab0000047ab9 */ /* 0x000fe40000000800 */
[----:B------:R-:W-:Y:S02]  /*0290*/  ULDC UR10, c[0x0][0x1d0] ;  /* 0x00007400000a7ab9 */ /* 0x000fe40000000800 */
[----:B------:R-:W-:Y:S02]  /*02a0*/  UIMAD UR10, UR4, UR10, URZ ;  /* 0x0000000a040a72a4 */ /* 0x000fe4000f8e023f */
[----:B------:R-:W-:Y:S02]  /*02b0*/  UMOV UR9, URZ ;  /* 0x0000003f00097c82 */ /* 0x000fe40008000000 */
[----:B------:R-:W-:Y:S02]  /*02c0*/  UISETP.GE.AND UP0, UPT, UR10, 0x1, UPT ;  /* 0x000000010a00788c */ /* 0x000fe4000bf06270 */
[----:B------:R-:W-:-:S02]  /*02d0*/  UIADD3 UR5, UR10, 0x3f, URZ ;  /* 0x0000003f0a057890 */ /* 0x000fc4000fffe03f */
[----:B------:R-:W-:Y:S02]  /*02e0*/  UMOV UR17, URZ ;  /* 0x0000003f00117c82 */ /* 0x000fe40008000000 */
[----:B------:R-:W-:-:S04]  /*02f0*/  USHF.R.S32.HI UR4, URZ, 0x1f, UR5 ;  /* 0x0000001f3f047899 */ /* 0x000fc80008011405 */
[----:B------:R-:W-:-:S04]  /*0300*/  ULEA.HI UR4, UR4, UR5, URZ, 0x6 ;  /* 0x0000000504047291 */ /* 0x000fc8000f8f303f */
[----:B------:R-:W-:Y:S01]  /*0310*/  USHF.R.S32.HI UR7, URZ, 0x6, UR4 ;  /* 0x000000063f077899 */ /* 0x000fe20008011404 */
[----:B--2---:R1:W2:Y:S01]  /*0320*/  @P0 R2UR UR9, R2 ;  /* 0x00000000020903c2 */ /* 0x0042a200000e0000 */
[----:B------:R-:W-:-:S13]  /*0330*/  PLOP3.LUT P0, PT, PT, PT, UP0, 0x80, 0x0 ;  /* 0x000000000000781c */ /* 0x000fda0003f0f008 */
[----:B-12---:R-:W-:Y:S05]  /*0340*/  @!P0 BRA `(.L_x_2) ;  /* 0x0000025000008947 */ /* 0x006fea0003800000 */
[----:B------:R-:W-:Y:S02]  /*0350*/  USHF.R.U32.HI UR4, URZ, 0x10, UR6 ;  /* 0x000000103f047899 */ /* 0x000fe40008011606 */
[----:B------:R-:W-:Y:S02]  /*0360*/  ULDC UR5, c[0x0][0x338] ;  /* 0x0000ce0000057ab9 */ /* 0x000fe40000000800 */
[----:B------:R-:W-:Y:S02]  /*0370*/  UISETP.NE.AND UP0, UPT, UR4, URZ, UPT ;  /* 0x0000003f0400728c */ /* 0x000fe4000bf05270 */
[----:B------:R-:W-:Y:S02]  /*0380*/  UMOV UR20, URZ ;  /* 0x0000003f00147c82 */ /* 0x000fe40008000000 */
[----:B------:R-:W-:-:S04]  /*0390*/  USEL UR5, UR4, UR5, UP0 ;  /* 0x0000000504057287 */ /* 0x000fc80008000000 */
[----:B------:R-:W-:Y:S02]  /*03a0*/  UIADD3 UR16, UR7, -0x1, UR5 ;  /* 0xffffffff07107890 */ /* 0x000fe4000fffe005 */
[----:B------:R-:W-:-:S05]  /*03b0*/  IMAD.U32 R3, RZ, RZ, UR5 ;  /* 0x00000005ff037e24 */ /* 0x000fca000f8e00ff */
[----:B------:R-:W-:-:S04]  /*03c0*/  IABS R0, R3 ;  /* 0x0000000300007213 */ /* 0x000fc80000000000 */
[----:B------:R-:W1:Y:S02]  /*03d0*/  R2UR UR15, R0 ;  /* 0x00000000000f73c2 */ /* 0x000e6400000e0000 */
[----:B-1----:R-:W1:Y:S08]  /*03e0*/  I2F.RP R0, UR15 ;  /* 0x0000000f00007d06 */ /* 0x002e700008209400 */
[----:B-1----:R-:W1:Y:S02]  /*03f0*/  MUFU.RCP R0, R0 ;  /* 0x0000000000007308 */ /* 0x002e640000001000 */
[----:B-1----:R-:W-:-:S06]  /*0400*/  IADD3 R0, R0, 0xffffffe, RZ ;  /* 0x0ffffffe00007810 */ /* 0x002fcc0007ffe0ff */
[----:B------:R-:W1:Y:S02]  /*0410*/  F2I.FTZ.U32.TRUNC.NTZ R0, R0 ;  /* 0x0000000000007305 */ /* 0x000e64000021f000 */
[----:B-1----:R1:W2:Y:S02]  /*0420*/  R2UR UR21, R0 ;  /* 0x00000000001573c2 */ /* 0x0022a400000e0000 */
[----:B-1----:R-:W-:Y:S01]  /*0430*/  IMAD.U32 R0, RZ, RZ, UR16 ;  /* 0x00000010ff007e24 */ /* 0x002fe2000f8e00ff */
[----:B--2---:R-:W-:Y:S02]  /*0440*/  UIADD3 UR4, URZ, -UR21, URZ ;  /* 0x800000153f047290 */ /* 0x004fe4000fffe03f */
[----:B------:R-:W-:Y:S02]  /*0450*/  ULOP3.LUT UR16, UR16, UR5, URZ, 0x3c, !UPT ;  /* 0x0000000510107292 */ /* 0x000fe4000f8e3c3f */
[----:B------:R-:W-:Y:S01]  /*0460*/  IABS R2, R0 ;  /* 0x0000000000027213 */ /* 0x000fe20000000000 */
[----:B------:R-:W-:Y:S01]  /*0470*/  UIMAD UR4, UR4, UR15, URZ ;  /* 0x0000000f040472a4 */ /* 0x000fe2000f8e023f */
[----:B------:R-:W-:-:S02]  /*0480*/  IABS R0, R3 ;  /* 0x0000000300007213 */ /* 0x000fc40000000000 */
[----:B------:R-:W1:Y:S01]  /*0490*/  R2UR UR14, R2 ;  /* 0x00000000020e73c2 */ /* 0x000e6200000e0000 */
[----:B------:R-:W-:Y:S02]  /*04a0*/  UIMAD.WIDE.U32 UR20, UR21, UR4, UR20 ;  /* 0x00000004151472a5 */ /* 0x000fe4000f8e0014 */
[----:B------:R-:W-:-:S05]  /*04b0*/  IMAD.MOV R0, RZ, RZ, -R0 ;  /* 0x000000ffff007224 */ /* 0x000fca00078e0a00 */
[----:B------:R-:W2:Y:S01]  /*04c0*/  R2UR UR8, R0 ;  /* 0x00000000000873c2 */ /* 0x000ea200000e0000 */
[----:B------:R-:W-:Y:S02]  /*04d0*/  UMOV UR17, UR21 ;  /* 0x0000001500117c82 */ /* 0x000fe40008000000 */
[----:B-1----:R-:W-:-:S07]  /*04e0*/  UIMAD.WIDE.U32 UR20, UR17, UR14, URZ ;  /* 0x0000000e111472a5 */ /* 0x002fce000f8e003f */
[----:B------:R-:W-:Y:S02]  /*04f0*/  UMOV UR17, UR21 ;  /* 0x0000001500117c82 */ /* 0x000fe40008000000 */
[----:B--2---:R-:W-:-:S04]  /*0500*/  UIMAD UR8, UR17, UR8, UR14 ;  /* 0x00000008110872a4 */ /* 0x004fc8000f8e020e */
[----:B------:R-:W-:-:S11]  /*0510*/  UISETP.GT.U32.AND UP0, UPT, UR15, UR8, UPT ;  /* 0x000000080f00728c */ /* 0x000fd6000bf04070 */
[----:B------:R-:W-:Y:S02]  /*0520*/  @!UP0 UIADD3 UR8, UR8, -UR15, URZ ;  /* 0x8000000f08088290 */ /* 0x000fe4000fffe03f */
[----:B------:R-:W-:Y:S02]  /*0530*/  @!UP0 UIADD3 UR17, UR17, 0x1, URZ ;  /* 0x0000000111118890 */ /* 0x000fe4000fffe03f */
[----:B------:R-:W-:Y:S02]  /*0540*/  UISETP.GE.U32.AND UP1, UPT, UR8, UR15, UPT ;  /* 0x0000000f0800728c */ /* 0x000fe4000bf26070 */
[----:B------:R-:W-:-:S09]  /*0550*/  UISETP.GE.AND UP0, UPT, UR16, URZ, UPT ;  /* 0x0000003f1000728c */ /* 0x000fd2000bf06270 */
[----:B------:R-:W-:Y:S02]  /*0560*/  @UP1 UIADD3 UR17, UR17, 0x1, URZ ;  /* 0x0000000111111890 */ /* 0x000fe4000fffe03f */
[----:B------:R-:W-:Y:S02]  /*0570*/  UISETP.NE.AND UP1, UPT, UR5, URZ, UPT ;  /* 0x0000003f0500728c */ /* 0x000fe4000bf25270 */
[----:B------:R-:W-:-:S09]  /*0580*/  @!UP0 UIADD3 UR17, -UR17, URZ, URZ ;  /* 0x0000003f11118290 */ /* 0x000fd2000fffe13f */
[----:B------:R-:W-:Y:S02]  /*0590*/  @!UP1 ULOP3.LUT UR17, URZ, UR5, URZ, 0x33, !UPT ;  /* 0x000000053f119292 */ /* 0x000fe4000f8e333f */
.L_x_2:
[----:B------:R-:W-:Y:S01]  /*05a0*/  ULOP3.LUT UR8, UR6, 0xffff, URZ, 0xc0, !UPT ;  /* 0x0000ffff06087892 */ /* 0x000fe2000f8ec03f */
[----:B------:R-:W-:Y:S01]  /*05b0*/  PLOP3.LUT P2, PT, PT, PT, PT, 0x80, 0x0 ;  /* 0x000000000000781c */ /* 0x000fe20003f4f070 */
[----:B------:R-:W-:Y:S01]  /*05c0*/  CS2R R16, SRZ ;  /* 0x0000000000107805 */ /* 0x000fe2000001ff00 */
[----:B------:R-:W-:Y:S01]  /*05d0*/  CS2R R130, SRZ ;  /* 0x0000000000827805 */ /* 0x000fe2000001ff00 */
[----:B------:R-:W-:Y:S01]  /*05e0*/  UIMAD UR8, UR8, UR17, URZ ;  /* 0x00000011080872a4 */ /* 0x000fe2000f8e023f */
[----:B------:R-:W-:Y:S01]  /*05f0*/  CS2R R128, SRZ ;  /* 0x0000000000807805 */ /* 0x000fe2000001ff00 */
[----:B------:R-:W-:Y:S01]  /*0600*/  CS2R R126, SRZ ;  /* 0x00000000007e7805 */ /* 0x000fe2000001ff00 */
[----:B------:R-:W-:Y:S01]  /*0610*/  CS2R R124, SRZ ;  /* 0x00000000007c7805 */ /* 0x000fe2000001ff00 */
[----:B------:R-:W-:Y:S01]  /*0620*/  UIADD3 UR17, UR8, UR17, URZ ;  /* 0x0000001108117290 */ /* 0x000fe2000fffe03f */
[----:B------:R-:W-:Y:S01]  /*0630*/  CS2R R122, SRZ ;  /* 0x00000000007a7805 */ /* 0x000fe2000001ff00 */
[----:B------:R-:W-:Y:S01]  /*0640*/  CS2R R120, SRZ ;  /* 0x0000000000787805 */ /* 0x000fe2000001ff00 */
[----:B------:R-:W-:Y:S01]  /*0650*/  CS2R R118, SRZ ;  /* 0x0000000000767805 */ /* 0x000fe2000001ff00 */
[----:B------:R-:W-:Y:S01]  /*0660*/  UISETP.LT.AND UP0, UPT, UR7, UR17, UPT ;  /* 0x000000110700728c */ /* 0x000fe2000bf01270 */
[----:B------:R-:W-:Y:S01]  /*0670*/  CS2R R116, SRZ ;  /* 0x0000000000747805 */ /* 0x000fe2000001ff00 */
[----:B------:R-:W-:Y:S01]  /*0680*/  CS2R R114, SRZ ;  /* 0x0000000000727805 */ /* 0x000fe2000001ff00 */
[----:B------:R-:W-:Y:S01]  /*0690*/  CS2R R112, SRZ ;  /* 0x0000000000707805 */ /* 0x000fe2000001ff00 */
[----:B------:R-:W-:Y:S01]  /*06a0*/  USEL UR7, UR7, UR17, UP0 ;  /* 0x0000001107077287 */ /* 0x000fe20008000000 */
[----:B------:R-:W-:Y:S01]  /*06b0*/  CS2R R110, SRZ ;  /* 0x00000000006e7805 */ /* 0x000fe2000001ff00 */
[----:B------:R-:W-:Y:S01]  /*06c0*/  CS2R R108, SRZ ;  /* 0x00000000006c7805 */ /* 0x000fe2000001ff00 */
[----:B------:R-:W-:Y:S01]  /*06d0*/  CS2R R106, SRZ ;  /* 0x00000000006a7805 */ /* 0x000fe2000001ff00 */
[----:B------:R-:W-:Y:S01]  /*06e0*/  UISETP.GT.AND UP0, UPT, UR7, UR8, UPT ;  /* 0x000000080700728c */ /* 0x000fe2000bf04270 */
[----:B------:R-:W-:Y:S01]  /*06f0*/  CS2R R104, SRZ ;  /* 0x0000000000687805 */ /* 0x000fe2000001ff00 */
[----:B------:R-:W-:Y:S01]  /*0700*/  CS2R R102, SRZ ;  /* 0x0000000000667805 */ /* 0x000fe2000001ff00 */
[----:B------:R-:W-:Y:S01]  /*0710*/  CS2R R100, SRZ ;  /* 0x0000000000647805 */ /* 0x000fe2000001ff00 */
[----:B------:R-:W-:Y:S01]  /*0720*/  CS2R R98, SRZ ;  /* 0x0000000000627805 */ /* 0x000fe2000001ff00 */
[----:B------:R-:W-:Y:S01]  /*0730*/  CS2R R96, SRZ ;  /* 0x0000000000607805 */ /* 0x000fe2000001ff00 */
[----:B------:R-:W-:Y:S01]  /*0740*/  PLOP3.LUT P0, PT, PT, PT, UP0, 0x80, 0x0 ;  /* 0x000000000000781c */ /* 0x000fe20003f0f008 */
[----:B------:R-:W-:Y:S01]  /*0750*/  CS2R R94, SRZ ;  /* 0x00000000005e7805 */ /* 0x000fe2000001ff00 */
        /* <DEDUP_REMOVED lines=45> */
[----:B------:R-:W-:Y:S05]  /*0a30*/  @!P0 BRA `(.L_x_3) ;  /* 0x0000966000008947 */ /* 0x000fea0003800000 */
[----:B------:R-:W-:Y:S02]  /*0a40*/  ULDC.64 UR4, c[0x0][0x340] ;  /* 0x0000d00000047ab9 */ /* 0x000fe40000000a00 */
[----:B------:R-:W-:-:S02]  /*0a50*/  UISETP.NE.U32.AND UP0, UPT, URZ, UR4, UPT ;  /* 0x000000043f00728c */ /* 0x000fc4000bf05070 */
[----:B------:R-:W-:Y:S02]  /*0a60*/  ULDC.64 UR14, c[0x0][0x340] ;  /* 0x0000d000000e7ab9 */ /* 0x000fe40000000a00 */
[----:B------:R-:W-:-:S06]  /*0a70*/  UISETP.NE.AND.EX UP0, UPT, URZ, UR5, UPT, UP0 ;  /* 0x000000053f00728c */ /* 0x000fcc000bf05300 */
[----:B------:R-:W-:-:S05]  /*0a80*/  PLOP3.LUT P0, PT, PT, PT, UP0, 0x80, 0x0 ;  /* 0x000000000000781c */ /* 0x000fca0003f0f008 */
[----:B------:R-:W-:Y:S02]  /*0a90*/  @UP0 UMOV UR4, 0x4 ;  /* 0x0000000400040882 */ /* 0x000fe40000000000 */
[----:B------:R-:W-:-:S06]  /*0aa0*/  @UP0 UIMAD.WIDE UR4, UR18, UR4, UR14 ;  /* 0x00000004120402a5 */ /* 0x000fcc000f8e020e */
[----:B------:R-:W-:Y:S02]  /*0ab0*/  IMAD.U32 R2, RZ, RZ, UR4 ;  /* 0x00000004ff027e24 */ /* 0x000fe4000f8e00ff */
[----:B------:R-:W-:Y:S01]  /*0ac0*/  IMAD.U32 R3, RZ, RZ, UR5 ;  /* 0x00000005ff037e24 */ /* 0x000fe2000f8e00ff */
[----:B------:R-:W-:Y:S01]  /*0ad0*/  SHF.R.S32.HI R36, RZ, 0x1f, R132 ;  /* 0x0000001fff247819 */ /* 0x000fe20000011484 */
[----:B------:R-:W-:Y:S01]  /*0ae0*/  UIADD3 UR6, UR7, -0x1, URZ ;  /* 0xffffffff07067890 */ /* 0x000fe2000fffe03f */
[----:B------:R-:W-:Y:S01]  /*0af0*/  IMAD.MOV.U32 R87, RZ, RZ, c[0x0][0x2b8] ;  /* 0x0000ae00ff577624 */ /* 0x000fe200078e00ff */
[----:B------:R-:W-:Y:S01]  /*0b00*/  ULDC.64 UR4, c[0x0][0x2b0] ;  /* 0x0000ac0000047ab9 */ /* 0x000fe20000000a00 */
[----:B------:R-:W2:Y:S01]  /*0b10*/  @P0 LDG.E R2, [R2.64] ;  /* 0x0000000c02020981 */ /* 0x000ea2000c1e1900 */
[----:B------:R-:W-:-:S03]  /*0b20*/  IMAD.MOV.U32 R21, RZ, RZ, RZ ;  /* 0x000000ffff157224 */ /* 0x000fc600078e00ff */
[----:B------:R-:W-:Y:S01]  /*0b30*/  BAR.SYNC.DEFER_BLOCKING 0x0 ;  /* 0x0000000000007b1d */ /* 0x000fe20000010000 */
[----:B------:R-:W-:-:S05]  /*0b40*/  ISETP.NE.AND P1, PT, R87, 0x1, PT ;  /* 0x000000015700780c */ /* 0x000fca0003f25270 */
[----:B------:R-:W1:Y:S01]  /*0b50*/  S2R R15, SR_CTAID.X ;  /* 0x00000000000f7919 */ /* 0x000e620000002500 */
[----:B------:R-:W-:Y:S01]  /*0b60*/  IMAD.MOV.U32 R20, RZ, RZ, c[0x0][0x2c4] ;  /* 0x0000b100ff147624 */ /* 0x000fe200078e00ff */
[----:B------:R-:W-:Y:S01]  /*0b70*/  USHF.R.S32.HI UR20, URZ, 0x1f, UR18 ;  /* 0x0000001f3f147899 */ /* 0x000fe20008011412 */
[----:B--2---:R2:W3:Y:S02]  /*0b80*/  @P0 R2UR UR15, R2 ;  /* 0x00000000020f03c2 */ /* 0x0044e400000e0000 */
[----:B---3--:R-:W-:Y:S02]  /*0b90*/  @!UP0 UMOV UR15, UR18 ;  /* 0x00000012000f8c82 */ /* 0x008fe40008000000 */
[----:B------:R-:W-:Y:S02]  /*0ba0*/  USHF.R.S32.HI UR14, URZ, 0x1f, UR15 ;  /* 0x0000001f3f0e7899 */ /* 0x000fe4000801140f */
[----:B------:R-:W-:Y:S02]  /*0bb0*/  UIMAD.WIDE.U32 UR16, UR15, UR4, URZ ;  /* 0x000000040f1072a5 */ /* 0x000fe4000f8e003f */
[----:B------:R-:W-:-:S04]  /*0bc0*/  UIMAD UR14, UR14, UR4, URZ ;  /* 0x000000040e0e72a4 */ /* 0x000fc8000f8e023f */
[----:B------:R-:W-:Y:S01]  /*0bd0*/  UIMAD UR14, UR15, UR5, UR14 ;  /* 0x000000050f0e72a4 */ /* 0x000fe2000f8e020e */
[----:B--2---:R-:W-:-:S03]  /*0be0*/  LEA.HI R2, R36, R132, RZ, 0x3 ;  /* 0x0000008424027211 */ /* 0x004fc600078f18ff */
[----:B------:R-:W-:Y:S02]  /*0bf0*/  UIADD3 UR14, UR17, UR14, URZ ;  /* 0x0000000e110e7290 */ /* 0x000fe4000fffe03f */
[----:B------:R-:W-:Y:S01]  /*0c00*/  USHF.R.S32.HI UR15, URZ, 0x1f, UR11 ;  /* 0x0000001f3f0f7899 */ /* 0x000fe2000801140b */
[----:B------:R-:W-:Y:S01]  /*0c10*/  LOP3.LUT R0, R2, 0xfffffff8, RZ, 0xc0, !PT ;  /* 0xfffffff802007812 */ /* 0x000fe200078ec0ff */
[----:B------:R-:W-:Y:S01]  /*0c20*/  ULDC.64 UR4, c[0x0][0x1b8] ;  /* 0x00006e0000047ab9 */ /* 0x000fe20000000a00 */
[----:B------:R-:W-:-:S03]  /*0c30*/  SHF.R.S32.HI R18, RZ, 0x3, R2 ;  /* 0x00000003ff127819 */ /* 0x000fc60000011402 */
[----:B------:R-:W-:Y:S02]  /*0c40*/  IMAD.IADD R19, R132, 0x1, -R0 ;  /* 0x0000000184137824 */ /* 0x000fe400078e0a00 */
[----:B------:R-:W-:Y:S02]  /*0c50*/  IMAD.U32 R0, RZ, RZ, UR6 ;  /* 0x00000006ff007e24 */ /* 0x000fe4000f8e00ff */
[----:B------:R-:W-:-:S05]  /*0c60*/  IMAD R86, R19, 0x20, R18 ;  /* 0x0000002013567824 */ /* 0x000fca00078e0212 */
[----:B------:R-:W-:Y:S01]  /*0c70*/  LEA R0, R0, R86, 0x6 ;  /* 0x0000005600007211 */ /* 0x000fe200078e30ff */
[----:B------:R-:W-:Y:S01]  /*0c80*/  UIMAD UR19, UR15, UR4, URZ ;  /* 0x000000040f1372a4 */ /* 0x000fe2000f8e023f */
[----:B-1----:R-:W-:Y:S01]  /*0c90*/  IMAD R5, R15, 0x80, R86 ;  /* 0x000000800f057824 */ /* 0x002fe200078e0256 */
[----:B------:R-:W-:Y:S01]  /*0ca0*/  UIMAD.WIDE.U32 UR22, UR11, UR4, URZ ;  /* 0x000000040b1672a5 */ /* 0x000fe2000f8e003f */
[C---:B------:R-:W-:Y:S01]  /*0cb0*/  ISETP.GE.AND P0, PT, R0.reuse, UR10, PT ;  /* 0x0000000a00007c0c */ /* 0x040fe2000bf06270 */
[----:B------:R-:W-:Y:S01]  /*0cc0*/  STL [R1+0x44], R86 ;  /* 0x0000445601007387 */ /* 0x000fe20000100800 */
[----:B------:R-:W-:Y:S02]  /*0cd0*/  IADD3 R9, R0, UR9, RZ ;  /* 0x0000000900097c10 */ /* 0x000fe4000fffe0ff */
[----:B------:R-:W-:-:S03]  /*0ce0*/  ISETP.GT.OR P0, PT, R86, 0x3f, P0 ;  /* 0x0000003f5600780c */ /* 0x000fc60000704670 */
[----:B------:R-:W-:-:S04]  /*0cf0*/  @P1 IMAD.HI.U32 R0, R9, c[0x0][0x2bc], RZ ;  /* 0x0000af0009001a27 */ /* 0x000fc800078e00ff */
[----:B------:R-:W-:Y:S01]  /*0d00*/  IMAD.MOV.U32 R7, RZ, RZ, R9 ;  /* 0x000000ffff077224 */ /* 0x000fe200078e0009 */
[----:B------:R-:W-:-:S05]  /*0d10*/  @P1 SHF.R.U32.HI R7, RZ, c[0x0][0x2c0], R0 ;  /* 0x0000b000ff071a19 */ /* 0x000fca0000011600 */
[----:B------:R-:W-:-:S04]  /*0d20*/  @!P0 IADD3 R0, P2, R7, UR16, RZ ;  /* 0x0000001007008c10 */ /* 0x000fc8000ff5e0ff */
[----:B------:R-:W-:Y:S02]  /*0d30*/  @!P0 LEA R2, P1, R0, c[0x0][0x2a0], 0x2 ;  /* 0x0000a80000028a11 */ /* 0x000fe400078210ff */
[----:B------:R-:W-:-:S04]  /*0d40*/  @!P0 LEA.HI.X.SX32 R3, R7, UR14, 0x1, P2 ;  /* 0x0000000e07038c11 */ /* 0x000fc800090f0eff */
[----:B------:R-:W-:-:S05]  /*0d50*/  @!P0 LEA.HI.X R3, R0, c[0x0][0x2a4], R3, 0x2, P1 ;  /* 0x0000a90000038a11 */ /* 0x000fca00008f1403 */
[----:B------:R1:W2:Y:S01]  /*0d60*/  @!P0 LDG.E R21, [R2.64] ;  /* 0x0000000c02158981 */ /* 0x0002a2000c1e1900 */
[C---:B------:R-:W-:Y:S01]  /*0d70*/  ISETP.NE.AND P0, PT, R20.reuse, 0x1, PT ;  /* 0x000000011400780c */ /* 0x040fe20003f05270 */
[----:B------:R-:W-:Y:S01]  /*0d80*/  UIMAD UR19, UR11, UR5, UR19 ;  /* 0x000000050b1372a4 */ /* 0x000fe2000f8e0213 */
[----:B------:R-:W-:Y:S01]  /*0d90*/  IMAD.MOV.U32 R4, RZ, RZ, R5 ;  /* 0x000000ffff047224 */ /* 0x000fe200078e0005 */
[----:B------:R-:W-:Y:S01]  /*0da0*/  SHF.L.U32 R133, R19, 0x3, RZ ;  /* 0x0000000313857819 */ /* 0x000fe200000006ff */
[----:B------:R-:W-:Y:S01]  /*0db0*/  ULDC.64 UR4, c[0x0][0x1c0] ;  /* 0x0000700000047ab9 */ /* 0x000fe20000000a00 */
[----:B------:R-:W-:Y:S01]  /*0dc0*/  IMAD R20, R20, c[0x0][0x168], RZ ;  /* 0x00005a0014147a24 */ /* 0x000fe200078e02ff */
[----:B------:R-:W-:Y:S01]  /*0dd0*/  UIMAD UR20, UR20, UR4, URZ ;  /* 0x00000004141472a4 */ /* 0x000fe2000f8e023f */
[----:B------:R-:W-:Y:S01]  /*0de0*/  IMAD R15, R15, 0x80, R18 ;  /* 0x000000800f0f7824 */ /* 0x000fe200078e0212 */
[----:B------:R-:W-:Y:S01]  /*0df0*/  UIADD3 UR23, UR23, UR19, URZ ;  /* 0x0000001317177290 */ /* 0x000fe2000fffe03f */
[C---:B------:R-:W-:Y:S01]  /*0e00*/  IADD3 R58, R133.reuse, 0x80, RZ ;  /* 0x00000080853a7810 */ /* 0x040fe20007ffe0ff */
[----:B------:R-:W-:Y:S01]  /*0e10*/  UIMAD UR5, UR18, UR5, UR20 ;  /* 0x00000005120572a4 */ /* 0x000fe2000f8e0214 */
[----:B------:R-:W-:Y:S01]  /*0e20*/  IADD3 R57, R133, 0x40, RZ ;  /* 0x0000004085397810 */ /* 0x000fe20007ffe0ff */
[----:B------:R-:W-:Y:S01]  /*0e30*/  UIMAD.WIDE.U32 UR18, UR18, UR4, UR22 ;  /* 0x00000004121272a5 */ /* 0x000fe2000f8e0016 */
[----:B------:R-:W-:Y:S01]  /*0e40*/  @P0 IMAD.HI.U32 R0, R5, c[0x0][0x2c8], RZ ;  /* 0x0000b20005000a27 */ /* 0x000fe200078e00ff */
[C---:B------:R-:W-:Y:S01]  /*0e50*/  IADD3 R56, R133.reuse, 0xc0, RZ ;  /* 0x000000c085387810 */ /* 0x040fe20007ffe0ff */
[----:B------:R-:W-:Y:S01]  /*0e60*/  UIMAD UR10, UR6, -0x40, UR10 ;  /* 0xffffffc0060a78a4 */ /* 0x000fe2000f8e020a */
[----:B------:R-:W-:Y:S01]  /*0e70*/  ISETP.GE.AND P4, PT, R133, c[0x0][0x198], PT ;  /* 0x0000660085007a0c */ /* 0x000fe20003f86270 */
[----:B------:R-:W-:Y:S01]  /*0e80*/  UIADD3 UR5, UR19, UR5, URZ ;  /* 0x0000000513057290 */ /* 0x000fe2000fffe03f */
[----:B------:R-:W-:Y:S01]  /*0e90*/  @P0 SHF.R.U32.HI R4, RZ, c[0x0][0x2cc], R0 ;  /* 0x0000b300ff040a19 */ /* 0x000fe20000011600 */
[----:B------:R-:W-:Y:S01]  /*0ea0*/  UISETP.GT.AND UP0, UPT, UR6, UR8, UPT ;  /* 0x000000080600728c */ /* 0x000fe2000bf04270 */
[----:B------:R-:W-:-:S02]  /*0eb0*/  SHF.R.S32.HI R8, RZ, 0x1f, R56 ;  /* 0x0000001fff087819 */ /* 0x000fc40000011438 */
[--C-:B------:R-:W-:Y:S01]  /*0ec0*/  SHF.R.S32.HI R6, RZ, 0x1f, R4.reuse ;  /* 0x0000001fff067819 */ /* 0x100fe20000011404 */
[----:B------:R-:W-:Y:S01]  /*0ed0*/  IMAD.MOV R0, RZ, RZ, -R4 ;  /* 0x000000ffff007224 */ /* 0x000fe200078e0a04 */
[----:B-1----:R-:W-:Y:S01]  /*0ee0*/  MOV R2, UR18 ;  /* 0x0000001200027c02 */ /* 0x002fe20008000f00 */
[----:B------:R-:W-:Y:S01]  /*0ef0*/  IMAD.U32 R3, RZ, RZ, UR19 ;  /* 0x00000013ff037e24 */ /* 0x000fe2000f8e00ff */
[----:B------:R-:W-:Y:S01]  /*0f00*/  ISETP.GE.AND P3, PT, R57, c[0x0][0x198], PT ;  /* 0x0000660039007a0c */ /* 0x000fe20003f66270 */
[----:B------:R-:W-:Y:S01]  /*0f10*/  IMAD R5, R0, c[0x0][0x2c4], R5 ;  /* 0x0000b10000057a24 */ /* 0x000fe200078e0205 */
[----:B------:R-:W-:Y:S01]  /*0f20*/  ISETP.GE.AND P2, PT, R58, c[0x0][0x198], PT ;  /* 0x000066003a007a0c */ /* 0x000fe20003f46270 */
[----:B------:R-:W-:Y:S01]  /*0f30*/  IMAD.U32 R3, RZ, RZ, UR5 ;  /* 0x00000005ff037e24 */ /* 0x000fe2000f8e00ff */
[----:B------:R-:W-:Y:S01]  /*0f40*/  LEA.HI R8, R8, R56, RZ, 0x3 ;  /* 0x0000003808087211 */ /* 0x000fe200078f18ff */
[----:B------:R-:W-:Y:S01]  /*0f50*/  IMAD R6, R6, c[0x0][0x1b0], RZ ;  /* 0x00006c0006067a24 */ /* 0x000fe200078e02ff */
[----:B------:R-:W-:Y:S01]  /*0f60*/  SHF.R.S32.HI R0, RZ, 0x1f, R5 ;  /* 0x0000001fff007819 */ /* 0x000fe20000011405 */
[----:B------:R-:W-:Y:S01]  /*0f70*/  IMAD.WIDE.U32 R2, R4, c[0x0][0x1b0], R2 ;  /* 0x00006c0004027a25 */ /* 0x000fe200078e0002 */
[----:B------:R-:W-:Y:S01]  /*0f80*/  ISETP.GE.AND P5, PT, R56, c[0x0][0x198], PT ;  /* 0x0000660038007a0c */ /* 0x000fe20003fa6270 */
[----:B------:R-:W-:Y:S01]  /*0f90*/  ULDC.64 UR4, c[0x0][0x1e8] ;  /* 0x00007a0000047ab9 */ /* 0x000fe20000000a00 */
[----:B------:R-:W-:Y:S01]  /*0fa0*/  LOP3.LUT R176, R8, 0xfffffff8, RZ, 0xc0, !PT ;  /* 0xfffffff808b07812 */ /* 0x000fe200078ec0ff */
[----:B------:R-:W-:Y:S01]  /*0fb0*/  IMAD R4, R4, c[0x0][0x1b4], R6 ;  /* 0x00006d0004047a24 */ /* 0x000fe200078e0206 */
[----:B------:R-:W-:Y:S01]  /*0fc0*/  UIMAD UR18, UR15, UR4, URZ ;  /* 0x000000040f1272a4 */ /* 0x000fe2000f8e023f */
[----:B------:R-:W-:Y:S01]  /*0fd0*/  IMAD R0, R0, c[0x0][0x1a8], RZ ;  /* 0x00006a0000007a24 */ /* 0x000fe200078e02ff */
[----:B------:R-:W-:Y:S01]  /*0fe0*/  UIMAD.WIDE.U32 UR20, UR11, UR4, URZ ;  /* 0x000000040b1472a5 */ /* 0x000fe2000f8e003f */
[----:B------:R-:W-:Y:S01]  /*0ff0*/  IMAD.IADD R3, R3, 0x1, R4 ;  /* 0x0000000103037824 */ /* 0x000fe200078e0204 */
[----:B------:R-:W-:Y:S01]  /*1000*/  UIMAD UR18, UR11, UR5, UR18 ;  /* 0x000000050b1272a4 */ /* 0x000fe2000f8e0212 */
[----:B------:R-:W-:Y:S01]  /*1010*/  IMAD R6, R5, c[0x0][0x1ac], R0 ;  /* 0x00006b0005067a24 */ /* 0x000fe200078e0200 */
[----:B------:R-:W-:Y:S01]  /*1020*/  ISETP.GE.AND P6, PT, R133, c[0x0][0x1d4], PT ;  /* 0x0000750085007a0c */ /* 0x000fe20003fc6270 */
[----:B------:R-:W-:Y:S01]  /*1030*/  IMAD.WIDE.U32 R2, R5, c[0x0][0x1a8], R2 ;  /* 0x00006a0005027a25 */ /* 0x000fe200078e0002 */
[----:B------:R-:W-:Y:S01]  /*1040*/  UIADD3 UR18, UR21, UR18, URZ ;  /* 0x0000001215127290 */ /* 0x000fe2000fffe03f */
[----:B------:R-:W-:Y:S01]  /*1050*/  LEA.HI R84, R36, R132, RZ, 0x5 ;  /* 0x0000008424547211 */ /* 0x000fe200078f28ff */
[----:B------:R-:W-:Y:S01]  /*1060*/  ULDC.64 UR4, c[0x0][0x210] ;  /* 0x0000840000047ab9 */ /* 0x000fe20000000a00 */
[----:B------:R-:W-:Y:S01]  /*1070*/  IMAD.SHL.U32 R4, R18, 0x40, RZ ;  /* 0x0000004012047824 */ /* 0x000fe200078e00ff */
[----:B------:R-:W-:Y:S01]  /*1080*/  LEA R13, P0, R2, c[0x0][0x160], 0x1 ;  /* 0x00005800020d7a11 */ /* 0x000fe200078008ff */
[----:B------:R-:W-:Y:S01]  /*1090*/  IMAD.IADD R3, R3, 0x1, R6 ;  /* 0x0000000103037824 */ /* 0x000fe200078e0206 */
[----:B------:R-:W-:-:S02]  /*10a0*/  UIMAD UR15, UR15, UR4, URZ ;  /* 0x000000040f0f72a4 */ /* 0x000fc4000f8e023f */
[----:B------:R-:W-:Y:S01]  /*10b0*/  LOP3.LUT R0, R4, 0x1c0, RZ, 0xc0, !PT ;  /* 0x000001c004007812 */ /* 0x000fe200078ec0ff */
[----:B------:R-:W-:Y:S01]  /*10c0*/  UIMAD.WIDE.U32 UR22, UR11, UR4, URZ ;  /* 0x000000040b1672a5 */ /* 0x000fe2000f8e003f */
[----:B------:R-:W-:Y:S01]  /*10d0*/  LEA.HI.X R14, R2, c[0x0][0x164], R3, 0x1, P0 ;  /* 0x00005900020e7a11 */ /* 0x000fe200000f0c03 */
[----:B------:R-:W-:Y:S01]  /*10e0*/  UIMAD UR4, UR11, UR5, UR15 ;  /* 0x000000050b0472a4 */ /* 0x000fe2000f8e020f */
[----:B------:R-:W-:Y:S01]  /*10f0*/  SHF.R.U32.HI R4, RZ, 0x3, R0 ;  /* 0x00000003ff047819 */ /* 0x000fe20000011600 */
[----:B------:R-:W-:Y:S01]  /*1100*/  SHFL.IDX PT, R2, R13, RZ, 0x181f ;  /* 0x00181fff0d027589 */ /* 0x000fe200000e0000 */
[----:B------:R-:W-:Y:S01]  /*1110*/  LOP3.LUT R0, R0, 0x38, R133, 0xf8, !PT ;  /* 0x0000003800007812 */ /* 0x000fe200078ef885 */
[----:B------:R-:W-:Y:S01]  /*1120*/  UIADD3 UR4, UR23, UR4, URZ ;  /* 0x0000000417047290 */ /* 0x000fe2000fffe03f */
[----:B------:R-:W-:Y:S01]  /*1130*/  ISETP.GE.AND P0, PT, R15, R20, PT ;  /* 0x000000140f00720c */ /* 0x000fe20003f06270 */
[----:B------:R-:W1:Y:S01]  /*1140*/  SHFL.IDX PT, R3, R14, RZ, 0x181f ;  /* 0x00181fff0e037589 */ /* 0x000e6200000e0000 */
[----:B------:R-:W-:-:S02]  /*1150*/  LOP3.LUT R0, R0, R4, RZ, 0x3c, !PT ;  /* 0x0000000400007212 */ /* 0x000fc400078e3cff */
[----:B------:R-:W-:-:S05]  /*1160*/  LEA.HI R4, R36, R132, RZ, 0x6 ;  /* 0x0000008424047211 */ /* 0x000fca00078f30ff */
[----:B------:R-:W-:-:S05]  /*1170*/  IMAD.SHL.U32 R4, R4, 0x8, RZ ;  /* 0x0000000804047824 */ /* 0x000fca00078e00ff */
[----:B------:R-:W-:Y:S02]  /*1180*/  LOP3.LUT R5, R0, 0xfffffe00, R4, 0xf8, !PT ;  /* 0xfffffe0000057812 */ /* 0x000fe400078ef804 */
[----:B------:R-:W-:Y:S02]  /*1190*/  SHF.R.S32.HI R0, RZ, 0x1f, R58 ;  /* 0x0000001fff007819 */ /* 0x000fe4000001143a */
[----:B------:R-:W-:Y:S01]  /*11a0*/  SHF.R.S32.HI R4, RZ, 0x1f, R57 ;  /* 0x0000001fff047819 */ /* 0x000fe20000011439 */
[----:B------:R-:W-:Y:S01]  /*11b0*/  IMAD.SHL.U32 R85, R5, 0x2, RZ ;  /* 0x0000000205557824 */ /* 0x000fe200078e00ff */
[----:B------:R-:W-:Y:S01]  /*11c0*/  LEA.HI R0, R0, R58, RZ, 0x3 ;  /* 0x0000003a00007211 */ /* 0x000fe200078f18ff */
[----:B------:R-:W-:Y:S01]  /*11d0*/  SHFL.IDX PT, R5, R14, 0x1, 0x181f ;  /* 0x00381f000e057f89 */ /* 0x000fe200000e0000 */
[----:B------:R-:W-:Y:S02]  /*11e0*/  LEA.HI R4, R4, R57, RZ, 0x3 ;  /* 0x0000003904047211 */ /* 0x000fe400078f18ff */
[----:B------:R-:W-:Y:S01]  /*11f0*/  LOP3.LUT R177, R0, 0xfffffff8, RZ, 0xc0, !PT ;  /* 0xfffffff800b17812 */ /* 0x000fe200078ec0ff */
[----:B------:R-:W-:Y:S01]  /*1200*/  IMAD.MOV R0, RZ, RZ, -R7 ;  /* 0x000000ffff007224 */ /* 0x000fe200078e0a07 */
[----:B------:R-:W-:Y:S01]  /*1210*/  LOP3.LUT R134, R4, 0xfffffff8, RZ, 0xc0, !PT ;  /* 0xfffffff804867812 */ /* 0x000fe200078ec0ff */
[----:B-1----:R-:W-:Y:S01]  /*1220*/  @!P0 IMAD.WIDE R6, R133, 0x2, R2 ;  /* 0x0000000285068825 */ /* 0x002fe200078e0202 */
[----:B------:R-:W1:Y:S03]  /*1230*/  SHFL.IDX PT, R4, R13, 0x1, 0x181f ;  /* 0x00381f000d047f89 */ /* 0x000e6600000e0000 */
[----:B------:R-:W-:Y:S01]  /*1240*/  IMAD R16, R0, c[0x0][0x2b8], R9 ;  /* 0x0000ae0000107a24 */ /* 0x000fe200078e0209 */
[----:B------:R3:W-:Y:S01]  /*1250*/  @!P0 LDGSTS.E.BYPASS.LTC128B.128 [R85+0x100], [R6.64], !P4 ;  /* 0x0010000006558fae */ /* 0x0007e2000e101d4c */
[----:B------:R-:W-:Y:S01]  /*1260*/  @!P0 IMAD.WIDE R8, R134, 0x2, R2 ;  /* 0x0000000286088825 */ /* 0x000fe200078e0202 */
[----:B------:R-:W-:-:S02]  /*1270*/  IADD3 R0, R15, 0x20, RZ ;  /* 0x000000200f007810 */ /* 0x000fc40007ffe0ff */
[----:B------:R-:W-:Y:S02]  /*1280*/  SHF.R.S32.HI R12, RZ, 0x1f, R16 ;  /* 0x0000001fff0c7819 */ /* 0x000fe40000011410 */
[----:B------:R4:W-:Y:S01]  /*1290*/  @!P0 LDGSTS.E.BYPASS.LTC128B.128 [R85+0x4100], [R8.64], !P3 ;  /* 0x0410000008558fae */ /* 0x0009e2000d901d4c */
[----:B---3--:R-:W-:-:S04]  /*12a0*/  @!P0 IMAD.WIDE R6, R177, 0x2, R2 ;  /* 0x00000002b1068825 */ /* 0x008fc800078e0202 */
[----:B------:R-:W-:Y:S01]  /*12b0*/  @!P0 IMAD.WIDE R2, R176, 0x2, R2 ;  /* 0x00000002b0028825 */ /* 0x000fe200078e0202 */
[----:B------:R3:W-:Y:S04]  /*12c0*/  @!P0 LDGSTS.E.BYPASS.LTC128B.128 [R85+0x8100], [R6.64], !P2 ;  /* 0x0810000006558fae */ /* 0x0007e8000d101d4c */
[----:B------:R5:W-:Y:S01]  /*12d0*/  @!P0 LDGSTS.E.BYPASS.LTC128B.128 [R85+0xc100], [R2.64], !P5 ;  /* 0x0c10000002558fae */ /* 0x000be2000e901d4c */
[----:B------:R-:W-:Y:S01]  /*12e0*/  ISETP.GE.AND P0, PT, R0, R20, PT ;  /* 0x000000140000720c */ /* 0x000fe20003f06270 */
[----:B------:R-:W-:-:S04]  /*12f0*/  IMAD R0, R12, c[0x0][0x1e0], RZ ;  /* 0x000078000c007a24 */ /* 0x000fc800078e02ff */
[----:B------:R-:W-:-:S08]  /*1300*/  IMAD R0, R16, c[0x0][0x1e4], R0 ;  /* 0x0000790010007a24 */ /* 0x000fd000078e0200 */
[----:B-1----:R-:W-:-:S04]  /*1310*/  @!P0 IMAD.WIDE R10, R133, 0x2, R4 ;  /* 0x00000002850a8825 */ /* 0x002fc800078e0204 */
[----:B----4-:R-:W-:Y:S01]  /*1320*/  @!P0 IMAD.WIDE R8, R134, 0x2, R4 ;  /* 0x0000000286088825 */ /* 0x010fe200078e0204 */
[----:B------:R2:W-:Y:S01]  /*1330*/  @!P0 LDGSTS.E.BYPASS.LTC128B.128 [R85+0x1100], [R10.64], !P4 ;  /* 0x011000000a558fae */ /* 0x0005e2000e101d4c */
[----:B---3--:R-:W-:-:S03]  /*1340*/  IADD3 R6, R15, 0x40, RZ ;  /* 0x000000400f067810 */ /* 0x008fc60007ffe0ff */
[----:B------:R1:W-:Y:S01]  /*1350*/  @!P0 LDGSTS.E.BYPASS.LTC128B.128 [R85+0x5100], [R8.64], !P3 ;  /* 0x0510000008558fae */ /* 0x0003e2000d901d4c */
[----:B-----5:R-:W-:Y:S01]  /*1360*/  IMAD.WIDE.U32 R2, R16, c[0x0][0x1e0], RZ ;  /* 0x0000780010027a25 */ /* 0x020fe200078e00ff */
[----:B------:R-:W-:-:S03]  /*1370*/  ISETP.GE.AND P1, PT, R6, R20, PT ;  /* 0x000000140600720c */ /* 0x000fc60003f26270 */
[----:B------:R-:W-:Y:S01]  /*1380*/  @!P0 IMAD.WIDE R6, R177, 0x2, R4 ;  /* 0x00000002b1068825 */ /* 0x000fe200078e0204 */
[----:B------:R-:W-:-:S03]  /*1390*/  IADD3 R3, R3, R0, RZ ;  /* 0x0000000003037210 */ /* 0x000fc60007ffe0ff */
[----:B------:R-:W-:Y:S01]  /*13a0*/  @!P0 IMAD.WIDE R4, R176, 0x2, R4 ;  /* 0x00000002b0048825 */ /* 0x000fe200078e0204 */
[----:B------:R3:W-:Y:S03]  /*13b0*/  @!P0 LDGSTS.E.BYPASS.LTC128B.128 [R85+0x9100], [R6.64], !P2 ;  /* 0x0910000006558fae */ /* 0x0007e6000d101d4c */
[----:B------:R-:W-:Y:S01]  /*13c0*/  IMAD R0, R12, c[0x0][0x208], RZ ;  /* 0x000082000c007a24 */ /* 0x000fe200078e02ff */
[----:B------:R4:W-:Y:S03]  /*13d0*/  @!P0 LDGSTS.E.BYPASS.LTC128B.128 [R85+0xd100], [R4.64], !P5 ;  /* 0x0d10000004558fae */ /* 0x0009e6000e901d4c */
[C---:B------:R-:W-:Y:S02]  /*13e0*/  IMAD R0, R16.reuse, c[0x0][0x20c], R0 ;  /* 0x0000830010007a24 */ /* 0x040fe400078e0200 */
[----:B---3--:R-:W-:-:S04]  /*13f0*/  IMAD.WIDE.U32 R6, R16, c[0x0][0x208], RZ ;  /* 0x0000820010067a25 */ /* 0x008fc800078e00ff */
[----:B------:R-:W-:Y:S01]  /*1400*/  IMAD.IADD R7, R7, 0x1, R0 ;  /* 0x0000000107077824 */ /* 0x000fe200078e0200 */
[----:B--2---:R-:W-:Y:S01]  /*1410*/  SHF.R.S32.HI R10, RZ, 0x1f, R21 ;  /* 0x0000001fff0a7819 */ /* 0x004fe20000011415 */
[C---:B----4-:R-:W-:Y:S01]  /*1420*/  IMAD.WIDE.U32 R4, R21.reuse, c[0x0][0x1f0], R2 ;  /* 0x00007c0015047a25 */ /* 0x050fe200078e0002 */
[----:B------:R-:W-:Y:S03]  /*1430*/  STL [R1+0x10], R21 ;  /* 0x0000101501007387 */ /* 0x000fe60000100800 */
[----:B-1----:R-:W-:Y:S01]  /*1440*/  IMAD R8, R10, c[0x0][0x1f0], RZ ;  /* 0x00007c000a087a24 */ /* 0x002fe200078e02ff */
[----:B------:R-:W-:Y:S01]  /*1450*/  SHFL.IDX PT, R2, R13, 0x2, 0x181f ;  /* 0x00581f000d027f89 */ /* 0x000fe200000e0000 */
[----:B------:R-:W-:-:S03]  /*1460*/  IMAD.WIDE.U32 R6, R21, c[0x0][0x218], R6 ;  /* 0x0000860015067a25 */ /* 0x000fc600078e0006 */
[----:B------:R-:W1:Y:S01]  /*1470*/  SHFL.IDX PT, R3, R14, 0x2, 0x181f ;  /* 0x00581f000e037f89 */ /* 0x000e6200000e0000 */
[----:B------:R-:W-:Y:S01]  /*1480*/  IMAD R0, R21, c[0x0][0x1f4], R8 ;  /* 0x00007d0015007a24 */ /* 0x000fe200078e0208 */
[----:B------:R-:W-:Y:S02]  /*1490*/  IADD3 R8, P0, R4, UR20, RZ ;  /* 0x0000001404087c10 */ /* 0x000fe4000ff1e0ff */
[----:B------:R-:W-:Y:S02]  /*14a0*/  STL [R1+0xc], R85 ;  /* 0x00000c5501007387 */ /* 0x000fe40000100800 */
[----:B------:R-:W-:Y:S01]  /*14b0*/  IADD3.X R9, R5, UR18, R0, P0, !PT ;  /* 0x0000001205097c10 */ /* 0x000fe200087fe400 */
[----:B------:R-:W-:Y:S01]  /*14c0*/  IMAD R0, R10, c[0x0][0x218], RZ ;  /* 0x000086000a007a24 */ /* 0x000fe200078e02ff */
[C---:B------:R-:W-:Y:S01]  /*14d0*/  LEA R17, P0, R8.reuse, c[0x0][0x1c8], 0x1 ;  /* 0x0000720008117a11 */ /* 0x040fe200078008ff */
[----:B------:R2:W-:Y:S04]  /*14e0*/  STL [R1+0x14], R16 ;  /* 0x0000141001007387 */ /* 0x0005e80000100800 */
[----:B------:R-:W-:Y:S04]  /*14f0*/  SHFL.IDX PT, R4, R13, 0x3, 0x181f ;  /* 0x00781f000d047f89 */ /* 0x000fe800000e0000 */
[----:B------:R-:W3:Y:S01]  /*1500*/  SHFL.IDX PT, R5, R14, 0x3, 0x181f ;  /* 0x00781f000e057f89 */ /* 0x000ee200000e0000 */
[----:B--2---:R-:W-:Y:S01]  /*1510*/  LEA.HI.X R16, R8, c[0x0][0x1cc], R9, 0x1, P0 ;  /* 0x0000730008107a11 */ /* 0x004fe200000f0c09 */
[----:B------:R-:W-:Y:S01]  /*1520*/  IMAD R8, R21, c[0x0][0x21c], R0 ;  /* 0x0000870015087a24 */ /* 0x000fe200078e0200 */
[----:B------:R-:W-:-:S02]  /*1530*/  IADD3 R0, P0, R6, UR22, RZ ;  /* 0x0000001606007c10 */ /* 0x000fc4000ff1e0ff */
[----:B------:R-:W-:Y:S02]  /*1540*/  IADD3 R21, -R18, UR10, RZ ;  /* 0x0000000a12157c10 */ /* 0x000fe4000fffe1ff */
[----:B------:R-:W-:Y:S01]  /*1550*/  IADD3.X R6, R7, UR4, R8, P0, !PT ;  /* 0x0000000407067c10 */ /* 0x000fe200087fe408 */
[----:B-1----:R-:W-:Y:S01]  /*1560*/  @!P1 IMAD.WIDE R8, R133, 0x2, R2 ;  /* 0x0000000285089825 */ /* 0x002fe200078e0202 */
[C---:B------:R-:W-:Y:S02]  /*1570*/  LEA R10, P0, R0.reuse, c[0x0][0x1f8], 0x1 ;  /* 0x00007e00000a7a11 */ /* 0x040fe400078008ff */
[----:B------:R-:W-:Y:S02]  /*1580*/  IADD3 R7, R15, 0x60, RZ ;  /* 0x000000600f077810 */ /* 0x000fe40007ffe0ff */
[----:B------:R-:W-:Y:S01]  /*1590*/  LEA.HI.X R0, R0, c[0x0][0x1fc], R6, 0x1, P0 ;  /* 0x00007f0000007a11 */ /* 0x000fe200000f0c06 */
[----:B------:R-:W1:Y:S01]  /*15a0*/  SHFL.IDX PT, R13, R10, RZ, 0x181f ;  /* 0x00181fff0a0d7589 */ /* 0x000e6200000e0000 */
[----:B------:R-:W-:Y:S01]  /*15b0*/  ISETP.GE.AND P0, PT, R7, R20, PT ;  /* 0x000000140700720c */ /* 0x000fe20003f06270 */
[--C-:B------:R-:W-:Y:S01]  /*15c0*/  @!P1 IMAD.WIDE R6, R134, 0x2, R2.reuse ;  /* 0x0000000286069825 */ /* 0x100fe200078e0202 */
[----:B------:R-:W-:Y:S01]  /*15d0*/  LEA.HI R20, R36, R132, RZ, 0x4 ;  /* 0x0000008424147211 */ /* 0x000fe200078f20ff */
[----:B------:R2:W4:Y:S04]  /*15e0*/  SHFL.IDX PT, R14, R10, 0x1, 0x181f ;  /* 0x00381f000a0e7f89 */ /* 0x00052800000e0000 */
[----:B------:R5:W-:Y:S04]  /*15f0*/  @!P1 LDGSTS.E.BYPASS.LTC128B.128 [R85+0x2100], [R8.64], !P4 ;  /* 0x0210000008559fae */ /* 0x000be8000e101d4c */
[----:B------:R1:W-:Y:S04]  /*1600*/  @!P1 LDGSTS.E.BYPASS.LTC128B.128 [R85+0x6100], [R6.64], !P3 ;  /* 0x0610000006559fae */ /* 0x0003e8000d901d4c */
[----:B------:R-:W3:Y:S04]  /*1610*/  SHFL.IDX PT, R12, R0, RZ, 0x181f ;  /* 0x00181fff000c7589 */ /* 0x000ee800000e0000 */
[----:B------:R4:W4:Y:S01]  /*1620*/  SHFL.IDX PT, R15, R0, 0x1, 0x181f ;  /* 0x00381f00000f7f89 */ /* 0x00092200000e0000 */
[----:B--2---:R-:W-:-:S05]  /*1630*/  @!P1 IMAD.WIDE R10, R177, 0x2, R2 ;  /* 0x00000002b10a9825 */ /* 0x004fca00078e0202 */
[----:B------:R2:W-:Y:S01]  /*1640*/  @!P1 LDGSTS.E.BYPASS.LTC128B.128 [R85+0xa100], [R10.64], !P2 ;  /* 0x0a1000000a559fae */ /* 0x0005e2000d101d4c */
[----:B-----5:R-:W-:-:S03]  /*1650*/  @!P1 IMAD.WIDE R8, R176, 0x2, R2 ;  /* 0x00000002b0089825 */ /* 0x020fc600078e0202 */
[----:B-1----:R-:W-:Y:S01]  /*1660*/  SHFL.IDX PT, R6, R17, RZ, 0x181f ;  /* 0x00181fff11067589 */ /* 0x002fe200000e0000 */
[----:B---3--:R-:W-:-:S03]  /*1670*/  @!P0 IMAD.WIDE R2, R133, 0x2, R4 ;  /* 0x0000000285028825 */ /* 0x008fc600078e0204 */
[----:B------:R-:W1:Y:S01]  /*1680*/  SHFL.IDX PT, R7, R16, RZ, 0x181f ;  /* 0x00181fff10077589 */ /* 0x000e6200000e0000 */
[----:B----4-:R-:W-:-:S03]  /*1690*/  LOP3.LUT R0, R20, 0xfffffff0, RZ, 0xc0, !PT ;  /* 0xfffffff014007812 */ /* 0x010fc600078ec0ff */
[----:B------:R3:W-:Y:S01]  /*16a0*/  @!P1 LDGSTS.E.BYPASS.LTC128B.128 [R85+0xe100], [R8.64], !P5 ;  /* 0x0e10000008559fae */ /* 0x0007e2000e901d4c */
[----:B------:R-:W-:Y:S02]  /*16b0*/  ISETP.GE.AND P1, PT, R21, 0x1, PT ;  /* 0x000000011500780c */ /* 0x000fe40003f26270 */
[----:B------:R-:W-:Y:S01]  /*16c0*/  IADD3 R0, -R0, R132, RZ ;  /* 0x0000008400007210 */ /* 0x000fe20007ffe1ff */
[----:B------:R4:W-:Y:S01]  /*16d0*/  @!P0 LDGSTS.E.BYPASS.LTC128B.128 [R85+0x3100], [R2.64], !P4 ;  /* 0x0310000002558fae */ /* 0x0009e2000e101d4c */
[----:B------:R-:W-:Y:S01]  /*16e0*/  ISETP.GE.AND P4, PT, R58, c[0x0][0x1d4], PT ;  /* 0x000075003a007a0c */ /* 0x000fe20003f86270 */
[----:B--2---:R-:W-:-:S04]  /*16f0*/  IMAD.WIDE R10, R133, 0x2, RZ ;  /* 0x00000002850a7825 */ /* 0x004fc800078e02ff */
[----:B---3--:R-:W-:-:S04]  /*1700*/  @!P0 IMAD.WIDE R8, R134, 0x2, R4 ;  /* 0x0000000286088825 */ /* 0x008fc800078e0204 */
[--C-:B----4-:R-:W-:Y:S01]  /*1710*/  @!P0 IMAD.WIDE R2, R177, 0x2, R4.reuse ;  /* 0x00000002b1028825 */ /* 0x110fe200078e0204 */
[----:B------:R2:W-:Y:S01]  /*1720*/  @!P0 LDGSTS.E.BYPASS.LTC128B.128 [R85+0x7100], [R8.64], !P3 ;  /* 0x0710000008558fae */ /* 0x0005e2000d901d4c */
[----:B------:R-:W-:Y:S02]  /*1730*/  ISETP.GE.AND P3, PT, R56, c[0x0][0x1d4], PT ;  /* 0x0000750038007a0c */ /* 0x000fe40003f66270 */
[----:B------:R-:W-:Y:S01]  /*1740*/  @!P0 IMAD.WIDE R4, R176, 0x2, R4 ;  /* 0x00000002b0048825 */ /* 0x000fe200078e0204 */
[----:B------:R3:W-:Y:S01]  /*1750*/  @!P0 LDGSTS.E.BYPASS.LTC128B.128 [R85+0xb100], [R2.64], !P2 ;  /* 0x0b10000002558fae */ /* 0x0007e2000d101d4c */
[----:B------:R-:W-:-:S03]  /*1760*/  IADD3 R30, P2, R13, R10, RZ ;  /* 0x0000000a0d1e7210 */ /* 0x000fc60007f5e0ff */
[----:B------:R4:W-:Y:S01]  /*1770*/  @!P0 LDGSTS.E.BYPASS.LTC128B.128 [R85+0xf100], [R4.64], !P5 ;  /* 0x0f10000004558fae */ /* 0x0009e2000e901d4c */
[----:B------:R-:W-:Y:S01]  /*1780*/  IADD3 R26, P0, R10, R14, RZ ;  /* 0x0000000e0a1a7210 */ /* 0x000fe20007f1e0ff */
[----:B------:R-:W-:Y:S01]  /*1790*/  IMAD.X R31, R12, 0x1, R11, P2 ;  /* 0x000000010c1f7824 */ /* 0x000fe200010e060b */
[----:B------:R-:W-:Y:S01]  /*17a0*/  ISETP.GE.AND P5, PT, R57, c[0x0][0x1d4], PT ;  /* 0x0000750039007a0c */ /* 0x000fe20003fa6270 */
[----:B------:R-:W0:Y:S02]  /*17b0*/  LDGDEPBAR ;  /* 0x00000000000079af */ /* 0x000e240000000000 */
[----:B------:R-:W-:Y:S02]  /*17c0*/  IMAD.X R27, R11, 0x1, R15, P0 ;  /* 0x000000010b1b7824 */ /* 0x000fe400000e060f */
[----:B-1----:R-:W-:-:S04]  /*17d0*/  @P1 IMAD.WIDE R10, R134, 0x2, R6 ;  /* 0x00000002860a1825 */ /* 0x002fc800078e0206 */
[----:B--2---:R-:W-:-:S04]  /*17e0*/  @P1 IMAD.WIDE R8, R177, 0x2, R6 ;  /* 0x00000002b1081825 */ /* 0x004fc800078e0206 */
[----:B---3--:R-:W-:-:S04]  /*17f0*/  IMAD.WIDE R2, R134, 0x2, RZ ;  /* 0x0000000286027825 */ /* 0x008fc800078e02ff */
[----:B----4-:R-:W-:Y:S01]  /*1800*/  @P1 IMAD.WIDE R4, R133, 0x2, R6 ;  /* 0x0000000285041825 */ /* 0x010fe200078e0206 */
[----:B------:R-:W-:Y:S02]  /*1810*/  IADD3 R28, P2, R13, R2, RZ ;  /* 0x000000020d1c7210 */ /* 0x000fe40007f5e0ff */
[----:B------:R-:W-:Y:S02]  /*1820*/  IADD3 R24, P0, R2, R14, RZ ;  /* 0x0000000e02187210 */ /* 0x000fe40007f1e0ff */
[----:B------:R1:W-:Y:S01]  /*1830*/  @P1 LDGSTS.E.BYPASS.LTC128B.128 [R85+0x10100], [R4.64], !P6 ;  /* 0x1010000004551fae */ /* 0x0003e2000f101d4c */
[----:B------:R-:W-:Y:S02]  /*1840*/  IMAD.X R29, R12, 0x1, R3, P2 ;  /* 0x000000010c1d7824 */ /* 0x000fe400010e0603 */
[----:B------:R-:W-:Y:S01]  /*1850*/  IMAD.X R25, R3, 0x1, R15, P0 ;  /* 0x0000000103197824 */ /* 0x000fe200000e060f */
[----:B------:R-:W-:Y:S01]  /*1860*/  SHFL.IDX PT, R2, R17, 0x1, 0x181f ;  /* 0x00381f0011027f89 */ /* 0x000fe200000e0000 */
[----:B------:R-:W-:-:S03]  /*1870*/  ISETP.GT.AND P0, PT, R21, 0x20, PT ;  /* 0x000000201500780c */ /* 0x000fc60003f04270 */
[----:B------:R-:W2:Y:S04]  /*1880*/  SHFL.IDX PT, R3, R16, 0x1, 0x181f ;  /* 0x00381f0010037f89 */ /* 0x000ea800000e0000 */
[----:B------:R3:W-:Y:S04]  /*1890*/  @P1 LDGSTS.E.BYPASS.LTC128B.128 [R85+0x12100], [R10.64], !P5 ;  /* 0x121000000a551fae */ /* 0x0007e8000e901d4c */
[----:B------:R4:W-:Y:S01]  /*18a0*/  @P1 LDGSTS.E.BYPASS.LTC128B.128 [R85+0x14100], [R8.64], !P4 ;  /* 0x1410000008551fae */ /* 0x0009e2000e101d4c */
[----:B-1----:R-:W-:-:S04]  /*18b0*/  @P1 IMAD.WIDE R4, R176, 0x2, R6 ;  /* 0x00000002b0041825 */ /* 0x002fc800078e0206 */
[----:B------:R-:W-:Y:S01]  /*18c0*/  IMAD.WIDE R6, R177, 0x2, RZ ;  /* 0x00000002b1067825 */ /* 0x000fe200078e02ff */
[----:B------:R1:W-:Y:S04]  /*18d0*/  @P1 LDGSTS.E.BYPASS.LTC128B.128 [R85+0x16100], [R4.64], !P3 ;  /* 0x1610000004551fae */ /* 0x0003e8000d901d4c */
[----:B------:R-:W-:Y:S02]  /*18e0*/  IADD3 R22, P1, R13, R6, RZ ;  /* 0x000000060d167210 */ /* 0x000fe40007f3e0ff */
[----:B---3--:R-:W-:-:S03]  /*18f0*/  SHF.R.S32.HI R11, RZ, 0x1f, R0 ;  /* 0x0000001fff0b7819 */ /* 0x008fc60000011400 */
[----:B------:R-:W-:Y:S01]  /*1900*/  IMAD.X R23, R12, 0x1, R7, P1 ;  /* 0x000000010c177824 */ /* 0x000fe200008e0607 */
[----:B------:R-:W-:Y:S02]  /*1910*/  IADD3 R34, P1, R6, R14, RZ ;  /* 0x0000000e06227210 */ /* 0x000fe40007f3e0ff */
[----:B----4-:R-:W-:Y:S02]  /*1920*/  SHF.R.S32.HI R8, RZ, 0x4, R20 ;  /* 0x00000004ff087819 */ /* 0x010fe40000011414 */
[----:B------:R-:W-:Y:S01]  /*1930*/  LEA.HI R11, R11, R0, RZ, 0x3 ;  /* 0x000000000b0b7211 */ /* 0x000fe200078f18ff */
[----:B------:R-:W-:Y:S01]  /*1940*/  IMAD.X R35, R7, 0x1, R15, P1 ;  /* 0x0000000107237824 */ /* 0x000fe200008e060f */
[----:B------:R-:W-:Y:S02]  /*1950*/  LEA.HI R6, R20, R8, RZ, 0x1 ;  /* 0x0000000814067211 */ /* 0x000fe400078f08ff */
[----:B------:R-:W-:Y:S02]  /*1960*/  LOP3.LUT R10, R11, 0xfffffff8, RZ, 0xc0, !PT ;  /* 0xfffffff80b0a7812 */ /* 0x000fe400078ec0ff */
[----:B------:R-:W-:Y:S01]  /*1970*/  LOP3.LUT R9, R6, 0xfffffffe, RZ, 0xc0, !PT ;  /* 0xfffffffe06097812 */ /* 0x000fe200078ec0ff */
[----:B--2---:R-:W-:-:S04]  /*1980*/  @P0 IMAD.WIDE R6, R133, 0x2, R2 ;  /* 0x0000000285060825 */ /* 0x004fc800078e0202 */
[----:B------:R-:W-:Y:S01]  /*1990*/  IMAD.IADD R10, R0, 0x1, -R10 ;  /* 0x00000001000a7824 */ /* 0x000fe200078e0a0a */
[----:B------:R2:W-:Y:S01]  /*19a0*/  @P0 LDGSTS.E.BYPASS.LTC128B.128 [R85+0x11100], [R6.64], !P6 ;  /* 0x1110000006550fae */ /* 0x0005e2000f101d4c */
[----:B-1----:R-:W-:-:S04]  /*19b0*/  IMAD.WIDE R4, R176, 0x2, RZ ;  /* 0x00000002b0047825 */ /* 0x002fc800078e02ff */
[----:B------:R-:W-:Y:S01]  /*19c0*/  IMAD.IADD R9, R8, 0x1, -R9 ;  /* 0x0000000108097824 */ /* 0x000fe200078e0a09 */
[----:B------:R-:W-:Y:S01]  /*19d0*/  IADD3 R16, P1, R13, R4, RZ ;  /* 0x000000040d107210 */ /* 0x000fe20007f3e0ff */
[----:B------:R-:W-:-:S04]  /*19e0*/  IMAD.SHL.U32 R0, R10, 0x40, RZ ;  /* 0x000000400a007824 */ /* 0x000fc800078e00ff */
[----:B------:R-:W-:Y:S01]  /*19f0*/  IMAD.X R17, R12, 0x1, R5, P1 ;  /* 0x000000010c117824 */ /* 0x000fe200008e0605 */
[----:B------:R-:W-:Y:S02]  /*1a00*/  IADD3 R32, P1, R4, R14, RZ ;  /* 0x0000000e04207210 */ /* 0x000fe40007f3e0ff */
[----:B------:R-:W-:Y:S02]  /*1a10*/  LOP3.LUT R0, R0, 0x1c0, RZ, 0xc0, !PT ;  /* 0x000001c000007812 */ /* 0x000fe400078ec0ff */
[----:B------:R-:W-:Y:S01]  /*1a20*/  IADD3.X R33, R5, R15, RZ, P1, !PT ;  /* 0x0000000f05217210 */ /* 0x000fe20000ffe4ff */
[----:B------:R-:W-:Y:S01]  /*1a30*/  @P0 IMAD.WIDE R4, R134, 0x2, R2 ;  /* 0x0000000286040825 */ /* 0x000fe200078e0202 */
[----:B------:R-:W-:-:S04]  /*1a40*/  R2P PR, R10, 0x6 ;  /* 0x000000060a007804 */ /* 0x000fc80000000000 */
[----:B------:R1:W-:Y:S01]  /*1a50*/  @P0 LDGSTS.E.BYPASS.LTC128B.128 [R85+0x13100], [R4.64], !P5 ;  /* 0x1310000004550fae */ /* 0x0003e2000e901d4c */
[----:B--2---:R-:W-:-:S04]  /*1a60*/  @P0 IMAD.WIDE R6, R177, 0x2, R2 ;  /* 0x00000002b1060825 */ /* 0x004fc800078e0202 */
[----:B------:R-:W-:Y:S01]  /*1a70*/  @P0 IMAD.WIDE R2, R176, 0x2, R2 ;  /* 0x00000002b0020825 */ /* 0x000fe200078e0202 */
[----:B------:R2:W-:Y:S04]  /*1a80*/  @P0 LDGSTS.E.BYPASS.LTC128B.128 [R85+0x15100], [R6.64], !P4 ;  /* 0x1510000006550fae */ /* 0x0005e8000e101d4c */
[----:B------:R3:W-:Y:S01]  /*1a90*/  @P0 LDGSTS.E.BYPASS.LTC128B.128 [R85+0x17100], [R2.64], !P3 ;  /* 0x1710000002550fae */ /* 0x0007e2000d901d4c */
[----:B------:R-:W-:-:S03]  /*1aa0*/  LOP3.LUT P0, RZ, R19, 0x2, RZ, 0xc0, !PT ;  /* 0x0000000213ff7812 */ /* 0x000fc6000780c0ff */
[----:B------:R-:W0:Y:S01]  /*1ab0*/  LDGDEPBAR ;  /* 0x00000000000079af */ /* 0x000e220000000000 */
[----:B-1----:R-:W-:Y:S02]  /*1ac0*/  IMAD.SHL.U32 R4, R9, 0x8, RZ ;  /* 0x0000000809047824 */ /* 0x002fe400078e00ff */
[----:B------:R-:W-:-:S03]  /*1ad0*/  IMAD.SHL.U32 R5, R19, 0x40, RZ ;  /* 0x0000004013057824 */ /* 0x000fc600078e00ff */
[----:B------:R-:W-:Y:S01]  /*1ae0*/  LOP3.LUT R4, R0, 0x8, R4, 0xf8, !PT ;  /* 0x0000000800047812 */ /* 0x000fe200078ef804 */
[----:B--2---:R-:W-:Y:S02]  /*1af0*/  IMAD.MOV.U32 R6, RZ, RZ, 0x10 ;  /* 0x00000010ff067424 */ /* 0x004fe400078e00ff */
[----:B------:R-:W-:Y:S01]  /*1b00*/  IMAD.MOV.U32 R7, RZ, RZ, 0x20 ;  /* 0x00000020ff077424 */ /* 0x000fe200078e00ff */
[----:B---3--:R-:W-:Y:S01]  /*1b10*/  SHF.R.U32.HI R3, RZ, 0x3, R0 ;  /* 0x00000003ff037819 */ /* 0x008fe20000011600 */
[----:B------:R-:W-:Y:S01]  /*1b20*/  IMAD.SHL.U32 R2, R18, 0x8, RZ ;  /* 0x0000000812027824 */ /* 0x000fe200078e00ff */
[----:B------:R-:W-:Y:S01]  /*1b30*/  LOP3.LUT R0, R5, 0x1c0, RZ, 0xc0, !PT ;  /* 0x000001c005007812 */ /* 0x000fe200078ec0ff */
[----:B------:R-:W-:-:S04]  /*1b40*/  DEPBAR.LE SB0, 0x1 ;  /* 0x000080400000791a */ /* 0x000fc80000000000 */
[----:B------:R-:W-:Y:S02]  /*1b50*/  LOP3.LUT R5, R4, R3, RZ, 0x3c, !PT ;  /* 0x0000000304057212 */ /* 0x000fe400078e3cff */
[----:B------:R-:W-:Y:S01]  /*1b60*/  LOP3.LUT R3, R0, 0x8, R2, 0xf8, !PT ;  /* 0x0000000800037812 */ /* 0x000fe200078ef802 */
[----:B------:R-:W-:Y:S01]  /*1b70*/  IMAD.SHL.U32 R2, R84, 0x20, RZ ;  /* 0x0000002054027824 */ /* 0x000fe200078e00ff */
[----:B------:R-:W-:Y:S02]  /*1b80*/  SHF.L.U32 R4, R11, 0x6, RZ ;  /* 0x000000060b047819 */ /* 0x000fe400000006ff */
[----:B------:R-:W-:Y:S02]  /*1b90*/  SHF.R.U32.HI R0, RZ, 0x3, R0 ;  /* 0x00000003ff007819 */ /* 0x000fe40000011600 */
[----:B------:R-:W-:Y:S02]  /*1ba0*/  LOP3.LUT R4, R5, 0xfffffe00, R4, 0xf8, !PT ;  /* 0xfffffe0005047812 */ /* 0x000fe400078ef804 */
[----:B------:R-:W-:-:S02]  /*1bb0*/  LOP3.LUT R2, R2, 0x7ffffc00, RZ, 0xc0, !PT ;  /* 0x7ffffc0002027812 */ /* 0x000fc400078ec0ff */
[----:B------:R-:W-:Y:S02]  /*1bc0*/  LOP3.LUT R0, R3, R0, RZ, 0x3c, !PT ;  /* 0x0000000003007212 */ /* 0x000fe400078e3cff */
[----:B------:R-:W-:Y:S01]  /*1bd0*/  SEL R5, R6, 0xfffffff0, !P1 ;  /* 0xfffffff006057807 */ /* 0x000fe20004800000 */
[----:B------:R-:W-:Y:S01]  /*1be0*/  IMAD.IADD R2, R4, 0x1, R2 ;  /* 0x0000000104027824 */ /* 0x000fe200078e0202 */
[----:B------:R-:W-:Y:S01]  /*1bf0*/  BAR.SYNC.DEFER_BLOCKING 0x0 ;  /* 0x0000000000007b1d */ /* 0x000fe20000010000 */
[----:B------:R-:W-:Y:S01]  /*1c00*/  IMAD R0, R9, 0x200, R0 ;  /* 0x0000020009007824 */ /* 0x000fe200078e0200 */
[----:B------:R-:W-:Y:S01]  /*1c10*/  ISETP.GE.AND P1, PT, R133, c[0x0][0x1d4], PT ;  /* 0x0000750085007a0c */ /* 0x000fe20003f26270 */
[C---:B------:R-:W-:Y:S01]  /*1c20*/  IMAD.SHL.U32 R232, R2.reuse, 0x2, RZ ;  /* 0x0000000202e87824 */ /* 0x040fe200078e00ff */
[----:B------:R-:W-:Y:S02]  /*1c30*/  LEA R240, R2, 0x100, 0x1 ;  /* 0x0000010002f07811 */ /* 0x000fe400078e08ff */
[----:B------:R-:W-:-:S02]  /*1c40*/  SHF.L.U32 R135, R0, 0x1, RZ ;  /* 0x0000000100877819 */ /* 0x000fc400000006ff */
[----:B------:R-:W-:Y:S01]  /*1c50*/  SEL R0, R7, 0xffffffe0, !P2 ;  /* 0xffffffe007007807 */ /* 0x000fe20005000000 */
[--C-:B------:R-:W-:Y:S01]  /*1c60*/  IMAD R236, R5, 0x2, R240.reuse ;  /* 0x0000000205ec7824 */ /* 0x100fe200078e02f0 */
[----:B------:R-:W-:Y:S02]  /*1c70*/  SEL R3, R6, 0xfffffff0, !P0 ;  /* 0xfffffff006037807 */ /* 0x000fe40004000000 */
[----:B------:R-:W-:Y:S01]  /*1c80*/  ISETP.LT.OR P0, PT, R21, 0x1, P1 ;  /* 0x000000011500780c */ /* 0x000fe20000f01670 */
[C---:B------:R-:W-:Y:S01]  /*1c90*/  IMAD R240, R0.reuse, 0x2, R240 ;  /* 0x0000000200f07824 */ /* 0x040fe200078e02f0 */
[----:B------:R-:W-:Y:S01]  /*1ca0*/  LEA R244, R0, R236, 0x1 ;  /* 0x000000ec00f47211 */ /* 0x000fe200078e08ff */
[----:B------:R-:W-:Y:S01]  /*1cb0*/  IMAD R6, R3, 0x2, R135 ;  /* 0x0000000203067824 */ /* 0x000fe200078e0287 */
[----:B------:R-:W-:Y:S02]  /*1cc0*/  ISETP.GE.AND P1, PT, R57, c[0x0][0x1d4], PT ;  /* 0x0000750039007a0c */ /* 0x000fe40003f26270 */
[----:B------:R-:W-:Y:S01]  /*1cd0*/  ISETP.GE.AND P2, PT, R58, c[0x0][0x1d4], PT ;  /* 0x000075003a007a0c */ /* 0x000fe20003f46270 */
[----:B------:R-:W-:Y:S04]  /*1ce0*/  LDSM.16.M88.4 R168, [R232+0x100] ;  /* 0x00010000e8a8783b */ /* 0x000fe80000000200 */
[----:B------:R-:W-:Y:S04]  /*1cf0*/  LDSM.16.M88.4 R200, [R232+0x4100] ;  /* 0x00410000e8c8783b */ /* 0x000fe80000000200 */
[----:B------:R-:W-:Y:S04]  /*1d00*/  LDSM.16.M88.4 R216, [R232+0x8100] ;  /* 0x00810000e8d8783b */ /* 0x000fe80000000200 */
[----:B------:R-:W-:Y:S04]  /*1d10*/  LDSM.16.M88.4 R172, [R236] ;  /* 0x00000000ecac783b */ /* 0x000fe80000000200 */
        /* <DEDUP_REMOVED lines=8> */
[----:B------:R-:W-:Y:S04]  /*1da0*/  LDSM.16.M88.4 R232, [R232+0xc100] ;  /* 0x00c10000e8e8783b */ /* 0x000fe80000000200 */
[----:B------:R-:W-:Y:S04]  /*1db0*/  LDSM.16.M88.4 R236, [R236+0xc000] ;  /* 0x00c00000ecec783b */ /* 0x000fe80000000200 */
[----:B------:R-:W-:Y:S04]  /*1dc0*/  LDSM.16.M88.4 R240, [R240+0xc000] ;  /* 0x00c00000f0f0783b */ /* 0x000fe80000000200 */
[----:B------:R-:W-:Y:S04]  /*1dd0*/  LDSM.16.M88.4 R244, [R244+0xc000] ;  /* 0x00c00000f4f4783b */ /* 0x000fe80000000200 */
[----:B------:R-:W-:Y:S06]  /*1de0*/  BAR.SYNC.DEFER_BLOCKING 0x0 ;  /* 0x0000000000007b1d */ /* 0x000fec0000010000 */
[----:B------:R-:W-:-:S04]  /*1df0*/  DEPBAR.LE SB0, 0x0 ;  /* 0x000080000000791a */ /* 0x000fc80000000000 */
[----:B------:R-:W-:Y:S06]  /*1e00*/  BAR.SYNC.DEFER_BLOCKING 0x0 ;  /* 0x0000000000007b1d */ /* 0x000fec0000010000 */
[----:B------:R-:W-:Y:S04]  /*1e10*/  LDSM.16.M88.4 R44, [R6+0x10100] ;  /* 0x01010000062c783b */ /* 0x000fe80000000200 */
[----:B------:R-:W-:Y:S04]  /*1e20*/  LDSM.16.M88.4 R40, [R6+0x10900] ;  /* 0x010900000628783b */ /* 0x000fe80000000200 */
[----:B------:R-:W-:Y:S04]  /*1e30*/  LDSM.16.M88.4 R68, [R6+0x11100] ;  /* 0x011100000644783b */ /* 0x000fe80000000200 */
[----:B------:R1:W-:Y:S04]  /*1e40*/  LDSM.16.M88.4 R76, [R6+0x11900] ;  /* 0x01190000064c783b */ /* 0x0003e80000000200 */
[----:B------:R-:W-:Y:S04]  /*1e50*/  LDSM.16.M88.4 R8, [R135+0x10100] ;  /* 0x010100008708783b */ /* 0x000fe80000000200 */
[----:B------:R-:W2:Y:S04]  /*1e60*/  LDSM.16.M88.4 R36, [R135+0x10900] ;  /* 0x010900008724783b */ /* 0x000ea80000000200 */
[----:B------:R-:W3:Y:S04]  /*1e70*/  LDSM.16.M88.4 R48, [R135+0x11100] ;  /* 0x011100008730783b */ /* 0x000ee80000000200 */
[----:B------:R-:W4:Y:S04]  /*1e80*/  LDSM.16.M88.4 R52, [R135+0x11900] ;  /* 0x011900008734783b */ /* 0x000f280000000200 */
[----:B------:R-:W-:Y:S01]  /*1e90*/  @!PT LDS RZ, [RZ] ;  /* 0x00000000fffff984 */ /* 0x000fe20000000800 */
[----:B------:R-:W-:Y:S01]  /*1ea0*/  @!PT LDS RZ, [RZ] ;  /* 0x00000000fffff984 */ /* 0x000fe20000000800 */
[----:B------:R-:W-:Y:S01]  /*1eb0*/  @!PT LDS RZ, [RZ] ;  /* 0x00000000fffff984 */ /* 0x000fe20000000800 */
[----:B------:R5:W-:Y:S01]  /*1ec0*/  LDGSTS.E.BYPASS.LTC128B.128 [R85+0x100], [R30.64], !P0 ;  /* 0x001000001e557fae */ /* 0x000be2000c101d4c */
[----:B------:R-:W-:-:S02]  /*1ed0*/  ISETP.LT.OR P0, PT, R21, 0x1, P1 ;  /* 0x000000011500780c */ /* 0x000fc40000f01670 */
[----:B-1----:R-:W-:-:S05]  /*1ee0*/  IADD3 R6, R135, 0x10100, RZ ;  /* 0x0001010087067810 */ /* 0x002fca0007ffe0ff */
[----:B------:R-:W-:-:S05]  /*1ef0*/  IMAD R89, R3, 0x2, R6 ;  /* 0x0000000203597824 */ /* 0x000fca00078e0206 */
[----:B------:R-:W-:Y:S04]  /*1f00*/  STL [R1+0x4], R89 ;  /* 0x0000045901007387 */ /* 0x000fe80000100800 */
[----:B------:R5:W-:Y:S01]  /*1f10*/  LDGSTS.E.BYPASS.LTC128B.128 [R85+0x2100], [R28.64], !P0 ;  /* 0x021000001c557fae */ /* 0x000be2000c101d4c */
[C---:B------:R-:W-:Y:S02]  /*1f20*/  ISETP.LT.OR P0, PT, R21.reuse, 0x1, P2 ;  /* 0x000000011500780c */ /* 0x040fe40001701670 */
[----:B------:R-:W-:Y:S01]  /*1f30*/  ISETP.GE.AND P2, PT, R56, c[0x0][0x1d4], PT ;  /* 0x0000750038007a0c */ /* 0x000fe20003f46270 */
[----:B--2---:R-:W-:Y:S10]  /*1f40*/  HMMA.16816.F32.BF16 R12, R168, R36, RZ ;  /* 0x00000024a80c723c */ /* 0x004ff400000418ff */
[----:B------:R4:W-:Y:S01]  /*1f50*/  LDGSTS.E.BYPASS.LTC128B.128 [R85+0x4100], [R22.64], !P0 ;  /* 0x0410000016557fae */ /* 0x0009e2000c101d4c */
[----:B------:R-:W-:Y:S11]  /*1f60*/  ISETP.LT.OR P0, PT, R21, 0x1, P2 ;  /* 0x000000011500780c */ /* 0x000ff60001701670 */
[----:B------:R-:W-:Y:S02]  /*1f70*/  @!UPT UIADD3 URZ, URZ, URZ, URZ ;  /* 0x0000003f3f3ff290 */ /* 0x000fe4000fffe03f */
[----:B------:R1:W-:Y:S01]  /*1f80*/  LDGSTS.E.BYPASS.LTC128B.128 [R85+0x6100], [R16.64], !P0 ;  /* 0x0610000010557fae */ /* 0x0003e2000c101d4c */
[----:B------:R-:W-:-:S04]  /*1f90*/  ISETP.GE.AND P0, PT, R133, c[0x0][0x1d4], PT ;  /* 0x0000750085007a0c */ /* 0x000fc80003f06270 */
[C---:B------:R-:W-:Y:S11]  /*1fa0*/  ISETP.LT.OR P0, PT, R21.reuse, 0x21, P0 ;  /* 0x000000211500780c */ /* 0x040ff60000701670 */
[----:B------:R-:W-:Y:S02]  /*1fb0*/  @!UPT UIADD3 URZ, URZ, URZ, URZ ;  /* 0x0000003f3f3ff290 */ /* 0x000fe4000fffe03f */
[----:B------:R2:W-:Y:S01]  /*1fc0*/  LDGSTS.E.BYPASS.LTC128B.128 [R85+0x1100], [R26.64], !P0 ;  /* 0x011000001a557fae */ /* 0x0005e2000c101d4c */
[C---:B------:R-:W-:Y:S02]  /*1fd0*/  ISETP.LT.OR P0, PT, R21.reuse, 0x21, P1 ;  /* 0x000000211500780c */ /* 0x040fe40000f01670 */
[----:B------:R-:W-:Y:S02]  /*1fe0*/  ISETP.GE.AND P1, PT, R58, c[0x0][0x1d4], PT ;  /* 0x000075003a007a0c */ /* 0x000fe40003f26270 */
[----:B------:R-:W-:Y:S02]  /*1ff0*/  HMMA.16816.F32.BF16 R56, R172, R40, R12 ;  /* 0x00000028ac38723c */ /* 0x000fe4000004180c */
[----:B------:R-:W-:-:S06]  /*2000*/  ISETP.LT.OR P1, PT, R21, 0x21, P1 ;  /* 0x000000211500780c */ /* 0x000fcc0000f21670 */
[----:B---3--:R-:W-:Y:S01]  /*2010*/  HMMA.16816.F32.BF16 R12, R168, R50, RZ ;  /* 0x00000032a80c723c */ /* 0x008fe200000418ff */
[----:B------:R2:W-:Y:S01]  /*2020*/  LDGSTS.E.BYPASS.LTC128B.128 [R85+0x3100], [R24.64], !P0 ;  /* 0x0310000018557fae */ /* 0x0005e2000c101d4c */
[----:B------:R-:W-:-:S04]  /*2030*/  LOP3.LUT P0, RZ, R19, 0x4, RZ, 0xc0, !PT ;  /* 0x0000000413ff7812 */ /* 0x000fc8000780c0ff */
[----:B------:R-:W-:Y:S01]  /*2040*/  SEL R2, R7, 0xffffffe0, !P0 ;  /* 0xffffffe007027807 */ /* 0x000fe20004000000 */
[----:B------:R3:W-:Y:S01]  /*2050*/  LDGSTS.E.BYPASS.LTC128B.128 [R85+0x5100], [R34.64], !P1 ;  /* 0x0510000022557fae */ /* 0x0007e2000c901d4c */
[----:B-1----:R-:W-:Y:S01]  /*2060*/  HMMA.16816.F32.BF16 R16, R168, R10, RZ ;  /* 0x0000000aa810723c */ /* 0x002fe200000418ff */
[----:B------:R-:W-:Y:S02]  /*2070*/  ISETP.LT.OR P0, PT, R21, 0x21, P2 ;  /* 0x000000211500780c */ /* 0x000fe40001701670 */
[----:B------:R-:W-:Y:S01]  /*2080*/  IMAD R252, R2, 0x2, R135 ;  /* 0x0000000202fc7824 */ /* 0x000fe200078e0287 */
[----:B------:R-:W-:Y:S01]  /*2090*/  ISETP.GT.AND P1, PT, R86, 0x3f, PT ;  /* 0x0000003f5600780c */ /* 0x000fe20003f24270 */
[----:B------:R-:W-:-:S03]  /*20a0*/  IMAD R88, R2, 0x2, R89 ;  /* 0x0000000202587824 */ /* 0x000fc600078e0259 */
[----:B----4-:R-:W-:Y:S02]  /*20b0*/  HMMA.16816.F32.BF16 R20, R168, R52, RZ ;  /* 0x00000034a814723c */ /* 0x010fe400000418ff */
[----:B------:R-:W-:Y:S04]  /*20c0*/  STL [R1], R88 ;  /* 0x0000005801007387 */ /* 0x000fe80000100800 */
[----:B------:R3:W-:Y:S01]  /*20d0*/  LDGSTS.E.BYPASS.LTC128B.128 [R85+0x7100], [R32.64], !P0 ;  /* 0x0710000020557fae */ /* 0x0007e2000c101d4c */
[----:B------:R-:W-:-:S03]  /*20e0*/  PLOP3.LUT P0, PT, PT, PT, UP0, 0x80, 0x0 ;  /* 0x000000000000781c */ /* 0x000fc60003f0f008 */
[----:B------:R-:W-:Y:S01]  /*20f0*/  LDSM.16.M88.4 R64, [R252+0x11900] ;  /* 0x01190000fc40783b */ /* 0x000fe20000000200 */
[C---:B--2---:R-:W-:Y:S03]  /*2100*/  HMMA.16816.F32.BF16 R24, R168.reuse, R8, RZ ;  /* 0x00000008a818723c */ /* 0x044fe600000418ff */
[----:B------:R-:W-:Y:S04]  /*2110*/  LDSM.16.M88.4 R72, [R88+0x1000] ;  /* 0x001000005848783b */ /* 0x000fe80000000200 */
[----:B------:R-:W-:Y:S01]  /*2120*/  LDSM.16.M88.4 R80, [R88+0x1800] ;  /* 0x001800005850783b */ /* 0x000fe20000000200 */
[----:B------:R-:W-:Y:S03]  /*2130*/  HMMA.16816.F32.BF16 R8, R168, R38, RZ ;  /* 0x00000026a808723c */ /* 0x000fe600000418ff */
[----:B------:R-:W-:Y:S04]  /*2140*/  LDSM.16.M88.4 R36, [R252+0x10900] ;  /* 0x01090000fc24783b */ /* 0x000fe80000000200 */
[----:B------:R-:W0:Y:S01]  /*2150*/  LDGDEPBAR ;  /* 0x00000000000079af */ /* 0x000e220000000000 */
[C---:B------:R-:W-:Y:S03]  /*2160*/  HMMA.16816.F32.BF16 R60, R172.reuse, R46, R16 ;  /* 0x0000002eac3c723c */ /* 0x040fe60000041810 */
[----:B---3--:R-:W1:Y:S05]  /*2170*/  LDSM.16.M88.4 R32, [R252+0x10100] ;  /* 0x01010000fc20783b */ /* 0x008e6a0000000200 */
[C---:B-----5:R-:W-:Y:S08]  /*2180*/  HMMA.16816.F32.BF16 R28, R172.reuse, R44, R24 ;  /* 0x0000002cac1c723c */ /* 0x060ff00000041818 */
[----:B------:R-:W-:Y:S08]  /*2190*/  HMMA.16816.F32.BF16 R44, R172, R42, R8 ;  /* 0x0000002aac2c723c */ /* 0x000ff00000041808 */
[C---:B------:R-:W-:Y:S01]  /*21a0*/  HMMA.16816.F32.BF16 R8, R168.reuse, R48, RZ ;  /* 0x00000030a808723c */ /* 0x040fe200000418ff */
[----:B------:R-:W2:Y:S07]  /*21b0*/  LDSM.16.M88.4 R48, [R252+0x11100] ;  /* 0x01110000fc30783b */ /* 0x000eae0000000200 */
[----:B------:R-:W-:Y:S01]  /*21c0*/  HMMA.16816.F32.BF16 R24, R168, R54, RZ ;  /* 0x00000036a818723c */ /* 0x000fe200000418ff */
[----:B------:R-:W3:Y:S07]  /*21d0*/  LDSM.16.M88.4 R52, [R88] ;  /* 0x000000005834783b */ /* 0x000eee0000000200 */
[C---:B------:R-:W-:Y:S08]  /*21e0*/  HMMA.16816.F32.BF16 R20, R172.reuse, R76, R20 ;  /* 0x0000004cac14723c */ /* 0x040ff00000041814 */
[C---:B------:R-:W-:Y:S08]  /*21f0*/  HMMA.16816.F32.BF16 R16, R172.reuse, R68, R8 ;  /* 0x00000044ac10723c */ /* 0x040ff00000041808 */
[C---:B------:R-:W-:Y:S01]  /*2200*/  HMMA.16816.F32.BF16 R8, R172.reuse, R70, R12 ;  /* 0x00000046ac08723c */ /* 0x040fe2000004180c */
[----:B------:R-:W4:Y:S07]  /*2210*/  LDSM.16.M88.4 R68, [R88+0x800] ;  /* 0x000800005844783b */ /* 0x000f2e0000000200 */
[----:B------:R-:W-:Y:S01]  /*2220*/  HMMA.16816.F32.BF16 R24, R172, R78, R24 ;  /* 0x0000004eac18723c */ /* 0x000fe20000041818 */
[----:B------:R-:W-:Y:S07]  /*2230*/  LDSM.16.M88.4 R76, [R135+0x13900] ;  /* 0x01390000874c783b */ /* 0x000fee0000000200 */
[C---:B-1----:R-:W-:Y:S08]  /*2240*/  HMMA.16816.F32.BF16 R28, R192.reuse, R32, R28 ;  /* 0x00000020c01c723c */ /* 0x042ff0000004181c */
[C---:B------:R-:W-:Y:S01]  /*2250*/  HMMA.16816.F32.BF16 R32, R192.reuse, R34, R60 ;  /* 0x00000022c020723c */ /* 0x040fe2000004183c */
[----:B------:R-:W-:Y:S07]  /*2260*/  LDSM.16.M88.4 R60, [R135+0x13100] ;  /* 0x01310000873c783b */ /* 0x000fee0000000200 */
[C---:B--2---:R-:W-:Y:S01]  /*2270*/  HMMA.16816.F32.BF16 R12, R192.reuse, R48, R16 ;  /* 0x00000030c00c723c */ /* 0x044fe20000041810 */
[----:B------:R-:W-:Y:S07]  /*2280*/  LDSM.16.M88.4 R16, [R89+0x2000] ;  /* 0x002000005910783b */ /* 0x000fee0000000200 */
[C---:B------:R-:W-:Y:S01]  /*2290*/  HMMA.16816.F32.BF16 R40, R192.reuse, R36, R56 ;  /* 0x00000024c028723c */ /* 0x040fe20000041838 */
[----:B------:R-:W-:Y:S07]  /*22a0*/  LDSM.16.M88.4 R56, [R135+0x12900] ;  /* 0x012900008738783b */ /* 0x000fee0000000200 */
[C---:B------:R-:W-:Y:S08]  /*22b0*/  HMMA.16816.F32.BF16 R44, R192.reuse, R38, R44 ;  /* 0x00000026c02c723c */ /* 0x040ff0000004182c */
[C---:B------:R-:W-:Y:S01]  /*22c0*/  HMMA.16816.F32.BF16 R8, R192.reuse, R50, R8 ;  /* 0x00000032c008723c */ /* 0x040fe20000041808 */
[----:B------:R-:W1:Y:S07]  /*22d0*/  LDSM.16.M88.4 R48, [R135+0x12100] ;  /* 0x012100008730783b */ /* 0x000e6e0000000200 */
[C---:B------:R-:W-:Y:S08]  /*22e0*/  HMMA.16816.F32.BF16 R20, R192.reuse, R64, R20 ;  /* 0x00000040c014723c */ /* 0x040ff00000041814 */
[----:B------:R-:W-:Y:S01]  /*22f0*/  HMMA.16816.F32.BF16 R24, R192, R66, R24 ;  /* 0x00000042c018723c */ /* 0x000fe20000041818 */
[----:B------:R-:W2:Y:S07]  /*2300*/  LDSM.16.M88.4 R64, [R89+0x3000] ;  /* 0x003000005940783b */ /* 0x000eae0000000200 */
[C---:B---3--:R-:W-:Y:S08]  /*2310*/  HMMA.16816.F32.BF16 R28, R196.reuse, R52, R28 ;  /* 0x00000034c41c723c */ /* 0x048ff0000004181c */
[C---:B------:R-:W-:Y:S01]  /*2320*/  HMMA.16816.F32.BF16 R32, R196.reuse, R54, R32 ;  /* 0x00000036c420723c */ /* 0x040fe20000041820 */
[----:B------:R-:W-:Y:S07]  /*2330*/  LDSM.16.M88.4 R52, [R252+0x12900] ;  /* 0x01290000fc34783b */ /* 0x000fee0000000200 */
[C---:B------:R-:W-:Y:S08]  /*2340*/  HMMA.16816.F32.BF16 R12, R196.reuse, R72, R12 ;  /* 0x00000048c40c723c */ /* 0x040ff0000004180c */
[C---:B----4-:R-:W-:Y:S01]  /*2350*/  HMMA.16816.F32.BF16 R36, R196.reuse, R68, R40 ;  /* 0x00000044c424723c */ /* 0x050fe20000041828 */
[----:B------:R-:W3:Y:S07]  /*2360*/  LDSM.16.M88.4 R40, [R89+0x2800] ;  /* 0x002800005928783b */ /* 0x000eee0000000200 */
[C---:B------:R-:W-:Y:S01]  /*2370*/  HMMA.16816.F32.BF16 R44, R196.reuse, R70, R44 ;  /* 0x00000046c42c723c */ /* 0x040fe2000004182c */
[----:B------:R-:W4:Y:S07]  /*2380*/  LDSM.16.M88.4 R68, [R89+0x3800] ;  /* 0x003800005944783b */ /* 0x000f2e0000000200 */
[C---:B------:R-:W-:Y:S01]  /*2390*/  HMMA.16816.F32.BF16 R8, R196.reuse, R74, R8 ;  /* 0x0000004ac408723c */ /* 0x040fe20000041808 */
[----:B------:R-:W-:Y:S07]  /*23a0*/  LDSM.16.M88.4 R72, [R252+0x13900] ;  /* 0x01390000fc48783b */ /* 0x000fee0000000200 */
[C---:B------:R-:W-:Y:S08]  /*23b0*/  HMMA.16816.F32.BF16 R20, R196.reuse, R80, R20 ;  /* 0x00000050c414723c */ /* 0x040ff00000041814 */
[----:B------:R-:W-:Y:S01]  /*23c0*/  HMMA.16816.F32.BF16 R24, R196, R82, R24 ;  /* 0x00000052c418723c */ /* 0x000fe20000041818 */
[----:B------:R-:W-:Y:S07]  /*23d0*/  LDSM.16.M88.4 R80, [R88+0x3800] ;  /* 0x003800005850783b */ /* 0x000fee0000000200 */
[C---:B-1----:R-:W-:Y:S08]  /*23e0*/  HMMA.16816.F32.BF16 R28, R200.reuse, R48, R28 ;  /* 0x00000030c81c723c */ /* 0x042ff0000004181c */
[C---:B------:R-:W-:Y:S01]  /*23f0*/  HMMA.16816.F32.BF16 R32, R200.reuse, R50, R32 ;  /* 0x00000032c820723c */ /* 0x040fe20000041820 */
[----:B------:R-:W1:Y:S07]  /*2400*/  LDSM.16.M88.4 R48, [R252+0x12100] ;  /* 0x01210000fc30783b */ /* 0x000e6e0000000200 */
[C---:B------:R-:W-:Y:S08]  /*2410*/  HMMA.16816.F32.BF16 R12, R200.reuse, R60, R12 ;  /* 0x0000003cc80c723c */ /* 0x040ff0000004180c */
[C---:B------:R-:W-:Y:S08]  /*2420*/  HMMA.16816.F32.BF16 R36, R200.reuse, R56, R36 ;  /* 0x00000038c824723c */ /* 0x040ff00000041824 */
[C---:B------:R-:W-:Y:S01]  /*2430*/  HMMA.16816.F32.BF16 R44, R200.reuse, R58, R44 ;  /* 0x0000003ac82c723c */ /* 0x040fe2000004182c */
[----:B------:R-:W5:Y:S07]  /*2440*/  LDSM.16.M88.4 R56, [R252+0x13100] ;  /* 0x01310000fc38783b */ /* 0x000f6e0000000200 */
[C---:B------:R-:W-:Y:S01]  /*2450*/  HMMA.16816.F32.BF16 R8, R200.reuse, R62, R8 ;  /* 0x0000003ec808723c */ /* 0x040fe20000041808 */
[----:B------:R-:W-:Y:S07]  /*2460*/  LDSM.16.M88.4 R60, [R88+0x2800] ;  /* 0x00280000583c783b */ /* 0x000fee0000000200 */
[C---:B------:R-:W-:Y:S08]  /*2470*/  HMMA.16816.F32.BF16 R20, R200.reuse, R76, R20 ;  /* 0x0000004cc814723c */ /* 0x040ff00000041814 */
[----:B------:R-:W-:Y:S01]  /*2480*/  HMMA.16816.F32.BF16 R24, R200, R78, R24 ;  /* 0x0000004ec818723c */ /* 0x000fe20000041818 */
[----:B------:R-:W-:Y:S07]  /*2490*/  LDSM.16.M88.4 R76, [R135+0x15900] ;  /* 0x01590000874c783b */ /* 0x000fee0000000200 */
[C---:B------:R-:W-:Y:S08]  /*24a0*/  HMMA.16816.F32.BF16 R28, R204.reuse, R16, R28 ;  /* 0x00000010cc1c723c */ /* 0x040ff0000004181c */
[C---:B------:R-:W-:Y:S08]  /*24b0*/  HMMA.16816.F32.BF16 R32, R204.reuse, R18, R32 ;  /* 0x00000012cc20723c */ /* 0x040ff00000041820 */
[C---:B--2---:R-:W-:Y:S08]  /*24c0*/  HMMA.16816.F32.BF16 R16, R204.reuse, R64, R12 ;  /* 0x00000040cc10723c */ /* 0x044ff0000004180c */
[C---:B---3--:R-:W-:Y:S08]  /*24d0*/  HMMA.16816.F32.BF16 R36, R204.reuse, R40, R36 ;  /* 0x00000028cc24723c */ /* 0x048ff00000041824 */
[C---:B------:R-:W-:Y:S01]  /*24e0*/  HMMA.16816.F32.BF16 R44, R204.reuse, R42, R44 ;  /* 0x0000002acc2c723c */ /* 0x040fe2000004182c */
[----:B------:R-:W2:Y:S07]  /*24f0*/  LDSM.16.M88.4 R40, [R88+0x2000] ;  /* 0x002000005828783b */ /* 0x000eae0000000200 */
[C---:B------:R-:W-:Y:S01]  /*2500*/  HMMA.16816.F32.BF16 R12, R204.reuse, R66, R8 ;  /* 0x00000042cc0c723c */ /* 0x040fe20000041808 */
[----:B------:R-:W3:Y:S07]  /*2510*/  LDSM.16.M88.4 R64, [R88+0x3000] ;  /* 0x003000005840783b */ /* 0x000eee0000000200 */
[C---:B----4-:R-:W-:Y:S08]  /*2520*/  HMMA.16816.F32.BF16 R8, R204.reuse, R68, R20 ;  /* 0x00000044cc08723c */ /* 0x050ff00000041814 */
[----:B------:R-:W-:Y:S01]  /*2530*/  HMMA.16816.F32.BF16 R24, R204, R70, R24 ;  /* 0x00000046cc18723c */ /* 0x000fe20000041818 */
[----:B------:R-:W-:Y:S07]  /*2540*/  LDSM.16.M88.4 R68, [R135+0x15100] ;  /* 0x015100008744783b */ /* 0x000fee0000000200 */
[C---:B-1----:R-:W-:Y:S08]  /*2550*/  HMMA.16816.F32.BF16 R28, R208.reuse, R48, R28 ;  /* 0x00000030d01c723c */ /* 0x042ff0000004181c */
[C---:B------:R-:W-:Y:S01]  /*2560*/  HMMA.16816.F32.BF16 R32, R208.reuse, R50, R32 ;  /* 0x00000032d020723c */ /* 0x040fe20000041820 */
[----:B------:R-:W1:Y:S07]  /*2570*/  LDSM.16.M88.4 R48, [R135+0x14100] ;  /* 0x014100008730783b */ /* 0x000e6e0000000200 */
[C---:B-----5:R-:W-:Y:S08]  /*2580*/  HMMA.16816.F32.BF16 R20, R208.reuse, R56, R16 ;  /* 0x00000038d014723c */ /* 0x060ff00000041810 */
[C---:B------:R-:W-:Y:S01]  /*2590*/  HMMA.16816.F32.BF16 R16, R208.reuse, R58, R12 ;  /* 0x0000003ad010723c */ /* 0x040fe2000004180c */
[----:B------:R-:W4:Y:S07]  /*25a0*/  LDSM.16.M88.4 R56, [R135+0x14900] ;  /* 0x014900008738783b */ /* 0x000f2e0000000200 */
[C---:B------:R-:W-:Y:S08]  /*25b0*/  HMMA.16816.F32.BF16 R12, R208.reuse, R72, R8 ;  /* 0x00000048d00c723c */ /* 0x040ff00000041808 */
[C---:B------:R-:W-:Y:S08]  /*25c0*/  HMMA.16816.F32.BF16 R36, R208.reuse, R52, R36 ;  /* 0x00000034d024723c */ /* 0x040ff00000041824 */
[----:B------:R-:W-:Y:S01]  /*25d0*/  HMMA.16816.F32.BF16 R8, R208, R74, R24 ;  /* 0x0000004ad008723c */ /* 0x000fe20000041818 */
[----:B------:R-:W-:Y:S07]  /*25e0*/  LDSM.16.M88.4 R72, [R89+0x5800] ;  /* 0x005800005948783b */ /* 0x000fee0000000200 */
[----:B--2---:R-:W-:Y:S08]  /*25f0*/  HMMA.16816.F32.BF16 R28, R212, R40, R28 ;  /* 0x00000028d41c723c */ /* 0x004ff0000004181c */
[----:B------:R-:W-:Y:S01]  /*2600*/  HMMA.16816.F32.BF16 R44, R208, R54, R44 ;  /* 0x00000036d02c723c */ /* 0x000fe2000004182c */
[----:B------:R-:W-:Y:S07]  /*2610*/  LDSM.16.M88.4 R52, [R89+0x4800] ;  /* 0x004800005934783b */ /* 0x000fee0000000200 */
[C---:B------:R-:W-:Y:S01]  /*2620*/  HMMA.16816.F32.BF16 R32, R212.reuse, R42, R32 ;  /* 0x0000002ad420723c */ /* 0x040fe20000041820 */
[----:B------:R-:W2:Y:S07]  /*2630*/  LDSM.16.M88.4 R40, [R89+0x4000] ;  /* 0x004000005928783b */ /* 0x000eae0000000200 */
[C---:B---3--:R-:W-:Y:S08]  /*2640*/  HMMA.16816.F32.BF16 R24, R212.reuse, R64, R20 ;  /* 0x00000040d418723c */ /* 0x048ff00000041814 */
[C---:B------:R-:W-:Y:S01]  /*2650*/  HMMA.16816.F32.BF16 R20, R212.reuse, R66, R16 ;  /* 0x00000042d414723c */ /* 0x040fe20000041810 */
[----:B------:R-:W3:Y:S07]  /*2660*/  LDSM.16.M88.4 R64, [R89+0x5000] ;  /* 0x005000005940783b */ /* 0x000eee0000000200 */
[C---:B------:R-:W-:Y:S08]  /*2670*/  HMMA.16816.F32.BF16 R16, R212.reuse, R80, R12 ;  /* 0x00000050d410723c */ /* 0x040ff0000004180c */
[C---:B------:R-:W-:Y:S08]  /*2680*/  HMMA.16816.F32.BF16 R36, R212.reuse, R60, R36 ;  /* 0x0000003cd424723c */ /* 0x040ff00000041824 */
[----:B------:R-:W-:Y:S08]  /*2690*/  HMMA.16816.F32.BF16 R12, R212, R82, R8 ;  /* 0x00000052d40c723c */ /* 0x000ff00000041808 */
[----:B-1----:R-:W-:Y:S08]  /*26a0*/  HMMA.16816.F32.BF16 R8, R216, R48, R28 ;  /* 0x00000030d808723c */ /* 0x002ff0000004181c */
[----:B------:R-:W-:Y:S01]  /*26b0*/  HMMA.16816.F32.BF16 R44, R212, R62, R44 ;  /* 0x0000003ed42c723c */ /* 0x000fe2000004182c */
[----:B------:R-:W-:Y:S07]  /*26c0*/  LDSM.16.M88.4 R60, [R252+0x14900] ;  /* 0x01490000fc3c783b */ /* 0x000fee0000000200 */
[C---:B------:R-:W-:Y:S01]  /*26d0*/  HMMA.16816.F32.BF16 R32, R216.reuse, R50, R32 ;  /* 0x00000032d820723c */ /* 0x040fe20000041820 */
[----:B------:R-:W1:Y:S07]  /*26e0*/  LDSM.16.M88.4 R48, [R252+0x14100] ;  /* 0x01410000fc30783b */ /* 0x000e6e0000000200 */
[C---:B------:R-:W-:Y:S08]  /*26f0*/  HMMA.16816.F32.BF16 R28, R216.reuse, R68, R24 ;  /* 0x00000044d81c723c */ /* 0x040ff00000041818 */
[C---:B------:R-:W-:Y:S01]  /*2700*/  HMMA.16816.F32.BF16 R24, R216.reuse, R70, R20 ;  /* 0x00000046d818723c */ /* 0x040fe20000041814 */
[----:B------:R-:W-:Y:S07]  /*2710*/  LDSM.16.M88.4 R68, [R88+0x5800] ;  /* 0x005800005844783b */ /* 0x000fee0000000200 */
[C---:B------:R-:W-:Y:S08]  /*2720*/  HMMA.16816.F32.BF16 R20, R216.reuse, R76, R16 ;  /* 0x0000004cd814723c */ /* 0x040ff00000041810 */
[C---:B----4-:R-:W-:Y:S08]  /*2730*/  HMMA.16816.F32.BF16 R36, R216.reuse, R56, R36 ;  /* 0x00000038d824723c */ /* 0x050ff00000041824 */
[----:B------:R-:W-:Y:S08]  /*2740*/  HMMA.16816.F32.BF16 R16, R216, R78, R12 ;  /* 0x0000004ed810723c */ /* 0x000ff0000004180c */
[----:B--2---:R-:W-:Y:S08]  /*2750*/  HMMA.16816.F32.BF16 R12, R220, R40, R8 ;  /* 0x00000028dc0c723c */ /* 0x004ff00000041808 */
[----:B------:R-:W-:Y:S08]  /*2760*/  HMMA.16816.F32.BF16 R44, R216, R58, R44 ;  /* 0x0000003ad82c723c */ /* 0x000ff0000004182c */
[C---:B------:R-:W-:Y:S08]  /*2770*/  HMMA.16816.F32.BF16 R8, R220.reuse, R42, R32 ;  /* 0x0000002adc08723c */ /* 0x040ff00000041820 */
[C---:B---3--:R-:W-:Y:S08]  /*2780*/  HMMA.16816.F32.BF16 R32, R220.reuse, R64, R28 ;  /* 0x00000040dc20723c */ /* 0x048ff0000004181c */
[C---:B------:R-:W-:Y:S01]  /*2790*/  HMMA.16816.F32.BF16 R28, R220.reuse, R66, R24 ;  /* 0x00000042dc1c723c */ /* 0x040fe20000041818 */
[----:B------:R-:W2:Y:S04]  /*27a0*/  LDSM.16.M88.4 R24, [R252+0x15100] ;  /* 0x01510000fc18783b */ /* 0x000ea80000000200 */
[----:B------:R-:W-:Y:S03]  /*27b0*/  LDSM.16.M88.4 R64, [R135+0x17900] ;  /* 0x017900008740783b */ /* 0x000fe60000000200 */
[C---:B------:R-:W-:Y:S08]  /*27c0*/  HMMA.16816.F32.BF16 R36, R220.reuse, R52, R36 ;  /* 0x00000034dc24723c */ /* 0x040ff00000041824 */
[----:B------:R-:W-:Y:S08]  /*27d0*/  HMMA.16816.F32.BF16 R56, R220, R74, R16 ;  /* 0x0000004adc38723c */ /* 0x000ff00000041810 */
[----:B-1----:R-:W-:Y:S01]  /*27e0*/  HMMA.16816.F32.BF16 R16, R224, R48, R12 ;  /* 0x00000030e010723c */ /* 0x002fe2000004180c */
[----:B------:R-:W1:Y:S07]  /*27f0*/  LDSM.16.M88.4 R12, [R88+0x4000] ;  /* 0x00400000580c783b */ /* 0x000e6e0000000200 */
[----:B------:R-:W-:Y:S01]  /*2800*/  HMMA.16816.F32.BF16 R44, R220, R54, R44 ;  /* 0x00000036dc2c723c */ /* 0x000fe2000004182c */
[----:B------:R-:W3:Y:S07]  /*2810*/  LDSM.16.M88.4 R52, [R252+0x15900] ;  /* 0x01590000fc34783b */ /* 0x000eee0000000200 */
[----:B------:R-:W-:Y:S01]  /*2820*/  HMMA.16816.F32.BF16 R8, R224, R50, R8 ;  /* 0x00000032e008723c */ /* 0x000fe20000041808 */
[----:B------:R-:W4:Y:S07]  /*2830*/  LDSM.16.M88.4 R48, [R88+0x4800] ;  /* 0x004800005830783b */ /* 0x000f2e0000000200 */
[----:B------:R-:W-:Y:S08]  /*2840*/  HMMA.16816.F32.BF16 R40, R220, R72, R20 ;  /* 0x00000048dc28723c */ /* 0x000ff00000041814 */
[C---:B------:R-:W-:Y:S08]  /*2850*/  HMMA.16816.F32.BF16 R20, R224.reuse, R60, R36 ;  /* 0x0000003ce014723c */ /* 0x040ff00000041824 */
[C---:B--2---:R-:W-:Y:S01]  /*2860*/  HMMA.16816.F32.BF16 R36, R224.reuse, R24, R32 ;  /* 0x00000018e024723c */ /* 0x044fe20000041820 */
[----:B------:R-:W2:Y:S07]  /*2870*/  LDSM.16.M88.4 R32, [R135+0x16100] ;  /* 0x016100008720783b */ /* 0x000eae0000000200 */
[----:B------:R-:W-:Y:S01]  /*2880*/  HMMA.16816.F32.BF16 R44, R224, R62, R44 ;  /* 0x0000003ee02c723c */ /* 0x000fe2000004182c */
[----:B------:R-:W5:Y:S07]  /*2890*/  LDSM.16.M88.4 R60, [R88+0x5000] ;  /* 0x00500000583c783b */ /* 0x000f6e0000000200 */
[----:B-1----:R-:W-:Y:S08]  /*28a0*/  HMMA.16816.F32.BF16 R16, R228, R12, R16 ;  /* 0x0000000ce410723c */ /* 0x002ff00000041810 */
[C---:B------:R-:W-:Y:S08]  /*28b0*/  HMMA.16816.F32.BF16 R28, R224.reuse, R26, R28 ;  /* 0x0000001ae01c723c */ /* 0x040ff0000004181c */
[----:B---3--:R-:W-:Y:S08]  /*28c0*/  HMMA.16816.F32.BF16 R40, R224, R52, R40 ;  /* 0x00000034e028723c */ /* 0x008ff00000041828 */
[C---:B----4-:R-:W-:Y:S01]  /*28d0*/  HMMA.16816.F32.BF16 R24, R228.reuse, R48, R20 ;  /* 0x00000030e418723c */ /* 0x050fe20000041814 */
[----:B------:R-:W1:Y:S07]  /*28e0*/  LDSM.16.M88.4 R20, [R89+0x6000] ;  /* 0x006000005914783b */ /* 0x000e6e0000000200 */
[----:B------:R-:W-:Y:S08]  /*28f0*/  HMMA.16816.F32.BF16 R8, R228, R14, R8 ;  /* 0x0000000ee408723c */ /* 0x000ff00000041808 */
[----:B------:R-:W-:Y:S01]  /*2900*/  HMMA.16816.F32.BF16 R76, R224, R54, R56 ;  /* 0x00000036e04c723c */ /* 0x000fe20000041838 */
[----:B------:R-:W-:Y:S07]  /*2910*/  LDSM.16.M88.4 R52, [R89+0x6800] ;  /* 0x006800005934783b */ /* 0x000fee0000000200 */
[----:B--2---:R-:W-:Y:S08]  /*2920*/  HMMA.16816.F32.BF16 R12, R232, R32, R16 ;  /* 0x00000020e80c723c */ /* 0x004ff00000041810 */
[C---:B-----5:R-:W-:Y:S01]  /*2930*/  HMMA.16816.F32.BF16 R56, R228.reuse, R60, R36 ;  /* 0x0000003ce438723c */ /* 0x060fe20000041824 */
[----:B------:R-:W2:Y:S07]  /*2940*/  LDSM.16.M88.4 R36, [R135+0x16900] ;  /* 0x016900008724783b */ /* 0x000eae0000000200 */
[----:B------:R-:W-:Y:S01]  /*2950*/  HMMA.16816.F32.BF16 R72, R228, R68, R40 ;  /* 0x00000044e448723c */ /* 0x000fe20000041828 */
[----:B------:R-:W3:Y:S07]  /*2960*/  LDSM.16.M88.4 R40, [R252+0x16100] ;  /* 0x01610000fc28783b */ /* 0x000eee0000000200 */
[----:B------:R-:W-:Y:S08]  /*2970*/  HMMA.16816.F32.BF16 R8, R232, R34, R8 ;  /* 0x00000022e808723c */ /* 0x000ff00000041808 */
[----:B-1----:R-:W-:Y:S08]  /*2980*/  HMMA.16816.F32.BF16 R12, R236, R20, R12 ;  /* 0x00000014ec0c723c */ /* 0x002ff0000004180c */
[C---:B------:R-:W-:Y:S01]  /*2990*/  HMMA.16816.F32.BF16 R48, R228.reuse, R50, R44 ;  /* 0x00000032e430723c */ /* 0x040fe2000004182c */
[----:B------:R-:W1:Y:S07]  /*29a0*/  LDSM.16.M88.4 R44, [R88+0x6000] ;  /* 0x00600000582c783b */ /* 0x000e6e0000000200 */
[----:B------:R-:W-:Y:S01]  /*29b0*/  HMMA.16816.F32.BF16 R60, R228, R62, R28 ;  /* 0x0000003ee43c723c */ /* 0x000fe2000004181c */
[----:B------:R-:W4:Y:S07]  /*29c0*/  LDSM.16.M88.4 R28, [R135+0x17100] ;  /* 0x01710000871c783b */ /* 0x000f2e0000000200 */
[----:B--2---:R-:W-:Y:S08]  /*29d0*/  HMMA.16816.F32.BF16 R16, R232, R36, R24 ;  /* 0x00000024e810723c */ /* 0x004ff00000041818 */
[----:B------:R-:W-:Y:S08]  /*29e0*/  HMMA.16816.F32.BF16 R8, R236, R22, R8 ;  /* 0x00000016ec08723c */ /* 0x000ff00000041808 */
[----:B---3--:R-:W-:Y:S08]  /*29f0*/  HMMA.16816.F32.BF16 R12, R240, R40, R12 ;  /* 0x00000028f00c723c */ /* 0x008ff0000004180c */
[----:B------:R-:W-:Y:S01]  /*2a00*/  HMMA.16816.F32.BF16 R24, R232, R38, R48 ;  /* 0x00000026e818723c */ /* 0x000fe20000041830 */
[----:B------:R-:W2:Y:S04]  /*2a10*/  LDSM.16.M88.4 R36, [R252+0x16900] ;  /* 0x01690000fc24783b */ /* 0x000ea80000000200 */
[----:B------:R-:W3:Y:S03]  /*2a20*/  LDSM.16.M88.4 R48, [R89+0x7000] ;  /* 0x007000005930783b */ /* 0x000ee60000000200 */
[----:B------:R-:W-:Y:S08]  /*2a30*/  HMMA.16816.F32.BF16 R20, R236, R52, R16 ;  /* 0x00000034ec14723c */ /* 0x000ff00000041810 */
[----:B------:R-:W-:Y:S08]  /*2a40*/  HMMA.16816.F32.BF16 R8, R240, R42, R8 ;  /* 0x0000002af008723c */ /* 0x000ff00000041808 */
[----:B-1----:R-:W-:Y:S08]  /*2a50*/  HMMA.16816.F32.BF16 R32, R244, R44, R12 ;  /* 0x0000002cf420723c */ /* 0x002ff0000004180c */
[----:B----4-:R-:W-:Y:S01]  /*2a60*/  HMMA.16816.F32.BF16 R12, R232, R28, R56 ;  /* 0x0000001ce80c723c */ /* 0x010fe20000041838 */
[----:B------:R-:W1:Y:S07]  /*2a70*/  LDSM.16.M88.4 R56, [R88+0x6800] ;  /* 0x006800005838783b */ /* 0x000e6e0000000200 */
[----:B------:R-:W-:Y:S01]  /*2a80*/  HMMA.16816.F32.BF16 R16, R236, R54, R24 ;  /* 0x00000036ec10723c */ /* 0x000fe20000041818 */
[----:B------:R-:W4:Y:S07]  /*2a90*/  LDSM.16.M88.4 R52, [R252+0x17100] ;  /* 0x01710000fc34783b */ /* 0x000f2e0000000200 */
[----:B------:R-:W-:Y:S01]  /*2aa0*/  HMMA.16816.F32.BF16 R40, R232, R30, R60 ;  /* 0x0000001ee828723c */ /* 0x000fe2000004183c */
[----:B------:R-:W-:-:S07]  /*2ab0*/  FMUL.FTZ R2, R32, c[0x0][0x320] ;  /* 0x0000c80020027a20 */ /* 0x000fce0000410000 */
[----:B--2---:R-:W-:Y:S08]  /*2ac0*/  HMMA.16816.F32.BF16 R20, R240, R36, R20 ;  /* 0x00000024f014723c */ /* 0x004ff00000041814 */
[----:B------:R-:W-:Y:S01]  /*2ad0*/  HMMA.16816.F32.BF16 R28, R244, R46, R8 ;  /* 0x0000002ef41c723c */ /* 0x000fe20000041808 */
[----:B------:R-:W2:Y:S07]  /*2ae0*/  LDSM.16.M88.4 R44, [R89+0x7800] ;  /* 0x00780000592c783b */ /* 0x000eae0000000200 */
[----:B------:R-:W-:Y:S01]  /*2af0*/  HMMA.16816.F32.BF16 R68, R228, R70, R76 ;  /* 0x00000046e444723c */ /* 0x000fe2000004184c */
[----:B------:R5:W1:Y:S07]  /*2b00*/  MUFU.TANH R76, R2 ;  /* 0x00000002004c7308 */ /* 0x000a6e0000002400 */
[----:B------:R-:W-:Y:S08]  /*2b10*/  HMMA.16816.F32.BF16 R60, R232, R64, R72 ;  /* 0x00000040e83c723c */ /* 0x000ff00000041848 */
[----:B---3--:R-:W-:Y:S01]  /*2b20*/  HMMA.16816.F32.BF16 R12, R236, R48, R12 ;  /* 0x00000030ec0c723c */ /* 0x008fe2000004180c */
[----:B-----5:R-:W-:-:S04]  /*2b30*/  FMUL.FTZ R2, R33, c[0x0][0x320] ;  /* 0x0000c80021027a20 */ /* 0x020fc80000410000 */
[----:B------:R3:W2:Y:S03]  /*2b40*/  MUFU.TANH R74, R2 ;  /* 0x00000002004a7308 */ /* 0x0006a60000002400 */
[----:B------:R-:W-:Y:S01]  /*2b50*/  HMMA.16816.F32.BF16 R8, R240, R38, R16 ;  /* 0x00000026f008723c */ /* 0x000fe20000041810 */
[----:B------:R-:W5:Y:S07]  /*2b60*/  LDSM.16.M88.4 R36, [R252+0x17900] ;  /* 0x01790000fc24783b */ /* 0x000f6e0000000200 */
[----:B-1----:R-:W-:Y:S01]  /*2b70*/  HMMA.16816.F32.BF16 R24, R244, R56, R20 ;  /* 0x00000038f418723c */ /* 0x002fe20000041814 */
[----:B---3--:R-:W-:-:S07]  /*2b80*/  FMUL.FTZ R2, R34, c[0x0][0x320] ;  /* 0x0000c80022027a20 */ /* 0x008fce0000410000 */
[----:B----4-:R-:W-:Y:S01]  /*2b90*/  HMMA.16816.F32.BF16 R20, R240, R52, R12 ;  /* 0x00000034f014723c */ /* 0x010fe2000004180c */
[----:B------:R1:W3:Y:S07]  /*2ba0*/  MUFU.TANH R73, R2 ;  /* 0x0000000200497308 */ /* 0x0002ee0000002400 */
[----:B------:R-:W-:Y:S07]  /*2bb0*/  HMMA.16816.F32.BF16 R12, R244, R58, R8 ;  /* 0x0000003af40c723c */ /* 0x000fee0000041808 */
[----:B------:R-:W-:Y:S01]  /*2bc0*/  SHF.R.S32.HI R59, RZ, 0x1f, R133 ;  /* 0x0000001fff3b7819 */ /* 0x000fe20000011485 */
[----:B------:R-:W-:Y:S01]  /*2bd0*/  HMMA.16816.F32.BF16 R8, R232, R66, R68 ;  /* 0x00000042e808723c */ /* 0x000fe20000041844 */
[----:B-1----:R-:W-:Y:S01]  /*2be0*/  FMUL.FTZ R2, R35, c[0x0][0x320] ;  /* 0x0000c80023027a20 */ /* 0x002fe20000410000 */
[----:B------:R-:W-:-:S03]  /*2bf0*/  SHF.R.S32.HI R58, RZ, 0x1f, R134 ;  /* 0x0000001fff3a7819 */ /* 0x000fc60000011486 */
[----:B------:R1:W4:Y:S03]  /*2c00*/  MUFU.TANH R72, R2 ;  /* 0x0000000200487308 */ /* 0x0003260000002400 */
[C---:B------:R-:W-:Y:S01]  /*2c10*/  HMMA.16816.F32.BF16 R32, R236.reuse, R50, R40 ;  /* 0x00000032ec20723c */ /* 0x040fe20000041828 */
[----:B------:R-:W-:Y:S07]  /*2c20*/  LDSM.16.M88.4 R40, [R88+0x7000] ;  /* 0x007000005828783b */ /* 0x000fee0000000200 */
[----:B--2---:R-:W-:Y:S01]  /*2c30*/  HMMA.16816.F32.BF16 R16, R236, R44, R60 ;  /* 0x0000002cec10723c */ /* 0x004fe2000004183c */
[----:B-1----:R-:W-:-:S07]  /*2c40*/  FMUL.FTZ R2, R28, c[0x0][0x320] ;  /* 0x0000c8001c027a20 */ /* 0x002fce0000410000 */
[----:B------:R-:W-:Y:S01]  /*2c50*/  HMMA.16816.F32.BF16 R8, R236, R46, R8 ;  /* 0x0000002eec08723c */ /* 0x000fe20000041808 */
[----:B------:R1:W2:Y:S11]  /*2c60*/  MUFU.TANH R65, R2 ;  /* 0x0000000200417308 */ /* 0x0002b60000002400 */
[----:B------:R-:W-:Y:S04]  /*2c70*/  @!UPT UIADD3 URZ, URZ, URZ, URZ ;  /* 0x0000003f3f3ff290 */ /* 0x000fe8000fffe03f */
[----:B-----5:R-:W-:Y:S01]  /*2c80*/  HMMA.16816.F32.BF16 R16, R240, R36, R16 ;  /* 0x00000024f010723c */ /* 0x020fe20000041810 */
[----:B-1----:R-:W-:-:S04]  /*2c90*/  FMUL.FTZ R2, R29, c[0x0][0x320] ;  /* 0x0000c8001d027a20 */ /* 0x002fc80000410000 */
[----:B------:R1:W1:Y:S03]  /*2ca0*/  MUFU.TANH R64, R2 ;  /* 0x0000000200407308 */ /* 0x0002660000002400 */
[----:B------:R-:W-:Y:S01]  /*2cb0*/  HMMA.16816.F32.BF16 R8, R240, R38, R8 ;  /* 0x00000026f008723c */ /* 0x000fe20000041808 */
[----:B-1----:R-:W-:-:S04]  /*2cc0*/  FMUL.FTZ R2, R30, c[0x0][0x320] ;  /* 0x0000c8001e027a20 */ /* 0x002fc80000410000 */
[----:B------:R1:W1:Y:S02]  /*2cd0*/  MUFU.TANH R57, R2 ;  /* 0x0000000200397308 */ /* 0x0002640000002400 */
[----:B-1----:R-:W-:Y:S02]  /*2ce0*/  FMUL.FTZ R2, R31, c[0x0][0x320] ;  /* 0x0000c8001f027a20 */ /* 0x002fe40000410000 */
[----:B------:R-:W-:Y:S01]  /*2cf0*/  HMMA.16816.F32.BF16 R28, R240, R54, R32 ;  /* 0x00000036f01c723c */ /* 0x000fe20000041820 */
[----:B------:R-:W1:Y:S03]  /*2d00*/  LDSM.16.M88.4 R32, [R88+0x7800] ;  /* 0x007800005820783b */ /* 0x000e660000000200 */
[----:B------:R5:W1:Y:S01]  /*2d10*/  MUFU.TANH R56, R2 ;  /* 0x0000000200387308 */ /* 0x000a620000002400 */
[----:B------:R-:W-:-:S04]  /*2d20*/  DEPBAR.LE SB0, 0x0 ;  /* 0x000080000000791a */ /* 0x000fc80000000000 */
[----:B------:R-:W-:Y:S02]  /*2d30*/  SHF.R.S32.HI R55, RZ, 0x1f, R177 ;  /* 0x0000001fff377819 */ /* 0x000fe400000114b1 */
[----:B------:R-:W-:Y:S01]  /*2d40*/  SHF.R.S32.HI R54, RZ, 0x1f, R176 ;  /* 0x0000001fff367819 */ /* 0x000fe200000114b0 */
[----:B-----5:R-:W-:-:S04]  /*2d50*/  FMUL.FTZ R2, R24, c[0x0][0x320] ;  /* 0x0000c80018027a20 */ /* 0x020fc80000410000 */
[----:B------:R5:W1:Y:S02]  /*2d60*/  MUFU.TANH R53, R2 ;  /* 0x0000000200357308 */ /* 0x000a640000002400 */
[----:B-----5:R-:W-:Y:S01]  /*2d70*/  FMUL.FTZ R2, R25, c[0x0][0x320] ;  /* 0x0000c80019027a20 */ /* 0x020fe20000410000 */
[----:B-1----:R-:W-:Y:S05]  /*2d80*/  HMMA.16816.F32.BF16 R8, R244, R34, R8 ;  /* 0x00000022f408723c */ /* 0x002fea0000041808 */
[----:B------:R1:W1:Y:S02]  /*2d90*/  MUFU.TANH R52, R2 ;  /* 0x0000000200347308 */ /* 0x0002640000002400 */
[----:B-1----:R-:W-:-:S06]  /*2da0*/  FMUL.FTZ R2, R26, c[0x0][0x320] ;  /* 0x0000c8001a027a20 */ /* 0x002fcc0000410000 */
[----:B------:R1:W1:Y:S02]  /*2db0*/  MUFU.TANH R51, R2 ;  /* 0x0000000200337308 */ /* 0x0002640000002400 */
[----:B-1----:R-:W-:Y:S02]  /*2dc0*/  FMUL.FTZ R2, R27, c[0x0][0x320] ;  /* 0x0000c8001b027a20 */ /* 0x002fe40000410000 */
[C---:B------:R-:W-:Y:S04]  /*2dd0*/  HMMA.16816.F32.BF16 R24, R244.reuse, R40, R20 ;  /* 0x00000028f418723c */ /* 0x040fe80000041814 */
[----:B------:R1:W1:Y:S04]  /*2de0*/  MUFU.TANH R50, R2 ;  /* 0x0000000200327308 */ /* 0x0002680000002400 */
[----:B------:R-:W-:Y:S01]  /*2df0*/  HMMA.16816.F32.BF16 R20, R244, R42, R28 ;  /* 0x0000002af414723c */ /* 0x000fe2000004181c */
[----:B-1----:R-:W-:-:S04]  /*2e00*/  FMUL.FTZ R2, R12, c[0x0][0x320] ;  /* 0x0000c8000c027a20 */ /* 0x002fc80000410000 */
[----:B------:R1:W1:Y:S02]  /*2e10*/  MUFU.TANH R49, R2 ;  /* 0x0000000200317308 */ /* 0x0002640000002400 */
[----:B-1----:R-:W-:-:S06]  /*2e20*/  FMUL.FTZ R2, R13, c[0x0][0x320] ;  /* 0x0000c8000d027a20 */ /* 0x002fcc0000410000 */
[----:B------:R1:W1:Y:S02]  /*2e30*/  MUFU.TANH R48, R2 ;  /* 0x0000000200307308 */ /* 0x0002640000002400 */
[----:B-1----:R-:W-:-:S06]  /*2e40*/  FMUL.FTZ R2, R14, c[0x0][0x320] ;  /* 0x0000c8000e027a20 */ /* 0x002fcc0000410000 */
[----:B------:R1:W1:Y:S02]  /*2e50*/  MUFU.TANH R46, R2 ;  /* 0x00000002002e7308 */ /* 0x0002640000002400 */
[----:B-1----:R-:W-:Y:S02]  /*2e60*/  FMUL.FTZ R2, R15, c[0x0][0x320] ;  /* 0x0000c8000f027a20 */ /* 0x002fe40000410000 */
[----:B------:R-:W-:Y:S04]  /*2e70*/  HMMA.16816.F32.BF16 R12, R244, R32, R16 ;  /* 0x00000020f40c723c */ /* 0x000fe80000041810 */
[----:B------:R1:W1:Y:S02]  /*2e80*/  MUFU.TANH R45, R2 ;  /* 0x00000002002d7308 */ /* 0x0002640000002400 */
[----:B-1----:R-:W-:-:S06]  /*2e90*/  FMUL.FTZ R2, R24, c[0x0][0x320] ;  /* 0x0000c80018027a20 */ /* 0x002fcc0000410000 */
        /* <DEDUP_REMOVED lines=31> */
[----:B-1----:R-:W-:-:S05]  /*3090*/  IADD3 R2, R85, 0x100, RZ ;  /* 0x0000010055027810 */ /* 0x002fca0007ffe0ff */
[----:B------:R1:W-:Y:S04]  /*30a0*/  STL [R1+0x18], R2 ;  /* 0x0000180201007387 */ /* 0x0003e80000100800 */
[----:B------:R-:W-:Y:S06]  /*30b0*/  BAR.SYNC.DEFER_BLOCKING 0x0 ;  /* 0x0000000000007b1d */ /* 0x000fec0000010000 */
[----:B------:R-:W-:Y:S05]  /*30c0*/  @!P0 BRA `(.L_x_4) ;  /* 0x0000052000008947 */ /* 0x000fea0003800000 */
[----:B--234-:R-:W-:Y:S01]  /*30d0*/  ULEA UR6, UR6, UR9, 0x6 ;  /* 0x0000000906067291 */ /* 0x01cfe2000f8e303f */
[----:B------:R-:W-:Y:S01]  /*30e0*/  ISETP.NE.AND P2, PT, R87, 0x1, PT ;  /* 0x000000015700780c */ /* 0x000fe20003f45270 */
[----:B------:R-:W-:-:S04]  /*30f0*/  IMAD.MOV.U32 R9, RZ, RZ, RZ ;  /* 0x000000ffff097224 */ /* 0x000fc800078e00ff */
[----:B------:R-:W-:-:S05]  /*3100*/  IMAD.U32 R3, RZ, RZ, UR6 ;  /* 0x00000006ff037e24 */ /* 0x000fca000f8e00ff */
[----:B------:R-:W-:-:S05]  /*3110*/  IADD3 R3, R3, -0x40, R86 ;  /* 0xffffffc003037810 */ /* 0x000fca0007ffe056 */
[----:B------:R-:W-:-:S04]  /*3120*/  @P2 IMAD.HI.U32 R6, R3, c[0x0][0x2bc], RZ ;  /* 0x0000af0003062a27 */ /* 0x000fc800078e00ff */
[----:B-1----:R-:W-:Y:S01]  /*3130*/  IMAD.MOV.U32 R2, RZ, RZ, R3 ;  /* 0x000000ffff027224 */ /* 0x002fe200078e0003 */
[----:B------:R-:W-:-:S04]  /*3140*/  @P2 SHF.R.U32.HI R2, RZ, c[0x0][0x2c0], R6 ;  /* 0x0000b000ff022a19 */ /* 0x000fc80000011606 */
[----:B------:R-:W-:-:S04]  /*3150*/  @!P1 IADD3 R7, P0, R2, UR16, RZ ;  /* 0x0000001002079c10 */ /* 0x000fc8000ff1e0ff */
[----:B------:R-:W-:Y:S02]  /*3160*/  @!P1 LEA.HI.X.SX32 R8, R2, UR14, 0x1, P0 ;  /* 0x0000000e02089c11 */ /* 0x000fe400080f0eff */
[----:B------:R-:W-:-:S04]  /*3170*/  @!P1 LEA R6, P0, R7, c[0x0][0x2a0], 0x2 ;  /* 0x0000a80007069a11 */ /* 0x000fc800078010ff */
[----:B------:R-:W-:-:S05]  /*3180*/  @!P1 LEA.HI.X R7, R7, c[0x0][0x2a4], R8, 0x2, P0 ;  /* 0x0000a90007079a11 */ /* 0x000fca00000f1408 */
[----:B------:R1:W2:Y:S01]  /*3190*/  @!P1 LDG.E R9, [R6.64] ;  /* 0x0000000c06099981 */ /* 0x0002a2000c1e1900 */
[----:B------:R-:W-:Y:S01]  /*31a0*/  IMAD.MOV R2, RZ, RZ, -R2 ;  /* 0x000000ffff027224 */ /* 0x000fe200078e0a02 */
[----:B------:R-:W-:Y:S01]  /*31b0*/  SEL R28, RZ, 0x10, P6 ;  /* 0x00000010ff1c7807 */ /* 0x000fe20003000000 */
[----:B------:R-:W-:Y:S01]  /*31c0*/  IMAD.SHL.U32 R8, R134, 0x2, RZ ;  /* 0x0000000286087824 */ /* 0x000fe200078e00ff */
[----:B------:R-:W-:Y:S01]  /*31d0*/  SEL R27, RZ, 0x10, P5 ;  /* 0x00000010ff1b7807 */ /* 0x000fe20002800000 */
[----:B------:R-:W-:Y:S01]  /*31e0*/  IMAD R10, R2, c[0x0][0x2b8], R3 ;  /* 0x0000ae00020a7a24 */ /* 0x000fe200078e0203 */
[----:B------:R-:W-:Y:S01]  /*31f0*/  IADD3 R18, -R28, 0x10, RZ ;  /* 0x000000101c127810 */ /* 0x000fe20007ffe1ff */
[----:B------:R-:W-:Y:S01]  /*3200*/  IMAD.SHL.U32 R20, R177, 0x2, RZ ;  /* 0x00000002b1147824 */ /* 0x000fe200078e00ff */
[----:B------:R-:W-:Y:S01]  /*3210*/  IADD3 R16, -R27, 0x10, RZ ;  /* 0x000000101b107810 */ /* 0x000fe20007ffe1ff */
[----:B------:R-:W-:Y:S01]  /*3220*/  IMAD.SHL.U32 R22, R176, 0x2, RZ ;  /* 0x00000002b0167824 */ /* 0x000fe200078e00ff */
[----:B------:R-:W-:Y:S01]  /*3230*/  SHF.R.S32.HI R2, RZ, 0x1f, R10 ;  /* 0x0000001fff027819 */ /* 0x000fe2000001140a */
[----:B------:R3:W-:Y:S01]  /*3240*/  STL [R1+0x14], R10 ;  /* 0x0000140a01007387 */ /* 0x0007e20000100800 */
[----:B------:R-:W-:-:S02]  /*3250*/  LOP3.LUT R18, R18, 0xf, RZ, 0xc0, !PT ;  /* 0x0000000f12127812 */ /* 0x000fc400078ec0ff */
[----:B------:R-:W-:Y:S02]  /*3260*/  SEL R26, RZ, 0x10, P4 ;  /* 0x00000010ff1a7807 */ /* 0x000fe40002000000 */
[----:B------:R-:W-:Y:S02]  /*3270*/  LOP3.LUT R16, R16, 0xf, RZ, 0xc0, !PT ;  /* 0x0000000f10107812 */ /* 0x000fe400078ec0ff */
[----:B------:R-:W-:Y:S02]  /*3280*/  IADD3 R14, -R26, 0x10, RZ ;  /* 0x000000101a0e7810 */ /* 0x000fe40007ffe1ff */
[----:B------:R-:W-:Y:S02]  /*3290*/  SEL R25, RZ, 0x10, P3 ;  /* 0x00000010ff197807 */ /* 0x000fe40001800000 */
[----:B------:R-:W-:Y:S02]  /*32a0*/  SHF.L.U64.HI R21, R134, 0x1, R58 ;  /* 0x0000000186157819 */ /* 0x000fe4000001023a */
[----:B------:R-:W-:Y:S01]  /*32b0*/  LOP3.LUT R14, R14, 0xf, RZ, 0xc0, !PT ;  /* 0x0000000f0e0e7812 */ /* 0x000fe200078ec0ff */
[----:B-1----:R-:W-:Y:S01]  /*32c0*/  IMAD R6, R2, c[0x0][0x1e0], RZ ;  /* 0x0000780002067a24 */ /* 0x002fe200078e02ff */
[----:B------:R-:W-:Y:S01]  /*32d0*/  IADD3 R12, -R25, 0x10, RZ ;  /* 0x00000010190c7810 */ /* 0x000fe20007ffe1ff */
[----:B------:R-:W-:Y:S01]  /*32e0*/  IMAD.WIDE.U32 R2, R10, c[0x0][0x1e0], RZ ;  /* 0x000078000a027a25 */ /* 0x000fe200078e00ff */
[----:B------:R-:W-:-:S02]  /*32f0*/  SHF.L.U64.HI R23, R177, 0x1, R55 ;  /* 0x00000001b1177819 */ /* 0x000fc40000010237 */
[----:B------:R-:W-:Y:S01]  /*3300*/  LOP3.LUT R12, R12, 0xf, RZ, 0xc0, !PT ;  /* 0x0000000f0c0c7812 */ /* 0x000fe200078ec0ff */
[----:B------:R-:W-:Y:S01]  /*3310*/  IMAD R6, R10, c[0x0][0x1e4], R6 ;  /* 0x000079000a067a24 */ /* 0x000fe200078e0206 */
[----:B------:R-:W-:-:S03]  /*3320*/  SHF.L.U64.HI R24, R176, 0x1, R54 ;  /* 0x00000001b0187819 */ /* 0x000fc60000010236 */
[----:B------:R-:W-:Y:S02]  /*3330*/  IMAD.IADD R3, R3, 0x1, R6 ;  /* 0x0000000103037824 */ /* 0x000fe400078e0206 */
[----:B---3--:R-:W-:Y:S01]  /*3340*/  IMAD.SHL.U32 R10, R133, 0x2, RZ ;  /* 0x00000002850a7824 */ /* 0x008fe200078e00ff */
[----:B--2---:R-:W-:Y:S01]  /*3350*/  SHF.R.S32.HI R6, RZ, 0x1f, R9 ;  /* 0x0000001fff067819 */ /* 0x004fe20000011409 */
[----:B------:R-:W-:Y:S01]  /*3360*/  IMAD.WIDE.U32 R2, R9, c[0x0][0x1f0], R2 ;  /* 0x00007c0009027a25 */ /* 0x000fe200078e0002 */
[----:B------:R1:W-:Y:S03]  /*3370*/  STL [R1+0x10], R9 ;  /* 0x0000100901007387 */ /* 0x0003e60000100800 */
[----:B------:R-:W-:Y:S01]  /*3380*/  IMAD R6, R6, c[0x0][0x1f0], RZ ;  /* 0x00007c0006067a24 */ /* 0x000fe200078e02ff */
[----:B------:R-:W-:-:S03]  /*3390*/  IADD3 R2, P0, R2, UR20, RZ ;  /* 0x0000001402027c10 */ /* 0x000fc6000ff1e0ff */
[----:B------:R-:W-:-:S05]  /*33a0*/  IMAD R6, R9, c[0x0][0x1f4], R6 ;  /* 0x00007d0009067a24 */ /* 0x000fca00078e0206 */
[----:B------:R-:W-:Y:S02]  /*33b0*/  IADD3.X R6, R3, UR18, R6, P0, !PT ;  /* 0x0000001203067c10 */ /* 0x000fe400087fe406 */
[----:B------:R-:W-:-:S04]  /*33c0*/  LEA R7, P0, R2, c[0x0][0x1c8], 0x1 ;  /* 0x0000720002077a11 */ /* 0x000fc800078008ff */
[----:B------:R-:W-:Y:S02]  /*33d0*/  LEA.HI.X R6, R2, c[0x0][0x1cc], R6, 0x1, P0 ;  /* 0x0000730002067a11 */ /* 0x000fe400000f0c06 */
[----:B------:R-:W2:Y:S04]  /*33e0*/  SHFL.IDX PT, R2, R7, 0x1, 0x181f ;  /* 0x00381f0007027f89 */ /* 0x000ea800000e0000 */
[----:B------:R-:W3:Y:S01]  /*33f0*/  SHFL.IDX PT, R3, R6, 0x1, 0x181f ;  /* 0x00381f0006037f89 */ /* 0x000ee200000e0000 */
[----:B-1----:R-:W-:Y:S02]  /*3400*/  SHF.L.U64.HI R9, R133, 0x1, R59 ;  /* 0x0000000185097819 */ /* 0x002fe4000001023b */
[----:B--2---:R-:W-:-:S04]  /*3410*/  IADD3 R18, P2, P0, R18, R2, R10 ;  /* 0x0000000212127210 */ /* 0x004fc8000785e00a */
[----:B---3--:R-:W-:Y:S02]  /*3420*/  IADD3.X R19, RZ, R3, R9, P2, P0 ;  /* 0x00000003ff137210 */ /* 0x008fe400017e0409 */
[----:B------:R-:W-:-:S04]  /*3430*/  IADD3 R16, P2, P0, R16, R2, R8 ;  /* 0x0000000210107210 */ /* 0x000fc8000785e008 */
[----:B------:R-:W-:Y:S02]  /*3440*/  IADD3.X R17, RZ, R3, R21, P2, P0 ;  /* 0x00000003ff117210 */ /* 0x000fe400017e0415 */
[----:B------:R-:W-:-:S04]  /*3450*/  IADD3 R14, P2, P0, R14, R2, R20 ;  /* 0x000000020e0e7210 */ /* 0x000fc8000785e014 */
[-C--:B------:R-:W-:Y:S02]  /*3460*/  IADD3.X R15, RZ, R3.reuse, R23, P2, P0 ;  /* 0x00000003ff0f7210 */ /* 0x080fe400017e0417 */
[----:B------:R-:W-:Y:S02]  /*3470*/  IADD3 R12, P2, P0, R12, R2, R22 ;  /* 0x000000020c0c7210 */ /* 0x000fe4000785e016 */
[----:B------:R-:W1:Y:S02]  /*3480*/  SHFL.IDX PT, R2, R7, RZ, 0x181f ;  /* 0x00181fff07027589 */ /* 0x000e6400000e0000 */
[----:B------:R-:W-:Y:S02]  /*3490*/  IADD3.X R13, RZ, R3, R24, P2, P0 ;  /* 0x00000003ff0d7210 */ /* 0x000fe400017e0418 */
[----:B------:R-:W2:Y:S01]  /*34a0*/  SHFL.IDX PT, R3, R6, RZ, 0x181f ;  /* 0x00181fff06037589 */ /* 0x000ea200000e0000 */
[----:B-1----:R-:W-:-:S05]  /*34b0*/  IADD3 R10, P0, R2, R10, RZ ;  /* 0x0000000a020a7210 */ /* 0x002fca0007f1e0ff */
[----:B--2---:R-:W-:Y:S01]  /*34c0*/  IMAD.X R11, R3, 0x1, R9, P0 ;  /* 0x00000001030b7824 */ /* 0x004fe200000e0609 */
[----:B------:R-:W-:-:S04]  /*34d0*/  IADD3 R8, P0, R2, R8, RZ ;  /* 0x0000000802087210 */ /* 0x000fc80007f1e0ff */
[----:B------:R1:W-:Y:S01]  /*34e0*/  LDGSTS.E.BYPASS.LTC128B.128 [R85+0x10100], [R10.64], !P6 ;  /* 0x101000000a557fae */ /* 0x0003e2000f101d4c */
[----:B------:R-:W-:Y:S01]  /*34f0*/  IMAD.X R9, R3, 0x1, R21, P0 ;  /* 0x0000000103097824 */ /* 0x000fe200000e0615 */
[----:B------:R-:W-:-:S04]  /*3500*/  IADD3 R6, P0, R2, R20, RZ ;  /* 0x0000001402067210 */ /* 0x000fc80007f1e0ff */
[----:B------:R1:W-:Y:S01]  /*3510*/  LDGSTS.E.BYPASS.LTC128B.128 [R85+0x12100], [R8.64], !P5 ;  /* 0x1210000008557fae */ /* 0x0003e2000e901d4c */
[----:B------:R-:W-:Y:S01]  /*3520*/  IMAD.X R7, R3, 0x1, R23, P0 ;  /* 0x0000000103077824 */ /* 0x000fe200000e0617 */
[----:B------:R-:W-:-:S04]  /*3530*/  IADD3 R2, P0, R2, R22, RZ ;  /* 0x0000001602027210 */ /* 0x000fc80007f1e0ff */
[----:B------:R1:W-:Y:S01]  /*3540*/  LDGSTS.E.BYPASS.LTC128B.128 [R85+0x14100], [R6.64], !P4 ;  /* 0x1410000006557fae */ /* 0x0003e2000e101d4c */
[----:B------:R-:W-:Y:S01]  /*3550*/  IMAD.X R3, R3, 0x1, R24, P0 ;  /* 0x0000000103037824 */ /* 0x000fe200000e0618 */
[----:B------:R-:W-:-:S04]  /*3560*/  ISETP.NE.U32.AND P0, PT, R28, RZ, PT ;  /* 0x000000ff1c00720c */ /* 0x000fc80003f05070 */
[----:B------:R1:W-:Y:S09]  /*3570*/  LDGSTS.E.BYPASS.LTC128B.128 [R85+0x16100], [R2.64], !P3 ;  /* 0x1610000002557fae */ /* 0x0003f2000d901d4c */
[----:B------:R1:W-:Y:S01]  /*3580*/  LDGSTS.E.BYPASS.LTC128B.128.ZFILL [R85+0x11100], [R18.64], P0 ;  /* 0x1110000012557fae */ /* 0x0003e20008141d4c */
[----:B------:R-:W-:-:S13]  /*3590*/  ISETP.NE.U32.AND P0, PT, R27, RZ, PT ;  /* 0x000000ff1b00720c */ /* 0x000fda0003f05070 */
[----:B------:R1:W-:Y:S01]  /*35a0*/  LDGSTS.E.BYPASS.LTC128B.128.ZFILL [R85+0x13100], [R16.64], P0 ;  /* 0x1310000010557fae */ /* 0x0003e20008141d4c */
[----:B------:R-:W-:-:S13]  /*35b0*/  ISETP.NE.U32.AND P0, PT, R26, RZ, PT ;  /* 0x000000ff1a00720c */ /* 0x000fda0003f05070 */
[----:B------:R1:W-:Y:S01]  /*35c0*/  LDGSTS.E.BYPASS.LTC128B.128.ZFILL [R85+0x15100], [R14.64], P0 ;  /* 0x151000000e557fae */ /* 0x0003e20008141d4c */
[----:B------:R-:W-:-:S13]  /*35d0*/  ISETP.NE.U32.AND P0, PT, R25, RZ, PT ;  /* 0x000000ff1900720c */ /* 0x000fda0003f05070 */
[----:B------:R1:W-:Y:S02]  /*35e0*/  LDGSTS.E.BYPASS.LTC128B.128.ZFILL [R85+0x17100], [R12.64], P0 ;  /* 0x171000000c557fae */ /* 0x0003e40008141d4c */
.L_x_4:
[----:B-1234-:R-:W-:Y:S01]  /*35f0*/  LOP3.LUT R2, R84, 0xffffffe0, RZ, 0xc0, !PT ;  /* 0xffffffe054027812 */ /* 0x01efe200078ec0ff */
[----:B------:R-:W-:Y:S01]  /*3600*/  IMAD.U32 R6, RZ, RZ, UR10 ;  /* 0x0000000aff067e24 */ /* 0x000fe2000f8e00ff */
[----:B------:R-:W0:Y:S01]  /*3610*/  LDGDEPBAR ;  /* 0x00000000000079af */ /* 0x000e220000000000 */
[----:B------:R-:W-:Y:S02]  /*3620*/  IMAD.SHL.U32 R248, R4, 0x2, RZ ;  /* 0x0000000204f87824 */ /* 0x000fe400078e00ff */
[----:B------:R-:W-:Y:S02]  /*3630*/  IMAD.IADD R2, R132, 0x1, -R2 ;  /* 0x0000000184027824 */ /* 0x000fe400078e0a02 */
[----:B------:R-:W-:Y:S01]  /*3640*/  IMAD R249, R5, 0x2, R248 ;  /* 0x0000000205f97824 */ /* 0x000fe200078e02f8 */
[----:B------:R-:W-:Y:S01]  /*3650*/  LDSM.16.MT88.4 R24, [R248+0x100] ;  /* 0x00010000f818783b */ /* 0x000fe20000004200 */
[C---:B------:R-:W-:Y:S02]  /*3660*/  LEA R251, R0.reuse, R248, 0x1 ;  /* 0x000000f800fb7211 */ /* 0x040fe400078e08ff */
[----:B------:R-:W-:Y:S01]  /*3670*/  SHF.R.S32.HI R3, RZ, 0x1f, R2 ;  /* 0x0000001fff037819 */ /* 0x000fe20000011402 */
[----:B------:R-:W-:-:S02]  /*3680*/  IMAD R250, R0, 0x2, R249 ;  /* 0x0000000200fa7824 */ /* 0x000fc400078e02f9 */
[----:B------:R-:W-:Y:S01]  /*3690*/  LDSM.16.MT88.4 R68, [R251+0x2100] ;  /* 0x00210000fb44783b */ /* 0x000fe20000004200 */
[----:B------:R-:W-:-:S03]  /*36a0*/  LEA.HI R3, R3, R2, RZ, 0x2 ;  /* 0x0000000203037211 */ /* 0x000fc600078f10ff */
[----:B------:R-:W-:Y:S01]  /*36b0*/  LDSM.16.MT88.4 R80, [R250+0x2900] ;  /* 0x00290000fa50783b */ /* 0x000fe20000004200 */
[----:B------:R-:W-:-:S04]  /*36c0*/  LOP3.LUT R3, R3, 0x7ffffffc, RZ, 0xc0, !PT ;  /* 0x7ffffffc03037812 */ /* 0x000fc800078ec0ff */
[----:B------:R-:W-:-:S05]  /*36d0*/  IADD3 R2, R2, -R3, RZ ;  /* 0x8000000302027210 */ /* 0x000fca0007ffe0ff */
[----:B------:R-:W-:-:S05]  /*36e0*/  IMAD R2, R2, -0x2, R6 ;  /* 0xfffffffe02027824 */ /* 0x000fca00078e0206 */
[----:B------:R-:W-:-:S04]  /*36f0*/  ISETP.GT.AND P0, PT, R2, RZ, PT ;  /* 0x000000ff0200720c */ /* 0x000fc80003f04270 */
[----:B------:R-:W-:Y:S02]  /*3700*/  FSEL R15, R73, -INF , P0 ;  /* 0xff800000490f7808 */ /* 0x000fe40000000000 */
[----:B------:R-:W-:Y:S02]  /*3710*/  FSEL R10, R76, -INF , P0 ;  /* 0xff8000004c0a7808 */ /* 0x000fe40000000000 */
[----:B------:R-:W-:Y:S01]  /*3720*/  ISETP.GT.AND P0, PT, R2, 0x1, PT ;  /* 0x000000010200780c */ /* 0x000fe20003f04270 */
[----:B------:R-:W-:Y:S03]  /*3730*/  LDSM.16.MT88.4 R76, [R250+0x2100] ;  /* 0x00210000fa4c783b */ /* 0x000fe60000004200 */
[----:B------:R-:W-:Y:S02]  /*3740*/  FSEL R16, R72, -INF , P0 ;  /* 0xff80000048107808 */ /* 0x000fe40000000000 */
[----:B------:R-:W-:-:S02]  /*3750*/  FSEL R9, R74, -INF , P0 ;  /* 0xff8000004a097808 */ /* 0x000fc40000000000 */
[----:B------:R-:W-:Y:S01]  /*3760*/  ISETP.GT.AND P0, PT, R2, 0x8, PT ;  /* 0x000000080200780c */ /* 0x000fe20003f04270 */
[----:B------:R-:W-:Y:S01]  /*3770*/  LDSM.16.MT88.4 R72, [R250+0x900] ;  /* 0x00090000fa48783b */ /* 0x000fe20000004200 */
[----:B------:R-:W-:Y:S02]  /*3780*/  FMNMX.FTZ R3, R10, R9, !PT ;  /* 0x000000090a037209 */ /* 0x000fe40007810000 */
[----:B------:R-:W-:Y:S02]  /*3790*/  FSEL R17, R57, -INF , P0 ;  /* 0xff80000039117808 */ /* 0x000fe40000000000 */
[----:B------:R-:W-:Y:S02]  /*37a0*/  FSEL R8, R65, -INF , P0 ;  /* 0xff80000041087808 */ /* 0x000fe40000000000 */
[----:B------:R-:W-:Y:S02]  /*37b0*/  ISETP.GT.AND P0, PT, R2, 0x9, PT ;  /* 0x000000090200780c */ /* 0x000fe40003f04270 */
[----:B------:R-:W-:-:S02]  /*37c0*/  FMNMX.FTZ R3, R8, R3, !PT ;  /* 0x0000000308037209 */ /* 0x000fc40007810000 */
[----:B------:R-:W-:Y:S02]  /*37d0*/  FSEL R18, R56, -INF , P0 ;  /* 0xff80000038127808 */ /* 0x000fe40000000000 */
[----:B------:R-:W-:Y:S02]  /*37e0*/  FSEL R7, R64, -INF , P0 ;  /* 0xff80000040077808 */ /* 0x000fe40000000000 */
[----:B------:R-:W-:Y:S01]  /*37f0*/  ISETP.GT.AND P0, PT, R2, 0x10, PT ;  /* 0x000000100200780c */ /* 0x000fe20003f04270 */
[----:B------:R-:W-:Y:S01]  /*3800*/  LDSM.16.MT88.4 R64, [R249+0x2100] ;  /* 0x00210000f940783b */ /* 0x000fe20000004200 */
[----:B------:R-:W-:Y:S02]  /*3810*/  FMNMX.FTZ R3, R7, R3, !PT ;  /* 0x0000000307037209 */ /* 0x000fe40007810000 */
[----:B------:R-:W-:Y:S02]  /*3820*/  FSEL R19, R51, -INF , P0 ;  /* 0xff80000033137808 */ /* 0x000fe40000000000 */
[----:B------:R-:W-:-:S02]  /*3830*/  FSEL R6, R53, -INF , P0 ;  /* 0xff80000035067808 */ /* 0x000fc40000000000 */
[----:B------:R-:W-:Y:S02]  /*3840*/  ISETP.GT.AND P0, PT, R2, 0x11, PT ;  /* 0x000000110200780c */ /* 0x000fe40003f04270 */
[----:B------:R-:W-:Y:S02]  /*3850*/  FMNMX.FTZ R3, R6, R3, !PT ;  /* 0x0000000306037209 */ /* 0x000fe40007810000 */
[----:B------:R-:W-:Y:S02]  /*3860*/  FSEL R20, R50, -INF , P0 ;  /* 0xff80000032147808 */ /* 0x000fe40000000000 */
[----:B------:R-:W-:Y:S02]  /*3870*/  FSEL R13, R52, -INF , P0 ;  /* 0xff800000340d7808 */ /* 0x000fe40000000000 */
[----:B------:R-:W-:Y:S01]  /*3880*/  ISETP.GT.AND P0, PT, R2, 0x18, PT ;  /* 0x000000180200780c */ /* 0x000fe20003f04270 */
[----:B------:R-:W-:Y:S01]  /*3890*/  LDSM.16.MT88.4 R52, [R249+0x900] ;  /* 0x00090000f934783b */ /* 0x000fe20000004200 */
[----:B------:R-:W-:-:S02]  /*38a0*/  FMNMX.FTZ R3, R13, R3, !PT ;  /* 0x000000030d037209 */ /* 0x000fc40007810000 */
[----:B------:R-:W-:Y:S02]  /*38b0*/  FSEL R22, R46, -INF , P0 ;  /* 0xff8000002e167808 */ /* 0x000fe40000000000 */
[----:B------:R-:W-:Y:S02]  /*38c0*/  FSEL R11, R49, -INF , P0 ;  /* 0xff800000310b7808 */ /* 0x000fe40000000000 */
[----:B------:R-:W-:Y:S02]  /*38d0*/  ISETP.GT.AND P0, PT, R2, 0x19, PT ;  /* 0x000000190200780c */ /* 0x000fe40003f04270 */
[----:B------:R-:W-:Y:S02]  /*38e0*/  FMNMX.FTZ R3, R11, R3, !PT ;  /* 0x000000030b037209 */ /* 0x000fe40007810000 */
[----:B------:R-:W-:Y:S02]  /*38f0*/  FSEL R23, R45, -INF , P0 ;  /* 0xff8000002d177808 */ /* 0x000fe40000000000 */
[----:B------:R-:W-:-:S02]  /*3900*/  FSEL R14, R48, -INF , P0 ;  /* 0xff800000300e7808 */ /* 0x000fc40000000000 */
[----:B------:R-:W-:Y:S01]  /*3910*/  ISETP.GT.AND P0, PT, R2, 0x20, PT ;  /* 0x000000200200780c */ /* 0x000fe20003f04270 */
[----:B------:R-:W-:Y:S01]  /*3920*/  LDSM.16.MT88.4 R48, [R251+0x100] ;  /* 0x00010000fb30783b */ /* 0x000fe20000004200 */
        /* <DEDUP_REMOVED lines=12> */
[----:B------:R-:W-:Y:S02]  /*39f0*/  ISETP.GT.AND P0, PT, R2, 0x29, PT ;  /* 0x000000290200780c */ /* 0x000fe40003f04270 */
[----:B------:R-:W-:Y:S02]  /*3a00*/  FMNMX.FTZ R3, R95, R3, !PT ;  /* 0x000000035f037209 */ /* 0x000fe40007810000 */
[----:B------:R-:W-:Y:S02]  /*3a10*/  FSEL R107, R36, -INF , P0 ;  /* 0xff800000246b7808 */ /* 0x000fe40000000000 */
[----:B------:R-:W-:Y:S02]  /*3a20*/  FSEL R94, R39, -INF , P0 ;  /* 0xff800000275e7808 */ /* 0x000fe40000000000 */
[----:B------:R-:W-:Y:S02]  /*3a30*/  ISETP.GT.AND P0, PT, R2, 0x30, PT ;  /* 0x000000300200780c */ /* 0x000fe40003f04270 */
[----:B------:R-:W-:-:S02]  /*3a40*/  FMNMX.FTZ R12, R15, R16, !PT ;  /* 0x000000100f0c7209 */ /* 0x000fc40007810000 */
[----:B------:R-:W-:Y:S02]  /*3a50*/  FSEL R106, R31, -INF , P0 ;  /* 0xff8000001f6a7808 */ /* 0x000fe40000000000 */
[----:B------:R-:W-:Y:S02]  /*3a60*/  FSEL R93, R35, -INF , P0 ;  /* 0xff800000235d7808 */ /* 0x000fe40000000000 */
[----:B------:R-:W-:Y:S02]  /*3a70*/  ISETP.GT.AND P0, PT, R2, 0x31, PT ;  /* 0x000000310200780c */ /* 0x000fe40003f04270 */
[----:B------:R-:W-:Y:S02]  /*3a80*/  FMNMX.FTZ R3, R94, R3, !PT ;  /* 0x000000035e037209 */ /* 0x000fe40007810000 */
[----:B------:R-:W-:Y:S02]  /*3a90*/  FSEL R99, R30, -INF , P0 ;  /* 0xff8000001e637808 */ /* 0x000fe40000000000 */
[----:B------:R-:W-:-:S02]  /*3aa0*/  FSEL R92, R34, -INF , P0 ;  /* 0xff800000225c7808 */ /* 0x000fc40000000000 */
[----:B------:R-:W-:Y:S02]  /*3ab0*/  FMNMX.FTZ R12, R17, R12, !PT ;  /* 0x0000000c110c7209 */ /* 0x000fe40007810000 */
[----:B------:R-:W-:Y:S02]  /*3ac0*/  ISETP.GT.AND P0, PT, R2, 0x38, PT ;  /* 0x000000380200780c */ /* 0x000fe40003f04270 */
[----:B------:R-:W-:Y:S02]  /*3ad0*/  FMNMX.FTZ R3, R93, R3, !PT ;  /* 0x000000035d037209 */ /* 0x000fe40007810000 */
[----:B------:R-:W-:Y:S02]  /*3ae0*/  FMNMX.FTZ R12, R18, R12, !PT ;  /* 0x0000000c120c7209 */ /* 0x000fe40007810000 */
[----:B------:R-:W-:Y:S02]  /*3af0*/  FSEL R98, R29, -INF , P0 ;  /* 0xff8000001d627808 */ /* 0x000fe40000000000 */
[----:B------:R-:W-:Y:S01]  /*3b00*/  FSEL R91, R33, -INF , P0 ;  /* 0xff800000215b7808 */ /* 0x000fe20000000000 */
[----:B------:R-:W-:Y:S01]  /*3b10*/  LDSM.16.MT88.4 R28, [R248+0x900] ;  /* 0x00090000f81c783b */ /* 0x000fe20000004200 */
[----:B------:R-:W-:-:S02]  /*3b20*/  ISETP.GT.AND P0, PT, R2, 0x39, PT ;  /* 0x000000390200780c */ /* 0x000fc40003f04270 */
[----:B------:R-:W-:Y:S02]  /*3b30*/  FMNMX.FTZ R2, R92, R3, !PT ;  /* 0x000000035c027209 */ /* 0x000fe40007810000 */
[----:B------:R-:W-:Y:S02]  /*3b40*/  FMNMX.FTZ R3, R19, R12, !PT ;  /* 0x0000000c13037209 */ /* 0x000fe40007810000 */
[----:B------:R-:W-:Y:S02]  /*3b50*/  FSEL R89, R32, -INF , P0 ;  /* 0xff80000020597808 */ /* 0x000fe40000000000 */
[----:B------:R-:W-:Y:S01]  /*3b60*/  FMNMX.FTZ R3, R20, R3, !PT ;  /* 0x0000000314037209 */ /* 0x000fe20007810000 */
[----:B------:R-:W-:Y:S01]  /*3b70*/  LDSM.16.MT88.4 R32, [R250+0x100] ;  /* 0x00010000fa20783b */ /* 0x000fe20000004200 */
[----:B------:R-:W-:Y:S02]  /*3b80*/  FMNMX.FTZ R2, R91, R2, !PT ;  /* 0x000000025b027209 */ /* 0x000fe40007810000 */
[----:B------:R-:W-:-:S02]  /*3b90*/  FMNMX.FTZ R3, R22, R3, !PT ;  /* 0x0000000316037209 */ /* 0x000fc40007810000 */
[----:B------:R-:W-:Y:S02]  /*3ba0*/  FMNMX.FTZ R2, R89, R2, !PT ;  /* 0x0000000259027209 */ /* 0x000fe40007810000 */
[----:B------:R-:W-:Y:S02]  /*3bb0*/  FMNMX.FTZ R3, R23, R3, !PT ;  /* 0x0000000317037209 */ /* 0x000fe40007810000 */
[----:B------:R-:W-:Y:S01]  /*3bc0*/  FSEL R90, R38, -INF , P0 ;  /* 0xff800000265a7808 */ /* 0x000fe20000000000 */
[----:B------:R-:W1:Y:S01]  /*3bd0*/  SHFL.BFLY PT, R12, R2, 0x2, 0x1f ;  /* 0x0c401f00020c7f89 */ /* 0x000e6200000e0000 */
[----:B------:R-:W-:-:S03]  /*3be0*/  FMNMX.FTZ R3, R105, R3, !PT ;  /* 0x0000000369037209 */ /* 0x000fc60007810000 */
[----:B------:R-:W-:Y:S01]  /*3bf0*/  LDSM.16.MT88.4 R36, [R249+0x100] ;  /* 0x00010000f924783b */ /* 0x000fe20000004200 */
[----:B------:R-:W-:-:S04]  /*3c00*/  FMNMX.FTZ R3, R104, R3, !PT ;  /* 0x0000000368037209 */ /* 0x000fc80007810000 */
[----:B------:R-:W-:-:S04]  /*3c10*/  FMNMX.FTZ R3, R108, R3, !PT ;  /* 0x000000036c037209 */ /* 0x000fc80007810000 */
[----:B------:R-:W-:-:S04]  /*3c20*/  FMNMX.FTZ R3, R107, R3, !PT ;  /* 0x000000036b037209 */ /* 0x000fc80007810000 */
[----:B------:R-:W-:-:S04]  /*3c30*/  FMNMX.FTZ R3, R106, R3, !PT ;  /* 0x000000036a037209 */ /* 0x000fc80007810000 */
[----:B------:R-:W-:Y:S02]  /*3c40*/  FMNMX.FTZ R3, R99, R3, !PT ;  /* 0x0000000363037209 */ /* 0x000fe40007810000 */
[----:B-1----:R-:W-:Y:S02]  /*3c50*/  FMNMX.FTZ R2, R2, R12, !PT ;  /* 0x0000000c02027209 */ /* 0x002fe40007810000 */
[----:B------:R-:W-:-:S03]  /*3c60*/  FMNMX.FTZ R3, R98, R3, !PT ;  /* 0x0000000362037209 */ /* 0x000fc60007810000 */
[----:B------:R-:W1:Y:S01]  /*3c70*/  SHFL.BFLY PT, R132, R2, 0x1, 0x1f ;  /* 0x0c201f0002847f89 */ /* 0x000e6200000e0000 */
[----:B------:R-:W-:-:S05]  /*3c80*/  FMNMX.FTZ R3, R90, R3, !PT ;  /* 0x000000035a037209 */ /* 0x000fca0007810000 */
[----:B------:R-:W2:Y:S01]  /*3c90*/  SHFL.BFLY PT, R21, R3, 0x2, 0x1f ;  /* 0x0c401f0003157f89 */ /* 0x000ea200000e0000 */
[----:B-1----:R-:W-:-:S04]  /*3ca0*/  FMNMX.FTZ R132, R2, R132, !PT ;  /* 0x0000008402847209 */ /* 0x002fc80007810000 */
[C---:B------:R-:W-:Y:S01]  /*3cb0*/  FSETP.NEU.FTZ.AND P0, PT, R132.reuse, -INF , PT ;  /* 0xff8000008400780b */ /* 0x040fe20003f1d000 */
[----:B------:R-:W-:Y:S01]  /*3cc0*/  FMUL.FTZ R12, R132, c[0x0][0x2d0] ;  /* 0x0000b400840c7a20 */ /* 0x000fe20000410000 */
[----:B--2---:R-:W-:-:S04]  /*3cd0*/  FMNMX.FTZ R2, R3, R21, !PT ;  /* 0x0000001503027209 */ /* 0x004fc80007810000 */
[----:B------:R-:W-:Y:S01]  /*3ce0*/  FSEL R12, R12, RZ, P0 ;  /* 0x000000ff0c0c7208 */ /* 0x000fe20000000000 */
[----:B------:R-:W1:Y:S04]  /*3cf0*/  SHFL.BFLY PT, R3, R2, 0x1, 0x1f ;  /* 0x0c201f0002037f89 */ /* 0x000e6800000e0000 */
[--C-:B------:R-:W-:Y:S02]  /*3d00*/  FFMA.FTZ R13, R13, c[0x0][0x2d0], -R12.reuse ;  /* 0x0000b4000d0d7a23 */ /* 0x100fe4000001080c */
[--C-:B------:R-:W-:Y:S02]  /*3d10*/  FFMA.FTZ R14, R14, c[0x0][0x2d0], -R12.reuse ;  /* 0x0000b4000e0e7a23 */ /* 0x100fe4000001080c */
[----:B------:R-:W-:Y:S01]  /*3d20*/  MUFU.EX2 R109, R13 ;  /* 0x0000000d006d7308 */ /* 0x000fe20000000800 */
[----:B------:R-:W-:-:S02]  /*3d30*/  FFMA.FTZ R10, R10, c[0x0][0x2d0], -R12 ;  /* 0x0000b4000a0a7a23 */ /* 0x000fc4000001080c */
[--C-:B------:R-:W-:Y:S02]  /*3d40*/  FFMA.FTZ R9, R9, c[0x0][0x2d0], -R12.reuse ;  /* 0x0000b40009097a23 */ /* 0x100fe4000001080c */
[--C-:B------:R-:W-:Y:S02]  /*3d50*/  FFMA.FTZ R8, R8, c[0x0][0x2d0], -R12.reuse ;  /* 0x0000b40008087a23 */ /* 0x100fe4000001080c */
[--C-:B------:R-:W-:Y:S01]  /*3d60*/  FFMA.FTZ R7, R7, c[0x0][0x2d0], -R12.reuse ;  /* 0x0000b40007077a23 */ /* 0x100fe2000001080c */
[----:B------:R-:W-:Y:S01]  /*3d70*/  MUFU.EX2 R183, R14 ;  /* 0x0000000e00b77308 */ /* 0x000fe20000000800 */
[--C-:B------:R-:W-:Y:S02]  /*3d80*/  FFMA.FTZ R11, R11, c[0x0][0x2d0], -R12.reuse ;  /* 0x0000b4000b0b7a23 */ /* 0x100fe4000001080c */
[----:B------:R-:W-:Y:S01]  /*3d90*/  FFMA.FTZ R6, R6, c[0x0][0x2d0], -R12 ;  /* 0x0000b40006067a23 */ /* 0x000fe2000001080c */
[----:B-1----:R-:W-:-:S04]  /*3da0*/  FMNMX.FTZ R2, R3, R2, !PT ;  /* 0x0000000203027209 */ /* 0x002fc80007810000 */
[----:B------:R-:W-:Y:S01]  /*3db0*/  MUFU.EX2 R87, R10 ;  /* 0x0000000a00577308 */ /* 0x000fe20000000800 */
[C---:B------:R-:W-:Y:S01]  /*3dc0*/  FSETP.NEU.FTZ.AND P0, PT, R2.reuse, -INF , PT ;  /* 0xff8000000200780b */ /* 0x040fe20003f1d000 */
[----:B------:R-:W-:-:S06]  /*3dd0*/  FMUL.FTZ R3, R2, c[0x0][0x2d0] ;  /* 0x0000b40002037a20 */ /* 0x000fcc0000410000 */
[----:B------:R-:W1:Y:S01]  /*3de0*/  MUFU.EX2 R85, R9 ;  /* 0x0000000900557308 */ /* 0x000e620000000800 */
[----:B------:R-:W-:-:S05]  /*3df0*/  FSEL R3, R3, RZ, P0 ;  /* 0x000000ff03037208 */ /* 0x000fca0000000000 */
[--C-:B------:R-:W-:Y:S02]  /*3e00*/  FFMA.FTZ R4, R16, c[0x0][0x2d0], -R3.reuse ;  /* 0x0000b40010047a23 */ /* 0x100fe40000010803 */
[--C-:B------:R-:W-:Y:S01]  /*3e10*/  FFMA.FTZ R15, R15, c[0x0][0x2d0], -R3.reuse ;  /* 0x0000b4000f0f7a23 */ /* 0x100fe20000010803 */
[----:B------:R1:W-:Y:S08]  /*3e20*/  MUFU.EX2 R86, R8 ;  /* 0x0000000800567308 */ /* 0x0003f00000000800 */
[----:B------:R2:W-:Y:S08]  /*3e30*/  MUFU.EX2 R13, R4 ;  /* 0x00000004000d7308 */ /* 0x0005f00000000800 */
[----:B------:R-:W3:Y:S01]  /*3e40*/  MUFU.EX2 R88, R7 ;  /* 0x0000000700587308 */ /* 0x000ee20000000800 */
[----:B-1----:R-:W-:Y:S01]  /*3e50*/  F2FP.BF16.PACK_AB R8, R85, R87 ;  /* 0x000000575508723e */ /* 0x002fe200000010ff */
[----:B--2---:R-:W-:-:S06]  /*3e60*/  FFMA.FTZ R4, R17, c[0x0][0x2d0], -R3 ;  /* 0x0000b40011047a23 */ /* 0x004fcc0000010803 */
[----:B------:R-:W1:Y:S01]  /*3e70*/  MUFU.EX2 R15, R15 ;  /* 0x0000000f000f7308 */ /* 0x000e620000000800 */
[----:B---3--:R-:W-:-:S07]  /*3e80*/  F2FP.BF16.PACK_AB R10, R88, R86 ;  /* 0x00000056580a723e */ /* 0x008fce00000010ff */
[----:B------:R2:W-:Y:S08]  /*3e90*/  MUFU.EX2 R14, R4 ;  /* 0x00000004000e7308 */ /* 0x0005f00000000800 */
[----:B------:R-:W3:Y:S01]  /*3ea0*/  MUFU.EX2 R110, R11 ;  /* 0x0000000b006e7308 */ /* 0x000ee20000000800 */
[----:B-1----:R-:W-:Y:S01]  /*3eb0*/  F2FP.BF16.PACK_AB R9, R13, R15 ;  /* 0x0000000f0d09723e */ /* 0x002fe200000010ff */
[----:B--2---:R-:W-:-:S06]  /*3ec0*/  FFMA.FTZ R4, R18, c[0x0][0x2d0], -R3 ;  /* 0x0000b40012047a23 */ /* 0x004fcc0000010803 */
[----:B------:R3:W-:Y:S08]  /*3ed0*/  MUFU.EX2 R111, R6 ;  /* 0x00000006006f7308 */ /* 0x0007f00000000800 */
[----:B------:R1:W2:Y:S01]  /*3ee0*/  MUFU.EX2 R84, R4 ;  /* 0x0000000400547308 */ /* 0x0002a20000000800 */
[----:B---3--:R-:W-:Y:S01]  /*3ef0*/  F2FP.BF16.PACK_AB R6, R183, R110 ;  /* 0x0000006eb706723e */ /* 0x008fe200000010ff */
[----:B-1----:R-:W-:Y:S01]  /*3f00*/  FFMA.FTZ R4, R19, c[0x0][0x2d0], -R3 ;  /* 0x0000b40013047a23 */ /* 0x002fe20000010803 */
[----:B--2---:R-:W-:-:S05]  /*3f10*/  F2FP.BF16.PACK_AB R11, R84, R14 ;  /* 0x0000000e540b723e */ /* 0x004fca00000010ff */
[----:B------:R1:W-:Y:S02]  /*3f20*/  MUFU.EX2 R182, R4 ;  /* 0x0000000400b67308 */ /* 0x0003e40000000800 */
[C---:B------:R-:W-:Y:S08]  /*3f30*/  HMMA.16816.F32.BF16 R16, R8.reuse, R26, RZ ;  /* 0x0000001a0810723c */ /* 0x040ff000000418ff */
[----:B------:R-:W-:Y:S01]  /*3f40*/  HMMA.16816.F32.BF16 R40, R8, R36, RZ ;  /* 0x000000240828723c */ /* 0x000fe200000418ff */
[----:B-1----:R-:W-:-:S04]  /*3f50*/  FFMA.FTZ R4, R20, c[0x0][0x2d0], -R3 ;  /* 0x0000b40014047a23 */ /* 0x002fc80000010803 */
[----:B------:R1:W2:Y:S02]  /*3f60*/  MUFU.EX2 R127, R4 ;  /* 0x00000004007f7308 */ /* 0x0002a40000000800 */
[----:B-1----:R-:W-:Y:S01]  /*3f70*/  FFMA.FTZ R4, R22, c[0x0][0x2d0], -R3 ;  /* 0x0000b40016047a23 */ /* 0x002fe20000010803 */
[----:B--2---:R-:W-:-:S05]  /*3f80*/  F2FP.BF16.PACK_AB R5, R127, R182 ;  /* 0x000000b67f05723e */ /* 0x004fca00000010ff */
[----:B------:R1:W-:Y:S02]  /*3f90*/  MUFU.EX2 R126, R4 ;  /* 0x00000004007e7308 */ /* 0x0003e40000000800 */
[----:B-1----:R-:W-:Y:S02]  /*3fa0*/  FFMA.FTZ R4, R23, c[0x0][0x2d0], -R3 ;  /* 0x0000b40017047a23 */ /* 0x002fe40000010803 */
[C---:B------:R-:W-:Y:S04]  /*3fb0*/  HMMA.16816.F32.BF16 R20, R8.reuse, R24, RZ ;  /* 0x000000180814723c */ /* 0x040fe800000418ff */
[----:B------:R1:W2:Y:S04]  /*3fc0*/  MUFU.EX2 R125, R4 ;  /* 0x00000004007d7308 */ /* 0x0002a80000000800 */
[----:B------:R-:W-:Y:S01]  /*3fd0*/  HMMA.16816.F32.BF16 R24, R8, R38, RZ ;  /* 0x000000260818723c */ /* 0x000fe200000418ff */
[----:B-1----:R-:W-:-:S02]  /*3fe0*/  F2FP.BF16.PACK_AB R4, R109, R111 ;  /* 0x0000006f6d04723e */ /* 0x002fc400000010ff */
[----:B--2---:R-:W-:Y:S11]  /*3ff0*/  F2FP.BF16.PACK_AB R7, R125, R126 ;  /* 0x0000007e7d07723e */ /* 0x004ff600000010ff */
[----:B------:R-:W-:Y:S02]  /*4000*/  @!UPT UIADD3 URZ, URZ, URZ, URZ ;  /* 0x0000003f3f3ff290 */ /* 0x000fe4000fffe03f */
[----:B------:R-:W-:Y:S08]  /*4010*/  HMMA.16816.F32.BF16 R164, R4, R28, R20 ;  /* 0x0000001c04a4723c */ /* 0x000ff00000041814 */
[----:B------:R-:W-:Y:S08]  /*4020*/  HMMA.16816.F32.BF16 R20, R8, R48, RZ ;  /* 0x000000300814723c */ /* 0x000ff000000418ff */
[----:B------:R-:W-:Y:S01]  /*4030*/  HMMA.16816.F32.BF16 R60, R4, R30, R16 ;  /* 0x0000001e043c723c */ /* 0x000fe20000041810 */
[----:B------:R-:W1:Y:S07]  /*4040*/  LDSM.16.MT88.4 R28, [R248+0x2100] ;  /* 0x00210000f81c783b */ /* 0x000e6e0000004200 */
[----:B------:R-:W-:Y:S08]  /*4050*/  HMMA.16816.F32.BF16 R16, R8, R50, RZ ;  /* 0x000000320810723c */ /* 0x000ff000000418ff */
[C---:B------:R-:W-:Y:S07]  /*4060*/  HMMA.16816.F32.BF16 R56, R4.reuse, R44, R20 ;  /* 0x0000002c0438723c */ /* 0x040fee0000041814 */
[----:B------:R-:W-:Y:S01]  /*4070*/  STL [R1+0x48], R62 ;  /* 0x0000483e01007387 */ /* 0x000fe20000100800 */
[----:B------:R-:W-:Y:S01]  /*4080*/  HMMA.16816.F32.BF16 R156, R4, R52, R40 ;  /* 0x00000034049c723c */ /* 0x000fe20000041828 */
[----:B------:R-:W-:Y:S01]  /*4090*/  IMAD.MOV.U32 R102, RZ, RZ, R61 ;  /* 0x000000ffff667224 */ /* 0x000fe200078e003d */
[----:B------:R-:W-:Y:S01]  /*40a0*/  MOV R101, R60 ;  /* 0x0000003c00657202 */ /* 0x000fe20000000f00 */
[----:B------:R-:W-:-:S02]  /*40b0*/  IMAD.MOV.U32 R178, RZ, RZ, R63 ;  /* 0x000000ffffb27224 */ /* 0x000fc400078e003f */
[----:B------:R-:W-:Y:S03]  /*40c0*/  LDSM.16.MT88.4 R60, [R248+0x2900] ;  /* 0x00290000f83c783b */ /* 0x000fe60000004200 */
[C---:B------:R-:W-:Y:S01]  /*40d0*/  HMMA.16816.F32.BF16 R148, R4.reuse, R54, R24 ;  /* 0x000000360494723c */ /* 0x040fe20000041818 */
[----:B------:R-:W2:Y:S07]  /*40e0*/  LDSM.16.MT88.4 R52, [R251+0x2900] ;  /* 0x00290000fb34783b */ /* 0x000eae0000004200 */
[----:B------:R-:W-:Y:S01]  /*40f0*/  IMAD.MOV.U32 R118, RZ, RZ, R57 ;  /* 0x000000ffff767224 */ /* 0x000fe200078e0039 */
[----:B------:R-:W-:Y:S01]  /*4100*/  MOV R117, R56 ;  /* 0x0000003800757202 */ /* 0x000fe20000000f00 */
[----:B------:R-:W-:Y:S01]  /*4110*/  IMAD.MOV.U32 R116, RZ, RZ, R58 ;  /* 0x000000ffff747224 */ /* 0x000fe200078e003a */
[----:B------:R-:W-:Y:S01]  /*4120*/  HMMA.16816.F32.BF16 R16, R4, R46, R16 ;  /* 0x0000002e0410723c */ /* 0x000fe20000041810 */
[----:B------:R-:W-:-:S02]  /*4130*/  IMAD.MOV.U32 R115, RZ, RZ, R59 ;  /* 0x000000ffff737224 */ /* 0x000fc400078e003b */
[----:B------:R-:W3:Y:S05]  /*4140*/  LDSM.16.MT88.4 R56, [R249+0x2900] ;  /* 0x00290000f938783b */ /* 0x000eea0000004200 */
[C---:B------:R-:W-:Y:S08]  /*4150*/  HMMA.16816.F32.BF16 R20, R8.reuse, R70, RZ ;  /* 0x000000460814723c */ /* 0x040ff000000418ff */
[C---:B-1----:R-:W-:Y:S08]  /*4160*/  HMMA.16816.F32.BF16 R40, R8.reuse, R28, RZ ;  /* 0x0000001c0828723c */ /* 0x042ff000000418ff */
[----:B------:R-:W-:Y:S01]  /*4170*/  HMMA.16816.F32.BF16 R24, R8, R68, RZ ;  /* 0x000000440818723c */ /* 0x000fe200000418ff */
[----:B------:R-:W-:Y:S01]  /*4180*/  MOV R181, R16 ;  /* 0x0000001000b57202 */ /* 0x000fe20000000f00 */
[----:B------:R-:W-:Y:S01]  /*4190*/  IMAD.MOV.U32 R180, RZ, RZ, R17 ;  /* 0x000000ffffb47224 */ /* 0x000fe200078e0011 */
[----:B------:R-:W-:Y:S01]  /*41a0*/  MOV R124, R19 ;  /* 0x00000013007c7202 */ /* 0x000fe20000000f00 */
[----:B------:R-:W-:-:S04]  /*41b0*/  IMAD.MOV.U32 R179, RZ, RZ, R18 ;  /* 0x000000ffffb37224 */ /* 0x000fc800078e0012 */
[C---:B------:R-:W-:Y:S08]  /*41c0*/  HMMA.16816.F32.BF16 R48, R8.reuse, R32, RZ ;  /* 0x000000200830723c */ /* 0x040ff000000418ff */
[C---:B------:R-:W-:Y:S08]  /*41d0*/  HMMA.16816.F32.BF16 R44, R8.reuse, R34, RZ ;  /* 0x00000022082c723c */ /* 0x040ff000000418ff */
[----:B------:R-:W-:Y:S08]  /*41e0*/  HMMA.16816.F32.BF16 R32, R8, R64, RZ ;  /* 0x000000400820723c */ /* 0x000ff000000418ff */
[----:B--2---:R-:W-:Y:S08]  /*41f0*/  HMMA.16816.F32.BF16 R20, R4, R54, R20 ;  /* 0x000000360414723c */ /* 0x004ff00000041814 */
[C---:B------:R-:W-:Y:S08]  /*4200*/  HMMA.16816.F32.BF16 R16, R8.reuse, R76, RZ ;  /* 0x0000004c0810723c */ /* 0x040ff000000418ff */
[C---:B------:R-:W-:Y:S08]  /*4210*/  HMMA.16816.F32.BF16 R36, R8.reuse, R30, RZ ;  /* 0x0000001e0824723c */ /* 0x040ff000000418ff */
[----:B------:R-:W-:Y:S01]  /*4220*/  HMMA.16816.F32.BF16 R28, R8, R66, RZ ;  /* 0x00000042081c723c */ /* 0x000fe200000418ff */
[----:B------:R-:W1:Y:S01]  /*4230*/  LDSM.16.MT88.4 R64, [R248+0x4100] ;  /* 0x00410000f840783b */ /* 0x000e620000004200 */
[----:B------:R-:W-:Y:S01]  /*4240*/  IMAD.MOV.U32 R137, RZ, RZ, R21 ;  /* 0x000000ffff897224 */ /* 0x000fe200078e0015 */
[----:B------:R-:W-:Y:S01]  /*4250*/  MOV R136, R20 ;  /* 0x0000001400887202 */ /* 0x000fe20000000f00 */
[----:B------:R-:W-:-:S02]  /*4260*/  IMAD.MOV.U32 R114, RZ, RZ, R23 ;  /* 0x000000ffff727224 */ /* 0x000fc400078e0017 */
[----:B------:R-:W-:Y:S02]  /*4270*/  IMAD.MOV.U32 R103, RZ, RZ, R22 ;  /* 0x000000ffff677224 */ /* 0x000fe400078e0016 */
[C---:B------:R-:W-:Y:S08]  /*4280*/  HMMA.16816.F32.BF16 R128, R4.reuse, R60, R40 ;  /* 0x0000003c0480723c */ /* 0x040ff00000041828 */
[C---:B------:R-:W-:Y:S01]  /*4290*/  HMMA.16816.F32.BF16 R24, R4.reuse, R52, R24 ;  /* 0x000000340418723c */ /* 0x040fe20000041818 */
[----:B------:R-:W-:Y:S07]  /*42a0*/  LDSM.16.MT88.4 R52, [R250+0x4100] ;  /* 0x00410000fa34783b */ /* 0x000fee0000004200 */
[C---:B------:R-:W-:Y:S01]  /*42b0*/  HMMA.16816.F32.BF16 R140, R4.reuse, R72, R48 ;  /* 0x00000048048c723c */ /* 0x040fe20000041830 */
[----:B------:R-:W2:Y:S07]  /*42c0*/  LDSM.16.MT88.4 R48, [R249+0x4100] ;  /* 0x00410000f930783b */ /* 0x000eae0000004200 */
[----:B---3--:R-:W-:Y:S01]  /*42d0*/  HMMA.16816.F32.BF16 R40, R4, R56, R32 ;  /* 0x000000380428723c */ /* 0x008fe20000041820 */
[----:B------:R-:W-:Y:S01]  /*42e0*/  IMAD.MOV.U32 R122, RZ, RZ, R129 ;  /* 0x000000ffff7a7224 */ /* 0x000fe200078e0081 */
[----:B------:R-:W-:Y:S01]  /*42f0*/  MOV R120, R131 ;  /* 0x0000008300787202 */ /* 0x000fe20000000f00 */
[----:B------:R-:W-:-:S02]  /*4300*/  IMAD.MOV.U32 R121, RZ, RZ, R130 ;  /* 0x000000ffff797224 */ /* 0x000fc400078e0082 */
[----:B------:R-:W-:-:S03]  /*4310*/  IMAD.MOV.U32 R119, RZ, RZ, R128 ;  /* 0x000000ffff777224 */ /* 0x000fc600078e0080 */
[C---:B------:R-:W-:Y:S01]  /*4320*/  HMMA.16816.F32.BF16 R20, R4.reuse, R80, R16 ;  /* 0x000000500414723c */ /* 0x040fe20000041810 */
[----:B------:R-:W-:Y:S01]  /*4330*/  IMAD.MOV.U32 R130, RZ, RZ, R25 ;  /* 0x000000ffff827224 */ /* 0x000fe200078e0019 */
[----:B------:R-:W-:Y:S01]  /*4340*/  MOV R128, R27 ;  /* 0x0000001b00807202 */ /* 0x000fe20000000f00 */
[----:B------:R-:W-:Y:S02]  /*4350*/  IMAD.MOV.U32 R129, RZ, RZ, R26 ;  /* 0x000000ffff817224 */ /* 0x000fe400078e001a */
[----:B------:R-:W-:Y:S02]  /*4360*/  IMAD.MOV.U32 R123, RZ, RZ, R24 ;  /* 0x000000ffff7b7224 */ /* 0x000fe400078e0018 */
[----:B------:R-:W3:Y:S01]  /*4370*/  LDSM.16.MT88.4 R24, [R248+0x4900] ;  /* 0x00490000f818783b */ /* 0x000ee20000004200 */
[C---:B------:R-:W-:Y:S03]  /*4380*/  HMMA.16816.F32.BF16 R68, R4.reuse, R62, R36 ;  /* 0x0000003e0444723c */ /* 0x040fe60000041824 */
[----:B------:R-:W-:Y:S05]  /*4390*/  LDSM.16.MT88.4 R60, [R248+0x6100] ;  /* 0x00610000f83c783b */ /* 0x000fea0000004200 */
[----:B------:R-:W-:Y:S01]  /*43a0*/  HMMA.16816.F32.BF16 R36, R4, R58, R28 ;  /* 0x0000003a0424723c */ /* 0x000fe2000004181c */
[----:B------:R-:W-:Y:S01]  /*43b0*/  IMAD.MOV.U32 R32, RZ, RZ, R43 ;  /* 0x000000ffff207224 */ /* 0x000fe200078e002b */
[----:B------:R-:W-:Y:S01]  /*43c0*/  MOV R113, R42 ;  /* 0x0000002a00717202 */ /* 0x000fe20000000f00 */
[----:B------:R-:W-:Y:S01]  /*43d0*/  IMAD.MOV.U32 R112, RZ, RZ, R40 ;  /* 0x000000ffff707224 */ /* 0x000fe200078e0028 */
[----:B------:R-:W-:Y:S01]  /*43e0*/  LDSM.16.MT88.4 R56, [R251+0x4900] ;  /* 0x00490000fb38783b */ /* 0x000fe20000004200 */
[----:B------:R-:W-:-:S03]  /*43f0*/  IMAD.MOV.U32 R100, RZ, RZ, R41 ;  /* 0x000000ffff647224 */ /* 0x000fc600078e0029 */
[----:B------:R-:W-:Y:S01]  /*4400*/  HMMA.16816.F32.BF16 R72, R4, R74, R44 ;  /* 0x0000004a0448723c */ /* 0x000fe2000004182c */
[----:B------:R-:W4:Y:S01]  /*4410*/  LDSM.16.MT88.4 R44, [R251+0x4100] ;  /* 0x00410000fb2c783b */ /* 0x000f220000004200 */
[----:B------:R-:W-:Y:S01]  /*4420*/  MOV R17, R21 ;  /* 0x0000001500117202 */ /* 0x000fe20000000f00 */
[----:B------:R-:W-:Y:S01]  /*4430*/  IMAD.MOV.U32 R16, RZ, RZ, R23 ;  /* 0x000000ffff107224 */ /* 0x000fe200078e0017 */
[----:B------:R-:W-:Y:S01]  /*4440*/  MOV R0, R20 ;  /* 0x0000001400007202 */ /* 0x000fe20000000f00 */
[----:B------:R-:W5:Y:S01]  /*4450*/  LDSM.16.MT88.4 R40, [R249+0x4900] ;  /* 0x00490000f928783b */ /* 0x000f620000004200 */
[----:B------:R-:W-:Y:S02]  /*4460*/  IMAD.MOV.U32 R80, RZ, RZ, R22 ;  /* 0x000000ffff507224 */ /* 0x000fe400078e0016 */
[C---:B------:R-:W-:Y:S07]  /*4470*/  HMMA.16816.F32.BF16 R20, R8.reuse, R78, RZ ;  /* 0x0000004e0814723c */ /* 0x040fee00000418ff */
[----:B------:R-:W-:Y:S01]  /*4480*/  IMAD.MOV.U32 R78, RZ, RZ, R17 ;  /* 0x000000ffff4e7224 */ /* 0x000fe200078e0011 */
[----:B------:R-:W-:Y:S01]  /*4490*/  MOV R28, R38 ;  /* 0x00000026001c7202 */ /* 0x000fe20000000f00 */
[----:B------:R-:W-:Y:S01]  /*44a0*/  IMAD.MOV.U32 R131, RZ, RZ, R39 ;  /* 0x000000ffff837224 */ /* 0x000fe200078e0027 */
[----:B------:R-:W-:Y:S01]  /*44b0*/  MOV R79, R16 ;  /* 0x00000010004f7202 */ /* 0x000fe20000000f00 */
[----:B------:R-:W-:Y:S01]  /*44c0*/  IMAD.MOV.U32 R76, RZ, RZ, R36 ;  /* 0x000000ffff4c7224 */ /* 0x000fe200078e0024 */
[----:B-1----:R-:W-:Y:S01]  /*44d0*/  HMMA.16816.F32.BF16 R16, R8, R64, RZ ;  /* 0x000000400810723c */ /* 0x002fe200000418ff */
[----:B------:R-:W-:Y:S01]  /*44e0*/  MOV R77, R37 ;  /* 0x00000025004d7202 */ /* 0x000fe20000000f00 */
[----:B------:R-:W-:-:S05]  /*44f0*/  IMAD.MOV.U32 R81, RZ, RZ, R28 ;  /* 0x000000ffff517224 */ /* 0x000fca00078e001c */
[----:B------:R-:W-:Y:S01]  /*4500*/  IMAD.MOV.U32 R65, RZ, RZ, R32 ;  /* 0x000000ffff417224 */ /* 0x000fe200078e0020 */
[----:B------:R-:W-:Y:S01]  /*4510*/  HMMA.16816.F32.BF16 R36, R8, R66, RZ ;  /* 0x000000420824723c */ /* 0x000fe200000418ff */
[----:B------:R-:W-:-:S06]  /*4520*/  IMAD.MOV.U32 R64, RZ, RZ, R119 ;  /* 0x000000ffff407224 */ /* 0x000fcc00078e0077 */
[----:B------:R-:W-:Y:S01]  /*4530*/  MOV R66, R121 ;  /* 0x0000007900427202 */ /* 0x000fe20000000f00 */
[----:B--2---:R-:W-:Y:S01]  /*4540*/  HMMA.16816.F32.BF16 R32, R8, R48, RZ ;  /* 0x000000300820723c */ /* 0x004fe200000418ff */
[----:B------:R-:W-:-:S07]  /*4550*/  IMAD.MOV.U32 R67, RZ, RZ, R120 ;  /* 0x000000ffff437224 */ /* 0x000fce00078e0078 */
[----:B------:R-:W-:Y:S01]  /*4560*/  HMMA.16816.F32.BF16 R28, R8, R50, RZ ;  /* 0x00000032081c723c */ /* 0x000fe200000418ff */
[----:B------:R-:W1:Y:S07]  /*4570*/  LDSM.16.MT88.4 R48, [R250+0x4900] ;  /* 0x00490000fa30783b */ /* 0x000e6e0000004200 */
[----:B---3--:R-:W-:Y:S08]  /*4580*/  HMMA.16816.F32.BF16 R184, R4, R24, R16 ;  /* 0x0000001804b8723c */ /* 0x008ff00000041810 */
[----:B----4-:R-:W-:Y:S07]  /*4590*/  HMMA.16816.F32.BF16 R16, R8, R44, RZ ;  /* 0x0000002c0810723c */ /* 0x010fee00000418ff */
[----:B------:R-:W-:Y:S01]  /*45a0*/  IMAD.MOV.U32 R44, RZ, RZ, R137 ;  /* 0x000000ffff2c7224 */ /* 0x000fe200078e0089 */
[----:B------:R-:W-:Y:S01]  /*45b0*/  MOV R45, R136 ;  /* 0x00000088002d7202 */ /* 0x000fe20000000f00 */
[C---:B------:R-:W-:Y:S01]  /*45c0*/  HMMA.16816.F32.BF16 R144, R4.reuse, R26, R36 ;  /* 0x0000001a0490723c */ /* 0x040fe20000041824 */
[----:B------:R-:W2:Y:S07]  /*45d0*/  LDSM.16.MT88.4 R36, [R248+0x6900] ;  /* 0x00690000f824783b */ /* 0x000eae0000004200 */
[C---:B-----5:R-:W-:Y:S08]  /*45e0*/  HMMA.16816.F32.BF16 R160, R4.reuse, R40, R32 ;  /* 0x0000002804a0723c */ /* 0x060ff00000041820 */
[----:B------:R-:W-:Y:S01]  /*45f0*/  HMMA.16816.F32.BF16 R136, R4, R42, R28 ;  /* 0x0000002a0488723c */ /* 0x000fe2000004181c */
[----:B------:R-:W3:Y:S07]  /*4600*/  LDSM.16.MT88.4 R40, [R249+0x6100] ;  /* 0x00610000f928783b */ /* 0x000eee0000004200 */
[----:B------:R-:W-:Y:S07]  /*4610*/  HMMA.16816.F32.BF16 R24, R8, R54, RZ ;  /* 0x000000360818723c */ /* 0x000fee00000418ff */
[----:B------:R-:W-:Y:S01]  /*4620*/  IMAD.MOV.U32 R54, RZ, RZ, R116 ;  /* 0x000000ffff367224 */ /* 0x000fe200078e0074 */
[----:B------:R-:W-:Y:S01]  /*4630*/  HMMA.16816.F32.BF16 R188, R4, R82, R20 ;  /* 0x0000005204bc723c */ /* 0x000fe20000041814 */
[----:B------:R-:W-:-:S06]  /*4640*/  MOV R55, R115 ;  /* 0x0000007300377202 */ /* 0x000fcc0000000f00 */
[----:B------:R-:W-:Y:S01]  /*4650*/  IMAD.MOV.U32 R82, RZ, RZ, R129 ;  /* 0x000000ffff527224 */ /* 0x000fe200078e0081 */
[----:B------:R-:W-:Y:S01]  /*4660*/  HMMA.16816.F32.BF16 R20, R8, R60, RZ ;  /* 0x0000003c0814723c */ /* 0x000fe200000418ff */
[----:B------:R-:W-:-:S06]  /*4670*/  MOV R83, R128 ;  /* 0x0000008000537202 */ /* 0x000fcc0000000f00 */
[----:B------:R-:W-:Y:S01]  /*4680*/  IMAD.MOV.U32 R60, RZ, RZ, R114 ;  /* 0x000000ffff3c7224 */ /* 0x000fe200078e0072 */
[----:B------:R-:W-:Y:S01]  /*4690*/  HMMA.16816.F32.BF16 R28, R8, R52, RZ ;  /* 0x00000034081c723c */ /* 0x000fe200000418ff */
[----:B------:R-:W-:-:S06]  /*46a0*/  IMAD.MOV.U32 R61, RZ, RZ, R113 ;  /* 0x000000ffff3d7224 */ /* 0x000fcc00078e0071 */
[----:B------:R-:W-:Y:S01]  /*46b0*/  MOV R53, R118 ;  /* 0x0000007600357202 */ /* 0x000fe20000000f00 */
[----:B------:R-:W-:Y:S01]  /*46c0*/  IMAD.MOV.U32 R52, RZ, RZ, R117 ;  /* 0x000000ffff347224 */ /* 0x000fe200078e0075 */
[----:B------:R-:W-:Y:S07]  /*46d0*/  HMMA.16816.F32.BF16 R32, R8, R46, RZ ;  /* 0x0000002e0820723c */ /* 0x000fee00000418ff */
[----:B------:R-:W-:Y:S01]  /*46e0*/  IMAD.MOV.U32 R46, RZ, RZ, R80 ;  /* 0x000000ffff2e7224 */ /* 0x000fe200078e0050 */
[----:B-1----:R-:W-:Y:S01]  /*46f0*/  HMMA.16816.F32.BF16 R116, R4, R50, R24 ;  /* 0x000000320474723c */ /* 0x002fe20000041818 */
[----:B------:R-:W1:Y:S01]  /*4700*/  LDSM.16.MT88.4 R24, [R249+0x6900] ;  /* 0x00690000f918783b */ /* 0x000e620000004200 */
[----:B------:R-:W-:Y:S01]  /*4710*/  IMAD.MOV.U32 R80, RZ, RZ, R123 ;  /* 0x000000ffff507224 */ /* 0x000fe200078e007b */
[----:B------:R-:W-:-:S02]  /*4720*/  MOV R47, R79 ;  /* 0x0000004f002f7202 */ /* 0x000fc40000000f00 */
[----:B------:R-:W-:-:S03]  /*4730*/  MOV R79, R131 ;  /* 0x00000083004f7202 */ /* 0x000fc60000000f00 */
[----:B------:R-:W-:Y:S07]  /*4740*/  HMMA.16816.F32.BF16 R152, R4, R56, R16 ;  /* 0x000000380498723c */ /* 0x000fee0000041810 */
[----:B------:R-:W-:Y:S01]  /*4750*/  IMAD.MOV.U32 R56, RZ, RZ, R65 ;  /* 0x000000ffff387224 */ /* 0x000fe200078e0041 */
[----:B------:R-:W-:Y:S01]  /*4760*/  HMMA.16816.F32.BF16 R16, R8, R62, RZ ;  /* 0x0000003e0810723c */ /* 0x000fe200000418ff */
[----:B------:R-:W-:Y:S02]  /*4770*/  IMAD.MOV.U32 R65, RZ, RZ, R122 ;  /* 0x000000ffff417224 */ /* 0x000fe400078e007a */
[----:B------:R-:W-:-:S02]  /*4780*/  IMAD.MOV.U32 R57, RZ, RZ, R78 ;  /* 0x000000ffff397224 */ /* 0x000fc400078e004e */
[----:B------:R-:W-:Y:S02]  /*4790*/  IMAD.MOV.U32 R78, RZ, RZ, R81 ;  /* 0x000000ffff4e7224 */ /* 0x000fe400078e0051 */
[----:B------:R-:W-:Y:S01]  /*47a0*/  MOV R62, R112 ;  /* 0x00000070003e7202 */ /* 0x000fe20000000f00 */
[----:B------:R-:W-:Y:S01]  /*47b0*/  HMMA.16816.F32.BF16 R120, R4, R48, R28 ;  /* 0x000000300478723c */ /* 0x000fe2000004181c */
[----:B------:R-:W4:Y:S01]  /*47c0*/  LDSM.16.MT88.4 R28, [R251+0x6100] ;  /* 0x00610000fb1c783b */ /* 0x000f220000004200 */
[----:B------:R-:W-:Y:S02]  /*47d0*/  IMAD.MOV.U32 R81, RZ, RZ, R130 ;  /* 0x000000ffff517224 */ /* 0x000fe400078e0082 */
[----:B------:R-:W-:-:S04]  /*47e0*/  IMAD.MOV.U32 R63, RZ, RZ, R103 ;  /* 0x000000ffff3f7224 */ /* 0x000fc800078e0067 */
[----:B--2---:R-:W-:Y:S08]  /*47f0*/  HMMA.16816.F32.BF16 R112, R4, R36, R20 ;  /* 0x000000240470723c */ /* 0x004ff00000041814 */
[----:B---3--:R-:W-:Y:S08]  /*4800*/  HMMA.16816.F32.BF16 R20, R8, R40, RZ ;  /* 0x000000280814723c */ /* 0x008ff000000418ff */
[----:B------:R-:W-:Y:S07]  /*4810*/  HMMA.16816.F32.BF16 R128, R4, R58, R32 ;  /* 0x0000003a0480723c */ /* 0x000fee0000041820 */
[----:B------:R-:W-:Y:S01]  /*4820*/  IMAD.MOV.U32 R33, RZ, RZ, R102 ;  /* 0x000000ffff217224 */ /* 0x000fe200078e0066 */
[----:B------:R-:W-:Y:S01]  /*4830*/  MOV R34, R101 ;  /* 0x0000006500227202 */ /* 0x000fe20000000f00 */
[----:B------:R-:W-:-:S02]  /*4840*/  IMAD.MOV.U32 R35, RZ, RZ, R100 ;  /* 0x000000ffff237224 */ /* 0x000fc400078e0064 */
[----:B------:R-:W-:Y:S01]  /*4850*/  HMMA.16816.F32.BF16 R100, R4, R38, R16 ;  /* 0x000000260464723c */ /* 0x000fe20000041810 */
[----:B------:R-:W-:Y:S01]  /*4860*/  IMAD.MOV.U32 R41, RZ, RZ, R33 ;  /* 0x000000ffff297224 */ /* 0x000fe200078e0021 */
[----:B------:R-:W-:Y:S01]  /*4870*/  MOV R40, R34 ;  /* 0x0000002200287202 */ /* 0x000fe20000000f00 */
[----:B------:R-:W-:Y:S01]  /*4880*/  IMAD.MOV.U32 R32, RZ, RZ, R35 ;  /* 0x000000ffff207224 */ /* 0x000fe200078e0023 */
[----:B------:R-:W-:Y:S01]  /*4890*/  MOV R34, R63 ;  /* 0x0000003f00227202 */ /* 0x000fe20000000f00 */
[----:B------:R-:W-:Y:S02]  /*48a0*/  IMAD.MOV.U32 R33, RZ, RZ, R62 ;  /* 0x000000ffff217224 */ /* 0x000fe400078e003e */
[----:B------:R-:W-:Y:S01]  /*48b0*/  IMAD.MOV.U32 R35, RZ, RZ, R60 ;  /* 0x000000ffff237224 */ /* 0x000fe200078e003c */
[----:B------:R-:W-:Y:S07]  /*48c0*/  HMMA.16816.F32.BF16 R16, R8, R42, RZ ;  /* 0x0000002a0810723c */ /* 0x000fee00000418ff */
[----:B------:R-:W-:Y:S01]  /*48d0*/  IMAD.MOV.U32 R42, RZ, RZ, R61 ;  /* 0x000000ffff2a7224 */ /* 0x000fe200078e003d */
[----:B------:R-:W-:Y:S01]  /*48e0*/  MOV R43, R56 ;  /* 0x00000038002b7202 */ /* 0x000fe20000000f00 */
[----:B-1----:R-:W-:Y:S01]  /*48f0*/  HMMA.16816.F32.BF16 R60, R4, R24, R20 ;  /* 0x00000018043c723c */ /* 0x002fe20000041814 */
[----:B------:R-:W1:Y:S06]  /*4900*/  LDSM.16.MT88.4 R20, [R251+0x6900] ;  /* 0x00690000fb14783b */ /* 0x000e6c0000004200 */
[----:B------:R-:W-:-:S08]  /*4910*/  IMAD.MOV.U32 R25, RZ, RZ, R57 ;  /* 0x000000ffff197224 */ /* 0x000fd000078e0039 */
[----:B------:R-:W-:Y:S08]  /*4920*/  HMMA.16816.F32.BF16 R56, R4, R26, R16 ;  /* 0x0000001a0438723c */ /* 0x000ff00000041810 */
[----:B----4-:R-:W-:Y:S07]  /*4930*/  HMMA.16816.F32.BF16 R16, R8, R28, RZ ;  /* 0x0000001c0810723c */ /* 0x010fee00000418ff */
[----:B------:R-:W-:Y:S01]  /*4940*/  IMAD.MOV.U32 R29, RZ, RZ, R32 ;  /* 0x000000ffff1d7224 */ /* 0x000fe200078e0020 */
[----:B------:R-:W-:Y:S11]  /*4950*/  MOV R28, R33 ;  /* 0x00000021001c7202 */ /* 0x000ff60000000f00 */
[----:B------:R-:W-:Y:S05]  /*4960*/  @!UPT UIADD3 URZ, URZ, URZ, URZ ;  /* 0x0000003f3f3ff290 */ /* 0x000fea000fffe03f */
[----:B-1----:R-:W-:Y:S08]  /*4970*/  HMMA.16816.F32.BF16 R48, R4, R20, R16 ;  /* 0x000000140430723c */ /* 0x002ff00000041810 */
[----:B------:R-:W-:Y:S07]  /*4980*/  HMMA.16816.F32.BF16 R16, R8, R30, RZ ;  /* 0x0000001e0810723c */ /* 0x000fee00000418ff */
[----:B------:R-:W-:-:S02]  /*4990*/  IMAD.MOV.U32 R30, RZ, RZ, R34 ;  /* 0x000000ffff1e7224 */ /* 0x000fc400078e0022 */
[----:B------:R-:W-:Y:S11]  /*49a0*/  IMAD.MOV.U32 R31, RZ, RZ, R35 ;  /* 0x000000ffff1f7224 */ /* 0x000ff600078e0023 */
[----:B------:R-:W-:Y:S04]  /*49b0*/  @!UPT UIADD3 URZ, URZ, URZ, URZ ;  /* 0x0000003f3f3ff290 */ /* 0x000fe8000fffe03f */
[----:B------:R-:W-:Y:S01]  /*49c0*/  HMMA.16816.F32.BF16 R36, R4, R22, R16 ;  /* 0x000000160424723c */ /* 0x000fe20000041810 */
[----:B------:R-:W1:Y:S07]  /*49d0*/  LDSM.16.MT88.4 R16, [R250+0x6100] ;  /* 0x00610000fa10783b */ /* 0x000e6e0000004200 */
[C---:B-1----:R-:W-:Y:S08]  /*49e0*/  HMMA.16816.F32.BF16 R20, R8.reuse, R16, RZ ;  /* 0x000000100814723c */ /* 0x042ff000000418ff */
[----:B------:R-:W-:Y:S01]  /*49f0*/  HMMA.16816.F32.BF16 R8, R8, R18, RZ ;  /* 0x000000120808723c */ /* 0x000fe200000418ff */
[----:B------:R-:W1:Y:S11]  /*4a00*/  LDSM.16.MT88.4 R16, [R250+0x6900] ;  /* 0x00690000fa10783b */ /* 0x000e760000004200 */
[----:B------:R-:W-:Y:S04]  /*4a10*/  @!UPT UIADD3 URZ, URZ, URZ, URZ ;  /* 0x0000003f3f3ff290 */ /* 0x000fe8000fffe03f */
[C---:B-1----:R-:W-:Y:S07]  /*4a20*/  HMMA.16816.F32.BF16 R32, R4.reuse, R16, R20 ;  /* 0x000000100420723c */ /* 0x042fee0000041814 */
[----:B------:R-:W-:Y:S01]  /*4a30*/  MOV R16, R25 ;  /* 0x0000001900107202 */ /* 0x000fe20000000f00 */
[----:B------:R-:W-:Y:S01]  /*4a40*/  IMAD.MOV.U32 R21, RZ, RZ, R47 ;  /* 0x000000ffff157224 */ /* 0x000fe200078e002f */
[----:B------:R-:W-:Y:S01]  /*4a50*/  HMMA.16816.F32.BF16 R24, R4, R18, R8 ;  /* 0x000000120418723c */ /* 0x000fe20000041808 */
[----:B------:R-:W-:Y:S01]  /*4a60*/  IMAD.MOV.U32 R47, RZ, RZ, R124 ;  /* 0x000000ffff2f7224 */ /* 0x000fe200078e007c */
[----:B------:R-:W-:Y:S01]  /*4a70*/  MOV R23, R44 ;  /* 0x0000002c00177202 */ /* 0x000fe20000000f00 */
[----:B------:R-:W-:Y:S01]  /*4a80*/  IMAD.MOV.U32 R22, RZ, RZ, R45 ;  /* 0x000000ffff167224 */ /* 0x000fe200078e002d */
[----:B------:R-:W-:Y:S01]  /*4a90*/  MOV R45, R180 ;  /* 0x000000b4002d7202 */ /* 0x000fe20000000f00 */
[----:B------:R-:W-:-:S02]  /*4aa0*/  IMAD.MOV.U32 R17, RZ, RZ, R46 ;  /* 0x000000ffff117224 */ /* 0x000fc400078e002e */
[----:B------:R-:W-:Y:S01]  /*4ab0*/  IMAD.MOV.U32 R7, RZ, RZ, R30 ;  /* 0x000000ffff077224 */ /* 0x000fe200078e001e */
[----:B------:R-:W-:Y:S01]  /*4ac0*/  MOV R30, R28 ;  /* 0x0000001c001e7202 */ /* 0x000fe20000000f00 */
[----:B------:R-:W-:Y:S01]  /*4ad0*/  IMAD.MOV.U32 R28, RZ, RZ, R42 ;  /* 0x000000ffff1c7224 */ /* 0x000fe200078e002a */
[----:B------:R-:W-:Y:S01]  /*4ae0*/  MOV R11, R0 ;  /* 0x00000000000b7202 */ /* 0x000fe20000000f00 */
[----:B------:R-:W2:Y:S01]  /*4af0*/  LDL.LU R42, [R1+0x48] ;  /* 0x00004800012a7983 */ /* 0x000ea20000300800 */
[----:B------:R-:W-:Y:S01]  /*4b00*/  FFMA.FTZ R0, R97, c[0x0][0x2d0], -R12 ;  /* 0x0000b40061007a23 */ /* 0x000fe2000001080c */
[----:B------:R-:W-:Y:S01]  /*4b10*/  MOV R6, R23 ;  /* 0x0000001700067202 */ /* 0x000fe20000000f00 */
[----:B------:R-:W-:Y:S02]  /*4b20*/  IMAD.MOV.U32 R46, RZ, RZ, R179 ;  /* 0x000000ffff2e7224 */ /* 0x000fe400078e00b3 */
[----:B------:R1:W-:Y:S01]  /*4b30*/  MUFU.EX2 R124, R0 ;  /* 0x00000000007c7308 */ /* 0x0003e20000000800 */
[----:B------:R-:W-:-:S02]  /*4b40*/  IMAD.MOV.U32 R44, RZ, RZ, R181 ;  /* 0x000000ffff2c7224 */ /* 0x000fc400078e00b5 */
[----:B------:R-:W-:Y:S02]  /*4b50*/  FFMA.FTZ R19, R92, c[0x0][0x2d0], -R12 ;  /* 0x0000b4005c137a23 */ /* 0x000fe4000001080c */
[----:B------:R-:W-:Y:S02]  /*4b60*/  IMAD.MOV.U32 R92, RZ, RZ, R11 ;  /* 0x000000ffff5c7224 */ /* 0x000fe400078e000b */
[----:B------:R-:W3:Y:S01]  /*4b70*/  LDSM.16.MT88.4 R8, [R248+0x1100] ;  /* 0x00110000f808783b */ /* 0x000ee20000004200 */
[----:B------:R-:W-:Y:S02]  /*4b80*/  IMAD.MOV.U32 R97, RZ, RZ, R22 ;  /* 0x000000ffff617224 */ /* 0x000fe400078e0016 */
[----:B------:R-:W-:Y:S02]  /*4b90*/  FFMA.FTZ R20, R93, c[0x0][0x2d0], -R12 ;  /* 0x0000b4005d147a23 */ /* 0x000fe4000001080c */
[----:B------:R-:W-:Y:S02]  /*4ba0*/  IMAD.MOV.U32 R93, RZ, RZ, R16 ;  /* 0x000000ffff5d7224 */ /* 0x000fe400078e0010 */
[----:B------:R-:W-:-:S02]  /*4bb0*/  IMAD.MOV.U32 R16, RZ, RZ, R31 ;  /* 0x000000ffff107224 */ /* 0x000fc400078e001f */
[--C-:B-1----:R-:W-:Y:S02]  /*4bc0*/  FFMA.FTZ R0, R96, c[0x0][0x2d0], -R12.reuse ;  /* 0x0000b40060007a23 */ /* 0x102fe4000001080c */
[----:B------:R-:W-:Y:S01]  /*4bd0*/  IMAD.MOV.U32 R31, RZ, RZ, R29 ;  /* 0x000000ffff1f7224 */ /* 0x000fe200078e001d */
[----:B------:R-:W-:Y:S01]  /*4be0*/  MOV R29, R43 ;  /* 0x0000002b001d7202 */ /* 0x000fe20000000f00 */
[----:B------:R1:W-:Y:S02]  /*4bf0*/  MUFU.EX2 R180, R0 ;  /* 0x0000000000b47308 */ /* 0x0003e40000000800 */
[----:B-1----:R-:W-:Y:S02]  /*4c00*/  FFMA.FTZ R0, R95, c[0x0][0x2d0], -R12 ;  /* 0x0000b4005f007a23 */ /* 0x002fe4000001080c */
[----:B------:R-:W-:-:S04]  /*4c10*/  IMAD.MOV.U32 R95, RZ, RZ, R21 ;  /* 0x000000ffff5f7224 */ /* 0x000fc800078e0015 */
[----:B------:R1:W-:Y:S02]  /*4c20*/  MUFU.EX2 R179, R0 ;  /* 0x0000000000b37308 */ /* 0x0003e40000000800 */
[----:B-1----:R-:W-:Y:S01]  /*4c30*/  FFMA.FTZ R0, R94, c[0x0][0x2d0], -R12 ;  /* 0x0000b4005e007a23 */ /* 0x002fe2000001080c */
[----:B------:R-:W-:-:S05]  /*4c40*/  MOV R94, R17 ;  /* 0x00000011005e7202 */ /* 0x000fca0000000f00 */
[----:B------:R1:W4:Y:S02]  /*4c50*/  MUFU.EX2 R181, R0 ;  /* 0x0000000000b57308 */ /* 0x0003240000000800 */
[----:B-1----:R-:W-:-:S06]  /*4c60*/  FFMA.FTZ R0, R105, c[0x0][0x2d0], -R3 ;  /* 0x0000b40069007a23 */ /* 0x002fcc0000010803 */
[----:B------:R1:W-:Y:S01]  /*4c70*/  MUFU.EX2 R21, R0 ;  /* 0x0000000000157308 */ /* 0x0003e20000000800 */
[----:B------:R-:W-:Y:S02]  /*4c80*/  IMAD.MOV.U32 R43, RZ, RZ, R178 ;  /* 0x000000ffff2b7224 */ /* 0x000fe400078e00b2 */
[----:B-1----:R-:W-:-:S05]  /*4c90*/  FFMA.FTZ R0, R104, c[0x0][0x2d0], -R3 ;  /* 0x0000b40068007a23 */ /* 0x002fca0000010803 */
[----:B------:R1:W5:Y:S02]  /*4ca0*/  MUFU.EX2 R22, R0 ;  /* 0x0000000000167308 */ /* 0x0003640000000800 */
[----:B-1----:R-:W-:-:S06]  /*4cb0*/  FFMA.FTZ R0, R108, c[0x0][0x2d0], -R3 ;  /* 0x0000b4006c007a23 */ /* 0x002fcc0000010803 */
[----:B------:R1:W-:Y:S01]  /*4cc0*/  MUFU.EX2 R23, R0 ;  /* 0x0000000000177308 */ /* 0x0003e20000000800 */
[----:B------:R-:W-:Y:S02]  /*4cd0*/  FADD.FTZ R4, R87, R85 ;  /* 0x0000005557047221 */ /* 0x000fe40000010000 */
[----:B-1----:R-:W-:-:S05]  /*4ce0*/  FFMA.FTZ R0, R107, c[0x0][0x2d0], -R3 ;  /* 0x0000b4006b007a23 */ /* 0x002fca0000010803 */
[----:B------:R1:W1:Y:S01]  /*4cf0*/  MUFU.EX2 R178, R0 ;  /* 0x0000000000b27308 */ /* 0x0002620000000800 */
[----:B------:R-:W-:Y:S02]  /*4d00*/  FADD.FTZ R5, R15, R13 ;  /* 0x0000000d0f057221 */ /* 0x000fe40000010000 */
[----:B------:R-:W-:Y:S01]  /*4d10*/  FADD.FTZ R4, R86, R4 ;  /* 0x0000000456047221 */ /* 0x000fe20000010000 */
[----:B------:R-:W-:Y:S01]  /*4d20*/  MOV R105, R6 ;  /* 0x0000000600697202 */ /* 0x000fe20000000f00 */
[----:B------:R-:W-:Y:S01]  /*4d30*/  FFMA.FTZ R13, R106, c[0x0][0x2d0], -R3 ;  /* 0x0000b4006a0d7a23 */ /* 0x000fe20000010803 */
[----:B----4-:R-:W-:Y:S01]  /*4d40*/  F2FP.BF16.PACK_AB R6, R181, R179 ;  /* 0x000000b3b506723e */ /* 0x010fe200000010ff */
[----:B------:R-:W-:Y:S02]  /*4d50*/  IMAD.MOV.U32 R106, RZ, RZ, R7 ;  /* 0x000000ffff6a7224 */ /* 0x000fe400078e0007 */
[----:B------:R-:W-:Y:S02]  /*4d60*/  IMAD.MOV.U32 R107, RZ, RZ, R16 ;  /* 0x000000ffff6b7224 */ /* 0x000fe400078e0010 */
[----:B-1----:R-:W-:Y:S01]  /*4d70*/  FADD.FTZ R0, R14, R5 ;  /* 0x000000050e007221 */ /* 0x002fe20000010000 */
[----:B-----5:R-:W-:Y:S01]  /*4d80*/  F2FP.BF16.PACK_AB R5, R22, R21 ;  /* 0x000000151605723e */ /* 0x020fe200000010ff */
[----:B------:R-:W-:Y:S01]  /*4d90*/  FADD.FTZ R14, R88, R4 ;  /* 0x00000004580e7221 */ /* 0x000fe20000010000 */
[----:B------:R-:W-:-:S02]  /*4da0*/  F2FP.BF16.PACK_AB R4, R180, R124 ;  /* 0x0000007cb404723e */ /* 0x000fc400000010ff */
[----:B------:R-:W-:Y:S01]  /*4db0*/  F2FP.BF16.PACK_AB R7, R178, R23 ;  /* 0x00000017b207723e */ /* 0x000fe200000010ff */
[--C-:B------:R-:W-:Y:S01]  /*4dc0*/  FFMA.FTZ R18, R91, c[0x0][0x2d0], -R12.reuse ;  /* 0x0000b4005b127a23 */ /* 0x100fe2000001080c */
[----:B------:R-:W-:Y:S01]  /*4dd0*/  MOV R88, R30 ;  /* 0x0000001e00587202 */ /* 0x000fe20000000f00 */
[----:B------:R-:W-:Y:S01]  /*4de0*/  FFMA.FTZ R17, R89, c[0x0][0x2d0], -R12 ;  /* 0x0000b40059117a23 */ /* 0x000fe2000001080c */
[----:B------:R-:W-:Y:S01]  /*4df0*/  MOV R91, R29 ;  /* 0x0000001d005b7202 */ /* 0x000fe20000000f00 */
[----:B------:R-:W-:Y:S02]  /*4e00*/  FFMA.FTZ R16, R90, c[0x0][0x2d0], -R3 ;  /* 0x0000b4005a107a23 */ /* 0x000fe40000010803 */
[----:B------:R-:W-:Y:S01]  /*4e10*/  IMAD.MOV.U32 R89, RZ, RZ, R31 ;  /* 0x000000ffff597224 */ /* 0x000fe200078e001f */
[----:B---3--:R-:W-:Y:S01]  /*4e20*/  HMMA.16816.F32.BF16 R164, R4, R8, R164 ;  /* 0x0000000804a4723c */ /* 0x008fe200000418a4 */
[----:B------:R-:W-:-:S07]  /*4e30*/  IMAD.MOV.U32 R90, RZ, RZ, R28 ;  /* 0x000000ffff5a7224 */ /* 0x000fce00078e001c */
[C---:B--2---:R-:W-:Y:S01]  /*4e40*/  HMMA.16816.F32.BF16 R28, R4.reuse, R10, R40 ;  /* 0x0000000a041c723c */ /* 0x044fe20000041828 */
[----:B------:R-:W1:Y:S07]  /*4e50*/  LDSM.16.MT88.4 R8, [R249+0x1100] ;  /* 0x00110000f908783b */ /* 0x000e6e0000004200 */
[C---:B-1----:R-:W-:Y:S08]  /*4e60*/  HMMA.16816.F32.BF16 R156, R4.reuse, R8, R156 ;  /* 0x00000008049c723c */ /* 0x042ff0000004189c */
[C---:B------:R-:W-:Y:S01]  /*4e70*/  HMMA.16816.F32.BF16 R40, R4.reuse, R10, R148 ;  /* 0x0000000a0428723c */ /* 0x040fe20000041894 */
        /* <DEDUP_REMOVED lines=8> */
[----:B------:R-:W-:Y:S01]  /*4f00*/  HMMA.16816.F32.BF16 R68, R4, R10, R68 ;  /* 0x0000000a0444723c */ /* 0x000fe20000041844 */
[----:B------:R-:W1:Y:S01]  /*4f10*/  LDSM.16.MT88.4 R8, [R249+0x3100] ;  /* 0x00310000f908783b */ /* 0x000e620000004200 */
[----:B------:R-:W-:-:S06]  /*4f20*/  IMAD.MOV.U32 R104, RZ, RZ, R97 ;  /* 0x000000ffff687224 */ /* 0x000fcc00078e0061 */
[C---:B-1----:R-:W-:Y:S08]  /*4f30*/  HMMA.16816.F32.BF16 R72, R4.reuse, R8, R88 ;  /* 0x000000080448723c */ /* 0x042ff00000041858 */
[----:B------:R-:W-:Y:S01]  /*4f40*/  HMMA.16816.F32.BF16 R76, R4, R10, R76 ;  /* 0x0000000a044c723c */ /* 0x000fe2000004184c */
[----:B------:R-:W1:Y:S01]  /*4f50*/  LDSM.16.MT88.4 R8, [R251+0x3100] ;  /* 0x00310000fb08783b */ /* 0x000e620000004200 */
[----:B------:R-:W-:-:S02]  /*4f60*/  FFMA.FTZ R12, R99, c[0x0][0x2d0], -R3 ;  /* 0x0000b400630c7a23 */ /* 0x000fc40000010803 */
[----:B------:R-:W-:Y:S02]  /*4f70*/  FFMA.FTZ R15, R98, c[0x0][0x2d0], -R3 ;  /* 0x0000b400620f7a23 */ /* 0x000fe40000010803 */
[----:B------:R-:W-:Y:S02]  /*4f80*/  FADD.FTZ R3, R84, R0 ;  /* 0x0000000054037221 */ /* 0x000fe40000010000 */
[C---:B-1----:R-:W-:Y:S08]  /*4f90*/  HMMA.16816.F32.BF16 R80, R4.reuse, R8, R80 ;  /* 0x000000080450723c */ /* 0x042ff00000041850 */
[C---:B------:R-:W-:Y:S01]  /*4fa0*/  HMMA.16816.F32.BF16 R84, R4.reuse, R10, R104 ;  /* 0x0000000a0454723c */ /* 0x040fe20000041868 */
[----:B------:R-:W1:Y:S07]  /*4fb0*/  LDSM.16.MT88.4 R8, [R250+0x3100] ;  /* 0x00310000fa08783b */ /* 0x000e6e0000004200 */
[C---:B-1----:R-:W-:Y:S11]  /*4fc0*/  HMMA.16816.F32.BF16 R92, R4.reuse, R8, R92 ;  /* 0x00000008045c723c */ /* 0x042ff6000004185c */
[----:B------:R-:W-:Y:S11]  /*4fd0*/  @!UPT UIADD3 URZ, URZ, URZ, URZ ;  /* 0x0000003f3f3ff290 */ /* 0x000ff6000fffe03f */
[----:B------:R-:W-:Y:S02]  /*4fe0*/  @!UPT UIADD3 URZ, URZ, URZ, URZ ;  /* 0x0000003f3f3ff290 */ /* 0x000fe4000fffe03f */
[----:B------:R-:W-:Y:S01]  /*4ff0*/  IMAD.MOV.U32 R8, RZ, RZ, R95 ;  /* 0x000000ffff087224 */ /* 0x000fe200078e005f */
[----:B------:R-:W-:Y:S01]  /*5000*/  MOV R89, R93 ;  /* 0x0000005d00597202 */ /* 0x000fe20000000f00 */
[----:B------:R-:W-:Y:S01]  /*5010*/  IMAD.MOV.U32 R88, RZ, RZ, R94 ;  /* 0x000000ffff587224 */ /* 0x000fe200078e005e */
[----:B------:R-:W-:Y:S02]  /*5020*/  MOV R0, R92 ;  /* 0x0000005c00007202 */ /* 0x000fe40000000f00 */
[----:B------:R-:W-:Y:S07]  /*5030*/  HMMA.16816.F32.BF16 R92, R4, R10, R188 ;  /* 0x0000000a045c723c */ /* 0x000fee00000418bc */
[----:B------:R-:W-:-:S02]  /*5040*/  IMAD.MOV.U32 R189, RZ, RZ, R8 ;  /* 0x000000ffffbd7224 */ /* 0x000fc400078e0008 */
[----:B------:R-:W1:Y:S01]  /*5050*/  LDSM.16.MT88.4 R8, [R248+0x5100] ;  /* 0x00510000f808783b */ /* 0x000e620000004200 */
[----:B------:R-:W-:Y:S01]  /*5060*/  IMAD.MOV.U32 R96, RZ, RZ, R110 ;  /* 0x000000ffff607224 */ /* 0x000fe200078e006e */
[----:B------:R-:W-:Y:S01]  /*5070*/  MOV R97, R109 ;  /* 0x0000006d00617202 */ /* 0x000fe20000000f00 */
[----:B-1----:R-:W-:Y:S07]  /*5080*/  HMMA.16816.F32.BF16 R104, R4, R8, R184 ;  /* 0x000000080468723c */ /* 0x002fee00000418b8 */
[----:B------:R-:W-:Y:S01]  /*5090*/  MOV R186, R89 ;  /* 0x0000005900ba7202 */ /* 0x000fe20000000f00 */
[----:B------:R-:W-:-:S02]  /*50a0*/  IMAD.MOV.U32 R187, RZ, RZ, R88 ;  /* 0x000000ffffbb7224 */ /* 0x000fc400078e0058 */
[C---:B------:R-:W-:Y:S01]  /*50b0*/  HMMA.16816.F32.BF16 R88, R4.reuse, R10, R144 ;  /* 0x0000000a0458723c */ /* 0x040fe20000041890 */
[----:B------:R-:W1:Y:S01]  /*50c0*/  LDSM.16.MT88.4 R8, [R249+0x5100] ;  /* 0x00510000f908783b */ /* 0x000e620000004200 */
[----:B------:R-:W-:Y:S01]  /*50d0*/  IMAD.MOV.U32 R110, RZ, RZ, R94 ;  /* 0x000000ffff6e7224 */ /* 0x000fe200078e005e */
[----:B------:R-:W-:Y:S01]  /*50e0*/  MOV R109, R95 ;  /* 0x0000005f006d7202 */ /* 0x000fe20000000f00 */
[----:B------:R-:W-:Y:S01]  /*50f0*/  IMAD.MOV.U32 R108, RZ, RZ, R93 ;  /* 0x000000ffff6c7224 */ /* 0x000fe200078e005d */
[----:B------:R-:W-:Y:S01]  /*5100*/  MOV R188, R92 ;  /* 0x0000005c00bc7202 */ /* 0x000fe20000000f00 */
[----:B------:R-:W-:Y:S01]  /*5110*/  IMAD.MOV.U32 R190, RZ, RZ, R97 ;  /* 0x000000ffffbe7224 */ /* 0x000fe200078e0061 */
[----:B------:R-:W-:Y:S01]  /*5120*/  MOV R191, R96 ;  /* 0x0000006000bf7202 */ /* 0x000fe20000000f00 */
[C---:B-1----:R-:W-:Y:S08]  /*5130*/  HMMA.16816.F32.BF16 R92, R4.reuse, R8, R160 ;  /* 0x00000008045c723c */ /* 0x042ff000000418a0 */
[C---:B------:R-:W-:Y:S01]  /*5140*/  HMMA.16816.F32.BF16 R96, R4.reuse, R10, R136 ;  /* 0x0000000a0460723c */ /* 0x040fe20000041888 */
[----:B------:R-:W1:Y:S07]  /*5150*/  LDSM.16.MT88.4 R8, [R251+0x5100] ;  /* 0x00510000fb08783b */ /* 0x000e6e0000004200 */
[C---:B-1----:R-:W-:Y:S08]  /*5160*/  HMMA.16816.F32.BF16 R152, R4.reuse, R8, R152 ;  /* 0x000000080498723c */ /* 0x042ff00000041898 */
[C---:B------:R-:W-:Y:S11]  /*5170*/  HMMA.16816.F32.BF16 R8, R4.reuse, R10, R128 ;  /* 0x0000000a0408723c */ /* 0x040ff60000041880 */
[----:B------:R-:W-:Y:S11]  /*5180*/  @!UPT UIADD3 URZ, URZ, URZ, URZ ;  /* 0x0000003f3f3ff290 */ /* 0x000ff6000fffe03f */
[----:B------:R-:W-:Y:S02]  /*5190*/  @!UPT UIADD3 URZ, URZ, URZ, URZ ;  /* 0x0000003f3f3ff290 */ /* 0x000fe4000fffe03f */
[----:B------:R-:W-:Y:S01]  /*51a0*/  MOV R147, R8 ;  /* 0x0000000800937202 */ /* 0x000fe20000000f00 */
[----:B------:R-:W-:Y:S01]  /*51b0*/  IMAD.MOV.U32 R146, RZ, RZ, R9 ;  /* 0x000000ffff927224 */ /* 0x000fe200078e0009 */
[----:B------:R-:W-:Y:S01]  /*51c0*/  MOV R145, R10 ;  /* 0x0000000a00917202 */ /* 0x000fe20000000f00 */
[----:B------:R-:W-:Y:S02]  /*51d0*/  IMAD.MOV.U32 R144, RZ, RZ, R11 ;  /* 0x000000ffff907224 */ /* 0x000fe400078e000b */
[----:B------:R-:W1:Y:S01]  /*51e0*/  LDSM.16.MT88.4 R8, [R250+0x5100] ;  /* 0x00510000fa08783b */ /* 0x000e620000004200 */
[----:B------:R-:W-:Y:S01]  /*51f0*/  MOV R139, R152 ;  /* 0x00000098008b7202 */ /* 0x000fe20000000f00 */
[C---:B-1----:R-:W-:Y:S08]  /*5200*/  HMMA.16816.F32.BF16 R120, R4.reuse, R8, R120 ;  /* 0x000000080478723c */ /* 0x042ff00000041878 */
[----:B------:R-:W-:Y:S01]  /*5210*/  HMMA.16816.F32.BF16 R116, R4, R10, R116 ;  /* 0x0000000a0474723c */ /* 0x000fe20000041874 */
[----:B------:R-:W1:Y:S01]  /*5220*/  LDSM.16.MT88.4 R8, [R248+0x7100] ;  /* 0x00710000f808783b */ /* 0x000e620000004200 */
[----:B------:R-:W-:Y:S01]  /*5230*/  IMAD.MOV.U32 R152, RZ, RZ, R0 ;  /* 0x000000ffff987224 */ /* 0x000fe200078e0000 */
[----:B------:R-:W-:Y:S01]  /*5240*/  MOV R0, R111 ;  /* 0x0000006f00007202 */ /* 0x000fe20000000f00 */
[----:B------:R-:W-:Y:S01]  /*5250*/  IMAD.MOV.U32 R128, RZ, RZ, R110 ;  /* 0x000000ffff807224 */ /* 0x000fe200078e006e */
[----:B------:R-:W-:Y:S01]  /*5260*/  MOV R129, R109 ;  /* 0x0000006d00817202 */ /* 0x000fe20000000f00 */
[----:B------:R-:W-:-:S02]  /*5270*/  IMAD.MOV.U32 R130, RZ, RZ, R108 ;  /* 0x000000ffff827224 */ /* 0x000fc400078e006c */
[C---:B-1----:R-:W-:Y:S08]  /*5280*/  HMMA.16816.F32.BF16 R112, R4.reuse, R8, R112 ;  /* 0x000000080470723c */ /* 0x042ff00000041870 */
[C---:B------:R-:W-:Y:S01]  /*5290*/  HMMA.16816.F32.BF16 R108, R4.reuse, R10, R100 ;  /* 0x0000000a046c723c */ /* 0x040fe20000041864 */
[----:B------:R-:W1:Y:S07]  /*52a0*/  LDSM.16.MT88.4 R8, [R249+0x7100] ;  /* 0x00710000f908783b */ /* 0x000e6e0000004200 */
[C---:B-1----:R-:W-:Y:S08]  /*52b0*/  HMMA.16816.F32.BF16 R160, R4.reuse, R8, R60 ;  /* 0x0000000804a0723c */ /* 0x042ff0000004183c */
[----:B------:R-:W-:Y:S11]  /*52c0*/  HMMA.16816.F32.BF16 R8, R4, R10, R56 ;  /* 0x0000000a0408723c */ /* 0x000ff60000041838 */
[----:B------:R-:W-:Y:S11]  /*52d0*/  @!UPT UIADD3 URZ, URZ, URZ, URZ ;  /* 0x0000003f3f3ff290 */ /* 0x000ff6000fffe03f */
[----:B------:R-:W-:Y:S02]  /*52e0*/  @!UPT UIADD3 URZ, URZ, URZ, URZ ;  /* 0x0000003f3f3ff290 */ /* 0x000fe4000fffe03f */
[----:B------:R-:W-:Y:S01]  /*52f0*/  IMAD.MOV.U32 R59, RZ, RZ, R8 ;  /* 0x000000ffff3b7224 */ /* 0x000fe200078e0008 */
[----:B------:R-:W-:Y:S01]  /*5300*/  MOV R58, R9 ;  /* 0x00000009003a7202 */ /* 0x000fe20000000f00 */
[----:B------:R-:W-:Y:S01]  /*5310*/  IMAD.MOV.U32 R57, RZ, RZ, R10 ;  /* 0x000000ffff397224 */ /* 0x000fe200078e000a */
[----:B------:R-:W-:Y:S02]  /*5320*/  MOV R56, R11 ;  /* 0x0000000b00387202 */ /* 0x000fe40000000f00 */
[----:B------:R-:W1:Y:S01]  /*5330*/  LDSM.16.MT88.4 R8, [R251+0x7100] ;  /* 0x00710000fb08783b */ /* 0x000e620000004200 */
[----:B------:R-:W-:Y:S01]  /*5340*/  IMAD.MOV.U32 R138, RZ, RZ, R153 ;  /* 0x000000ffff8a7224 */ /* 0x000fe200078e0099 */
[----:B------:R-:W-:Y:S01]  /*5350*/  MOV R137, R154 ;  /* 0x0000009a00897202 */ /* 0x000fe20000000f00 */
[----:B------:R-:W-:Y:S01]  /*5360*/  IMAD.MOV.U32 R136, RZ, RZ, R155 ;  /* 0x000000ffff887224 */ /* 0x000fe200078e009b */
[----:B------:R-:W-:Y:S01]  /*5370*/  MOV R153, R186 ;  /* 0x000000ba00997202 */ /* 0x000fe20000000f00 */
[----:B------:R-:W-:Y:S01]  /*5380*/  IMAD.MOV.U32 R154, RZ, RZ, R187 ;  /* 0x000000ffff9a7224 */ /* 0x000fe200078e00bb */
[----:B------:R-:W-:Y:S01]  /*5390*/  MOV R155, R189 ;  /* 0x000000bd009b7202 */ /* 0x000fe20000000f00 */
[----:B------:R-:W-:Y:S01]  /*53a0*/  IMAD.MOV.U32 R103, RZ, RZ, R191 ;  /* 0x000000ffff677224 */ /* 0x000fe200078e00bf */
[----:B------:R-:W-:-:S02]  /*53b0*/  MOV R102, R190 ;  /* 0x000000be00667202 */ /* 0x000fc40000000f00 */
[----:B------:R-:W-:Y:S01]  /*53c0*/  MOV R131, R188 ;  /* 0x000000bc00837202 */ /* 0x000fe20000000f00 */
[----:B------:R-:W-:Y:S01]  /*53d0*/  IMAD.MOV.U32 R62, RZ, RZ, R161 ;  /* 0x000000ffff3e7224 */ /* 0x000fe200078e00a1 */
[----:B------:R-:W-:Y:S01]  /*53e0*/  MOV R63, R160 ;  /* 0x000000a0003f7202 */ /* 0x000fe20000000f00 */
[----:B------:R-:W-:Y:S01]  /*53f0*/  IMAD.MOV.U32 R60, RZ, RZ, R163 ;  /* 0x000000ffff3c7224 */ /* 0x000fe200078e00a3 */
[----:B------:R-:W-:Y:S02]  /*5400*/  MOV R61, R162 ;  /* 0x000000a2003d7202 */ /* 0x000fe40000000f00 */
[----:B------:R-:W-:Y:S01]  /*5410*/  LDSM.16.MT88.4 R160, [R248+0x1900] ;  /* 0x00190000f8a0783b */ /* 0x000fe20000004200 */
[----:B-1----:R-:W-:Y:S01]  /*5420*/  HMMA.16816.F32.BF16 R188, R4, R8, R48 ;  /* 0x0000000804bc723c */ /* 0x002fe20000041830 */
[----:B------:R-:W-:Y:S01]  /*5430*/  MUFU.EX2 R20, R20 ;  /* 0x0000001400147308 */ /* 0x000fe20000000800 */
[----:B------:R-:W-:Y:S02]  /*5440*/  FADD.FTZ R0, R0, R14 ;  /* 0x0000000e00007221 */ /* 0x000fe40000010000 */
[----:B------:R-:W-:Y:S01]  /*5450*/  FADD.FTZ R3, R182, R3 ;  /* 0x00000003b6037221 */ /* 0x000fe20000010000 */
[----:B------:R-:W-:-:S03]  /*5460*/  MOV R101, R146 ;  /* 0x0000009200657202 */ /* 0x000fc60000000f00 */
[C---:B------:R-:W-:Y:S01]  /*5470*/  HMMA.16816.F32.BF16 R184, R4.reuse, R10, R36 ;  /* 0x0000000a04b8723c */ /* 0x040fe20000041824 */
[----:B------:R-:W1:Y:S01]  /*5480*/  LDSM.16.MT88.4 R8, [R250+0x7100] ;  /* 0x00710000fa08783b */ /* 0x000e620000004200 */
[----:B------:R-:W-:Y:S01]  /*5490*/  FADD.FTZ R0, R102, R0 ;  /* 0x0000000066007221 */ /* 0x000fe20000010000 */
[----:B------:R-:W-:Y:S01]  /*54a0*/  MOV R182, R129 ;  /* 0x0000008100b67202 */ /* 0x000fe20000000f00 */
[----:B------:R-:W-:Y:S01]  /*54b0*/  IMAD.MOV.U32 R100, RZ, RZ, R147 ;  /* 0x000000ffff647224 */ /* 0x000fe200078e0093 */
[----:B------:R-:W-:Y:S03]  /*54c0*/  LDSM.16.MT88.4 R48, [R249+0x3900] ;  /* 0x00390000f930783b */ /* 0x000fe60000004200 */
[C---:B-1----:R-:W-:Y:S01]  /*54d0*/  HMMA.16816.F32.BF16 R32, R4.reuse, R8, R32 ;  /* 0x000000080420723c */ /* 0x042fe20000041820 */
[----:B------:R-:W-:Y:S07]  /*54e0*/  MUFU.EX2 R9, R17 ;  /* 0x0000001100097308 */ /* 0x000fee0000000800 */
[----:B------:R-:W-:Y:S01]  /*54f0*/  HMMA.16816.F32.BF16 R24, R4, R10, R24 ;  /* 0x0000000a0418723c */ /* 0x000fe20000041818 */
[----:B------:R-:W1:Y:S08]  /*5500*/  MUFU.EX2 R11, R19 ;  /* 0x00000013000b7308 */ /* 0x000e700000000800 */
[----:B------:R-:W2:Y:S08]  /*5510*/  MUFU.EX2 R10, R18 ;  /* 0x00000012000a7308 */ /* 0x000eb00000000800 */
[----:B------:R-:W-:Y:S08]  /*5520*/  MUFU.EX2 R8, R13 ;  /* 0x0000000d00087308 */ /* 0x000ff00000000800 */
[----:B------:R-:W3:Y:S08]  /*5530*/  MUFU.EX2 R7, R12 ;  /* 0x0000000c00077308 */ /* 0x000ef00000000800 */
[----:B------:R-:W-:Y:S08]  /*5540*/  MUFU.EX2 R6, R15 ;  /* 0x0000000f00067308 */ /* 0x000ff00000000800 */
[----:B------:R-:W4:Y:S01]  /*5550*/  MUFU.EX2 R5, R16 ;  /* 0x0000001000057308 */ /* 0x000f220000000800 */
[----:B------:R-:W-:-:S02]  /*5560*/  FADD.FTZ R4, R127, R3 ;  /* 0x000000037f047221 */ /* 0x000fc40000010000 */
[----:B------:R-:W-:Y:S02]  /*5570*/  FADD.FTZ R3, R103, R0 ;  /* 0x0000000067037221 */ /* 0x000fe40000010000 */
[----:B------:R-:W-:Y:S02]  /*5580*/  FADD.FTZ R0, R126, R4 ;  /* 0x000000047e007221 */ /* 0x000fe40000010000 */
[----:B------:R-:W-:Y:S01]  /*5590*/  FADD.FTZ R4, R183, R3 ;  /* 0x00000003b7047221 */ /* 0x000fe20000010000 */
[----:B------:R-:W-:Y:S01]  /*55a0*/  MOV R183, R131 ;  /* 0x0000008300b77202 */ /* 0x000fe20000000f00 */
[----:B------:R-:W-:Y:S01]  /*55b0*/  IMAD.MOV.U32 R127, RZ, RZ, R128 ;  /* 0x000000ffff7f7224 */ /* 0x000fe200078e0080 */
[----:B-1----:R-:W-:Y:S01]  /*55c0*/  F2FP.BF16.PACK_AB R128, R11, R20 ;  /* 0x000000140b80723e */ /* 0x002fe200000010ff */
[----:B------:R-:W-:Y:S01]  /*55d0*/  IMAD.MOV.U32 R126, RZ, RZ, R130 ;  /* 0x000000ffff7e7224 */ /* 0x000fe200078e0082 */
[----:B--2---:R-:W-:Y:S02]  /*55e0*/  F2FP.BF16.PACK_AB R130, R9, R10 ;  /* 0x0000000a0982723e */ /* 0x004fe400000010ff */
[----:B---3--:R-:W-:-:S02]  /*55f0*/  F2FP.BF16.PACK_AB R129, R7, R8 ;  /* 0x000000080781723e */ /* 0x008fc400000010ff */
[----:B----4-:R-:W-:-:S07]  /*5600*/  F2FP.BF16.PACK_AB R131, R5, R6 ;  /* 0x000000060583723e */ /* 0x010fce00000010ff */
[C---:B------:R-:W-:Y:S08]  /*5610*/  HMMA.16816.F32.BF16 R164, R128.reuse, R160, R164 ;  /* 0x000000a080a4723c */ /* 0x040ff000000418a4 */
[----:B------:R-:W-:Y:S07]  /*5620*/  HMMA.16816.F32.BF16 R160, R128, R162, R28 ;  /* 0x000000a280a0723c */ /* 0x000fee000004181c */
        /* <DEDUP_REMOVED lines=8> */
[----:B------:R-:W1:Y:S01]  /*56b0*/  LDSM.16.MT88.4 R152, [R249+0x1900] ;  /* 0x00190000f998783b */ /* 0x000e620000004200 */
[----:B------:R-:W-:Y:S01]  /*56c0*/  IMAD.MOV.U32 R102, RZ, RZ, R145 ;  /* 0x000000ffff667224 */ /* 0x000fe200078e0091 */
[----:B------:R-:W-:Y:S01]  /*56d0*/  MOV R103, R144 ;  /* 0x0000009000677202 */ /* 0x000fe20000000f00 */
[----:B------:R-:W-:Y:S01]  /*56e0*/  IMAD.MOV.U32 R12, RZ, RZ, R139 ;  /* 0x000000ffff0c7224 */ /* 0x000fe200078e008b */
[----:B------:R-:W2:Y:S01]  /*56f0*/  LDSM.16.MT88.4 R144, [R251+0x1900] ;  /* 0x00190000fb90783b */ /* 0x000ea20000004200 */
[----:B------:R-:W-:Y:S01]  /*5700*/  MOV R13, R138 ;  /* 0x0000008a000d7202 */ /* 0x000fe20000000f00 */
[----:B------:R-:W-:Y:S01]  /*5710*/  IMAD.MOV.U32 R14, RZ, RZ, R137 ;  /* 0x000000ffff0e7224 */ /* 0x000fe200078e0089 */
[----:B------:R-:W-:Y:S01]  /*5720*/  MOV R15, R136 ;  /* 0x00000088000f7202 */ /* 0x000fe20000000f00 */
[----:B------:R-:W-:Y:S01]  /*5730*/  IMAD.MOV.U32 R16, RZ, RZ, R59 ;  /* 0x000000ffff107224 */ /* 0x000fe200078e003b */
[----:B------:R-:W3:Y:S01]  /*5740*/  LDSM.16.MT88.4 R136, [R250+0x1900] ;  /* 0x00190000fa88783b */ /* 0x000ee20000004200 */
[----:B------:R-:W-:Y:S01]  /*5750*/  MOV R17, R58 ;  /* 0x0000003a00117202 */ /* 0x000fe20000000f00 */
[----:B------:R-:W-:Y:S01]  /*5760*/  IMAD.MOV.U32 R18, RZ, RZ, R57 ;  /* 0x000000ffff127224 */ /* 0x000fe200078e0039 */
[----:B------:R-:W-:-:S02]  /*5770*/  MOV R19, R56 ;  /* 0x0000003800137202 */ /* 0x000fc40000000f00 */
[----:B------:R-:W-:Y:S01]  /*5780*/  LDSM.16.MT88.4 R56, [R251+0x3900] ;  /* 0x00390000fb38783b */ /* 0x000fe20000004200 */
[C---:B-1----:R-:W-:Y:S08]  /*5790*/  HMMA.16816.F32.BF16 R156, R128.reuse, R152, R156 ;  /* 0x00000098809c723c */ /* 0x042ff0000004189c */
[C---:B------:R-:W-:Y:S01]  /*57a0*/  HMMA.16816.F32.BF16 R152, R128.reuse, R154, R40 ;  /* 0x0000009a8098723c */ /* 0x040fe20000041828 */
[----:B------:R-:W1:Y:S07]  /*57b0*/  LDSM.16.MT88.4 R40, [R248+0x3900] ;  /* 0x00390000f828783b */ /* 0x000e6e0000004200 */
[C---:B--2---:R-:W-:Y:S08]  /*57c0*/  HMMA.16816.F32.BF16 R148, R128.reuse, R144, R148 ;  /* 0x000000908094723c */ /* 0x044ff00000041894 */
[C---:B------:R-:W-:Y:S08]  /*57d0*/  HMMA.16816.F32.BF16 R144, R128.reuse, R146, R44 ;  /* 0x000000928090723c */ /* 0x040ff0000004182c */
[C---:B---3--:R-:W-:Y:S08]  /*57e0*/  HMMA.16816.F32.BF16 R140, R128.reuse, R136, R140 ;  /* 0x00000088808c723c */ /* 0x048ff0000004188c */
[C---:B------:R-:W-:Y:S01]  /*57f0*/  HMMA.16816.F32.BF16 R44, R128.reuse, R48, R72 ;  /* 0x00000030802c723c */ /* 0x040fe20000041848 */
[----:B------:R-:W-:Y:S07]  /*5800*/  LDSM.16.MT88.4 R72, [R248+0x5900] ;  /* 0x00590000f848783b */ /* 0x000fee0000004200 */
[C---:B-1----:R-:W-:Y:S01]  /*5810*/  HMMA.16816.F32.BF16 R36, R128.reuse, R40, R64 ;  /* 0x000000288024723c */ /* 0x042fe20000041840 */
[----:B------:R-:W1:Y:S07]  /*5820*/  LDSM.16.MT88.4 R64, [R250+0x3900] ;  /* 0x00390000fa40783b */ /* 0x000e6e0000004200 */
[C---:B------:R-:W-:Y:S08]  /*5830*/  HMMA.16816.F32.BF16 R136, R128.reuse, R138, R52 ;  /* 0x0000008a8088723c */ /* 0x040ff00000041834 */
[C---:B------:R-:W-:Y:S01]  /*5840*/  HMMA.16816.F32.BF16 R52, R128.reuse, R56, R80 ;  /* 0x000000388034723c */ /* 0x040fe20000041850 */
[----:B------:R-:W2:Y:S07]  /*5850*/  LDSM.16.MT88.4 R80, [R249+0x5900] ;  /* 0x00590000f950783b */ /* 0x000eae0000004200 */
[C---:B------:R-:W-:Y:S07]  /*5860*/  HMMA.16816.F32.BF16 R40, R128.reuse, R42, R68 ;  /* 0x0000002a8028723c */ /* 0x040fee0000041844 */
[----:B------:R-:W-:Y:S01]  /*5870*/  IMAD.MOV.U32 R68, RZ, RZ, R183 ;  /* 0x000000ffff447224 */ /* 0x000fe200078e00b7 */
[----:B------:R-:W-:Y:S01]  /*5880*/  MOV R69, R126 ;  /* 0x0000007e00457202 */ /* 0x000fe20000000f00 */
[----:B------:R-:W-:Y:S01]  /*5890*/  IMAD.MOV.U32 R70, RZ, RZ, R127 ;  /* 0x000000ffff467224 */ /* 0x000fe200078e007f */
[----:B------:R-:W-:Y:S01]  /*58a0*/  MOV R71, R182 ;  /* 0x000000b600477202 */ /* 0x000fe20000000f00 */
[C---:B------:R-:W-:Y:S08]  /*58b0*/  HMMA.16816.F32.BF16 R48, R128.reuse, R50, R76 ;  /* 0x000000328030723c */ /* 0x040ff0000004184c */
[C---:B-1----:R-:W-:Y:S08]  /*58c0*/  HMMA.16816.F32.BF16 R60, R128.reuse, R64, R60 ;  /* 0x00000040803c723c */ /* 0x042ff0000004183c */
[C---:B------:R-:W-:Y:S08]  /*58d0*/  HMMA.16816.F32.BF16 R64, R128.reuse, R66, R68 ;  /* 0x000000428040723c */ /* 0x040ff00000041844 */
[C---:B------:R-:W-:Y:S01]  /*58e0*/  HMMA.16816.F32.BF16 R68, R128.reuse, R72, R104 ;  /* 0x000000488044723c */ /* 0x040fe20000041868 */
[----:B------:R-:W-:Y:S07]  /*58f0*/  LDSM.16.MT88.4 R104, [R248+0x7900] ;  /* 0x00790000f868783b */ /* 0x000fee0000004200 */
[C---:B------:R-:W-:Y:S01]  /*5900*/  HMMA.16816.F32.BF16 R72, R128.reuse, R74, R88 ;  /* 0x0000004a8048723c */ /* 0x040fe20000041858 */
[----:B------:R-:W1:Y:S07]  /*5910*/  LDSM.16.MT88.4 R88, [R251+0x5900] ;  /* 0x00590000fb58783b */ /* 0x000e6e0000004200 */
[C---:B--2---:R-:W-:Y:S08]  /*5920*/  HMMA.16816.F32.BF16 R76, R128.reuse, R80, R92 ;  /* 0x00000050804c723c */ /* 0x044ff0000004185c */
[----:B------:R-:W-:Y:S01]  /*5930*/  HMMA.16816.F32.BF16 R80, R128, R82, R96 ;  /* 0x000000528050723c */ /* 0x000fe20000041860 */
[----:B------:R-:W2:Y:S01]  /*5940*/  LDSM.16.MT88.4 R96, [R250+0x5900] ;  /* 0x00590000fa60783b */ /* 0x000ea20000004200 */
[----:B------:R-:W-:-:S02]  /*5950*/  FADD.FTZ R3, R125, R0 ;  /* 0x000000007d037221 */ /* 0x000fc40000010000 */
[----:B------:R-:W-:Y:S02]  /*5960*/  FADD.FTZ R0, R124, R4 ;  /* 0x000000047c007221 */ /* 0x000fe40000010000 */
[----:B------:R-:W-:Y:S02]  /*5970*/  FADD.FTZ R4, R21, R3 ;  /* 0x0000000315047221 */ /* 0x000fe40000010000 */
[----:B------:R-:W-:Y:S01]  /*5980*/  FADD.FTZ R3, R180, R0 ;  /* 0x00000000b4037221 */ /* 0x000fe20000010000 */
[----:B------:R-:W-:Y:S01]  /*5990*/  HMMA.16816.F32.BF16 R56, R128, R58, R84 ;  /* 0x0000003a8038723c */ /* 0x000fe20000041854 */
[----:B------:R-:W-:Y:S02]  /*59a0*/  FADD.FTZ R0, R22, R4 ;  /* 0x0000000416007221 */ /* 0x000fe40000010000 */
[----:B------:R-:W-:Y:S02]  /*59b0*/  FADD.FTZ R4, R179, R3 ;  /* 0x00000003b3047221 */ /* 0x000fe40000010000 */
[----:B------:R-:W-:-:S02]  /*59c0*/  FADD.FTZ R3, R23, R0 ;  /* 0x0000000017037221 */ /* 0x000fc40000010000 */
[----:B------:R-:W-:Y:S02]  /*59d0*/  FADD.FTZ R0, R181, R4 ;  /* 0x00000004b5007221 */ /* 0x000fe40000010000 */
[----:B------:R-:W-:Y:S01]  /*59e0*/  FADD.FTZ R3, R178, R3 ;  /* 0x00000003b2037221 */ /* 0x000fe20000010000 */
[C---:B-1----:R-:W-:Y:S01]  /*59f0*/  HMMA.16816.F32.BF16 R84, R128.reuse, R88, R12 ;  /* 0x000000588054723c */ /* 0x042fe2000004180c */
[----:B------:R-:W-:Y:S07]  /*5a00*/  LDSM.16.MT88.4 R12, [R250+0x7900] ;  /* 0x00790000fa0c783b */ /* 0x000fee0000004200 */
[C---:B------:R-:W-:Y:S08]  /*5a10*/  HMMA.16816.F32.BF16 R88, R128.reuse, R90, R100 ;  /* 0x0000005a8058723c */ /* 0x040ff00000041864 */
[C---:B--2---:R-:W-:Y:S01]  /*5a20*/  HMMA.16816.F32.BF16 R92, R128.reuse, R96, R120 ;  /* 0x00000060805c723c */ /* 0x044fe20000041878 */
[----:B------:R-:W-:Y:S07]  /*5a30*/  LDSM.16.MT88.4 R120, [R251+0x7900] ;  /* 0x00790000fb78783b */ /* 0x000fee0000004200 */
[----:B------:R-:W-:Y:S01]  /*5a40*/  HMMA.16816.F32.BF16 R100, R128, R104, R112 ;  /* 0x000000688064723c */ /* 0x000fe20000041870 */
[----:B------:R-:W1:Y:S01]  /*5a50*/  LDSM.16.MT88.4 R112, [R249+0x7900] ;  /* 0x00790000f970783b */ /* 0x000e620000004200 */
[----:B------:R-:W-:-:S02]  /*5a60*/  FADD.FTZ R8, R8, R3 ;  /* 0x0000000308087221 */ /* 0x000fc40000010000 */
[----:B------:R-:W-:Y:S02]  /*5a70*/  FADD.FTZ R20, R20, R0 ;  /* 0x0000000014147221 */ /* 0x000fe40000010000 */
[----:B------:R-:W-:Y:S02]  /*5a80*/  FADD.FTZ R7, R7, R8 ;  /* 0x0000000807077221 */ /* 0x000fe40000010000 */
[----:B------:R-:W-:Y:S02]  /*5a90*/  FADD.FTZ R11, R11, R20 ;  /* 0x000000140b0b7221 */ /* 0x000fe40000010000 */
[----:B------:R-:W-:Y:S02]  /*5aa0*/  FADD.FTZ R6, R6, R7 ;  /* 0x0000000706067221 */ /* 0x000fe40000010000 */
[----:B------:R-:W-:Y:S01]  /*5ab0*/  FADD.FTZ R10, R10, R11 ;  /* 0x0000000b0a0a7221 */ /* 0x000fe20000010000 */
[----:B------:R-:W-:Y:S01]  /*5ac0*/  UIADD3 UR6, UR7, -0x2, URZ ;  /* 0xfffffffe07067890 */ /* 0x000fe2000fffe03f */
[----:B------:R-:W-:-:S02]  /*5ad0*/  FADD.FTZ R0, R5, R6 ;  /* 0x0000000605007221 */ /* 0x000fc40000010000 */
[----:B------:R-:W-:Y:S01]  /*5ae0*/  FADD.FTZ R3, R9, R10 ;  /* 0x0000000a09037221 */ /* 0x000fe20000010000 */
[----:B------:R-:W-:Y:S02]  /*5af0*/  UISETP.GE.AND UP0, UPT, UR6, UR8, UPT ;  /* 0x000000080600728c */ /* 0x000fe4000bf06270 */
[----:B------:R2:W-:Y:S04]  /*5b00*/  STL [R1+0x40], R0 ;  /* 0x0000400001007387 */ /* 0x0005e80000100800 */
[----:B------:R2:W-:Y:S01]  /*5b10*/  STL [R1+0x1c], R3 ;  /* 0x00001c0301007387 */ /* 0x0005e20000100800 */
[----:B------:R-:W-:Y:S01]  /*5b20*/  PLOP3.LUT P0, PT, PT, PT, UP0, 0x80, 0x0 ;  /* 0x000000000000781c */ /* 0x000fe20003f0f008 */
[C---:B------:R-:W-:Y:S08]  /*5b30*/  HMMA.16816.F32.BF16 R96, R128.reuse, R98, R116 ;  /* 0x000000628060723c */ /* 0x040ff00000041874 */
[C---:B------:R-:W-:Y:S08]  /*5b40*/  HMMA.16816.F32.BF16 R104, R128.reuse, R106, R108 ;  /* 0x0000006a8068723c */ /* 0x040ff0000004186c */
[C---:B-1----:R-:W-:Y:S08]  /*5b50*/  HMMA.16816.F32.BF16 R108, R128.reuse, R112, R28 ;  /* 0x00000070806c723c */ /* 0x042ff0000004181c */
[C---:B------:R-:W-:Y:S08]  /*5b60*/  HMMA.16816.F32.BF16 R116, R128.reuse, R120, R188 ;  /* 0x000000788074723c */ /* 0x040ff000000418bc */
[C---:B------:R-:W-:Y:S08]  /*5b70*/  HMMA.16816.F32.BF16 R112, R128.reuse, R114, R16 ;  /* 0x000000728070723c */ /* 0x040ff00000041810 */
[C---:B------:R-:W-:Y:S08]  /*5b80*/  HMMA.16816.F32.BF16 R120, R128.reuse, R122, R184 ;  /* 0x0000007a8078723c */ /* 0x040ff000000418b8 */
[C---:B------:R-:W-:Y:S08]  /*5b90*/  HMMA.16816.F32.BF16 R124, R128.reuse, R12, R32 ;  /* 0x0000000c807c723c */ /* 0x040ff00000041820 */
[----:B------:R-:W-:Y:S01]  /*5ba0*/  HMMA.16816.F32.BF16 R128, R128, R14, R24 ;  /* 0x0000000e8080723c */ /* 0x000fe20000041818 */
[----:B------:R-:W-:Y:S07]  /*5bb0*/  @!P0 BRA `(.L_x_5) ;  /* 0x00003b1000008947 */ /* 0x000fee0003800000 */
[----:B--2---:R-:W-:Y:S01]  /*5bc0*/  SHF.R.S32.HI R18, RZ, 0x1f, R133 ;  /* 0x0000001fff127819 */ /* 0x004fe20000011485 */
[----:B------:R-:W-:Y:S01]  /*5bd0*/  IMAD.SHL.U32 R4, R133, 0x2, RZ ;  /* 0x0000000285047824 */ /* 0x000fe200078e00ff */
[----:B------:R-:W-:-:S02]  /*5be0*/  SHF.R.S32.HI R19, RZ, 0x1f, R134 ;  /* 0x0000001fff137819 */ /* 0x000fc40000011486 */
[----:B------:R-:W-:Y:S01]  /*5bf0*/  SHF.L.U64.HI R0, R133, 0x1, R18 ;  /* 0x0000000185007819 */ /* 0x000fe20000010212 */
[----:B------:R-:W-:Y:S01]  /*5c00*/  IMAD.MOV.U32 R133, RZ, RZ, R132 ;  /* 0x000000ffff857224 */ /* 0x000fe200078e0084 */
[----:B------:R-:W-:Y:S02]  /*5c10*/  SHF.L.U64.HI R3, R134, 0x1, R19 ;  /* 0x0000000186037819 */ /* 0x000fe40000010213 */
[----:B------:R-:W-:Y:S01]  /*5c20*/  SHF.R.S32.HI R18, RZ, 0x1f, R177 ;  /* 0x0000001fff127819 */ /* 0x000fe200000114b1 */
[----:B------:R1:W-:Y:S01]  /*5c30*/  STL [R1+0x3c], R0 ;  /* 0x00003c0001007387 */ /* 0x0003e20000100800 */
[----:B------:R-:W-:-:S03]  /*5c40*/  SHF.R.S32.HI R19, RZ, 0x1f, R176 ;  /* 0x0000001fff137819 */ /* 0x000fc600000114b0 */
[----:B------:R-:W-:Y:S04]  /*5c50*/  STL [R1+0x38], R4 ;  /* 0x0000380401007387 */ /* 0x000fe80000100800 */
[----:B------:R2:W-:Y:S01]  /*5c60*/  STL [R1+0x34], R3 ;  /* 0x0000340301007387 */ /* 0x0005e20000100800 */
[----:B-1----:R-:W-:Y:S02]  /*5c70*/  IMAD.SHL.U32 R0, R134, 0x2, RZ ;  /* 0x0000000286007824 */ /* 0x002fe400078e00ff */
[----:B------:R-:W-:Y:S01]  /*5c80*/  IMAD.MOV.U32 R134, RZ, RZ, R2 ;  /* 0x000000ffff867224 */ /* 0x000fe200078e0002 */
[----:B------:R-:W-:Y:S02]  /*5c90*/  SHF.L.U64.HI R2, R176, 0x1, R19 ;  /* 0x00000001b0027819 */ /* 0x000fe40000010213 */
[----:B------:R1:W-:Y:S01]  /*5ca0*/  STL [R1+0x30], R0 ;  /* 0x0000300001007387 */ /* 0x0003e20000100800 */
[C---:B--2---:R-:W-:Y:S01]  /*5cb0*/  IMAD.SHL.U32 R3, R177.reuse, 0x2, RZ ;  /* 0x00000002b1037824 */ /* 0x044fe200078e00ff */
[----:B-1----:R-:W-:-:S05]  /*5cc0*/  SHF.L.U64.HI R0, R177, 0x1, R18 ;  /* 0x00000001b1007819 */ /* 0x002fca0000010212 */
[----:B------:R1:W-:Y:S04]  /*5cd0*/  STL [R1+0x2c], R0 ;  /* 0x00002c0001007387 */ /* 0x0003e80000100800 */
[----:B------:R2:W-:Y:S01]  /*5ce0*/  STL [R1+0x28], R3 ;  /* 0x0000280301007387 */ /* 0x0005e20000100800 */
[----:B-1----:R-:W-:-:S05]  /*5cf0*/  IMAD.SHL.U32 R0, R176, 0x2, RZ ;  /* 0x00000002b0007824 */ /* 0x002fca00078e00ff */
[----:B------:R2:W-:Y:S04]  /*5d00*/  STL [R1+0x20], R0 ;  /* 0x0000200001007387 */ /* 0x0005e80000100800 */
[----:B------:R2:W-:Y:S01]  /*5d10*/  STL [R1+0x24], R2 ;  /* 0x0000240201007387 */ /* 0x0005e20000100800 */
[----:B------:R-:W-:Y:S05]  /*5d20*/  BRA `(.L_x_6) ;  /* 0x0000045000007947 */ /* 0x000fea0003800000 */
.L_x_8:
[----:B------:R-:W2:Y:S01]  /*5d30*/  LDL R5, [R1+0x44] ;  /* 0x0000440001057983 */ /* 0x000ea20000100800 */
[----:B------:R-:W-:Y:S01]  /*5d40*/  IMAD.MOV.U32 R2, RZ, RZ, c[0x0][0x2b8] ;  /* 0x0000ae00ff027624 */ /* 0x000fe200078e00ff */
[----:B------:R-:W-:Y:S01]  /*5d50*/  ULEA UR5, UR6, UR9, 0x6 ;  /* 0x0000000906057291 */ /* 0x000fe2000f8e303f */
[----:B------:R-:W-:Y:S01]  /*5d60*/  IMAD.MOV.U32 R8, RZ, RZ, RZ ;  /* 0x000000ffff087224 */ /* 0x000fe200078e00ff */
[----:B------:R-:W3:Y:S02]  /*5d70*/  LDL R32, [R1+0x38] ;  /* 0x0000380001207983 */ /* 0x000ee40000100800 */
[----:B------:R-:W-:Y:S02]  /*5d80*/  ISETP.NE.AND P2, PT, R2, 0x1, PT ;  /* 0x000000010200780c */ /* 0x000fe40003f45270 */
[----:B------:R-:W4:Y:S01]  /*5d90*/  LDL R31, [R1+0x3c] ;  /* 0x00003c00011f7983 */ /* 0x000f220000100800 */
[----:B------:R-:W-:Y:S03]  /*5da0*/  IMAD.U32 R2, RZ, RZ, UR5 ;  /* 0x00000005ff027e24 */ /* 0x000fe6000f8e00ff */
[----:B------:R-:W5:Y:S04]  /*5db0*/  LDL R30, [R1+0x30] ;  /* 0x00003000011e7983 */ /* 0x000f680000100800 */
[----:B------:R-:W3:Y:S04]  /*5dc0*/  LDL R29, [R1+0x34] ;  /* 0x00003400011d7983 */ /* 0x000ee80000100800 */
[----:B------:R-:W3:Y:S04]  /*5dd0*/  LDL R28, [R1+0x28] ;  /* 0x00002800011c7983 */ /* 0x000ee80000100800 */
[----:B------:R-:W3:Y:S04]  /*5de0*/  LDL R25, [R1+0x2c] ;  /* 0x00002c0001197983 */ /* 0x000ee80000100800 */
[----:B------:R-:W3:Y:S04]  /*5df0*/  LDL R24, [R1+0x20] ;  /* 0x0000200001187983 */ /* 0x000ee80000100800 */
[----:B------:R-:W3:Y:S01]  /*5e00*/  LDL R21, [R1+0x24] ;  /* 0x0000240001157983 */ /* 0x000ee20000100800 */
[----:B--2---:R-:W-:Y:S05]  /*5e10*/  IADD3 R2, R2, -0x40, R5 ;  /* 0xffffffc002027810 */ /* 0x004fea0007ffe005 */
[----:B------:R-:W-:Y:S04]  /*5e20*/  @P2 IMAD.HI.U32 R5, R2, c[0x0][0x2bc], RZ ;  /* 0x0000af0002052a27 */ /* 0x000fe800078e00ff */
[----:B------:R-:W-:Y:S01]  /*5e30*/  IMAD.MOV.U32 R0, RZ, RZ, R2 ;  /* 0x000000ffff007224 */ /* 0x000fe200078e0002 */
[----:B------:R-:W-:Y:S04]  /*5e40*/  @P2 SHF.R.U32.HI R0, RZ, c[0x0][0x2c0], R5 ;  /* 0x0000b000ff002a19 */ /* 0x000fe80000011605 */
[C---:B------:R-:W-:Y:S04]  /*5e50*/  @!P1 IADD3 R5, P0, R0.reuse, UR16, RZ ;  /* 0x0000001000059c10 */ /* 0x040fe8000ff1e0ff */
[----:B------:R-:W-:Y:S01]  /*5e60*/  @!P1 LEA.HI.X.SX32 R7, R0, UR14, 0x1, P0 ;  /* 0x0000000e00079c11 */ /* 0x000fe200080f0eff */
[----:B------:R-:W-:Y:S01]  /*5e70*/  IMAD.MOV R0, RZ, RZ, -R0 ;  /* 0x000000ffff007224 */ /* 0x000fe200078e0a00 */
[C---:B------:R-:W-:Y:S03]  /*5e80*/  @!P1 LEA R6, P0, R5.reuse, c[0x0][0x2a0], 0x2 ;  /* 0x0000a80005069a11 */ /* 0x040fe600078010ff */
[----:B------:R-:W-:Y:S01]  /*5e90*/  IMAD R9, R0, c[0x0][0x2b8], R2 ;  /* 0x0000ae0000097a24 */ /* 0x000fe200078e0202 */
[----:B------:R-:W-:Y:S04]  /*5ea0*/  @!P1 LEA.HI.X R7, R5, c[0x0][0x2a4], R7, 0x2, P0 ;  /* 0x0000a90005079a11 */ /* 0x000fe800000f1407 */
[----:B------:R-:W-:Y:S01]  /*5eb0*/  STL [R1+0x14], R9 ;  /* 0x0000140901007387 */ /* 0x000fe20000100800 */
[----:B------:R-:W-:Y:S03]  /*5ec0*/  SHF.R.S32.HI R0, RZ, 0x1f, R9 ;  /* 0x0000001fff007819 */ /* 0x000fe60000011409 */
[----:B------:R1:W2:Y:S02]  /*5ed0*/  @!P1 LDG.E R8, [R6.64] ;  /* 0x0000000c06089981 */ /* 0x0002a4000c1e1900 */
[----:B------:R-:W-:Y:S04]  /*5ee0*/  IMAD R0, R0, c[0x0][0x1e0], RZ ;  /* 0x0000780000007a24 */ /* 0x000fe800078e02ff */
[C---:B------:R-:W-:Y:S02]  /*5ef0*/  IMAD R0, R9.reuse, c[0x0][0x1e4], R0 ;  /* 0x0000790009007a24 */ /* 0x040fe400078e0200 */
[----:B-1----:R-:W-:Y:S04]  /*5f00*/  IMAD.WIDE.U32 R6, R9, c[0x0][0x1e0], RZ ;  /* 0x0000780009067a25 */ /* 0x002fe800078e00ff */
[----:B------:R-:W-:Y:S01]  /*5f10*/  IMAD.IADD R7, R7, 0x1, R0 ;  /* 0x0000000107077824 */ /* 0x000fe200078e0200 */
[----:B--2---:R-:W-:Y:S01]  /*5f20*/  STL [R1+0x10], R8 ;  /* 0x0000100801007387 */ /* 0x004fe20000100800 */
[----:B------:R-:W-:Y:S02]  /*5f30*/  SHF.R.S32.HI R2, RZ, 0x1f, R8 ;  /* 0x0000001fff027819 */ /* 0x000fe40000011408 */
[----:B------:R-:W-:Y:S04]  /*5f40*/  IMAD.WIDE.U32 R6, R8, c[0x0][0x1f0], R6 ;  /* 0x00007c0008067a25 */ /* 0x000fe800078e0006 */
[----:B------:R-:W-:Y:S01]  /*5f50*/  IMAD R2, R2, c[0x0][0x1f0], RZ ;  /* 0x00007c0002027a24 */ /* 0x000fe200078e02ff */
[----:B------:R-:W-:Y:S03]  /*5f60*/  IADD3 R0, P0, R6, UR20, RZ ;  /* 0x0000001406007c10 */ /* 0x000fe6000ff1e0ff */
[----:B------:R-:W-:Y:S05]  /*5f70*/  IMAD R2, R8, c[0x0][0x1f4], R2 ;  /* 0x00007d0008027a24 */ /* 0x000fea00078e0202 */
[----:B------:R-:W-:Y:S02]  /*5f80*/  IADD3.X R7, R7, UR18, R2, P0, !PT ;  /* 0x0000001207077c10 */ /* 0x000fe400087fe402 */
[C---:B------:R-:W-:Y:S04]  /*5f90*/  LEA R2, P0, R0.reuse, c[0x0][0x1c8], 0x1 ;  /* 0x0000720000027a11 */ /* 0x040fe800078008ff */
[----:B------:R-:W-:Y:S01]  /*5fa0*/  LEA.HI.X R7, R0, c[0x0][0x1cc], R7, 0x1, P0 ;  /* 0x0000730000077a11 */ /* 0x000fe200000f0c07 */
[----:B------:R-:W3:Y:S04]  /*5fb0*/  SHFL.IDX PT, R5, R2, RZ, 0x181f ;  /* 0x00181fff02057589 */ /* 0x000ee800000e0000 */
[----:B------:R-:W4:Y:S04]  /*5fc0*/  SHFL.IDX PT, R6, R7, RZ, 0x181f ;  /* 0x00181fff07067589 */ /* 0x000f2800000e0000 */
[----:B------:R-:W1:Y:S04]  /*5fd0*/  SHFL.IDX PT, R0, R2, 0x1, 0x181f ;  /* 0x00381f0002007f89 */ /* 0x000e6800000e0000 */
[----:B------:R-:W2:Y:S01]  /*5fe0*/  SHFL.IDX PT, R2, R7, 0x1, 0x181f ;  /* 0x00381f0007027f89 */ /* 0x000ea200000e0000 */
[C---:B---3--:R-:W-:Y:S05]  /*5ff0*/  IADD3 R8, P0, R5.reuse, R32, RZ ;  /* 0x0000002005087210 */ /* 0x048fea0007f1e0ff */
[C---:B----4-:R-:W-:Y:S05]  /*6000*/  IMAD.X R9, R6.reuse, 0x1, R31, P0 ;  /* 0x0000000106097824 */ /* 0x050fea00000e061f */
[----:B------:R5:W-:Y:S02]  /*6010*/  LDGSTS.E.BYPASS.LTC128B.128 [R132+0x10100], [R8.64], !P6 ;  /* 0x1010000008847fae */ /* 0x000be4000f101d4c */
[C---:B-----5:R-:W-:Y:S04]  /*6020*/  IADD3 R8, P0, R5.reuse, R30, RZ ;  /* 0x0000001e05087210 */ /* 0x060fe80007f1e0ff */
[CC--:B------:R-:W-:Y:S02]  /*6030*/  IADD3.X R9, R6.reuse, R29.reuse, RZ, P0, !PT ;  /* 0x0000001d06097210 */ /* 0x0c0fe400007fe4ff */
[C---:B------:R-:W-:Y:S03]  /*6040*/  IADD3 R10, P0, R5.reuse, R28, RZ ;  /* 0x0000001c050a7210 */ /* 0x040fe60007f1e0ff */
[----:B------:R3:W-:Y:S02]  /*6050*/  LDGSTS.E.BYPASS.LTC128B.128 [R132+0x12100], [R8.64], !P5 ;  /* 0x1210000008847fae */ /* 0x0007e4000e901d4c */
[C---:B------:R-:W-:Y:S05]  /*6060*/  IMAD.X R11, R6.reuse, 0x1, R25, P0 ;  /* 0x00000001060b7824 */ /* 0x040fea00000e0619 */
[----:B------:R4:W-:Y:S01]  /*6070*/  LDGSTS.E.BYPASS.LTC128B.128 [R132+0x14100], [R10.64], !P4 ;  /* 0x141000000a847fae */ /* 0x0009e2000e101d4c */
[----:B---3--:R-:W-:Y:S05]  /*6080*/  IADD3 R8, P0, R5, R24, RZ ;  /* 0x0000001805087210 */ /* 0x008fea0007f1e0ff */
[----:B------:R-:W-:Y:S01]  /*6090*/  IMAD.X R9, R6, 0x1, R21, P0 ;  /* 0x0000000106097824 */ /* 0x000fe200000e0615 */
[----:B-1----:R-:W-:Y:S04]  /*60a0*/  IADD3 R6, P0, R0, R32, RZ ;  /* 0x0000002000067210 */ /* 0x002fe80007f1e0ff */
[----:B------:R1:W-:Y:S01]  /*60b0*/  LDGSTS.E.BYPASS.LTC128B.128 [R132+0x16100], [R8.64], !P3 ;  /* 0x1610000008847fae */ /* 0x0003e2000d901d4c */
[----:B--2---:R-:W-:Y:S05]  /*60c0*/  IMAD.X R7, R2, 0x1, R31, P0 ;  /* 0x0000000102077824 */ /* 0x004fea00000e061f */
[----:B------:R2:W-:Y:S02]  /*60d0*/  LDGSTS.E.BYPASS.LTC128B.128 [R132+0x11100], [R6.64], !P6 ;  /* 0x1110000006847fae */ /* 0x0005e4000f101d4c */
[----:B--2---:R-:W-:Y:S04]  /*60e0*/  IADD3 R6, P0, R0, R30, RZ ;  /* 0x0000001e00067210 */ /* 0x004fe80007f1e0ff */
[----:B------:R-:W-:Y:S02]  /*60f0*/  IADD3.X R7, R2, R29, RZ, P0, !PT ;  /* 0x0000001d02077210 */ /* 0x000fe400007fe4ff */
[----:B-1----:R-:W-:Y:S03]  /*6100*/  IADD3 R8, P0, R0, R28, RZ ;  /* 0x0000001c00087210 */ /* 0x002fe60007f1e0ff */
[----:B------:R1:W-:Y:S02]  /*6110*/  LDGSTS.E.BYPASS.LTC128B.128 [R132+0x13100], [R6.64], !P5 ;  /* 0x1310000006847fae */ /* 0x0003e4000e901d4c */
[----:B------:R-:W-:Y:S05]  /*6120*/  IMAD.X R9, R2, 0x1, R25, P0 ;  /* 0x0000000102097824 */ /* 0x000fea00000e0619 */
[----:B------:R4:W-:Y:S01]  /*6130*/  LDGSTS.E.BYPASS.LTC128B.128 [R132+0x15100], [R8.64], !P4 ;  /* 0x1510000008847fae */ /* 0x0009e2000e101d4c */
[----:B-1----:R-:W-:Y:S05]  /*6140*/  IADD3 R6, P0, R0, R24, RZ ;  /* 0x0000001800067210 */ /* 0x002fea0007f1e0ff */
[----:B------:R-:W-:Y:S05]  /*6150*/  IMAD.X R7, R2, 0x1, R21, P0 ;  /* 0x0000000102077824 */ /* 0x000fea00000e0615 */
[----:B------:R4:W-:Y:S01]  /*6160*/  LDGSTS.E.BYPASS.LTC128B.128 [R132+0x17100], [R6.64], !P3 ;  /* 0x1710000006847fae */ /* 0x0009e2000d901d4c */
[----:B------:R-:W-:-:S05]  /*6170*/  BRA `(.L_x_7) ;  /* 0x0000151000007947 */ /* 0x000fca0003800000 */
.L_x_6:
[----:B------:R-:W3:Y:S01]  /*6180*/  LDL R4, [R1+0x14] ;  /* 0x0000140001047983 */ /* 0x000ee20000100800 */
[----:B------:R-:W-:Y:S04]  /*6190*/  DEPBAR.LE SB0, 0x0 ;  /* 0x000080000000791a */ /* 0x000fe80000000000 */
[----:B------:R-:W4:Y:S01]  /*61a0*/  LDL R5, [R1+0x10] ;  /* 0x0000100001057983 */ /* 0x000f220000100800 */
[----:B------:R-:W-:Y:S04]  /*61b0*/  UISETP.GT.AND UP0, UPT, UR6, UR8, UPT ;  /* 0x000000080600728c */ /* 0x000fe8000bf04270 */
[----:B------:R1:W-:Y:S05]  /*61c0*/  STL [R1+0x64], R42 ;  /* 0x0000642a01007387 */ /* 0x0003ea0000100800 */
[----:B------:R2:W-:Y:S05]  /*61d0*/  STL [R1+0x60], R41 ;  /* 0x0000602901007387 */ /* 0x0005ea0000100800 */
[----:B------:R1:W-:Y:S05]  /*61e0*/  STL [R1+0x5c], R40 ;  /* 0x00005c2801007387 */ /* 0x0003ea0000100800 */
[----:B------:R1:W-:Y:S05]  /*61f0*/  STL [R1+0x58], R39 ;  /* 0x0000582701007387 */ /* 0x0003ea0000100800 */
[----:B------:R2:W-:Y:S05]  /*6200*/  STL [R1+0x54], R38 ;  /* 0x0000542601007387 */ /* 0x0005ea0000100800 */
[----:B------:R2:W-:Y:S05]  /*6210*/  STL [R1+0x50], R37 ;  /* 0x0000502501007387 */ /* 0x0005ea0000100800 */
[----:B------:R2:W-:Y:S05]  /*6220*/  STL [R1+0x4c], R36 ;  /* 0x00004c2401007387 */ /* 0x0005ea0000100800 */
[----:B------:R-:W4:Y:S05]  /*6230*/  LDL R20, [R1+0x38] ;  /* 0x0000380001147983 */ /* 0x000f2a0000100800 */
[----:B-1----:R-:W4:Y:S05]  /*6240*/  LDL R42, [R1+0x3c] ;  /* 0x00003c00012a7983 */ /* 0x002f2a0000100800 */
[----:B--2---:R-:W2:Y:S05]  /*6250*/  LDL R41, [R1+0x30] ;  /* 0x0000300001297983 */ /* 0x004eaa0000100800 */
[----:B------:R-:W2:Y:S05]  /*6260*/  LDL R40, [R1+0x34] ;  /* 0x0000340001287983 */ /* 0x000eaa0000100800 */
[----:B------:R-:W2:Y:S05]  /*6270*/  LDL R39, [R1+0x28] ;  /* 0x0000280001277983 */ /* 0x000eaa0000100800 */
[----:B------:R-:W2:Y:S05]  /*6280*/  LDL R38, [R1+0x2c] ;  /* 0x00002c0001267983 */ /* 0x000eaa0000100800 */
[----:B------:R-:W2:Y:S05]  /*6290*/  LDL R37, [R1+0x20] ;  /* 0x0000200001257983 */ /* 0x000eaa0000100800 */
[----:B------:R-:W2:Y:S05]  /*62a0*/  LDL R36, [R1+0x4] ;  /* 0x0000040001247983 */ /* 0x000eaa0000100800 */
[----:B------:R-:W2:Y:S05]  /*62b0*/  LDL R29, [R1+0x18] ;  /* 0x00001800011d7983 */ /* 0x000eaa0000100800 */
[----:B------:R-:W2:Y:S05]  /*62c0*/  LDL R132, [R1+0xc] ;  /* 0x00000c0001847983 */ /* 0x000eaa0000100800 */
[----:B------:R-:W-:Y:S06]  /*62d0*/  BAR.SYNC.DEFER_BLOCKING 0x0 ;  /* 0x0000000000007b1d */ /* 0x000fec0000010000 */
[----:B------:R-:W1:Y:S05]  /*62e0*/  LDSM.16.M88.4 R8, [R135+0x10100] ;  /* 0x010100008708783b */ /* 0x000e6a0000000200 */
[----:B------:R-:W-:Y:S05]  /*62f0*/  LDSM.16.M88.4 R16, [R135+0x10900] ;  /* 0x010900008710783b */ /* 0x000fea0000000200 */
[----:B------:R-:W-:Y:S05]  /*6300*/  LDSM.16.M88.4 R24, [R135+0x11100] ;  /* 0x011100008718783b */ /* 0x000fea0000000200 */
[----:B------:R-:W-:Y:S01]  /*6310*/  LDSM.16.M88.4 R32, [R135+0x11900] ;  /* 0x011900008720783b */ /* 0x000fe20000000200 */
[----:B---3--:R-:W-:Y:S01]  /*6320*/  SHF.R.S32.HI R0, RZ, 0x1f, R4 ;  /* 0x0000001fff007819 */ /* 0x008fe20000011404 */
[----:B------:R-:W-:Y:S04]  /*6330*/  IMAD.WIDE.U32 R2, R4, c[0x0][0x208], RZ ;  /* 0x0000820004027a25 */ /* 0x000fe800078e00ff */
[----:B------:R-:W-:Y:S04]  /*6340*/  IMAD R0, R0, c[0x0][0x208], RZ ;  /* 0x0000820000007a24 */ /* 0x000fe800078e02ff */
[----:B------:R-:W-:Y:S01]  /*6350*/  IMAD R0, R4, c[0x0][0x20c], R0 ;  /* 0x0000830004007a24 */ /* 0x000fe200078e0200 */
[----:B----4-:R-:W-:Y:S04]  /*6360*/  SHF.R.S32.HI R4, RZ, 0x1f, R5 ;  /* 0x0000001fff047819 */ /* 0x010fe80000011405 */
[----:B------:R-:W-:Y:S01]  /*6370*/  IADD3 R3, R3, R0, RZ ;  /* 0x0000000003037210 */ /* 0x000fe20007ffe0ff */
[----:B------:R-:W-:Y:S04]  /*6380*/  IMAD R28, R4, c[0x0][0x218], RZ ;  /* 0x00008600041c7a24 */ /* 0x000fe800078e02ff */
[C---:B------:R-:W-:Y:S04]  /*6390*/  IMAD.WIDE.U32 R2, R5.reuse, c[0x0][0x218], R2 ;  /* 0x0000860005027a25 */ /* 0x040fe800078e0002 */
[----:B------:R-:W-:Y:S01]  /*63a0*/  IMAD R28, R5, c[0x0][0x21c], R28 ;  /* 0x00008700051c7a24 */ /* 0x000fe200078e021c */
[----:B------:R-:W-:Y:S01]  /*63b0*/  IADD3 R0, P0, R2, UR22, RZ ;  /* 0x0000001602007c10 */ /* 0x000fe2000ff1e0ff */
[C---:B-1----:R-:W-:Y:S03]  /*63c0*/  HMMA.16816.F32.BF16 R4, R168.reuse, R8, RZ ;  /* 0x00000008a804723c */ /* 0x042fe600000418ff */
[----:B------:R-:W-:Y:S02]  /*63d0*/  IADD3.X R28, R3, UR4, R28, P0, !PT ;  /* 0x00000004031c7c10 */ /* 0x000fe400087fe41c */
[C---:B------:R-:W-:Y:S03]  /*63e0*/  LEA R3, P0, R0.reuse, c[0x0][0x1f8], 0x1 ;  /* 0x00007e0000037a11 */ /* 0x040fe600078008ff */
[C---:B------:R-:W-:Y:S01]  /*63f0*/  HMMA.16816.F32.BF16 R8, R168.reuse, R10, RZ ;  /* 0x0000000aa808723c */ /* 0x040fe200000418ff */
[----:B------:R-:W-:Y:S02]  /*6400*/  LEA.HI.X R28, R0, c[0x0][0x1fc], R28, 0x1, P0 ;  /* 0x00007f00001c7a11 */ /* 0x000fe400000f0c1c */
[----:B------:R-:W1:Y:S05]  /*6410*/  SHFL.IDX PT, R0, R3, RZ, 0x181f ;  /* 0x00181fff03007589 */ /* 0x000e6a00000e0000 */
[----:B------:R-:W3:Y:S05]  /*6420*/  SHFL.IDX PT, R2, R28, RZ, 0x181f ;  /* 0x00181fff1c027589 */ /* 0x000eea00000e0000 */
[----:B------:R-:W4:Y:S05]  /*6430*/  SHFL.IDX PT, R3, R3, 0x1, 0x181f ;  /* 0x00381f0003037f89 */ /* 0x000f2a00000e0000 */
[----:B------:R-:W2:Y:S01]  /*6440*/  SHFL.IDX PT, R28, R28, 0x1, 0x181f ;  /* 0x00381f001c1c7f89 */ /* 0x000ea200000e0000 */
[----:B-1----:R-:W-:Y:S04]  /*6450*/  IADD3 R12, P0, R0, R20, RZ ;  /* 0x00000014000c7210 */ /* 0x002fe80007f1e0ff */
[----:B---3--:R-:W-:Y:S02]  /*6460*/  IADD3.X R13, R2, R42, RZ, P0, !PT ;  /* 0x0000002a020d7210 */ /* 0x008fe400007fe4ff */
[----:B--2---:R-:W-:Y:S04]  /*6470*/  IADD3 R14, P0, R0, R41, RZ ;  /* 0x00000029000e7210 */ /* 0x004fe80007f1e0ff */
[----:B------:R-:W-:Y:S02]  /*6480*/  IADD3.X R15, R2, R40, RZ, P0, !PT ;  /* 0x00000028020f7210 */ /* 0x000fe400007fe4ff */
[----:B------:R-:W-:Y:S04]  /*6490*/  IADD3 R22, P0, R0, R39, RZ ;  /* 0x0000002700167210 */ /* 0x000fe80007f1e0ff */
[----:B------:R-:W-:Y:S02]  /*64a0*/  IADD3.X R23, R2, R38, RZ, P0, !PT ;  /* 0x0000002602177210 */ /* 0x000fe400007fe4ff */
[----:B------:R-:W-:Y:S01]  /*64b0*/  IADD3 R30, P0, R0, R37, RZ ;  /* 0x00000025001e7210 */ /* 0x000fe20007f1e0ff */
[----:B------:R-:W1:Y:S05]  /*64c0*/  LDSM.16.M88.4 R176, [R36] ;  /* 0x0000000024b0783b */ /* 0x000e6a0000000200 */
[----:B------:R-:W2:Y:S05]  /*64d0*/  LDL R0, [R1+0x24] ;  /* 0x0000240001007983 */ /* 0x000eaa0000100800 */
[----:B------:R-:W3:Y:S05]  /*64e0*/  LDSM.16.M88.4 R180, [R36+0x800] ;  /* 0x0008000024b4783b */ /* 0x000eea0000000200 */
[----:B------:R-:W1:Y:S05]  /*64f0*/  LDSM.16.M88.4 R184, [R36+0x1000] ;  /* 0x0010000024b8783b */ /* 0x000e6a0000000200 */
[----:B------:R-:W1:Y:S05]  /*6500*/  LDSM.16.M88.4 R188, [R36+0x1800] ;  /* 0x0018000024bc783b */ /* 0x000e6a0000000200 */
[----:B------:R-:W-:Y:S01]  /*6510*/  @!PT LDS RZ, [RZ] ;  /* 0x00000000fffff984 */ /* 0x000fe20000000800 */
[----:B------:R-:W-:Y:S01]  /*6520*/  @!PT LDS RZ, [RZ] ;  /* 0x00000000fffff984 */ /* 0x000fe20000000800 */
[----:B------:R-:W-:Y:S01]  /*6530*/  @!PT LDS RZ, [RZ] ;  /* 0x00000000fffff984 */ /* 0x000fe20000000800 */
[----:B------:R3:W-:Y:S05]  /*6540*/  LDGSTS.E.BYPASS.LTC128B.128 [R29], [R12.64], !P6 ;  /* 0x000000000c1d7fae */ /* 0x0007ea000f101d4c */
[----:B------:R3:W-:Y:S05]  /*6550*/  LDGSTS.E.BYPASS.LTC128B.128 [R132+0x2100], [R14.64], !P5 ;  /* 0x021000000e847fae */ /* 0x0007ea000e901d4c */
[----:B------:R1:W-:Y:S01]  /*6560*/  LDGSTS.E.BYPASS.LTC128B.128 [R132+0x4100], [R22.64], !P4 ;  /* 0x0410000016847fae */ /* 0x0003e2000e101d4c */
[C---:B---3--:R-:W-:Y:S08]  /*6570*/  HMMA.16816.F32.BF16 R12, R168.reuse, R16, RZ ;  /* 0x00000010a80c723c */ /* 0x048ff000000418ff */
[C---:B------:R-:W-:Y:S01]  /*6580*/  HMMA.16816.F32.BF16 R16, R168.reuse, R18, RZ ;  /* 0x00000012a810723c */ /* 0x040fe200000418ff */
[----:B--2---:R-:W-:Y:S03]  /*6590*/  IADD3.X R31, R2, R0, RZ, P0, !PT ;  /* 0x00000000021f7210 */ /* 0x004fe600007fe4ff */
[C---:B----4-:R-:W-:Y:S02]  /*65a0*/  IADD3 R20, P0, R3.reuse, R20, RZ ;  /* 0x0000001403147210 */ /* 0x050fe40007f1e0ff */
[----:B------:R2:W-:Y:S02]  /*65b0*/  LDGSTS.E.BYPASS.LTC128B.128 [R132+0x6100], [R30.64], !P3 ;  /* 0x061000001e847fae */ /* 0x0005e4000d901d4c */
[C---:B------:R-:W-:Y:S04]  /*65c0*/  IADD3.X R21, R28.reuse, R42, RZ, P0, !PT ;  /* 0x0000002a1c157210 */ /* 0x040fe800007fe4ff */
[C---:B-1----:R-:W-:Y:S01]  /*65d0*/  IADD3 R22, P0, R3.reuse, R41, RZ ;  /* 0x0000002903167210 */ /* 0x042fe20007f1e0ff */
[----:B------:R1:W5:Y:S03]  /*65e0*/  LDL.LU R42, [R1+0x64] ;  /* 0x00006400012a7983 */ /* 0x0003660000300800 */
[C---:B------:R-:W-:Y:S02]  /*65f0*/  IADD3.X R23, R28.reuse, R40, RZ, P0, !PT ;  /* 0x000000281c177210 */ /* 0x040fe400007fe4ff */
[----:B------:R3:W-:Y:S05]  /*6600*/  LDGSTS.E.BYPASS.LTC128B.128 [R29+0x1000], [R20.64], !P6 ;  /* 0x01000000141d7fae */ /* 0x0007ea000f101d4c */
[----:B------:R1:W5:Y:S05]  /*6610*/  LDL.LU R41, [R1+0x60] ;  /* 0x0000600001297983 */ /* 0x00036a0000300800 */
[----:B------:R1:W5:Y:S05]  /*6620*/  LDL.LU R40, [R1+0x5c] ;  /* 0x00005c0001287983 */ /* 0x00036a0000300800 */
[----:B------:R4:W-:Y:S01]  /*6630*/  LDGSTS.E.BYPASS.LTC128B.128 [R29+0x3000], [R22.64], !P5 ;  /* 0x03000000161d7fae */ /* 0x0009e2000e901d4c */
[C---:B---3--:R-:W-:Y:S04]  /*6640*/  IADD3 R20, P0, R3.reuse, R39, RZ ;  /* 0x0000002703147210 */ /* 0x048fe80007f1e0ff */
[----:B------:R1:W5:Y:S01]  /*6650*/  LDL.LU R39, [R1+0x58] ;  /* 0x0000580001277983 */ /* 0x0003620000300800 */
[C---:B------:R-:W-:Y:S02]  /*6660*/  IADD3.X R21, R28.reuse, R38, RZ, P0, !PT ;  /* 0x000000261c157210 */ /* 0x040fe400007fe4ff */
[----:B------:R-:W-:Y:S02]  /*6670*/  IADD3 R2, P0, R3, R37, RZ ;  /* 0x0000002503027210 */ /* 0x000fe40007f1e0ff */
[----:B------:R1:W5:Y:S02]  /*6680*/  LDL.LU R38, [R1+0x54] ;  /* 0x0000540001267983 */ /* 0x0003640000300800 */
[----:B------:R-:W-:Y:S03]  /*6690*/  IADD3.X R3, R28, R0, RZ, P0, !PT ;  /* 0x000000001c037210 */ /* 0x000fe600007fe4ff */
[----:B------:R1:W5:Y:S01]  /*66a0*/  LDL.LU R37, [R1+0x50] ;  /* 0x0000500001257983 */ /* 0x0003620000300800 */
[----:B------:R-:W-:Y:S04]  /*66b0*/  PLOP3.LUT P0, PT, PT, PT, UP0, 0x80, 0x0 ;  /* 0x000000000000781c */ /* 0x000fe80003f0f008 */
[----:B------:R-:W3:Y:S05]  /*66c0*/  LDL R0, [R1] ;  /* 0x0000000001007983 */ /* 0x000eea0000100800 */
[----:B------:R4:W-:Y:S05]  /*66d0*/  LDGSTS.E.BYPASS.LTC128B.128 [R29+0x5000], [R20.64], !P4 ;  /* 0x05000000141d7fae */ /* 0x0009ea000e101d4c */
[----:B------:R2:W-:Y:S05]  /*66e0*/  LDGSTS.E.BYPASS.LTC128B.128 [R29+0x7000], [R2.64], !P3 ;  /* 0x07000000021d7fae */ /* 0x0005ea000d901d4c */
[----:B------:R-:W0:Y:S01]  /*66f0*/  LDGDEPBAR ;  /* 0x00000000000079af */ /* 0x000e220000000000 */
[C---:B----4-:R-:W-:Y:S08]  /*6700*/  HMMA.16816.F32.BF16 R20, R168.reuse, R24, RZ ;  /* 0x00000018a814723c */ /* 0x050ff000000418ff */
[C---:B------:R-:W-:Y:S08]  /*6710*/  HMMA.16816.F32.BF16 R24, R168.reuse, R26, RZ ;  /* 0x0000001aa818723c */ /* 0x040ff000000418ff */
[C---:B--2---:R-:W-:Y:S08]  /*6720*/  HMMA.16816.F32.BF16 R28, R168.reuse, R32, RZ ;  /* 0x00000020a81c723c */ /* 0x044ff000000418ff */
[----:B------:R-:W-:Y:S08]  /*6730*/  HMMA.16816.F32.BF16 R32, R168, R34, RZ ;  /* 0x00000022a820723c */ /* 0x000ff000000418ff */
[C---:B------:R-:W-:Y:S08]  /*6740*/  HMMA.16816.F32.BF16 R4, R172.reuse, R176, R4 ;  /* 0x000000b0ac04723c */ /* 0x040ff00000041804 */
[C---:B------:R-:W-:Y:S01]  /*6750*/  HMMA.16816.F32.BF16 R8, R172.reuse, R178, R8 ;  /* 0x000000b2ac08723c */ /* 0x040fe20000041808 */
[----:B------:R-:W2:Y:S07]  /*6760*/  LDSM.16.M88.4 R176, [R252+0x10100] ;  /* 0x01010000fcb0783b */ /* 0x000eae0000000200 */
[C---:B------:R-:W-:Y:S08]  /*6770*/  HMMA.16816.F32.BF16 R12, R172.reuse, R180, R12 ;  /* 0x000000b4ac0c723c */ /* 0x040ff0000004180c */
[C---:B------:R-:W-:Y:S01]  /*6780*/  HMMA.16816.F32.BF16 R16, R172.reuse, R182, R16 ;  /* 0x000000b6ac10723c */ /* 0x040fe20000041810 */
[----:B------:R-:W4:Y:S07]  /*6790*/  LDSM.16.M88.4 R180, [R252+0x10900] ;  /* 0x01090000fcb4783b */ /* 0x000f2e0000000200 */
[C---:B------:R-:W-:Y:S08]  /*67a0*/  HMMA.16816.F32.BF16 R20, R172.reuse, R184, R20 ;  /* 0x000000b8ac14723c */ /* 0x040ff00000041814 */
[C---:B------:R-:W-:Y:S01]  /*67b0*/  HMMA.16816.F32.BF16 R24, R172.reuse, R186, R24 ;  /* 0x000000baac18723c */ /* 0x040fe20000041818 */
[----:B------:R-:W-:Y:S07]  /*67c0*/  LDSM.16.M88.4 R184, [R252+0x11900] ;  /* 0x01190000fcb8783b */ /* 0x000fee0000000200 */
[C---:B------:R-:W-:Y:S08]  /*67d0*/  HMMA.16816.F32.BF16 R28, R172.reuse, R188, R28 ;  /* 0x000000bcac1c723c */ /* 0x040ff0000004181c */
[----:B------:R-:W-:Y:S08]  /*67e0*/  HMMA.16816.F32.BF16 R32, R172, R190, R32 ;  /* 0x000000beac20723c */ /* 0x000ff00000041820 */
[C---:B--2---:R-:W-:Y:S08]  /*67f0*/  HMMA.16816.F32.BF16 R4, R192.reuse, R176, R4 ;  /* 0x000000b0c004723c */ /* 0x044ff00000041804 */
[C---:B------:R-:W-:Y:S01]  /*6800*/  HMMA.16816.F32.BF16 R8, R192.reuse, R178, R8 ;  /* 0x000000b2c008723c */ /* 0x040fe20000041808 */
[----:B------:R-:W2:Y:S07]  /*6810*/  LDSM.16.M88.4 R176, [R252+0x11100] ;  /* 0x01110000fcb0783b */ /* 0x000eae0000000200 */
[C---:B----4-:R-:W-:Y:S08]  /*6820*/  HMMA.16816.F32.BF16 R12, R192.reuse, R180, R12 ;  /* 0x000000b4c00c723c */ /* 0x050ff0000004180c */
[C---:B------:R-:W-:Y:S08]  /*6830*/  HMMA.16816.F32.BF16 R16, R192.reuse, R182, R16 ;  /* 0x000000b6c010723c */ /* 0x040ff00000041810 */
[C---:B--2---:R-:W-:Y:S08]  /*6840*/  HMMA.16816.F32.BF16 R20, R192.reuse, R176, R20 ;  /* 0x000000b0c014723c */ /* 0x044ff00000041814 */
[C---:B------:R-:W-:Y:S08]  /*6850*/  HMMA.16816.F32.BF16 R24, R192.reuse, R178, R24 ;  /* 0x000000b2c018723c */ /* 0x040ff00000041818 */
[C---:B------:R-:W-:Y:S08]  /*6860*/  HMMA.16816.F32.BF16 R28, R192.reuse, R184, R28 ;  /* 0x000000b8c01c723c */ /* 0x040ff0000004181c */
[----:B------:R-:W-:Y:S01]  /*6870*/  HMMA.16816.F32.BF16 R32, R192, R186, R32 ;  /* 0x000000bac020723c */ /* 0x000fe20000041820 */
[----:B---3--:R-:W2:Y:S05]  /*6880*/  LDSM.16.M88.4 R180, [R0] ;  /* 0x0000000000b4783b */ /* 0x008eaa0000000200 */
[----:B------:R-:W3:Y:S05]  /*6890*/  LDSM.16.M88.4 R176, [R0+0x800] ;  /* 0x0008000000b0783b */ /* 0x000eea0000000200 */
[----:B------:R-:W4:Y:S01]  /*68a0*/  LDSM.16.M88.4 R184, [R0+0x1000] ;  /* 0x0010000000b8783b */ /* 0x000f220000000200 */
[C---:B--2---:R-:W-:Y:S08]  /*68b0*/  HMMA.16816.F32.BF16 R4, R196.reuse, R180, R4 ;  /* 0x000000b4c404723c */ /* 0x044ff00000041804 */
[C---:B------:R-:W-:Y:S01]  /*68c0*/  HMMA.16816.F32.BF16 R8, R196.reuse, R182, R8 ;  /* 0x000000b6c408723c */ /* 0x040fe20000041808 */
[----:B------:R-:W2:Y:S07]  /*68d0*/  LDSM.16.M88.4 R180, [R0+0x1800] ;  /* 0x0018000000b4783b */ /* 0x000eae0000000200 */
[C---:B---3--:R-:W-:Y:S08]  /*68e0*/  HMMA.16816.F32.BF16 R12, R196.reuse, R176, R12 ;  /* 0x000000b0c40c723c */ /* 0x048ff0000004180c */
[C---:B------:R-:W-:Y:S01]  /*68f0*/  HMMA.16816.F32.BF16 R16, R196.reuse, R178, R16 ;  /* 0x000000b2c410723c */ /* 0x040fe20000041810 */
[----:B------:R-:W3:Y:S07]  /*6900*/  LDSM.16.M88.4 R176, [R135+0x12100] ;  /* 0x0121000087b0783b */ /* 0x000eee0000000200 */
[C---:B----4-:R-:W-:Y:S08]  /*6910*/  HMMA.16816.F32.BF16 R20, R196.reuse, R184, R20 ;  /* 0x000000b8c414723c */ /* 0x050ff00000041814 */
[C---:B------:R-:W-:Y:S01]  /*6920*/  HMMA.16816.F32.BF16 R24, R196.reuse, R186, R24 ;  /* 0x000000bac418723c */ /* 0x040fe20000041818 */
[----:B------:R-:W4:Y:S07]  /*6930*/  LDSM.16.M88.4 R184, [R135+0x12900] ;  /* 0x0129000087b8783b */ /* 0x000f2e0000000200 */
[C---:B--2---:R-:W-:Y:S08]  /*6940*/  HMMA.16816.F32.BF16 R28, R196.reuse, R180, R28 ;  /* 0x000000b4c41c723c */ /* 0x044ff0000004181c */
[----:B------:R-:W-:Y:S01]  /*6950*/  HMMA.16816.F32.BF16 R32, R196, R182, R32 ;  /* 0x000000b6c420723c */ /* 0x000fe20000041820 */
        /* <DEDUP_REMOVED lines=8> */
[C---:B------:R-:W-:Y:S01]  /*69e0*/  HMMA.16816.F32.BF16 R24, R200.reuse, R182, R24 ;  /* 0x000000b6c818723c */ /* 0x040fe20000041818 */
[----:B------:R-:W2:Y:S07]  /*69f0*/  LDSM.16.M88.4 R180, [R36+0x2800] ;  /* 0x0028000024b4783b */ /* 0x000eae0000000200 */
[C---:B---3--:R-:W-:Y:S08]  /*6a00*/  HMMA.16816.F32.BF16 R28, R200.reuse, R176, R28 ;  /* 0x000000b0c81c723c */ /* 0x048ff0000004181c */
[----:B------:R-:W-:Y:S01]  /*6a10*/  HMMA.16816.F32.BF16 R32, R200, R178, R32 ;  /* 0x000000b2c820723c */ /* 0x000fe20000041820 */
        /* <DEDUP_REMOVED lines=8> */
[C---:B------:R-:W-:Y:S01]  /*6aa0*/  HMMA.16816.F32.BF16 R24, R204.reuse, R178, R24 ;  /* 0x000000b2cc18723c */ /* 0x040fe20000041818 */
[----:B------:R-:W3:Y:S07]  /*6ab0*/  LDSM.16.M88.4 R176, [R252+0x12900] ;  /* 0x01290000fcb0783b */ /* 0x000eee0000000200 */
[C---:B----4-:R-:W-:Y:S08]  /*6ac0*/  HMMA.16816.F32.BF16 R28, R204.reuse, R184, R28 ;  /* 0x000000b8cc1c723c */ /* 0x050ff0000004181c */
[----:B------:R-:W-:Y:S01]  /*6ad0*/  HMMA.16816.F32.BF16 R32, R204, R186, R32 ;  /* 0x000000bacc20723c */ /* 0x000fe20000041820 */
        /* <DEDUP_REMOVED lines=87> */
[----:B------:R3:W1:Y:S07]  /*7050*/  LDSM.16.M88.4 R176, [R36+0x7800] ;  /* 0x0078000024b0783b */ /* 0x00066e0000000200 */
[C---:B----4-:R-:W-:Y:S08]  /*7060*/  HMMA.16816.F32.BF16 R12, R236.reuse, R184, R12 ;  /* 0x000000b8ec0c723c */ /* 0x050ff0000004180c */
[C---:B------:R-:W-:Y:S01]  /*7070*/  HMMA.16816.F32.BF16 R16, R236.reuse, R186, R16 ;  /* 0x000000baec10723c */ /* 0x040fe20000041810 */
[----:B------:R-:W4:Y:S05]  /*7080*/  LDSM.16.M88.4 R184, [R252+0x16100] ;  /* 0x01610000fcb8783b */ /* 0x000f2a0000000200 */
[----:B---3--:R3:W5:Y:S02]  /*7090*/  LDL.LU R36, [R1+0x4c] ;  /* 0x00004c0001247983 */ /* 0x0087640000300800 */
[C---:B--2---:R-:W-:Y:S08]  /*70a0*/  HMMA.16816.F32.BF16 R20, R236.reuse, R180, R20 ;  /* 0x000000b4ec14723c */ /* 0x044ff00000041814 */
[C---:B------:R-:W-:Y:S01]  /*70b0*/  HMMA.16816.F32.BF16 R24, R236.reuse, R182, R24 ;  /* 0x000000b6ec18723c */ /* 0x040fe20000041818 */
[----:B------:R-:W2:Y:S07]  /*70c0*/  LDSM.16.M88.4 R180, [R252+0x16900] ;  /* 0x01690000fcb4783b */ /* 0x000eae0000000200 */
[C---:B-1----:R-:W-:Y:S08]  /*70d0*/  HMMA.16816.F32.BF16 R28, R236.reuse, R176, R28 ;  /* 0x000000b0ec1c723c */ /* 0x042ff0000004181c */
[----:B------:R-:W-:Y:S01]  /*70e0*/  HMMA.16816.F32.BF16 R32, R236, R178, R32 ;  /* 0x000000b2ec20723c */ /* 0x000fe20000041820 */
[----:B------:R-:W1:Y:S07]  /*70f0*/  LDSM.16.M88.4 R176, [R252+0x17100] ;  /* 0x01710000fcb0783b */ /* 0x000e6e0000000200 */
[C---:B----4-:R-:W-:Y:S08]  /*7100*/  HMMA.16816.F32.BF16 R4, R240.reuse, R184, R4 ;  /* 0x000000b8f004723c */ /* 0x050ff00000041804 */
[C---:B------:R-:W-:Y:S01]  /*7110*/  HMMA.16816.F32.BF16 R8, R240.reuse, R186, R8 ;  /* 0x000000baf008723c */ /* 0x040fe20000041808 */
[----:B------:R-:W4:Y:S07]  /*7120*/  LDSM.16.M88.4 R184, [R252+0x17900] ;  /* 0x01790000fcb8783b */ /* 0x000f2e0000000200 */
[C---:B--2---:R-:W-:Y:S08]  /*7130*/  HMMA.16816.F32.BF16 R12, R240.reuse, R180, R12 ;  /* 0x000000b4f00c723c */ /* 0x044ff0000004180c */
[C---:B------:R-:W-:Y:S01]  /*7140*/  HMMA.16816.F32.BF16 R16, R240.reuse, R182, R16 ;  /* 0x000000b6f010723c */ /* 0x040fe20000041810 */
[----:B------:R-:W2:Y:S07]  /*7150*/  LDSM.16.M88.4 R180, [R0+0x6000] ;  /* 0x0060000000b4783b */ /* 0x000eae0000000200 */
[C---:B-1----:R-:W-:Y:S08]  /*7160*/  HMMA.16816.F32.BF16 R20, R240.reuse, R176, R20 ;  /* 0x000000b0f014723c */ /* 0x042ff00000041814 */
[C---:B------:R-:W-:Y:S01]  /*7170*/  HMMA.16816.F32.BF16 R24, R240.reuse, R178, R24 ;  /* 0x000000b2f018723c */ /* 0x040fe20000041818 */
[----:B------:R-:W1:Y:S07]  /*7180*/  LDSM.16.M88.4 R176, [R0+0x6800] ;  /* 0x0068000000b0783b */ /* 0x000e6e0000000200 */
[C---:B----4-:R-:W-:Y:S08]  /*7190*/  HMMA.16816.F32.BF16 R28, R240.reuse, R184, R28 ;  /* 0x000000b8f01c723c */ /* 0x050ff0000004181c */
[----:B------:R-:W-:Y:S08]  /*71a0*/  HMMA.16816.F32.BF16 R32, R240, R186, R32 ;  /* 0x000000baf020723c */ /* 0x000ff00000041820 */
[C---:B--2---:R-:W-:Y:S08]  /*71b0*/  HMMA.16816.F32.BF16 R4, R244.reuse, R180, R4 ;  /* 0x000000b4f404723c */ /* 0x044ff00000041804 */
[C---:B------:R-:W-:Y:S08]  /*71c0*/  HMMA.16816.F32.BF16 R8, R244.reuse, R182, R8 ;  /* 0x000000b6f408723c */ /* 0x040ff00000041808 */
[C---:B-1----:R-:W-:Y:S08]  /*71d0*/  HMMA.16816.F32.BF16 R12, R244.reuse, R176, R12 ;  /* 0x000000b0f40c723c */ /* 0x042ff0000004180c */
[----:B------:R-:W-:Y:S01]  /*71e0*/  FMUL.FTZ R4, R4, c[0x0][0x320] ;  /* 0x0000c80004047a20 */ /* 0x000fe20000410000 */
[C---:B------:R-:W-:Y:S03]  /*71f0*/  HMMA.16816.F32.BF16 R16, R244.reuse, R178, R16 ;  /* 0x000000b2f410723c */ /* 0x040fe60000041810 */
[----:B------:R-:W-:Y:S01]  /*7200*/  MUFU.TANH R187, R4 ;  /* 0x0000000400bb7308 */ /* 0x000fe20000002400 */
[----:B------:R-:W-:Y:S02]  /*7210*/  FMUL.FTZ R5, R5, c[0x0][0x320] ;  /* 0x0000c80005057a20 */ /* 0x000fe40000410000 */
[----:B------:R-:W-:Y:S02]  /*7220*/  FMUL.FTZ R6, R6, c[0x0][0x320] ;  /* 0x0000c80006067a20 */ /* 0x000fe40000410000 */
[----:B------:R-:W-:Y:S04]  /*7230*/  FMUL.FTZ R7, R7, c[0x0][0x320] ;  /* 0x0000c80007077a20 */ /* 0x000fe80000410000 */
[----:B------:R-:W-:Y:S01]  /*7240*/  FMUL.FTZ R8, R8, c[0x0][0x320] ;  /* 0x0000c80008087a20 */ /* 0x000fe20000410000 */
[----:B------:R-:W-:Y:S01]  /*7250*/  MUFU.TANH R185, R5 ;  /* 0x0000000500b97308 */ /* 0x000fe20000002400 */
[----:B------:R-:W-:Y:S02]  /*7260*/  FMUL.FTZ R9, R9, c[0x0][0x320] ;  /* 0x0000c80009097a20 */ /* 0x000fe40000410000 */
[----:B------:R-:W-:Y:S02]  /*7270*/  FMUL.FTZ R10, R10, c[0x0][0x320] ;  /* 0x0000c8000a0a7a20 */ /* 0x000fe40000410000 */
[----:B------:R-:W-:Y:S02]  /*7280*/  FMUL.FTZ R11, R11, c[0x0][0x320] ;  /* 0x0000c8000b0b7a20 */ /* 0x000fe40000410000 */
[----:B------:R-:W-:Y:S02]  /*7290*/  FMUL.FTZ R12, R12, c[0x0][0x320] ;  /* 0x0000c8000c0c7a20 */ /* 0x000fe40000410000 */
[----:B------:R-:W-:Y:S01]  /*72a0*/  FMUL.FTZ R13, R13, c[0x0][0x320] ;  /* 0x0000c8000d0d7a20 */ /* 0x000fe20000410000 */
[----:B------:R-:W1:Y:S01]  /*72b0*/  MUFU.TANH R2, R6 ;  /* 0x0000000600027308 */ /* 0x000e620000002400 */
[----:B------:R-:W-:Y:S02]  /*72c0*/  FMUL.FTZ R14, R14, c[0x0][0x320] ;  /* 0x0000c8000e0e7a20 */ /* 0x000fe40000410000 */
[----:B------:R-:W-:Y:S02]  /*72d0*/  FMUL.FTZ R15, R15, c[0x0][0x320] ;  /* 0x0000c8000f0f7a20 */ /* 0x000fe40000410000 */
[----:B------:R-:W-:Y:S02]  /*72e0*/  FMUL.FTZ R16, R16, c[0x0][0x320] ;  /* 0x0000c80010107a20 */ /* 0x000fe40000410000 */
[----:B------:R-:W-:Y:S02]  /*72f0*/  FMUL.FTZ R17, R17, c[0x0][0x320] ;  /* 0x0000c80011117a20 */ /* 0x000fe40000410000 */
[----:B------:R-:W-:Y:S01]  /*7300*/  FMUL.FTZ R18, R18, c[0x0][0x320] ;  /* 0x0000c80012127a20 */ /* 0x000fe20000410000 */
[----:B------:R2:W4:Y:S01]  /*7310*/  MUFU.TANH R191, R7 ;  /* 0x0000000700bf7308 */ /* 0x0005220000002400 */
[----:B------:R-:W-:Y:S09]  /*7320*/  FMUL.FTZ R19, R19, c[0x0][0x320] ;  /* 0x0000c80013137a20 */ /* 0x000ff20000410000 */
[----:B------:R-:W3:Y:S01]  /*7330*/  MUFU.TANH R184, R8 ;  /* 0x0000000800b87308 */ /* 0x000ee20000002400 */
[----:B-1----:R-:W-:Y:S09]  /*7340*/  STL [R1+0x8], R2 ;  /* 0x0000080201007387 */ /* 0x002ff20000100800 */
[----:B------:R-:W1:Y:S01]  /*7350*/  MUFU.TANH R181, R9 ;  /* 0x0000000900b57308 */ /* 0x000e620000002400 */
[----:B--2---:R-:W2:Y:S09]  /*7360*/  LDSM.16.M88.4 R4, [R0+0x7000] ;  /* 0x007000000004783b */ /* 0x004eb20000000200 */
[----:B------:R-:W1:Y:S10]  /*7370*/  MUFU.TANH R190, R10 ;  /* 0x0000000a00be7308 */ /* 0x000e740000002400 */
[----:B------:R1:W1:Y:S10]  /*7380*/  MUFU.TANH R189, R11 ;  /* 0x0000000b00bd7308 */ /* 0x0002740000002400 */
[----:B------:R-:W3:Y:S10]  /*7390*/  MUFU.TANH R180, R12 ;  /* 0x0000000c00b47308 */ /* 0x000ef40000002400 */
[----:B------:R-:W3:Y:S01]  /*73a0*/  MUFU.TANH R179, R13 ;  /* 0x0000000d00b37308 */ /* 0x000ee20000002400 */
[----:B-1----:R-:W1:Y:S01]  /*73b0*/  LDSM.16.M88.4 R8, [R0+0x7800] ;  /* 0x007800000008783b */ /* 0x002e620000000200 */
[----:B------:R-:W-:Y:S08]  /*73c0*/  DEPBAR.LE SB0, 0x0 ;  /* 0x000080000000791a */ /* 0x000ff00000000000 */
[----:B------:R-:W1:Y:S01]  /*73d0*/  MUFU.TANH R188, R14 ;  /* 0x0000000e00bc7308 */ /* 0x000e620000002400 */
[----:B------:R-:W-:Y:S01]  /*73e0*/  BAR.SYNC.DEFER_BLOCKING 0x0 ;  /* 0x0000000000007b1d */ /* 0x000fe20000010000 */
[C---:B--2---:R-:W-:Y:S08]  /*73f0*/  HMMA.16816.F32.BF16 R20, R244.reuse, R4, R20 ;  /* 0x00000004f414723c */ /* 0x044ff00000041814 */
[----:B------:R-:W2:Y:S01]  /*7400*/  MUFU.TANH R186, R15 ;  /* 0x0000000f00ba7308 */ /* 0x000ea20000002400 */
[C---:B------:R-:W-:Y:S09]  /*7410*/  HMMA.16816.F32.BF16 R24, R244.reuse, R6, R24 ;  /* 0x00000006f418723c */ /* 0x040ff20000041818 */
[----:B------:R2:W2:Y:S06]  /*7420*/  MUFU.TANH R178, R16 ;  /* 0x0000001000b27308 */ /* 0x0004ac0000002400 */
[----:B------:R-:W-:Y:S02]  /*7430*/  FMUL.FTZ R20, R20, c[0x0][0x320] ;  /* 0x0000c80014147a20 */ /* 0x000fe40000410000 */
[----:B------:R-:W-:Y:S02]  /*7440*/  FMUL.FTZ R22, R22, c[0x0][0x320] ;  /* 0x0000c80016167a20 */ /* 0x000fe40000410000 */
[----:B------:R3:W3:Y:S01]  /*7450*/  MUFU.TANH R177, R17 ;  /* 0x0000001100b17308 */ /* 0x0006e20000002400 */
[----:B------:R-:W-:Y:S01]  /*7460*/  FMUL.FTZ R23, R23, c[0x0][0x320] ;  /* 0x0000c80017177a20 */ /* 0x000fe20000410000 */
[C---:B-1----:R-:W-:Y:S03]  /*7470*/  HMMA.16816.F32.BF16 R28, R244.reuse, R8, R28 ;  /* 0x00000008f41c723c */ /* 0x042fe6000004181c */
[----:B------:R-:W-:Y:S02]  /*7480*/  FMUL.FTZ R26, R26, c[0x0][0x320] ;  /* 0x0000c8001a1a7a20 */ /* 0x000fe40000410000 */
[----:B------:R-:W-:Y:S03]  /*7490*/  FMUL.FTZ R27, R27, c[0x0][0x320] ;  /* 0x0000c8001b1b7a20 */ /* 0x000fe60000410000 */
[----:B------:R1:W1:Y:S01]  /*74a0*/  MUFU.TANH R183, R18 ;  /* 0x0000001200b77308 */ /* 0x0002620000002400 */
[----:B------:R-:W-:Y:S03]  /*74b0*/  HMMA.16816.F32.BF16 R32, R244, R10, R32 ;  /* 0x0000000af420723c */ /* 0x000fe60000041820 */
[----:B--2---:R-:W-:Y:S06]  /*74c0*/  FMUL.FTZ R16, R25, c[0x0][0x320] ;  /* 0x0000c80019107a20 */ /* 0x004fec0000410000 */
[----:B------:R2:W2:Y:S06]  /*74d0*/  MUFU.TANH R182, R19 ;  /* 0x0000001300b67308 */ /* 0x0004ac0000002400 */
[----:B------:R-:W-:Y:S04]  /*74e0*/  FMUL.FTZ R15, R28, c[0x0][0x320] ;  /* 0x0000c8001c0f7a20 */ /* 0x000fe80000410000 */
[----:B------:R4:W4:Y:S01]  /*74f0*/  MUFU.TANH R176, R20 ;  /* 0x0000001400b07308 */ /* 0x0009220000002400 */
[----:B------:R-:W-:Y:S02]  /*7500*/  FMUL.FTZ R14, R29, c[0x0][0x320] ;  /* 0x0000c8001d0e7a20 */ /* 0x000fe40000410000 */
[----:B---3--:R-:W-:Y:S02]  /*7510*/  FMUL.FTZ R17, R31, c[0x0][0x320] ;  /* 0x0000c8001f117a20 */ /* 0x008fe40000410000 */
[----:B-1----:R-:W-:Y:S02]  /*7520*/  FMUL.FTZ R18, R24, c[0x0][0x320] ;  /* 0x0000c80018127a20 */ /* 0x002fe40000410000 */
[----:B------:R-:W-:Y:S02]  /*7530*/  FMUL.FTZ R13, R32, c[0x0][0x320] ;  /* 0x0000c800200d7a20 */ /* 0x000fe40000410000 */
[----:B------:R-:W-:Y:S01]  /*7540*/  FMUL.FTZ R12, R33, c[0x0][0x320] ;  /* 0x0000c800210c7a20 */ /* 0x000fe20000410000 */
[----:B------:R-:W1:Y:S01]  /*7550*/  MUFU.TANH R22, R22 ;  /* 0x0000001600167308 */ /* 0x000e620000002400 */
[----:B------:R-:W-:Y:S02]  /*7560*/  FMUL.FTZ R4, R34, c[0x0][0x320] ;  /* 0x0000c80022047a20 */ /* 0x000fe40000410000 */
[----:B------:R-:W-:Y:S02]  /*7570*/  FMUL.FTZ R0, R35, c[0x0][0x320] ;  /* 0x0000c80023007a20 */ /* 0x000fe40000410000 */
[----:B--2---:R-:W-:Y:S05]  /*7580*/  FMUL.FTZ R19, R30, c[0x0][0x320] ;  /* 0x0000c8001e137a20 */ /* 0x004fea0000410000 */
[----:B------:R-:W2:Y:S01]  /*7590*/  MUFU.TANH R23, R23 ;  /* 0x0000001700177308 */ /* 0x000ea20000002400 */
[----:B----4-:R-:W-:Y:S09]  /*75a0*/  FMUL.FTZ R20, R21, c[0x0][0x320] ;  /* 0x0000c80015147a20 */ /* 0x010ff20000410000 */
[----:B------:R-:W3:Y:S10]  /*75b0*/  MUFU.TANH R20, R20 ;  /* 0x0000001400147308 */ /* 0x000ef40000002400 */
[----:B------:R-:W4:Y:S10]  /*75c0*/  MUFU.TANH R18, R18 ;  /* 0x0000001200127308 */ /* 0x000f340000002400 */
[----:B------:R-:W1:Y:S10]  /*75d0*/  MUFU.TANH R16, R16 ;  /* 0x0000001000107308 */ /* 0x000e740000002400 */
        /* <DEDUP_REMOVED lines=9> */
[----:B------:R1:W1:Y:S02]  /*7670*/  MUFU.TANH R3, R0 ;  /* 0x0000000000037308 */ /* 0x0002640000002400 */
[----:B-12345:R-:W-:-:S05]  /*7680*/  @P0 BRA `(.L_x_8) ;  /* 0xffffe6a000000947 */ /* 0x03efca000383ffff */
.L_x_7:
[----:B------:R-:W2:Y:S01]  /*7690*/  LDL.LU R5, [R1+0x1c] ;  /* 0x00001c0001057983 */ /* 0x000ea20000300800 */
[----:B------:R-:W-:Y:S01]  /*76a0*/  FMNMX.FTZ R0, R187, R133, !PT ;  /* 0x00000085bb007209 */ /* 0x000fe20007810000 */
[----:B------:R-:W-:Y:S02]  /*76b0*/  UISETP.GT.AND UP0, UPT, UR6, UR8, UPT ;  /* 0x000000080600728c */ /* 0x000fe4000bf04270 */
[----:B----4-:R-:W3:Y:S01]  /*76c0*/  LDL.LU R7, [R1+0x8] ;  /* 0x0000080001077983 */ /* 0x010ee20000300800 */
[----:B------:R-:W-:Y:S01]  /*76d0*/  FMNMX.FTZ R0, R185, R0, !PT ;  /* 0x00000000b9007209 */ /* 0x000fe20007810000 */
[----:B------:R-:W-:Y:S02]  /*76e0*/  UIADD3 UR6, UR6, -0x1, URZ ;  /* 0xffffffff06067890 */ /* 0x000fe4000fffe03f */
[----:B------:R-:W0:Y:S01]  /*76f0*/  LDGDEPBAR ;  /* 0x00000000000079af */ /* 0x000e220000000000 */
[----:B------:R-:W-:Y:S02]  /*7700*/  FMNMX.FTZ R0, R184, R0, !PT ;  /* 0x00000000b8007209 */ /* 0x000fe40007810000 */
[----:B------:R-:W-:Y:S02]  /*7710*/  PLOP3.LUT P0, PT, PT, PT, UP0, 0x80, 0x0 ;  /* 0x000000000000781c */ /* 0x000fe40003f0f008 */
[----:B------:R-:W-:Y:S04]  /*7720*/  FMNMX.FTZ R0, R181, R0, !PT ;  /* 0x00000000b5007209 */ /* 0x000fe80007810000 */
        /* <DEDUP_REMOVED lines=11> */
[----:B------:R-:W-:Y:S05]  /*77e0*/  FMNMX.FTZ R0, R12, R0, !PT ;  /* 0x000000000c007209 */ /* 0x000fea0007810000 */
[----:B------:R-:W1:Y:S02]  /*77f0*/  SHFL.BFLY PT, R2, R0, 0x2, 0x1f ;  /* 0x0c401f0000027f89 */ /* 0x000e6400000e0000 */
[----:B-1----:R-:W-:Y:S06]  /*7800*/  FMNMX.FTZ R0, R0, R2, !PT ;  /* 0x0000000200007209 */ /* 0x002fec0007810000 */
[----:B------:R-:W1:Y:S02]  /*7810*/  SHFL.BFLY PT, R132, R0, 0x1, 0x1f ;  /* 0x0c201f0000847f89 */ /* 0x000e6400000e0000 */
[----:B-1----:R-:W-:Y:S05]  /*7820*/  FMNMX.FTZ R132, R0, R132, !PT ;  /* 0x0000008400847209 */ /* 0x002fea0007810000 */
[C---:B------:R-:W-:Y:S02]  /*7830*/  FADD.FTZ R0, -R132.reuse, R133 ;  /* 0x0000008584007221 */ /* 0x040fe40000010100 */
[----:B------:R-:W4:Y:S01]  /*7840*/  LDL.LU R133, [R1+0x40] ;  /* 0x0000400001857983 */ /* 0x000f220000300800 */
[----:B------:R-:W-:Y:S02]  /*7850*/  FMUL.FTZ R2, R132, c[0x0][0x2d0] ;  /* 0x0000b40084027a20 */ /* 0x000fe40000410000 */
[----:B------:R-:W-:Y:S02]  /*7860*/  FMUL.FTZ R0, R0, c[0x0][0x2d0] ;  /* 0x0000b40000007a20 */ /* 0x000fe40000410000 */
[--C-:B------:R-:W-:Y:S02]  /*7870*/  FFMA.FTZ R187, R187, c[0x0][0x2d0], -R2.reuse ;  /* 0x0000b400bbbb7a23 */ /* 0x100fe40000010802 */
[--C-:B------:R-:W-:Y:S01]  /*7880*/  FFMA.FTZ R11, R179, c[0x0][0x2d0], -R2.reuse ;  /* 0x0000b400b30b7a23 */ /* 0x100fe20000010802 */
[----:B------:R-:W1:Y:S01]  /*7890*/  MUFU.EX2 R6, R0 ;  /* 0x0000000000067308 */ /* 0x000e620000000800 */
[--C-:B------:R-:W-:Y:S02]  /*78a0*/  FFMA.FTZ R30, R178, c[0x0][0x2d0], -R2.reuse ;  /* 0x0000b400b21e7a23 */ /* 0x100fe40000010802 */
        /* <DEDUP_REMOVED lines=12> */
[----:B------:R-:W-:Y:S02]  /*7970*/  FFMA.FTZ R184, R184, c[0x0][0x2d0], -R2 ;  /* 0x0000b400b8b87a23 */ /* 0x000fe40000010802 */
[----:B------:R-:W2:Y:S01]  /*7980*/  MUFU.EX2 R2, R187 ;  /* 0x000000bb00027308 */ /* 0x000ea20000000800 */
[C---:B-1----:R-:W-:Y:S02]  /*7990*/  FMUL.FTZ R32, R6.reuse, R136 ;  /* 0x0000008806207220 */ /* 0x042fe40000410000 */
[C---:B------:R-:W-:Y:S02]  /*79a0*/  FMUL.FTZ R33, R6.reuse, R137 ;  /* 0x0000008906217220 */ /* 0x040fe40000410000 */
[C---:B------:R-:W-:Y:S02]  /*79b0*/  FMUL.FTZ R12, R6.reuse, R156 ;  /* 0x0000009c060c7220 */ /* 0x040fe40000410000 */
[C---:B------:R-:W-:Y:S01]  /*79c0*/  FMUL.FTZ R13, R6.reuse, R157 ;  /* 0x0000009d060d7220 */ /* 0x040fe20000410000 */
[----:B------:R-:W-:Y:S01]  /*79d0*/  MOV R157, R18 ;  /* 0x00000012009d7202 */ /* 0x000fe20000000f00 */
[C---:B------:R-:W-:Y:S01]  /*79e0*/  FMUL.FTZ R16, R6.reuse, R152 ;  /* 0x0000009806107220 */ /* 0x040fe20000410000 */
[----:B------:R-:W1:Y:S01]  /*79f0*/  MUFU.EX2 R176, R185 ;  /* 0x000000b900b07308 */ /* 0x000e620000000800 */
[C---:B------:R-:W-:Y:S02]  /*7a00*/  FMUL.FTZ R20, R6.reuse, R148 ;  /* 0x0000009406147220 */ /* 0x040fe40000410000 */
[C---:B------:R-:W-:Y:S02]  /*7a10*/  FMUL.FTZ R25, R6.reuse, R145 ;  /* 0x0000009106197220 */ /* 0x040fe40000410000 */
[C---:B------:R-:W-:Y:S02]  /*7a20*/  FMUL.FTZ R28, R6.reuse, R140 ;  /* 0x0000008c061c7220 */ /* 0x040fe40000410000 */
[C---:B------:R-:W-:Y:S02]  /*7a30*/  FMUL.FTZ R29, R6.reuse, R141 ;  /* 0x0000008d061d7220 */ /* 0x040fe40000410000 */
[C---:B------:R-:W-:Y:S01]  /*7a40*/  FMUL.FTZ R36, R6.reuse, R36 ;  /* 0x0000002406247220 */ /* 0x040fe20000410000 */
[----:B------:R-:W5:Y:S01]  /*7a50*/  MUFU.EX2 R178, R184 ;  /* 0x000000b800b27308 */ /* 0x000f620000000800 */
[C---:B------:R-:W-:Y:S02]  /*7a60*/  FMUL.FTZ R37, R6.reuse, R37 ;  /* 0x0000002506257220 */ /* 0x040fe40000410000 */
        /* <DEDUP_REMOVED lines=46> */
[----:B--2---:R-:W-:Y:S04]  /*7d50*/  FFMA.FTZ R0, R6, R5, R2 ;  /* 0x0000000506007223 */ /* 0x004fe80000010002 */
[C---:B-1----:R-:W-:Y:S01]  /*7d60*/  FADD.FTZ R0, R176.reuse, R0 ;  /* 0x00000000b0007221 */ /* 0x042fe20000010000 */
[----:B------:R-:W-:Y:S02]  /*7d70*/  F2FP.BF16.PACK_AB R176, R176, R2 ;  /* 0x00000002b0b0723e */ /* 0x000fe400000010ff */
[----:B------:R-:W1:Y:S01]  /*7d80*/  MUFU.EX2 R2, R181 ;  /* 0x000000b500027308 */ /* 0x000e620000000800 */
[----:B-----5:R-:W-:Y:S04]  /*7d90*/  FADD.FTZ R0, R178, R0 ;  /* 0x00000000b2007221 */ /* 0x020fe80000010000 */
[C---:B-1----:R-:W-:Y:S01]  /*7da0*/  FADD.FTZ R180, R2.reuse, R0 ;  /* 0x0000000002b47221 */ /* 0x042fe20000010000 */
[----:B---3--:R-:W-:Y:S02]  /*7db0*/  FMNMX.FTZ R0, R7, R134, !PT ;  /* 0x0000008607007209 */ /* 0x008fe40007810000 */
[----:B------:R-:W-:Y:S02]  /*7dc0*/  F2FP.BF16.PACK_AB R178, R2, R178 ;  /* 0x000000b202b2723e */ /* 0x000fe400000010ff */
        /* <DEDUP_REMOVED lines=20> */
[----:B------:R-:W-:Y:S02]  /*7f10*/  FMUL.FTZ R5, R2, c[0x0][0x2d0] ;  /* 0x0000b40002057a20 */ /* 0x000fe40000410000 */
[----:B------:R-:W-:Y:S02]  /*7f20*/  FMUL.FTZ R0, R0, c[0x0][0x2d0] ;  /* 0x0000b40000007a20 */ /* 0x000fe40000410000 */
[--C-:B------:R-:W-:Y:S02]  /*7f30*/  FFMA.FTZ R191, R191, c[0x0][0x2d0], -R5.reuse ;  /* 0x0000b400bfbf7a23 */ /* 0x100fe40000010805 */
[--C-:B------:R-:W-:Y:S02]  /*7f40*/  FFMA.FTZ R184, R22, c[0x0][0x2d0], -R5.reuse ;  /* 0x0000b40016b87a23 */ /* 0x100fe40000010805 */
[--C-:B------:R-:W-:Y:S01]  /*7f50*/  FFMA.FTZ R22, R3, c[0x0][0x2d0], -R5.reuse ;  /* 0x0000b40003167a23 */ /* 0x100fe20000010805 */
[----:B------:R-:W1:Y:S01]  /*7f60*/  MUFU.EX2 R0, R0 ;  /* 0x0000000000007308 */ /* 0x000e620000000800 */
[--C-:B------:R-:W-:Y:S02]  /*7f70*/  FFMA.FTZ R187, R182, c[0x0][0x2d0], -R5.reuse ;  /* 0x0000b400b6bb7a23 */ /* 0x100fe40000010805 */
[--C-:B------:R-:W-:Y:S01]  /*7f80*/  FFMA.FTZ R182, R26, c[0x0][0x2d0], -R5.reuse ;  /* 0x0000b4001ab67a23 */ /* 0x100fe20000010805 */
[----:B------:R-:W-:Y:S01]  /*7f90*/  MOV R26, R21 ;  /* 0x00000015001a7202 */ /* 0x000fe20000000f00 */
[----:B------:R-:W-:Y:S01]  /*7fa0*/  FMUL.FTZ R21, R6, R149 ;  /* 0x0000009506157220 */ /* 0x000fe20000410000 */
[----:B------:R-:W-:Y:S01]  /*7fb0*/  MOV R149, R34 ;  /* 0x0000002200957202 */ /* 0x000fe20000000f00 */
[--C-:B------:R-:W-:Y:S01]  /*7fc0*/  FFMA.FTZ R190, R190, c[0x0][0x2d0], -R5.reuse ;  /* 0x0000b400bebe7a23 */ /* 0x100fe20000010805 */
[----:B------:R-:W-:Y:S01]  /*7fd0*/  MOV R148, R26 ;  /* 0x0000001a00947202 */ /* 0x000fe20000000f00 */
[--C-:B------:R-:W-:Y:S01]  /*7fe0*/  FFMA.FTZ R7, R7, c[0x0][0x2d0], -R5.reuse ;  /* 0x0000b40007077a23 */ /* 0x100fe20000010805 */
[----:B------:R2:W-:Y:S01]  /*7ff0*/  MUFU.EX2 R3, R191 ;  /* 0x000000bf00037308 */ /* 0x0005e20000000800 */
[--C-:B------:R-:W-:Y:S02]  /*8000*/  FFMA.FTZ R189, R189, c[0x0][0x2d0], -R5.reuse ;  /* 0x0000b400bdbd7a23 */ /* 0x100fe40000010805 */
[--C-:B------:R-:W-:Y:S01]  /*8010*/  FFMA.FTZ R181, R27, c[0x0][0x2d0], -R5.reuse ;  /* 0x0000b4001bb57a23 */ /* 0x100fe20000010805 */
[----:B------:R-:W-:Y:S01]  /*8020*/  MOV R27, R9 ;  /* 0x00000009001b7202 */ /* 0x000fe20000000f00 */
[--C-:B------:R-:W-:Y:S01]  /*8030*/  FFMA.FTZ R14, R19, c[0x0][0x2d0], -R5.reuse ;  /* 0x0000b400130e7a23 */ /* 0x100fe20000010805 */
[----:B------:R-:W-:Y:S01]  /*8040*/  MOV R19, R8 ;  /* 0x0000000800137202 */ /* 0x000fe20000000f00 */
[--C-:B------:R-:W-:Y:S01]  /*8050*/  FFMA.FTZ R15, R17, c[0x0][0x2d0], -R5.reuse ;  /* 0x0000b400110f7a23 */ /* 0x100fe20000010805 */
[----:B------:R-:W-:Y:S01]  /*8060*/  MOV R140, R27 ;  /* 0x0000001b008c7202 */ /* 0x000fe20000000f00 */
[C---:B------:R-:W-:Y:S01]  /*8070*/  FMUL.FTZ R8, R6.reuse, R160 ;  /* 0x000000a006087220 */ /* 0x040fe20000410000 */
[----:B------:R-:W-:Y:S01]  /*8080*/  MUFU.EX2 R190, R190 ;  /* 0x000000be00be7308 */ /* 0x000fe20000000800 */
[C---:B------:R-:W-:Y:S01]  /*8090*/  FMUL.FTZ R9, R6.reuse, R161 ;  /* 0x000000a106097220 */ /* 0x040fe20000410000 */
[----:B------:R-:W-:Y:S01]  /*80a0*/  MOV R160, R15 ;  /* 0x0000000f00a07202 */ /* 0x000fe20000000f00 */
[----:B------:R-:W-:Y:S01]  /*80b0*/  FMUL.FTZ R17, R6, R153 ;  /* 0x0000009906117220 */ /* 0x000fe20000410000 */
[----:B------:R-:W-:Y:S01]  /*80c0*/  MOV R153, R179 ;  /* 0x000000b300997202 */ /* 0x000fe20000000f00 */
[----:B-1----:R-:W-:Y:S01]  /*80d0*/  FMUL.FTZ R34, R0, R138 ;  /* 0x0000008a00227220 */ /* 0x002fe20000410000 */
[----:B------:R-:W-:Y:S01]  /*80e0*/  MOV R161, R14 ;  /* 0x0000000e00a17202 */ /* 0x000fe20000000f00 */
[--C-:B------:R-:W-:Y:S01]  /*80f0*/  FFMA.FTZ R188, R188, c[0x0][0x2d0], -R5.reuse ;  /* 0x0000b400bcbc7a23 */ /* 0x100fe20000010805 */
[----:B------:R-:W-:Y:S01]  /*8100*/  MOV R145, R19 ;  /* 0x0000001300917202 */ /* 0x000fe20000000f00 */
[--C-:B------:R-:W-:Y:S01]  /*8110*/  FFMA.FTZ R186, R186, c[0x0][0x2d0], -R5.reuse ;  /* 0x0000b400baba7a23 */ /* 0x100fe20000010805 */
[----:B------:R-:W1:Y:S01]  /*8120*/  MUFU.EX2 R156, R189 ;  /* 0x000000bd009c7308 */ /* 0x000e620000000800 */
[--C-:B------:R-:W-:Y:S02]  /*8130*/  FFMA.FTZ R183, R183, c[0x0][0x2d0], -R5.reuse ;  /* 0x0000b400b7b77a23 */ /* 0x100fe40000010805 */
[--C-:B------:R-:W-:Y:S01]  /*8140*/  FFMA.FTZ R185, R23, c[0x0][0x2d0], -R5.reuse ;  /* 0x0000b40017b97a23 */ /* 0x100fe20000010805 */
[----:B--2---:R-:W-:Y:S01]  /*8150*/  MOV R191, R35 ;  /* 0x0000002300bf7202 */ /* 0x004fe20000000f00 */
[----:B------:R-:W-:Y:S01]  /*8160*/  FMUL.FTZ R35, R0, R139 ;  /* 0x0000008b00237220 */ /* 0x000fe20000410000 */
[----:B------:R-:W-:Y:S01]  /*8170*/  MOV R23, R24 ;  /* 0x0000001800177202 */ /* 0x000fe20000000f00 */
[----:B------:R-:W2:Y:S01]  /*8180*/  LDSM.16.MT88.4 R136, [R248+0x100] ;  /* 0x00010000f888783b */ /* 0x000ea20000004200 */
[----:B------:R-:W-:Y:S01]  /*8190*/  FMUL.FTZ R24, R6, R144 ;  /* 0x0000009006187220 */ /* 0x000fe20000410000 */
[----:B------:R-:W-:Y:S01]  /*81a0*/  MOV R144, R30 ;  /* 0x0000001e00907202 */ /* 0x000fe20000000f00 */
[----:B------:R-:W4:Y:S01]  /*81b0*/  MUFU.EX2 R177, R7 ;  /* 0x0000000700b17308 */ /* 0x000f220000000800 */
[----:B------:R-:W-:Y:S01]  /*81c0*/  FFMA.FTZ R134, R4, c[0x0][0x2d0], -R5 ;  /* 0x0000b40004867a23 */ /* 0x000fe20000010805 */
[----:B------:R-:W-:Y:S01]  /*81d0*/  MOV R141, R23 ;  /* 0x00000017008d7202 */ /* 0x000fe20000000f00 */
[C---:B------:R-:W-:Y:S01]  /*81e0*/  FMUL.FTZ R4, R6.reuse, R164 ;  /* 0x000000a406047220 */ /* 0x040fe20000410000 */
[----:B------:R-:W-:Y:S01]  /*81f0*/  MOV R164, R22 ;  /* 0x0000001600a47202 */ /* 0x000fe20000000f00 */
[----:B------:R-:W-:Y:S01]  /*8200*/  FMUL.FTZ R5, R6, R165 ;  /* 0x000000a506057220 */ /* 0x000fe20000410000 */
[----:B------:R-:W-:Y:S01]  /*8210*/  MOV R165, R134 ;  /* 0x0000008600a57202 */ /* 0x000fe20000000f00 */
[C---:B------:R-:W-:Y:S01]  /*8220*/  FMUL.FTZ R6, R0.reuse, R166 ;  /* 0x000000a600067220 */ /* 0x040fe20000410000 */
[----:B------:R-:W-:Y:S01]  /*8230*/  MOV R166, R11 ;  /* 0x0000000b00a67202 */ /* 0x000fe20000000f00 */
[C---:B------:R-:W-:Y:S01]  /*8240*/  FMUL.FTZ R11, R0.reuse, R163 ;  /* 0x000000a3000b7220 */ /* 0x040fe20000410000 */
[----:B------:R-:W-:Y:S01]  /*8250*/  MOV R134, R31 ;  /* 0x0000001f00867202 */ /* 0x000fe20000000f00 */
[C---:B------:R-:W-:Y:S01]  /*8260*/  FMUL.FTZ R14, R0.reuse, R158 ;  /* 0x0000009e000e7220 */ /* 0x040fe20000410000 */
[----:B------:R-:W-:Y:S01]  /*8270*/  MUFU.EX2 R144, R144 ;  /* 0x0000009000907308 */ /* 0x000fe20000000800 */
[----:B------:R-:W-:Y:S01]  /*8280*/  FMUL.FTZ R15, R0, R159 ;  /* 0x0000009f000f7220 */ /* 0x000fe20000410000 */
[----:B-1----:R-:W-:Y:S01]  /*8290*/  F2FP.BF16.PACK_AB R179, R156, R190 ;  /* 0x000000be9cb3723e */ /* 0x002fe200000010ff */
[C---:B------:R-:W-:Y:S02]  /*82a0*/  FMUL.FTZ R18, R0.reuse, R154 ;  /* 0x0000009a00127220 */ /* 0x040fe40000410000 */
[C---:B------:R-:W-:Y:S02]  /*82b0*/  FMUL.FTZ R19, R0.reuse, R155 ;  /* 0x0000009b00137220 */ /* 0x040fe40000410000 */
[C---:B------:R-:W-:Y:S02]  /*82c0*/  FMUL.FTZ R22, R0.reuse, R150 ;  /* 0x0000009600167220 */ /* 0x040fe40000410000 */
[C---:B------:R-:W-:Y:S01]  /*82d0*/  FMUL.FTZ R23, R0.reuse, R151 ;  /* 0x0000009700177220 */ /* 0x040fe20000410000 */
[----:B------:R-:W-:Y:S01]  /*82e0*/  MUFU.EX2 R148, R148 ;  /* 0x0000009400947308 */ /* 0x000fe20000000800 */
[C---:B------:R-:W-:Y:S02]  /*82f0*/  FMUL.FTZ R26, R0.reuse, R146 ;  /* 0x00000092001a7220 */ /* 0x040fe40000410000 */
[C---:B----4-:R-:W-:Y:S01]  /*8300*/  FFMA.FTZ R133, R0.reuse, R133, R177 ;  /* 0x0000008500857223 */ /* 0x050fe200000100b1 */
[C---:B------:R-:W-:Y:S01]  /*8310*/  F2FP.BF16.PACK_AB R177, R3.reuse, R177 ;  /* 0x000000b103b1723e */ /* 0x040fe200000010ff */
[C---:B------:R-:W-:Y:S01]  /*8320*/  FMUL.FTZ R7, R0.reuse, R167 ;  /* 0x000000a700077220 */ /* 0x040fe20000410000 */
[----:B------:R-:W-:Y:S01]  /*8330*/  MOV R167, R10 ;  /* 0x0000000a00a77202 */ /* 0x000fe20000000f00 */
[C---:B------:R-:W-:Y:S02]  /*8340*/  FMUL.FTZ R27, R0.reuse, R147 ;  /* 0x00000093001b7220 */ /* 0x040fe40000410000 */
[C---:B------:R-:W-:Y:S01]  /*8350*/  FMUL.FTZ R30, R0.reuse, R142 ;  /* 0x0000008e001e7220 */ /* 0x040fe20000410000 */
[----:B------:R-:W-:Y:S01]  /*8360*/  MUFU.EX2 R134, R134 ;  /* 0x0000008600867308 */ /* 0x000fe20000000800 */
[C---:B------:R-:W-:Y:S02]  /*8370*/  FMUL.FTZ R31, R0.reuse, R143 ;  /* 0x0000008f001f7220 */ /* 0x040fe40000410000 */
[----:B------:R-:W-:Y:S01]  /*8380*/  FADD.FTZ R152, R3, R133 ;  /* 0x0000008503987221 */ /* 0x000fe20000010000 */
[C---:B--2---:R-:W-:Y:S05]  /*8390*/  HMMA.16816.F32.BF16 R4, R176.reuse, R136, R4 ;  /* 0x00000088b004723c */ /* 0x044fea0000041804 */
[C---:B------:R-:W-:Y:S01]  /*83a0*/  FMUL.FTZ R10, R0.reuse, R162 ;  /* 0x000000a2000a7220 */ /* 0x040fe20000410000 */
[----:B------:R-:W-:Y:S01]  /*83b0*/  MOV R162, R145 ;  /* 0x0000009100a27202 */ /* 0x000fe20000000f00 */
[C---:B------:R-:W-:Y:S01]  /*83c0*/  FMUL.FTZ R38, R0.reuse, R38 ;  /* 0x0000002600267220 */ /* 0x040fe20000410000 */
[----:B------:R1:W2:Y:S01]  /*83d0*/  MUFU.EX2 R133, R167 ;  /* 0x000000a700857308 */ /* 0x0002a20000000800 */
[C---:B------:R-:W-:Y:S03]  /*83e0*/  FMUL.FTZ R39, R0.reuse, R39 ;  /* 0x0000002700277220 */ /* 0x040fe60000410000 */
[C---:B------:R-:W-:Y:S01]  /*83f0*/  HMMA.16816.F32.BF16 R8, R176.reuse, R138, R8 ;  /* 0x0000008ab008723c */ /* 0x040fe20000041808 */
[----:B------:R-:W3:Y:S02]  /*8400*/  LDSM.16.MT88.4 R136, [R249+0x100] ;  /* 0x00010000f988783b */ /* 0x000ee40000004200 */
[C---:B------:R-:W-:Y:S02]  /*8410*/  FMUL.FTZ R42, R0.reuse, R42 ;  /* 0x0000002a002a7220 */ /* 0x040fe40000410000 */
[C---:B------:R-:W-:Y:S01]  /*8420*/  FMUL.FTZ R43, R0.reuse, R43 ;  /* 0x0000002b002b7220 */ /* 0x040fe20000410000 */
[----:B------:R4:W5:Y:S01]  /*8430*/  MUFU.EX2 R3, R166 ;  /* 0x000000a600037308 */ /* 0x0009620000000800 */
[C---:B------:R-:W-:Y:S02]  /*8440*/  FMUL.FTZ R46, R0.reuse, R46 ;  /* 0x0000002e002e7220 */ /* 0x040fe40000410000 */
[C---:B------:R-:W-:Y:S03]  /*8450*/  FMUL.FTZ R47, R0.reuse, R47 ;  /* 0x0000002f002f7220 */ /* 0x040fe60000410000 */
[C---:B------:R-:W-:Y:S02]  /*8460*/  FMUL.FTZ R50, R0.reuse, R50 ;  /* 0x0000003200327220 */ /* 0x040fe40000410000 */
[C---:B------:R-:W-:Y:S02]  /*8470*/  FMUL.FTZ R51, R0.reuse, R51 ;  /* 0x0000003300337220 */ /* 0x040fe40000410000 */
[C---:B------:R-:W-:Y:S01]  /*8480*/  FMUL.FTZ R54, R0.reuse, R54 ;  /* 0x0000003600367220 */ /* 0x040fe20000410000 */
[----:B------:R-:W-:Y:S01]  /*8490*/  MUFU.EX2 R184, R184 ;  /* 0x000000b800b87308 */ /* 0x000fe20000000800 */
[C---:B------:R-:W-:Y:S01]  /*84a0*/  FMUL.FTZ R55, R0.reuse, R55 ;  /* 0x0000003700377220 */ /* 0x040fe20000410000 */
[----:B-1----:R-:W-:Y:S01]  /*84b0*/  MOV R167, R140 ;  /* 0x0000008c00a77202 */ /* 0x002fe20000000f00 */
[C---:B------:R-:W-:Y:S02]  /*84c0*/  FMUL.FTZ R58, R0.reuse, R58 ;  /* 0x0000003a003a7220 */ /* 0x040fe40000410000 */
[C---:B------:R-:W-:Y:S02]  /*84d0*/  FMUL.FTZ R59, R0.reuse, R59 ;  /* 0x0000003b003b7220 */ /* 0x040fe40000410000 */
[C---:B------:R-:W-:Y:S02]  /*84e0*/  FMUL.FTZ R62, R0.reuse, R62 ;  /* 0x0000003e003e7220 */ /* 0x040fe40000410000 */
[C---:B------:R-:W-:Y:S01]  /*84f0*/  FMUL.FTZ R63, R0.reuse, R63 ;  /* 0x0000003f003f7220 */ /* 0x040fe20000410000 */
[----:B------:R-:W-:Y:S01]  /*8500*/  MUFU.EX2 R185, R185 ;  /* 0x000000b900b97308 */ /* 0x000fe20000000800 */
[C---:B------:R-:W-:Y:S01]  /*8510*/  FMUL.FTZ R66, R0.reuse, R66 ;  /* 0x0000004200427220 */ /* 0x040fe20000410000 */
[----:B----4-:R-:W-:Y:S01]  /*8520*/  MOV R166, R141 ;  /* 0x0000008d00a67202 */ /* 0x010fe20000000f00 */
[C---:B------:R-:W-:Y:S01]  /*8530*/  FMUL.FTZ R67, R0.reuse, R67 ;  /* 0x0000004300437220 */ /* 0x040fe20000410000 */
[----:B------:R-:W-:Y:S01]  /*8540*/  LDSM.16.MT88.4 R140, [R248+0x900] ;  /* 0x00090000f88c783b */ /* 0x000fe20000004200 */
[C---:B------:R-:W-:Y:S02]  /*8550*/  FMUL.FTZ R70, R0.reuse, R70 ;  /* 0x0000004600467220 */ /* 0x040fe40000410000 */
[C---:B------:R-:W-:Y:S02]  /*8560*/  FMUL.FTZ R71, R0.reuse, R71 ;  /* 0x0000004700477220 */ /* 0x040fe40000410000 */
[C---:B------:R-:W-:Y:S01]  /*8570*/  FMUL.FTZ R74, R0.reuse, R74 ;  /* 0x0000004a004a7220 */ /* 0x040fe20000410000 */
[----:B------:R-:W-:Y:S01]  /*8580*/  MUFU.EX2 R182, R182 ;  /* 0x000000b600b67308 */ /* 0x000fe20000000800 */
[C---:B------:R-:W-:Y:S01]  /*8590*/  FMUL.FTZ R75, R0.reuse, R75 ;  /* 0x0000004b004b7220 */ /* 0x040fe20000410000 */
[C---:B---3--:R-:W-:Y:S03]  /*85a0*/  HMMA.16816.F32.BF16 R12, R176.reuse, R136, R12 ;  /* 0x00000088b00c723c */ /* 0x048fe6000004180c */
[C---:B------:R-:W-:Y:S02]  /*85b0*/  FMUL.FTZ R78, R0.reuse, R78 ;  /* 0x0000004e004e7220 */ /* 0x040fe40000410000 */
[C---:B------:R-:W-:Y:S02]  /*85c0*/  FMUL.FTZ R79, R0.reuse, R79 ;  /* 0x0000004f004f7220 */ /* 0x040fe40000410000 */
[C---:B------:R-:W-:Y:S01]  /*85d0*/  FMUL.FTZ R82, R0.reuse, R82 ;  /* 0x0000005200527220 */ /* 0x040fe20000410000 */
[C---:B------:R-:W-:Y:S01]  /*85e0*/  HMMA.16816.F32.BF16 R16, R176.reuse, R138, R16 ;  /* 0x0000008ab010723c */ /* 0x040fe20000041810 */
[----:B------:R-:W1:Y:S01]  /*85f0*/  LDSM.16.MT88.4 R136, [R251+0x100] ;  /* 0x00010000fb88783b */ /* 0x000e620000004200 */
[----:B------:R-:W-:Y:S02]  /*8600*/  MUFU.EX2 R189, R188 ;  /* 0x000000bc00bd7308 */ /* 0x000fe40000000800 */
[C---:B------:R-:W-:Y:S02]  /*8610*/  FMUL.FTZ R83, R0.reuse, R83 ;  /* 0x0000005300537220 */ /* 0x040fe40000410000 */
[C---:B------:R-:W-:Y:S02]  /*8620*/  FMUL.FTZ R86, R0.reuse, R86 ;  /* 0x0000005600567220 */ /* 0x040fe40000410000 */
[C---:B------:R-:W-:Y:S04]  /*8630*/  FMUL.FTZ R87, R0.reuse, R87 ;  /* 0x0000005700577220 */ /* 0x040fe80000410000 */
[C---:B------:R-:W-:Y:S01]  /*8640*/  FMUL.FTZ R90, R0.reuse, R90 ;  /* 0x0000005a005a7220 */ /* 0x040fe20000410000 */
[----:B------:R-:W3:Y:S01]  /*8650*/  MUFU.EX2 R188, R186 ;  /* 0x000000ba00bc7308 */ /* 0x000ee20000000800 */
[C---:B------:R-:W-:Y:S02]  /*8660*/  FMUL.FTZ R91, R0.reuse, R91 ;  /* 0x0000005b005b7220 */ /* 0x040fe40000410000 */
[C---:B------:R-:W-:Y:S02]  /*8670*/  FMUL.FTZ R94, R0.reuse, R94 ;  /* 0x0000005e005e7220 */ /* 0x040fe40000410000 */
[C---:B------:R-:W-:Y:S02]  /*8680*/  FMUL.FTZ R95, R0.reuse, R95 ;  /* 0x0000005f005f7220 */ /* 0x040fe40000410000 */
[C---:B------:R-:W-:Y:S02]  /*8690*/  FMUL.FTZ R98, R0.reuse, R98 ;  /* 0x0000006200627220 */ /* 0x040fe40000410000 */
[C---:B------:R-:W-:Y:S01]  /*86a0*/  FMUL.FTZ R99, R0.reuse, R99 ;  /* 0x0000006300637220 */ /* 0x040fe20000410000 */
[----:B------:R-:W-:Y:S01]  /*86b0*/  MUFU.EX2 R186, R183 ;  /* 0x000000b700ba7308 */ /* 0x000fe20000000800 */
        /* <DEDUP_REMOVED lines=9> */
[C---:B------:R-:W-:Y:S01]  /*8750*/  FMUL.FTZ R118, R0.reuse, R118 ;  /* 0x0000007600767220 */ /* 0x040fe20000410000 */
[C---:B-1----:R-:W-:Y:S02]  /*8760*/  HMMA.16816.F32.BF16 R20, R176.reuse, R136, R20 ;  /* 0x00000088b014723c */ /* 0x042fe40000041814 */
[----:B------:R-:W-:Y:S01]  /*8770*/  MUFU.EX2 R181, R161 ;  /* 0x000000a100b57308 */ /* 0x000fe20000000800 */
[C---:B------:R-:W-:Y:S02]  /*8780*/  FMUL.FTZ R119, R0.reuse, R119 ;  /* 0x0000007700777220 */ /* 0x040fe40000410000 */
[C---:B------:R-:W-:Y:S02]  /*8790*/  FMUL.FTZ R122, R0.reuse, R122 ;  /* 0x0000007a007a7220 */ /* 0x040fe40000410000 */
[C---:B------:R-:W-:Y:S01]  /*87a0*/  FMUL.FTZ R123, R0.reuse, R123 ;  /* 0x0000007b007b7220 */ /* 0x040fe20000410000 */
[C---:B------:R-:W-:Y:S01]  /*87b0*/  HMMA.16816.F32.BF16 R24, R176.reuse, R138, R24 ;  /* 0x0000008ab018723c */ /* 0x040fe20000041818 */
[----:B------:R-:W1:Y:S03]  /*87c0*/  LDSM.16.MT88.4 R136, [R250+0x100] ;  /* 0x00010000fa88783b */ /* 0x000e660000004200 */
[C---:B------:R-:W-:Y:S01]  /*87d0*/  FMUL.FTZ R126, R0.reuse, R126 ;  /* 0x0000007e007e7220 */ /* 0x040fe20000410000 */
[----:B------:R-:W4:Y:S01]  /*87e0*/  MUFU.EX2 R187, R187 ;  /* 0x000000bb00bb7308 */ /* 0x000f220000000800 */
[C---:B------:R-:W-:Y:S02]  /*87f0*/  FMUL.FTZ R127, R0.reuse, R127 ;  /* 0x0000007f007f7220 */ /* 0x040fe40000410000 */
[C---:B------:R-:W-:Y:S04]  /*8800*/  FMUL.FTZ R130, R0.reuse, R130 ;  /* 0x0000008200827220 */ /* 0x040fe80000410000 */
[----:B------:R-:W-:Y:S02]  /*8810*/  FMUL.FTZ R131, R0, R131 ;  /* 0x0000008300837220 */ /* 0x000fe40000410000 */
[----:B--2---:R-:W-:Y:S02]  /*8820*/  FADD.FTZ R0, R133, R180 ;  /* 0x000000b485007221 */ /* 0x004fe40000010000 */
[----:B------:R-:W2:Y:S02]  /*8830*/  MUFU.EX2 R180, R160 ;  /* 0x000000a000b47308 */ /* 0x000ea40000000800 */
[C---:B-----5:R-:W-:Y:S04]  /*8840*/  FADD.FTZ R0, R3.reuse, R0 ;  /* 0x0000000003007221 */ /* 0x060fe80000010000 */
[----:B------:R-:W-:Y:S04]  /*8850*/  FADD.FTZ R0, R144, R0 ;  /* 0x0000000090007221 */ /* 0x000fe80000010000 */
[----:B------:R-:W-:Y:S01]  /*8860*/  FADD.FTZ R0, R134, R0 ;  /* 0x0000000086007221 */ /* 0x000fe20000010000 */
        /* <DEDUP_REMOVED lines=36> */
[C---:B-1----:R-:W-:Y:S07]  /*8ab0*/  HMMA.16816.F32.BF16 R124, R176.reuse, R136, R124 ;  /* 0x00000088b07c723c */ /* 0x042fee000004187c */
[----:B------:R-:W-:Y:S01]  /*8ac0*/  F2FP.BF16.PACK_AB R136, R3, R133 ;  /* 0x000000850388723e */ /* 0x000fe200000010ff */
[----:B------:R-:W-:Y:S01]  /*8ad0*/  HMMA.16816.F32.BF16 R128, R176, R138, R128 ;  /* 0x0000008ab080723c */ /* 0x000fe20000041880 */
[----:B------:R1:W5:Y:S03]  /*8ae0*/  MUFU.EX2 R133, R162 ;  /* 0x000000a200857308 */ /* 0x0003660000000800 */
[----:B---3--:R-:W-:Y:S03]  /*8af0*/  F2FP.BF16.PACK_AB R137, R188, R189 ;  /* 0x000000bdbc89723e */ /* 0x008fe600000010ff */
[----:B------:R-:W-:Y:S02]  /*8b00*/  F2FP.BF16.PACK_AB R138, R134, R144 ;  /* 0x00000090868a723e */ /* 0x000fe400000010ff */
[----:B------:R-:W3:Y:S02]  /*8b10*/  LDSM.16.MT88.4 R144, [R249+0x900] ;  /* 0x00090000f990783b */ /* 0x000ee40000004200 */
[----:B------:R-:W5:Y:S01]  /*8b20*/  MUFU.EX2 R3, R167 ;  /* 0x000000a700037308 */ /* 0x000f620000000800 */
[----:B----4-:R-:W-:Y:S02]  /*8b30*/  F2FP.BF16.PACK_AB R139, R187, R186 ;  /* 0x000000babb8b723e */ /* 0x010fe400000010ff */
[----:B--2---:R-:W-:Y:S05]  /*8b40*/  F2FP.BF16.PACK_AB R177, R180, R181 ;  /* 0x000000b5b4b1723e */ /* 0x004fea00000010ff */
[C---:B------:R-:W-:Y:S02]  /*8b50*/  HMMA.16816.F32.BF16 R4, R136.reuse, R140, R4 ;  /* 0x0000008c8804723c */ /* 0x040fe40000041804 */
[----:B------:R2:W4:Y:S01]  /*8b60*/  MUFU.EX2 R134, R166 ;  /* 0x000000a600867308 */ /* 0x0005220000000800 */
[----:B-1----:R-:W-:Y:S02]  /*8b70*/  LDSM.16.MT88.4 R160, [R248+0x1900] ;  /* 0x00190000f8a0783b */ /* 0x002fe40000004200 */
[----:B-----5:R-:W-:Y:S03]  /*8b80*/  FADD.FTZ R0, R133, R0 ;  /* 0x0000000085007221 */ /* 0x020fe60000010000 */
[C---:B------:R-:W-:Y:S04]  /*8b90*/  HMMA.16816.F32.BF16 R8, R136.reuse, R142, R8 ;  /* 0x0000008e8808723c */ /* 0x040fe80000041808 */
[----:B------:R-:W-:Y:S01]  /*8ba0*/  MUFU.EX2 R178, R157 ;  /* 0x0000009d00b27308 */ /* 0x000fe20000000800 */
[----:B------:R-:W1:Y:S01]  /*8bb0*/  LDSM.16.MT88.4 R140, [R251+0x900] ;  /* 0x00090000fb8c783b */ /* 0x000e620000004200 */
[C---:B------:R-:W-:Y:S06]  /*8bc0*/  FADD.FTZ R0, R3.reuse, R0 ;  /* 0x0000000003007221 */ /* 0x040fec0000010000 */
[----:B------:R-:W-:Y:S02]  /*8bd0*/  FADD.FTZ R0, R148, R0 ;  /* 0x0000000094007221 */ /* 0x000fe40000010000 */
[----:B------:R-:W-:Y:S01]  /*8be0*/  MUFU.EX2 R176, R191 ;  /* 0x000000bf00b07308 */ /* 0x000fe20000000800 */
[----:B--2---:R-:W-:Y:S01]  /*8bf0*/  MOV R166, R149 ;  /* 0x0000009500a67202 */ /* 0x004fe20000000f00 */
[C---:B----4-:R-:W-:Y:S01]  /*8c00*/  FADD.FTZ R0, R134.reuse, R0 ;  /* 0x0000000086007221 */ /* 0x050fe20000010000 */
[C---:B---3--:R-:W-:Y:S08]  /*8c10*/  HMMA.16816.F32.BF16 R12, R136.reuse, R144, R12 ;  /* 0x00000090880c723c */ /* 0x048ff0000004180c */
[C---:B------:R-:W-:Y:S01]  /*8c20*/  HMMA.16816.F32.BF16 R16, R136.reuse, R146, R16 ;  /* 0x000000928810723c */ /* 0x040fe20000041810 */
[----:B------:R-:W2:Y:S07]  /*8c30*/  LDSM.16.MT88.4 R144, [R250+0x900] ;  /* 0x00090000fa90783b */ /* 0x000eae0000004200 */
[C---:B-1----:R-:W-:Y:S08]  /*8c40*/  HMMA.16816.F32.BF16 R20, R136.reuse, R140, R20 ;  /* 0x0000008c8814723c */ /* 0x042ff00000041814 */
[C---:B------:R-:W-:Y:S01]  /*8c50*/  HMMA.16816.F32.BF16 R24, R136.reuse, R142, R24 ;  /* 0x0000008e8818723c */ /* 0x040fe20000041818 */
[----:B------:R-:W1:Y:S07]  /*8c60*/  LDSM.16.MT88.4 R140, [R248+0x2900] ;  /* 0x00290000f88c783b */ /* 0x000e6e0000004200 */
[C---:B--2---:R-:W-:Y:S08]  /*8c70*/  HMMA.16816.F32.BF16 R28, R136.reuse, R144, R28 ;  /* 0x00000090881c723c */ /* 0x044ff0000004181c */
        /* <DEDUP_REMOVED lines=36> */
[----:B------:R-:W-:Y:S01]  /*8ec0*/  HMMA.16816.F32.BF16 R128, R136, R146, R128 ;  /* 0x000000928880723c */ /* 0x000fe20000041880 */
[----:B------:R-:W2:Y:S06]  /*8ed0*/  LDSM.16.MT88.4 R144, [R249+0x1100] ;  /* 0x00110000f990783b */ /* 0x000eac0000004200 */
[----:B------:R-:W-:Y:S02]  /*8ee0*/  F2FP.BF16.PACK_AB R138, R134, R148 ;  /* 0x00000094868a723e */ /* 0x000fe400000010ff */
[----:B------:R-:W3:Y:S01]  /*8ef0*/  LDSM.16.MT88.4 R148, [R251+0x1100] ;  /* 0x00110000fb94783b */ /* 0x000ee20000004200 */
[----:B------:R-:W-:Y:S02]  /*8f00*/  MUFU.EX2 R134, R165 ;  /* 0x000000a500867308 */ /* 0x000fe40000000800 */
[----:B------:R-:W-:Y:S02]  /*8f10*/  F2FP.BF16.PACK_AB R136, R3, R133 ;  /* 0x000000850388723e */ /* 0x000fe400000010ff */
[----:B------:R-:W-:Y:S02]  /*8f20*/  F2FP.BF16.PACK_AB R137, R185, R184 ;  /* 0x000000b8b989723e */ /* 0x000fe400000010ff */
[----:B------:R-:W-:Y:S04]  /*8f30*/  F2FP.BF16.PACK_AB R139, R183, R182 ;  /* 0x000000b6b78b723e */ /* 0x000fe800000010ff */
[----:B------:R-:W-:Y:S03]  /*8f40*/  MUFU.EX2 R133, R153 ;  /* 0x0000009900857308 */ /* 0x000fe60000000800 */
[C---:B-1----:R-:W-:Y:S07]  /*8f50*/  HMMA.16816.F32.BF16 R4, R136.reuse, R140, R4 ;  /* 0x0000008c8804723c */ /* 0x042fee0000041804 */
[----:B------:R-:W1:Y:S01]  /*8f60*/  MUFU.EX2 R3, R166 ;  /* 0x000000a600037308 */ /* 0x000e620000000800 */
[C---:B------:R-:W-:Y:S01]  /*8f70*/  HMMA.16816.F32.BF16 R8, R136.reuse, R142, R8 ;  /* 0x0000008e8808723c */ /* 0x040fe20000041808 */
[----:B------:R-:W4:Y:S07]  /*8f80*/  LDSM.16.MT88.4 R140, [R250+0x1100] ;  /* 0x00110000fa8c783b */ /* 0x000f2e0000004200 */
[C---:B--2---:R-:W-:Y:S08]  /*8f90*/  HMMA.16816.F32.BF16 R12, R136.reuse, R144, R12 ;  /* 0x00000090880c723c */ /* 0x044ff0000004180c */
[C---:B------:R-:W-:Y:S01]  /*8fa0*/  HMMA.16816.F32.BF16 R16, R136.reuse, R146, R16 ;  /* 0x000000928810723c */ /* 0x040fe20000041810 */
[----:B------:R-:W2:Y:S03]  /*8fb0*/  LDSM.16.MT88.4 R144, [R248+0x3100] ;  /* 0x00310000f890783b */ /* 0x000ea60000004200 */
[----:B-1----:R-:W-:Y:S04]  /*8fc0*/  FADD.FTZ R0, R3, R0 ;  /* 0x0000000003007221 */ /* 0x002fe80000010000 */
[C---:B---3--:R-:W-:Y:S04]  /*8fd0*/  HMMA.16816.F32.BF16 R20, R136.reuse, R148, R20 ;  /* 0x000000948814723c */ /* 0x048fe80000041814 */
[C---:B------:R-:W-:Y:S01]  /*8fe0*/  FADD.FTZ R0, R176.reuse, R0 ;  /* 0x00000000b0007221 */ /* 0x040fe20000010000 */
[----:B------:R-:W-:Y:S01]  /*8ff0*/  F2FP.BF16.PACK_AB R176, R176, R3 ;  /* 0x00000003b0b0723e */ /* 0x000fe200000010ff */
[----:B------:R-:W-:Y:S02]  /*9000*/  FADD.FTZ R3, R190, R152 ;  /* 0x00000098be037221 */ /* 0x000fe40000010000 */
[C---:B------:R-:W-:Y:S01]  /*9010*/  HMMA.16816.F32.BF16 R24, R136.reuse, R150, R24 ;  /* 0x000000968818723c */ /* 0x040fe20000041818 */
[----:B------:R-:W1:Y:S03]  /*9020*/  LDSM.16.MT88.4 R148, [R249+0x3100] ;  /* 0x00310000f994783b */ /* 0x000e660000004200 */
[----:B------:R-:W-:Y:S04]  /*9030*/  FADD.FTZ R0, R133, R0 ;  /* 0x0000000085007221 */ /* 0x000fe80000010000 */
[C---:B----4-:R-:W-:Y:S01]  /*9040*/  HMMA.16816.F32.BF16 R28, R136.reuse, R140, R28 ;  /* 0x0000008c881c723c */ /* 0x050fe2000004181c */
[----:B------:R-:W-:Y:S03]  /*9050*/  LDSM.16.MT88.4 R152, [R249+0x1900] ;  /* 0x00190000f998783b */ /* 0x000fe60000004200 */
[C---:B------:R-:W-:Y:S01]  /*9060*/  FADD.FTZ R0, R178.reuse, R0 ;  /* 0x00000000b2007221 */ /* 0x040fe20000010000 */
[----:B------:R-:W-:Y:S02]  /*9070*/  F2FP.BF16.PACK_AB R178, R178, R133 ;  /* 0x00000085b2b2723e */ /* 0x000fe400000010ff */
[----:B------:R-:W3:Y:S01]  /*9080*/  MUFU.EX2 R133, R164 ;  /* 0x000000a400857308 */ /* 0x000ee20000000800 */
[C---:B------:R-:W-:Y:S01]  /*9090*/  HMMA.16816.F32.BF16 R32, R136.reuse, R142, R32 ;  /* 0x0000008e8820723c */ /* 0x040fe20000041820 */
[----:B------:R-:W4:Y:S07]  /*90a0*/  LDSM.16.MT88.4 R140, [R251+0x3100] ;  /* 0x00310000fb8c783b */ /* 0x000f2e0000004200 */
[C---:B--2---:R-:W-:Y:S01]  /*90b0*/  HMMA.16816.F32.BF16 R36, R136.reuse, R144, R36 ;  /* 0x000000908824723c */ /* 0x044fe20000041824 */
[----:B------:R2:W-:Y:S07]  /*90c0*/  STL [R1+0x1c], R0 ;  /* 0x00001c0001007387 */ /* 0x0005ee0000100800 */
[C---:B------:R-:W-:Y:S01]  /*90d0*/  HMMA.16816.F32.BF16 R40, R136.reuse, R146, R40 ;  /* 0x000000928828723c */ /* 0x040fe20000041828 */
[----:B------:R-:W5:Y:S03]  /*90e0*/  LDSM.16.MT88.4 R144, [R250+0x3100] ;  /* 0x00310000fa90783b */ /* 0x000f660000004200 */
[----:B---3--:R-:W-:Y:S04]  /*90f0*/  F2FP.BF16.PACK_AB R179, R133, R134 ;  /* 0x0000008685b3723e */ /* 0x008fe800000010ff */
[C---:B-1----:R-:W-:Y:S08]  /*9100*/  HMMA.16816.F32.BF16 R44, R136.reuse, R148, R44 ;  /* 0x00000094882c723c */ /* 0x042ff0000004182c */
[C---:B------:R-:W-:Y:S01]  /*9110*/  HMMA.16816.F32.BF16 R48, R136.reuse, R150, R48 ;  /* 0x000000968830723c */ /* 0x040fe20000041830 */
[----:B------:R-:W1:Y:S03]  /*9120*/  LDSM.16.MT88.4 R148, [R248+0x5100] ;  /* 0x00510000f894783b */ /* 0x000e660000004200 */
[----:B--2---:R-:W-:Y:S04]  /*9130*/  FADD.FTZ R0, R156, R3 ;  /* 0x000000039c007221 */ /* 0x004fe80000010000 */
[C---:B----4-:R-:W-:Y:S04]  /*9140*/  HMMA.16816.F32.BF16 R52, R136.reuse, R140, R52 ;  /* 0x0000008c8834723c */ /* 0x050fe80000041834 */
[----:B------:R-:W-:Y:S04]  /*9150*/  FADD.FTZ R0, R189, R0 ;  /* 0x00000000bd007221 */ /* 0x000fe80000010000 */
[C---:B------:R-:W-:Y:S01]  /*9160*/  HMMA.16816.F32.BF16 R56, R136.reuse, R142, R56 ;  /* 0x0000008e8838723c */ /* 0x040fe20000041838 */
[----:B------:R-:W2:Y:S03]  /*9170*/  LDSM.16.MT88.4 R140, [R249+0x5100] ;  /* 0x00510000f98c783b */ /* 0x000ea60000004200 */
[----:B------:R-:W-:Y:S04]  /*9180*/  FADD.FTZ R0, R188, R0 ;  /* 0x00000000bc007221 */ /* 0x000fe80000010000 */
[----:B------:R-:W-:Y:S01]  /*9190*/  FADD.FTZ R0, R186, R0 ;  /* 0x00000000ba007221 */ /* 0x000fe20000010000 */
[C---:B-----5:R-:W-:Y:S03]  /*91a0*/  HMMA.16816.F32.BF16 R60, R136.reuse, R144, R60 ;  /* 0x00000090883c723c */ /* 0x060fe6000004183c */
[----:B------:R-:W-:Y:S04]  /*91b0*/  FADD.FTZ R0, R187, R0 ;  /* 0x00000000bb007221 */ /* 0x000fe80000010000 */
[----:B------:R-:W-:Y:S01]  /*91c0*/  FADD.FTZ R0, R184, R0 ;  /* 0x00000000b8007221 */ /* 0x000fe20000010000 */
[C---:B------:R-:W-:Y:S01]  /*91d0*/  HMMA.16816.F32.BF16 R64, R136.reuse, R146, R64 ;  /* 0x000000928840723c */ /* 0x040fe20000041840 */
[----:B------:R-:W3:Y:S03]  /*91e0*/  LDSM.16.MT88.4 R144, [R251+0x5100] ;  /* 0x00510000fb90783b */ /* 0x000ee60000004200 */
[----:B------:R-:W-:Y:S04]  /*91f0*/  FADD.FTZ R0, R185, R0 ;  /* 0x00000000b9007221 */ /* 0x000fe80000010000 */
[C---:B-1----:R-:W-:Y:S04]  /*9200*/  HMMA.16816.F32.BF16 R68, R136.reuse, R148, R68 ;  /* 0x000000948844723c */ /* 0x042fe80000041844 */
[----:B------:R-:W-:Y:S04]  /*9210*/  FADD.FTZ R0, R182, R0 ;  /* 0x00000000b6007221 */ /* 0x000fe80000010000 */
[C---:B------:R-:W-:Y:S01]  /*9220*/  HMMA.16816.F32.BF16 R72, R136.reuse, R150, R72 ;  /* 0x000000968848723c */ /* 0x040fe20000041848 */
[----:B------:R-:W1:Y:S03]  /*9230*/  LDSM.16.MT88.4 R148, [R250+0x5100] ;  /* 0x00510000fa94783b */ /* 0x000e660000004200 */
[----:B------:R-:W-:Y:S04]  /*9240*/  FADD.FTZ R0, R183, R0 ;  /* 0x00000000b7007221 */ /* 0x000fe80000010000 */
[C---:B--2---:R-:W-:Y:S04]  /*9250*/  HMMA.16816.F32.BF16 R76, R136.reuse, R140, R76 ;  /* 0x0000008c884c723c */ /* 0x044fe8000004184c */
[----:B------:R-:W-:Y:S04]  /*9260*/  FADD.FTZ R0, R181, R0 ;  /* 0x00000000b5007221 */ /* 0x000fe80000010000 */
[C---:B------:R-:W-:Y:S01]  /*9270*/  HMMA.16816.F32.BF16 R80, R136.reuse, R142, R80 ;  /* 0x0000008e8850723c */ /* 0x040fe20000041850 */
[----:B------:R-:W2:Y:S03]  /*9280*/  LDSM.16.MT88.4 R140, [R248+0x7100] ;  /* 0x00710000f88c783b */ /* 0x000ea60000004200 */
[----:B------:R-:W-:Y:S04]  /*9290*/  FADD.FTZ R0, R180, R0 ;  /* 0x00000000b4007221 */ /* 0x000fe80000010000 */
[----:B------:R-:W-:Y:S01]  /*92a0*/  FADD.FTZ R0, R134, R0 ;  /* 0x0000000086007221 */ /* 0x000fe20000010000 */
[C---:B---3--:R-:W-:Y:S03]  /*92b0*/  HMMA.16816.F32.BF16 R84, R136.reuse, R144, R84 ;  /* 0x000000908854723c */ /* 0x048fe60000041854 */
[----:B------:R-:W-:Y:S01]  /*92c0*/  FADD.FTZ R0, R133, R0 ;  /* 0x0000000085007221 */ /* 0x000fe20000010000 */
[----:B------:R-:W-:Y:S02]  /*92d0*/  MOV R134, R2 ;  /* 0x0000000200867202 */ /* 0x000fe40000000f00 */
[----:B------:R-:W-:Y:S02]  /*92e0*/  MOV R133, R132 ;  /* 0x0000008400857202 */ /* 0x000fe40000000f00 */
[C---:B------:R-:W-:Y:S01]  /*92f0*/  HMMA.16816.F32.BF16 R88, R136.reuse, R146, R88 ;  /* 0x000000928858723c */ /* 0x040fe20000041858 */
[----:B------:R-:W3:Y:S07]  /*9300*/  LDSM.16.MT88.4 R144, [R249+0x7100] ;  /* 0x00710000f990783b */ /* 0x000eee0000004200 */
[C---:B-1----:R-:W-:Y:S01]  /*9310*/  HMMA.16816.F32.BF16 R92, R136.reuse, R148, R92 ;  /* 0x00000094885c723c */ /* 0x042fe2000004185c */
[----:B------:R-:W-:Y:S07]  /*9320*/  STL [R1+0x40], R0 ;  /* 0x0000400001007387 */ /* 0x000fee0000100800 */
[C---:B------:R-:W-:Y:S01]  /*9330*/  HMMA.16816.F32.BF16 R96, R136.reuse, R150, R96 ;  /* 0x000000968860723c */ /* 0x040fe20000041860 */
[----:B------:R-:W1:Y:S07]  /*9340*/  LDSM.16.MT88.4 R148, [R251+0x7100] ;  /* 0x00710000fb94783b */ /* 0x000e6e0000004200 */
[C---:B--2---:R-:W-:Y:S08]  /*9350*/  HMMA.16816.F32.BF16 R100, R136.reuse, R140, R100 ;  /* 0x0000008c8864723c */ /* 0x044ff00000041864 */
[C---:B------:R-:W-:Y:S01]  /*9360*/  HMMA.16816.F32.BF16 R104, R136.reuse, R142, R104 ;  /* 0x0000008e8868723c */ /* 0x040fe20000041868 */
[----:B------:R-:W2:Y:S07]  /*9370*/  LDSM.16.MT88.4 R140, [R250+0x7100] ;  /* 0x00710000fa8c783b */ /* 0x000eae0000004200 */
[C---:B---3--:R-:W-:Y:S08]  /*9380*/  HMMA.16816.F32.BF16 R108, R136.reuse, R144, R108 ;  /* 0x00000090886c723c */ /* 0x048ff0000004186c */
[C---:B------:R-:W-:Y:S01]  /*9390*/  HMMA.16816.F32.BF16 R112, R136.reuse, R146, R112 ;  /* 0x000000928870723c */ /* 0x040fe20000041870 */
[----:B------:R-:W3:Y:S07]  /*93a0*/  LDSM.16.MT88.4 R144, [R251+0x1900] ;  /* 0x00190000fb90783b */ /* 0x000eee0000004200 */
[C---:B-1----:R-:W-:Y:S08]  /*93b0*/  HMMA.16816.F32.BF16 R116, R136.reuse, R148, R116 ;  /* 0x000000948874723c */ /* 0x042ff00000041874 */
[C---:B------:R-:W-:Y:S08]  /*93c0*/  HMMA.16816.F32.BF16 R120, R136.reuse, R150, R120 ;  /* 0x000000968878723c */ /* 0x040ff00000041878 */
[C---:B--2---:R-:W-:Y:S08]  /*93d0*/  HMMA.16816.F32.BF16 R124, R136.reuse, R140, R124 ;  /* 0x0000008c887c723c */ /* 0x044ff0000004187c */
[----:B------:R-:W-:Y:S01]  /*93e0*/  HMMA.16816.F32.BF16 R128, R136, R142, R128 ;  /* 0x0000008e8880723c */ /* 0x000fe20000041880 */
[----:B------:R-:W1:Y:S07]  /*93f0*/  LDSM.16.MT88.4 R136, [R250+0x1900] ;  /* 0x00190000fa88783b */ /* 0x000e6e0000004200 */
[C---:B------:R-:W-:Y:S01]  /*9400*/  HMMA.16816.F32.BF16 R164, R176.reuse, R160, R4 ;  /* 0x000000a0b0a4723c */ /* 0x040fe20000041804 */
[----:B------:R-:W2:Y:S07]  /*9410*/  LDSM.16.MT88.4 R4, [R248+0x3900] ;  /* 0x00390000f804783b */ /* 0x000eae0000004200 */
[C---:B------:R-:W-:Y:S01]  /*9420*/  HMMA.16816.F32.BF16 R160, R176.reuse, R162, R8 ;  /* 0x000000a2b0a0723c */ /* 0x040fe20000041808 */
[----:B------:R-:W4:Y:S07]  /*9430*/  LDSM.16.MT88.4 R8, [R249+0x3900] ;  /* 0x00390000f908783b */ /* 0x000f2e0000004200 */
[C---:B------:R-:W-:Y:S01]  /*9440*/  HMMA.16816.F32.BF16 R156, R176.reuse, R152, R12 ;  /* 0x00000098b09c723c */ /* 0x040fe2000004180c */
[----:B------:R-:W5:Y:S07]  /*9450*/  LDSM.16.MT88.4 R12, [R251+0x3900] ;  /* 0x00390000fb0c783b */ /* 0x000f6e0000004200 */
[C---:B------:R-:W-:Y:S01]  /*9460*/  HMMA.16816.F32.BF16 R152, R176.reuse, R154, R16 ;  /* 0x0000009ab098723c */ /* 0x040fe20000041810 */
[----:B------:R-:W4:Y:S07]  /*9470*/  LDSM.16.MT88.4 R16, [R250+0x3900] ;  /* 0x00390000fa10783b */ /* 0x000f2e0000004200 */
[C---:B---3--:R-:W-:Y:S08]  /*9480*/  HMMA.16816.F32.BF16 R148, R176.reuse, R144, R20 ;  /* 0x00000090b094723c */ /* 0x048ff00000041814 */
[C---:B------:R-:W-:Y:S08]  /*9490*/  HMMA.16816.F32.BF16 R144, R176.reuse, R146, R24 ;  /* 0x00000092b090723c */ /* 0x040ff00000041818 */
[C---:B-1----:R-:W-:Y:S08]  /*94a0*/  HMMA.16816.F32.BF16 R140, R176.reuse, R136, R28 ;  /* 0x00000088b08c723c */ /* 0x042ff0000004181c */
[C---:B------:R-:W-:Y:S08]  /*94b0*/  HMMA.16816.F32.BF16 R136, R176.reuse, R138, R32 ;  /* 0x0000008ab088723c */ /* 0x040ff00000041820 */
[C---:B--2---:R-:W-:Y:S08]  /*94c0*/  HMMA.16816.F32.BF16 R36, R176.reuse, R4, R36 ;  /* 0x00000004b024723c */ /* 0x044ff00000041824 */
[C---:B------:R-:W-:Y:S01]  /*94d0*/  HMMA.16816.F32.BF16 R40, R176.reuse, R6, R40 ;  /* 0x00000006b028723c */ /* 0x040fe20000041828 */
[----:B------:R-:W1:Y:S07]  /*94e0*/  LDSM.16.MT88.4 R4, [R248+0x5900] ;  /* 0x00590000f804783b */ /* 0x000e6e0000004200 */
[C---:B----4-:R-:W-:Y:S08]  /*94f0*/  HMMA.16816.F32.BF16 R44, R176.reuse, R8, R44 ;  /* 0x00000008b02c723c */ /* 0x050ff0000004182c */
[C---:B------:R-:W-:Y:S01]  /*9500*/  HMMA.16816.F32.BF16 R48, R176.reuse, R10, R48 ;  /* 0x0000000ab030723c */ /* 0x040fe20000041830 */
[----:B------:R-:W2:Y:S07]  /*9510*/  LDSM.16.MT88.4 R8, [R249+0x5900] ;  /* 0x00590000f908783b */ /* 0x000eae0000004200 */
[C---:B-----5:R-:W-:Y:S08]  /*9520*/  HMMA.16816.F32.BF16 R52, R176.reuse, R12, R52 ;  /* 0x0000000cb034723c */ /* 0x060ff00000041834 */
[C---:B------:R-:W-:Y:S01]  /*9530*/  HMMA.16816.F32.BF16 R56, R176.reuse, R14, R56 ;  /* 0x0000000eb038723c */ /* 0x040fe20000041838 */
[----:B------:R-:W3:Y:S07]  /*9540*/  LDSM.16.MT88.4 R12, [R251+0x5900] ;  /* 0x00590000fb0c783b */ /* 0x000eee0000004200 */
[C---:B------:R-:W-:Y:S08]  /*9550*/  HMMA.16816.F32.BF16 R60, R176.reuse, R16, R60 ;  /* 0x00000010b03c723c */ /* 0x040ff0000004183c */
[C---:B------:R-:W-:Y:S01]  /*9560*/  HMMA.16816.F32.BF16 R64, R176.reuse, R18, R64 ;  /* 0x00000012b040723c */ /* 0x040fe20000041840 */
[----:B------:R-:W4:Y:S07]  /*9570*/  LDSM.16.MT88.4 R16, [R250+0x5900] ;  /* 0x00590000fa10783b */ /* 0x000f2e0000004200 */
[C---:B-1----:R-:W-:Y:S08]  /*9580*/  HMMA.16816.F32.BF16 R68, R176.reuse, R4, R68 ;  /* 0x00000004b044723c */ /* 0x042ff00000041844 */
        /* <DEDUP_REMOVED lines=8> */
[C---:B----4-:R-:W-:Y:S08]  /*9610*/  HMMA.16816.F32.BF16 R92, R176.reuse, R16, R92 ;  /* 0x00000010b05c723c */ /* 0x050ff0000004185c */
[C---:B------:R-:W-:Y:S01]  /*9620*/  HMMA.16816.F32.BF16 R96, R176.reuse, R18, R96 ;  /* 0x00000012b060723c */ /* 0x040fe20000041860 */
[----:B------:R-:W4:Y:S07]  /*9630*/  LDSM.16.MT88.4 R16, [R250+0x7900] ;  /* 0x00790000fa10783b */ /* 0x000f2e0000004200 */
[C---:B-1----:R-:W-:Y:S08]  /*9640*/  HMMA.16816.F32.BF16 R100, R176.reuse, R4, R100 ;  /* 0x00000004b064723c */ /* 0x042ff00000041864 */
[C---:B------:R-:W-:Y:S08]  /*9650*/  HMMA.16816.F32.BF16 R104, R176.reuse, R6, R104 ;  /* 0x00000006b068723c */ /* 0x040ff00000041868 */
[C---:B--2---:R-:W-:Y:S08]  /*9660*/  HMMA.16816.F32.BF16 R108, R176.reuse, R8, R108 ;  /* 0x00000008b06c723c */ /* 0x044ff0000004186c */
[C---:B------:R-:W-:Y:S08]  /*9670*/  HMMA.16816.F32.BF16 R112, R176.reuse, R10, R112 ;  /* 0x0000000ab070723c */ /* 0x040ff00000041870 */
[C---:B---3--:R-:W-:Y:S08]  /*9680*/  HMMA.16816.F32.BF16 R116, R176.reuse, R12, R116 ;  /* 0x0000000cb074723c */ /* 0x048ff00000041874 */
[C---:B------:R-:W-:Y:S08]  /*9690*/  HMMA.16816.F32.BF16 R120, R176.reuse, R14, R120 ;  /* 0x0000000eb078723c */ /* 0x040ff00000041878 */
[C---:B----4-:R-:W-:Y:S08]  /*96a0*/  HMMA.16816.F32.BF16 R124, R176.reuse, R16, R124 ;  /* 0x00000010b07c723c */ /* 0x050ff0000004187c */
[----:B------:R-:W-:Y:S01]  /*96b0*/  HMMA.16816.F32.BF16 R128, R176, R18, R128 ;  /* 0x00000012b080723c */ /* 0x000fe20000041880 */
[----:B------:R-:W-:-:S07]  /*96c0*/  @P0 BRA `(.L_x_6) ;  /* 0xffffcab000000947 */ /* 0x000fce000383ffff */
.L_x_5:
[----:B--2---:R-:W2:Y:S04]  /*96d0*/  LDL.LU R3, [R1+0x1c] ;  /* 0x00001c0001037983 */ /* 0x004ea80000300800 */
[----:B------:R-:W3:Y:S01]  /*96e0*/  LDL.LU R0, [R1+0x40] ;  /* 0x0000400001007983 */ /* 0x000ee20000300800 */
[----:B------:R-:W-:-:S02]  /*96f0*/  MOV R16, 0xff800000 ;  /* 0xff80000000107802 */ /* 0x000fc40000000f00 */
[----:B------:R-:W-:Y:S02]  /*9700*/  MOV R17, 0xff800000 ;  /* 0xff80000000117802 */ /* 0x000fe40000000f00 */
[----:B------:R-:W-:Y:S01]  /*9710*/  PLOP3.LUT P2, PT, PT, PT, PT, 0x8, 0x0 ;  /* 0x000000000000781c */ /* 0x000fe20003f4e170 */
[----:B--2---:R-:W1:Y:S04]  /*9720*/  SHFL.BFLY PT, R6, R3, 0x2, 0x1f ;  /* 0x0c401f0003067f89 */ /* 0x004e6800000e0000 */
[----:B---3--:R-:W2:Y:S01]  /*9730*/  SHFL.BFLY PT, R7, R0, 0x2, 0x1f ;  /* 0x0c401f0000077f89 */ /* 0x008ea200000e0000 */
[----:B-1----:R-:W-:Y:S02]  /*9740*/  FADD.FTZ R6, R6, R3 ;  /* 0x0000000306067221 */ /* 0x002fe40000010000 */
[----:B--2---:R-:W-:-:S03]  /*9750*/  FADD.FTZ R7, R7, R0 ;  /* 0x0000000007077221 */ /* 0x004fc60000010000 */
[----:B------:R-:W1:Y:S04]  /*9760*/  SHFL.BFLY PT, R3, R6, 0x1, 0x1f ;  /* 0x0c201f0006037f89 */ /* 0x000e6800000e0000 */
[----:B------:R-:W2:Y:S01]  /*9770*/  SHFL.BFLY PT, R0, R7, 0x1, 0x1f ;  /* 0x0c201f0007007f89 */ /* 0x000ea200000e0000 */
[----:B-1----:R-:W-:Y:S01]  /*9780*/  FADD.FTZ R6, R6, R3 ;  /* 0x0000000306067221 */ /* 0x002fe20000010000 */
[----:B------:R-:W-:Y:S01]  /*9790*/  MOV R3, RZ ;  /* 0x000000ff00037202 */ /* 0x000fe20000000f00 */
[----:B--2---:R-:W-:-:S03]  /*97a0*/  FADD.FTZ R7, R0, R7 ;  /* 0x0000000700077221 */ /* 0x004fc60000010000 */
[----:B------:R-:W-:Y:S02]  /*97b0*/  FSETP.NE.FTZ.AND P1, PT, R6, RZ, PT ;  /* 0x000000ff0600720b */ /* 0x000fe40003f35000 */
[----:B------:R-:W-:Y:S02]  /*97c0*/  MOV R0, RZ ;  /* 0x000000ff00007202 */ /* 0x000fe40000000f00 */
[----:B------:R-:W-:-:S09]  /*97d0*/  FSETP.NE.FTZ.AND P0, PT, R7, RZ, PT ;  /* 0x000000ff0700720b */ /* 0x000fd20003f15000 */
[----:B------:R-:W1:Y:S01]  /*97e0*/  @P1 MUFU.RCP R3, R6 ;  /* 0x0000000600031308 */ /* 0x000e620000001000 */
[----:B------:R-:W-:-:S05]  /*97f0*/  @P1 MOV R4, 0x3f317218 ;  /* 0x3f31721800041802 */ /* 0x000fca0000000f00 */
[----:B------:R-:W-:Y:S02]  /*9800*/  @P1 FMUL.FTZ R5, R4, c[0x0][0x2d0] ;  /* 0x0000b40004051a20 */ /* 0x000fe40000410000 */
[----:B------:R-:W-:Y:S08]  /*9810*/  @P0 MUFU.RCP R0, R7 ;  /* 0x0000000700000308 */ /* 0x000ff00000001000 */
[----:B------:R-:W2:Y:S01]  /*9820*/  @P1 MUFU.LG2 R6, R6 ;  /* 0x0000000600061308 */ /* 0x000ea20000000c00 */
[----:B-1----:R-:W-:-:S02]  /*9830*/  FMUL.FTZ R164, R3, R164 ;  /* 0x000000a403a47220 */ /* 0x002fc40000410000 */
[C---:B------:R-:W-:Y:S02]  /*9840*/  FMUL.FTZ R165, R3.reuse, R165 ;  /* 0x000000a503a57220 */ /* 0x040fe40000410000 */
[C---:B------:R-:W-:Y:S02]  /*9850*/  FMUL.FTZ R160, R3.reuse, R160 ;  /* 0x000000a003a07220 */ /* 0x040fe40000410000 */
[C---:B------:R-:W-:Y:S01]  /*9860*/  FMUL.FTZ R161, R3.reuse, R161 ;  /* 0x000000a103a17220 */ /* 0x040fe20000410000 */
[----:B------:R-:W1:Y:S01]  /*9870*/  @P0 MUFU.LG2 R7, R7 ;  /* 0x0000000700070308 */ /* 0x000e620000000c00 */
[C---:B------:R-:W-:Y:S02]  /*9880*/  FMUL.FTZ R156, R3.reuse, R156 ;  /* 0x0000009c039c7220 */ /* 0x040fe40000410000 */
[C---:B------:R-:W-:Y:S02]  /*9890*/  FMUL.FTZ R157, R3.reuse, R157 ;  /* 0x0000009d039d7220 */ /* 0x040fe40000410000 */
[----:B------:R-:W-:-:S02]  /*98a0*/  FMUL.FTZ R152, R3, R152 ;  /* 0x0000009803987220 */ /* 0x000fc40000410000 */
[C---:B------:R-:W-:Y:S02]  /*98b0*/  FMUL.FTZ R153, R3.reuse, R153 ;  /* 0x0000009903997220 */ /* 0x040fe40000410000 */
[C---:B------:R-:W-:Y:S02]  /*98c0*/  FMUL.FTZ R148, R3.reuse, R148 ;  /* 0x0000009403947220 */ /* 0x040fe40000410000 */
[C---:B------:R-:W-:Y:S02]  /*98d0*/  FMUL.FTZ R149, R3.reuse, R149 ;  /* 0x0000009503957220 */ /* 0x040fe40000410000 */
        /* <DEDUP_REMOVED lines=53> */
[----:B------:R-:W-:Y:S01]  /*9c30*/  FMUL.FTZ R129, R3, R129 ;  /* 0x0000008103817220 */ /* 0x000fe20000410000 */
[----:B------:R-:W-:Y:S01]  /*9c40*/  @P0 MOV R3, 0x3f317218 ;  /* 0x3f31721800030802 */ /* 0x000fe20000000f00 */
[----:B--2---:R-:W-:Y:S02]  /*9c50*/  @P1 FMUL.FTZ R6, R6, 0.69314718246459960938 ;  /* 0x3f31721806061820 */ /* 0x004fe40000410000 */
[----:B-1----:R-:W-:Y:S02]  /*9c60*/  @P0 FMUL.FTZ R4, R7, 0.69314718246459960938 ;  /* 0x3f31721807040820 */ /* 0x002fe40000410000 */
[----:B------:R-:W-:-:S02]  /*9c70*/  @P0 FMUL.FTZ R3, R3, c[0x0][0x2d0] ;  /* 0x0000b40003030a20 */ /* 0x000fc40000410000 */
        /* <DEDUP_REMOVED lines=63> */
[----:B------:R-:W-:Y:S02]  /*a070*/  FMUL.FTZ R131, R0, R131 ;  /* 0x0000008300837220 */ /* 0x000fe40000410000 */
[----:B------:R-:W-:Y:S02]  /*a080*/  @P1 FFMA.FTZ R16, R5, R132, R6 ;  /* 0x0000008405101223 */ /* 0x000fe40000010006 */
[----:B------:R-:W-:-:S02]  /*a090*/  @P0 FFMA.FTZ R17, R3, R2, R4 ;  /* 0x0000000203110223 */ /* 0x000fc40000010004 */
.L_x_3:
[----:B------:R-:W-:Y:S05]  /*a0a0*/  @P2 BRA `(.L_x_9) ;  /* 0x00001fa000002947 */ /* 0x000fea0003800000 */
[----:B------:R-:W1:Y:S01]  /*a0b0*/  S2R R7, SR_TID.X ;  /* 0x0000000000077919 */ /* 0x000e620000002100 */
[----:B------:R-:W-:Y:S01]  /*a0c0*/  IMAD R0, RZ, RZ, -UR11 ;  /* 0x8000000bff007e24 */ /* 0x000fe2000f8e02ff */
[----:B------:R-:W-:Y:S01]  /*a0d0*/  ULDC.64 UR4, c[0x0][0x4d0] ;  /* 0x0001340000047ab9 */ /* 0x000fe20000000a00 */
[----:B------:R-:W-:Y:S01]  /*a0e0*/  MOV R20, c[0x0][0x4e8] ;  /* 0x00013a0000147a02 */ /* 0x000fe20000000f00 */
[----:B------:R-:W2:Y:S01]  /*a0f0*/  S2R R9, SR_CTAID.Y ;  /* 0x0000000000097919 */ /* 0x000ea20000002600 */
[----:B------:R-:W-:Y:S01]  /*a100*/  UIMAD.WIDE.U32 UR8, UR11, UR4, URZ ;  /* 0x000000040b0872a5 */ /* 0x000fe2000f8e003f */
[----:B------:R-:W-:Y:S01]  /*a110*/  BSSY B0, `(.L_x_10) ;  /* 0x0000130000007945 */ /* 0x000fe20003800000 */
[----:B------:R-:W-:Y:S01]  /*a120*/  USHF.R.S32.HI UR6, URZ, 0x1f, UR11 ;  /* 0x0000001f3f067899 */ /* 0x000fe2000801140b */
[----:B------:R-:W3:Y:S01]  /*a130*/  S2R R10, SR_CTAID.Z ;  /* 0x00000000000a7919 */ /* 0x000ee20000002700 */
[----:B------:R-:W-:-:S02]  /*a140*/  ISETP.NE.AND P1, PT, R20, 0x1, PT ;  /* 0x000000011400780c */ /* 0x000fc40003f25270 */
[----:B------:R-:W-:Y:S01]  /*a150*/  IMAD.U32 R2, RZ, RZ, UR8 ;  /* 0x00000008ff027e24 */ /* 0x000fe2000f8e00ff */
[----:B------:R-:W-:Y:S01]  /*a160*/  MOV R3, UR9 ;  /* 0x0000000900037c02 */ /* 0x000fe20008000f00 */
[----:B------:R-:W4:Y:S01]  /*a170*/  S2R R19, SR_CTAID.X ;  /* 0x0000000000137919 */ /* 0x000f220000002500 */
[----:B------:R-:W-:-:S04]  /*a180*/  UIMAD UR7, UR6, UR4, URZ ;  /* 0x00000004060772a4 */ /* 0x000fc8000f8e023f */
[----:B------:R-:W-:-:S03]  /*a190*/  UIMAD UR7, UR11, UR5, UR7 ;  /* 0x000000050b0772a4 */ /* 0x000fc6000f8e0207 */
[----:B------:R-:W-:Y:S02]  /*a1a0*/  ULDC.64 UR4, c[0x0][0x438] ;  /* 0x00010e0000047ab9 */ /* 0x000fe40000000a00 */
[----:B------:R-:W-:Y:S01]  /*a1b0*/  UIMAD.WIDE.U32 UR14, UR11, UR4, URZ ;  /* 0x000000040b0e72a5 */ /* 0x000fe2000f8e003f */
[----:B-1----:R-:W-:Y:S01]  /*a1c0*/  SHF.R.S32.HI R5, RZ, 0x1f, R7 ;  /* 0x0000001fff057819 */ /* 0x002fe20000011407 */
[----:B------:R-:W-:Y:S02]  /*a1d0*/  UIMAD UR4, UR6, UR4, URZ ;  /* 0x00000004060472a4 */ /* 0x000fe4000f8e023f */
[----:B------:R-:W-:Y:S01]  /*a1e0*/  UIADD3 UR7, UR9, UR7, URZ ;  /* 0x0000000709077290 */ /* 0x000fe2000fffe03f */
[----:B--2---:R-:W-:Y:S01]  /*a1f0*/  IMAD R9, R0, c[0x0][0x550], R9 ;  /* 0x0001540000097a24 */ /* 0x004fe200078e0209 */
[CC--:B------:R-:W-:Y:S01]  /*a200*/  LEA.HI R0, R5.reuse, R7.reuse, RZ, 0x5 ;  /* 0x0000000705007211 */ /* 0x0c0fe200078f28ff */
[----:B------:R-:W-:Y:S01]  /*a210*/  UIMAD UR4, UR11, UR5, UR4 ;  /* 0x000000050b0472a4 */ /* 0x000fe2000f8e0204 */
[----:B------:R-:W-:-:S02]  /*a220*/  LEA.HI R5, R5, R7, RZ, 0x2 ;  /* 0x0000000705057211 */ /* 0x000fc400078f10ff */
[----:B------:R-:W-:Y:S01]  /*a230*/  LOP3.LUT R4, R0, 0xffffffe0, RZ, 0xc0, !PT ;  /* 0xffffffe000047812 */ /* 0x000fe200078ec0ff */
[----:B------:R-:W-:Y:S01]  /*a240*/  UIADD3 UR4, UR15, UR4, URZ ;  /* 0x000000040f047290 */ /* 0x000fe2000fffe03f */
[--C-:B------:R-:W-:Y:S02]  /*a250*/  SHF.R.S32.HI R6, RZ, 0x5, R0.reuse ;  /* 0x00000005ff067819 */ /* 0x100fe40000011400 */
[----:B------:R-:W-:Y:S01]  /*a260*/  SHF.R.S32.HI R0, RZ, 0x1f, R0 ;  /* 0x0000001fff007819 */ /* 0x000fe20000011400 */
[----:B------:R-:W-:Y:S01]  /*a270*/  IMAD.IADD R14, R7, 0x1, -R4 ;  /* 0x00000001070e7824 */ /* 0x000fe200078e0a04 */
[----:B------:R-:W-:Y:S01]  /*a280*/  LOP3.LUT R3, R5, 0xfffffffc, RZ, 0xc0, !PT ;  /* 0xfffffffc05037812 */ /* 0x000fe200078ec0ff */
[----:B------:R-:W-:Y:S01]  /*a290*/  IMAD.MOV.U32 R4, RZ, RZ, R2 ;  /* 0x000000ffff047224 */ /* 0x000fe200078e0002 */
[----:B------:R-:W-:Y:S01]  /*a2a0*/  LEA.HI R0, R0, R6, RZ, 0x3 ;  /* 0x0000000600007211 */ /* 0x000fe200078f18ff */
[----:B------:R-:W-:Y:S01]  /*a2b0*/  IMAD.U32 R5, RZ, RZ, UR7 ;  /* 0x00000007ff057e24 */ /* 0x000fe2000f8e00ff */
[----:B------:R-:W-:Y:S01]  /*a2c0*/  IADD3 R7, -R3, R7, RZ ;  /* 0x0000000703077210 */ /* 0x000fe20007ffe1ff */
[----:B------:R-:W-:Y:S01]  /*a2d0*/  IMAD.U32 R3, RZ, RZ, UR15 ;  /* 0x0000000fff037e24 */ /* 0x000fe2000f8e00ff */
[----:B------:R-:W-:Y:S01]  /*a2e0*/  LOP3.LUT R0, R0, 0xffffff8, RZ, 0xc0, !PT ;  /* 0x0ffffff800007812 */ /* 0x000fe200078ec0ff */
[----:B---3--:R-:W-:Y:S01]  /*a2f0*/  IMAD.WIDE.U32 R4, R10, c[0x0][0x4d8], R4 ;  /* 0x000136000a047a25 */ /* 0x008fe200078e0004 */
[----:B------:R-:W-:-:S02]  /*a300*/  SHF.R.S32.HI R2, RZ, 0x1f, R14 ;  /* 0x0000001fff027819 */ /* 0x000fc4000001140e */
[----:B------:R-:W-:Y:S01]  /*a310*/  SHF.R.S32.HI R11, RZ, 0x1f, R10 ;  /* 0x0000001fff0b7819 */ /* 0x000fe2000001140a */
[----:B------:R-:W-:Y:S01]  /*a320*/  IMAD.IADD R8, R6, 0x1, -R0 ;  /* 0x0000000106087824 */ /* 0x000fe200078e0a00 */
[C---:B------:R-:W-:Y:S02]  /*a330*/  LEA.HI R0, R7.reuse, R7, RZ, 0x1 ;  /* 0x0000000707007211 */ /* 0x040fe400078f08ff */
[----:B------:R-:W-:Y:S01]  /*a340*/  LEA.HI R18, R2, R14, RZ, 0x2 ;  /* 0x0000000e02127211 */ /* 0x000fe200078f10ff */
[----:B------:R-:W-:Y:S01]  /*a350*/  IMAD.U32 R2, RZ, RZ, UR14 ;  /* 0x0000000eff027e24 */ /* 0x000fe2000f8e00ff */
[----:B------:R-:W-:Y:S02]  /*a360*/  LOP3.LUT R0, R0, 0x1ffffffe, RZ, 0xc0, !PT ;  /* 0x1ffffffe00007812 */ /* 0x000fe400078ec0ff */
[----:B------:R-:W-:Y:S02]  /*a370*/  SHF.R.S32.HI R6, RZ, 0x2, R18 ;  /* 0x00000002ff067819 */ /* 0x000fe40000011412 */
[----:B------:R-:W-:Y:S01]  /*a380*/  MOV R3, UR4 ;  /* 0x0000000400037c02 */ /* 0x000fe20008000f00 */
[----:B------:R-:W-:-:S02]  /*a390*/  IMAD.IADD R0, R7, 0x1, -R0 ;  /* 0x0000000107007824 */ /* 0x000fc400078e0a00 */
[----:B------:R-:W-:Y:S02]  /*a3a0*/  IMAD R15, R8, 0x10, R6 ;  /* 0x00000010080f7824 */ /* 0x000fe400078e0206 */
[C---:B------:R-:W-:Y:S02]  /*a3b0*/  IMAD R7, R11.reuse, c[0x0][0x4d8], RZ ;  /* 0x000136000b077a24 */ /* 0x040fe400078e02ff */
[----:B------:R-:W-:Y:S01]  /*a3c0*/  IMAD R6, R11, c[0x0][0x440], RZ ;  /* 0x000110000b067a24 */ /* 0x000fe200078e02ff */
[----:B------:R-:W-:Y:S01]  /*a3d0*/  LEA R0, R0, R15, 0x3 ;  /* 0x0000000f00007211 */ /* 0x000fe200078e18ff */
[C---:B------:R-:W-:Y:S02]  /*a3e0*/  IMAD R7, R10.reuse, c[0x0][0x4dc], R7 ;  /* 0x000137000a077a24 */ /* 0x040fe400078e0207 */
[----:B------:R-:W-:Y:S02]  /*a3f0*/  IMAD R6, R10, c[0x0][0x444], R6 ;  /* 0x000111000a067a24 */ /* 0x000fe400078e0206 */
[----:B----4-:R-:W-:Y:S01]  /*a400*/  IMAD R8, R19, 0x80, R0 ;  /* 0x0000008013087824 */ /* 0x010fe200078e0200 */
[----:B------:R-:W-:Y:S01]  /*a410*/  SHF.R.S32.HI R0, RZ, 0x1f, R9 ;  /* 0x0000001fff007819 */ /* 0x000fe20000011409 */
[----:B------:R-:W-:-:S02]  /*a420*/  IMAD.IADD R5, R5, 0x1, R7 ;  /* 0x0000000105057824 */ /* 0x000fc400078e0207 */
[----:B------:R-:W-:-:S04]  /*a430*/  @P1 IMAD.HI.U32 R7, R8, c[0x0][0x4ec], RZ ;  /* 0x00013b0008071a27 */ /* 0x000fc800078e00ff */
[----:B------:R-:W-:-:S04]  /*a440*/  IMAD.WIDE.U32 R2, R10, c[0x0][0x440], R2 ;  /* 0x000110000a027a25 */ /* 0x000fc800078e0002 */
[----:B------:R-:W-:Y:S01]  /*a450*/  IMAD.MOV.U32 R10, RZ, RZ, R8 ;  /* 0x000000ffff0a7224 */ /* 0x000fe200078e0008 */
[----:B------:R-:W-:Y:S02]  /*a460*/  @P1 SHF.R.U32.HI R10, RZ, c[0x0][0x4f0], R7 ;  /* 0x00013c00ff0a1a19 */ /* 0x000fe40000011607 */
[----:B------:R-:W-:Y:S01]  /*a470*/  IADD3 R3, R3, R6, RZ ;  /* 0x0000000603037210 */ /* 0x000fe20007ffe0ff */
[C---:B------:R-:W-:Y:S02]  /*a480*/  IMAD R6, R0.reuse, c[0x0][0x4e0], RZ ;  /* 0x0001380000067a24 */ /* 0x040fe400078e02ff */
[----:B------:R-:W-:Y:S02]  /*a490*/  IMAD R0, R0, c[0x0][0x448], RZ ;  /* 0x0001120000007a24 */ /* 0x000fe400078e02ff */
[----:B------:R-:W-:Y:S02]  /*a4a0*/  IMAD.MOV R11, RZ, RZ, -R10 ;  /* 0x000000ffff0b7224 */ /* 0x000fe400078e0a0a */
[----:B------:R-:W-:-:S02]  /*a4b0*/  IMAD R13, R9, c[0x0][0x4e4], R6 ;  /* 0x00013900090d7a24 */ /* 0x000fc400078e0206 */
[----:B------:R-:W-:-:S04]  /*a4c0*/  IMAD.WIDE.U32 R6, R9, c[0x0][0x448], R2 ;  /* 0x0001120009067a25 */ /* 0x000fc800078e0002 */
[C---:B------:R-:W-:Y:S01]  /*a4d0*/  IMAD R12, R9.reuse, c[0x0][0x44c], R0 ;  /* 0x00011300090c7a24 */ /* 0x040fe200078e0200 */
[----:B------:R-:W-:Y:S01]  /*a4e0*/  MOV R0, R8 ;  /* 0x0000000800007202 */ /* 0x000fe20000000f00 */
[----:B------:R-:W-:-:S04]  /*a4f0*/  IMAD.WIDE.U32 R2, R9, c[0x0][0x4e0], R4 ;  /* 0x0001380009027a25 */ /* 0x000fc800078e0004 */
[----:B------:R-:W-:Y:S01]  /*a500*/  IMAD R9, R11, c[0x0][0x4e8], R8 ;  /* 0x00013a000b097a24 */ /* 0x000fe200078e0208 */
[----:B------:R-:W-:Y:S01]  /*a510*/  SHF.R.S32.HI R11, RZ, 0x1f, R10 ;  /* 0x0000001fff0b7819 */ /* 0x000fe2000001140a */
[----:B------:R-:W-:Y:S01]  /*a520*/  @P1 IMAD.HI.U32 R4, R8, c[0x0][0x4ec], RZ ;  /* 0x00013b0008041a27 */ /* 0x000fe200078e00ff */
[----:B------:R-:W-:Y:S01]  /*a530*/  BAR.SYNC.DEFER_BLOCKING 0x1, 0x100 ;  /* 0x0044000000007b1d */ /* 0x000fe20000010000 */
[----:B------:R-:W-:Y:S02]  /*a540*/  IADD3 R2, P0, R10, R2, RZ ;  /* 0x000000020a027210 */ /* 0x000fe40007f1e0ff */
[----:B------:R-:W-:Y:S01]  /*a550*/  IMAD.IADD R5, R7, 0x1, R12 ;  /* 0x0000000107057824 */ /* 0x000fe200078e020c */
[----:B------:R-:W-:Y:S02]  /*a560*/  SHF.R.S32.HI R7, RZ, 0x1f, R9 ;  /* 0x0000001fff077819 */ /* 0x000fe40000011409 */
[----:B------:R-:W-:Y:S02]  /*a570*/  @P1 SHF.R.U32.HI R0, RZ, c[0x0][0x4f0], R4 ;  /* 0x00013c00ff001a19 */ /* 0x000fe40000011604 */
[----:B------:R-:W-:Y:S01]  /*a580*/  IADD3.X R3, R11, R3, R13, P0, !PT ;  /* 0x000000030b037210 */ /* 0x000fe200007fe40d */
[----:B------:R-:W-:Y:S01]  /*a590*/  IMAD R11, R19, 0x80, R15 ;  /* 0x00000080130b7824 */ /* 0x000fe200078e020f */
[----:B------:R-:W-:Y:S01]  /*a5a0*/  MOV R4, R6 ;  /* 0x0000000600047202 */ /* 0x000fe20000000f00 */
[----:B------:R-:W-:Y:S01]  /*a5b0*/  IMAD R6, R7, c[0x0][0x4c8], RZ ;  /* 0x0001320007067a24 */ /* 0x000fe200078e02ff */
[----:B------:R-:W-:Y:S01]  /*a5c0*/  SHF.R.S32.HI R7, RZ, 0x1f, R0 ;  /* 0x0000001fff077819 */ /* 0x000fe20000011400 */
[----:B------:R-:W-:-:S04]  /*a5d0*/  IMAD.WIDE.U32 R2, R9, c[0x0][0x4c8], R2 ;  /* 0x0001320009027a25 */ /* 0x000fc800078e0002 */
[----:B------:R-:W-:Y:S02]  /*a5e0*/  IMAD.MOV R10, RZ, RZ, -R0 ;  /* 0x000000ffff0a7224 */ /* 0x000fe400078e0a00 */
[----:B------:R-:W-:Y:S01]  /*a5f0*/  IMAD R9, R9, c[0x0][0x4cc], R6 ;  /* 0x0001330009097a24 */ /* 0x000fe200078e0206 */
[----:B------:R-:W-:Y:S01]  /*a600*/  LEA R6, P0, R2, c[0x0][0x4a8], 0x2 ;  /* 0x00012a0002067a11 */ /* 0x000fe200078010ff */
[----:B------:R-:W-:Y:S02]  /*a610*/  IMAD R10, R10, c[0x0][0x4e8], R8 ;  /* 0x00013a000a0a7a24 */ /* 0x000fe400078e0208 */
[----:B------:R-:W-:Y:S01]  /*a620*/  IMAD R7, R7, c[0x0][0x430], RZ ;  /* 0x00010c0007077a24 */ /* 0x000fe200078e02ff */
[----:B------:R-:W-:Y:S01]  /*a630*/  IADD3 R3, R3, R9, RZ ;  /* 0x0000000903037210 */ /* 0x000fe20007ffe0ff */
[----:B------:R-:W-:Y:S01]  /*a640*/  IMAD.WIDE.U32 R4, R0, c[0x0][0x430], R4 ;  /* 0x00010c0000047a25 */ /* 0x000fe200078e0004 */
[----:B------:R-:W-:Y:S02]  /*a650*/  SHFL.IDX PT, R8, R6, RZ, 0x1c1f ;  /* 0x001c1fff06087589 */ /* 0x000fe400000e0000 */
[----:B------:R-:W-:Y:S01]  /*a660*/  LEA.HI.X R2, R2, c[0x0][0x4ac], R3, 0x2, P0 ;  /* 0x00012b0002027a11 */ /* 0x000fe200000f1403 */
[----:B------:R-:W-:Y:S01]  /*a670*/  IMAD R0, R0, c[0x0][0x434], R7 ;  /* 0x00010d0000007a24 */ /* 0x000fe200078e0207 */
[----:B------:R-:W-:Y:S01]  /*a680*/  SHF.R.S32.HI R7, RZ, 0x1f, R10 ;  /* 0x0000001fff077819 */ /* 0x000fe2000001140a */
[----:B------:R-:W-:Y:S01]  /*a690*/  SHFL.IDX PT, R6, R6, 0x1, 0x1c1f ;  /* 0x003c1f0006067f89 */ /* 0x000fe200000e0000 */
[----:B------:R-:W-:-:S02]  /*a6a0*/  LOP3.LUT P0, RZ, R14, 0x3, RZ, 0xc0, !PT ;  /* 0x000000030eff7812 */ /* 0x000fc4000780c0ff */
[----:B------:R-:W-:Y:S01]  /*a6b0*/  IADD3 R3, R5, R0, RZ ;  /* 0x0000000005037210 */ /* 0x000fe20007ffe0ff */
[----:B------:R-:W-:Y:S01]  /*a6c0*/  IMAD R0, R7, c[0x0][0x428], RZ ;  /* 0x00010a0007007a24 */ /* 0x000fe200078e02ff */
[----:B------:R-:W1:Y:S01]  /*a6d0*/  SHFL.IDX PT, R9, R2, RZ, 0x1c1f ;  /* 0x001c1fff02097589 */ /* 0x000e6200000e0000 */
[----:B------:R-:W-:Y:S02]  /*a6e0*/  IMAD R5, R20, c[0x0][0x388], RZ ;  /* 0x0000e20014057a24 */ /* 0x000fe400078e02ff */
[----:B------:R-:W-:Y:S01]  /*a6f0*/  IMAD R0, R10, c[0x0][0x42c], R0 ;  /* 0x00010b000a007a24 */ /* 0x000fe200078e0200 */
[----:B------:R2:W3:Y:S02]  /*a700*/  SHFL.IDX PT, R7, R2, 0x1, 0x1c1f ;  /* 0x003c1f0002077f89 */ /* 0x0004e400000e0000 */
[----:B------:R-:W-:-:S13]  /*a710*/  ISETP.GE.OR P2, PT, R11, R5, P0 ;  /* 0x000000050b00720c */ /* 0x000fda0000746670 */
[----:B-1----:R1:W-:Y:S01]  /*a720*/  @!P2 ST.E [R8.64], R16 ;  /* 0x000000100800a985 */ /* 0x0023e2000c10190c */
[----:B--2---:R-:W-:Y:S01]  /*a730*/  IMAD.MOV.U32 R2, RZ, RZ, R4 ;  /* 0x000000ffff027224 */ /* 0x004fe200078e0004 */
[----:B------:R-:W-:-:S03]  /*a740*/  IADD3 R4, R11, 0x8, RZ ;  /* 0x000000080b047810 */ /* 0x000fc60007ffe0ff */
[----:B------:R-:W-:Y:S01]  /*a750*/  IMAD.WIDE.U32 R2, R10, c[0x0][0x428], R2 ;  /* 0x00010a000a027a25 */ /* 0x000fe200078e0002 */
[----:B------:R-:W-:-:S04]  /*a760*/  ISETP.GE.OR P0, PT, R4, R5, P0 ;  /* 0x000000050400720c */ /* 0x000fc80000706670 */
[----:B------:R-:W-:Y:S02]  /*a770*/  IADD3 R0, R3, R0, RZ ;  /* 0x0000000003007210 */ /* 0x000fe40007ffe0ff */
[----:B------:R-:W-:-:S04]  /*a780*/  LEA R20, P1, R2, c[0x0][0x400], 0x2 ;  /* 0x0001000002147a11 */ /* 0x000fc800078210ff */
[----:B------:R-:W-:Y:S02]  /*a790*/  LEA.HI.X R19, R2, c[0x0][0x404], R0, 0x2, P1 ;  /* 0x0001010002137a11 */ /* 0x000fe400008f1400 */
[----:B------:R-:W-:Y:S01]  /*a7a0*/  LOP3.LUT R0, R18, 0x7ffffffc, RZ, 0xc0, !PT ;  /* 0x7ffffffc12007812 */ /* 0x000fe200078ec0ff */
[----:B---3--:R2:W-:Y:S01]  /*a7b0*/  @!P0 ST.E [R6.64], R17 ;  /* 0x0000001106008985 */ /* 0x0085e2000c10190c */
[-C--:B------:R-:W-:Y:S02]  /*a7c0*/  ISETP.GE.AND P0, PT, R11, R5.reuse, PT ;  /* 0x000000050b00720c */ /* 0x080fe40003f06270 */
[----:B------:R-:W-:Y:S01]  /*a7d0*/  ISETP.GE.AND P1, PT, R4, R5, PT ;  /* 0x000000050400720c */ /* 0x000fe20003f26270 */
[----:B------:R-:W-:Y:S01]  /*a7e0*/  IMAD.IADD R0, R14, 0x1, -R0 ;  /* 0x000000010e007824 */ /* 0x000fe200078e0a00 */
[----:B------:R2:W3:Y:S02]  /*a7f0*/  SHFL.IDX PT, R2, R20, RZ, 0x1c1f ;  /* 0x001c1fff14027589 */ /* 0x0004e400000e0000 */
[----:B-1----:R-:W-:-:S02]  /*a800*/  P2R R16, PR, RZ, 0x2 ;  /* 0x00000002ff107803 */ /* 0x002fc40000000000 */
[----:B------:R2:W1:Y:S01]  /*a810*/  SHFL.IDX PT, R3, R19, RZ, 0x1c1f ;  /* 0x001c1fff13037589 */ /* 0x00046200000e0000 */
[----:B------:R-:W-:-:S04]  /*a820*/  SHF.L.U32 R0, R0, 0x1, RZ ;  /* 0x0000000100007819 */ /* 0x000fc800000006ff */
[----:B------:R-:W-:Y:S05]  /*a830*/  @P0 BRA `(.L_x_11) ;  /* 0x00000bd000000947 */ /* 0x000fea0003800000 */
[C---:B------:R-:W-:Y:S02]  /*a840*/  ISETP.GE.AND P0, PT, R0.reuse, c[0x0][0x3c8], PT ;  /* 0x0000f20000007a0c */ /* 0x040fe40003f06270 */
[C---:B------:R-:W-:Y:S02]  /*a850*/  IADD3 R5, R0.reuse, 0x8, RZ ;  /* 0x0000000800057810 */ /* 0x040fe40007ffe0ff */
[----:B------:R-:W-:Y:S02]  /*a860*/  IADD3 R4, R0, 0x10, RZ ;  /* 0x0000001000047810 */ /* 0x000fe40007ffe0ff */
[----:B------:R-:W-:Y:S02]  /*a870*/  ISETP.GE.AND P5, PT, R5, c[0x0][0x3c8], PT ;  /* 0x0000f20005007a0c */ /* 0x000fe40003fa6270 */
[----:B------:R-:W-:Y:S02]  /*a880*/  ISETP.GE.AND P4, PT, R4, c[0x0][0x3c8], PT ;  /* 0x0000f20004007a0c */ /* 0x000fe40003f86270 */
[----:B------:R-:W-:-:S02]  /*a890*/  IADD3 R8, R0, 0x18, RZ ;  /* 0x0000001800087810 */ /* 0x000fc40007ffe0ff */
[C---:B------:R-:W-:Y:S01]  /*a8a0*/  IADD3 R10, R0.reuse, 0x20, RZ ;  /* 0x00000020000a7810 */ /* 0x040fe20007ffe0ff */
[C---:B-123--:R-:W-:Y:S01]  /*a8b0*/  @!P0 IMAD.WIDE R6, R0.reuse, 0x4, R2 ;  /* 0x0000000400068825 */ /* 0x04efe200078e0202 */
[C---:B------:R-:W-:Y:S02]  /*a8c0*/  IADD3 R11, R0.reuse, 0x28, RZ ;  /* 0x00000028000b7810 */ /* 0x040fe40007ffe0ff */
[----:B------:R-:W-:Y:S02]  /*a8d0*/  IADD3 R9, R0, 0x30, RZ ;  /* 0x0000003000097810 */ /* 0x000fe40007ffe0ff */
[----:B------:R1:W-:Y:S01]  /*a8e0*/  @!P0 ST.E.64 [R6.64], R164 ;  /* 0x000000a406008985 */ /* 0x0003e2000c101b0c */
[----:B------:R-:W-:Y:S02]  /*a8f0*/  ISETP.GE.AND P3, PT, R8, c[0x0][0x3c8], PT ;  /* 0x0000f20008007a0c */ /* 0x000fe40003f66270 */
[----:B------:R-:W-:Y:S02]  /*a900*/  @!P4 LEA.HI R4, R4, R4, RZ, 0x1 ;  /* 0x000000040404c211 */ /* 0x000fe400078f08ff */
[----:B------:R-:W-:-:S02]  /*a910*/  ISETP.GE.AND P2, PT, R10, c[0x0][0x3c8], PT ;  /* 0x0000f2000a007a0c */ /* 0x000fc40003f46270 */
[----:B------:R-:W-:Y:S02]  /*a920*/  @!P4 LOP3.LUT R4, R4, 0xfffffffe, RZ, 0xc0, !PT ;  /* 0xfffffffe0404c812 */ /* 0x000fe400078ec0ff */
[----:B------:R-:W-:Y:S02]  /*a930*/  ISETP.GE.AND P1, PT, R11, c[0x0][0x3c8], PT ;  /* 0x0000f2000b007a0c */ /* 0x000fe40003f26270 */
[----:B------:R-:W-:Y:S02]  /*a940*/  ISETP.GE.AND P0, PT, R9, c[0x0][0x3c8], PT ;  /* 0x0000f20009007a0c */ /* 0x000fe40003f06270 */
[C---:B------:R-:W-:Y:S02]  /*a950*/  IADD3 R13, R0.reuse, 0x38, RZ ;  /* 0x00000038000d7810 */ /* 0x040fe40007ffe0ff */
[----:B------:R-:W-:Y:S02]  /*a960*/  IADD3 R12, R0, 0x40, RZ ;  /* 0x00000040000c7810 */ /* 0x000fe40007ffe0ff */
[----:B-1----:R-:W-:Y:S01]  /*a970*/  @!P5 LEA.HI R6, R5, R5, RZ, 0x1 ;  /* 0x000000050506d211 */ /* 0x002fe200078f08ff */
[----:B------:R-:W-:-:S03]  /*a980*/  @!P4 IMAD.WIDE R4, R4, 0x4, R2 ;  /* 0x000000040404c825 */ /* 0x000fc600078e0202 */
[----:B------:R-:W-:-:S05]  /*a990*/  @!P5 LOP3.LUT R6, R6, 0xfffffffe, RZ, 0xc0, !PT ;  /* 0xfffffffe0606d812 */ /* 0x000fca00078ec0ff */
[----:B------:R-:W-:-:S05]  /*a9a0*/  @!P5 IMAD.WIDE R6, R6, 0x4, R2 ;  /* 0x000000040606d825 */ /* 0x000fca00078e0202 */
[----:B------:R1:W-:Y:S01]  /*a9b0*/  @!P5 ST.E.64 [R6.64], R160 ;  /* 0x000000a00600d985 */ /* 0x0003e2000c101b0c */
[----:B------:R-:W-:-:S03]  /*a9c0*/  ISETP.GE.AND P5, PT, R13, c[0x0][0x3c8], PT ;  /* 0x0000f2000d007a0c */ /* 0x000fc60003fa6270 */
[----:B------:R2:W-:Y:S01]  /*a9d0*/  @!P4 ST.E.64 [R4.64], R156 ;  /* 0x0000009c0400c985 */ /* 0x0005e2000c101b0c */
[----:B------:R-:W-:Y:S02]  /*a9e0*/  ISETP.GE.AND P4, PT, R12, c[0x0][0x3c8], PT ;  /* 0x0000f2000c007a0c */ /* 0x000fe40003f86270 */
[----:B-1----:R-:W-:Y:S02]  /*a9f0*/  @!P2 LEA.HI R7, R10, R10, RZ, 0x1 ;  /* 0x0000000a0a07a211 */ /* 0x002fe400078f08ff */
[----:B------:R-:W-:Y:S02]  /*aa00*/  @!P1 LEA.HI R6, R11, R11, RZ, 0x1 ;  /* 0x0000000b0b069211 */ /* 0x000fe400078f08ff */
[----:B--2---:R-:W-:Y:S02]  /*aa10*/  @!P3 LEA.HI R4, R8, R8, RZ, 0x1 ;  /* 0x000000080804b211 */ /* 0x004fe400078f08ff */
[----:B------:R-:W-:Y:S02]  /*aa20*/  @!P0 LEA.HI R5, R9, R9, RZ, 0x1 ;  /* 0x0000000909058211 */ /* 0x000fe400078f08ff */
[----:B------:R-:W-:-:S02]  /*aa30*/  @!P3 LOP3.LUT R4, R4, 0xfffffffe, RZ, 0xc0, !PT ;  /* 0xfffffffe0404b812 */ /* 0x000fc400078ec0ff */
[----:B------:R-:W-:Y:S02]  /*aa40*/  @!P2 LOP3.LUT R7, R7, 0xfffffffe, RZ, 0xc0, !PT ;  /* 0xfffffffe0707a812 */ /* 0x000fe400078ec0ff */
[----:B------:R-:W-:Y:S01]  /*aa50*/  @!P1 LOP3.LUT R6, R6, 0xfffffffe, RZ, 0xc0, !PT ;  /* 0xfffffffe06069812 */ /* 0x000fe200078ec0ff */
[----:B------:R-:W-:Y:S01]  /*aa60*/  @!P3 IMAD.WIDE R10, R4, 0x4, R2 ;  /* 0x00000004040ab825 */ /* 0x000fe200078e0202 */
[----:B------:R-:W-:-:S03]  /*aa70*/  @!P0 LOP3.LUT R5, R5, 0xfffffffe, RZ, 0xc0, !PT ;  /* 0xfffffffe05058812 */ /* 0x000fc600078ec0ff */
[--C-:B------:R-:W-:Y:S01]  /*aa80*/  @!P2 IMAD.WIDE R8, R7, 0x4, R2.reuse ;  /* 0x000000040708a825 */ /* 0x100fe200078e0202 */
[----:B------:R1:W-:Y:S03]  /*aa90*/  @!P3 ST.E.64 [R10.64], R152 ;  /* 0x000000980a00b985 */ /* 0x0003e6000c101b0c */
[--C-:B------:R-:W-:Y:S01]  /*aaa0*/  @!P1 IMAD.WIDE R6, R6, 0x4, R2.reuse ;  /* 0x0000000406069825 */ /* 0x100fe200078e0202 */
[----:B------:R2:W-:Y:S03]  /*aab0*/  @!P2 ST.E.64 [R8.64], R148 ;  /* 0x000000940800a985 */ /* 0x0005e6000c101b0c */
[----:B------:R-:W-:Y:S01]  /*aac0*/  @!P0 IMAD.WIDE R4, R5, 0x4, R2 ;  /* 0x0000000405048825 */ /* 0x000fe200078e0202 */
[----:B------:R3:W-:Y:S04]  /*aad0*/  @!P1 ST.E.64 [R6.64], R144 ;  /* 0x0000009006009985 */ /* 0x0007e8000c101b0c */
[----:B------:R4:W-:Y:S01]  /*aae0*/  @!P0 ST.E.64 [R4.64], R140 ;  /* 0x0000008c04008985 */ /* 0x0009e2000c101b0c */
[----:B-1----:R-:W-:-:S02]  /*aaf0*/  IADD3 R10, R0, 0x58, RZ ;  /* 0x00000058000a7810 */ /* 0x002fc40007ffe0ff */
[C---:B------:R-:W-:Y:S02]  /*ab00*/  IADD3 R11, R0.reuse, 0x60, RZ ;  /* 0x00000060000b7810 */ /* 0x040fe40007ffe0ff */
[C---:B--2---:R-:W-:Y:S02]  /*ab10*/  IADD3 R8, R0.reuse, 0x48, RZ ;  /* 0x0000004800087810 */ /* 0x044fe40007ffe0ff */
[----:B------:R-:W-:Y:S02]  /*ab20*/  IADD3 R9, R0, 0x50, RZ ;  /* 0x0000005000097810 */ /* 0x000fe40007ffe0ff */
[----:B---3--:R-:W-:Y:S02]  /*ab30*/  @!P5 LEA.HI R6, R13, R13, RZ, 0x1 ;  /* 0x0000000d0d06d211 */ /* 0x008fe400078f08ff */
[----:B------:R-:W-:Y:S02]  /*ab40*/  ISETP.GE.AND P3, PT, R8, c[0x0][0x3c8], PT ;  /* 0x0000f20008007a0c */ /* 0x000fe40003f66270 */
[----:B----4-:R-:W-:-:S02]  /*ab50*/  @!P4 LEA.HI R4, R12, R12, RZ, 0x1 ;  /* 0x0000000c0c04c211 */ /* 0x010fc400078f08ff */
[----:B------:R-:W-:Y:S02]  /*ab60*/  @!P5 LOP3.LUT R6, R6, 0xfffffffe, RZ, 0xc0, !PT ;  /* 0xfffffffe0606d812 */ /* 0x000fe400078ec0ff */
[----:B------:R-:W-:Y:S02]  /*ab70*/  ISETP.GE.AND P2, PT, R9, c[0x0][0x3c8], PT ;  /* 0x0000f20009007a0c */ /* 0x000fe40003f46270 */
[----:B------:R-:W-:Y:S01]  /*ab80*/  @!P4 LOP3.LUT R4, R4, 0xfffffffe, RZ, 0xc0, !PT ;  /* 0xfffffffe0404c812 */ /* 0x000fe200078ec0ff */
[--C-:B------:R-:W-:Y:S01]  /*ab90*/  @!P5 IMAD.WIDE R6, R6, 0x4, R2.reuse ;  /* 0x000000040606d825 */ /* 0x100fe200078e0202 */
[----:B------:R-:W-:Y:S02]  /*aba0*/  ISETP.GE.AND P1, PT, R10, c[0x0][0x3c8], PT ;  /* 0x0000f2000a007a0c */ /* 0x000fe40003f26270 */
[----:B------:R-:W-:Y:S01]  /*abb0*/  ISETP.GE.AND P0, PT, R11, c[0x0][0x3c8], PT ;  /* 0x0000f2000b007a0c */ /* 0x000fe20003f06270 */
[----:B------:R-:W-:Y:S01]  /*abc0*/  @!P4 IMAD.WIDE R4, R4, 0x4, R2 ;  /* 0x000000040404c825 */ /* 0x000fe200078e0202 */
[----:B------:R1:W-:Y:S01]  /*abd0*/  @!P5 ST.E.64 [R6.64], R136 ;  /* 0x000000880600d985 */ /* 0x0003e2000c101b0c */
[----:B------:R-:W-:-:S02]  /*abe0*/  IADD3 R13, R0, 0x68, RZ ;  /* 0x00000068000d7810 */ /* 0x000fc40007ffe0ff */
[----:B------:R-:W-:Y:S01]  /*abf0*/  IADD3 R12, R0, 0x70, RZ ;  /* 0x00000070000c7810 */ /* 0x000fe20007ffe0ff */
[----:B------:R2:W-:Y:S01]  /*ac00*/  @!P4 ST.E.64 [R4.64], R36 ;  /* 0x000000240400c985 */ /* 0x0005e2000c101b0c */
[----:B------:R-:W-:Y:S02]  /*ac10*/  ISETP.GE.AND P5, PT, R13, c[0x0][0x3c8], PT ;  /* 0x0000f2000d007a0c */ /* 0x000fe40003fa6270 */
[----:B------:R-:W-:Y:S02]  /*ac20*/  ISETP.GE.AND P4, PT, R12, c[0x0][0x3c8], PT ;  /* 0x0000f2000c007a0c */ /* 0x000fe40003f86270 */
[----:B-1----:R-:W-:Y:S02]  /*ac30*/  @!P2 LEA.HI R7, R9, R9, RZ, 0x1 ;  /* 0x000000090907a211 */ /* 0x002fe400078f08ff */
[----:B------:R-:W-:Y:S02]  /*ac40*/  @!P1 LEA.HI R6, R10, R10, RZ, 0x1 ;  /* 0x0000000a0a069211 */ /* 0x000fe400078f08ff */
[----:B--2---:R-:W-:-:S02]  /*ac50*/  @!P3 LEA.HI R4, R8, R8, RZ, 0x1 ;  /* 0x000000080804b211 */ /* 0x004fc400078f08ff */
[----:B------:R-:W-:Y:S02]  /*ac60*/  @!P0 LEA.HI R5, R11, R11, RZ, 0x1 ;  /* 0x0000000b0b058211 */ /* 0x000fe400078f08ff */
[----:B------:R-:W-:Y:S02]  /*ac70*/  @!P3 LOP3.LUT R4, R4, 0xfffffffe, RZ, 0xc0, !PT ;  /* 0xfffffffe0404b812 */ /* 0x000fe400078ec0ff */
        /* <DEDUP_REMOVED lines=18> */
[----:B------:R-:W-:Y:S02]  /*ada0*/  ISETP.GE.AND P2, PT, R9, c[0x0][0x3c8], PT ;  /* 0x0000f20009007a0c */ /* 0x000fe40003f46270 */
[----:B------:R-:W-:Y:S02]  /*adb0*/  @!P5 LOP3.LUT R6, R6, 0xfffffffe, RZ, 0xc0, !PT ;  /* 0xfffffffe0606d812 */ /* 0x000fe400078ec0ff */
[----:B------:R-:W-:Y:S02]  /*adc0*/  @!P4 LOP3.LUT R4, R4, 0xfffffffe, RZ, 0xc0, !PT ;  /* 0xfffffffe0404c812 */ /* 0x000fe400078ec0ff */
[----:B------:R-:W-:Y:S01]  /*add0*/  ISETP.GE.AND P1, PT, R10, c[0x0][0x3c8], PT ;  /* 0x0000f2000a007a0c */ /* 0x000fe20003f26270 */
[--C-:B------:R-:W-:Y:S01]  /*ade0*/  @!P5 IMAD.WIDE R6, R6, 0x4, R2.reuse ;  /* 0x000000040606d825 */ /* 0x100fe200078e0202 */
[----:B------:R-:W-:Y:S02]  /*adf0*/  ISETP.GE.AND P0, PT, R11, c[0x0][0x3c8], PT ;  /* 0x0000f2000b007a0c */ /* 0x000fe40003f06270 */
[----:B------:R-:W-:Y:S01]  /*ae00*/  IADD3 R12, R0, 0x98, RZ ;  /* 0x00000098000c7810 */ /* 0x000fe20007ffe0ff */
[----:B------:R-:W-:Y:S01]  /*ae10*/  @!P4 IMAD.WIDE R4, R4, 0x4, R2 ;  /* 0x000000040404c825 */ /* 0x000fe200078e0202 */
[----:B------:R1:W-:Y:S01]  /*ae20*/  @!P5 ST.E.64 [R6.64], R56 ;  /* 0x000000380600d985 */ /* 0x0003e2000c101b0c */
[----:B------:R-:W-:-:S02]  /*ae30*/  IADD3 R13, R0, 0xa0, RZ ;  /* 0x000000a0000d7810 */ /* 0x000fc40007ffe0ff */
[----:B------:R-:W-:Y:S01]  /*ae40*/  ISETP.GE.AND P5, PT, R12, c[0x0][0x3c8], PT ;  /* 0x0000f2000c007a0c */ /* 0x000fe20003fa6270 */
[----:B------:R2:W-:Y:S01]  /*ae50*/  @!P4 ST.E.64 [R4.64], R60 ;  /* 0x0000003c0400c985 */ /* 0x0005e2000c101b0c */
[----:B------:R-:W-:Y:S02]  /*ae60*/  ISETP.GE.AND P6, PT, R13, c[0x0][0x3c8], PT ;  /* 0x0000f2000d007a0c */ /* 0x000fe40003fc6270 */
[----:B-1----:R-:W-:Y:S02]  /*ae70*/  @!P2 LEA.HI R7, R9, R9, RZ, 0x1 ;  /* 0x000000090907a211 */ /* 0x002fe400078f08ff */
[----:B------:R-:W-:Y:S02]  /*ae80*/  @!P1 LEA.HI R6, R10, R10, RZ, 0x1 ;  /* 0x0000000a0a069211 */ /* 0x000fe400078f08ff */
[----:B--2---:R-:W-:Y:S02]  /*ae90*/  @!P3 LEA.HI R4, R8, R8, RZ, 0x1 ;  /* 0x000000080804b211 */ /* 0x004fe400078f08ff */
[----:B------:R-:W-:-:S02]  /*aea0*/  @!P2 LOP3.LUT R7, R7, 0xfffffffe, RZ, 0xc0, !PT ;  /* 0xfffffffe0707a812 */ /* 0x000fc400078ec0ff */
[----:B------:R-:W-:Y:S02]  /*aeb0*/  @!P3 LOP3.LUT R4, R4, 0xfffffffe, RZ, 0xc0, !PT ;  /* 0xfffffffe0404b812 */ /* 0x000fe400078ec0ff */
[----:B------:R-:W-:Y:S02]  /*aec0*/  @!P0 LEA.HI R5, R11, R11, RZ, 0x1 ;  /* 0x0000000b0b058211 */ /* 0x000fe400078f08ff */
        /* <DEDUP_REMOVED lines=12> */
[----:B--2---:R-:W-:Y:S02]  /*af90*/  IADD3 R7, R0, 0xa8, RZ ;  /* 0x000000a800077810 */ /* 0x004fe40007ffe0ff */
[----:B------:R-:W-:Y:S02]  /*afa0*/  @!P6 LEA.HI R6, R13, R13, RZ, 0x1 ;  /* 0x0000000d0d06e211 */ /* 0x000fe400078f08ff */
[----:B---3--:R-:W-:Y:S02]  /*afb0*/  @!P5 LEA.HI R4, R12, R12, RZ, 0x1 ;  /* 0x0000000c0c04d211 */ /* 0x008fe400078f08ff */
[----:B------:R-:W-:Y:S02]  /*afc0*/  ISETP.GE.AND P4, PT, R7, c[0x0][0x3c8], PT ;  /* 0x0000f20007007a0c */ /* 0x000fe40003f86270 */
[----:B------:R-:W-:-:S02]  /*afd0*/  @!P5 LOP3.LUT R4, R4, 0xfffffffe, RZ, 0xc0, !PT ;  /* 0xfffffffe0404d812 */ /* 0x000fc400078ec0ff */
[C---:B----4-:R-:W-:Y:S02]  /*afe0*/  IADD3 R10, R0.reuse, 0xc0, RZ ;  /* 0x000000c0000a7810 */ /* 0x050fe40007ffe0ff */
[----:B------:R-:W-:Y:S01]  /*aff0*/  IADD3 R12, R0, 0xc8, RZ ;  /* 0x000000c8000c7810 */ /* 0x000fe20007ffe0ff */
[----:B------:R-:W-:Y:S01]  /*b000*/  @!P5 IMAD.WIDE R4, R4, 0x4, R2 ;  /* 0x000000040404d825 */ /* 0x000fe200078e0202 */
[----:B------:R-:W-:Y:S02]  /*b010*/  ISETP.GE.AND P3, PT, R8, c[0x0][0x3c8], PT ;  /* 0x0000f20008007a0c */ /* 0x000fe40003f66270 */
[----:B------:R-:W-:Y:S02]  /*b020*/  ISETP.GE.AND P2, PT, R9, c[0x0][0x3c8], PT ;  /* 0x0000f20009007a0c */ /* 0x000fe40003f46270 */
[----:B------:R-:W-:Y:S01]  /*b030*/  @!P6 LOP3.LUT R6, R6, 0xfffffffe, RZ, 0xc0, !PT ;  /* 0xfffffffe0606e812 */ /* 0x000fe200078ec0ff */
[----:B------:R1:W-:Y:S01]  /*b040*/  @!P5 ST.E.64 [R4.64], R80 ;  /* 0x000000500400d985 */ /* 0x0003e2000c101b0c */
[----:B------:R-:W-:-:S02]  /*b050*/  ISETP.GE.AND P1, PT, R10, c[0x0][0x3c8], PT ;  /* 0x0000f2000a007a0c */ /* 0x000fc40003f26270 */
[----:B------:R-:W-:-:S13]  /*b060*/  ISETP.GE.AND P0, PT, R12, c[0x0][0x3c8], PT ;  /* 0x0000f2000c007a0c */ /* 0x000fda0003f06270 */
[----:B------:R-:W-:-:S04]  /*b070*/  @!P0 LEA.HI R12, R12, R12, RZ, 0x1 ;  /* 0x0000000c0c0c8211 */ /* 0x000fc800078f08ff */
[----:B------:R-:W-:Y:S01]  /*b080*/  @!P0 LOP3.LUT R12, R12, 0xfffffffe, RZ, 0xc0, !PT ;  /* 0xfffffffe0c0c8812 */ /* 0x000fe200078ec0ff */
[----:B-1----:R-:W-:Y:S01]  /*b090*/  @!P6 IMAD.WIDE R4, R6, 0x4, R2 ;  /* 0x000000040604e825 */ /* 0x002fe200078e0202 */
[----:B------:R-:W-:Y:S02]  /*b0a0*/  @!P4 LEA.HI R6, R7, R7, RZ, 0x1 ;  /* 0x000000070706c211 */ /* 0x000fe400078f08ff */
[----:B------:R-:W-:Y:S02]  /*b0b0*/  @!P1 LEA.HI R7, R10, R10, RZ, 0x1 ;  /* 0x0000000a0a079211 */ /* 0x000fe400078f08ff */
[----:B------:R1:W-:Y:S01]  /*b0c0*/  @!P6 ST.E.64 [R4.64], R84 ;  /* 0x000000540400e985 */ /* 0x0003e2000c101b0c */
[----:B------:R-:W-:Y:S02]  /*b0d0*/  @!P4 LOP3.LUT R6, R6, 0xfffffffe, RZ, 0xc0, !PT ;  /* 0xfffffffe0606c812 */ /* 0x000fe400078ec0ff */
[----:B------:R-:W-:Y:S02]  /*b0e0*/  @!P1 LOP3.LUT R7, R7, 0xfffffffe, RZ, 0xc0, !PT ;  /* 0xfffffffe07079812 */ /* 0x000fe400078ec0ff */
[----:B-1----:R-:W-:-:S02]  /*b0f0*/  @!P3 LEA.HI R5, R8, R8, RZ, 0x1 ;  /* 0x000000080805b211 */ /* 0x002fc400078f08ff */
[----:B------:R-:W-:Y:S02]  /*b100*/  @!P2 LEA.HI R4, R9, R9, RZ, 0x1 ;  /* 0x000000090904a211 */ /* 0x000fe400078f08ff */
[----:B------:R-:W-:Y:S02]  /*b110*/  @!P3 LOP3.LUT R8, R5, 0xfffffffe, RZ, 0xc0, !PT ;  /* 0xfffffffe0508b812 */ /* 0x000fe400078ec0ff */
[----:B------:R-:W-:Y:S01]  /*b120*/  @!P2 LOP3.LUT R10, R4, 0xfffffffe, RZ, 0xc0, !PT ;  /* 0xfffffffe040aa812 */ /* 0x000fe200078ec0ff */
[----:B------:R-:W-:-:S04]  /*b130*/  @!P4 IMAD.WIDE R4, R6, 0x4, R2 ;  /* 0x000000040604c825 */ /* 0x000fc800078e0202 */
[--C-:B------:R-:W-:Y:S01]  /*b140*/  @!P3 IMAD.WIDE R8, R8, 0x4, R2.reuse ;  /* 0x000000040808b825 */ /* 0x100fe200078e0202 */
[----:B------:R1:W-:Y:S03]  /*b150*/  @!P4 ST.E.64 [R4.64], R88 ;  /* 0x000000580400c985 */ /* 0x0003e6000c101b0c */
[--C-:B------:R-:W-:Y:S01]  /*b160*/  @!P2 IMAD.WIDE R10, R10, 0x4, R2.reuse ;  /* 0x000000040a0aa825 */ /* 0x100fe200078e0202 */
[----:B------:R2:W-:Y:S03]  /*b170*/  @!P3 ST.E.64 [R8.64], R92 ;  /* 0x0000005c0800b985 */ /* 0x0005e6000c101b0c */
[--C-:B------:R-:W-:Y:S01]  /*b180*/  @!P1 IMAD.WIDE R6, R7, 0x4, R2.reuse ;  /* 0x0000000407069825 */ /* 0x100fe200078e0202 */
[----:B------:R-:W-:Y:S04]  /*b190*/  @!P2 ST.E.64 [R10.64], R96 ;  /* 0x000000600a00a985 */ /* 0x000fe8000c101b0c */
[----:B------:R3:W-:Y:S01]  /*b1a0*/  @!P1 ST.E.64 [R6.64], R100 ;  /* 0x0000006406009985 */ /* 0x0007e2000c101b0c */
[----:B-1----:R-:W-:Y:S01]  /*b1b0*/  @!P0 IMAD.WIDE R4, R12, 0x4, R2 ;  /* 0x000000040c048825 */ /* 0x002fe200078e0202 */
[----:B--2---:R-:W-:-:S04]  /*b1c0*/  IADD3 R9, R0, 0xd0, RZ ;  /* 0x000000d000097810 */ /* 0x004fc80007ffe0ff */
[----:B------:R1:W-:Y:S01]  /*b1d0*/  @!P0 ST.E.64 [R4.64], R104 ;  /* 0x0000006804008985 */ /* 0x0003e2000c101b0c */
[----:B------:R-:W-:Y:S02]  /*b1e0*/  IADD3 R8, R0, 0xd8, RZ ;  /* 0x000000d800087810 */ /* 0x000fe40007ffe0ff */
[----:B------:R-:W-:Y:S02]  /*b1f0*/  ISETP.GE.AND P5, PT, R9, c[0x0][0x3c8], PT ;  /* 0x0000f20009007a0c */ /* 0x000fe40003fa6270 */
[----:B------:R-:W-:Y:S02]  /*b200*/  ISETP.GE.AND P4, PT, R8, c[0x0][0x3c8], PT ;  /* 0x0000f20008007a0c */ /* 0x000fe40003f86270 */
[C---:B---3--:R-:W-:Y:S02]  /*b210*/  IADD3 R7, R0.reuse, 0xe0, RZ ;  /* 0x000000e000077810 */ /* 0x048fe40007ffe0ff */
[----:B------:R-:W-:Y:S02]  /*b220*/  IADD3 R6, R0, 0xe8, RZ ;  /* 0x000000e800067810 */ /* 0x000fe40007ffe0ff */
[----:B------:R-:W-:-:S02]  /*b230*/  ISETP.GE.AND P3, PT, R7, c[0x0][0x3c8], PT ;  /* 0x0000f20007007a0c */ /* 0x000fc40003f66270 */
[----:B------:R-:W-:-:S03]  /*b240*/  ISETP.GE.AND P2, PT, R6, c[0x0][0x3c8], PT ;  /* 0x0000f20006007a0c */ /* 0x000fc60003f46270 */
[----:B------:R-:W-:Y:S02]  /*b250*/  @!P5 LEA.HI R9, R9, R9, RZ, 0x1 ;  /* 0x000000090909d211 */ /* 0x000fe400078f08ff */
[----:B------:R-:W-:-:S04]  /*b260*/  @!P4 LEA.HI R10, R8, R8, RZ, 0x1 ;  /* 0x00000008080ac211 */ /* 0x000fc800078f08ff */
[----:B------:R-:W-:Y:S02]  /*b270*/  @!P4 LOP3.LUT R10, R10, 0xfffffffe, RZ, 0xc0, !PT ;  /* 0xfffffffe0a0ac812 */ /* 0x000fe400078ec0ff */
[----:B------:R-:W-:Y:S02]  /*b280*/  @!P3 LEA.HI R8, R7, R7, RZ, 0x1 ;  /* 0x000000070708b211 */ /* 0x000fe400078f08ff */
[----:B------:R-:W-:Y:S01]  /*b290*/  @!P2 LEA.HI R7, R6, R6, RZ, 0x1 ;  /* 0x000000060607a211 */ /* 0x000fe200078f08ff */
[----:B------:R-:W-:Y:S01]  /*b2a0*/  @!P4 IMAD.WIDE R10, R10, 0x4, R2 ;  /* 0x000000040a0ac825 */ /* 0x000fe200078e0202 */
[----:B------:R-:W-:Y:S02]  /*b2b0*/  @!P3 LOP3.LUT R8, R8, 0xfffffffe, RZ, 0xc0, !PT ;  /* 0xfffffffe0808b812 */ /* 0x000fe400078ec0ff */
[C---:B-1----:R-:W-:Y:S02]  /*b2c0*/  IADD3 R5, R0.reuse, 0xf0, RZ ;  /* 0x000000f000057810 */ /* 0x042fe40007ffe0ff */
[----:B------:R-:W-:-:S02]  /*b2d0*/  IADD3 R4, R0, 0xf8, RZ ;  /* 0x000000f800047810 */ /* 0x000fc40007ffe0ff */
[----:B------:R-:W-:Y:S02]  /*b2e0*/  ISETP.GE.AND P1, PT, R5, c[0x0][0x3c8], PT ;  /* 0x0000f20005007a0c */ /* 0x000fe40003f26270 */
[----:B------:R-:W-:Y:S02]  /*b2f0*/  ISETP.GE.AND P0, PT, R4, c[0x0][0x3c8], PT ;  /* 0x0000f20004007a0c */ /* 0x000fe40003f06270 */
[----:B------:R-:W-:-:S09]  /*b300*/  @!P2 LOP3.LUT R7, R7, 0xfffffffe, RZ, 0xc0, !PT ;  /* 0xfffffffe0707a812 */ /* 0x000fd200078ec0ff */
[----:B------:R-:W-:Y:S02]  /*b310*/  @!P1 LEA.HI R6, R5, R5, RZ, 0x1 ;  /* 0x0000000505069211 */ /* 0x000fe400078f08ff */
[----:B------:R-:W-:Y:S01]  /*b320*/  @!P5 LOP3.LUT R5, R9, 0xfffffffe, RZ, 0xc0, !PT ;  /* 0xfffffffe0905d812 */ /* 0x000fe200078ec0ff */
[--C-:B------:R-:W-:Y:S01]  /*b330*/  @!P3 IMAD.WIDE R8, R8, 0x4, R2.reuse ;  /* 0x000000040808b825 */ /* 0x100fe200078e0202 */
        /* <DEDUP_REMOVED lines=10> */
[----:B------:R1:W-:Y:S04]  /*b3e0*/  @!P2 ST.E.64 [R6.64], R120 ;  /* 0x000000780600a985 */ /* 0x0003e8000c101b0c */
[----:B------:R1:W-:Y:S04]  /*b3f0*/  @!P1 ST.E.64 [R4.64], R124 ;  /* 0x0000007c04009985 */ /* 0x0003e8000c101b0c */
[----:B------:R1:W-:Y:S02]  /*b400*/  @!P0 ST.E.64 [R2.64], R128 ;  /* 0x0000008002008985 */ /* 0x0003e4000c101b0c */
.L_x_11:
[----:B------:R-:W-:Y:S05]  /*b410*/  BSYNC B0 ;  /* 0x0000000000007941 */ /* 0x000fea0003800000 */
.L_x_10:
[----:B------:R-:W-:Y:S01]  /*b420*/  ISETP.NE.AND P0, PT, R16, RZ, PT ;  /* 0x000000ff1000720c */ /* 0x000fe20003f05270 */
[----:B-1----:R1:W4:Y:S04]  /*b430*/  SHFL.IDX PT, R3, R19, 0x1, 0x1c1f ;  /* 0x003c1f0013037f89 */ /* 0x00232800000e0000 */
[----:B---3--:R1:W3:Y:S08]  /*b440*/  SHFL.IDX PT, R2, R20, 0x1, 0x1c1f ;  /* 0x003c1f0014027f89 */ /* 0x0082f000000e0000 */
[----:B------:R-:W-:Y:S05]  /*b450*/  @P0 EXIT ;  /* 0x000000000000094d */ /* 0x000fea0003800000 */
[C---:B------:R-:W-:Y:S02]  /*b460*/  IADD3 R5, R0.reuse, 0x8, RZ ;  /* 0x0000000800057810 */ /* 0x040fe40007ffe0ff */
[----:B------:R-:W-:-:S02]  /*b470*/  IADD3 R4, R0, 0x10, RZ ;  /* 0x0000001000047810 */ /* 0x000fc40007ffe0ff */
[----:B------:R-:W-:Y:S02]  /*b480*/  ISETP.GE.AND P1, PT, R5, c[0x0][0x3c8], PT ;  /* 0x0000f20005007a0c */ /* 0x000fe40003f26270 */
[----:B------:R-:W-:Y:S02]  /*b490*/  ISETP.GE.AND P0, PT, R4, c[0x0][0x3c8], PT ;  /* 0x0000f20004007a0c */ /* 0x000fe40003f06270 */
[C---:B------:R-:W-:Y:S02]  /*b4a0*/  ISETP.GE.AND P2, PT, R0.reuse, c[0x0][0x3c8], PT ;  /* 0x0000f20000007a0c */ /* 0x040fe40003f46270 */
[C---:B------:R-:W-:Y:S02]  /*b4b0*/  IADD3 R11, R0.reuse, 0x18, RZ ;  /* 0x00000018000b7810 */ /* 0x040fe40007ffe0ff */
[----:B------:R-:W-:Y:S02]  /*b4c0*/  IADD3 R13, R0, 0x20, RZ ;  /* 0x00000020000d7810 */ /* 0x000fe40007ffe0ff */
[----:B------:R-:W-:-:S02]  /*b4d0*/  ISETP.GE.AND P6, PT, R11, c[0x0][0x3c8], PT ;  /* 0x0000f2000b007a0c */ /* 0x000fc40003fc6270 */
[----:B------:R-:W-:Y:S02]  /*b4e0*/  ISETP.GE.AND P5, PT, R13, c[0x0][0x3c8], PT ;  /* 0x0000f2000d007a0c */ /* 0x000fe40003fa6270 */
[----:B------:R-:W-:Y:S02]  /*b4f0*/  @!P1 LEA.HI R5, R5, R5, RZ, 0x1 ;  /* 0x0000000505059211 */ /* 0x000fe400078f08ff */
[----:B------:R-:W-:Y:S01]  /*b500*/  @!P0 LEA.HI R4, R4, R4, RZ, 0x1 ;  /* 0x0000000404048211 */ /* 0x000fe200078f08ff */
[--C-:B---34-:R-:W-:Y:S01]  /*b510*/  @!P2 IMAD.WIDE R8, R0, 0x4, R2.reuse ;  /* 0x000000040008a825 */ /* 0x118fe200078e0202 */
[----:B------:R-:W-:Y:S02]  /*b520*/  @!P1 LOP3.LUT R5, R5, 0xfffffffe, RZ, 0xc0, !PT ;  /* 0xfffffffe05059812 */ /* 0x000fe400078ec0ff */
[----:B------:R-:W-:Y:S02]  /*b530*/  @!P0 LOP3.LUT R4, R4, 0xfffffffe, RZ, 0xc0, !PT ;  /* 0xfffffffe04048812 */ /* 0x000fe400078ec0ff */
[----:B------:R3:W-:Y:S01]  /*b540*/  @!P2 ST.E.64 [R8.64], R166 ;  /* 0x000000a60800a985 */ /* 0x0007e2000c101b0c */
[----:B--2---:R-:W-:Y:S01]  /*b550*/  @!P1 IMAD.WIDE R6, R5, 0x4, R2 ;  /* 0x0000000405069825 */ /* 0x004fe200078e0202 */
[----:B------:R-:W-:-:S02]  /*b560*/  IADD3 R10, R0, 0x38, RZ ;  /* 0x00000038000a7810 */ /* 0x000fc40007ffe0ff */
[----:B------:R-:W-:Y:S01]  /*b570*/  IADD3 R12, R0, 0x40, RZ ;  /* 0x00000040000c7810 */ /* 0x000fe20007ffe0ff */
[----:B------:R-:W-:Y:S01]  /*b580*/  @!P0 IMAD.WIDE R4, R4, 0x4, R2 ;  /* 0x0000000404048825 */ /* 0x000fe200078e0202 */
[----:B------:R-:W-:Y:S01]  /*b590*/  @!P1 ST.E.64 [R6.64], R162 ;  /* 0x000000a206009985 */ /* 0x000fe2000c101b0c */
[----:B------:R-:W-:Y:S02]  /*b5a0*/  IADD3 R14, R0, 0x48, RZ ;  /* 0x00000048000e7810 */ /* 0x000fe40007ffe0ff */
[----:B------:R-:W-:Y:S01]  /*b5b0*/  ISETP.GE.AND P2, PT, R10, c[0x0][0x3c8], PT ;  /* 0x0000f2000a007a0c */ /* 0x000fe20003f46270 */
[----:B------:R2:W-:Y:S01]  /*b5c0*/  @!P0 ST.E.64 [R4.64], R158 ;  /* 0x0000009e04008985 */ /* 0x0005e2000c101b0c */
[----:B------:R-:W-:Y:S02]  /*b5d0*/  ISETP.GE.AND P1, PT, R12, c[0x0][0x3c8], PT ;  /* 0x0000f2000c007a0c */ /* 0x000fe40003f26270 */
[----:B------:R-:W-:Y:S02]  /*b5e0*/  ISETP.GE.AND P0, PT, R14, c[0x0][0x3c8], PT ;  /* 0x0000f2000e007a0c */ /* 0x000fe40003f06270 */
[----:B------:R-:W-:-:S02]  /*b5f0*/  IADD3 R15, R0, 0x50, RZ ;  /* 0x00000050000f7810 */ /* 0x000fc40007ffe0ff */
[C---:B------:R-:W-:Y:S02]  /*b600*/  IADD3 R16, R0.reuse, 0x58, RZ ;  /* 0x0000005800107810 */ /* 0x040fe40007ffe0ff */
[C---:B---3--:R-:W-:Y:S02]  /*b610*/  IADD3 R8, R0.reuse, 0x28, RZ ;  /* 0x0000002800087810 */ /* 0x048fe40007ffe0ff */
[----:B------:R-:W-:Y:S02]  /*b620*/  IADD3 R9, R0, 0x30, RZ ;  /* 0x0000003000097810 */ /* 0x000fe40007ffe0ff */
[----:B------:R-:W-:Y:S02]  /*b630*/  ISETP.GE.AND P4, PT, R8, c[0x0][0x3c8], PT ;  /* 0x0000f20008007a0c */ /* 0x000fe40003f86270 */
[----:B------:R-:W-:Y:S02]  /*b640*/  ISETP.GE.AND P3, PT, R9, c[0x0][0x3c8], PT ;  /* 0x0000f20009007a0c */ /* 0x000fe40003f66270 */
[----:B--2---:R-:W-:-:S02]  /*b650*/  @!P6 LEA.HI R4, R11, R11, RZ, 0x1 ;  /* 0x0000000b0b04e211 */ /* 0x004fc400078f08ff */
[----:B------:R-:W-:Y:S02]  /*b660*/  @!P5 LEA.HI R5, R13, R13, RZ, 0x1 ;  /* 0x0000000d0d05d211 */ /* 0x000fe400078f08ff */
[----:B------:R-:W-:Y:S02]  /*b670*/  @!P6 LOP3.LUT R4, R4, 0xfffffffe, RZ, 0xc0, !PT ;  /* 0xfffffffe0404e812 */ /* 0x000fe400078ec0ff */
[----:B------:R-:W-:-:S03]  /*b680*/  @!P5 LOP3.LUT R5, R5, 0xfffffffe, RZ, 0xc0, !PT ;  /* 0xfffffffe0505d812 */ /* 0x000fc600078ec0ff */
[----:B------:R-:W-:-:S04]  /*b690*/  @!P6 IMAD.WIDE R6, R4, 0x4, R2 ;  /* 0x000000040406e825 */ /* 0x000fc800078e0202 */
[----:B------:R-:W-:Y:S01]  /*b6a0*/  @!P5 IMAD.WIDE R4, R5, 0x4, R2 ;  /* 0x000000040504d825 */ /* 0x000fe200078e0202 */
[----:B------:R2:W-:Y:S01]  /*b6b0*/  @!P6 ST.E.64 [R6.64], R154 ;  /* 0x0000009a0600e985 */ /* 0x0005e2000c101b0c */
[----:B------:R-:W-:-:S03]  /*b6c0*/  ISETP.GE.AND P6, PT, R15, c[0x0][0x3c8], PT ;  /* 0x0000f2000f007a0c */ /* 0x000fc60003fc6270 */
[----:B------:R3:W-:Y:S01]  /*b6d0*/  @!P5 ST.E.64 [R4.64], R150 ;  /* 0x000000960400d985 */ /* 0x0007e2000c101b0c */
[----:B------:R-:W-:Y:S02]  /*b6e0*/  ISETP.GE.AND P5, PT, R16, c[0x0][0x3c8], PT ;  /* 0x0000f20010007a0c */ /* 0x000fe40003fa6270 */
[----:B--2---:R-:W-:Y:S02]  /*b6f0*/  @!P2 LEA.HI R7, R10, R10, RZ, 0x1 ;  /* 0x0000000a0a07a211 */ /* 0x004fe400078f08ff */
[----:B------:R-:W-:Y:S02]  /*b700*/  @!P1 LEA.HI R6, R12, R12, RZ, 0x1 ;  /* 0x0000000c0c069211 */ /* 0x000fe400078f08ff */
[----:B---3--:R-:W-:Y:S02]  /*b710*/  @!P4 LEA.HI R4, R8, R8, RZ, 0x1 ;  /* 0x000000080804c211 */ /* 0x008fe400078f08ff */
[----:B------:R-:W-:Y:S02]  /*b720*/  @!P3 LEA.HI R8, R9, R9, RZ, 0x1 ;  /* 0x000000090908b211 */ /* 0x000fe400078f08ff */
[----:B------:R-:W-:-:S02]  /*b730*/  @!P0 LEA.HI R5, R14, R14, RZ, 0x1 ;  /* 0x0000000e0e058211 */ /* 0x000fc400078f08ff */
[----:B------:R-:W-:Y:S02]  /*b740*/  @!P4 LOP3.LUT R4, R4, 0xfffffffe, RZ, 0xc0, !PT ;  /* 0xfffffffe0404c812 */ /* 0x000fe400078ec0ff */
[----:B------:R-:W-:Y:S02]  /*b750*/  @!P3 LOP3.LUT R8, R8, 0xfffffffe, RZ, 0xc0, !PT ;  /* 0xfffffffe0808b812 */ /* 0x000fe400078ec0ff */
[----:B------:R-:W-:Y:S01]  /*b760*/  @!P2 LOP3.LUT R7, R7, 0xfffffffe, RZ, 0xc0, !PT ;  /* 0xfffffffe0707a812 */ /* 0x000fe200078ec0ff */
[--C-:B------:R-:W-:Y:S01]  /*b770*/  @!P4 IMAD.WIDE R12, R4, 0x4, R2.reuse ;  /* 0x00000004040cc825 */ /* 0x100fe200078e0202 */
[----:B------:R-:W-:Y:S02]  /*b780*/  @!P1 LOP3.LUT R6, R6, 0xfffffffe, RZ, 0xc0, !PT ;  /* 0xfffffffe06069812 */ /* 0x000fe400078ec0ff */
[----:B------:R-:W-:Y:S01]  /*b790*/  @!P0 LOP3.LUT R5, R5, 0xfffffffe, RZ, 0xc0, !PT ;  /* 0xfffffffe05058812 */ /* 0x000fe200078ec0ff */
[----:B------:R-:W-:Y:S01]  /*b7a0*/  @!P3 IMAD.WIDE R10, R8, 0x4, R2 ;  /* 0x00000004080ab825 */ /* 0x000fe200078e0202 */
[----:B------:R2:W-:Y:S01]  /*b7b0*/  @!P4 ST.E.64 [R12.64], R146 ;  /* 0x000000920c00c985 */ /* 0x0005e2000c101b0c */
[----:B------:R-:W-:-:S02]  /*b7c0*/  IADD3 R14, R0, 0x88, RZ ;  /* 0x00000088000e7810 */ /* 0x000fc40007ffe0ff */
[--C-:B------:R-:W-:Y:S01]  /*b7d0*/  @!P2 IMAD.WIDE R8, R7, 0x4, R2.reuse ;  /* 0x000000040708a825 */ /* 0x100fe200078e0202 */
[----:B------:R3:W-:Y:S03]  /*b7e0*/  @!P3 ST.E.64 [R10.64], R142 ;  /* 0x0000008e0a00b985 */ /* 0x0007e6000c101b0c */
[--C-:B------:R-:W-:Y:S01]  /*b7f0*/  @!P1 IMAD.WIDE R6, R6, 0x4, R2.reuse ;  /* 0x0000000406069825 */ /* 0x100fe200078e0202 */
[----:B------:R4:W-:Y:S03]  /*b800*/  @!P2 ST.E.64 [R8.64], R138 ;  /* 0x0000008a0800a985 */ /* 0x0009e6000c101b0c */
[----:B------:R-:W-:Y:S01]  /*b810*/  @!P0 IMAD.WIDE R4, R5, 0x4, R2 ;  /* 0x0000000405048825 */ /* 0x000fe200078e0202 */
[----:B------:R-:W-:Y:S04]  /*b820*/  @!P1 ST.E.64 [R6.64], R38 ;  /* 0x0000002606009985 */ /* 0x000fe8000c101b0c */
[----:B------:R5:W-:Y:S01]  /*b830*/  @!P0 ST.E.64 [R4.64], R42 ;  /* 0x0000002a04008985 */ /* 0x000be2000c101b0c */
[----:B--2---:R-:W-:-:S02]  /*b840*/  IADD3 R12, R0, 0x80, RZ ;  /* 0x00000080000c7810 */ /* 0x004fc40007ffe0ff */
[C---:B---3--:R-:W-:Y:S02]  /*b850*/  IADD3 R10, R0.reuse, 0x70, RZ ;  /* 0x00000070000a7810 */ /* 0x048fe40007ffe0ff */
[C---:B------:R-:W-:Y:S02]  /*b860*/  IADD3 R11, R0.reuse, 0x78, RZ ;  /* 0x00000078000b7810 */ /* 0x040fe40007ffe0ff */
[C---:B----4-:R-:W-:Y:S02]  /*b870*/  IADD3 R8, R0.reuse, 0x60, RZ ;  /* 0x0000006000087810 */ /* 0x050fe40007ffe0ff */
[----:B------:R-:W-:Y:S02]  /*b880*/  IADD3 R9, R0, 0x68, RZ ;  /* 0x0000006800097810 */ /* 0x000fe40007ffe0ff */
[----:B------:R-:W-:Y:S02]  /*b890*/  ISETP.GE.AND P4, PT, R8, c[0x0][0x3c8], PT ;  /* 0x0000f20008007a0c */ /* 0x000fe40003f86270 */
[----:B------:R-:W-:-:S02]  /*b8a0*/  ISETP.GE.AND P3, PT, R9, c[0x0][0x3c8], PT ;  /* 0x0000f20009007a0c */ /* 0x000fc40003f66270 */
[----:B-----5:R-:W-:Y:S02]  /*b8b0*/  @!P6 LEA.HI R4, R15, R15, RZ, 0x1 ;  /* 0x0000000f0f04e211 */ /* 0x020fe400078f08ff */
[----:B------:R-:W-:Y:S02]  /*b8c0*/  @!P5 LEA.HI R5, R16, R16, RZ, 0x1 ;  /* 0x000000101005d211 */ /* 0x000fe400078f08ff */
[----:B------:R-:W-:Y:S02]  /*b8d0*/  @!P6 LOP3.LUT R4, R4, 0xfffffffe, RZ, 0xc0, !PT ;  /* 0xfffffffe0404e812 */ /* 0x000fe400078ec0ff */
[----:B------:R-:W-:Y:S02]  /*b8e0*/  @!P5 LOP3.LUT R5, R5, 0xfffffffe, RZ, 0xc0, !PT ;  /* 0xfffffffe0505d812 */ /* 0x000fe400078ec0ff */
[----:B------:R-:W-:Y:S01]  /*b8f0*/  ISETP.GE.AND P2, PT, R10, c[0x0][0x3c8], PT ;  /* 0x0000f2000a007a0c */ /* 0x000fe20003f46270 */
[----:B------:R-:W-:Y:S01]  /*b900*/  @!P6 IMAD.WIDE R6, R4, 0x4, R2 ;  /* 0x000000040406e825 */ /* 0x000fe200078e0202 */
[----:B------:R-:W-:-:S02]  /*b910*/  ISETP.GE.AND P1, PT, R11, c[0x0][0x3c8], PT ;  /* 0x0000f2000b007a0c */ /* 0x000fc40003f26270 */
[----:B------:R-:W-:Y:S01]  /*b920*/  ISETP.GE.AND P0, PT, R12, c[0x0][0x3c8], PT ;  /* 0x0000f2000c007a0c */ /* 0x000fe20003f06270 */
[----:B------:R-:W-:Y:S01]  /*b930*/  @!P5 IMAD.WIDE R4, R5, 0x4, R2 ;  /* 0x000000040504d825 */ /* 0x000fe200078e0202 */
[----:B------:R2:W-:Y:S01]  /*b940*/  @!P6 ST.E.64 [R6.64], R46 ;  /* 0x0000002e0600e985 */ /* 0x0005e2000c101b0c */
[----:B------:R-:W-:Y:S02]  /*b950*/  IADD3 R15, R0, 0x90, RZ ;  /* 0x00000090000f7810 */ /* 0x000fe40007ffe0ff */
[----:B------:R-:W-:Y:S01]  /*b960*/  ISETP.GE.AND P6, PT, R14, c[0x0][0x3c8], PT ;  /* 0x0000f2000e007a0c */ /* 0x000fe20003fc6270 */
[----:B------:R3:W-:Y:S01]  /*b970*/  @!P5 ST.E.64 [R4.64], R50 ;  /* 0x000000320400d985 */ /* 0x0007e2000c101b0c */
[----:B------:R-:W-:Y:S02]  /*b980*/  ISETP.GE.AND P5, PT, R15, c[0x0][0x3c8], PT ;  /* 0x0000f2000f007a0c */ /* 0x000fe40003fa6270 */
[----:B--2---:R-:W-:Y:S02]  /*b990*/  @!P2 LEA.HI R7, R10, R10, RZ, 0x1 ;  /* 0x0000000a0a07a211 */ /* 0x004fe400078f08ff */
[----:B------:R-:W-:-:S02]  /*b9a0*/  @!P1 LEA.HI R6, R11, R11, RZ, 0x1 ;  /* 0x0000000b0b069211 */ /* 0x000fc400078f08ff */
[----:B---3--:R-:W-:Y:S02]  /*b9b0*/  @!P4 LEA.HI R4, R8, R8, RZ, 0x1 ;  /* 0x000000080804c211 */ /* 0x008fe400078f08ff */
[----:B------:R-:W-:Y:S02]  /*b9c0*/  @!P3 LEA.HI R8, R9, R9, RZ, 0x1 ;  /* 0x000000090908b211 */ /* 0x000fe400078f08ff */
[----:B------:R-:W-:Y:S02]  /*b9d0*/  @!P0 LEA.HI R5, R12, R12, RZ, 0x1 ;  /* 0x0000000c0c058211 */ /* 0x000fe400078f08ff */
[----:B------:R-:W-:Y:S02]  /*b9e0*/  @!P4 LOP3.LUT R4, R4, 0xfffffffe, RZ, 0xc0, !PT ;  /* 0xfffffffe0404c812 */ /* 0x000fe400078ec0ff */
[----:B------:R-:W-:Y:S02]  /*b9f0*/  @!P3 LOP3.LUT R8, R8, 0xfffffffe, RZ, 0xc0, !PT ;  /* 0xfffffffe0808b812 */ /* 0x000fe400078ec0ff */
[----:B------:R-:W-:Y:S01]  /*ba00*/  @!P2 LOP3.LUT R7, R7, 0xfffffffe, RZ, 0xc0, !PT ;  /* 0xfffffffe0707a812 */ /* 0x000fe200078ec0ff */
[----:B------:R-:W-:Y:S01]  /*ba10*/  @!P4 IMAD.WIDE R12, R4, 0x4, R2 ;  /* 0x00000004040cc825 */ /* 0x000fe200078e0202 */
[----:B------:R-:W-:-:S02]  /*ba20*/  @!P1 LOP3.LUT R6, R6, 0xfffffffe, RZ, 0xc0, !PT ;  /* 0xfffffffe06069812 */ /* 0x000fc400078ec0ff */
[----:B------:R-:W-:Y:S01]  /*ba30*/  @!P0 LOP3.LUT R5, R5, 0xfffffffe, RZ, 0xc0, !PT ;  /* 0xfffffffe05058812 */ /* 0x000fe200078ec0ff */
[--C-:B------:R-:W-:Y:S01]  /*ba40*/  @!P3 IMAD.WIDE R10, R8, 0x4, R2.reuse ;  /* 0x00000004080ab825 */ /* 0x100fe200078e0202 */
[----:B------:R2:W-:Y:S03]  /*ba50*/  @!P4 ST.E.64 [R12.64], R54 ;  /* 0x000000360c00c985 */ /* 0x0005e6000c101b0c */
        /* <DEDUP_REMOVED lines=24> */
[C---:B------:R-:W-:Y:S02]  /*bbe0*/  IADD3 R14, R0.reuse, 0xc0, RZ ;  /* 0x000000c0000e7810 */ /* 0x040fe40007ffe0ff */
[----:B------:R-:W-:Y:S01]  /*bbf0*/  IADD3 R15, R0, 0xc8, RZ ;  /* 0x000000c8000f7810 */ /* 0x000fe20007ffe0ff */
[----:B------:R3:W-:Y:S01]  /*bc00*/  @!P5 ST.E.64 [R4.64], R78 ;  /* 0x0000004e0400d985 */ /* 0x0007e2000c101b0c */
[----:B------:R-:W-:Y:S02]  /*bc10*/  ISETP.GE.AND P6, PT, R14, c[0x0][0x3c8], PT ;  /* 0x0000f2000e007a0c */ /* 0x000fe40003fc6270 */
[----:B------:R-:W-:Y:S02]  /*bc20*/  ISETP.GE.AND P5, PT, R15, c[0x0][0x3c8], PT ;  /* 0x0000f2000f007a0c */ /* 0x000fe40003fa6270 */
[----:B--2---:R-:W-:-:S02]  /*bc30*/  @!P2 LEA.HI R7, R10, R10, RZ, 0x1 ;  /* 0x0000000a0a07a211 */ /* 0x004fc400078f08ff */
[----:B------:R-:W-:Y:S02]  /*bc40*/  @!P1 LEA.HI R6, R11, R11, RZ, 0x1 ;  /* 0x0000000b0b069211 */ /* 0x000fe400078f08ff */
[----:B---3--:R-:W-:Y:S02]  /*bc50*/  @!P4 LEA.HI R4, R8, R8, RZ, 0x1 ;  /* 0x000000080804c211 */ /* 0x008fe400078f08ff */
[----:B------:R-:W-:Y:S02]  /*bc60*/  @!P3 LEA.HI R8, R9, R9, RZ, 0x1 ;  /* 0x000000090908b211 */ /* 0x000fe400078f08ff */
[----:B------:R-:W-:Y:S02]  /*bc70*/  @!P0 LEA.HI R5, R12, R12, RZ, 0x1 ;  /* 0x0000000c0c058211 */ /* 0x000fe400078f08ff */
[----:B------:R-:W-:Y:S02]  /*bc80*/  @!P4 LOP3.LUT R4, R4, 0xfffffffe, RZ, 0xc0, !PT ;  /* 0xfffffffe0404c812 */ /* 0x000fe400078ec0ff */
[----:B------:R-:W-:-:S02]  /*bc90*/  @!P3 LOP3.LUT R8, R8, 0xfffffffe, RZ, 0xc0, !PT ;  /* 0xfffffffe0808b812 */ /* 0x000fc400078ec0ff */
[----:B------:R-:W-:Y:S01]  /*bca0*/  @!P2 LOP3.LUT R7, R7, 0xfffffffe, RZ, 0xc0, !PT ;  /* 0xfffffffe0707a812 */ /* 0x000fe200078ec0ff */
[--C-:B------:R-:W-:Y:S01]  /*bcb0*/  @!P4 IMAD.WIDE R12, R4, 0x4, R2.reuse ;  /* 0x00000004040cc825 */ /* 0x100fe200078e0202 */
[----:B------:R-:W-:Y:S02]  /*bcc0*/  @!P1 LOP3.LUT R6, R6, 0xfffffffe, RZ, 0xc0, !PT ;  /* 0xfffffffe06069812 */ /* 0x000fe400078ec0ff */
        /* <DEDUP_REMOVED lines=20> */
[----:B------:R-:W-:Y:S02]  /*be10*/  ISETP.GE.AND P2, PT, R10, c[0x0][0x3c8], PT ;  /* 0x0000f2000a007a0c */ /* 0x000fe40003f46270 */
[----:B------:R-:W-:Y:S01]  /*be20*/  @!P5 LOP3.LUT R5, R5, 0xfffffffe, RZ, 0xc0, !PT ;  /* 0xfffffffe0505d812 */ /* 0x000fe200078ec0ff */
[----:B------:R-:W-:Y:S01]  /*be30*/  @!P6 IMAD.WIDE R6, R4, 0x4, R2 ;  /* 0x000000040406e825 */ /* 0x000fe200078e0202 */
[----:B------:R-:W-:-:S02]  /*be40*/  ISETP.GE.AND P1, PT, R11, c[0x0][0x3c8], PT ;  /* 0x0000f2000b007a0c */ /* 0x000fc40003f26270 */
[----:B------:R-:W-:Y:S01]  /*be50*/  ISETP.GE.AND P0, PT, R12, c[0x0][0x3c8], PT ;  /* 0x0000f2000c007a0c */ /* 0x000fe20003f06270 */
[----:B------:R-:W-:Y:S01]  /*be60*/  @!P5 IMAD.WIDE R4, R5, 0x4, R2 ;  /* 0x000000040504d825 */ /* 0x000fe200078e0202 */
[----:B------:R2:W-:Y:S01]  /*be70*/  @!P6 ST.E.64 [R6.64], R102 ;  /* 0x000000660600e985 */ /* 0x0005e2000c101b0c */
[----:B------:R-:W-:-:S03]  /*be80*/  IADD3 R0, R0, 0xf8, RZ ;  /* 0x000000f800007810 */ /* 0x000fc60007ffe0ff */
[----:B------:R3:W-:Y:S01]  /*be90*/  @!P5 ST.E.64 [R4.64], R106 ;  /* 0x0000006a0400d985 */ /* 0x0007e2000c101b0c */
[----:B--2---:R-:W-:-:S04]  /*bea0*/  @!P2 LEA.HI R7, R10, R10, RZ, 0x1 ;  /* 0x0000000a0a07a211 */ /* 0x004fc800078f08ff */
        /* <DEDUP_REMOVED lines=17> */
[----:B------:R2:W-:Y:S04]  /*bfc0*/  @!P1 ST.E.64 [R6.64], R122 ;  /* 0x0000007a06009985 */ /* 0x0005e8000c101b0c */
[----:B------:R2:W-:Y:S01]  /*bfd0*/  @!P0 ST.E.64 [R4.64], R126 ;  /* 0x0000007e04008985 */ /* 0x0005e2000c101b0c */
[----:B------:R-:W-:-:S13]  /*bfe0*/  ISETP.GE.AND P0, PT, R0, c[0x0][0x3c8], PT ;  /* 0x0000f20000007a0c */ /* 0x000fda0003f06270 */
[----:B------:R-:W-:Y:S05]  /*bff0*/  @P0 EXIT ;  /* 0x000000000000094d */ /* 0x000fea0003800000 */
[----:B------:R-:W-:-:S04]  /*c000*/  LEA.HI R0, R0, R0, RZ, 0x1 ;  /* 0x0000000000007211 */ /* 0x000fc800078f08ff */
[----:B------:R-:W-:-:S05]  /*c010*/  LOP3.LUT R0, R0, 0xfffffffe, RZ, 0xc0, !PT ;  /* 0xfffffffe00007812 */ /* 0x000fca00078ec0ff */
[----:B------:R-:W-:-:S05]  /*c020*/  IMAD.WIDE R2, R0, 0x4, R2 ;  /* 0x0000000400027825 */ /* 0x000fca00078e0202 */
[----:B------:R-:W-:Y:S01]  /*c030*/  ST.E.64 [R2.64], R130 ;  /* 0x0000008202007985 */ /* 0x000fe2000c101b0c */
[----:B------:R-:W-:Y:S05]  /*c040*/  EXIT ;  /* 0x000000000000794d */ /* 0x000fea0003800000 */
.L_x_9:
[----:B------:R-:W1:Y:S02]  /*c050*/  S2R R0, SR_TID.X ;  /* 0x0000000000007919 */ /* 0x000e640000002100 */
[----:B-1----:R-:W-:-:S13]  /*c060*/  ISETP.GT.AND P0, PT, R0, 0x7f, PT ;  /* 0x0000007f0000780c */ /* 0x002fda0003f04270 */
[----:B------:R-:W-:Y:S05]  /*c070*/  @P0 EXIT ;  /* 0x000000000000094d */ /* 0x000fea0003800000 */
[----:B------:R-:W1:Y:S01]  /*c080*/  S2R R8, SR_CTAID.X ;  /* 0x0000000000087919 */ /* 0x000e620000002500 */
[----:B------:R-:W-:-:S05]  /*c090*/  MOV R3, c[0x0][0x4e8] ;  /* 0x00013a0000037a02 */ /* 0x000fca0000000f00 */
[----:B------:R-:W-:Y:S01]  /*c0a0*/  IMAD R2, R3, c[0x0][0x388], RZ ;  /* 0x0000e20003027a24 */ /* 0x000fe200078e02ff */
[----:B-1----:R-:W-:-:S04]  /*c0b0*/  LEA R8, R8, R0, 0x7 ;  /* 0x0000000008087211 */ /* 0x002fc800078e38ff */
[----:B------:R-:W-:-:S13]  /*c0c0*/  ISETP.GE.AND P0, PT, R8, R2, PT ;  /* 0x000000020800720c */ /* 0x000fda0003f06270 */
[----:B------:R-:W-:Y:S05]  /*c0d0*/  @P0 EXIT ;  /* 0x000000000000094d */ /* 0x000fea0003800000 */
[----:B------:R-:W1:Y:S01]  /*c0e0*/  S2R R7, SR_CTAID.Z ;  /* 0x0000000000077919 */ /* 0x000e620000002700 */
[----:B------:R-:W-:Y:S01]  /*c0f0*/  USHF.R.S32.HI UR6, URZ, 0x1f, UR11 ;  /* 0x0000001f3f067899 */ /* 0x000fe2000801140b */
[----:B------:R-:W-:Y:S01]  /*c100*/  ISETP.NE.AND P0, PT, R3, 0x1, PT ;  /* 0x000000010300780c */ /* 0x000fe20003f05270 */
[----:B------:R-:W-:Y:S01]  /*c110*/  ULDC.64 UR4, c[0x0][0x4d0] ;  /* 0x0001340000047ab9 */ /* 0x000fe20000000a00 */
[----:B------:R-:W2:Y:S01]  /*c120*/  S2R R9, SR_CTAID.Y ;  /* 0x0000000000097919 */ /* 0x000ea20000002600 */
[----:B------:R-:W-:Y:S01]  /*c130*/  UIMAD UR6, UR6, UR4, URZ ;  /* 0x00000004060672a4 */ /* 0x000fe2000f8e023f */
[----:B------:R-:W-:Y:S01]  /*c140*/  IADD3 R4, RZ, -UR11, RZ ;  /* 0x8000000bff047c10 */ /* 0x000fe2000fffe0ff */
[----:B------:R-:W-:Y:S01]  /*c150*/  UIMAD.WIDE.U32 UR8, UR11, UR4, URZ ;  /* 0x000000040b0872a5 */ /* 0x000fe2000f8e003f */
[----:B------:R-:W-:Y:S01]  /*c160*/  MOV R0, R8 ;  /* 0x0000000800007202 */ /* 0x000fe20000000f00 */
[----:B------:R-:W-:-:S04]  /*c170*/  UIMAD UR4, UR11, UR5, UR6 ;  /* 0x000000050b0472a4 */ /* 0x000fc8000f8e0206 */
[----:B------:R-:W-:Y:S01]  /*c180*/  UIADD3 UR4, UR9, UR4, URZ ;  /* 0x0000000409047290 */ /* 0x000fe2000fffe03f */
[----:B------:R-:W-:Y:S01]  /*c190*/  MOV R3, UR9 ;  /* 0x0000000900037c02 */ /* 0x000fe20008000f00 */
[----:B------:R-:W-:-:S04]  /*c1a0*/  @P0 IMAD.HI.U32 R5, R8, c[0x0][0x4ec], RZ ;  /* 0x00013b0008050a27 */ /* 0x000fc800078e00ff */
[----:B------:R-:W-:Y:S01]  /*c1b0*/  IMAD.U32 R2, RZ, RZ, UR8 ;  /* 0x00000008ff027e24 */ /* 0x000fe2000f8e00ff */
[----:B------:R-:W-:Y:S01]  /*c1c0*/  @P0 SHF.R.U32.HI R0, RZ, c[0x0][0x4f0], R5 ;  /* 0x00013c00ff000a19 */ /* 0x000fe20000011605 */
[----:B------:R-:W-:Y:S01]  /*c1d0*/  IMAD.U32 R3, RZ, RZ, UR4 ;  /* 0x00000004ff037e24 */ /* 0x000fe2000f8e00ff */
[----:B-1----:R-:W-:-:S03]  /*c1e0*/  SHF.R.S32.HI R6, RZ, 0x1f, R7 ;  /* 0x0000001fff067819 */ /* 0x002fc60000011407 */
[----:B------:R-:W-:-:S04]  /*c1f0*/  IMAD.WIDE.U32 R2, R7, c[0x0][0x4d8], R2 ;  /* 0x0001360007027a25 */ /* 0x000fc800078e0002 */
[----:B------:R-:W-:Y:S02]  /*c200*/  IMAD R6, R6, c[0x0][0x4d8], RZ ;  /* 0x0001360006067a24 */ /* 0x000fe400078e02ff */
[----:B--2---:R-:W-:Y:S02]  /*c210*/  IMAD R4, R4, c[0x0][0x550], R9 ;  /* 0x0001540004047a24 */ /* 0x004fe400078e0209 */
[----:B------:R-:W-:Y:S01]  /*c220*/  IMAD R5, R7, c[0x0][0x4dc], R6 ;  /* 0x0001370007057a24 */ /* 0x000fe200078e0206 */
[----:B------:R-:W-:Y:S02]  /*c230*/  IADD3 R7, -R0, RZ, RZ ;  /* 0x000000ff00077210 */ /* 0x000fe40007ffe1ff */
[----:B------:R-:W-:Y:S01]  /*c240*/  SHF.R.S32.HI R6, RZ, 0x1f, R4 ;  /* 0x0000001fff067819 */ /* 0x000fe20000011404 */
[----:B------:R-:W-:Y:S02]  /*c250*/  IMAD.IADD R3, R5, 0x1, R3 ;  /* 0x0000000105037824 */ /* 0x000fe400078e0203 */
[----:B------:R-:W-:Y:S01]  /*c260*/  IMAD R5, R7, c[0x0][0x4e8], R8 ;  /* 0x00013a0007057a24 */ /* 0x000fe200078e0208 */
[----:B------:R-:W-:Y:S01]  /*c270*/  SHF.R.S32.HI R7, RZ, 0x1f, R0 ;  /* 0x0000001fff077819 */ /* 0x000fe20000011400 */
[----:B------:R-:W-:-:S02]  /*c280*/  IMAD R6, R6, c[0x0][0x4e0], RZ ;  /* 0x0001380006067a24 */ /* 0x000fc400078e02ff */
[----:B------:R-:W-:-:S04]  /*c290*/  IMAD.WIDE.U32 R2, R4, c[0x0][0x4e0], R2 ;  /* 0x0001380004027a25 */ /* 0x000fc800078e0002 */
[----:B------:R-:W-:Y:S01]  /*c2a0*/  IMAD R6, R4, c[0x0][0x4e4], R6 ;  /* 0x0001390004067a24 */ /* 0x000fe200078e0206 */
[----:B------:R-:W-:Y:S02]  /*c2b0*/  SHF.R.S32.HI R4, RZ, 0x1f, R5 ;  /* 0x0000001fff047819 */ /* 0x000fe40000011405 */
[----:B------:R-:W-:-:S03]  /*c2c0*/  IADD3 R2, P0, R0, R2, RZ ;  /* 0x0000000200027210 */ /* 0x000fc60007f1e0ff */
[----:B------:R-:W-:Y:S01]  /*c2d0*/  IMAD R0, R4, c[0x0][0x4c8], RZ ;  /* 0x0001320004007a24 */ /* 0x000fe200078e02ff */
[----:B------:R-:W-:-:S03]  /*c2e0*/  IADD3.X R3, R7, R3, R6, P0, !PT ;  /* 0x0000000307037210 */ /* 0x000fc600007fe406 */
[C---:B------:R-:W-:Y:S02]  /*c2f0*/  IMAD R0, R5.reuse, c[0x0][0x4cc], R0 ;  /* 0x0001330005007a24 */ /* 0x040fe400078e0200 */
[----:B------:R-:W-:-:S05]  /*c300*/  IMAD.WIDE.U32 R2, R5, c[0x0][0x4c8], R2 ;  /* 0x0001320005027a25 */ /* 0x000fca00078e0002 */
[----:B------:R-:W-:Y:S02]  /*c310*/  IADD3 R0, R3, R0, RZ ;  /* 0x0000000003007210 */ /* 0x000fe40007ffe0ff */
[----:B------:R-:W-:-:S04]  /*c320*/  LEA R4, P0, R2, c[0x0][0x4a8], 0x2 ;  /* 0x00012a0002047a11 */ /* 0x000fc800078010ff */
[----:B------:R-:W-:Y:S02]  /*c330*/  LEA.HI.X R5, R2, c[0x0][0x4ac], R0, 0x2, P0 ;  /* 0x00012b0002057a11 */ /* 0x000fe400000f1400 */
[----:B------:R-:W-:-:S05]  /*c340*/  MOV R0, 0xff800000 ;  /* 0xff80000000007802 */ /* 0x000fca0000000f00 */
[----:B------:R-:W-:Y:S01]  /*c350*/  STG.E [R4.64], R0 ;  /* 0x0000000004007986 */ /* 0x000fe2000c10190c */
[----:B------:R-:W-:Y:S05]  /*c360*/  EXIT ;  /* 0x000000000000794d */ /* 0x000fea0003800000 */
.L_x_12:
[----:B------:R-:W-:-:S00]  /*c370*/  BRA `(.L_x_12) ;  /* 0xfffffff000007947 */ /* 0x000fc0000383ffff */
[----:B------:R-:W-:-:S00]  /*c380*/  NOP ;  /* 0x0000000000007918 */ /* 0x000fc00000000000 */
[----:B------:R-:W-:-:S00]  /*c390*/  NOP ;  /* 0x0000000000007918 */ /* 0x000fc00000000000 */
[----:B------:R-:W-:-:S00]  /*c3a0*/  NOP ;  /* 0x0000000000007918 */ /* 0x000fc00000000000 */
[----:B------:R-:W-:-:S00]  /*c3b0*/  NOP ;  /* 0x0000000000007918 */ /* 0x000fc00000000000 */
[----:B------:R-:W-:-:S00]  /*c3c0*/  NOP ;  /* 0x0000000000007918 */ /* 0x000fc00000000000 */
[----:B------:R-:W-:-:S00]  /*c3d0*/  NOP ;  /* 0x0000000000007918 */ /* 0x000fc00000000000 */
[----:B------:R-:W-:-:S00]  /*c3e0*/  NOP ;  /* 0x0000000000007918 */ /* 0x000fc00000000000 */
[----:B------:R-:W-:-:S00]  /*c3f0*/  NOP ;  /* 0x0000000000007918 */ /* 0x000fc00000000000 */
.L_x_6485:


//--------------------- .text._ZN7cutlass13device_kernelIN5flash19enable_sm80_to_sm89INS1_16FlashAttnFwdSm80INS1_25CollectiveMainloopFwdSm80ILi8ELi1ELb1EN4cute5tupleIJNS5_1CILi128EEENS7_ILi48EEENS7_ILi256EEEEEELi256ENS_10bfloat16_tEfNS_4arch4Sm80ELb0ELb0ELb1ELb1ELb1ELb0ELb1ELb1EEENS1_21CollectiveEpilogueFwdINS6_IJS8_SA_S9_EEENS6_IJNS7_ILi1EEESI_SI_EEESC_SE_Li256ELb1ELb1ELb1ELb0EEENS1_36VarlenDynamicPersistentTileSchedulerILi128ELi48ELi256ELi256ELb1ELb1ELb0ELb0ELb1ELb1EEEEEEEEEvNT_6ParamsE --------------------------
	.section	.text._ZN7cutlass13device_kernelIN5flash19enable_sm80_to_sm89INS1_16FlashAttnFwdSm80INS1_25CollectiveMainloopFwdSm80ILi8ELi1ELb1EN4cute5tupleIJNS5_1CILi128EEENS7_ILi48EEENS7_ILi256EEEEEELi256ENS_10bfloat16_tEfNS_4arch4Sm80ELb0ELb0ELb1ELb1ELb1ELb0ELb1ELb1EEENS1_21CollectiveEpilogueFwdINS6_IJS8_SA_S9_EEENS6_IJNS7_ILi1EEESI_SI_EEESC_SE_Li256ELb1ELb1ELb1ELb0EEENS1_36VarlenDynamicPersistentTileSchedulerILi128ELi48ELi256ELi256ELb1ELb1ELb0ELb0ELb1ELb1EEEEEEEEEvNT_6ParamsE,"ax",@progbits
	.sectioninfo	@"SHI_REGISTERS=255"
	.align	128
.text._ZN7cutlass13device_kernelIN5flash19enable_sm80_to_sm89INS1_16FlashAttnFwdSm80INS1_25CollectiveMainloopFwdSm80ILi8ELi1ELb1EN4cute5tupleIJNS5_1CILi128EEENS7_ILi48EEENS7_ILi256EEEEEELi256ENS_10bfloat16_tEfNS_4arch4Sm80ELb0ELb0ELb1ELb1ELb1ELb0ELb1ELb1EEENS1_21CollectiveEpilogueFwdINS6_IJS8_SA_S9_EEENS6_IJNS7_ILi1EEESI_SI_EEESC_SE_Li256ELb1ELb1ELb1ELb0EEENS1_36VarlenDynamicPersistentTileSchedulerILi128ELi48ELi256ELi256ELb1ELb1ELb0ELb0ELb1ELb1EEEEEEEEEvNT_6ParamsE:
        .type           _ZN7cutlass13device_kernelIN5flash19enable_sm80_to_sm89INS1_16FlashAttnFwdSm80INS1_25CollectiveMainloopFwdSm80ILi8ELi1ELb1EN4cute5tupleIJNS5_1CILi128EEENS7_ILi48EEENS7_ILi256EEEEEELi256ENS_10bfloat16_tEfNS_4arch4Sm80ELb0ELb0ELb1ELb1ELb1ELb0ELb1ELb1EEENS1_21CollectiveEpilogueFwdINS6_IJS8_SA_S9_EEENS6_IJNS7_ILi1EEESI_SI_EEESC_SE_Li256ELb1ELb1ELb1ELb0EEENS1_36VarlenDynamicPersistentTileSchedulerILi128ELi48ELi256ELi256ELb1ELb1ELb0ELb0ELb1ELb1EEEEEEEEEvNT_6ParamsE,@function
        .size           _ZN7cutlass13device_kernelIN5flash19enable_sm80_to_sm89INS1_16FlashAttnFwdSm80INS1_25CollectiveMainloopFwdSm80ILi8ELi1ELb1EN4cute5tupleIJNS5_1CILi128EEENS7_ILi48EEENS7_ILi256EEEEEELi256ENS_10bfloat16_tEfNS_4arch4Sm80ELb0ELb0ELb1ELb1ELb1ELb0ELb1ELb1EEENS1_21CollectiveEpilogueFwdINS6_IJS8_SA_S9_EEENS6_IJNS7_ILi1EEESI_SI_EEESC_SE_Li256ELb1ELb1ELb1ELb0EEENS1_36VarlenDynamicPersistentTileSchedulerILi128ELi48ELi256ELi256ELb1ELb1ELb0ELb0ELb1ELb1EEEEEEEEEvNT_6ParamsE,(.L_x_6486 - _ZN7cutlass13device_kernelIN5flash19enable_sm80_to_sm89INS1_16FlashAttnFwdSm80INS1_25CollectiveMainloopFwdSm80ILi8ELi1ELb1EN4cute5tupleIJNS5_1CILi128EEENS7_ILi48EEENS7_ILi256EEEEEELi256ENS_10bfloat16_tEfNS_4arch4Sm80ELb0ELb0ELb1ELb1ELb1ELb0ELb1ELb1EEENS1_21CollectiveEpilogueFwdINS6_IJS8_SA_S9_EEENS6_IJNS7_ILi1EEESI_SI_EEESC_SE_Li256ELb1ELb1ELb1ELb0EEENS1_36VarlenDynamicPersistentTileSchedulerILi128ELi48ELi256ELi256ELb1ELb1ELb0ELb0ELb1ELb1EEEEEEEEEvNT_6ParamsE)
        .other          _ZN7cutlass13device_kernelIN5flash19enable_sm80_to_sm89INS1_16FlashAttnFwdSm80INS1_25CollectiveMainloopFwdSm80ILi8ELi1ELb1EN4cute5tupleIJNS5_1CILi128EEENS7_ILi48EEENS7_ILi256EEEEEELi256ENS_10bfloat16_tEfNS_4arch4Sm80ELb0ELb0ELb1ELb1ELb1ELb0ELb1ELb1EEENS1_21CollectiveEpilogueFwdINS6_IJS8_SA_S9_EEENS6_IJNS7_ILi1EEESI_SI_EEESC_SE_Li256ELb1ELb1ELb1ELb0EEENS1_36VarlenDynamicPersistentTileSchedulerILi128ELi48ELi256ELi256ELb1ELb1ELb0ELb0ELb1ELb1EEEEEEEEEvNT_6ParamsE,@"STO_CUDA_ENTRY STV_DEFAULT"
_ZN7cutlass13device_kernelIN5flash19enable_sm80_to_sm89INS1_16FlashAttnFwdSm80INS1_25CollectiveMainloopFwdSm80ILi8ELi1ELb1EN4cute5tupleIJNS5_1CILi128EEENS7_ILi48EEENS7_ILi256EEEEEELi256ENS_10bfloat16_tEfNS_4arch4Sm80ELb0ELb0ELb1ELb1ELb1ELb0ELb1ELb1EEENS1_21CollectiveEpilogueFwdINS6_IJS8_SA_S9_EEENS6_IJNS7_ILi1EEESI_SI_EEESC_SE_Li256ELb1ELb1ELb1ELb0EEENS1_36VarlenDynamicPersistentTileSchedulerILi128ELi48ELi256ELi256ELb1ELb1ELb0ELb0ELb1ELb1EEEEEEEEEvNT_6ParamsE:
[----:B------:R-:W-:-:S03]  /*0000*/  MOV R1, c[0x0][0x28] ;  /* 0x00000a0000017a02 */ /* 0x000fc60000000f00 */
[----:B------:R-:W1:Y:S01]  /*0010*/  S2R R2, SR_TID.X ;  /* 0x0000000000027919 */ /* 0x000e620000002100 */
[----:B------:R-:W-:Y:S01]  /*0020*/  IADD3 R1, R1, -0x190, RZ ;  /* 0xfffffe7001017810 */ /* 0x000fe20007ffe0ff */
[----:B------:R-:W-:Y:S01]  /*0030*/  ULDC.64 UR6, c[0x0][0x118] ;  /* 0x0000460000067ab9 */ /* 0x000fe20000000a00 */
[----:B-1----:R-:W-:-:S05]  /*0040*/  SHF.R.U32.HI R0, RZ, 0x5, R2 ;  /* 0x00000005ff007819 */ /* 0x002fca0000011602 */
[----:B------:R-:W1:Y:S02]  /*0050*/  SHFL.IDX PT, R3, R0, RZ, 0x1f ;  /* 0x00001fff00037589 */ /* 0x000e6400000e0000 */
[----:B-1----:R-:W-:Y:S02]  /*0060*/  ISETP.NE.AND P0, PT, R3, RZ, PT ;  /* 0x000000ff0300720c */ /* 0x002fe40003f05270 */
[----:B------:R-:W-:Y:S11]  /*0070*/  STL [R1+0x180], R3 ;  /* 0x0001800301007387 */ /* 0x000ff60000100800 */
[----:B------:R-:W-:Y:S06]  /*0080*/  @P0 BAR.SYNC.DEFER_BLOCKING 0x5, 0x100 ;  /* 0x0144000000000b1d */ /* 0x000fec0000010000 */
[----:B------:R-:W1:Y:S04]  /*0090*/  @P0 LDS.128 R4, [0x1a080] ;  /* 0x01a08000ff040984 */ /* 0x000e680000000c00 */
[----:B-1----:R1:W-:Y:S04]  /*00a0*/  @P0 STL.64 [R1+0x48], R4 ;  /* 0x0000480401000387 */ /* 0x0023e80000100a00 */
[----:B------:R1:W-:Y:S04]  /*00b0*/  @P0 STL.64 [R1+0x50], R6 ;  /* 0x0000500601000387 */ /* 0x0003e80000100a00 */
[----:B------:R-:W-:Y:S06]  /*00c0*/  @P0 BAR.ARV 0x4, 0x100 ;  /* 0x0104000000000b1d */ /* 0x000fec0000002000 */
[----:B------:R-:W-:Y:S05]  /*00d0*/  @P0 BRA `(.L_x_13) ;  /* 0x00000b1000000947 */ /* 0x000fea0003800000 */
[----:B------:R-:W-:Y:S01]  /*00e0*/  LOP3.LUT R14, R2, 0x1f, RZ, 0xc0, !PT ;  /* 0x0000001f020e7812 */ /* 0x000fe200078ec0ff */
[----:B------:R-:W-:Y:S01]  /*00f0*/  CS2R R8, SRZ ;  /* 0x0000000000087805 */ /* 0x000fe2000001ff00 */
[----:B-1----:R-:W-:-:S02]  /*0100*/  IMAD.MOV.U32 R7, RZ, RZ, RZ ;  /* 0x000000ffff077224 */ /* 0x002fc400078e00ff */
[----:B------:R-:W-:-:S04]  /*0110*/  ISETP.NE.AND P6, PT, R14, 0x1f, PT ;  /* 0x0000001f0e00780c */ /* 0x000fc80003fc5270 */
[----:B------:R-:W-:-:S13]  /*0120*/  ISETP.GE.OR P0, PT, R14, c[0x0][0x53c], !P6 ;  /* 0x00014f000e007a0c */ /* 0x000fda0007706670 */
[----:B------:R-:W-:Y:S02]  /*0130*/  @!P0 IMAD.MOV.U32 R4, RZ, RZ, 0x4 ;  /* 0x00000004ff048424 */ /* 0x000fe400078e00ff */
[----:B------:R-:W-:Y:S02]  /*0140*/  @!P0 IMAD.MOV.U32 R2, RZ, RZ, 0x4 ;  /* 0x00000004ff028424 */ /* 0x000fe400078e00ff */
[----:B------:R-:W-:-:S04]  /*0150*/  @!P0 IMAD.WIDE.U32 R4, R14, R4, c[0x0][0x580] ;  /* 0x000160000e048625 */ /* 0x000fc800078e0004 */
[C---:B------:R-:W-:Y:S01]  /*0160*/  @!P0 IMAD.WIDE.U32 R2, R14.reuse, R2, c[0x0][0x578] ;  /* 0x00015e000e028625 */ /* 0x040fe200078e0002 */
[----:B------:R-:W2:Y:S04]  /*0170*/  @!P0 LDG.E R8, [R4.64] ;  /* 0x0000000604088981 */ /* 0x000ea8000c1e1900 */
[----:B------:R-:W2:Y:S01]  /*0180*/  @!P0 LDG.E R7, [R2.64] ;  /* 0x0000000602078981 */ /* 0x000ea2000c1e1900 */
[C---:B------:R-:W-:Y:S01]  /*0190*/  ISETP.NE.AND P5, PT, R14.reuse, RZ, PT ;  /* 0x000000ff0e00720c */ /* 0x040fe20003fa5270 */
[----:B------:R-:W1:Y:S01]  /*01a0*/  S2UR UR4, SR_CTAID.X ;  /* 0x00000000000479c3 */ /* 0x000e620000002500 */
[C---:B------:R-:W-:Y:S02]  /*01b0*/  ISETP.GE.U32.AND P4, PT, R14.reuse, 0x2, PT ;  /* 0x000000020e00780c */ /* 0x040fe40003f86070 */
[----:B------:R-:W-:-:S02]  /*01c0*/  ISETP.GE.U32.AND P3, PT, R14, 0x4, PT ;  /* 0x000000040e00780c */ /* 0x000fc40003f66070 */
[C---:B------:R-:W-:Y:S02]  /*01d0*/  ISETP.GE.U32.AND P2, PT, R14.reuse, 0x8, PT ;  /* 0x000000080e00780c */ /* 0x040fe40003f46070 */
[----:B------:R-:W-:Y:S01]  /*01e0*/  ISETP.GE.U32.AND P1, PT, R14, 0x10, PT ;  /* 0x000000100e00780c */ /* 0x000fe20003f26070 */
[----:B--2---:R-:W-:-:S05]  /*01f0*/  IMAD R4, R8, R7, RZ ;  /* 0x0000000708047224 */ /* 0x004fca00078e02ff */
[----:B------:R-:W2:Y:S02]  /*0200*/  SHFL.UP PT, R0, R4, 0x1, RZ ;  /* 0x0420000004007989 */ /* 0x000ea400000e00ff */
[----:B--2---:R-:W-:-:S05]  /*0210*/  SEL R0, R0, RZ, P5 ;  /* 0x000000ff00007207 */ /* 0x004fca0002800000 */
[----:B------:R-:W-:-:S05]  /*0220*/  IMAD.IADD R4, R4, 0x1, R0 ;  /* 0x0000000104047824 */ /* 0x000fca00078e0200 */
        /* <DEDUP_REMOVED lines=12> */
[----:B------:R-:W2:Y:S02]  /*02f0*/  SHFL.IDX PT, R6, R4, 0x1f, 0x1f ;  /* 0x03e01f0004067f89 */ /* 0x000ea400000e0000 */
[----:B--2---:R-:W-:-:S04]  /*0300*/  IMAD R6, R6, c[0x0][0x538], RZ ;  /* 0x00014e0006067a24 */ /* 0x004fc800078e02ff */
[----:B------:R-:W-:Y:S01]  /*0310*/  IMAD.MOV.U32 R0, RZ, RZ, R6 ;  /* 0x000000ffff007224 */ /* 0x000fe200078e0006 */
[----:B-1----:R-:W-:-:S13]  /*0320*/  ISETP.GT.AND P0, PT, R6, UR4, PT ;  /* 0x0000000406007c0c */ /* 0x002fda000bf04270 */
[----:B------:R-:W-:Y:S05]  /*0330*/  @P0 BRA `(.L_x_14) ;  /* 0x0000027000000947 */ /* 0x000fea0003800000 */
[----:B------:R-:W-:Y:S02]  /*0340*/  MOV R6, R0 ;  /* 0x0000000000067202 */ /* 0x000fe40000000f00 */
[----:B------:R-:W-:-:S04]  /*0350*/  MOV R9, RZ ;  /* 0x000000ff00097202 */ /* 0x000fc80000000f00 */
.L_x_18:
[----:B------:R-:W-:-:S04]  /*0360*/  IADD3 R0, R9, 0x1f, RZ ;  /* 0x0000001f09007810 */ /* 0x000fc80007ffe0ff */
[----:B------:R-:W-:-:S13]  /*0370*/  ISETP.GE.AND P0, PT, R0, c[0x0][0x53c], PT ;  /* 0x00014f0000007a0c */ /* 0x000fda0003f06270 */
[----:B------:R-:W-:Y:S05]  /*0380*/  @P0 BRA `(.L_x_15) ;  /* 0x0000078000000947 */ /* 0x000fea0003800000 */
[----:B------:R-:W-:Y:S01]  /*0390*/  MOV R9, R0 ;  /* 0x0000000000097202 */ /* 0x000fe20000000f00 */
[----:B------:R-:W-:Y:S01]  /*03a0*/  IMAD.MOV.U32 R7, RZ, RZ, RZ ;  /* 0x000000ffff077224 */ /* 0x000fe200078e00ff */
[----:B------:R-:W-:Y:S02]  /*03b0*/  MOV R8, RZ ;  /* 0x000000ff00087202 */ /* 0x000fe40000000f00 */
[----:B------:R-:W-:-:S04]  /*03c0*/  IADD3 R0, R14, R9, RZ ;  /* 0x000000090e007210 */ /* 0x000fc80007ffe0ff */
[----:B------:R-:W-:-:S13]  /*03d0*/  ISETP.GE.OR P0, PT, R0, c[0x0][0x53c], !P6 ;  /* 0x00014f0000007a0c */ /* 0x000fda0007706670 */
[----:B------:R-:W-:Y:S01]  /*03e0*/  @!P0 MOV R2, 0x4 ;  /* 0x0000000400028802 */ /* 0x000fe20000000f00 */
[----:B------:R-:W-:-:S04]  /*03f0*/  @!P0 IMAD.MOV.U32 R3, RZ, RZ, 0x4 ;  /* 0x00000004ff038424 */ /* 0x000fc800078e00ff */
[----:B------:R-:W-:-:S04]  /*0400*/  @!P0 IMAD.WIDE R4, R0, R2, c[0x0][0x580] ;  /* 0x0001600000048625 */ /* 0x000fc800078e0202 */
[----:B------:R-:W-:Y:S01]  /*0410*/  @!P0 IMAD.WIDE R2, R0, R3, c[0x0][0x578] ;  /* 0x00015e0000028625 */ /* 0x000fe200078e0203 */
[----:B------:R-:W2:Y:S04]  /*0420*/  @!P0 LDG.E R8, [R4.64] ;  /* 0x0000000604088981 */ /* 0x000ea8000c1e1900 */
[----:B------:R-:W2:Y:S02]  /*0430*/  @!P0 LDG.E R7, [R2.64] ;  /* 0x0000000602078981 */ /* 0x000ea4000c1e1900 */
[----:B--2---:R-:W-:Y:S01]  /*0440*/  IMAD R5, R8, R7, RZ ;  /* 0x0000000708057224 */ /* 0x004fe200078e02ff */
[----:B------:R-:W-:Y:S05]  /*0450*/  BRA.DIV ~URZ, `(.L_x_16) ;  /* 0x0000f4a27f007947 */ /* 0x000fea000b800000 */
[----:B------:R1:W2:Y:S02]  /*0460*/  SHFL.UP PT, R0, R5, 0x1, RZ ;  /* 0x0420000005007989 */ /* 0x0002a400000e00ff */
.L_x_115:
[----:B--2---:R-:W-:-:S04]  /*0470*/  SEL R0, R0, RZ, P5 ;  /* 0x000000ff00007207 */ /* 0x004fc80002800000 */
[----:B-1----:R-:W-:Y:S01]  /*0480*/  IADD3 R5, R5, R0, RZ ;  /* 0x0000000005057210 */ /* 0x002fe20007ffe0ff */
[----:B------:R-:W-:Y:S05]  /*0490*/  BRA.DIV ~URZ, `(.L_x_17) ;  /* 0x0000f4c27f007947 */ /* 0x000fea000b800000 */
[----:B------:R-:W1:Y:S02]  /*04a0*/  SHFL.UP PT, R0, R5, 0x2, RZ ;  /* 0x0440000005007989 */ /* 0x000e6400000e00ff */
[----:B-1----:R-:W-:-:S05]  /*04b0*/  SEL R0, R0, RZ, P4 ;  /* 0x000000ff00007207 */ /* 0x002fca0002000000 */
[----:B------:R-:W-:-:S05]  /*04c0*/  IMAD.IADD R0, R5, 0x1, R0 ;  /* 0x0000000105007824 */ /* 0x000fca00078e0200 */
        /* <DEDUP_REMOVED lines=9> */
[----:B------:R1:W2:Y:S02]  /*0560*/  SHFL.IDX PT, R0, R4, 0x1f, 0x1f ;  /* 0x03e01f0004007f89 */ /* 0x0002a400000e0000 */
.L_x_116:
[----:B--2---:R-:W-:-:S05]  /*0570*/  IMAD R0, R0, c[0x0][0x538], RZ ;  /* 0x00014e0000007a24 */ /* 0x004fca00078e02ff */
[----:B------:R-:W-:-:S04]  /*0580*/  IADD3 R6, R0, R6, RZ ;  /* 0x0000000600067210 */ /* 0x000fc80007ffe0ff */
[----:B------:R-:W-:-:S13]  /*0590*/  ISETP.GT.AND P0, PT, R6, UR4, PT ;  /* 0x0000000406007c0c */ /* 0x000fda000bf04270 */
[----:B-1----:R-:W-:Y:S05]  /*05a0*/  @!P0 BRA `(.L_x_18) ;  /* 0xfffffdb000008947 */ /* 0x002fea000383ffff */
.L_x_14:
[----:B------:R-:W-:-:S05]  /*05b0*/  IADD3 R12, -R0, R6, RZ ;  /* 0x00000006000c7210 */ /* 0x000fca0007ffe1ff */
[----:B------:R-:W-:-:S05]  /*05c0*/  IMAD R0, R4, c[0x0][0x538], R12 ;  /* 0x00014e0004007a24 */ /* 0x000fca00078e020c */
[----:B------:R-:W-:Y:S01]  /*05d0*/  ISETP.GT.AND P0, PT, R0, UR4, PT ;  /* 0x0000000400007c0c */ /* 0x000fe2000bf04270 */
[----:B------:R-:W-:-:S12]  /*05e0*/  BRA.DIV ~URZ, `(.L_x_19) ;  /* 0x0000f5227f007947 */ /* 0x000fd8000b800000 */
[----:B------:R-:W-:-:S04]  /*05f0*/  VOTE.ANY R5, PT, !P0 ;  /* 0x0000000000057806 */ /* 0x000fc800040e0100 */
.L_x_117:
[----:B------:R1:W2:Y:S01]  /*0600*/  POPC R13, R5 ;  /* 0x00000005000d7309 */ /* 0x0002a20000000000 */
[----:B------:R-:W-:Y:S05]  /*0610*/  BRA.DIV ~URZ, `(.L_x_20) ;  /* 0x0000f5427f007947 */ /* 0x000fea000b800000 */
[----:B--2---:R2:W3:Y:S01]  /*0620*/  SHFL.IDX PT, R11, R8, R13, 0x1f ;  /* 0x00001f0d080b7589 */ /* 0x0044e200000e0000 */
[----:B------:R-:W-:-:S03]  /*0630*/  MOV R6, RZ ;  /* 0x000000ff00067202 */ /* 0x000fc60000000f00 */
[----:B------:R2:W4:Y:S04]  /*0640*/  SHFL.IDX PT, R10, R7, R13, 0x1f ;  /* 0x00001f0d070a7589 */ /* 0x00052800000e0000 */
.L_x_118:
[----:B------:R-:W-:Y:S01]  /*0650*/  ISETP.NE.AND P0, PT, R5, RZ, PT ;  /* 0x000000ff0500720c */ /* 0x000fe20003f05270 */
[----:B------:R-:W-:-:S12]  /*0660*/  BSSY B0, `(.L_x_21) ;  /* 0x0000005000007945 */ /* 0x000fd80003800000 */
[----:B------:R-:W-:Y:S05]  /*0670*/  @!P0 BRA `(.L_x_22) ;  /* 0x0000003000008947 */ /* 0x000fea0003800000 */
[----:B------:R-:W-:Y:S01]  /*0680*/  IADD3 R3, R13, -0x1, RZ ;  /* 0xffffffff0d037810 */ /* 0x000fe20007ffe0ff */
[----:B------:R-:W-:Y:S05]  /*0690*/  BRA.DIV ~URZ, `(.L_x_23) ;  /* 0x0000f5a27f007947 */ /* 0x000fea000b800000 */
[----:B------:R1:W2:Y:S02]  /*06a0*/  SHFL.IDX PT, R6, R4, R3, 0x1f ;  /* 0x00001f0304067589 */ /* 0x0002a400000e0000 */
.L_x_22:
[----:B------:R-:W-:Y:S05]  /*06b0*/  BSYNC B0 ;  /* 0x0000000000007941 */ /* 0x000fea0003800000 */
.L_x_21:
[----:B---3--:R-:W-:Y:S01]  /*06c0*/  IABS R0, R11 ;  /* 0x0000000b00007213 */ /* 0x008fe20000000000 */
[----:B-12---:R-:W-:-:S04]  /*06d0*/  IMAD R4, R6, c[0x0][0x538], R12 ;  /* 0x00014e0006047a24 */ /* 0x006fc800078e020c */
[----:B------:R-:W-:Y:S01]  /*06e0*/  IMAD.MOV.U32 R5, RZ, RZ, R0 ;  /* 0x000000ffff057224 */ /* 0x000fe200078e0000 */
[----:B----4-:R-:W-:Y:S01]  /*06f0*/  IABS R0, R10 ;  /* 0x0000000a00007213 */ /* 0x010fe20000000000 */
[----:B------:R1:W-:Y:S01]  /*0700*/  STL [R1+0x48], R4 ;  /* 0x0000480401007387 */ /* 0x0003e20000100800 */
[----:B------:R-:W-:Y:S01]  /*0710*/  IADD3 R12, -R4, UR4, RZ ;  /* 0x00000004040c7c10 */ /* 0x000fe2000fffe1ff */
[----:B------:R-:W2:Y:S02]  /*0720*/  I2F.RP R2, R5 ;  /* 0x0000000500027306 */ /* 0x000ea40000209400 */
[----:B------:R-:W-:Y:S01]  /*0730*/  IMAD.MOV.U32 R7, RZ, RZ, R0 ;  /* 0x000000ffff077224 */ /* 0x000fe200078e0000 */
[----:B------:R-:W-:Y:S02]  /*0740*/  IABS R6, R12 ;  /* 0x0000000c00067213 */ /* 0x000fe40000000000 */
[----:B------:R-:W-:-:S03]  /*0750*/  IABS R0, R11 ;  /* 0x0000000b00007213 */ /* 0x000fc60000000000 */
[----:B------:R-:W-:Y:S01]  /*0760*/  I2F.RP R8, R7 ;  /* 0x0000000700087306 */ /* 0x000fe20000209400 */
[----:B------:R-:W-:-:S07]  /*0770*/  IADD3 R0, RZ, -R0, RZ ;  /* 0x80000000ff007210 */ /* 0x000fce0007ffe0ff */
[----:B--2---:R-:W2:Y:S02]  /*0780*/  MUFU.RCP R2, R2 ;  /* 0x0000000200027308 */ /* 0x004ea40000001000 */
[----:B--2---:R-:W-:-:S06]  /*0790*/  IADD3 R2, R2, 0xffffffe, RZ ;  /* 0x0ffffffe02027810 */ /* 0x004fcc0007ffe0ff */
[----:B------:R-:W2:Y:S02]  /*07a0*/  F2I.FTZ.U32.TRUNC.NTZ R3, R2 ;  /* 0x0000000200037305 */ /* 0x000ea4000021f000 */
[----:B--2---:R-:W-:-:S04]  /*07b0*/  IMAD.MOV R2, RZ, RZ, -R3 ;  /* 0x000000ffff027224 */ /* 0x004fc800078e0a03 */
[----:B-1----:R-:W-:Y:S02]  /*07c0*/  IMAD R4, R2, R5, RZ ;  /* 0x0000000502047224 */ /* 0x002fe400078e02ff */
[----:B------:R-:W-:-:S04]  /*07d0*/  IMAD.MOV.U32 R2, RZ, RZ, RZ ;  /* 0x000000ffff027224 */ /* 0x000fc800078e00ff */
[----:B------:R-:W-:-:S04]  /*07e0*/  IMAD.HI.U32 R2, R3, R4, R2 ;  /* 0x0000000403027227 */ /* 0x000fc800078e0002 */
[----:B------:R-:W-:-:S04]  /*07f0*/  IMAD.MOV.U32 R3, RZ, RZ, R6 ;  /* 0x000000ffff037224 */ /* 0x000fc800078e0006 */
[----:B------:R-:W-:-:S04]  /*0800*/  IMAD.HI.U32 R2, R2, R3, RZ ;  /* 0x0000000302027227 */ /* 0x000fc800078e00ff */
[----:B------:R-:W-:Y:S02]  /*0810*/  IMAD R0, R2, R0, R3 ;  /* 0x0000000002007224 */ /* 0x000fe400078e0203 */
[----:B------:R-:W1:Y:S03]  /*0820*/  MUFU.RCP R3, R8 ;  /* 0x0000000800037308 */ /* 0x000e660000001000 */
[----:B------:R-:W-:Y:S02]  /*0830*/  ISETP.GT.U32.AND P1, PT, R5, R0, PT ;  /* 0x000000000500720c */ /* 0x000fe40003f24070 */
[----:B-1----:R-:W-:-:S11]  /*0840*/  IADD3 R3, R3, 0xffffffe, RZ ;  /* 0x0ffffffe03037810 */ /* 0x002fd60007ffe0ff */
[----:B------:R-:W-:Y:S01]  /*0850*/  @!P1 IMAD.IADD R0, R0, 0x1, -R5 ;  /* 0x0000000100009824 */ /* 0x000fe200078e0a05 */
[----:B------:R-:W-:Y:S02]  /*0860*/  @!P1 IADD3 R2, R2, 0x1, RZ ;  /* 0x0000000102029810 */ /* 0x000fe40007ffe0ff */
[----:B------:R-:W-:Y:S01]  /*0870*/  ISETP.NE.AND P1, PT, R11, RZ, PT ;  /* 0x000000ff0b00720c */ /* 0x000fe20003f25270 */
[----:B------:R-:W1:Y:S01]  /*0880*/  F2I.FTZ.U32.TRUNC.NTZ R3, R3 ;  /* 0x0000000300037305 */ /* 0x000e62000021f000 */
[----:B------:R-:W-:Y:S02]  /*0890*/  ISETP.GE.U32.AND P2, PT, R0, R5, PT ;  /* 0x000000050000720c */ /* 0x000fe40003f46070 */
[----:B------:R-:W-:-:S04]  /*08a0*/  LOP3.LUT R0, R12, R11, RZ, 0x3c, !PT ;  /* 0x0000000b0c007212 */ /* 0x000fc800078e3cff */
[----:B------:R-:W-:-:S07]  /*08b0*/  ISETP.GE.AND P0, PT, R0, RZ, PT ;  /* 0x000000ff0000720c */ /* 0x000fce0003f06270 */
[----:B------:R-:W-:Y:S02]  /*08c0*/  @P2 IADD3 R2, R2, 0x1, RZ ;  /* 0x0000000102022810 */ /* 0x000fe40007ffe0ff */
[----:B-1----:R-:W-:-:S03]  /*08d0*/  IADD3 R0, RZ, -R3, RZ ;  /* 0x80000003ff007210 */ /* 0x002fc60007ffe0ff */
[----:B------:R-:W-:Y:S02]  /*08e0*/  IMAD.MOV.U32 R4, RZ, RZ, R2 ;  /* 0x000000ffff047224 */ /* 0x000fe400078e0002 */
[----:B------:R-:W-:Y:S01]  /*08f0*/  IMAD.MOV.U32 R2, RZ, RZ, R0 ;  /* 0x000000ffff027224 */ /* 0x000fe200078e0000 */
[----:B------:R-:W-:Y:S01]  /*0900*/  IABS R0, R10 ;  /* 0x0000000a00007213 */ /* 0x000fe20000000000 */
[----:B------:R-:W-:Y:S01]  /*0910*/  @!P0 IMAD.MOV R4, RZ, RZ, -R4 ;  /* 0x000000ffff048224 */ /* 0x000fe200078e0a04 */
[----:B------:R-:W-:Y:S01]  /*0920*/  @!P1 LOP3.LUT R4, RZ, R11, RZ, 0x33, !PT ;  /* 0x0000000bff049212 */ /* 0x000fe200078e33ff */
[----:B------:R-:W-:Y:S01]  /*0930*/  IMAD R5, R2, R7, RZ ;  /* 0x0000000702057224 */ /* 0x000fe200078e02ff */
[----:B------:R-:W-:Y:S01]  /*0940*/  MOV R2, RZ ;  /* 0x000000ff00027202 */ /* 0x000fe20000000f00 */
[----:B------:R-:W-:Y:S01]  /*0950*/  IMAD.MOV R6, RZ, RZ, -R0 ;  /* 0x000000ffff067224 */ /* 0x000fe200078e0a00 */
[----:B------:R-:W-:-:S03]  /*0960*/  IABS R8, R4 ;  /* 0x0000000400087213 */ /* 0x000fc60000000000 */
[----:B------:R-:W-:-:S04]  /*0970*/  IMAD.HI.U32 R0, R3, R5, R2 ;  /* 0x0000000503007227 */ /* 0x000fc800078e0002 */
[----:B------:R-:W-:Y:S02]  /*0980*/  IMAD.MOV.U32 R2, RZ, RZ, R8 ;  /* 0x000000ffff027224 */ /* 0x000fe400078e0008 */
[----:B------:R-:W-:Y:S02]  /*0990*/  IMAD.MOV.U32 R3, RZ, RZ, R6 ;  /* 0x000000ffff037224 */ /* 0x000fe400078e0006 */
[----:B------:R-:W-:-:S04]  /*09a0*/  IMAD.HI.U32 R0, R0, R2, RZ ;  /* 0x0000000200007227 */ /* 0x000fc800078e00ff */
[----:B------:R-:W-:Y:S02]  /*09b0*/  IMAD R2, R0, R3, R2 ;  /* 0x0000000300027224 */ /* 0x000fe400078e0202 */
[----:B------:R-:W-:-:S03]  /*09c0*/  IMAD R3, R4, R11, RZ ;  /* 0x0000000b04037224 */ /* 0x000fc600078e02ff */
[----:B------:R-:W-:Y:S02]  /*09d0*/  ISETP.GT.U32.AND P1, PT, R7, R2, PT ;  /* 0x000000020700720c */ /* 0x000fe40003f24070 */
[----:B------:R-:W-:-:S11]  /*09e0*/  IADD3 R3, R12, -R3, RZ ;  /* 0x800000030c037210 */ /* 0x000fd60007ffe0ff */
[----:B------:R-:W-:Y:S01]  /*09f0*/  @!P1 IMAD.IADD R2, R2, 0x1, -R7 ;  /* 0x0000000102029824 */ /* 0x000fe200078e0a07 */
[----:B------:R-:W-:Y:S02]  /*0a00*/  @!P1 IADD3 R0, R0, 0x1, RZ ;  /* 0x0000000100009810 */ /* 0x000fe40007ffe0ff */
[----:B------:R-:W-:Y:S02]  /*0a10*/  ISETP.NE.AND P1, PT, R10, RZ, PT ;  /* 0x000000ff0a00720c */ /* 0x000fe40003f25270 */
[----:B------:R-:W-:Y:S02]  /*0a20*/  ISETP.GE.U32.AND P2, PT, R2, R7, PT ;  /* 0x000000070200720c */ /* 0x000fe40003f46070 */
[----:B------:R-:W-:-:S04]  /*0a30*/  LOP3.LUT R2, R4, R10, RZ, 0x3c, !PT ;  /* 0x0000000a04027212 */ /* 0x000fc800078e3cff */
[----:B------:R-:W-:-:S07]  /*0a40*/  ISETP.GE.AND P0, PT, R2, RZ, PT ;  /* 0x000000ff0200720c */ /* 0x000fce0003f06270 */
[----:B------:R-:W-:-:S06]  /*0a50*/  @P2 IADD3 R0, R0, 0x1, RZ ;  /* 0x0000000100002810 */ /* 0x000fcc0007ffe0ff */
[----:B------:R-:W-:Y:S02]  /*0a60*/  @!P0 IADD3 R0, -R0, RZ, RZ ;  /* 0x000000ff00008210 */ /* 0x000fe40007ffe1ff */
[----:B------:R-:W-:-:S05]  /*0a70*/  @!P1 LOP3.LUT R0, RZ, R10, RZ, 0x33, !PT ;  /* 0x0000000aff009212 */ /* 0x000fca00078e33ff */
[--C-:B------:R-:W-:Y:S02]  /*0a80*/  IMAD.MOV R2, RZ, RZ, -R0.reuse ;  /* 0x000000ffff027224 */ /* 0x100fe400078e0a00 */
[C---:B------:R-:W-:Y:S02]  /*0a90*/  IMAD R0, R10.reuse, 0x1000000, R0 ;  /* 0x010000000a007824 */ /* 0x040fe400078e0200 */
[----:B------:R-:W-:Y:S02]  /*0aa0*/  IMAD R2, R10, R2, R4 ;  /* 0x000000020a027224 */ /* 0x000fe400078e0204 */
[----:B------:R-:W-:Y:S02]  /*0ab0*/  IMAD.IADD R4, R13, 0x1, R9 ;  /* 0x000000010d047824 */ /* 0x000fe400078e0209 */
[----:B------:R-:W-:-:S03]  /*0ac0*/  IMAD R0, R2, 0x10000, R0 ;  /* 0x0001000002007824 */ /* 0x000fc600078e0200 */
[----:B------:R1:W-:Y:S04]  /*0ad0*/  STL [R1+0x54], R4 ;  /* 0x0000540401007387 */ /* 0x0003e80000100800 */
[----:B------:R1:W-:Y:S04]  /*0ae0*/  STL [R1+0x50], R0 ;  /* 0x0000500001007387 */ /* 0x0003e80000100800 */
[----:B------:R1:W-:Y:S01]  /*0af0*/  STL [R1+0x4c], R3 ;  /* 0x00004c0301007387 */ /* 0x0003e20000100800 */
[----:B------:R-:W-:Y:S05]  /*0b00*/  BRA `(.L_x_24) ;  /* 0x0000006000007947 */ /* 0x000fea0003800000 */
.L_x_15:
[----:B------:R-:W-:Y:S01]  /*0b10*/  MOV R0, UR4 ;  /* 0x0000000400007c02 */ /* 0x000fe20008000f00 */
[----:B------:R-:W-:Y:S04]  /*0b20*/  STL [R1+0x4c], RZ ;  /* 0x00004cff01007387 */ /* 0x000fe80000100800 */
[----:B------:R-:W-:Y:S04]  /*0b30*/  STL [R1+0x50], RZ ;  /* 0x000050ff01007387 */ /* 0x000fe80000100800 */
[----:B------:R1:W-:Y:S02]  /*0b40*/  STL [R1+0x48], R0 ;  /* 0x0000480001007387 */ /* 0x0003e40000100800 */
[----:B-1----:R-:W-:-:S05]  /*0b50*/  MOV R0, c[0x0][0x53c] ;  /* 0x00014f0000007a02 */ /* 0x002fca0000000f00 */
[----:B------:R1:W-:Y:S02]  /*0b60*/  STL [R1+0x54], R0 ;  /* 0x0000540001007387 */ /* 0x0003e40000100800 */
.L_x_24:
[----:B-1----:R-:W2:Y:S04]  /*0b70*/  LDL R4, [R1+0x48] ;  /* 0x0000480001047983 */ /* 0x002ea80000100800 */
[----:B------:R-:W2:Y:S04]  /*0b80*/  LDL R5, [R1+0x4c] ;  /* 0x00004c0001057983 */ /* 0x000ea80000100800 */
[----:B------:R-:W2:Y:S04]  /*0b90*/  LDL R6, [R1+0x50] ;  /* 0x0000500001067983 */ /* 0x000ea80000100800 */
[----:B------:R-:W2:Y:S01]  /*0ba0*/  LDL R7, [R1+0x54] ;  /* 0x0000540001077983 */ /* 0x000ea20000100800 */
[----:B------:R-:W-:Y:S01]  /*0bb0*/  ISETP.NE.AND P0, PT, R14, RZ, PT ;  /* 0x000000ff0e00720c */ /* 0x000fe20003f05270 */
[----:B------:R-:W-:-:S12]  /*0bc0*/  WARPSYNC 0xffffffff ;  /* 0xffffffff00007948 */ /* 0x000fd80003800000 */
[----:B--2---:R1:W-:Y:S04]  /*0bd0*/  @!P0 STS.128 [0x1a080], R4 ;  /* 0x01a08004ff008388 */ /* 0x0043e80000000c00 */
[----:B------:R-:W-:Y:S06]  /*0be0*/  BAR.ARV 0x5, 0x100 ;  /* 0x0144000000007b1d */ /* 0x000fec0000002000 */
.L_x_13:
[----:B------:R-:W2:Y:S02]  /*0bf0*/  LDL R0, [R1+0x54] ;  /* 0x0000540001007983 */ /* 0x000ea40000100800 */
[----:B--2---:R-:W-:-:S13]  /*0c00*/  ISETP.GE.AND P0, PT, R0, c[0x0][0x53c], PT ;  /* 0x00014f0000007a0c */ /* 0x004fda0003f06270 */
[----:B------:R-:W-:Y:S05]  /*0c10*/  @P0 EXIT ;  /* 0x000000000000094d */ /* 0x000fea0003800000 */
[----:B------:R-:W2:Y:S01]  /*0c20*/  S2R R15, SR_TID.X ;  /* 0x00000000000f7919 */ /* 0x000ea20000002100 */
[----:B------:R-:W-:Y:S02]  /*0c30*/  ULDC UR5, c[0x0][0x2ac] ;  /* 0x0000ab0000057ab9 */ /* 0x000fe40000000800 */
[----:B------:R-:W-:Y:S02]  /*0c40*/  ULDC UR4, c[0x0][0x1d0] ;  /* 0x0000740000047ab9 */ /* 0x000fe40000000800 */
[----:B------:R-:W-:Y:S01]  /*0c50*/  UIMAD UR5, UR5, UR4, URZ ;  /* 0x00000004050572a4 */ /* 0x000fe2000f8e023f */
[----:B-12---:R-:W-:-:S04]  /*0c60*/  SHF.R.S32.HI R7, RZ, 0x1f, R15 ;  /* 0x0000001fff077819 */ /* 0x006fc8000001140f */
[CC--:B------:R-:W-:Y:S02]  /*0c70*/  LEA.HI R2, R7.reuse, R15.reuse, RZ, 0x4 ;  /* 0x0000000f07027211 */ /* 0x0c0fe400078f20ff */
[----:B------:R-:W-:Y:S02]  /*0c80*/  LEA.HI R14, R7, R15, RZ, 0x2 ;  /* 0x0000000f070e7211 */ /* 0x000fe400078f10ff */
[----:B------:R-:W-:Y:S02]  /*0c90*/  SHF.R.S32.HI R3, RZ, 0x4, R2 ;  /* 0x00000004ff037819 */ /* 0x000fe40000011402 */
[--C-:B------:R-:W-:Y:S02]  /*0ca0*/  SHF.R.S32.HI R8, RZ, 0x2, R14.reuse ;  /* 0x00000002ff087819 */ /* 0x100fe4000001140e */
[----:B------:R-:W-:Y:S02]  /*0cb0*/  LEA.HI R0, R2, R3, RZ, 0x1 ;  /* 0x0000000302007211 */ /* 0x000fe400078f08ff */
[----:B------:R-:W-:-:S02]  /*0cc0*/  SHF.R.S32.HI R4, RZ, 0x1f, R14 ;  /* 0x0000001fff047819 */ /* 0x000fc4000001140e */
[----:B------:R-:W-:Y:S02]  /*0cd0*/  LOP3.LUT R0, R0, 0xfffffffe, RZ, 0xc0, !PT ;  /* 0xfffffffe00007812 */ /* 0x000fe400078ec0ff */
[CC--:B------:R-:W-:Y:S02]  /*0ce0*/  LEA.HI R10, R7.reuse, R15.reuse, RZ, 0x3 ;  /* 0x0000000f070a7211 */ /* 0x0c0fe400078f18ff */
[----:B------:R-:W-:Y:S01]  /*0cf0*/  LEA.HI R9, R7, R15, RZ, 0x5 ;  /* 0x0000000f07097211 */ /* 0x000fe200078f28ff */
[----:B------:R-:W-:Y:S01]  /*0d00*/  IMAD.IADD R12, R3, 0x1, -R0 ;  /* 0x00000001030c7824 */ /* 0x000fe200078e0a00 */
[----:B------:R-:W-:Y:S02]  /*0d10*/  LOP3.LUT R0, R2, 0xfffffff0, RZ, 0xc0, !PT ;  /* 0xfffffff002007812 */ /* 0x000fe400078ec0ff */
[----:B------:R-:W-:Y:S02]  /*0d20*/  LEA.HI R2, R4, R8, RZ, 0x3 ;  /* 0x0000000804027211 */ /* 0x000fe400078f18ff */
[----:B------:R-:W-:Y:S01]  /*0d30*/  SHF.R.S32.HI R5, RZ, 0x3, R10 ;  /* 0x00000003ff057819 */ /* 0x000fe2000001140a */
[----:B------:R-:W-:Y:S01]  /*0d40*/  IMAD.IADD R0, R15, 0x1, -R0 ;  /* 0x000000010f007824 */ /* 0x000fe200078e0a00 */
[----:B------:R-:W-:-:S02]  /*0d50*/  LOP3.LUT R4, R10, 0xfffffff8, RZ, 0xc0, !PT ;  /* 0xfffffff80a047812 */ /* 0x000fc400078ec0ff */
[----:B------:R-:W-:Y:S01]  /*0d60*/  LOP3.LUT R2, R2, 0xfffffff8, RZ, 0xc0, !PT ;  /* 0xfffffff802027812 */ /* 0x000fe200078ec0ff */
[----:B------:R-:W-:Y:S01]  /*0d70*/  IMAD.SHL.U32 R3, R5, 0x40, RZ ;  /* 0x0000004005037824 */ /* 0x000fe200078e00ff */
[----:B------:R-:W-:Y:S01]  /*0d80*/  SHF.R.S32.HI R243, RZ, 0x5, R9 ;  /* 0x00000005fff37819 */ /* 0x000fe20000011409 */
[----:B------:R-:W-:Y:S01]  /*0d90*/  IMAD.IADD R5, R15, 0x1, -R4 ;  /* 0x000000010f057824 */ /* 0x000fe200078e0a04 */
[----:B------:R-:W-:Y:S01]  /*0da0*/  SHF.R.S32.HI R4, RZ, 0x1f, R0 ;  /* 0x0000001fff047819 */ /* 0x000fe20000011400 */
[----:B------:R-:W-:Y:S01]  /*0db0*/  IMAD.IADD R8, R8, 0x1, -R2 ;  /* 0x0000000108087824 */ /* 0x000fe200078e0a02 */
[----:B------:R-:W-:Y:S01]  /*0dc0*/  LOP3.LUT R2, R3, 0x1c0, RZ, 0xc0, !PT ;  /* 0x000001c003027812 */ /* 0x000fe200078ec0ff */
[C---:B------:R-:W-:Y:S01]  /*0dd0*/  IMAD.SHL.U32 R251, R5.reuse, 0x8, RZ ;  /* 0x0000000805fb7824 */ /* 0x040fe200078e00ff */
[----:B------:R-:W-:Y:S01]  /*0de0*/  LEA.HI R13, R4, R0, RZ, 0x3 ;  /* 0x00000000040d7211 */ /* 0x000fe200078f18ff */
[----:B------:R-:W-:Y:S01]  /*0df0*/  IMAD.SHL.U32 R5, R5, 0x40, RZ ;  /* 0x0000004005057824 */ /* 0x000fe200078e00ff */
[----:B------:R-:W-:-:S02]  /*0e00*/  SHF.R.U32.HI R6, RZ, 0x3, R2 ;  /* 0x00000003ff067819 */ /* 0x000fc40000011602 */
[----:B------:R-:W-:Y:S02]  /*0e10*/  LOP3.LUT R4, R13, 0xfffffff8, RZ, 0xc0, !PT ;  /* 0xfffffff80d047812 */ /* 0x000fe400078ec0ff */
[----:B------:R-:W-:Y:S02]  /*0e20*/  LOP3.LUT R3, R2, 0x38, R251, 0xf8, !PT ;  /* 0x0000003802037812 */ /* 0x000fe400078ef8fb */
[----:B------:R-:W-:Y:S01]  /*0e30*/  LOP3.LUT R2, R5, 0x1c0, RZ, 0xc0, !PT ;  /* 0x000001c005027812 */ /* 0x000fe200078ec0ff */
[----:B------:R-:W-:Y:S01]  /*0e40*/  IMAD.IADD R0, R0, 0x1, -R4 ;  /* 0x0000000100007824 */ /* 0x000fe200078e0a04 */
[----:B------:R-:W-:Y:S02]  /*0e50*/  LOP3.LUT R4, R9, 0xffffffe0, RZ, 0xc0, !PT ;  /* 0xffffffe009047812 */ /* 0x000fe400078ec0ff */
[----:B------:R-:W-:Y:S02]  /*0e60*/  LOP3.LUT R11, R3, R6, RZ, 0x3c, !PT ;  /* 0x00000006030b7212 */ /* 0x000fe400078e3cff */
[----:B------:R-:W-:Y:S01]  /*0e70*/  LOP3.LUT R5, R2, 0x8, R10, 0xf8, !PT ;  /* 0x0000000802057812 */ /* 0x000fe200078ef80a */
[----:B------:R-:W-:Y:S01]  /*0e80*/  IMAD.IADD R17, R15, 0x1, -R4 ;  /* 0x000000010f117824 */ /* 0x000fe200078e0a04 */
[----:B------:R-:W-:-:S02]  /*0e90*/  SHF.R.U32.HI R3, RZ, 0x3, R2 ;  /* 0x00000003ff037819 */ /* 0x000fc40000011602 */
[----:B------:R-:W-:Y:S02]  /*0ea0*/  SHF.R.S32.HI R2, RZ, 0x1f, R9 ;  /* 0x0000001fff027819 */ /* 0x000fe40000011409 */
[----:B------:R-:W-:Y:S02]  /*0eb0*/  SHF.R.S32.HI R10, RZ, 0x1f, R17 ;  /* 0x0000001fff0a7819 */ /* 0x000fe40000011411 */
[----:B------:R-:W-:Y:S02]  /*0ec0*/  LEA.HI R2, R2, R243, RZ, 0x3 ;  /* 0x000000f302027211 */ /* 0x000fe400078f18ff */
[----:B------:R-:W-:Y:S01]  /*0ed0*/  LOP3.LUT R4, R14, 0xfffffffc, RZ, 0xc0, !PT ;  /* 0xfffffffc0e047812 */ /* 0x000fe200078ec0ff */
[----:B------:R-:W-:Y:S01]  /*0ee0*/  IMAD.MOV.U32 R14, RZ, RZ, 0x20 ;  /* 0x00000020ff0e7424 */ /* 0x000fe200078e00ff */
[----:B------:R-:W-:Y:S02]  /*0ef0*/  LOP3.LUT R9, R5, R3, RZ, 0x3c, !PT ;  /* 0x0000000305097212 */ /* 0x000fe400078e3cff */
[----:B------:R-:W-:Y:S01]  /*0f00*/  LOP3.LUT R3, R2, 0xffffff8, RZ, 0xc0, !PT ;  /* 0x0ffffff802037812 */ /* 0x000fe200078ec0ff */
[----:B------:R-:W-:Y:S01]  /*0f10*/  IMAD.IADD R2, R15, 0x1, -R4 ;  /* 0x000000010f027824 */ /* 0x000fe200078e0a04 */
[----:B------:R-:W-:-:S02]  /*0f20*/  LEA.HI R10, R10, R17, RZ, 0x2 ;  /* 0x000000110a0a7211 */ /* 0x000fc400078f10ff */
[----:B------:R-:W-:Y:S01]  /*0f30*/  LEA.HI R7, R7, R15, RZ, 0x6 ;  /* 0x0000000f07077211 */ /* 0x000fe200078f30ff */
[----:B------:R-:W-:Y:S01]  /*0f40*/  IMAD.IADD R5, R243, 0x1, -R3 ;  /* 0x00000001f3057824 */ /* 0x000fe200078e0a03 */
[----:B------:R-:W-:Y:S01]  /*0f50*/  SHF.R.S32.HI R4, RZ, 0x2, R10 ;  /* 0x00000002ff047819 */ /* 0x000fe2000001140a */
[----:B------:R-:W-:Y:S01]  /*0f60*/  IMAD.MOV.U32 R15, RZ, RZ, 0x10 ;  /* 0x00000010ff0f7424 */ /* 0x000fe200078e00ff */
[----:B------:R-:W-:Y:S01]  /*0f70*/  LOP3.LUT R6, R8, 0x1, RZ, 0xc0, !PT ;  /* 0x0000000108067812 */ /* 0x000fe200078ec0ff */
[----:B------:R-:W-:Y:S01]  /*0f80*/  IMAD.SHL.U32 R7, R7, 0x8, RZ ;  /* 0x0000000807077824 */ /* 0x000fe200078e00ff */
[----:B------:R-:W-:Y:S01]  /*0f90*/  LEA.HI R3, R2, R2, RZ, 0x1 ;  /* 0x0000000202037211 */ /* 0x000fe200078f08ff */
[----:B------:R-:W-:Y:S01]  /*0fa0*/  IMAD R16, R5, 0x10, R4 ;  /* 0x0000001005107824 */ /* 0x000fe200078e0204 */
[----:B------:R-:W-:Y:S01]  /*0fb0*/  ISETP.NE.U32.AND P0, PT, R6, 0x1, PT ;  /* 0x000000010600780c */ /* 0x000fe20003f05070 */
[----:B------:R-:W-:Y:S01]  /*0fc0*/  IMAD.SHL.U32 R4, R8, 0x40, RZ ;  /* 0x0000004008047824 */ /* 0x000fe200078e00ff */
[----:B------:R-:W-:Y:S01]  /*0fd0*/  LOP3.LUT R5, R3, 0x1ffffffe, RZ, 0xc0, !PT ;  /* 0x1ffffffe03057812 */ /* 0x000fe200078ec0ff */
[----:B------:R-:W-:Y:S01]  /*0fe0*/  IMAD.SHL.U32 R3, R0, 0x40, RZ ;  /* 0x0000004000037824 */ /* 0x000fe200078e00ff */
[----:B------:R-:W-:Y:S01]  /*0ff0*/  LOP3.LUT R11, R11, 0x7ffffe00, R7, 0xf8, !PT ;  /* 0x7ffffe000b0b7812 */ /* 0x000fe200078ef807 */
[----:B------:R-:W-:Y:S01]  /*1000*/  IMAD R7, R243, 0x200, R2 ;  /* 0x00000200f3077824 */ /* 0x000fe200078e0202 */
[----:B------:R-:W-:Y:S01]  /*1010*/  LOP3.LUT R4, R4, 0x1c0, RZ, 0xc0, !PT ;  /* 0x000001c004047812 */ /* 0x000fe200078ec0ff */
[----:B------:R1:W-:Y:S01]  /*1020*/  STL [R1+0x184], R16 ;  /* 0x0001841001007387 */ /* 0x0003e20000100800 */
[----:B------:R-:W-:Y:S01]  /*1030*/  R2P PR, R8, 0x6 ;  /* 0x0000000608007804 */ /* 0x000fe20000000000 */
[----:B------:R-:W-:Y:S01]  /*1040*/  IMAD.IADD R8, R2, 0x1, -R5 ;  /* 0x0000000102087824 */ /* 0x000fe200078e0a05 */
[----:B------:R-:W-:Y:S01]  /*1050*/  LEA.HI R2, R4, R4, RZ, 0x1d ;  /* 0x0000000404027211 */ /* 0x000fe200078fe8ff */
[----:B------:R-:W-:Y:S01]  /*1060*/  IMAD.SHL.U32 R6, R12, 0x8, RZ ;  /* 0x000000080c067824 */ /* 0x000fe200078e00ff */
[----:B------:R-:W-:Y:S01]  /*1070*/  LOP3.LUT R3, R3, 0x1c0, RZ, 0xc0, !PT ;  /* 0x000001c003037812 */ /* 0x000fe200078ec0ff */
[----:B------:R-:W-:Y:S01]  /*1080*/  IMAD R8, R8, 0x8, R16 ;  /* 0x0000000808087824 */ /* 0x000fe200078e0210 */
[----:B------:R-:W-:Y:S01]  /*1090*/  LOP3.LUT P4, RZ, R0, 0x2, RZ, 0xc0, !PT ;  /* 0x0000000200ff7812 */ /* 0x000fe2000788c0ff */
[----:B------:R-:W-:Y:S01]  /*10a0*/  IMAD.U32 R7, R7, 0x2, R2 ;  /* 0x0000000207077824 */ /* 0x000fe200078e0002 */
[----:B------:R-:W-:Y:S01]  /*10b0*/  LOP3.LUT R2, R10, 0x7ffffffc, RZ, 0xc0, !PT ;  /* 0x7ffffffc0a027812 */ /* 0x000fe200078ec0ff */
[----:B------:R-:W-:Y:S01]  /*10c0*/  IMAD.SHL.U32 R247, R11, 0x2, RZ ;  /* 0x000000020bf77824 */ /* 0x000fe200078e00ff */
[----:B------:R2:W-:Y:S01]  /*10d0*/  STL [R1+0x188], R8 ;  /* 0x0001880801007387 */ /* 0x0005e20000100800 */
[----:B------:R-:W-:-:S02]  /*10e0*/  LOP3.LUT R6, R3, 0x8, R6, 0xf8, !PT ;  /* 0x0000000803067812 */ /* 0x000fc400078ef806 */
[----:B------:R-:W-:Y:S01]  /*10f0*/  IMAD.IADD R2, R17, 0x1, -R2 ;  /* 0x0000000111027824 */ /* 0x000fe200078e0a02 */
[----:B------:R-:W-:Y:S02]  /*1100*/  SHF.R.U32.HI R3, RZ, 0x3, R3 ;  /* 0x00000003ff037819 */ /* 0x000fe40000011603 */
[----:B------:R-:W-:Y:S01]  /*1110*/  LOP3.LUT P3, RZ, R0, 0x4, RZ, 0xc0, !PT ;  /* 0x0000000400ff7812 */ /* 0x000fe2000786c0ff */
[----:B------:R-:W-:Y:S01]  /*1120*/  IMAD.SHL.U32 R41, R2, 0x2, RZ ;  /* 0x0000000202297824 */ /* 0x000fe200078e00ff */
[----:B------:R-:W-:Y:S01]  /*1130*/  LOP3.LUT R3, R6, R3, RZ, 0x3c, !PT ;  /* 0x0000000306037212 */ /* 0x000fe200078e3cff */
[----:B------:R-:W-:Y:S01]  /*1140*/  IMAD.SHL.U32 R6, R13, 0x40, RZ ;  /* 0x000000400d067824 */ /* 0x000fe200078e00ff */
[----:B------:R-:W-:Y:S01]  /*1150*/  SEL R5, R15, 0xfffffff0, !P4 ;  /* 0xfffffff00f057807 */ /* 0x000fe20006000000 */
[----:B------:R-:W-:Y:S01]  /*1160*/  IMAD R0, R12, 0x200, R9 ;  /* 0x000002000c007824 */ /* 0x000fe200078e0209 */
[C---:B------:R-:W-:Y:S01]  /*1170*/  IADD3 R40, R41.reuse, 0x8, RZ ;  /* 0x0000000829287810 */ /* 0x040fe20007ffe0ff */
[----:B------:R-:W-:Y:S01]  /*1180*/  STL [R1+0x84], R41 ;  /* 0x0000842901007387 */ /* 0x000fe20000100800 */
[C---:B------:R-:W-:Y:S01]  /*1190*/  IADD3 R39, R41.reuse, 0x10, RZ ;  /* 0x0000001029277810 */ /* 0x040fe20007ffe0ff */
[----:B------:R-:W-:Y:S01]  /*11a0*/  IMAD.MOV.U32 R9, RZ, RZ, 0x40 ;  /* 0x00000040ff097424 */ /* 0x000fe200078e00ff */
[C---:B------:R-:W-:Y:S01]  /*11b0*/  IADD3 R38, R41.reuse, 0x18, RZ ;  /* 0x0000001829267810 */ /* 0x040fe20007ffe0ff */
[----:B------:R-:W-:Y:S01]  /*11c0*/  STL [R1+0x100], R40 ;  /* 0x0001002801007387 */ /* 0x000fe20000100800 */
[----:B------:R-:W-:-:S02]  /*11d0*/  IADD3 R37, R41, 0x20, RZ ;  /* 0x0000002029257810 */ /* 0x000fc40007ffe0ff */
[C---:B------:R-:W-:Y:S01]  /*11e0*/  IADD3 R36, R41.reuse, 0x28, RZ ;  /* 0x0000002829247810 */ /* 0x040fe20007ffe0ff */
[----:B------:R-:W-:Y:S01]  /*11f0*/  STL [R1+0xfc], R39 ;  /* 0x0000fc2701007387 */ /* 0x000fe20000100800 */
[C---:B------:R-:W-:Y:S02]  /*1200*/  IADD3 R35, R41.reuse, 0x30, RZ ;  /* 0x0000003029237810 */ /* 0x040fe40007ffe0ff */
[C---:B------:R-:W-:Y:S01]  /*1210*/  IADD3 R34, R41.reuse, 0x38, RZ ;  /* 0x0000003829227810 */ /* 0x040fe20007ffe0ff */
[----:B------:R-:W-:Y:S01]  /*1220*/  STL [R1+0xf8], R38 ;  /* 0x0000f82601007387 */ /* 0x000fe20000100800 */
[C---:B------:R-:W-:Y:S02]  /*1230*/  IADD3 R33, R41.reuse, 0x40, RZ ;  /* 0x0000004029217810 */ /* 0x040fe40007ffe0ff */
[C---:B------:R-:W-:Y:S01]  /*1240*/  IADD3 R32, R41.reuse, 0x48, RZ ;  /* 0x0000004829207810 */ /* 0x040fe20007ffe0ff */
[----:B------:R3:W-:Y:S01]  /*1250*/  STL [R1+0xf4], R37 ;  /* 0x0000f42501007387 */ /* 0x0007e20000100800 */
[----:B------:R-:W-:-:S02]  /*1260*/  IADD3 R31, R41, 0x50, RZ ;  /* 0x00000050291f7810 */ /* 0x000fc40007ffe0ff */
[C---:B------:R-:W-:Y:S01]  /*1270*/  IADD3 R30, R41.reuse, 0x58, RZ ;  /* 0x00000058291e7810 */ /* 0x040fe20007ffe0ff */
[----:B------:R-:W-:Y:S01]  /*1280*/  STL [R1+0xf0], R36 ;  /* 0x0000f02401007387 */ /* 0x000fe20000100800 */
[C---:B------:R-:W-:Y:S02]  /*1290*/  IADD3 R29, R41.reuse, 0x60, RZ ;  /* 0x00000060291d7810 */ /* 0x040fe40007ffe0ff */
[C---:B------:R-:W-:Y:S01]  /*12a0*/  IADD3 R28, R41.reuse, 0x68, RZ ;  /* 0x00000068291c7810 */ /* 0x040fe20007ffe0ff */
[----:B------:R-:W-:Y:S01]  /*12b0*/  STL [R1+0xec], R35 ;  /* 0x0000ec2301007387 */ /* 0x000fe20000100800 */
[----:B------:R-:W-:Y:S02]  /*12c0*/  SEL R4, R14, 0xffffffe0, !P3 ;  /* 0xffffffe00e047807 */ /* 0x000fe40005800000 */
[C---:B------:R-:W-:Y:S01]  /*12d0*/  IADD3 R27, R41.reuse, 0x70, RZ ;  /* 0x00000070291b7810 */ /* 0x040fe20007ffe0ff */
[----:B------:R4:W-:Y:S01]  /*12e0*/  STL [R1+0xe8], R34 ;  /* 0x0000e82201007387 */ /* 0x0009e20000100800 */
[----:B------:R-:W-:Y:S01]  /*12f0*/  IADD3 R26, R41, 0x78, RZ ;  /* 0x00000078291a7810 */ /* 0x000fe20007ffe0ff */
[----:B------:R-:W-:Y:S01]  /*1300*/  IMAD.IADD R4, R5, 0x1, R4 ;  /* 0x0000000105047824 */ /* 0x000fe200078e0204 */
[----:B------:R-:W-:Y:S01]  /*1310*/  IADD3 R20, R251, 0x40, RZ ;  /* 0x00000040fb147810 */ /* 0x000fe20007ffe0ff */
[----:B------:R-:W-:Y:S01]  /*1320*/  STL [R1+0xe4], R33 ;  /* 0x0000e42101007387 */ /* 0x000fe20000100800 */
[----:B------:R-:W-:-:S02]  /*1330*/  IADD3 R25, R41, 0x80, RZ ;  /* 0x0000008029197810 */ /* 0x000fc40007ffe0ff */
[----:B------:R-:W-:Y:S01]  /*1340*/  IADD3 R19, R251, 0x80, RZ ;  /* 0x00000080fb137810 */ /* 0x000fe20007ffe0ff */
[----:B------:R-:W-:Y:S01]  /*1350*/  STL [R1+0xe0], R32 ;  /* 0x0000e02001007387 */ /* 0x000fe20000100800 */
[----:B------:R-:W-:Y:S02]  /*1360*/  IADD3 R24, R41, 0x88, RZ ;  /* 0x0000008829187810 */ /* 0x000fe40007ffe0ff */
[----:B------:R-:W-:Y:S01]  /*1370*/  IADD3 R18, R251, 0xc0, RZ ;  /* 0x000000c0fb127810 */ /* 0x000fe20007ffe0ff */
[----:B------:R5:W-:Y:S01]  /*1380*/  STL [R1+0xdc], R31 ;  /* 0x0000dc1f01007387 */ /* 0x000be20000100800 */
[----:B------:R-:W-:Y:S02]  /*1390*/  IADD3 R23, R41, 0x90, RZ ;  /* 0x0000009029177810 */ /* 0x000fe40007ffe0ff */
[----:B------:R-:W-:Y:S01]  /*13a0*/  LOP3.LUT R3, R3, 0x7ffffe00, R6, 0xf8, !PT ;  /* 0x7ffffe0003037812 */ /* 0x000fe200078ef806 */
[----:B------:R-:W-:Y:S01]  /*13b0*/  STL [R1+0xd8], R30 ;  /* 0x0000d81e01007387 */ /* 0x000fe20000100800 */
[----:B------:R-:W-:-:S02]  /*13c0*/  IADD3 R22, R41, 0x98, RZ ;  /* 0x0000009829167810 */ /* 0x000fc40007ffe0ff */
[----:B------:R-:W-:Y:S01]  /*13d0*/  SHF.R.S32.HI R5, RZ, 0x1f, R251 ;  /* 0x0000001fff057819 */ /* 0x000fe200000114fb */
[----:B------:R-:W-:Y:S01]  /*13e0*/  STL [R1+0xd4], R29 ;  /* 0x0000d41d01007387 */ /* 0x000fe20000100800 */
[----:B------:R-:W-:Y:S02]  /*13f0*/  SHF.R.S32.HI R6, RZ, 0x1f, R20 ;  /* 0x0000001fff067819 */ /* 0x000fe40000011414 */
[C---:B------:R-:W-:Y:S01]  /*1400*/  IADD3 R21, R41.reuse, 0xa0, RZ ;  /* 0x000000a029157810 */ /* 0x040fe20007ffe0ff */
[----:B------:R2:W-:Y:S01]  /*1410*/  STL [R1+0xd0], R28 ;  /* 0x0000d01c01007387 */ /* 0x0005e20000100800 */
[----:B------:R-:W-:Y:S02]  /*1420*/  SHF.R.S32.HI R5, RZ, 0x1f, R19 ;  /* 0x0000001fff057819 */ /* 0x000fe40000011413 */
[----:B------:R-:W-:Y:S01]  /*1430*/  IADD3 R20, R41, 0xa8, RZ ;  /* 0x000000a829147810 */ /* 0x000fe20007ffe0ff */
[----:B------:R-:W-:Y:S01]  /*1440*/  STL [R1+0xcc], R27 ;  /* 0x0000cc1b01007387 */ /* 0x000fe20000100800 */
[----:B------:R-:W-:-:S02]  /*1450*/  SHF.R.S32.HI R6, RZ, 0x1f, R18 ;  /* 0x0000001fff067819 */ /* 0x000fc40000011412 */
[C---:B------:R-:W-:Y:S01]  /*1460*/  IADD3 R19, R41.reuse, 0xb0, RZ ;  /* 0x000000b029137810 */ /* 0x040fe20007ffe0ff */
[----:B------:R-:W-:Y:S01]  /*1470*/  STL [R1+0xc8], R26 ;  /* 0x0000c81a01007387 */ /* 0x000fe20000100800 */
[C---:B------:R-:W-:Y:S02]  /*1480*/  IADD3 R18, R41.reuse, 0xb8, RZ ;  /* 0x000000b829127810 */ /* 0x040fe40007ffe0ff */
[C---:B------:R-:W-:Y:S01]  /*1490*/  IADD3 R17, R41.reuse, 0xc0, RZ ;  /* 0x000000c029117810 */ /* 0x040fe20007ffe0ff */
[----:B------:R2:W-:Y:S01]  /*14a0*/  STL [R1+0xc4], R25 ;  /* 0x0000c41901007387 */ /* 0x0005e20000100800 */
[C---:B-1----:R-:W-:Y:S02]  /*14b0*/  IADD3 R16, R41.reuse, 0xc8, RZ ;  /* 0x000000c829107810 */ /* 0x042fe40007ffe0ff */
[C---:B------:R-:W-:Y:S01]  /*14c0*/  IADD3 R15, R41.reuse, 0xd0, RZ ;  /* 0x000000d0290f7810 */ /* 0x040fe20007ffe0ff */
[----:B------:R-:W-:Y:S01]  /*14d0*/  STL [R1+0xc0], R24 ;  /* 0x0000c01801007387 */ /* 0x000fe20000100800 */
[----:B------:R-:W-:-:S02]  /*14e0*/  IADD3 R13, R41, 0xd8, RZ ;  /* 0x000000d8290d7810 */ /* 0x000fc40007ffe0ff */
[----:B------:R-:W-:Y:S01]  /*14f0*/  LEA R135, R0, 0x14080, 0x1 ;  /* 0x0001408000877811 */ /* 0x000fe200078e08ff */
[----:B------:R-:W-:Y:S01]  /*1500*/  STL [R1+0xbc], R23 ;  /* 0x0000bc1701007387 */ /* 0x000fe20000100800 */
[----:B------:R-:W-:Y:S02]  /*1510*/  IADD3 R12, R41, 0xe0, RZ ;  /* 0x000000e0290c7810 */ /* 0x000fe40007ffe0ff */
[C---:B------:R-:W-:Y:S01]  /*1520*/  SEL R6, R9.reuse, 0xffffffc0, !P2 ;  /* 0xffffffc009067807 */ /* 0x040fe20005000000 */
[----:B------:R1:W-:Y:S01]  /*1530*/  STL [R1+0xb8], R22 ;  /* 0x0000b81601007387 */ /* 0x0003e20000100800 */
[----:B------:R-:W-:Y:S02]  /*1540*/  SEL R0, R9, 0xffffffc0, !P3 ;  /* 0xffffffc009007807 */ /* 0x000fe40005800000 */
[C---:B------:R-:W-:Y:S01]  /*1550*/  IADD3 R11, R41.reuse, 0xe8, RZ ;  /* 0x000000e8290b7810 */ /* 0x040fe20007ffe0ff */
[----:B------:R-:W-:Y:S01]  /*1560*/  STL [R1+0xb4], R21 ;  /* 0x0000b41501007387 */ /* 0x000fe20000100800 */
[----:B------:R-:W-:-:S02]  /*1570*/  IADD3 R10, R41, 0xf0, RZ ;  /* 0x000000f0290a7810 */ /* 0x000fc40007ffe0ff */
[----:B------:R-:W-:Y:S01]  /*1580*/  LEA R9, R7, 0x80, 0x1 ;  /* 0x0000008007097811 */ /* 0x000fe200078e08ff */
[----:B------:R-:W-:Y:S01]  /*1590*/  STL [R1+0xb0], R20 ;  /* 0x0000b01401007387 */ /* 0x000fe20000100800 */
[----:B------:R-:W-:Y:S02]  /*15a0*/  SHF.R.S32.HI R7, RZ, 0x1f, R40 ;  /* 0x0000001fff077819 */ /* 0x000fe40000011428 */
[C---:B------:R-:W-:Y:S01]  /*15b0*/  SEL R5, R14.reuse, 0xffffffe0, !P1 ;  /* 0xffffffe00e057807 */ /* 0x040fe20004800000 */
[----:B------:R1:W-:Y:S01]  /*15c0*/  STL [R1+0xac], R19 ;  /* 0x0000ac1301007387 */ /* 0x0003e20000100800 */
[----:B------:R-:W-:Y:S02]  /*15d0*/  SEL R2, R14, 0xffffffe0, !P4 ;  /* 0xffffffe00e027807 */ /* 0x000fe40006000000 */
[----:B--2---:R-:W-:Y:S01]  /*15e0*/  IADD3 R8, R41, 0xf8, RZ ;  /* 0x000000f829087810 */ /* 0x004fe20007ffe0ff */
[----:B------:R-:W-:Y:S01]  /*15f0*/  STL [R1+0xa8], R18 ;  /* 0x0000a81201007387 */ /* 0x000fe20000100800 */
[----:B------:R-:W-:-:S02]  /*1600*/  SHF.R.S32.HI R14, RZ, 0x1f, R39 ;  /* 0x0000001fff0e7819 */ /* 0x000fc40000011427 */
[----:B---3--:R-:W-:Y:S01]  /*1610*/  SHF.R.S32.HI R37, RZ, 0x1f, R37 ;  /* 0x0000001fff257819 */ /* 0x008fe20000011425 */
[----:B------:R-:W-:Y:S01]  /*1620*/  STL [R1+0xa4], R17 ;  /* 0x0000a41101007387 */ /* 0x000fe20000100800 */
[----:B----4-:R-:W-:Y:S02]  /*1630*/  SHF.R.S32.HI R34, RZ, 0x1f, R34 ;  /* 0x0000001fff227819 */ /* 0x010fe40000011422 */
[----:B-----5:R-:W-:Y:S01]  /*1640*/  SHF.R.S32.HI R31, RZ, 0x1f, R31 ;  /* 0x0000001fff1f7819 */ /* 0x020fe2000001141f */
[----:B------:R2:W-:Y:S01]  /*1650*/  STL [R1+0xa0], R16 ;  /* 0x0000a01001007387 */ /* 0x0005e20000100800 */
[----:B------:R-:W-:Y:S02]  /*1660*/  SHF.R.S32.HI R28, RZ, 0x1f, R28 ;  /* 0x0000001fff1c7819 */ /* 0x000fe4000001141c */
[----:B------:R-:W-:Y:S01]  /*1670*/  SHF.R.S32.HI R25, RZ, 0x1f, R25 ;  /* 0x0000001fff197819 */ /* 0x000fe20000011419 */
[----:B------:R-:W-:Y:S01]  /*1680*/  STL [R1+0x9c], R15 ;  /* 0x00009c0f01007387 */ /* 0x000fe20000100800 */
[----:B-1----:R-:W-:-:S02]  /*1690*/  SHF.R.S32.HI R22, RZ, 0x1f, R22 ;  /* 0x0000001fff167819 */ /* 0x002fc40000011416 */
[----:B------:R-:W-:Y:S01]  /*16a0*/  LEA R237, R3, 0x4080, 0x1 ;  /* 0x0000408003ed7811 */ /* 0x000fe200078e08ff */
[----:B------:R-:W-:Y:S03]  /*16b0*/  STL [R1+0x98], R13 ;  /* 0x0000980d01007387 */ /* 0x000fe60000100800 */
[--C-:B------:R-:W-:Y:S01]  /*16c0*/  IADD3 R240, R0, R237, R2.reuse ;  /* 0x000000ed00f07210 */ /* 0x100fe20007ffe002 */
[----:B------:R-:W-:Y:S01]  /*16d0*/  STL [R1+0x94], R12 ;  /* 0x0000940c01007387 */ /* 0x000fe20000100800 */
[----:B------:R-:W-:Y:S01]  /*16e0*/  SHF.R.S32.HI R19, RZ, 0x1f, R19 ;  /* 0x0000001fff137819 */ /* 0x000fe20000011413 */
[----:B------:R-:W-:Y:S02]  /*16f0*/  IMAD R243, R243, 0x800, R237 ;  /* 0x00000800f3f37824 */ /* 0x000fe400078e02ed */
[----:B------:R-:W-:Y:S01]  /*1700*/  STL [R1+0x90], R11 ;  /* 0x0000900b01007387 */ /* 0x000fe20000100800 */
[----:B------:R-:W-:-:S02]  /*1710*/  IMAD.IADD R239, R237, 0x1, R2 ;  /* 0x00000001edef7824 */ /* 0x000fc400078e0202 */
[----:B------:R-:W-:Y:S01]  /*1720*/  IMAD.IADD R244, R2, 0x1, R243 ;  /* 0x0000000102f47824 */ /* 0x000fe200078e02f3 */
[----:B------:R-:W-:Y:S01]  /*1730*/  STL [R1+0x8c], R10 ;  /* 0x00008c0a01007387 */ /* 0x000fe20000100800 */
[----:B------:R-:W-:Y:S02]  /*1740*/  IMAD R242, R4, 0x2, R237 ;  /* 0x0000000204f27824 */ /* 0x000fe400078e02ed */
[----:B------:R-:W-:Y:S01]  /*1750*/  IMAD.IADD R238, R237, 0x1, R0 ;  /* 0x00000001edee7824 */ /* 0x000fe200078e0200 */
[----:B------:R1:W-:Y:S01]  /*1760*/  STL [R1+0x17c], R7 ;  /* 0x00017c0701007387 */ /* 0x0003e20000100800 */
[----:B--2---:R-:W-:Y:S01]  /*1770*/  SHF.R.S32.HI R16, RZ, 0x1f, R16 ;  /* 0x0000001fff107819 */ /* 0x004fe20000011410 */
[C---:B------:R-:W-:Y:S02]  /*1780*/  IMAD.IADD R246, R0.reuse, 0x1, R243 ;  /* 0x0000000100f67824 */ /* 0x040fe400078e02f3 */
[----:B------:R-:W-:Y:S01]  /*1790*/  STL [R1+0x88], R8 ;  /* 0x0000880801007387 */ /* 0x000fe20000100800 */
[----:B------:R-:W-:-:S03]  /*17a0*/  IMAD.IADD R245, R0, 0x1, R244 ;  /* 0x0000000100f57824 */ /* 0x000fc600078e02f4 */
[----:B------:R2:W-:Y:S04]  /*17b0*/  STL [R1+0x178], R14 ;  /* 0x0001780e01007387 */ /* 0x0005e80000100800 */
[----:B------:R-:W-:Y:S01]  /*17c0*/  STL [R1+0x5c], R9 ;  /* 0x00005c0901007387 */ /* 0x000fe20000100800 */
[----:B-1----:R-:W-:-:S05]  /*17d0*/  SHF.R.S32.HI R7, RZ, 0x1f, R38 ;  /* 0x0000001fff077819 */ /* 0x002fca0000011426 */
[----:B------:R1:W-:Y:S01]  /*17e0*/  STL [R1+0x174], R7 ;  /* 0x0001740701007387 */ /* 0x0003e20000100800 */
[----:B--2---:R-:W-:-:S03]  /*17f0*/  SHF.R.S32.HI R14, RZ, 0x1f, R36 ;  /* 0x0000001fff0e7819 */ /* 0x004fc60000011424 */
[----:B------:R-:W-:Y:S04]  /*1800*/  STL [R1+0x170], R37 ;  /* 0x0001702501007387 */ /* 0x000fe80000100800 */
[----:B------:R2:W-:Y:S01]  /*1810*/  STL [R1+0x16c], R14 ;  /* 0x00016c0e01007387 */ /* 0x0005e20000100800 */
        /* <DEDUP_REMOVED lines=34> */
[----:B------:R-:W-:Y:S01]  /*1a40*/  STL [R1+0x118], R14 ;  /* 0x0001180e01007387 */ /* 0x000fe20000100800 */
[----:B-1----:R-:W-:Y:S02]  /*1a50*/  SHF.R.S32.HI R7, RZ, 0x1f, R13 ;  /* 0x0000001fff077819 */ /* 0x002fe4000001140d */
[----:B------:R-:W-:Y:S02]  /*1a60*/  SHF.R.S32.HI R13, RZ, 0x1f, R12 ;  /* 0x0000001fff0d7819 */ /* 0x000fe4000001140c */
[----:B------:R-:W-:Y:S01]  /*1a70*/  SHF.R.S32.HI R12, RZ, 0x1f, R11 ;  /* 0x0000001fff0c7819 */ /* 0x000fe2000001140b */
[----:B------:R1:W-:Y:S01]  /*1a80*/  STL [R1+0x114], R7 ;  /* 0x0001140701007387 */ /* 0x0003e20000100800 */
[----:B------:R-:W-:-:S02]  /*1a90*/  SHF.R.S32.HI R11, RZ, 0x1f, R10 ;  /* 0x0000001fff0b7819 */ /* 0x000fc4000001140a */
[----:B------:R-:W-:Y:S01]  /*1aa0*/  SHF.R.S32.HI R10, RZ, 0x1f, R8 ;  /* 0x0000001fff0a7819 */ /* 0x000fe20000011408 */
[C---:B------:R-:W-:Y:S01]  /*1ab0*/  IMAD.IADD R8, R9.reuse, 0x1, R5 ;  /* 0x0000000109087824 */ /* 0x040fe200078e0205 */
[----:B------:R-:W-:Y:S04]  /*1ac0*/  STL [R1+0x110], R13 ;  /* 0x0001100d01007387 */ /* 0x000fe80000100800 */
[----:B------:R-:W-:Y:S04]  /*1ad0*/  STL [R1+0x10c], R12 ;  /* 0x00010c0c01007387 */ /* 0x000fe80000100800 */
[----:B------:R-:W-:Y:S04]  /*1ae0*/  STL [R1+0x108], R11 ;  /* 0x0001080b01007387 */ /* 0x000fe80000100800 */
[----:B------:R-:W-:Y:S04]  /*1af0*/  STL [R1+0x104], R10 ;  /* 0x0001040a01007387 */ /* 0x000fe80000100800 */
[----:B------:R2:W-:Y:S01]  /*1b00*/  STL [R1+0x68], R8 ;  /* 0x0000680801007387 */ /* 0x0005e20000100800 */
[----:B-1----:R-:W-:-:S02]  /*1b10*/  IADD3 R7, R9, -0x10, RZ ;  /* 0xfffffff009077810 */ /* 0x002fc40007ffe0ff */
[C---:B------:R-:W-:Y:S01]  /*1b20*/  @P0 IADD3 R7, R9.reuse, 0x10, RZ ;  /* 0x0000001009070810 */ /* 0x040fe20007ffe0ff */
[----:B------:R-:W-:-:S04]  /*1b30*/  IMAD.IADD R9, R9, 0x1, R6 ;  /* 0x0000000109097824 */ /* 0x000fc800078e0206 */
[--C-:B------:R-:W-:Y:S01]  /*1b40*/  IMAD.IADD R3, R5, 0x1, R7.reuse ;  /* 0x0000000105037824 */ /* 0x100fe200078e0207 */
[----:B------:R1:W-:Y:S01]  /*1b50*/  STL [R1+0x78], R9 ;  /* 0x0000780901007387 */ /* 0x0003e20000100800 */
[----:B------:R-:W-:Y:S02]  /*1b60*/  IMAD.IADD R5, R6, 0x1, R7 ;  /* 0x0000000106057824 */ /* 0x000fe400078e0207 */
[--C-:B------:R-:W-:Y:S01]  /*1b70*/  IMAD.IADD R2, R3, 0x1, R6.reuse ;  /* 0x0000000103027824 */ /* 0x100fe200078e0206 */
[----:B------:R1:W-:Y:S01]  /*1b80*/  STL [R1+0x60], R7 ;  /* 0x0000600701007387 */ /* 0x0003e20000100800 */
[----:B--2---:R-:W-:-:S05]  /*1b90*/  IMAD.IADD R8, R8, 0x1, R6 ;  /* 0x0000000108087824 */ /* 0x004fca00078e0206 */
[----:B------:R1:W-:Y:S04]  /*1ba0*/  STL [R1+0x74], R8 ;  /* 0x0000740801007387 */ /* 0x0003e80000100800 */
[----:B------:R1:W-:Y:S04]  /*1bb0*/  STL [R1+0x70], R5 ;  /* 0x0000700501007387 */ /* 0x0003e80000100800 */
[----:B------:R1:W-:Y:S04]  /*1bc0*/  STL [R1+0x64], R3 ;  /* 0x0000640301007387 */ /* 0x0003e80000100800 */
[----:B------:R1:W-:Y:S02]  /*1bd0*/  STL [R1+0x6c], R2 ;  /* 0x00006c0201007387 */ /* 0x0003e40000100800 */
.L_x_114:
[----:B------:R-:W2:Y:S01]  /*1be0*/  LDL R0, [R1+0x54] ;  /* 0x0000540001007983 */ /* 0x000ea20000100800 */
[----:B-1----:R-:W-:Y:S01]  /*1bf0*/  IMAD.MOV.U32 R8, RZ, RZ, 0x4 ;  /* 0x00000004ff087424 */ /* 0x002fe200078e00ff */
[----:B------:R-:W-:-:S04]  /*1c00*/  ISETP.NE.U32.AND P4, PT, RZ, c[0x0][0x370], PT ;  /* 0x0000dc00ff007a0c */ /* 0x000fc80003f85070 */
[----:B------:R-:W-:Y:S01]  /*1c10*/  ISETP.NE.AND.EX P4, PT, RZ, c[0x0][0x374], PT, P4 ;  /* 0x0000dd00ff007a0c */ /* 0x000fe20003f85340 */
[----:B--2---:R-:W-:-:S05]  /*1c20*/  IMAD.WIDE R2, R0, R8, c[0x0][0x588] ;  /* 0x0001620000027625 */ /* 0x004fca00078e0208 */
[----:B------:R-:W2:Y:S01]  /*1c30*/  LDG.E R13, [R2.64] ;  /* 0x00000006020d7981 */ /* 0x000ea2000c1e1900 */
[----:B------:R-:W-:Y:S01]  /*1c40*/  IMAD.MOV.U32 R16, RZ, RZ, RZ ;  /* 0x000000ffff107224 */ /* 0x000fe200078e00ff */
[----:B------:R-:W-:Y:S01]  /*1c50*/  ISETP.NE.U32.AND P2, PT, RZ, c[0x0][0x360], PT ;  /* 0x0000d800ff007a0c */ /* 0x000fe20003f45070 */
[----:B------:R-:W-:Y:S01]  /*1c60*/  IMAD.MOV.U32 R11, RZ, RZ, RZ ;  /* 0x000000ffff0b7224 */ /* 0x000fe200078e00ff */
[----:B------:R-:W-:Y:S02]  /*1c70*/  ISETP.NE.U32.AND P3, PT, RZ, c[0x0][0x348], PT ;  /* 0x0000d200ff007a0c */ /* 0x000fe40003f65070 */
[----:B------:R-:W-:Y:S02]  /*1c80*/  ISETP.NE.AND.EX P2, PT, RZ, c[0x0][0x364], PT, P2 ;  /* 0x0000d900ff007a0c */ /* 0x000fe40003f45320 */
[----:B------:R-:W-:Y:S02]  /*1c90*/  ISETP.NE.AND.EX P3, PT, RZ, c[0x0][0x34c], PT, P3 ;  /* 0x0000d300ff007a0c */ /* 0x000fe40003f65330 */
[----:B--2---:R-:W-:Y:S01]  /*1ca0*/  SHF.R.S32.HI R14, RZ, 0x1f, R13 ;  /* 0x0000001fff0e7819 */ /* 0x004fe2000001140d */
[C---:B------:R-:W-:Y:S01]  /*1cb0*/  IMAD.SHL.U32 R20, R13.reuse, 0x4, RZ ;  /* 0x000000040d147824 */ /* 0x040fe200078e00ff */
[C---:B------:R-:W-:Y:S01]  /*1cc0*/  @P4 LEA R6, P1, R13.reuse, c[0x0][0x370], 0x2 ;  /* 0x0000dc000d064a11 */ /* 0x040fe200078210ff */
[----:B------:R1:W-:Y:S01]  /*1cd0*/  STL [R1+0x3c], R13 ;  /* 0x00003c0d01007387 */ /* 0x0003e20000100800 */
[----:B------:R-:W-:-:S02]  /*1ce0*/  SHF.L.U64.HI R17, R13, 0x2, R14 ;  /* 0x000000020d117819 */ /* 0x000fc4000001020e */
[----:B------:R-:W-:Y:S01]  /*1cf0*/  @P4 LEA.HI.X R7, R13, c[0x0][0x374], R14, 0x2, P1 ;  /* 0x0000dd000d074a11 */ /* 0x000fe200008f140e */
[----:B------:R1:W-:Y:S02]  /*1d00*/  STL [R1+0x7c], R14 ;  /* 0x00007c0e01007387 */ /* 0x0003e40000100800 */
[C---:B------:R-:W-:Y:S02]  /*1d10*/  @P2 IADD3 R4, P0, R20.reuse, c[0x0][0x360], RZ ;  /* 0x0000d80014042a10 */ /* 0x040fe40007f1e0ff */
[----:B------:R-:W-:Y:S01]  /*1d20*/  IADD3 R2, P1, R20, c[0x0][0x348], RZ ;  /* 0x0000d20014027a10 */ /* 0x000fe20007f3e0ff */
[----:B------:R-:W2:Y:S01]  /*1d30*/  @P4 LDG.E R16, [R6.64] ;  /* 0x0000000606104981 */ /* 0x000ea2000c1e1900 */
[C---:B------:R-:W-:Y:S02]  /*1d40*/  @P2 IADD3.X R5, R17.reuse, c[0x0][0x364], RZ, P0, !PT ;  /* 0x0000d90011052a10 */ /* 0x040fe400007fe4ff */
[----:B------:R-:W-:Y:S01]  /*1d50*/  IADD3.X R3, R17, c[0x0][0x34c], RZ, P1, !PT ;  /* 0x0000d30011037a10 */ /* 0x000fe20000ffe4ff */
[----:B------:R1:W-:Y:S04]  /*1d60*/  STL [R1+0x40], R20 ;  /* 0x0000401401007387 */ /* 0x0003e80000100800 */
[----:B------:R1:W5:Y:S04]  /*1d70*/  @P2 LDG.E R12, [R4.64] ;  /* 0x00000006040c2981 */ /* 0x000368000c1e1900 */
[----:B------:R1:W5:Y:S04]  /*1d80*/  @P3 LDG.E R11, [R2.64] ;  /* 0x00000006020b3981 */ /* 0x000368000c1e1900 */
[----:B------:R1:W-:Y:S01]  /*1d90*/  STL [R1+0x44], R17 ;  /* 0x0000441101007387 */ /* 0x0003e20000100800 */
[----:B------:R-:W-:Y:S03]  /*1da0*/  YIELD ;  /* 0x0000000000007946 */ /* 0x000fe60003800000 */
[----:B--2---:R1:W-:Y:S01]  /*1db0*/  STL [R1+0x14], R16 ;  /* 0x0000141001007387 */ /* 0x0043e20000100800 */
[----:B------:R-:W-:Y:S05]  /*1dc0*/  @P2 BRA `(.L_x_25) ;  /* 0x0000005000002947 */ /* 0x000fea0003800000 */
[----:B-----5:R-:W-:Y:S01]  /*1dd0*/  MOV R12, c[0x0][0x168] ;  /* 0x00005a00000c7a02 */ /* 0x020fe20000000f00 */
[----:B------:R-:W-:Y:S05]  /*1de0*/  @!P3 BRA `(.L_x_25) ;  /* 0x000000300000b947 */ /* 0x000fea0003800000 */
[----:B------:R2:W3:Y:S04]  /*1df0*/  LDG.E R0, [R2.64] ;  /* 0x0000000602007981 */ /* 0x0004e8000c1e1900 */
[----:B-12---:R-:W3:Y:S02]  /*1e00*/  LDG.E R2, [R2.64+0x4] ;  /* 0x0000040602027981 */ /* 0x006ee4000c1e1900 */
[----:B---3--:R-:W-:-:S02]  /*1e10*/  IADD3 R12, -R0, R2, RZ ;  /* 0x00000002000c7210 */ /* 0x008fc40007ffe1ff */
.L_x_25:
[----:B------:R-:W-:-:S04]  /*1e20*/  ISETP.NE.U32.AND P0, PT, RZ, c[0x0][0x368], PT ;  /* 0x0000da00ff007a0c */ /* 0x000fc80003f05070 */
[----:B------:R-:W-:-:S13]  /*1e30*/  ISETP.NE.AND.EX P0, PT, RZ, c[0x0][0x36c], PT, P0 ;  /* 0x0000db00ff007a0c */ /* 0x000fda0003f05300 */
[----:B------:R-:W-:Y:S05]  /*1e40*/  @!P0 BRA `(.L_x_26) ;  /* 0x0000004000008947 */ /* 0x000fea0003800000 */
[----:B-1----:R-:W-:-:S04]  /*1e50*/  IADD3 R2, P0, R20, c[0x0][0x368], RZ ;  /* 0x0000da0014027a10 */ /* 0x002fc80007f1e0ff */
[----:B------:R-:W-:-:S05]  /*1e60*/  IADD3.X R3, R17, c[0x0][0x36c], RZ, P0, !PT ;  /* 0x0000db0011037a10 */ /* 0x000fca00007fe4ff */
[----:B------:R1:W5:Y:S01]  /*1e70*/  LDG.E R0, [R2.64] ;  /* 0x0000000602007981 */ /* 0x000362000c1e1900 */
[----:B------:R-:W-:Y:S05]  /*1e80*/  BRA `(.L_x_27) ;  /* 0x0000008000007947 */ /* 0x000fea0003800000 */
.L_x_26:
[----:B------:R-:W-:Y:S01]  /*1e90*/  ISETP.NE.U32.AND P0, PT, RZ, c[0x0][0x350], PT ;  /* 0x0000d400ff007a0c */ /* 0x000fe20003f05070 */
[----:B------:R-:W-:-:S03]  /*1ea0*/  IMAD.U32 R0, RZ, RZ, UR5 ;  /* 0x00000005ff007e24 */ /* 0x000fc6000f8e00ff */
[----:B------:R-:W-:-:S13]  /*1eb0*/  ISETP.NE.AND.EX P0, PT, RZ, c[0x0][0x354], PT, P0 ;  /* 0x0000d500ff007a0c */ /* 0x000fda0003f05300 */
[----:B------:R-:W-:Y:S05]  /*1ec0*/  @!P0 BRA `(.L_x_27) ;  /* 0x0000004000008947 */ /* 0x000fea0003800000 */
[----:B-1----:R-:W-:-:S05]  /*1ed0*/  IMAD.WIDE R2, R13, R8, c[0x0][0x350] ;  /* 0x0000d4000d027625 */ /* 0x002fca00078e0208 */
[----:B------:R-:W2:Y:S04]  /*1ee0*/  LDG.E R4, [R2.64] ;  /* 0x0000000602047981 */ /* 0x000ea8000c1e1900 */
[----:B------:R-:W2:Y:S02]  /*1ef0*/  LDG.E R0, [R2.64+0x4] ;  /* 0x0000040602007981 */ /* 0x000ea4000c1e1900 */
[----:B--2---:R-:W-:-:S04]  /*1f00*/  IADD3 R0, -R4, R0, RZ ;  /* 0x0000000004007210 */ /* 0x004fc80007ffe1ff */
.L_x_27:
[----:B------:R-:W2:Y:S01]  /*1f10*/  LDL R15, [R1+0x50] ;  /* 0x00005000010f7983 */ /* 0x000ea20000100800 */
[----:B-----5:R-:W-:Y:S01]  /*1f20*/  IMAD.IADD R22, R0, 0x1, -R16 ;  /* 0x0000000100167824 */ /* 0x020fe200078e0a10 */
[----:B------:R-:W-:Y:S04]  /*1f30*/  BSSY B0, `(.L_x_28) ;  /* 0x000002e000007945 */ /* 0x000fe80003800000 */
[----:B------:R-:W-:-:S02]  /*1f40*/  IADD3 R0, R22, 0x2f, RZ ;  /* 0x0000002f16007810 */ /* 0x000fc40007ffe0ff */
[----:B------:R-:W-:-:S03]  /*1f50*/  ISETP.GE.AND P0, PT, R22, 0x1, PT ;  /* 0x000000011600780c */ /* 0x000fc60003f06270 */
[----:B------:R-:W-:-:S05]  /*1f60*/  IMAD.HI R0, R0, 0x2aaaaaab, RZ ;  /* 0x2aaaaaab00007827 */ /* 0x000fca00078e02ff */
[----:B-1----:R-:W-:-:S04]  /*1f70*/  SHF.R.U32.HI R2, RZ, 0x1f, R0 ;  /* 0x0000001fff027819 */ /* 0x002fc80000011600 */
[----:B------:R-:W-:Y:S01]  /*1f80*/  LEA.HI.SX32 R10, R0, R2, 0x1d ;  /* 0x00000002000a7211 */ /* 0x000fe200078feaff */
[----:B------:R-:W-:Y:S01]  /*1f90*/  IMAD.MOV.U32 R2, RZ, RZ, RZ ;  /* 0x000000ffff027224 */ /* 0x000fe200078e00ff */
[C---:B--2---:R-:W-:Y:S02]  /*1fa0*/  LOP3.LUT R3, R15.reuse, 0xff000000, RZ, 0xc0, !PT ;  /* 0xff0000000f037812 */ /* 0x044fe400078ec0ff */
[----:B------:R-:W-:Y:S02]  /*1fb0*/  LOP3.LUT R4, R15, 0xff0000, RZ, 0xc0, !PT ;  /* 0x00ff00000f047812 */ /* 0x000fe400078ec0ff */
[----:B------:R-:W-:-:S04]  /*1fc0*/  SHF.R.U32.HI R3, RZ, 0x8, R3 ;  /* 0x00000008ff037819 */ /* 0x000fc80000011603 */
[----:B------:R-:W-:-:S04]  /*1fd0*/  LEA.HI R3, R4, R3, RZ, 0x10 ;  /* 0x0000000304037211 */ /* 0x000fc800078f80ff */
[----:B------:R-:W-:Y:S02]  /*1fe0*/  LOP3.LUT R18, R3, 0xff, RZ, 0xc0, !PT ;  /* 0x000000ff03127812 */ /* 0x000fe400078ec0ff */
[----:B------:R-:W-:-:S03]  /*1ff0*/  SHF.R.U32.HI R5, RZ, 0x10, R3 ;  /* 0x00000010ff057819 */ /* 0x000fc60000011603 */
[----:B------:R1:W-:Y:S04]  /*2000*/  STL [R1+0x80], R18 ;  /* 0x0000801201007387 */ /* 0x0003e80000100800 */
[----:B------:R1:W-:Y:S01]  /*2010*/  STL [R1+0x58], R5 ;  /* 0x0000580501007387 */ /* 0x0003e20000100800 */
[----:B------:R-:W-:Y:S05]  /*2020*/  @!P0 BRA `(.L_x_29) ;  /* 0x000001e000008947 */ /* 0x000fea0003800000 */
[----:B------:R-:W-:Y:S01]  /*2030*/  ISETP.NE.AND P0, PT, R5, RZ, PT ;  /* 0x000000ff0500720c */ /* 0x000fe20003f05270 */
[----:B------:R-:W-:-:S03]  /*2040*/  IMAD.MOV.U32 R4, RZ, RZ, RZ ;  /* 0x000000ffff047224 */ /* 0x000fc600078e00ff */
[----:B------:R-:W-:-:S04]  /*2050*/  SEL R0, R5, c[0x0][0x338], P0 ;  /* 0x0000ce0005007a07 */ /* 0x000fc80000000000 */
[----:B------:R-:W-:Y:S02]  /*2060*/  IABS R3, R0 ;  /* 0x0000000000037213 */ /* 0x000fe40000000000 */
[----:B------:R-:W-:Y:S02]  /*2070*/  IADD3 R6, R10, -0x1, R0 ;  /* 0xffffffff0a067810 */ /* 0x000fe40007ffe000 */
[----:B------:R-:W2:Y:S02]  /*2080*/  I2F.RP R2, R3 ;  /* 0x0000000300027306 */ /* 0x000ea40000209400 */
[----:B------:R-:W-:-:S06]  /*2090*/  IABS R9, R6 ;  /* 0x0000000600097213 */ /* 0x000fcc0000000000 */
[----:B--2---:R-:W2:Y:S02]  /*20a0*/  MUFU.RCP R2, R2 ;  /* 0x0000000200027308 */ /* 0x004ea40000001000 */
[----:B--2---:R-:W-:-:S06]  /*20b0*/  IADD3 R2, R2, 0xffffffe, RZ ;  /* 0x0ffffffe02027810 */ /* 0x004fcc0007ffe0ff */
[----:B-1----:R-:W1:Y:S02]  /*20c0*/  F2I.FTZ.U32.TRUNC.NTZ R5, R2 ;  /* 0x0000000200057305 */ /* 0x002e64000021f000 */
[----:B-1----:R-:W-:-:S04]  /*20d0*/  IMAD.MOV R2, RZ, RZ, -R5 ;  /* 0x000000ffff027224 */ /* 0x002fc800078e0a05 */
[----:B------:R-:W-:Y:S01]  /*20e0*/  IMAD.MOV.U32 R7, RZ, RZ, R2 ;  /* 0x000000ffff077224 */ /* 0x000fe200078e0002 */
[----:B------:R-:W-:-:S03]  /*20f0*/  IABS R2, R0 ;  /* 0x0000000000027213 */ /* 0x000fc60000000000 */
[----:B------:R-:W-:Y:S02]  /*2100*/  IMAD R7, R7, R3, RZ ;  /* 0x0000000307077224 */ /* 0x000fe400078e02ff */
[----:B------:R-:W-:Y:S02]  /*2110*/  IMAD.MOV R8, RZ, RZ, -R2 ;  /* 0x000000ffff087224 */ /* 0x000fe400078e0a02 */
[----:B------:R-:W-:-:S04]  /*2120*/  IMAD.HI.U32 R2, R5, R7, R4 ;  /* 0x0000000705027227 */ /* 0x000fc800078e0004 */
[----:B------:R-:W-:Y:S02]  /*2130*/  IMAD.MOV.U32 R4, RZ, RZ, R9 ;  /* 0x000000ffff047224 */ /* 0x000fe400078e0009 */
[----:B------:R-:W-:Y:S02]  /*2140*/  IMAD.MOV.U32 R5, RZ, RZ, R8 ;  /* 0x000000ffff057224 */ /* 0x000fe400078e0008 */
[----:B------:R-:W-:-:S04]  /*2150*/  IMAD.HI.U32 R2, R2, R4, RZ ;  /* 0x0000000402027227 */ /* 0x000fc800078e00ff */
[----:B------:R-:W-:-:S05]  /*2160*/  IMAD R4, R2, R5, R4 ;  /* 0x0000000502047224 */ /* 0x000fca00078e0204 */
[----:B------:R-:W-:-:S13]  /*2170*/  ISETP.GT.U32.AND P1, PT, R3, R4, PT ;  /* 0x000000040300720c */ /* 0x000fda0003f24070 */
[----:B------:R-:W-:Y:S01]  /*2180*/  @!P1 IMAD.IADD R4, R4, 0x1, -R3 ;  /* 0x0000000104049824 */ /* 0x000fe200078e0a03 */
[----:B------:R-:W-:Y:S02]  /*2190*/  @!P1 IADD3 R2, R2, 0x1, RZ ;  /* 0x0000000102029810 */ /* 0x000fe40007ffe0ff */
[----:B------:R-:W-:Y:S02]  /*21a0*/  ISETP.NE.AND P1, PT, R0, RZ, PT ;  /* 0x000000ff0000720c */ /* 0x000fe40003f25270 */
[----:B------:R-:W-:Y:S02]  /*21b0*/  ISETP.GE.U32.AND P2, PT, R4, R3, PT ;  /* 0x000000030400720c */ /* 0x000fe40003f46070 */
[----:B------:R-:W-:-:S04]  /*21c0*/  LOP3.LUT R3, R6, R0, RZ, 0x3c, !PT ;  /* 0x0000000006037212 */ /* 0x000fc800078e3cff */
[----:B------:R-:W-:-:S07]  /*21d0*/  ISETP.GE.AND P0, PT, R3, RZ, PT ;  /* 0x000000ff0300720c */ /* 0x000fce0003f06270 */
[----:B------:R-:W-:-:S06]  /*21e0*/  @P2 IADD3 R2, R2, 0x1, RZ ;  /* 0x0000000102022810 */ /* 0x000fcc0007ffe0ff */
[----:B------:R-:W-:Y:S01]  /*21f0*/  @!P0 IMAD.MOV R2, RZ, RZ, -R2 ;  /* 0x000000ffff028224 */ /* 0x000fe200078e0a02 */
[----:B------:R-:W-:Y:S02]  /*2200*/  @!P1 LOP3.LUT R2, RZ, R0, RZ, 0x33, !PT ;  /* 0x00000000ff029212 */ /* 0x000fe400078e33ff */
.L_x_29:
[----:B------:R-:W-:Y:S05]  /*2210*/  BSYNC B0 ;  /* 0x0000000000007941 */ /* 0x000fea0003800000 */
.L_x_28:
[----:B------:R-:W-:Y:S01]  /*2220*/  IMAD R3, R18, R2, RZ ;  /* 0x0000000212037224 */ /* 0x000fe200078e02ff */
[----:B------:R-:W-:Y:S01]  /*2230*/  PRMT R0, RZ, 0x7610, R0 ;  /* 0x00007610ff007816 */ /* 0x000fe20000000000 */
[----:B-1----:R-:W-:Y:S01]  /*2240*/  CS2R R18, SRZ ;  /* 0x0000000000127805 */ /* 0x002fe2000001ff00 */
[----:B------:R-:W-:Y:S01]  /*2250*/  CS2R R30, SRZ ;  /* 0x00000000001e7805 */ /* 0x000fe2000001ff00 */
[----:B------:R-:W-:Y:S01]  /*2260*/  IMAD.IADD R2, R3, 0x1, R2 ;  /* 0x0000000103027824 */ /* 0x000fe200078e0202 */
[----:B------:R1:W-:Y:S01]  /*2270*/  STL [R1+0x10], R3 ;  /* 0x0000100301007387 */ /* 0x0003e20000100800 */
[----:B------:R-:W-:Y:S01]  /*2280*/  CS2R R24, SRZ ;  /* 0x0000000000187805 */ /* 0x000fe2000001ff00 */
[----:B------:R-:W-:Y:S01]  /*2290*/  CS2R R58, SRZ ;  /* 0x00000000003a7805 */ /* 0x000fe2000001ff00 */
[----:B------:R-:W-:Y:S01]  /*22a0*/  CS2R R112, SRZ ;  /* 0x0000000000707805 */ /* 0x000fe2000001ff00 */
[----:B------:R-:W-:Y:S01]  /*22b0*/  IMNMX R134, R10, R2, PT ;  /* 0x000000020a867217 */ /* 0x000fe20003800200 */
[----:B------:R-:W-:Y:S01]  /*22c0*/  CS2R R86, SRZ ;  /* 0x0000000000567805 */ /* 0x000fe2000001ff00 */
[----:B------:R-:W-:Y:S01]  /*22d0*/  CS2R R156, SRZ ;  /* 0x00000000009c7805 */ /* 0x000fe2000001ff00 */
[----:B------:R-:W-:Y:S01]  /*22e0*/  CS2R R94, SRZ ;  /* 0x00000000005e7805 */ /* 0x000fe2000001ff00 */
[----:B------:R-:W-:Y:S01]  /*22f0*/  ISETP.GT.AND P0, PT, R134, R3, PT ;  /* 0x000000038600720c */ /* 0x000fe20003f04270 */
        /* <DEDUP_REMOVED lines=58> */
[----:B-1----:R-:W-:Y:S01]  /*26a0*/  ISETP.NE.U32.AND P1, PT, RZ, c[0x0][0x340], PT ;  /* 0x0000d000ff007a0c */ /* 0x002fe20003f25070 */
[----:B------:R-:W2:Y:S03]  /*26b0*/  LDL R8, [R1+0x4c] ;  /* 0x00004c0001087983 */ /* 0x000ea60000100800 */
[----:B------:R-:W-:Y:S01]  /*26c0*/  ISETP.NE.AND.EX P1, PT, RZ, c[0x0][0x344], PT, P1 ;  /* 0x0000d100ff007a0c */ /* 0x000fe20003f25310 */
[----:B------:R-:W1:-:S12]  /*26d0*/  S2R R4, SR_TID.X ;  /* 0x0000000000047919 */ /* 0x000e580000002100 */
[----:B------:R-:W-:-:S04]  /*26e0*/  @P1 IADD3 R2, P0, R20, c[0x0][0x340], RZ ;  /* 0x0000d00014021a10 */ /* 0x000fc80007f1e0ff */
[----:B------:R-:W-:-:S05]  /*26f0*/  @P1 IADD3.X R3, R17, c[0x0][0x344], RZ, P0, !PT ;  /* 0x0000d10011031a10 */ /* 0x000fca00007fe4ff */
[----:B------:R3:W4:Y:S01]  /*2700*/  @P1 LDG.E R0, [R2.64] ;  /* 0x0000000602001981 */ /* 0x000722000c1e1900 */
[--C-:B-1----:R-:W-:Y:S02]  /*2710*/  SHF.R.S32.HI R103, RZ, 0x1f, R4.reuse ;  /* 0x0000001fff677819 */ /* 0x102fe40000011404 */
[----:B------:R-:W-:Y:S02]  /*2720*/  SHF.R.S32.HI R102, RZ, 0x1f, R4 ;  /* 0x0000001fff667819 */ /* 0x000fe40000011404 */
[-C--:B------:R-:W-:Y:S02]  /*2730*/  LEA.HI R103, R103, R4.reuse, RZ, 0x3 ;  /* 0x0000000467677211 */ /* 0x080fe400078f18ff */
[----:B------:R-:W-:Y:S02]  /*2740*/  LEA.HI R102, R102, R4, RZ, 0x3 ;  /* 0x0000000466667211 */ /* 0x000fe400078f18ff */
[----:B------:R-:W-:Y:S01]  /*2750*/  LOP3.LUT R103, R103, 0xfffffff8, RZ, 0xc0, !PT ;  /* 0xfffffff867677812 */ /* 0x000fe200078ec0ff */
[----:B------:R-:W-:Y:S01]  /*2760*/  IMAD.MOV.U32 R62, RZ, RZ, 0x30 ;  /* 0x00000030ff3e7424 */ /* 0x000fe200078e00ff */
[----:B------:R-:W-:-:S03]  /*2770*/  SHF.R.S32.HI R102, RZ, 0x3, R102 ;  /* 0x00000003ff667819 */ /* 0x000fc60000011466 */
[----:B------:R-:W-:Y:S02]  /*2780*/  IMAD.IADD R103, R4, 0x1, -R103 ;  /* 0x0000000104677824 */ /* 0x000fe400078e0a67 */
[----:B------:R-:W-:Y:S02]  /*2790*/  IMAD R62, R134, R62, -0x30 ;  /* 0xffffffd0863e7424 */ /* 0x000fe400078e023e */
[----:B------:R-:W-:Y:S02]  /*27a0*/  IMAD R32, R103, 0x20, R102 ;  /* 0x0000002067207824 */ /* 0x000fe400078e0266 */
[----:B---3--:R-:W-:-:S05]  /*27b0*/  IMAD.MOV.U32 R2, RZ, RZ, c[0x0][0x2b8] ;  /* 0x0000ae00ff027624 */ /* 0x008fca00078e00ff */
[----:B------:R-:W-:Y:S01]  /*27c0*/  ISETP.NE.AND P0, PT, R2, 0x1, PT ;  /* 0x000000010200780c */ /* 0x000fe20003f05270 */
[----:B------:R-:W-:-:S05]  /*27d0*/  IMAD.IADD R2, R32, 0x1, R62 ;  /* 0x0000000120027824 */ /* 0x000fca00078e023e */
[C---:B------:R-:W-:Y:S01]  /*27e0*/  ISETP.GE.AND P2, PT, R2.reuse, R22, PT ;  /* 0x000000160200720c */ /* 0x040fe20003f46270 */
[----:B------:R-:W-:-:S03]  /*27f0*/  IMAD.IADD R21, R2, 0x1, R16 ;  /* 0x0000000102157824 */ /* 0x000fc600078e0210 */
[----:B------:R-:W-:Y:S01]  /*2800*/  ISETP.GT.OR P2, PT, R32, 0x2f, P2 ;  /* 0x0000002f2000780c */ /* 0x000fe20001744670 */
[----:B------:R-:W-:Y:S01]  /*2810*/  WARPSYNC 0xffffffff ;  /* 0xffffffff00007948 */ /* 0x000fe20003800000 */
[----:B------:R-:W-:Y:S01]  /*2820*/  BAR.SYNC.DEFER_BLOCKING 0x0 ;  /* 0x0000000000007b1d */ /* 0x000fe20000010000 */
[----:B------:R-:W-:-:S04]  /*2830*/  @P0 IMAD.HI.U32 R3, R21, c[0x0][0x2bc], RZ ;  /* 0x0000af0015030a27 */ /* 0x000fc800078e00ff */
[----:B------:R-:W-:Y:S01]  /*2840*/  IMAD.MOV.U32 R20, RZ, RZ, R21 ;  /* 0x000000ffff147224 */ /* 0x000fe200078e0015 */
[----:B------:R-:W-:Y:S01]  /*2850*/  @P0 SHF.R.U32.HI R20, RZ, c[0x0][0x2c0], R3 ;  /* 0x0000b000ff140a19 */ /* 0x000fe20000011603 */
[----:B------:R-:W-:Y:S01]  /*2860*/  IMAD.MOV.U32 R252, RZ, RZ, RZ ;  /* 0x000000fffffc7224 */ /* 0x000fe200078e00ff */
[----:B------:R-:W-:Y:S02]  /*2870*/  LOP3.LUT R23, R15, 0xffff, RZ, 0xc0, !PT ;  /* 0x0000ffff0f177812 */ /* 0x000fe400078ec0ff */
[----:B------:R-:W-:-:S05]  /*2880*/  SEL R6, R14, RZ, !P3 ;  /* 0x000000ff0e067207 */ /* 0x000fca0005800000 */
[----:B------:R-:W-:Y:S02]  /*2890*/  IMAD R6, R6, c[0x0][0x1c0], RZ ;  /* 0x0000700006067a24 */ /* 0x000fe400078e02ff */
[----:B------:R-:W-:-:S05]  /*28a0*/  @!P1 IMAD.MOV.U32 R0, RZ, RZ, R13 ;  /* 0x000000ffff009224 */ /* 0x000fca00078e000d */
[----:B----4-:R-:W-:Y:S01]  /*28b0*/  SHF.R.S32.HI R2, RZ, 0x1f, R0 ;  /* 0x0000001fff027819 */ /* 0x010fe20000011400 */
[----:B------:R-:W-:-:S04]  /*28c0*/  IMAD.WIDE.U32 R4, R0, c[0x0][0x2b0], RZ ;  /* 0x0000ac0000047a25 */ /* 0x000fc800078e00ff */
[----:B------:R-:W-:Y:S01]  /*28d0*/  IMAD R2, R2, c[0x0][0x2b0], RZ ;  /* 0x0000ac0002027a24 */ /* 0x000fe200078e02ff */
[----:B------:R1:W-:Y:S03]  /*28e0*/  STL.64 [R1+0x20], R4 ;  /* 0x0000200401007387 */ /* 0x0003e60000100a00 */
[----:B------:R-:W-:Y:S01]  /*28f0*/  IMAD R2, R0, c[0x0][0x2b4], R2 ;  /* 0x0000ad0000027a24 */ /* 0x000fe200078e0202 */
[----:B------:R-:W-:-:S03]  /*2900*/  @!P2 IADD3 R0, P1, R20, R4, RZ ;  /* 0x000000041400a210 */ /* 0x000fc60007f3e0ff */
[----:B-1----:R-:W-:Y:S01]  /*2910*/  IMAD.IADD R4, R5, 0x1, R2 ;  /* 0x0000000105047824 */ /* 0x002fe200078e0202 */
[----:B------:R-:W-:-:S04]  /*2920*/  @!P2 LEA R2, P0, R0, c[0x0][0x2a0], 0x2 ;  /* 0x0000a8000002aa11 */ /* 0x000fc800078010ff */
[----:B------:R-:W-:-:S04]  /*2930*/  @!P2 LEA.HI.X.SX32 R3, R20, R4, 0x1, P1 ;  /* 0x000000041403a211 */ /* 0x000fc800008f0eff */
[----:B------:R-:W-:-:S05]  /*2940*/  @!P2 LEA.HI.X R3, R0, c[0x0][0x2a4], R3, 0x2, P0 ;  /* 0x0000a9000003aa11 */ /* 0x000fca00000f1403 */
[----:B------:R1:W3:Y:S01]  /*2950*/  @!P2 LDG.E R252, [R2.64] ;  /* 0x0000000602fca981 */ /* 0x0002e2000c1e1900 */
[----:B------:R-:W-:-:S03]  /*2960*/  SHF.R.S32.HI R0, RZ, 0x1f, R11 ;  /* 0x0000001fff007819 */ /* 0x000fc6000001140b */
[----:B------:R4:W-:Y:S02]  /*2970*/  STL [R1+0x34], R4 ;  /* 0x0000340401007387 */ /* 0x0009e40000100800 */
[----:B------:R-:W-:-:S04]  /*2980*/  IMAD R0, R0, c[0x0][0x178], RZ ;  /* 0x00005e0000007a24 */ /* 0x000fc800078e02ff */
[----:B------:R-:W-:Y:S02]  /*2990*/  IMAD R0, R11, c[0x0][0x17c], R0 ;  /* 0x00005f000b007a24 */ /* 0x000fe400078e0200 */
[----:B--2---:R-:W-:Y:S02]  /*29a0*/  IMAD R5, R8, 0x80, R32 ;  /* 0x0000008008057824 */ /* 0x004fe400078e0220 */
[----:B----4-:R-:W-:-:S05]  /*29b0*/  IMAD.MOV.U32 R4, RZ, RZ, c[0x0][0x2c4] ;  /* 0x0000b100ff047624 */ /* 0x010fca00078e00ff */
[----:B------:R-:W-:Y:S01]  /*29c0*/  ISETP.NE.AND P0, PT, R4, 0x1, PT ;  /* 0x000000010400780c */ /* 0x000fe20003f05270 */
[----:B-1----:R-:W-:-:S04]  /*29d0*/  IMAD.WIDE.U32 R2, R11, c[0x0][0x178], RZ ;  /* 0x00005e000b027a25 */ /* 0x002fc800078e00ff */
[----:B------:R-:W-:Y:S01]  /*29e0*/  IMAD.IADD R3, R3, 0x1, R0 ;  /* 0x0000000103037824 */ /* 0x000fe200078e0200 */
[----:B------:R-:W-:-:S03]  /*29f0*/  SEL R4, R13, RZ, !P3 ;  /* 0x000000ff0d047207 */ /* 0x000fc60005800000 */
[----:B------:R-:W-:-:S04]  /*2a00*/  IMAD.WIDE.U32 R2, R23, c[0x0][0x1b8], R2 ;  /* 0x00006e0017027a25 */ /* 0x000fc800078e0002 */
[----:B------:R-:W-:-:S04]  /*2a10*/  @P0 IMAD.HI.U32 R7, R5, c[0x0][0x2c8], RZ ;  /* 0x0000b20005070a27 */ /* 0x000fc800078e00ff */
[----:B------:R-:W-:Y:S01]  /*2a20*/  IMAD.MOV.U32 R0, RZ, RZ, R5 ;  /* 0x000000ffff007224 */ /* 0x000fe200078e0005 */
[----:B------:R-:W-:Y:S01]  /*2a30*/  @P0 SHF.R.U32.HI R0, RZ, c[0x0][0x2cc], R7 ;  /* 0x0000b300ff000a19 */ /* 0x000fe20000011607 */
[----:B------:R-:W-:Y:S02]  /*2a40*/  IMAD R3, R23, c[0x0][0x1bc], R3 ;  /* 0x00006f0017037a24 */ /* 0x000fe400078e0203 */
[C---:B------:R-:W-:Y:S01]  /*2a50*/  IMAD R6, R4.reuse, c[0x0][0x1c4], R6 ;  /* 0x0000710004067a24 */ /* 0x040fe200078e0206 */
[----:B------:R-:W-:Y:S01]  /*2a60*/  SHF.R.S32.HI R7, RZ, 0x1f, R0 ;  /* 0x0000001fff077819 */ /* 0x000fe20000011400 */
[----:B------:R-:W-:-:S04]  /*2a70*/  IMAD.WIDE.U32 R2, R4, c[0x0][0x1c0], R2 ;  /* 0x0000700004027a25 */ /* 0x000fc800078e0002 */
[----:B------:R-:W-:-:S04]  /*2a80*/  IMAD.MOV R4, RZ, RZ, -R0 ;  /* 0x000000ffff047224 */ /* 0x000fc800078e0a00 */
[----:B------:R-:W-:Y:S02]  /*2a90*/  IMAD R4, R4, c[0x0][0x2c4], R5 ;  /* 0x0000b10004047a24 */ /* 0x000fe400078e0205 */
[----:B------:R-:W-:Y:S02]  /*2aa0*/  IMAD R5, R7, c[0x0][0x1b0], RZ ;  /* 0x00006c0007057a24 */ /* 0x000fe400078e02ff */
[----:B------:R-:W-:Y:S02]  /*2ab0*/  IMAD.IADD R3, R3, 0x1, R6 ;  /* 0x0000000103037824 */ /* 0x000fe400078e0206 */
[C---:B------:R-:W-:Y:S01]  /*2ac0*/  IMAD R6, R0.reuse, c[0x0][0x1b4], R5 ;  /* 0x00006d0000067a24 */ /* 0x040fe200078e0205 */
[----:B------:R-:W-:Y:S01]  /*2ad0*/  SHF.R.S32.HI R5, RZ, 0x1f, R4 ;  /* 0x0000001fff057819 */ /* 0x000fe20000011404 */
[----:B------:R-:W-:-:S04]  /*2ae0*/  IMAD.WIDE.U32 R2, R0, c[0x0][0x1b0], R2 ;  /* 0x00006c0000027a25 */ /* 0x000fc800078e0002 */
[----:B------:R-:W-:Y:S02]  /*2af0*/  IMAD R0, R5, c[0x0][0x1a8], RZ ;  /* 0x00006a0005007a24 */ /* 0x000fe400078e02ff */
[----:B------:R-:W-:Y:S02]  /*2b00*/  IMAD.IADD R3, R3, 0x1, R6 ;  /* 0x0000000103037824 */ /* 0x000fe400078e0206 */
[C---:B------:R-:W-:Y:S02]  /*2b10*/  IMAD R0, R4.reuse, c[0x0][0x1ac], R0 ;  /* 0x00006b0004007a24 */ /* 0x040fe400078e0200 */
[----:B------:R-:W-:-:S04]  /*2b20*/  IMAD.WIDE.U32 R2, R4, c[0x0][0x1a8], R2 ;  /* 0x00006a0004027a25 */ /* 0x000fc800078e0002 */
[----:B------:R-:W-:Y:S01]  /*2b30*/  IMAD.IADD R0, R3, 0x1, R0 ;  /* 0x0000000103007824 */ /* 0x000fe200078e0200 */
[----:B------:R-:W-:-:S04]  /*2b40*/  LEA R18, P0, R2, c[0x0][0x160], 0x1 ;  /* 0x0000580002127a11 */ /* 0x000fc800078008ff */
[----:B------:R-:W-:Y:S01]  /*2b50*/  LEA.HI.X R17, R2, c[0x0][0x164], R0, 0x1, P0 ;  /* 0x0000590002117a11 */ /* 0x000fe200000f0c00 */
[----:B------:R-:W1:Y:S01]  /*2b60*/  SHFL.IDX PT, R3, R18, RZ, 0x181f ;  /* 0x00181fff12037589 */ /* 0x000e6200000e0000 */
[----:B------:R-:W-:-:S03]  /*2b70*/  IMAD R16, R12, c[0x0][0x2c4], RZ ;  /* 0x0000b1000c107a24 */ /* 0x000fc600078e02ff */
[----:B------:R-:W2:Y:S01]  /*2b80*/  SHFL.IDX PT, R4, R17, RZ, 0x181f ;  /* 0x00181fff11047589 */ /* 0x000ea200000e0000 */
[----:B------:R-:W-:-:S05]  /*2b90*/  IMAD R19, R8, 0x80, R102 ;  /* 0x0000008008137824 */ /* 0x000fca00078e0266 */
[----:B------:R-:W-:Y:S01]  /*2ba0*/  ISETP.GE.AND P1, PT, R19, R16, PT ;  /* 0x000000101300720c */ /* 0x000fe20003f26270 */
[----:B------:R-:W4:Y:S01]  /*2bb0*/  SHFL.IDX PT, R0, R18, 0x1, 0x181f ;  /* 0x00381f0012007f89 */ /* 0x000f2200000e0000 */
[C---:B------:R-:W-:Y:S02]  /*2bc0*/  IADD3 R34, R251.reuse, 0x80, RZ ;  /* 0x00000080fb227810 */ /* 0x040fe40007ffe0ff */
[----:B------:R-:W-:Y:S02]  /*2bd0*/  SHF.R.S32.HI R24, RZ, 0x1f, R251 ;  /* 0x0000001fff187819 */ /* 0x000fe400000114fb */
[C---:B------:R-:W-:Y:S02]  /*2be0*/  IADD3 R40, R251.reuse, 0x80, RZ ;  /* 0x00000080fb287810 */ /* 0x040fe40007ffe0ff */
[C---:B------:R-:W-:Y:S02]  /*2bf0*/  IADD3 R33, R251.reuse, 0xc0, RZ ;  /* 0x000000c0fb217810 */ /* 0x040fe40007ffe0ff */
[----:B------:R-:W-:-:S03]  /*2c00*/  IADD3 R35, R251, 0xc0, RZ ;  /* 0x000000c0fb237810 */ /* 0x000fc60007ffe0ff */
[CC--:B-1----:R-:W-:Y:S01]  /*2c10*/  @!P1 LEA R12, P4, R251.reuse, R3.reuse, 0x1 ;  /* 0x00000003fb0c9211 */ /* 0x0c2fe200078808ff */
[----:B------:R-:W1:Y:S01]  /*2c20*/  SHFL.IDX PT, R2, R17, 0x1, 0x181f ;  /* 0x00381f0011027f89 */ /* 0x000e6200000e0000 */
[C---:B------:R-:W-:Y:S02]  /*2c30*/  IADD3 R41, R251.reuse, 0x40, RZ ;  /* 0x00000040fb297810 */ /* 0x040fe40007ffe0ff */
[-C--:B------:R-:W-:Y:S02]  /*2c40*/  @!P1 LEA R8, P5, R34, R3.reuse, 0x1 ;  /* 0x0000000322089211 */ /* 0x080fe400078a08ff */
[----:B--2---:R-:W-:Y:S02]  /*2c50*/  @!P1 LEA.HI.X R13, R251, R4, R24, 0x1, P4 ;  /* 0x00000004fb0d9211 */ /* 0x004fe400020f0c18 */
[----:B------:R-:W-:Y:S02]  /*2c60*/  SHF.R.S32.HI R40, RZ, 0x1f, R40 ;  /* 0x0000001fff287819 */ /* 0x000fe40000011428 */
[----:B------:R-:W-:-:S02]  /*2c70*/  @!P1 LEA R6, P4, R33, R3, 0x1 ;  /* 0x0000000321069211 */ /* 0x000fc400078808ff */
[----:B------:R-:W-:Y:S02]  /*2c80*/  SHF.R.S32.HI R35, RZ, 0x1f, R35 ;  /* 0x0000001fff237819 */ /* 0x000fe40000011423 */
[----:B------:R-:W-:Y:S02]  /*2c90*/  IADD3 R5, R19, 0x20, RZ ;  /* 0x0000002013057810 */ /* 0x000fe40007ffe0ff */
[C---:B------:R-:W-:Y:S02]  /*2ca0*/  ISETP.GE.AND P2, PT, R251.reuse, c[0x0][0x198], PT ;  /* 0x00006600fb007a0c */ /* 0x040fe40003f46270 */
[----:B------:R-:W-:Y:S02]  /*2cb0*/  IADD3 R42, R251, 0x40, RZ ;  /* 0x00000040fb2a7810 */ /* 0x000fe40007ffe0ff */
[----:B------:R-:W-:Y:S02]  /*2cc0*/  @!P1 LEA.HI.X R9, R34, R4, R40, 0x1, P5 ;  /* 0x0000000422099211 */ /* 0x000fe400028f0c28 */
[----:B------:R-:W-:-:S02]  /*2cd0*/  ISETP.GE.AND P6, PT, R41, c[0x0][0x198], PT ;  /* 0x0000660029007a0c */ /* 0x000fc40003fc6270 */
[C---:B------:R-:W-:Y:S02]  /*2ce0*/  @!P1 LEA.HI.X R7, R33.reuse, R4, R35, 0x1, P4 ;  /* 0x0000000421079211 */ /* 0x040fe400020f0c23 */
[----:B------:R-:W-:Y:S02]  /*2cf0*/  ISETP.GE.AND P5, PT, R34, c[0x0][0x198], PT ;  /* 0x0000660022007a0c */ /* 0x000fe40003fa6270 */
[----:B------:R-:W-:Y:S01]  /*2d00*/  ISETP.GE.AND P4, PT, R33, c[0x0][0x198], PT ;  /* 0x0000660021007a0c */ /* 0x000fe20003f86270 */
[----:B------:R2:W-:Y:S01]  /*2d10*/  @!P1 LDGSTS.E.BYPASS.LTC128B.128 [R247+0x4080], [R12.64], !P2 ;  /* 0x040800000cf79fae */ /* 0x0005e2000d101d46 */
[----:B------:R-:W-:Y:S02]  /*2d20*/  ISETP.GE.AND P0, PT, R5, R16, PT ;  /* 0x000000100500720c */ /* 0x000fe40003f06270 */
[----:B------:R-:W-:Y:S02]  /*2d30*/  @!P1 LEA R10, P3, R41, R3, 0x1 ;  /* 0x00000003290a9211 */ /* 0x000fe400078608ff */
[----:B------:R-:W-:-:S04]  /*2d40*/  SHF.R.S32.HI R42, RZ, 0x1f, R42 ;  /* 0x0000001fff2a7819 */ /* 0x000fc8000001142a */
[----:B------:R-:W-:-:S05]  /*2d50*/  @!P1 LEA.HI.X R11, R41, R4, R42, 0x1, P3 ;  /* 0x00000004290b9211 */ /* 0x000fca00018f0c2a */
[----:B------:R5:W-:Y:S04]  /*2d60*/  @!P1 LDGSTS.E.BYPASS.LTC128B.128 [R247+0x8080], [R10.64], !P6 ;  /* 0x080800000af79fae */ /* 0x000be8000f101d46 */
[----:B------:R1:W-:Y:S04]  /*2d70*/  @!P1 LDGSTS.E.BYPASS.LTC128B.128 [R247+0xc080], [R8.64], !P5 ;  /* 0x0c08000008f79fae */ /* 0x0003e8000e901d46 */
[----:B------:R2:W-:Y:S01]  /*2d80*/  @!P1 LDGSTS.E.BYPASS.LTC128B.128 [R247+0x10080], [R6.64], !P4 ;  /* 0x1008000006f79fae */ /* 0x0005e2000e101d46 */
[----:B------:R-:W-:Y:S02]  /*2d90*/  IADD3 R3, R19, 0x40, RZ ;  /* 0x0000004013037810 */ /* 0x000fe40007ffe0ff */
[-C--:B----4-:R-:W-:Y:S01]  /*2da0*/  @!P0 LEA R14, P3, R251, R0.reuse, 0x1 ;  /* 0x00000000fb0e8211 */ /* 0x090fe200078608ff */
[----:B-----5:R-:W4:Y:S01]  /*2db0*/  SHFL.IDX PT, R10, R18, 0x2, 0x181f ;  /* 0x00581f00120a7f89 */ /* 0x020f2200000e0000 */
[----:B-1----:R-:W-:-:S04]  /*2dc0*/  @!P0 LEA R8, P1, R41, R0, 0x1 ;  /* 0x0000000029088211 */ /* 0x002fc800078208ff */
[----:B------:R-:W-:Y:S02]  /*2dd0*/  @!P0 LEA.HI.X R9, R41, R2, R42, 0x1, P1 ;  /* 0x0000000229098211 */ /* 0x000fe400008f0c2a */
[C---:B--2---:R-:W-:Y:S01]  /*2de0*/  @!P0 LEA R6, P1, R34.reuse, R0, 0x1 ;  /* 0x0000000022068211 */ /* 0x044fe200078208ff */
[----:B------:R-:W1:Y:S03]  /*2df0*/  SHFL.IDX PT, R11, R17, 0x2, 0x181f ;  /* 0x00581f00110b7f89 */ /* 0x000e6600000e0000 */
[----:B------:R-:W-:Y:S02]  /*2e00*/  @!P0 LEA.HI.X R7, R34, R2, R40, 0x1, P1 ;  /* 0x0000000222078211 */ /* 0x000fe400008f0c28 */
[----:B------:R-:W-:-:S04]  /*2e10*/  @!P0 LEA R4, P1, R33, R0, 0x1 ;  /* 0x0000000021048211 */ /* 0x000fc800078208ff */
[----:B------:R-:W-:Y:S02]  /*2e20*/  @!P0 LEA.HI.X R5, R33, R2, R35, 0x1, P1 ;  /* 0x0000000221058211 */ /* 0x000fe400008f0c23 */
[----:B------:R-:W-:Y:S02]  /*2e30*/  ISETP.GE.AND P1, PT, R3, R16, PT ;  /* 0x000000100300720c */ /* 0x000fe40003f26270 */
[----:B------:R-:W-:Y:S01]  /*2e40*/  @!P0 LEA.HI.X R15, R251, R2, R24, 0x1, P3 ;  /* 0x00000002fb0f8211 */ /* 0x000fe200018f0c18 */
[----:B------:R-:W-:-:S04]  /*2e50*/  IMAD.MOV R0, RZ, RZ, -R20 ;  /* 0x000000ffff007224 */ /* 0x000fc800078e0a14 */
[----:B------:R2:W-:Y:S01]  /*2e60*/  @!P0 LDGSTS.E.BYPASS.LTC128B.128 [R247+0x5080], [R14.64], !P2 ;  /* 0x050800000ef78fae */ /* 0x0005e2000d101d46 */
[----:B------:R-:W-:-:S03]  /*2e70*/  IMAD R21, R0, c[0x0][0x2b8], R21 ;  /* 0x0000ae0000157a24 */ /* 0x000fc600078e0215 */
[----:B------:R4:W-:Y:S04]  /*2e80*/  @!P0 LDGSTS.E.BYPASS.LTC128B.128 [R247+0x9080], [R8.64], !P6 ;  /* 0x0908000008f78fae */ /* 0x0009e8000f101d46 */
[----:B------:R5:W-:Y:S04]  /*2e90*/  @!P0 LDGSTS.E.BYPASS.LTC128B.128 [R247+0xd080], [R6.64], !P5 ;  /* 0x0d08000006f78fae */ /* 0x000be8000e901d46 */
[----:B------:R2:W-:Y:S01]  /*2ea0*/  @!P0 LDGSTS.E.BYPASS.LTC128B.128 [R247+0x11080], [R4.64], !P4 ;  /* 0x1108000004f78fae */ /* 0x0005e2000e101d46 */
[----:B------:R-:W-:Y:S01]  /*2eb0*/  SHF.R.S32.HI R12, RZ, 0x1f, R21 ;  /* 0x0000001fff0c7819 */ /* 0x000fe20000011415 */
[----:B------:R-:W-:-:S04]  /*2ec0*/  IMAD.WIDE.U32 R2, R21, c[0x0][0x1e0], RZ ;  /* 0x0000780015027a25 */ /* 0x000fc800078e00ff */
[----:B------:R-:W-:Y:S01]  /*2ed0*/  IMAD R0, R12, c[0x0][0x1e0], RZ ;  /* 0x000078000c007a24 */ /* 0x000fe200078e02ff */
[----:B----4-:R-:W-:-:S04]  /*2ee0*/  @!P1 LEA R8, P0, R251, R10, 0x1 ;  /* 0x0000000afb089211 */ /* 0x010fc800078008ff */
[-C--:B-1----:R-:W-:Y:S02]  /*2ef0*/  @!P1 LEA.HI.X R9, R251, R11.reuse, R24, 0x1, P0 ;  /* 0x0000000bfb099211 */ /* 0x082fe400000f0c18 */
[-C--:B-----5:R-:W-:Y:S01]  /*2f00*/  @!P1 LEA R6, P0, R41, R10.reuse, 0x1 ;  /* 0x0000000a29069211 */ /* 0x0a0fe200078008ff */
[----:B------:R-:W-:Y:S01]  /*2f10*/  IMAD R0, R21, c[0x0][0x1e4], R0 ;  /* 0x0000790015007a24 */ /* 0x000fe200078e0200 */
[----:B--2---:R-:W-:Y:S01]  /*2f20*/  IADD3 R14, R19, 0x60, RZ ;  /* 0x00000060130e7810 */ /* 0x004fe20007ffe0ff */
[----:B------:R-:W1:Y:S01]  /*2f30*/  SHFL.IDX PT, R13, R18, 0x3, 0x181f ;  /* 0x00781f00120d7f89 */ /* 0x000e6200000e0000 */
[-C--:B------:R-:W-:Y:S02]  /*2f40*/  @!P1 LEA.HI.X R7, R41, R11.reuse, R42, 0x1, P0 ;  /* 0x0000000b29079211 */ /* 0x080fe400000f0c2a */
[C---:B------:R-:W-:Y:S01]  /*2f50*/  @!P1 LEA R4, P0, R34.reuse, R10, 0x1 ;  /* 0x0000000a22049211 */ /* 0x040fe200078008ff */
[----:B------:R-:W-:Y:S01]  /*2f60*/  IMAD.IADD R3, R3, 0x1, R0 ;  /* 0x0000000103037824 */ /* 0x000fe200078e0200 */
[----:B------:R2:W-:Y:S02]  /*2f70*/  @!P1 LDGSTS.E.BYPASS.LTC128B.128 [R247+0x6080], [R8.64], !P2 ;  /* 0x0608000008f79fae */ /* 0x0005e4000d101d46 */
[----:B------:R-:W-:-:S02]  /*2f80*/  @!P1 LEA.HI.X R5, R34, R11, R40, 0x1, P0 ;  /* 0x0000000b22059211 */ /* 0x000fc400000f0c28 */
[----:B------:R4:W-:Y:S01]  /*2f90*/  @!P1 LDGSTS.E.BYPASS.LTC128B.128 [R247+0xa080], [R6.64], !P6 ;  /* 0x0a08000006f79fae */ /* 0x0009e2000f101d46 */
[----:B------:R-:W-:Y:S01]  /*2fa0*/  ISETP.GE.AND P3, PT, R14, R16, PT ;  /* 0x000000100e00720c */ /* 0x000fe20003f66270 */
[C---:B------:R-:W-:Y:S02]  /*2fb0*/  IMAD.WIDE.U32 R26, R23.reuse, c[0x0][0x1e8], RZ ;  /* 0x00007a00171a7a25 */ /* 0x040fe400078e00ff */
[----:B------:R5:W-:Y:S04]  /*2fc0*/  @!P1 LDGSTS.E.BYPASS.LTC128B.128 [R247+0xe080], [R4.64], !P5 ;  /* 0x0e08000004f79fae */ /* 0x000be8000e901d46 */
[----:B------:R-:W1:Y:S01]  /*2fd0*/  SHFL.IDX PT, R14, R17, 0x3, 0x181f ;  /* 0x00781f00110e7f89 */ /* 0x000e6200000e0000 */
[----:B------:R-:W-:Y:S01]  /*2fe0*/  IMAD R25, R23, c[0x0][0x1ec], R27 ;  /* 0x00007b0017197a24 */ /* 0x000fe200078e021b */
[----:B------:R-:W-:-:S05]  /*2ff0*/  IADD3 R61, R134, -0x1, RZ ;  /* 0xffffffff863d7810 */ /* 0x000fca0007ffe0ff */
[----:B------:R-:W-:Y:S01]  /*3000*/  IMAD R60, R61, -0x30, R22 ;  /* 0xffffffd03d3c7824 */ /* 0x000fe200078e0216 */
[C---:B-----5:R-:W-:Y:S02]  /*3010*/  @!P1 LEA R4, P0, R33.reuse, R10, 0x1 ;  /* 0x0000000a21049211 */ /* 0x060fe400078008ff */
[----:B---3--:R-:W-:Y:S01]  /*3020*/  SHF.R.S32.HI R15, RZ, 0x1f, R252 ;  /* 0x0000001fff0f7819 */ /* 0x008fe200000114fc */
[----:B------:R-:W-:Y:S01]  /*3030*/  IMAD.WIDE.U32 R2, R252, c[0x0][0x1f0], R2 ;  /* 0x00007c00fc027a25 */ /* 0x000fe200078e0002 */
[----:B------:R-:W-:-:S03]  /*3040*/  @!P1 LEA.HI.X R5, R33, R11, R35, 0x1, P0 ;  /* 0x0000000b21059211 */ /* 0x000fc600000f0c23 */
[----:B----4-:R-:W-:Y:S01]  /*3050*/  IMAD R6, R15, c[0x0][0x1f0], RZ ;  /* 0x00007c000f067a24 */ /* 0x010fe200078e02ff */
[----:B------:R-:W-:Y:S01]  /*3060*/  IADD3 R0, P0, R2, R26, RZ ;  /* 0x0000001a02007210 */ /* 0x000fe20007f1e0ff */
[----:B------:R3:W-:Y:S02]  /*3070*/  @!P1 LDGSTS.E.BYPASS.LTC128B.128 [R247+0x12080], [R4.64], !P4 ;  /* 0x1208000004f79fae */ /* 0x0007e4000e101d46 */
[----:B------:R-:W-:Y:S01]  /*3080*/  IMAD R6, R252, c[0x0][0x1f4], R6 ;  /* 0x00007d00fc067a24 */ /* 0x000fe200078e0206 */
[----:B-1----:R-:W-:-:S04]  /*3090*/  @!P3 LEA R2, P1, R251, R13, 0x1 ;  /* 0x0000000dfb02b211 */ /* 0x002fc800078208ff */
[----:B---3--:R-:W-:Y:S02]  /*30a0*/  IADD3.X R4, R25, R3, R6, P0, !PT ;  /* 0x0000000319047210 */ /* 0x008fe400007fe406 */
[----:B------:R-:W-:-:S04]  /*30b0*/  LEA R10, P0, R0, c[0x0][0x1c8], 0x1 ;  /* 0x00007200000a7a11 */ /* 0x000fc800078008ff */
[----:B------:R-:W-:Y:S02]  /*30c0*/  LEA.HI.X R11, R0, c[0x0][0x1cc], R4, 0x1, P0 ;  /* 0x00007300000b7a11 */ /* 0x000fe400000f0c04 */
[----:B------:R-:W-:Y:S01]  /*30d0*/  IMNMX R0, R60, 0x30, PT ;  /* 0x000000303c007817 */ /* 0x000fe20003800200 */
[----:B------:R-:W-:-:S04]  /*30e0*/  IMAD R4, R12, c[0x0][0x208], RZ ;  /* 0x000082000c047a24 */ /* 0x000fc800078e02ff */
[----:B------:R-:W-:Y:S02]  /*30f0*/  IMAD.IADD R5, R0, 0x1, -R102 ;  /* 0x0000000100057824 */ /* 0x000fe400078e0a66 */
[----:B------:R-:W1:Y:S01]  /*3100*/  SHFL.IDX PT, R0, R10, RZ, 0x181f ;  /* 0x00181fff0a007589 */ /* 0x000e6200000e0000 */
[----:B------:R-:W-:-:S03]  /*3110*/  @!P3 LEA.HI.X R3, R251, R14, R24, 0x1, P1 ;  /* 0x0000000efb03b211 */ /* 0x000fc600008f0c18 */
[----:B------:R-:W3:Y:S01]  /*3120*/  SHFL.IDX PT, R12, R11, RZ, 0x181f ;  /* 0x00181fff0b0c7589 */ /* 0x000ee200000e0000 */
[----:B------:R-:W-:Y:S01]  /*3130*/  IMAD R4, R21, c[0x0][0x20c], R4 ;  /* 0x0000830015047a24 */ /* 0x000fe200078e0204 */
[-C--:B--2---:R-:W-:Y:S02]  /*3140*/  @!P3 LEA R8, P0, R41, R13.reuse, 0x1 ;  /* 0x0000000d2908b211 */ /* 0x084fe400078008ff */
[----:B------:R2:W-:Y:S01]  /*3150*/  @!P3 LDGSTS.E.BYPASS.LTC128B.128 [R247+0x7080], [R2.64], !P2 ;  /* 0x0708000002f7bfae */ /* 0x0005e2000d101d46 */
[----:B------:R-:W-:Y:S02]  /*3160*/  ISETP.GE.AND P1, PT, R5, 0x1, PT ;  /* 0x000000010500780c */ /* 0x000fe40003f26270 */
[C---:B------:R-:W-:Y:S02]  /*3170*/  @!P3 LEA R6, P2, R34.reuse, R13, 0x1 ;  /* 0x0000000d2206b211 */ /* 0x040fe400078408ff */
[-C--:B------:R-:W-:Y:S02]  /*3180*/  @!P3 LEA.HI.X R9, R41, R14.reuse, R42, 0x1, P0 ;  /* 0x0000000e2909b211 */ /* 0x080fe400000f0c2a */
[----:B------:R-:W-:-:S02]  /*3190*/  @!P3 LEA.HI.X R7, R34, R14, R40, 0x1, P2 ;  /* 0x0000000e2207b211 */ /* 0x000fc400010f0c28 */
[----:B------:R-:W-:Y:S01]  /*31a0*/  ISETP.GE.AND P2, PT, R5, 0x21, PT ;  /* 0x000000210500780c */ /* 0x000fe20003f46270 */
[----:B------:R-:W-:Y:S04]  /*31b0*/  SHFL.IDX PT, R16, R11, 0x1, 0x181f ;  /* 0x00381f000b107f89 */ /* 0x000fe800000e0000 */
[----:B------:R1:W-:Y:S04]  /*31c0*/  @!P3 LDGSTS.E.BYPASS.LTC128B.128 [R247+0xb080], [R8.64], !P6 ;  /* 0x0b08000008f7bfae */ /* 0x0003e8000f101d46 */
[----:B------:R4:W-:Y:S01]  /*31d0*/  @!P3 LDGSTS.E.BYPASS.LTC128B.128 [R247+0xf080], [R6.64], !P5 ;  /* 0x0f08000006f7bfae */ /* 0x0009e2000e901d46 */
[----:B--2---:R-:W-:-:S04]  /*31e0*/  IMAD.WIDE.U32 R2, R21, c[0x0][0x208], RZ ;  /* 0x0000820015027a25 */ /* 0x004fc800078e00ff */
[----:B------:R-:W-:Y:S01]  /*31f0*/  IMAD.IADD R3, R3, 0x1, R4 ;  /* 0x0000000103037824 */ /* 0x000fe200078e0204 */
[C---:B------:R-:W-:Y:S02]  /*3200*/  @!P3 LEA R4, P0, R33.reuse, R13, 0x1 ;  /* 0x0000000d2104b211 */ /* 0x040fe400078008ff */
[----:B------:R2:W5:Y:S02]  /*3210*/  SHFL.IDX PT, R13, R10, 0x1, 0x181f ;  /* 0x00381f000a0d7f89 */ /* 0x00056400000e0000 */
[----:B------:R-:W-:-:S05]  /*3220*/  @!P3 LEA.HI.X R5, R33, R14, R35, 0x1, P0 ;  /* 0x0000000e2105b211 */ /* 0x000fca00000f0c23 */
[----:B------:R5:W-:Y:S01]  /*3230*/  @!P3 LDGSTS.E.BYPASS.LTC128B.128 [R247+0x13080], [R4.64], !P4 ;  /* 0x1308000004f7bfae */ /* 0x000be2000e101d46 */
[----:B-1----:R-:W-:Y:S02]  /*3240*/  @P1 LEA R8, P3, R41, R0, 0x1 ;  /* 0x0000000029081211 */ /* 0x002fe400078608ff */
[----:B------:R-:W-:Y:S02]  /*3250*/  ISETP.GE.AND P6, PT, R251, c[0x0][0x1d4], PT ;  /* 0x00007500fb007a0c */ /* 0x000fe40003fc6270 */
[----:B------:R-:W-:Y:S01]  /*3260*/  ISETP.GE.AND P5, PT, R41, c[0x0][0x1d4], PT ;  /* 0x0000750029007a0c */ /* 0x000fe20003fa6270 */
[----:B------:R-:W-:Y:S01]  /*3270*/  IMAD.WIDE.U32 R18, R23, c[0x0][0x210], RZ ;  /* 0x0000840017127a25 */ /* 0x000fe200078e00ff */
[----:B---3--:R-:W-:Y:S01]  /*3280*/  @P1 LEA.HI.X R9, R41, R12, R42, 0x1, P3 ;  /* 0x0000000c29091211 */ /* 0x008fe200018f0c2a */
[----:B------:R-:W0:Y:S01]  /*3290*/  LDGDEPBAR ;  /* 0x00000000000079af */ /* 0x000e220000000000 */
[----:B------:R-:W-:Y:S02]  /*32a0*/  ISETP.GE.AND P4, PT, R34, c[0x0][0x1d4], PT ;  /* 0x0000750022007a0c */ /* 0x000fe40003f86270 */
[----:B--2---:R-:W-:-:S04]  /*32b0*/  @P1 LEA R10, P0, R251, R0, 0x1 ;  /* 0x00000000fb0a1211 */ /* 0x004fc800078008ff */
[----:B------:R-:W-:Y:S02]  /*32c0*/  @P1 LEA.HI.X R11, R251, R12, R24, 0x1, P0 ;  /* 0x0000000cfb0b1211 */ /* 0x000fe400000f0c18 */
[-C--:B----4-:R-:W-:Y:S01]  /*32d0*/  @P1 LEA R6, P0, R34, R0.reuse, 0x1 ;  /* 0x0000000022061211 */ /* 0x090fe200078008ff */
[----:B------:R-:W-:Y:S02]  /*32e0*/  IMAD.WIDE.U32 R2, R252, c[0x0][0x218], R2 ;  /* 0x00008600fc027a25 */ /* 0x000fe400078e0002 */
[----:B------:R1:W-:Y:S01]  /*32f0*/  @P1 LDGSTS.E.BYPASS.LTC128B.128 [R247+0x14080], [R10.64], !P6 ;  /* 0x140800000af71fae */ /* 0x0003e2000f101d46 */
[----:B-----5:R-:W-:Y:S02]  /*3300*/  @P1 LEA R4, P3, R33, R0, 0x1 ;  /* 0x0000000021041211 */ /* 0x020fe400078608ff */
[-C--:B------:R-:W-:Y:S01]  /*3310*/  @P1 LEA.HI.X R7, R34, R12.reuse, R40, 0x1, P0 ;  /* 0x0000000c22071211 */ /* 0x080fe200000f0c28 */
[----:B------:R-:W-:Y:S01]  /*3320*/  IMAD R17, R23, c[0x0][0x214], R19 ;  /* 0x0000850017117a24 */ /* 0x000fe200078e0213 */
[C---:B------:R-:W-:Y:S01]  /*3330*/  @P1 LEA.HI.X R5, R33.reuse, R12, R35, 0x1, P3 ;  /* 0x0000000c21051211 */ /* 0x040fe200018f0c23 */
[----:B------:R2:W-:Y:S01]  /*3340*/  @P1 LDGSTS.E.BYPASS.LTC128B.128 [R247+0x15880], [R8.64], !P5 ;  /* 0x1588000008f71fae */ /* 0x0005e2000e901d46 */
[----:B------:R-:W-:Y:S01]  /*3350*/  ISETP.GE.AND P3, PT, R33, c[0x0][0x1d4], PT ;  /* 0x0000750021007a0c */ /* 0x000fe20003f66270 */
[----:B------:R-:W-:Y:S01]  /*3360*/  IMAD R0, R15, c[0x0][0x218], RZ ;  /* 0x000086000f007a24 */ /* 0x000fe200078e02ff */
[C---:B------:R-:W-:Y:S01]  /*3370*/  @P2 LEA R14, P0, R251.reuse, R13, 0x1 ;  /* 0x0000000dfb0e2211 */ /* 0x040fe200078008ff */
[----:B------:R3:W-:Y:S02]  /*3380*/  @P1 LDGSTS.E.BYPASS.LTC128B.128 [R247+0x17080], [R6.64], !P4 ;  /* 0x1708000006f71fae */ /* 0x0007e4000e101d46 */
[----:B------:R-:W-:Y:S01]  /*3390*/  IMAD R12, R252, c[0x0][0x21c], R0 ;  /* 0x00008700fc0c7a24 */ /* 0x000fe200078e0200 */
[----:B------:R-:W-:-:S02]  /*33a0*/  @P2 LEA.HI.X R15, R251, R16, R24, 0x1, P0 ;  /* 0x00000010fb0f2211 */ /* 0x000fc400000f0c18 */
[----:B------:R-:W-:-:S04]  /*33b0*/  IADD3 R0, P0, R2, R18, RZ ;  /* 0x0000001202007210 */ /* 0x000fc80007f1e0ff */
[----:B------:R-:W-:Y:S01]  /*33c0*/  IADD3.X R2, R17, R3, R12, P0, !PT ;  /* 0x0000000311027210 */ /* 0x000fe200007fe40c */
[----:B------:R4:W-:Y:S04]  /*33d0*/  @P1 LDGSTS.E.BYPASS.LTC128B.128 [R247+0x18880], [R4.64], !P3 ;  /* 0x1888000004f71fae */ /* 0x0009e8000d901d46 */
[----:B------:R5:W-:Y:S01]  /*33e0*/  @P2 LDGSTS.E.BYPASS.LTC128B.128 [R247+0x15080], [R14.64], !P6 ;  /* 0x150800000ef72fae */ /* 0x000be2000f101d46 */
[----:B-1----:R-:W-:-:S04]  /*33f0*/  LEA R11, P0, R0, c[0x0][0x1f8], 0x1 ;  /* 0x00007e00000b7a11 */ /* 0x002fc800078008ff */
[----:B------:R-:W-:Y:S02]  /*3400*/  LEA.HI.X R10, R0, c[0x0][0x1fc], R2, 0x1, P0 ;  /* 0x00007f00000a7a11 */ /* 0x000fe400000f0c02 */
[-C--:B---3--:R-:W-:Y:S02]  /*3410*/  @P2 LEA R6, P1, R41, R13.reuse, 0x1 ;  /* 0x0000000d29062211 */ /* 0x088fe400078208ff */
[----:B------:R-:W-:Y:S02]  /*3420*/  @P2 LEA R2, P0, R33, R13, 0x1 ;  /* 0x0000000d21022211 */ /* 0x000fe400078008ff */
[-C--:B------:R-:W-:Y:S02]  /*3430*/  @P2 LEA.HI.X R7, R41, R16.reuse, R42, 0x1, P1 ;  /* 0x0000001029072211 */ /* 0x080fe400008f0c2a */
[----:B------:R-:W-:-:S03]  /*3440*/  @P2 LEA.HI.X R3, R33, R16, R35, 0x1, P0 ;  /* 0x0000001021032211 */ /* 0x000fc600000f0c23 */
[----:B------:R1:W-:Y:S01]  /*3450*/  @P2 LDGSTS.E.BYPASS.LTC128B.128 [R247+0x16880], [R6.64], !P5 ;  /* 0x1688000006f72fae */ /* 0x0003e2000e901d46 */
[----:B----4-:R-:W-:-:S04]  /*3460*/  @P2 LEA R4, P1, R34, R13, 0x1 ;  /* 0x0000000d22042211 */ /* 0x010fc800078208ff */
[----:B------:R-:W-:-:S05]  /*3470*/  @P2 LEA.HI.X R5, R34, R16, R40, 0x1, P1 ;  /* 0x0000001022052211 */ /* 0x000fca00008f0c28 */
[----:B------:R3:W-:Y:S04]  /*3480*/  @P2 LDGSTS.E.BYPASS.LTC128B.128 [R247+0x18080], [R4.64], !P4 ;  /* 0x1808000004f72fae */ /* 0x0007e8000e101d46 */
[----:B------:R4:W-:Y:S04]  /*3490*/  @P2 LDGSTS.E.BYPASS.LTC128B.128 [R247+0x19880], [R2.64], !P3 ;  /* 0x1988000002f72fae */ /* 0x0009e8000d901d46 */
[----:B------:R-:W0:Y:S01]  /*34a0*/  LDGDEPBAR ;  /* 0x00000000000079af */ /* 0x000e220000000000 */
[----:B------:R-:W-:-:S04]  /*34b0*/  DEPBAR.LE SB0, 0x1 ;  /* 0x000080400000791a */ /* 0x000fc80000000000 */
[----:B------:R-:W-:Y:S06]  /*34c0*/  BAR.SYNC.DEFER_BLOCKING 0x0 ;  /* 0x0000000000007b1d */ /* 0x000fec0000010000 */
[----:B--2---:R-:W1:Y:S04]  /*34d0*/  SHFL.IDX PT, R9, R11, RZ, 0x181f ;  /* 0x00181fff0b097589 */ /* 0x004e6800000e0000 */
[----:B------:R-:W2:Y:S04]  /*34e0*/  SHFL.IDX PT, R8, R10, RZ, 0x181f ;  /* 0x00181fff0a087589 */ /* 0x000ea800000e0000 */
[----:B------:R1:W1:Y:S04]  /*34f0*/  LDSM.16.M88.4 R160, [R243] ;  /* 0x00000000f3a0783b */ /* 0x0002680000000200 */
[----:B------:R1:W1:Y:S04]  /*3500*/  LDSM.16.M88.4 R164, [R244] ;  /* 0x00000000f4a4783b */ /* 0x0002680000000200 */
[----:B------:R1:W1:Y:S04]  /*3510*/  LDSM.16.M88.4 R180, [R246] ;  /* 0x00000000f6b4783b */ /* 0x0002680000000200 */
[----:B------:R1:W1:Y:S04]  /*3520*/  LDSM.16.M88.4 R184, [R245] ;  /* 0x00000000f5b8783b */ /* 0x0002680000000200 */
[----:B------:R1:W1:Y:S04]  /*3530*/  LDSM.16.M88.4 R188, [R243+0x4000] ;  /* 0x00400000f3bc783b */ /* 0x0002680000000200 */
[----:B------:R1:W1:Y:S04]  /*3540*/  LDSM.16.M88.4 R192, [R244+0x4000] ;  /* 0x00400000f4c0783b */ /* 0x0002680000000200 */
[----:B------:R1:W1:Y:S04]  /*3550*/  LDSM.16.M88.4 R196, [R246+0x4000] ;  /* 0x00400000f6c4783b */ /* 0x0002680000000200 */
[----:B------:R1:W2:Y:S04]  /*3560*/  LDSM.16.M88.4 R200, [R245+0x4000] ;  /* 0x00400000f5c8783b */ /* 0x0002a80000000200 */
[----:B------:R1:W2:Y:S04]  /*3570*/  LDSM.16.M88.4 R204, [R243+0x8000] ;  /* 0x00800000f3cc783b */ /* 0x0002a80000000200 */
[----:B------:R1:W5:Y:S04]  /*3580*/  LDSM.16.M88.4 R208, [R244+0x8000] ;  /* 0x00800000f4d0783b */ /* 0x0003680000000200 */
[----:B------:R1:W5:Y:S04]  /*3590*/  LDSM.16.M88.4 R212, [R246+0x8000] ;  /* 0x00800000f6d4783b */ /* 0x0003680000000200 */
[----:B------:R1:W5:Y:S04]  /*35a0*/  LDSM.16.M88.4 R216, [R245+0x8000] ;  /* 0x00800000f5d8783b */ /* 0x0003680000000200 */
[----:B------:R2:W5:Y:S04]  /*35b0*/  LDSM.16.M88.4 R220, [R243+0xc000] ;  /* 0x00c00000f3dc783b */ /* 0x0005680000000200 */
[----:B------:R4:W5:Y:S04]  /*35c0*/  LDSM.16.M88.4 R224, [R244+0xc000] ;  /* 0x00c00000f4e0783b */ /* 0x0009680000000200 */
[----:B------:R5:W5:Y:S04]  /*35d0*/  LDSM.16.M88.4 R228, [R246+0xc000] ;  /* 0x00c00000f6e4783b */ /* 0x000b680000000200 */
[----:B------:R5:W5:Y:S04]  /*35e0*/  LDSM.16.M88.4 R232, [R245+0xc000] ;  /* 0x00c00000f5e8783b */ /* 0x000b680000000200 */
[----:B------:R-:W-:Y:S01]  /*35f0*/  BAR.SYNC.DEFER_BLOCKING 0x0 ;  /* 0x0000000000007b1d */ /* 0x000fe20000010000 */
[----:B------:R-:W-:Y:S01]  /*3600*/  LOP3.LUT P1, RZ, R103, 0x2, RZ, 0xc0, !PT ;  /* 0x0000000267ff7812 */ /* 0x000fe2000782c0ff */
[----:B---3--:R-:W-:Y:S01]  /*3610*/  IMAD.IADD R4, R60, 0x1, -R102 ;  /* 0x000000013c047824 */ /* 0x008fe200078e0a66 */
[----:B-1----:R-:W-:-:S02]  /*3620*/  LEA R6, P0, R251, R9, 0x1 ;  /* 0x00000009fb067211 */ /* 0x002fc400078008ff */
[----:B------:R-:W-:Y:S02]  /*3630*/  ISETP.GE.AND P2, PT, R251, c[0x0][0x1d4], PT ;  /* 0x00007500fb007a0c */ /* 0x000fe40003f46270 */
[----:B------:R-:W-:Y:S02]  /*3640*/  IADD3 R0, R135, 0x20, RZ ;  /* 0x0000002087007810 */ /* 0x000fe40007ffe0ff */
[----:B--2---:R-:W-:Y:S02]  /*3650*/  LEA.HI.X R7, R251, R8, R24, 0x1, P0 ;  /* 0x00000008fb077211 */ /* 0x004fe400000f0c18 */
[----:B----4-:R-:W-:-:S03]  /*3660*/  LEA R2, P0, R41, R9, 0x1 ;  /* 0x0000000929027211 */ /* 0x010fc600078008ff */
[----:B------:R-:W-:Y:S01]  /*3670*/  @P1 IADD3 R0, R135, -0x20, RZ ;  /* 0xffffffe087001810 */ /* 0x000fe20007ffe0ff */
[----:B------:R-:W-:-:S04]  /*3680*/  DEPBAR.LE SB0, 0x0 ;  /* 0x000080000000791a */ /* 0x000fc80000000000 */
[----:B------:R-:W-:Y:S01]  /*3690*/  BAR.SYNC.DEFER_BLOCKING 0x0 ;  /* 0x0000000000007b1d */ /* 0x000fe20000010000 */
[C---:B------:R-:W-:Y:S02]  /*36a0*/  ISETP.LT.OR P1, PT, R4.reuse, 0x1, P2 ;  /* 0x000000010400780c */ /* 0x040fe40001721670 */
[C---:B------:R-:W-:Y:S02]  /*36b0*/  ISETP.GE.AND P2, PT, R41.reuse, c[0x0][0x1d4], PT ;  /* 0x0000750029007a0c */ /* 0x040fe40003f46270 */
[----:B------:R-:W-:Y:S02]  /*36c0*/  LEA.HI.X R3, R41, R8, R42, 0x1, P0 ;  /* 0x0000000829037211 */ /* 0x000fe400000f0c2a */
[----:B------:R-:W-:Y:S01]  /*36d0*/  ISETP.LT.OR P0, PT, R4, 0x1, P2 ;  /* 0x000000010400780c */ /* 0x000fe20001701670 */
[----:B------:R1:W-:Y:S04]  /*36e0*/  STL [R1], R21 ;  /* 0x0000001501007387 */ /* 0x0003e80000100800 */
[----:B------:R1:W-:Y:S04]  /*36f0*/  STL.64 [R1+0x18], R26 ;  /* 0x0000181a01007387 */ /* 0x0003e80000100a00 */
[----:B------:R1:W-:Y:S04]  /*3700*/  STL [R1+0x30], R25 ;  /* 0x0000301901007387 */ /* 0x0003e80000100800 */
[----:B------:R-:W2:Y:S04]  /*3710*/  S2R R5, SR_TID.X ;  /* 0x0000000000057919 */ /* 0x000ea80000002100 */
[----:B------:R1:W3:Y:S04]  /*3720*/  LDSM.16.M88.4 R28, [R0] ;  /* 0x00000000001c783b */ /* 0x0002e80000000200 */
[----:B------:R1:W4:Y:S04]  /*3730*/  LDSM.16.M88.4 R36, [R0+0x800] ;  /* 0x000800000024783b */ /* 0x0003280000000200 */
[----:B------:R1:W1:Y:S04]  /*3740*/  LDSM.16.M88.4 R56, [R0+0x1000] ;  /* 0x001000000038783b */ /* 0x0002680000000200 */
[----:B-----5:R1:W1:Y:S04]  /*3750*/  LDSM.16.M88.4 R12, [R135] ;  /* 0x00000000870c783b */ /* 0x0202680000000200 */
[----:B------:R1:W1:Y:S04]  /*3760*/  LDSM.16.M88.4 R24, [R135+0x800] ;  /* 0x000800008718783b */ /* 0x0002680000000200 */
[----:B------:R1:W1:Y:S04]  /*3770*/  LDSM.16.M88.4 R48, [R135+0x1000] ;  /* 0x001000008730783b */ /* 0x0002680000000200 */
[----:B------:R-:W-:Y:S01]  /*3780*/  @!PT LDS RZ, [RZ] ;  /* 0x00000000fffff984 */ /* 0x000fe20000000800 */
[----:B------:R-:W-:Y:S01]  /*3790*/  @!PT LDS RZ, [RZ] ;  /* 0x00000000fffff984 */ /* 0x000fe20000000800 */
[----:B------:R-:W-:Y:S01]  /*37a0*/  @!PT LDS RZ, [RZ] ;  /* 0x00000000fffff984 */ /* 0x000fe20000000800 */
[----:B------:R5:W-:Y:S04]  /*37b0*/  LDGSTS.E.BYPASS.LTC128B.128 [R247+0x4080], [R6.64], !P1 ;  /* 0x0408000006f77fae */ /* 0x000be8000c901d46 */
[----:B------:R2:W-:Y:S01]  /*37c0*/  LDGSTS.E.BYPASS.LTC128B.128 [R247+0x5880], [R2.64], !P0 ;  /* 0x0588000002f77fae */ /* 0x0005e2000c101d46 */
[----:B------:R-:W-:-:S03]  /*37d0*/  ISETP.GE.AND P1, PT, R34, c[0x0][0x1d4], PT ;  /* 0x0000750022007a0c */ /* 0x000fc60003f26270 */
[----:B------:R1:W-:Y:S01]  /*37e0*/  STL.64 [R1+0x28], R18 ;  /* 0x0000281201007387 */ /* 0x0003e20000100a00 */
[----:B-----5:R-:W-:-:S04]  /*37f0*/  LEA R6, P0, R34, R9, 0x1 ;  /* 0x0000000922067211 */ /* 0x020fc800078008ff */
[----:B------:R-:W-:Y:S02]  /*3800*/  LEA.HI.X R7, R34, R8, R40, 0x1, P0 ;  /* 0x0000000822077211 */ /* 0x000fe400000f0c28 */
[----:B--2---:R-:W-:-:S04]  /*3810*/  LEA R2, P0, R33, R9, 0x1 ;  /* 0x0000000921027211 */ /* 0x004fc800078008ff */
[C---:B------:R-:W-:Y:S02]  /*3820*/  LEA.HI.X R3, R33.reuse, R8, R35, 0x1, P0 ;  /* 0x0000000821037211 */ /* 0x040fe400000f0c23 */
[----:B------:R-:W-:Y:S01]  /*3830*/  ISETP.LT.OR P0, PT, R4, 0x1, P1 ;  /* 0x000000010400780c */ /* 0x000fe20000f01670 */
[----:B------:R2:W-:Y:S01]  /*3840*/  STL [R1+0x38], R17 ;  /* 0x0000381101007387 */ /* 0x0005e20000100800 */
[----:B------:R-:W-:Y:S02]  /*3850*/  ISETP.GE.AND P2, PT, R33, c[0x0][0x1d4], PT ;  /* 0x0000750021007a0c */ /* 0x000fe40003f46270 */
[----:B------:R-:W-:-:S09]  /*3860*/  ISETP.GT.AND P1, PT, R5, 0x7f, PT ;  /* 0x0000007f0500780c */ /* 0x000fd20003f24270 */
[----:B------:R2:W-:Y:S01]  /*3870*/  LDGSTS.E.BYPASS.LTC128B.128 [R247+0x7080], [R6.64], !P0 ;  /* 0x0708000006f77fae */ /* 0x0005e2000c101d46 */
[----:B------:R-:W-:Y:S01]  /*3880*/  ISETP.LT.OR P0, PT, R4, 0x1, P2 ;  /* 0x000000010400780c */ /* 0x000fe20001701670 */
[----:B------:R-:W-:-:S12]  /*3890*/  BSSY B0, `(.L_x_31) ;  /* 0x0000027000007945 */ /* 0x000fd80003800000 */
[----:B------:R2:W-:Y:S01]  /*38a0*/  LDGSTS.E.BYPASS.LTC128B.128 [R247+0x8880], [R2.64], !P0 ;  /* 0x0888000002f77fae */ /* 0x0005e2000c101d46 */
[----:B------:R-:W-:Y:S01]  /*38b0*/  ISETP.GT.AND P0, PT, R32, 0x2f, PT ;  /* 0x0000002f2000780c */ /* 0x000fe20003f04270 */
[----:B------:R-:W-:Y:S07]  /*38c0*/  @P1 BRA `(.L_x_32) ;  /* 0x0000023000001947 */ /* 0x000fee0003800000 */
[----:B-1-34-:R-:W-:Y:S05]  /*38d0*/  BRA.DIV ~URZ, `(.L_x_33) ;  /* 0x0000c3c27f007947 */ /* 0x01afea000b800000 */
[----:B------:R1:W3:Y:S04]  /*38e0*/  SHFL.IDX PT, R5, R10, 0x1, 0x181f ;  /* 0x00381f000a057f89 */ /* 0x0002e800000e0000 */
[----:B------:R1:W4:Y:S02]  /*38f0*/  SHFL.IDX PT, R0, R11, 0x1, 0x181f ;  /* 0x00381f000b007f89 */ /* 0x00032400000e0000 */
.L_x_119:
[C---:B-1----:R-:W-:Y:S02]  /*3900*/  IADD3 R11, R251.reuse, 0x40, RZ ;  /* 0x00000040fb0b7810 */ /* 0x042fe40007ffe0ff */
[----:B--2---:R-:W-:Y:S02]  /*3910*/  IADD3 R3, R251, 0x40, RZ ;  /* 0x00000040fb037810 */ /* 0x004fe40007ffe0ff */
[----:B----4-:R-:W-:-:S02]  /*3920*/  LEA R8, P1, R11, R0, 0x1 ;  /* 0x000000000b087211 */ /* 0x010fc400078208ff */
[----:B------:R-:W-:Y:S02]  /*3930*/  SHF.R.S32.HI R3, RZ, 0x1f, R3 ;  /* 0x0000001fff037819 */ /* 0x000fe40000011403 */
[C---:B------:R-:W-:Y:S02]  /*3940*/  IADD3 R10, R251.reuse, 0x80, RZ ;  /* 0x00000080fb0a7810 */ /* 0x040fe40007ffe0ff */
[----:B------:R-:W-:Y:S02]  /*3950*/  IADD3 R2, R251, 0x80, RZ ;  /* 0x00000080fb027810 */ /* 0x000fe40007ffe0ff */
[----:B---3--:R-:W-:Y:S02]  /*3960*/  LEA.HI.X R9, R11, R5, R3, 0x1, P1 ;  /* 0x000000050b097211 */ /* 0x008fe400008f0c03 */
[----:B------:R-:W-:Y:S02]  /*3970*/  SHF.R.S32.HI R2, RZ, 0x1f, R2 ;  /* 0x0000001fff027819 */ /* 0x000fe40000011402 */
[----:B------:R-:W-:-:S02]  /*3980*/  LEA R6, P1, R10, R0, 0x1 ;  /* 0x000000000a067211 */ /* 0x000fc400078208ff */
[----:B------:R-:W-:Y:S02]  /*3990*/  SHF.R.S32.HI R16, RZ, 0x1f, R251 ;  /* 0x0000001fff107819 */ /* 0x000fe400000114fb */
[-C--:B------:R-:W-:Y:S02]  /*39a0*/  LEA.HI.X R7, R10, R5.reuse, R2, 0x1, P1 ;  /* 0x000000050a077211 */ /* 0x080fe400008f0c02 */
[C---:B------:R-:W-:Y:S02]  /*39b0*/  LEA R2, P1, R251.reuse, R0, 0x1 ;  /* 0x00000000fb027211 */ /* 0x040fe400078208ff */
[C---:B------:R-:W-:Y:S02]  /*39c0*/  IADD3 R17, R251.reuse, 0xc0, RZ ;  /* 0x000000c0fb117810 */ /* 0x040fe40007ffe0ff */
[C---:B------:R-:W-:Y:S02]  /*39d0*/  LEA.HI.X R3, R251.reuse, R5, R16, 0x1, P1 ;  /* 0x00000005fb037211 */ /* 0x040fe400008f0c10 */
[----:B------:R-:W-:-:S02]  /*39e0*/  ISETP.GE.AND P1, PT, R251, c[0x0][0x1d4], PT ;  /* 0x00007500fb007a0c */ /* 0x000fc40003f26270 */
[----:B------:R-:W-:Y:S02]  /*39f0*/  IADD3 R16, R251, 0xc0, RZ ;  /* 0x000000c0fb107810 */ /* 0x000fe40007ffe0ff */
[C---:B------:R-:W-:Y:S02]  /*3a00*/  ISETP.LT.OR P1, PT, R4.reuse, 0x21, P1 ;  /* 0x000000210400780c */ /* 0x040fe40000f21670 */
[----:B------:R-:W-:Y:S02]  /*3a10*/  SHF.R.S32.HI R17, RZ, 0x1f, R17 ;  /* 0x0000001fff117819 */ /* 0x000fe40000011411 */
[----:B------:R-:W-:-:S09]  /*3a20*/  ISETP.LT.OR P2, PT, R4, 0x21, P2 ;  /* 0x000000210400780c */ /* 0x000fd20001741670 */
[----:B------:R-:W-:Y:S01]  /*3a30*/  @!PT LDS RZ, [RZ] ;  /* 0x00000000fffff984 */ /* 0x000fe20000000800 */
[----:B------:R-:W-:Y:S01]  /*3a40*/  @!PT LDS RZ, [RZ] ;  /* 0x00000000fffff984 */ /* 0x000fe20000000800 */
[----:B------:R-:W-:Y:S01]  /*3a50*/  @!PT LDS RZ, [RZ] ;  /* 0x00000000fffff984 */ /* 0x000fe20000000800 */
[----:B------:R1:W-:Y:S02]  /*3a60*/  LDGSTS.E.BYPASS.LTC128B.128 [R247+0x5080], [R2.64], !P1 ;  /* 0x0508000002f77fae */ /* 0x0003e4000c901d46 */
[----:B-1----:R-:W-:-:S04]  /*3a70*/  LEA R2, P1, R16, R0, 0x1 ;  /* 0x0000000010027211 */ /* 0x002fc800078208ff */
[----:B------:R-:W-:Y:S02]  /*3a80*/  LEA.HI.X R3, R16, R5, R17, 0x1, P1 ;  /* 0x0000000510037211 */ /* 0x000fe400008f0c11 */
[----:B------:R-:W-:-:S04]  /*3a90*/  ISETP.GE.AND P1, PT, R11, c[0x0][0x1d4], PT ;  /* 0x000075000b007a0c */ /* 0x000fc80003f26270 */
[----:B------:R-:W-:-:S13]  /*3aa0*/  ISETP.LT.OR P1, PT, R4, 0x21, P1 ;  /* 0x000000210400780c */ /* 0x000fda0000f21670 */
[----:B------:R1:W-:Y:S01]  /*3ab0*/  LDGSTS.E.BYPASS.LTC128B.128 [R247+0x6880], [R8.64], !P1 ;  /* 0x0688000008f77fae */ /* 0x0003e2000c901d46 */
[----:B------:R-:W-:-:S04]  /*3ac0*/  ISETP.GE.AND P1, PT, R10, c[0x0][0x1d4], PT ;  /* 0x000075000a007a0c */ /* 0x000fc80003f26270 */
[----:B------:R-:W-:-:S13]  /*3ad0*/  ISETP.LT.OR P1, PT, R4, 0x21, P1 ;  /* 0x000000210400780c */ /* 0x000fda0000f21670 */
[----:B------:R1:W-:Y:S04]  /*3ae0*/  LDGSTS.E.BYPASS.LTC128B.128 [R247+0x8080], [R6.64], !P1 ;  /* 0x0808000006f77fae */ /* 0x0003e8000c901d46 */
[----:B------:R1:W-:Y:S02]  /*3af0*/  LDGSTS.E.BYPASS.LTC128B.128 [R247+0x9880], [R2.64], !P2 ;  /* 0x0988000002f77fae */ /* 0x0003e4000d101d46 */
.L_x_32:
[----:B-1-34-:R-:W-:Y:S05]  /*3b00*/  BSYNC B0 ;  /* 0x0000000000007941 */ /* 0x01afea0003800000 */
.L_x_31:
[----:B------:R-:W1:Y:S01]  /*3b10*/  S2R R68, SR_TID.X ;  /* 0x0000000000447919 */ /* 0x000e620000002100 */
[----:B------:R-:W-:Y:S01]  /*3b20*/  MOV R0, 0x40 ;  /* 0x0000004000007802 */ /* 0x000fe20000000f00 */
[C---:B--2---:R-:W-:Y:S02]  /*3b30*/  HMMA.16816.F32.BF16 R16, R160.reuse, R12, RZ ;  /* 0x0000000ca010723c */ /* 0x044fe400000418ff */
[----:B------:R-:W2:Y:S01]  /*3b40*/  LDL R3, [R1+0x10] ;  /* 0x0000100001037983 */ /* 0x000ea20000100800 */
[----:B------:R-:W-:Y:S01]  /*3b50*/  IADD3 R241, R135, 0x20, RZ ;  /* 0x0000002087f17810 */ /* 0x000fe20007ffe0ff */
[----:B------:R-:W-:Y:S02]  /*3b60*/  BSSY B1, `(.L_x_34) ;  /* 0x000012e000017945 */ /* 0x000fe40003800000 */
[----:B------:R-:W0:Y:S02]  /*3b70*/  LDGDEPBAR ;  /* 0x00000000000079af */ /* 0x000e240000000000 */
[C---:B------:R-:W-:Y:S08]  /*3b80*/  HMMA.16816.F32.BF16 R12, R160.reuse, R14, RZ ;  /* 0x0000000ea00c723c */ /* 0x040ff000000418ff */
[----:B------:R-:W-:Y:S01]  /*3b90*/  HMMA.16816.F32.BF16 R8, R160, R24, RZ ;  /* 0x00000018a008723c */ /* 0x000fe200000418ff */
[----:B-1----:R-:W-:-:S07]  /*3ba0*/  SHF.R.S32.HI R65, RZ, 0x1f, R68 ;  /* 0x0000001fff417819 */ /* 0x002fce0000011444 */
[----:B------:R-:W-:Y:S01]  /*3bb0*/  HMMA.16816.F32.BF16 R16, R164, R28, R16 ;  /* 0x0000001ca410723c */ /* 0x000fe20000041810 */
[----:B------:R-:W-:-:S04]  /*3bc0*/  LEA.HI R65, R65, R68, RZ, 0x3 ;  /* 0x0000004441417211 */ /* 0x000fc800078f18ff */
[----:B------:R-:W-:-:S03]  /*3bd0*/  LOP3.LUT R65, R65, 0xfffffff8, RZ, 0xc0, !PT ;  /* 0xfffffff841417812 */ /* 0x000fc600078ec0ff */
[----:B------:R-:W-:Y:S01]  /*3be0*/  HMMA.16816.F32.BF16 R4, R160, R26, RZ ;  /* 0x0000001aa004723c */ /* 0x000fe200000418ff */
[----:B------:R-:W-:-:S04]  /*3bf0*/  IADD3 R65, -R65, R68, RZ ;  /* 0x0000004441417210 */ /* 0x000fc80007ffe1ff */
[----:B------:R-:W-:-:S03]  /*3c00*/  R2P PR, R65, 0x6 ;  /* 0x0000000641007804 */ /* 0x000fc60000000000 */
[----:B------:R-:W-:Y:S02]  /*3c10*/  HMMA.16816.F32.BF16 R24, R164, R30, R12 ;  /* 0x0000001ea418723c */ /* 0x000fe4000004180c */
[----:B------:R-:W-:-:S04]  /*3c20*/  SEL R0, R0, 0xffffffc0, !P2 ;  /* 0xffffffc000007807 */ /* 0x000fc80005000000 */
[C---:B------:R-:W-:Y:S02]  /*3c30*/  IADD3 R2, R135.reuse, R0, RZ ;  /* 0x0000000087027210 */ /* 0x040fe40007ffe0ff */
[----:B------:R-:W-:Y:S02]  /*3c40*/  HMMA.16816.F32.BF16 R20, R160, R48, RZ ;  /* 0x00000030a014723c */ /* 0x000fe400000418ff */
[----:B------:R-:W-:Y:S01]  /*3c50*/  @P1 IADD3 R241, R135, -0x20, RZ ;  /* 0xffffffe087f11810 */ /* 0x000fe20007ffe0ff */
[----:B------:R-:W1:Y:S03]  /*3c60*/  LDSM.16.M88.4 R32, [R2] ;  /* 0x000000000220783b */ /* 0x000e660000000200 */
[----:B------:R-:W-:Y:S01]  /*3c70*/  IADD3 R236, R0, R241, RZ ;  /* 0x000000f100ec7210 */ /* 0x000fe20007ffe0ff */
[----:B------:R-:W3:Y:S01]  /*3c80*/  LDSM.16.M88.4 R12, [R2+0x800] ;  /* 0x00080000020c783b */ /* 0x000ee20000000200 */
[C---:B------:R-:W-:Y:S03]  /*3c90*/  HMMA.16816.F32.BF16 R28, R164.reuse, R36, R8 ;  /* 0x00000024a41c723c */ /* 0x040fe60000041808 */
[----:B------:R-:W4:Y:S04]  /*3ca0*/  LDSM.16.M88.4 R40, [R2+0x1000] ;  /* 0x001000000228783b */ /* 0x000f280000000200 */
[----:B------:R-:W-:Y:S01]  /*3cb0*/  LDSM.16.M88.4 R52, [R236+0x800] ;  /* 0x00080000ec34783b */ /* 0x000fe20000000200 */
[C---:B------:R-:W-:Y:S08]  /*3cc0*/  HMMA.16816.F32.BF16 R8, R164.reuse, R38, R4 ;  /* 0x00000026a408723c */ /* 0x040ff00000041804 */
[----:B------:R-:W-:Y:S08]  /*3cd0*/  HMMA.16816.F32.BF16 R4, R164, R56, R20 ;  /* 0x00000038a404723c */ /* 0x000ff00000041814 */
[----:B-1----:R-:W-:Y:S08]  /*3ce0*/  HMMA.16816.F32.BF16 R44, R180, R32, R16 ;  /* 0x00000020b42c723c */ /* 0x002ff00000041810 */
[----:B------:R-:W-:Y:S01]  /*3cf0*/  HMMA.16816.F32.BF16 R16, R160, R50, RZ ;  /* 0x00000032a010723c */ /* 0x000fe200000418ff */
[----:B------:R-:W-:Y:S07]  /*3d00*/  LDSM.16.M88.4 R48, [R135+0x2800] ;  /* 0x002800008730783b */ /* 0x000fee0000000200 */
[C---:B------:R-:W-:Y:S01]  /*3d10*/  HMMA.16816.F32.BF16 R36, R180.reuse, R34, R24 ;  /* 0x00000022b424723c */ /* 0x040fe20000041818 */
[----:B------:R-:W1:Y:S07]  /*3d20*/  LDSM.16.M88.4 R32, [R236] ;  /* 0x00000000ec20783b */ /* 0x000e6e0000000200 */
[----:B---3--:R-:W-:Y:S08]  /*3d30*/  HMMA.16816.F32.BF16 R28, R180, R12, R28 ;  /* 0x0000000cb41c723c */ /* 0x008ff0000004181c */
[----:B------:R-:W-:Y:S01]  /*3d40*/  HMMA.16816.F32.BF16 R24, R164, R58, R16 ;  /* 0x0000003aa418723c */ /* 0x000fe20000041810 */
[----:B------:R-:W3:Y:S04]  /*3d50*/  LDSM.16.M88.4 R16, [R236+0x1000] ;  /* 0x00100000ec10783b */ /* 0x000ee80000000200 */
[----:B------:R-:W5:Y:S03]  /*3d60*/  LDSM.16.M88.4 R56, [R135+0x1800] ;  /* 0x001800008738783b */ /* 0x000f660000000200 */
[C---:B------:R-:W-:Y:S08]  /*3d70*/  HMMA.16816.F32.BF16 R20, R180.reuse, R14, R8 ;  /* 0x0000000eb414723c */ /* 0x040ff00000041808 */
[C---:B----4-:R-:W-:Y:S08]  /*3d80*/  HMMA.16816.F32.BF16 R12, R180.reuse, R40, R4 ;  /* 0x00000028b40c723c */ /* 0x050ff00000041804 */
[----:B------:R-:W-:Y:S01]  /*3d90*/  HMMA.16816.F32.BF16 R8, R180, R42, R24 ;  /* 0x0000002ab408723c */ /* 0x000fe20000041818 */
[----:B------:R-:W4:Y:S07]  /*3da0*/  LDSM.16.M88.4 R40, [R135+0x2000] ;  /* 0x002000008728783b */ /* 0x000f2e0000000200 */
[C---:B-1----:R-:W-:Y:S01]  /*3db0*/  HMMA.16816.F32.BF16 R4, R184.reuse, R32, R44 ;  /* 0x00000020b804723c */ /* 0x042fe2000004182c */
[----:B------:R-:W-:Y:S07]  /*3dc0*/  LDSM.16.M88.4 R44, [R241+0x2000] ;  /* 0x00200000f12c783b */ /* 0x000fee0000000200 */
[C---:B------:R-:W-:Y:S08]  /*3dd0*/  HMMA.16816.F32.BF16 R36, R184.reuse, R34, R36 ;  /* 0x00000022b824723c */ /* 0x040ff00000041824 */
[C---:B------:R-:W-:Y:S08]  /*3de0*/  HMMA.16816.F32.BF16 R32, R184.reuse, R52, R28 ;  /* 0x00000034b820723c */ /* 0x040ff0000004181c */
[C---:B------:R-:W-:Y:S01]  /*3df0*/  HMMA.16816.F32.BF16 R28, R184.reuse, R54, R20 ;  /* 0x00000036b81c723c */ /* 0x040fe20000041814 */
[----:B------:R-:W-:Y:S07]  /*3e00*/  LDSM.16.M88.4 R52, [R2+0x2800] ;  /* 0x002800000234783b */ /* 0x000fee0000000200 */
[C---:B---3--:R-:W-:Y:S08]  /*3e10*/  HMMA.16816.F32.BF16 R24, R184.reuse, R16, R12 ;  /* 0x00000010b818723c */ /* 0x048ff0000004180c */
[----:B------:R-:W-:Y:S01]  /*3e20*/  HMMA.16816.F32.BF16 R20, R184, R18, R8 ;  /* 0x00000012b814723c */ /* 0x000fe20000041808 */
[----:B------:R-:W1:Y:S07]  /*3e30*/  LDSM.16.M88.4 R16, [R241+0x1800] ;  /* 0x00180000f110783b */ /* 0x000e6e0000000200 */
[C---:B-----5:R-:W-:Y:S08]  /*3e40*/  HMMA.16816.F32.BF16 R12, R188.reuse, R56, R4 ;  /* 0x00000038bc0c723c */ /* 0x060ff00000041804 */
[C---:B------:R-:W-:Y:S01]  /*3e50*/  HMMA.16816.F32.BF16 R8, R188.reuse, R58, R36 ;  /* 0x0000003abc08723c */ /* 0x040fe20000041824 */
[----:B------:R-:W-:Y:S07]  /*3e60*/  LDSM.16.M88.4 R56, [R2+0x1800] ;  /* 0x001800000238783b */ /* 0x000fee0000000200 */
[C---:B----4-:R-:W-:Y:S08]  /*3e70*/  HMMA.16816.F32.BF16 R4, R188.reuse, R40, R32 ;  /* 0x00000028bc04723c */ /* 0x050ff00000041820 */
[C---:B------:R-:W-:Y:S01]  /*3e80*/  HMMA.16816.F32.BF16 R36, R188.reuse, R42, R28 ;  /* 0x0000002abc24723c */ /* 0x040fe2000004181c */
[----:B------:R-:W3:Y:S07]  /*3e90*/  LDSM.16.M88.4 R40, [R241+0x2800] ;  /* 0x00280000f128783b */ /* 0x000eee0000000200 */
[----:B------:R-:W-:Y:S08]  /*3ea0*/  HMMA.16816.F32.BF16 R32, R188, R48, R24 ;  /* 0x00000030bc20723c */ /* 0x000ff00000041818 */
[----:B-1----:R-:W-:Y:S01]  /*3eb0*/  HMMA.16816.F32.BF16 R24, R192, R16, R12 ;  /* 0x00000010c018723c */ /* 0x002fe2000004180c */
[----:B------:R-:W1:Y:S07]  /*3ec0*/  LDSM.16.M88.4 R12, [R2+0x2000] ;  /* 0x00200000020c783b */ /* 0x000e6e0000000200 */
[----:B------:R-:W-:Y:S01]  /*3ed0*/  HMMA.16816.F32.BF16 R28, R188, R50, R20 ;  /* 0x00000032bc1c723c */ /* 0x000fe20000041814 */
[----:B------:R-:W-:Y:S07]  /*3ee0*/  LDSM.16.M88.4 R48, [R236+0x2000] ;  /* 0x00200000ec30783b */ /* 0x000fee0000000200 */
[C---:B------:R-:W-:Y:S08]  /*3ef0*/  HMMA.16816.F32.BF16 R20, R192.reuse, R18, R8 ;  /* 0x00000012c014723c */ /* 0x040ff00000041808 */
[C---:B------:R-:W-:Y:S08]  /*3f00*/  HMMA.16816.F32.BF16 R8, R192.reuse, R44, R4 ;  /* 0x0000002cc008723c */ /* 0x040ff00000041804 */
[C---:B---3--:R-:W-:Y:S08]  /*3f10*/  HMMA.16816.F32.BF16 R16, R192.reuse, R40, R32 ;  /* 0x00000028c010723c */ /* 0x048ff00000041820 */
[C---:B------:R-:W-:Y:S01]  /*3f20*/  HMMA.16816.F32.BF16 R4, R192.reuse, R46, R36 ;  /* 0x0000002ec004723c */ /* 0x040fe20000041824 */
[----:B------:R-:W3:Y:S04]  /*3f30*/  LDSM.16.M88.4 R36, [R236+0x1800] ;  /* 0x00180000ec24783b */ /* 0x000ee80000000200 */
[----:B------:R-:W-:Y:S03]  /*3f40*/  LDSM.16.M88.4 R44, [R135+0x3000] ;  /* 0x00300000872c783b */ /* 0x000fe60000000200 */
[----:B------:R-:W-:Y:S01]  /*3f50*/  HMMA.16816.F32.BF16 R32, R192, R42, R28 ;  /* 0x0000002ac020723c */ /* 0x000fe2000004181c */
[----:B------:R-:W-:Y:S07]  /*3f60*/  LDSM.16.M88.4 R40, [R135+0x3800] ;  /* 0x003800008728783b */ /* 0x000fee0000000200 */
[----:B------:R-:W-:Y:S01]  /*3f70*/  HMMA.16816.F32.BF16 R24, R196, R56, R24 ;  /* 0x00000038c418723c */ /* 0x000fe20000041818 */
[----:B--2---:R-:W-:-:S07]  /*3f80*/  ISETP.GT.AND P1, PT, R61, R3, PT ;  /* 0x000000033d00720c */ /* 0x004fce0003f24270 */
[C---:B------:R-:W-:Y:S08]  /*3f90*/  HMMA.16816.F32.BF16 R28, R196.reuse, R58, R20 ;  /* 0x0000003ac41c723c */ /* 0x040ff00000041814 */
[C---:B-1----:R-:W-:Y:S08]  /*3fa0*/  HMMA.16816.F32.BF16 R20, R196.reuse, R12, R8 ;  /* 0x0000000cc414723c */ /* 0x042ff00000041808 */
[C---:B------:R-:W-:Y:S01]  /*3fb0*/  HMMA.16816.F32.BF16 R8, R196.reuse, R52, R16 ;  /* 0x00000034c408723c */ /* 0x040fe20000041810 */
[----:B------:R-:W1:Y:S07]  /*3fc0*/  LDSM.16.M88.4 R16, [R236+0x2800] ;  /* 0x00280000ec10783b */ /* 0x000e6e0000000200 */
[C---:B------:R-:W-:Y:S08]  /*3fd0*/  HMMA.16816.F32.BF16 R12, R196.reuse, R14, R4 ;  /* 0x0000000ec40c723c */ /* 0x040ff00000041804 */
[----:B------:R-:W-:Y:S01]  /*3fe0*/  HMMA.16816.F32.BF16 R4, R196, R54, R32 ;  /* 0x00000036c404723c */ /* 0x000fe20000041820 */
[----:B------:R-:W2:Y:S07]  /*3ff0*/  LDSM.16.M88.4 R52, [R135+0x4000] ;  /* 0x004000008734783b */ /* 0x000eae0000000200 */
[C---:B---3--:R-:W-:Y:S08]  /*4000*/  HMMA.16816.F32.BF16 R24, R200.reuse, R36, R24 ;  /* 0x00000024c818723c */ /* 0x048ff00000041818 */
[C---:B------:R-:W-:Y:S08]  /*4010*/  HMMA.16816.F32.BF16 R36, R200.reuse, R38, R28 ;  /* 0x00000026c824723c */ /* 0x040ff0000004181c */
[C---:B------:R-:W-:Y:S08]  /*4020*/  HMMA.16816.F32.BF16 R32, R200.reuse, R48, R20 ;  /* 0x00000030c820723c */ /* 0x040ff00000041814 */
[C---:B------:R-:W-:Y:S01]  /*4030*/  HMMA.16816.F32.BF16 R28, R200.reuse, R50, R12 ;  /* 0x00000032c81c723c */ /* 0x040fe2000004180c */
[----:B------:R-:W3:Y:S04]  /*4040*/  LDSM.16.M88.4 R12, [R241+0x3000] ;  /* 0x00300000f10c783b */ /* 0x000ee80000000200 */
[----:B------:R-:W-:Y:S03]  /*4050*/  LDSM.16.M88.4 R48, [R2+0x4000] ;  /* 0x004000000230783b */ /* 0x000fe60000000200 */
[C---:B-1----:R-:W-:Y:S08]  /*4060*/  HMMA.16816.F32.BF16 R20, R200.reuse, R16, R8 ;  /* 0x00000010c814723c */ /* 0x042ff00000041808 */
[----:B------:R-:W-:Y:S08]  /*4070*/  HMMA.16816.F32.BF16 R8, R200, R18, R4 ;  /* 0x00000012c808723c */ /* 0x000ff00000041804 */
[C---:B------:R-:W-:Y:S08]  /*4080*/  HMMA.16816.F32.BF16 R4, R204.reuse, R44, R24 ;  /* 0x0000002ccc04723c */ /* 0x040ff00000041818 */
[C---:B------:R-:W-:Y:S01]  /*4090*/  HMMA.16816.F32.BF16 R16, R204.reuse, R46, R36 ;  /* 0x0000002ecc10723c */ /* 0x040fe20000041824 */
[----:B------:R-:W1:Y:S04]  /*40a0*/  LDSM.16.M88.4 R44, [R241+0x3800] ;  /* 0x00380000f12c783b */ /* 0x000e680000000200 */
[----:B------:R-:W4:Y:S03]  /*40b0*/  LDSM.16.M88.4 R36, [R241+0x4000] ;  /* 0x00400000f124783b */ /* 0x000f260000000200 */
[C---:B------:R-:W-:Y:S08]  /*40c0*/  HMMA.16816.F32.BF16 R32, R204.reuse, R40, R32 ;  /* 0x00000028cc20723c */ /* 0x040ff00000041820 */
[C---:B--2---:R-:W-:Y:S08]  /*40d0*/  HMMA.16816.F32.BF16 R20, R204.reuse, R52, R20 ;  /* 0x00000034cc14723c */ /* 0x044ff00000041814 */
[C---:B------:R-:W-:Y:S01]  /*40e0*/  HMMA.16816.F32.BF16 R24, R204.reuse, R42, R28 ;  /* 0x0000002acc18723c */ /* 0x040fe2000004181c */
[----:B------:R-:W2:Y:S07]  /*40f0*/  LDSM.16.M88.4 R40, [R2+0x3000] ;  /* 0x003000000228783b */ /* 0x000eae0000000200 */
[----:B------:R-:W-:Y:S01]  /*4100*/  HMMA.16816.F32.BF16 R8, R204, R54, R8 ;  /* 0x00000036cc08723c */ /* 0x000fe20000041808 */
[----:B------:R-:W-:Y:S07]  /*4110*/  LDSM.16.M88.4 R52, [R135+0x4800] ;  /* 0x004800008734783b */ /* 0x000fee0000000200 */
[C---:B---3--:R-:W-:Y:S08]  /*4120*/  HMMA.16816.F32.BF16 R4, R208.reuse, R12, R4 ;  /* 0x0000000cd004723c */ /* 0x048ff00000041804 */
[C---:B------:R-:W-:Y:S08]  /*4130*/  HMMA.16816.F32.BF16 R12, R208.reuse, R14, R16 ;  /* 0x0000000ed00c723c */ /* 0x040ff00000041810 */
[C---:B-1----:R-:W-:Y:S01]  /*4140*/  HMMA.16816.F32.BF16 R16, R208.reuse, R44, R32 ;  /* 0x0000002cd010723c */ /* 0x042fe20000041820 */
[----:B------:R-:W1:Y:S07]  /*4150*/  LDSM.16.M88.4 R32, [R2+0x3800] ;  /* 0x003800000220783b */ /* 0x000e6e0000000200 */
[C---:B----4-:R-:W-:Y:S08]  /*4160*/  HMMA.16816.F32.BF16 R28, R208.reuse, R36, R20 ;  /* 0x00000024d01c723c */ /* 0x050ff00000041814 */
[C---:B------:R-:W-:Y:S01]  /*4170*/  HMMA.16816.F32.BF16 R20, R208.reuse, R38, R8 ;  /* 0x00000026d014723c */ /* 0x040fe20000041808 */
[----:B------:R-:W3:Y:S07]  /*4180*/  LDSM.16.M88.4 R8, [R236+0x3000] ;  /* 0x00300000ec08783b */ /* 0x000eee0000000200 */
[----:B------:R-:W-:Y:S01]  /*4190*/  HMMA.16816.F32.BF16 R24, R208, R46, R24 ;  /* 0x0000002ed018723c */ /* 0x000fe20000041818 */
[----:B------:R-:W4:Y:S07]  /*41a0*/  LDSM.16.M88.4 R44, [R236+0x3800] ;  /* 0x00380000ec2c783b */ /* 0x000f2e0000000200 */
[C---:B--2---:R-:W-:Y:S08]  /*41b0*/  HMMA.16816.F32.BF16 R4, R212.reuse, R40, R4 ;  /* 0x00000028d404723c */ /* 0x044ff00000041804 */
[C---:B------:R-:W-:Y:S01]  /*41c0*/  HMMA.16816.F32.BF16 R12, R212.reuse, R42, R12 ;  /* 0x0000002ad40c723c */ /* 0x040fe2000004180c */
[----:B------:R-:W2:Y:S07]  /*41d0*/  LDSM.16.M88.4 R40, [R236+0x4000] ;  /* 0x00400000ec28783b */ /* 0x000eae0000000200 */
[C---:B-1----:R-:W-:Y:S08]  /*41e0*/  HMMA.16816.F32.BF16 R16, R212.reuse, R32, R16 ;  /* 0x00000020d410723c */ /* 0x042ff00000041810 */
[----:B------:R-:W-:Y:S08]  /*41f0*/  HMMA.16816.F32.BF16 R24, R212, R34, R24 ;  /* 0x00000022d418723c */ /* 0x000ff00000041818 */
[----:B---3--:R-:W-:Y:S08]  /*4200*/  HMMA.16816.F32.BF16 R4, R216, R8, R4 ;  /* 0x00000008d804723c */ /* 0x008ff00000041804 */
[----:B------:R-:W-:Y:S01]  /*4210*/  HMMA.16816.F32.BF16 R32, R212, R50, R20 ;  /* 0x00000032d420723c */ /* 0x000fe20000041814 */
[----:B------:R-:W1:Y:S07]  /*4220*/  LDSM.16.M88.4 R20, [R241+0x4800] ;  /* 0x00480000f114783b */ /* 0x000e6e0000000200 */
[C---:B------:R-:W-:Y:S08]  /*4230*/  HMMA.16816.F32.BF16 R12, R216.reuse, R10, R12 ;  /* 0x0000000ad80c723c */ /* 0x040ff0000004180c */
[----:B----4-:R-:W-:Y:S01]  /*4240*/  HMMA.16816.F32.BF16 R8, R216, R44, R16 ;  /* 0x0000002cd808723c */ /* 0x010fe20000041810 */
[----:B------:R-:W3:Y:S07]  /*4250*/  LDSM.16.M88.4 R16, [R135+0x5000] ;  /* 0x005000008710783b */ /* 0x000eee0000000200 */
[----:B------:R-:W-:Y:S08]  /*4260*/  HMMA.16816.F32.BF16 R4, R220, R52, R4 ;  /* 0x00000034dc04723c */ /* 0x000ff00000041804 */
[----:B------:R-:W-:Y:S08]  /*4270*/  HMMA.16816.F32.BF16 R36, R212, R48, R28 ;  /* 0x00000030d424723c */ /* 0x000ff0000004181c */
[C---:B------:R-:W-:Y:S01]  /*4280*/  HMMA.16816.F32.BF16 R28, R216.reuse, R46, R24 ;  /* 0x0000002ed81c723c */ /* 0x040fe20000041818 */
[----:B------:R-:W-:Y:S04]  /*4290*/  LDSM.16.M88.4 R24, [R241+0x5000] ;  /* 0x00500000f118783b */ /* 0x000fe80000000200 */
[----:B------:R-:W-:Y:S03]  /*42a0*/  LDSM.16.M88.4 R44, [R241+0x5800] ;  /* 0x00580000f12c783b */ /* 0x000fe60000000200 */
[----:B--2---:R-:W-:Y:S01]  /*42b0*/  HMMA.16816.F32.BF16 R56, R216, R42, R32 ;  /* 0x0000002ad838723c */ /* 0x004fe20000041820 */
[----:B------:R-:W2:Y:S07]  /*42c0*/  LDSM.16.M88.4 R32, [R2+0x4800] ;  /* 0x004800000220783b */ /* 0x000eae0000000200 */
[----:B------:R-:W-:Y:S01]  /*42d0*/  HMMA.16816.F32.BF16 R12, R220, R54, R12 ;  /* 0x00000036dc0c723c */ /* 0x000fe2000004180c */
[----:B------:R-:W4:Y:S07]  /*42e0*/  LDSM.16.M88.4 R52, [R135+0x5800] ;  /* 0x005800008734783b */ /* 0x000f2e0000000200 */
[----:B-1----:R-:W-:Y:S08]  /*42f0*/  HMMA.16816.F32.BF16 R4, R224, R20, R4 ;  /* 0x00000014e004723c */ /* 0x002ff00000041804 */
[C---:B---3--:R-:W-:Y:S08]  /*4300*/  HMMA.16816.F32.BF16 R8, R220.reuse, R16, R8 ;  /* 0x00000010dc08723c */ /* 0x048ff00000041808 */
[----:B------:R-:W-:Y:S01]  /*4310*/  HMMA.16816.F32.BF16 R16, R220, R18, R28 ;  /* 0x00000012dc10723c */ /* 0x000fe2000004181c */
[----:B------:R-:W1:Y:S07]  /*4320*/  LDSM.16.M88.4 R28, [R236+0x4800] ;  /* 0x00480000ec1c783b */ /* 0x000e6e0000000200 */
[----:B------:R-:W-:Y:S08]  /*4330*/  HMMA.16816.F32.BF16 R12, R224, R22, R12 ;  /* 0x00000016e00c723c */ /* 0x000ff0000004180c */
[----:B------:R-:W-:Y:S01]  /*4340*/  HMMA.16816.F32.BF16 R36, R216, R40, R36 ;  /* 0x00000028d824723c */ /* 0x000fe20000041824 */
[----:B------:R-:W3:Y:S07]  /*4350*/  LDSM.16.M88.4 R40, [R2+0x5000] ;  /* 0x005000000228783b */ /* 0x000eee0000000200 */
[----:B--2---:R-:W-:Y:S08]  /*4360*/  HMMA.16816.F32.BF16 R4, R228, R32, R4 ;  /* 0x00000020e404723c */ /* 0x004ff00000041804 */
[----:B------:R-:W-:Y:S08]  /*4370*/  HMMA.16816.F32.BF16 R20, R224, R24, R8 ;  /* 0x00000018e014723c */ /* 0x000ff00000041808 */
[----:B------:R-:W-:Y:S01]  /*4380*/  HMMA.16816.F32.BF16 R12, R228, R34, R12 ;  /* 0x00000022e40c723c */ /* 0x000fe2000004180c */
[----:B------:R-:W-:Y:S07]  /*4390*/  LDSM.16.M88.4 R32, [R2+0x5800] ;  /* 0x005800000220783b */ /* 0x000fee0000000200 */
[----:B----4-:R-:W-:Y:S01]  /*43a0*/  HMMA.16816.F32.BF16 R48, R220, R52, R36 ;  /* 0x00000034dc30723c */ /* 0x010fe20000041824 */
[----:B------:R-:W2:Y:S07]  /*43b0*/  LDSM.16.M88.4 R36, [R236+0x5000] ;  /* 0x00500000ec24783b */ /* 0x000eae0000000200 */
[----:B-1----:R-:W-:Y:S08]  /*43c0*/  HMMA.16816.F32.BF16 R8, R232, R28, R4 ;  /* 0x0000001ce808723c */ /* 0x002ff00000041804 */
[----:B------:R-:W-:Y:S08]  /*43d0*/  HMMA.16816.F32.BF16 R16, R224, R26, R16 ;  /* 0x0000001ae010723c */ /* 0x000ff00000041810 */
[----:B---3--:R-:W-:Y:S08]  /*43e0*/  HMMA.16816.F32.BF16 R20, R228, R40, R20 ;  /* 0x00000028e414723c */ /* 0x008ff00000041814 */
[----:B------:R-:W-:Y:S01]  /*43f0*/  HMMA.16816.F32.BF16 R28, R232, R30, R12 ;  /* 0x0000001ee81c723c */ /* 0x000fe2000004180c */
[----:B------:R-:W-:-:S04]  /*4400*/  FMUL.FTZ R0, R8, c[0x0][0x320] ;  /* 0x0000c80008007a20 */ /* 0x000fc80000410000 */
[----:B------:R1:W3:Y:S03]  /*4410*/  MUFU.TANH R53, R0 ;  /* 0x0000000000357308 */ /* 0x0002e60000002400 */
[----:B------:R-:W-:Y:S08]  /*4420*/  HMMA.16816.F32.BF16 R4, R220, R54, R56 ;  /* 0x00000036dc04723c */ /* 0x000ff00000041838 */
[----:B------:R-:W-:Y:S01]  /*4430*/  HMMA.16816.F32.BF16 R24, R224, R44, R48 ;  /* 0x0000002ce018723c */ /* 0x000fe20000041830 */
[----:B-1----:R-:W-:-:S07]  /*4440*/  FMUL.FTZ R0, R9, c[0x0][0x320] ;  /* 0x0000c80009007a20 */ /* 0x002fce0000410000 */
[----:B------:R-:W-:Y:S01]  /*4450*/  HMMA.16816.F32.BF16 R12, R228, R42, R16 ;  /* 0x0000002ae40c723c */ /* 0x000fe20000041810 */
[----:B------:R1:W4:Y:S07]  /*4460*/  MUFU.TANH R52, R0 ;  /* 0x0000000000347308 */ /* 0x00032e0000002400 */
[----:B--2---:R-:W-:Y:S01]  /*4470*/  HMMA.16816.F32.BF16 R16, R232, R36, R20 ;  /* 0x00000024e810723c */ /* 0x004fe20000041814 */
[----:B------:R-:W2:Y:S01]  /*4480*/  LDSM.16.M88.4 R20, [R236+0x5800] ;  /* 0x00580000ec14783b */ /* 0x000ea20000000200 */
[----:B------:R-:W-:-:S06]  /*4490*/  DEPBAR.LE SB0, 0x0 ;  /* 0x000080000000791a */ /* 0x000fcc0000000000 */
[----:B------:R-:W-:Y:S01]  /*44a0*/  HMMA.16816.F32.BF16 R4, R224, R46, R4 ;  /* 0x0000002ee004723c */ /* 0x000fe20000041804 */
[----:B-1----:R-:W-:-:S04]  /*44b0*/  FMUL.FTZ R0, R10, c[0x0][0x320] ;  /* 0x0000c8000a007a20 */ /* 0x002fc80000410000 */
[----:B------:R1:W1:Y:S03]  /*44c0*/  MUFU.TANH R44, R0 ;  /* 0x00000000002c7308 */ /* 0x0002660000002400 */
[----:B------:R-:W-:Y:S01]  /*44d0*/  HMMA.16816.F32.BF16 R12, R232, R38, R12 ;  /* 0x00000026e80c723c */ /* 0x000fe2000004180c */
[----:B-1----:R-:W-:-:S07]  /*44e0*/  FMUL.FTZ R0, R11, c[0x0][0x320] ;  /* 0x0000c8000b007a20 */ /* 0x002fce0000410000 */
[C---:B------:R-:W-:Y:S01]  /*44f0*/  HMMA.16816.F32.BF16 R8, R228.reuse, R32, R24 ;  /* 0x00000020e408723c */ /* 0x040fe20000041818 */
[----:B------:R1:W1:Y:S07]  /*4500*/  MUFU.TANH R43, R0 ;  /* 0x00000000002b7308 */ /* 0x00026e0000002400 */
[----:B------:R-:W-:Y:S01]  /*4510*/  HMMA.16816.F32.BF16 R4, R228, R34, R4 ;  /* 0x00000022e404723c */ /* 0x000fe20000041804 */
[----:B-1----:R-:W-:-:S04]  /*4520*/  FMUL.FTZ R0, R28, c[0x0][0x320] ;  /* 0x0000c8001c007a20 */ /* 0x002fc80000410000 */
[----:B------:R1:W1:Y:S11]  /*4530*/  MUFU.TANH R42, R0 ;  /* 0x00000000002a7308 */ /* 0x0002760000002400 */
[C---:B--2---:R-:W-:Y:S08]  /*4540*/  HMMA.16816.F32.BF16 R8, R232.reuse, R20, R8 ;  /* 0x00000014e808723c */ /* 0x044ff00000041808 */
[----:B------:R-:W-:Y:S01]  /*4550*/  HMMA.16816.F32.BF16 R4, R232, R22, R4 ;  /* 0x00000016e804723c */ /* 0x000fe20000041804 */
[----:B-1----:R-:W-:-:S04]  /*4560*/  FMUL.FTZ R0, R29, c[0x0][0x320] ;  /* 0x0000c8001d007a20 */ /* 0x002fc80000410000 */
[----:B------:R1:W2:Y:S02]  /*4570*/  MUFU.TANH R41, R0 ;  /* 0x0000000000297308 */ /* 0x0002a40000002400 */
        /* <DEDUP_REMOVED lines=35> */
[----:B------:R1:W1:Y:S01]  /*47b0*/  MUFU.TANH R21, R0 ;  /* 0x0000000000157308 */ /* 0x0002620000002400 */
[----:B------:R-:W-:Y:S06]  /*47c0*/  BAR.SYNC.DEFER_BLOCKING 0x0 ;  /* 0x0000000000007b1d */ /* 0x000fec0000010000 */
[----:B------:R-:W-:Y:S05]  /*47d0*/  @!P1 BRA `(.L_x_35) ;  /* 0x0000066000009947 */ /* 0x000fea0003800000 */
[----:B--234-:R-:W2:Y:S04]  /*47e0*/  LDL R3, [R1+0x14] ;  /* 0x0000140001037983 */ /* 0x01cea80000100800 */
[----:B------:R-:W3:Y:S04]  /*47f0*/  LDL.64 R66, [R1+0x20] ;  /* 0x0000200001427983 */ /* 0x000ee80000100a00 */
[----:B------:R-:W4:Y:S01]  /*4800*/  LDL R64, [R1+0x34] ;  /* 0x0000340001407983 */ /* 0x000f220000100800 */
[----:B------:R-:W-:-:S03]  /*4810*/  SHF.R.S32.HI R63, RZ, 0x1f, R68 ;  /* 0x0000001fff3f7819 */ /* 0x000fc60000011444 */
[----:B------:R-:W5:Y:S01]  /*4820*/  LDL.64 R8, [R1+0x18] ;  /* 0x0000180001087983 */ /* 0x000f620000100a00 */
[----:B------:R-:W-:Y:S01]  /*4830*/  LEA.HI R63, R63, R68, RZ, 0x3 ;  /* 0x000000443f3f7211 */ /* 0x000fe200078f18ff */
[----:B-1----:R-:W-:Y:S02]  /*4840*/  IMAD.MOV.U32 R0, RZ, RZ, 0x1 ;  /* 0x00000001ff007424 */ /* 0x002fe400078e00ff */
[----:B------:R-:W3:Y:S01]  /*4850*/  LDL R6, [R1+0x30] ;  /* 0x0000300001067983 */ /* 0x000ee20000100800 */
[----:B------:R-:W-:Y:S02]  /*4860*/  SHF.R.S32.HI R63, RZ, 0x3, R63 ;  /* 0x00000003ff3f7819 */ /* 0x000fe4000001143f */
[----:B------:R-:W-:-:S03]  /*4870*/  ISETP.NE.AND P1, PT, R0, c[0x0][0x2b8], PT ;  /* 0x0000ae0000007a0c */ /* 0x000fc60003f25270 */
[----:B------:R-:W-:Y:S02]  /*4880*/  IMAD R2, R65, 0x20, R63 ;  /* 0x0000002041027824 */ /* 0x000fe400078e023f */
[----:B------:R-:W-:-:S03]  /*4890*/  IMAD.MOV.U32 R252, RZ, RZ, RZ ;  /* 0x000000fffffc7224 */ /* 0x000fc600078e00ff */
[----:B--2---:R-:W-:-:S04]  /*48a0*/  IADD3 R2, R2, R62, R3 ;  /* 0x0000003e02027210 */ /* 0x004fc80007ffe003 */
[----:B------:R-:W-:-:S05]  /*48b0*/  IADD3 R2, R2, -0x30, RZ ;  /* 0xffffffd002027810 */ /* 0x000fca0007ffe0ff */
[----:B------:R-:W-:-:S04]  /*48c0*/  @P1 IMAD.HI.U32 R3, R2, c[0x0][0x2bc], RZ ;  /* 0x0000af0002031a27 */ /* 0x000fc800078e00ff */
[----:B------:R-:W-:Y:S01]  /*48d0*/  IMAD.MOV.U32 R0, RZ, RZ, R2 ;  /* 0x000000ffff007224 */ /* 0x000fe200078e0002 */
[----:B------:R-:W-:-:S04]  /*48e0*/  @P1 SHF.R.U32.HI R0, RZ, c[0x0][0x2c0], R3 ;  /* 0x0000b000ff001a19 */ /* 0x000fc80000011603 */
[----:B---3--:R-:W-:-:S04]  /*48f0*/  @!P0 IADD3 R3, P1, R0, R66, RZ ;  /* 0x0000004200038210 */ /* 0x008fc80007f3e0ff */
[----:B----4-:R-:W-:Y:S02]  /*4900*/  @!P0 LEA.HI.X.SX32 R5, R0, R64, 0x1, P1 ;  /* 0x0000004000058211 */ /* 0x010fe400008f0eff */
[----:B------:R-:W-:-:S04]  /*4910*/  @!P0 LEA R4, P1, R3, c[0x0][0x2a0], 0x2 ;  /* 0x0000a80003048a11 */ /* 0x000fc800078210ff */
[----:B------:R-:W-:-:S05]  /*4920*/  @!P0 LEA.HI.X R5, R3, c[0x0][0x2a4], R5, 0x2, P1 ;  /* 0x0000a90003058a11 */ /* 0x000fca00008f1405 */
[----:B------:R-:W2:Y:S01]  /*4930*/  @!P0 LDG.E R252, [R4.64] ;  /* 0x0000000604fc8981 */ /* 0x000ea2000c1e1900 */
[----:B------:R-:W-:-:S04]  /*4940*/  IMAD.MOV R0, RZ, RZ, -R0 ;  /* 0x000000ffff007224 */ /* 0x000fc800078e0a00 */
[----:B------:R-:W-:-:S05]  /*4950*/  IMAD R7, R0, c[0x0][0x2b8], R2 ;  /* 0x0000ae0000077a24 */ /* 0x000fca00078e0202 */
[----:B------:R-:W-:Y:S01]  /*4960*/  SHF.R.S32.HI R0, RZ, 0x1f, R7 ;  /* 0x0000001fff007819 */ /* 0x000fe20000011407 */
[----:B------:R-:W-:-:S04]  /*4970*/  IMAD.WIDE.U32 R2, R7, c[0x0][0x1e0], RZ ;  /* 0x0000780007027a25 */ /* 0x000fc800078e00ff */
[----:B------:R-:W-:-:S04]  /*4980*/  IMAD R0, R0, c[0x0][0x1e0], RZ ;  /* 0x0000780000007a24 */ /* 0x000fc800078e02ff */
[----:B------:R-:W-:Y:S01]  /*4990*/  IMAD R0, R7, c[0x0][0x1e4], R0 ;  /* 0x0000790007007a24 */ /* 0x000fe200078e0200 */
[----:B------:R1:W-:Y:S03]  /*49a0*/  STL [R1], R7 ;  /* 0x0000000701007387 */ /* 0x0003e60000100800 */
[----:B------:R-:W-:Y:S01]  /*49b0*/  IMAD.IADD R3, R3, 0x1, R0 ;  /* 0x0000000103037824 */ /* 0x000fe200078e0200 */
[----:B------:R-:W-:-:S04]  /*49c0*/  IADD3 R13, -R63, 0x30, RZ ;  /* 0x000000303f0d7810 */ /* 0x000fc80007ffe1ff */
[----:B------:R-:W-:Y:S02]  /*49d0*/  ISETP.GE.AND P2, PT, R13, 0x1, PT ;  /* 0x000000010d00780c */ /* 0x000fe40003f46270 */
[----:B--2---:R-:W-:Y:S01]  /*49e0*/  SHF.R.S32.HI R0, RZ, 0x1f, R252 ;  /* 0x0000001fff007819 */ /* 0x004fe200000114fc */
[----:B------:R-:W-:-:S04]  /*49f0*/  IMAD.WIDE.U32 R2, R252, c[0x0][0x1f0], R2 ;  /* 0x00007c00fc027a25 */ /* 0x000fc800078e0002 */
[----:B------:R-:W-:-:S04]  /*4a00*/  IMAD R0, R0, c[0x0][0x1f0], RZ ;  /* 0x00007c0000007a24 */ /* 0x000fc800078e02ff */
[----:B------:R-:W-:Y:S01]  /*4a10*/  IMAD R4, R252, c[0x0][0x1f4], R0 ;  /* 0x00007d00fc047a24 */ /* 0x000fe200078e0200 */
[----:B-----5:R-:W-:-:S04]  /*4a20*/  IADD3 R0, P1, R8, R2, RZ ;  /* 0x0000000208007210 */ /* 0x020fc80007f3e0ff */
[----:B------:R-:W-:Y:S02]  /*4a30*/  IADD3.X R2, R6, R3, R4, P1, !PT ;  /* 0x0000000306027210 */ /* 0x000fe40000ffe404 */
[----:B------:R-:W-:-:S04]  /*4a40*/  LEA R12, P1, R0, c[0x0][0x1c8], 0x1 ;  /* 0x00007200000c7a11 */ /* 0x000fc800078208ff */
[----:B------:R-:W-:Y:S01]  /*4a50*/  LEA.HI.X R5, R0, c[0x0][0x1cc], R2, 0x1, P1 ;  /* 0x0000730000057a11 */ /* 0x000fe200008f0c02 */
[----:B------:R-:W-:Y:S06]  /*4a60*/  BRA.DIV ~URZ, `(.L_x_36) ;  /* 0x0000b2f27f007947 */ /* 0x000fec000b800000 */
[----:B-1----:R1:W2:Y:S02]  /*4a70*/  SHFL.IDX PT, R4, R5, RZ, 0x181f ;  /* 0x00181fff05047589 */ /* 0x0022a400000e0000 */
.L_x_120:
[----:B------:R-:W-:Y:S05]  /*4a80*/  BRA.DIV ~URZ, `(.L_x_37) ;  /* 0x0000b3427f007947 */ /* 0x000fea000b800000 */
[----:B------:R3:W4:Y:S02]  /*4a90*/  SHFL.IDX PT, R0, R12, RZ, 0x181f ;  /* 0x00181fff0c007589 */ /* 0x00072400000e0000 */
.L_x_121:
[----:B------:R-:W-:Y:S01]  /*4aa0*/  BSSY B0, `(.L_x_38) ;  /* 0x000001b000007945 */ /* 0x000fe20003800000 */
[----:B------:R-:W-:Y:S05]  /*4ab0*/  @!P2 BRA `(.L_x_39) ;  /* 0x000001900000a947 */ /* 0x000fea0003800000 */
[C---:B----4-:R-:W-:Y:S02]  /*4ac0*/  LEA R10, P2, R251.reuse, R0, 0x1 ;  /* 0x00000000fb0a7211 */ /* 0x050fe400078408ff */
[----:B------:R-:W-:Y:S02]  /*4ad0*/  SHF.R.S32.HI R3, RZ, 0x1f, R251 ;  /* 0x0000001fff037819 */ /* 0x000fe400000114fb */
[C---:B------:R-:W-:Y:S02]  /*4ae0*/  IADD3 R2, R251.reuse, 0x40, RZ ;  /* 0x00000040fb027810 */ /* 0x040fe40007ffe0ff */
[C---:B--2---:R-:W-:Y:S02]  /*4af0*/  LEA.HI.X R11, R251.reuse, R4, R3, 0x1, P2 ;  /* 0x00000004fb0b7211 */ /* 0x044fe400010f0c03 */
[----:B------:R-:W-:-:S02]  /*4b00*/  IADD3 R3, R251, 0x40, RZ ;  /* 0x00000040fb037810 */ /* 0x000fc40007ffe0ff */
[C---:B------:R-:W-:Y:S01]  /*4b10*/  IADD3 R17, R251.reuse, 0x80, RZ ;  /* 0x00000080fb117810 */ /* 0x040fe20007ffe0ff */
[----:B------:R-:W-:Y:S01]  /*4b20*/  @!PT LDS RZ, [RZ] ;  /* 0x00000000fffff984 */ /* 0x000fe20000000800 */
[----:B------:R-:W-:Y:S01]  /*4b30*/  @!PT LDS RZ, [RZ] ;  /* 0x00000000fffff984 */ /* 0x000fe20000000800 */
[----:B------:R-:W-:Y:S01]  /*4b40*/  @!PT LDS RZ, [RZ] ;  /* 0x00000000fffff984 */ /* 0x000fe20000000800 */
[----:B------:R2:W-:Y:S01]  /*4b50*/  LDGSTS.E.BYPASS.LTC128B.128 [R247+0x14080], [R10.64], !P6 ;  /* 0x140800000af77fae */ /* 0x0005e2000f101d46 */
[----:B------:R-:W-:Y:S02]  /*4b60*/  LEA R8, P1, R2, R0, 0x1 ;  /* 0x0000000002087211 */ /* 0x000fe400078208ff */
[----:B------:R-:W-:Y:S02]  /*4b70*/  SHF.R.S32.HI R3, RZ, 0x1f, R3 ;  /* 0x0000001fff037819 */ /* 0x000fe40000011403 */
[C---:B------:R-:W-:Y:S02]  /*4b80*/  IADD3 R19, R251.reuse, 0x80, RZ ;  /* 0x00000080fb137810 */ /* 0x040fe40007ffe0ff */
[C---:B------:R-:W-:Y:S02]  /*4b90*/  IADD3 R15, R251.reuse, 0xc0, RZ ;  /* 0x000000c0fb0f7810 */ /* 0x040fe40007ffe0ff */
[----:B------:R-:W-:-:S02]  /*4ba0*/  IADD3 R16, R251, 0xc0, RZ ;  /* 0x000000c0fb107810 */ /* 0x000fc40007ffe0ff */
[----:B------:R-:W-:Y:S02]  /*4bb0*/  LEA R6, P2, R17, R0, 0x1 ;  /* 0x0000000011067211 */ /* 0x000fe400078408ff */
[----:B------:R-:W-:Y:S02]  /*4bc0*/  SHF.R.S32.HI R19, RZ, 0x1f, R19 ;  /* 0x0000001fff137819 */ /* 0x000fe40000011413 */
[----:B------:R-:W-:Y:S02]  /*4bd0*/  LEA.HI.X R9, R2, R4, R3, 0x1, P1 ;  /* 0x0000000402097211 */ /* 0x000fe400008f0c03 */
[----:B------:R-:W-:Y:S02]  /*4be0*/  SHF.R.S32.HI R16, RZ, 0x1f, R16 ;  /* 0x0000001fff107819 */ /* 0x000fe40000011410 */
[----:B------:R-:W-:Y:S01]  /*4bf0*/  LEA R2, P1, R15, R0, 0x1 ;  /* 0x000000000f027211 */ /* 0x000fe200078208ff */
[----:B------:R2:W-:Y:S01]  /*4c00*/  LDGSTS.E.BYPASS.LTC128B.128 [R247+0x15880], [R8.64], !P5 ;  /* 0x1588000008f77fae */ /* 0x0005e2000e901d46 */
[----:B------:R-:W-:-:S02]  /*4c10*/  LEA.HI.X R7, R17, R4, R19, 0x1, P2 ;  /* 0x0000000411077211 */ /* 0x000fc400010f0c13 */
[----:B------:R-:W-:-:S03]  /*4c20*/  LEA.HI.X R3, R15, R4, R16, 0x1, P1 ;  /* 0x000000040f037211 */ /* 0x000fc600008f0c10 */
[----:B------:R2:W-:Y:S04]  /*4c30*/  LDGSTS.E.BYPASS.LTC128B.128 [R247+0x17080], [R6.64], !P4 ;  /* 0x1708000006f77fae */ /* 0x0005e8000e101d46 */
[----:B------:R2:W-:Y:S02]  /*4c40*/  LDGSTS.E.BYPASS.LTC128B.128 [R247+0x18880], [R2.64], !P3 ;  /* 0x1888000002f77fae */ /* 0x0005e4000d901d46 */
.L_x_39:
[----:B------:R-:W-:Y:S05]  /*4c50*/  BSYNC B0 ;  /* 0x0000000000007941 */ /* 0x000fea0003800000 */
.L_x_38:
[----:B------:R-:W-:Y:S01]  /*4c60*/  ISETP.GE.AND P1, PT, R13, 0x21, PT ;  /* 0x000000210d00780c */ /* 0x000fe20003f26270 */
[----:B------:R-:W-:Y:S06]  /*4c70*/  BRA.DIV ~URZ, `(.L_x_40) ;  /* 0x0000b1b27f007947 */ /* 0x000fec000b800000 */
[----:B--2---:R2:W1:Y:S04]  /*4c80*/  SHFL.IDX PT, R4, R5, 0x1, 0x181f ;  /* 0x00381f0005047f89 */ /* 0x00446800000e0000 */
[----:B----4-:R2:W4:Y:S02]  /*4c90*/  SHFL.IDX PT, R0, R12, 0x1, 0x181f ;  /* 0x00381f000c007f89 */ /* 0x01052400000e0000 */
.L_x_122:
[----:B------:R-:W-:Y:S05]  /*4ca0*/  @!P1 BRA `(.L_x_35) ;  /* 0x0000019000009947 */ /* 0x000fea0003800000 */
[----:B----4-:R-:W-:Y:S02]  /*4cb0*/  LEA R10, P2, R251, R0, 0x1 ;  /* 0x00000000fb0a7211 */ /* 0x010fe400078408ff */
[----:B------:R-:W-:-:S02]  /*4cc0*/  SHF.R.S32.HI R3, RZ, 0x1f, R251 ;  /* 0x0000001fff037819 */ /* 0x000fc400000114fb */
[C---:B------:R-:W-:Y:S02]  /*4cd0*/  IADD3 R2, R251.reuse, 0x40, RZ ;  /* 0x00000040fb027810 */ /* 0x040fe40007ffe0ff */
[C---:B-1----:R-:W-:Y:S02]  /*4ce0*/  LEA.HI.X R11, R251.reuse, R4, R3, 0x1, P2 ;  /* 0x00000004fb0b7211 */ /* 0x042fe400010f0c03 */
[C---:B------:R-:W-:Y:S02]  /*4cf0*/  IADD3 R3, R251.reuse, 0x40, RZ ;  /* 0x00000040fb037810 */ /* 0x040fe40007ffe0ff */
[----:B------:R-:W-:Y:S01]  /*4d00*/  IADD3 R13, R251, 0x80, RZ ;  /* 0x00000080fb0d7810 */ /* 0x000fe20007ffe0ff */
[----:B------:R-:W-:Y:S01]  /*4d10*/  @!PT LDS RZ, [RZ] ;  /* 0x00000000fffff984 */ /* 0x000fe20000000800 */
[----:B------:R-:W-:Y:S01]  /*4d20*/  @!PT LDS RZ, [RZ] ;  /* 0x00000000fffff984 */ /* 0x000fe20000000800 */
[----:B------:R-:W-:Y:S01]  /*4d30*/  @!PT LDS RZ, [RZ] ;  /* 0x00000000fffff984 */ /* 0x000fe20000000800 */
[----:B------:R1:W-:Y:S01]  /*4d40*/  LDGSTS.E.BYPASS.LTC128B.128 [R247+0x15080], [R10.64], !P6 ;  /* 0x150800000af77fae */ /* 0x0003e2000f101d46 */
[----:B------:R-:W-:Y:S02]  /*4d50*/  LEA R8, P1, R2, R0, 0x1 ;  /* 0x0000000002087211 */ /* 0x000fe400078208ff */
[----:B------:R-:W-:-:S02]  /*4d60*/  SHF.R.S32.HI R3, RZ, 0x1f, R3 ;  /* 0x0000001fff037819 */ /* 0x000fc40000011403 */
[C---:B------:R-:W-:Y:S02]  /*4d70*/  IADD3 R15, R251.reuse, 0x80, RZ ;  /* 0x00000080fb0f7810 */ /* 0x040fe40007ffe0ff */
[C---:B--2---:R-:W-:Y:S02]  /*4d80*/  IADD3 R5, R251.reuse, 0xc0, RZ ;  /* 0x000000c0fb057810 */ /* 0x044fe40007ffe0ff */
[----:B---3--:R-:W-:Y:S02]  /*4d90*/  IADD3 R12, R251, 0xc0, RZ ;  /* 0x000000c0fb0c7810 */ /* 0x008fe40007ffe0ff */
[----:B------:R-:W-:Y:S02]  /*4da0*/  LEA R6, P2, R13, R0, 0x1 ;  /* 0x000000000d067211 */ /* 0x000fe400078408ff */
[----:B------:R-:W-:Y:S02]  /*4db0*/  SHF.R.S32.HI R15, RZ, 0x1f, R15 ;  /* 0x0000001fff0f7819 */ /* 0x000fe4000001140f */
[----:B------:R-:W-:-:S02]  /*4dc0*/  LEA.HI.X R9, R2, R4, R3, 0x1, P1 ;  /* 0x0000000402097211 */ /* 0x000fc400008f0c03 */
[----:B------:R-:W-:Y:S02]  /*4dd0*/  SHF.R.S32.HI R12, RZ, 0x1f, R12 ;  /* 0x0000001fff0c7819 */ /* 0x000fe4000001140c */
[----:B------:R-:W-:Y:S01]  /*4de0*/  LEA R2, P1, R5, R0, 0x1 ;  /* 0x0000000005027211 */ /* 0x000fe200078208ff */
[----:B------:R1:W-:Y:S01]  /*4df0*/  LDGSTS.E.BYPASS.LTC128B.128 [R247+0x16880], [R8.64], !P5 ;  /* 0x1688000008f77fae */ /* 0x0003e2000e901d46 */
[-C--:B------:R-:W-:Y:S02]  /*4e00*/  LEA.HI.X R7, R13, R4.reuse, R15, 0x1, P2 ;  /* 0x000000040d077211 */ /* 0x080fe400010f0c0f */
[----:B------:R-:W-:-:S03]  /*4e10*/  LEA.HI.X R3, R5, R4, R12, 0x1, P1 ;  /* 0x0000000405037211 */ /* 0x000fc600008f0c0c */
[----:B------:R1:W-:Y:S04]  /*4e20*/  LDGSTS.E.BYPASS.LTC128B.128 [R247+0x18080], [R6.64], !P4 ;  /* 0x1808000006f77fae */ /* 0x0003e8000e101d46 */
[----:B------:R1:W-:Y:S02]  /*4e30*/  LDGSTS.E.BYPASS.LTC128B.128 [R247+0x19880], [R2.64], !P3 ;  /* 0x1988000002f77fae */ /* 0x0003e4000d901d46 */
.L_x_35:
[----:B--234-:R-:W-:Y:S05]  /*4e40*/  BSYNC B1 ;  /* 0x0000000000017941 */ /* 0x01cfea0003800000 */
.L_x_34:
[----:B-1----:R-:W2:Y:S04]  /*4e50*/  LDL R0, [R1+0x84] ;  /* 0x0000840001007983 */ /* 0x002ea80000100800 */
[----:B------:R-:W0:Y:S01]  /*4e60*/  LDGDEPBAR ;  /* 0x00000000000079af */ /* 0x000e220000000000 */
[----:B--2---:R-:W-:-:S05]  /*4e70*/  IMAD.IADD R0, R60, 0x1, -R0 ;  /* 0x000000013c007824 */ /* 0x004fca00078e0a00 */
[C---:B------:R-:W-:Y:S02]  /*4e80*/  ISETP.GT.AND P3, PT, R0.reuse, RZ, PT ;  /* 0x000000ff0000720c */ /* 0x040fe40003f64270 */
[C---:B------:R-:W-:Y:S02]  /*4e90*/  ISETP.GT.AND P2, PT, R0.reuse, 0x1, PT ;  /* 0x000000010000780c */ /* 0x040fe40003f44270 */
[----:B------:R-:W-:Y:S02]  /*4ea0*/  ISETP.GT.AND P1, PT, R0, 0x8, PT ;  /* 0x000000080000780c */ /* 0x000fe40003f24270 */
[----:B------:R-:W-:Y:S02]  /*4eb0*/  FSEL R9, R44, -INF , P3 ;  /* 0xff8000002c097808 */ /* 0x000fe40001800000 */
[----:B------:R-:W-:Y:S02]  /*4ec0*/  FSEL R7, R53, -INF , P3 ;  /* 0xff80000035077808 */ /* 0x000fe40001800000 */
[----:B------:R-:W-:-:S02]  /*4ed0*/  FSEL R8, R43, -INF , P2 ;  /* 0xff8000002b087808 */ /* 0x000fc40001000000 */
[----:B------:R-:W-:Y:S02]  /*4ee0*/  FSEL R6, R52, -INF , P2 ;  /* 0xff80000034067808 */ /* 0x000fe40001000000 */
[----:B------:R-:W-:Y:S02]  /*4ef0*/  ISETP.GT.AND P3, PT, R0, 0x9, PT ;  /* 0x000000090000780c */ /* 0x000fe40003f64270 */
[----:B------:R-:W-:Y:S02]  /*4f00*/  FSEL R17, R40, -INF , P1 ;  /* 0xff80000028117808 */ /* 0x000fe40000800000 */
[----:B------:R-:W-:Y:S02]  /*4f10*/  FSEL R11, R42, -INF , P1 ;  /* 0xff8000002a0b7808 */ /* 0x000fe40000800000 */
[----:B------:R-:W-:Y:S02]  /*4f20*/  FMNMX.FTZ R3, R7, R6, !PT ;  /* 0x0000000607037209 */ /* 0x000fe40007810000 */
[----:B------:R-:W-:-:S02]  /*4f30*/  FMNMX.FTZ R2, R9, R8, !PT ;  /* 0x0000000809027209 */ /* 0x000fc40007810000 */
[C---:B------:R-:W-:Y:S02]  /*4f40*/  ISETP.GT.AND P2, PT, R0.reuse, 0x10, PT ;  /* 0x000000100000780c */ /* 0x040fe40003f44270 */
[----:B------:R-:W-:Y:S02]  /*4f50*/  FSEL R16, R37, -INF , P3 ;  /* 0xff80000025107808 */ /* 0x000fe40001800000 */
[----:B------:R-:W-:Y:S02]  /*4f60*/  FSEL R10, R41, -INF , P3 ;  /* 0xff800000290a7808 */ /* 0x000fe40001800000 */
[----:B------:R-:W-:Y:S02]  /*4f70*/  FMNMX.FTZ R3, R11, R3, !PT ;  /* 0x000000030b037209 */ /* 0x000fe40007810000 */
[----:B------:R-:W-:Y:S02]  /*4f80*/  FMNMX.FTZ R2, R17, R2, !PT ;  /* 0x0000000211027209 */ /* 0x000fe40007810000 */
[----:B------:R-:W-:-:S02]  /*4f90*/  ISETP.GT.AND P1, PT, R0, 0x11, PT ;  /* 0x000000110000780c */ /* 0x000fc40003f24270 */
[----:B------:R-:W-:Y:S02]  /*4fa0*/  FSEL R19, R32, -INF , P2 ;  /* 0xff80000020137808 */ /* 0x000fe40001000000 */
[----:B------:R-:W-:Y:S02]  /*4fb0*/  FSEL R13, R33, -INF , P2 ;  /* 0xff800000210d7808 */ /* 0x000fe40001000000 */
[----:B------:R-:W-:Y:S02]  /*4fc0*/  FMNMX.FTZ R3, R10, R3, !PT ;  /* 0x000000030a037209 */ /* 0x000fe40007810000 */
[----:B------:R-:W-:Y:S02]  /*4fd0*/  FMNMX.FTZ R2, R16, R2, !PT ;  /* 0x0000000210027209 */ /* 0x000fe40007810000 */
[----:B------:R-:W-:Y:S02]  /*4fe0*/  ISETP.GT.AND P3, PT, R0, 0x18, PT ;  /* 0x000000180000780c */ /* 0x000fe40003f64270 */
[----:B------:R-:W-:-:S02]  /*4ff0*/  FSEL R20, R18, -INF , P1 ;  /* 0xff80000012147808 */ /* 0x000fc40000800000 */
[----:B------:R-:W-:Y:S02]  /*5000*/  FSEL R12, R36, -INF , P1 ;  /* 0xff800000240c7808 */ /* 0x000fe40000800000 */
[----:B------:R-:W-:Y:S02]  /*5010*/  FMNMX.FTZ R3, R13, R3, !PT ;  /* 0x000000030d037209 */ /* 0x000fe40007810000 */
[----:B------:R-:W-:Y:S02]  /*5020*/  FMNMX.FTZ R2, R19, R2, !PT ;  /* 0x0000000213027209 */ /* 0x000fe40007810000 */
[----:B------:R-:W-:Y:S02]  /*5030*/  ISETP.GT.AND P2, PT, R0, 0x19, PT ;  /* 0x000000190000780c */ /* 0x000fe40003f44270 */
[----:B------:R-:W-:Y:S02]  /*5040*/  FSEL R18, R14, -INF , P3 ;  /* 0xff8000000e127808 */ /* 0x000fe40001800000 */
[----:B------:R-:W-:-:S02]  /*5050*/  FSEL R15, R30, -INF , P3 ;  /* 0xff8000001e0f7808 */ /* 0x000fc40001800000 */
[----:B------:R-:W-:Y:S02]  /*5060*/  FMNMX.FTZ R3, R12, R3, !PT ;  /* 0x000000030c037209 */ /* 0x000fe40007810000 */
[----:B------:R-:W-:Y:S02]  /*5070*/  FMNMX.FTZ R2, R20, R2, !PT ;  /* 0x0000000214027209 */ /* 0x000fe40007810000 */
[----:B------:R-:W-:Y:S02]  /*5080*/  ISETP.GT.AND P1, PT, R0, 0x20, PT ;  /* 0x000000200000780c */ /* 0x000fe40003f24270 */
[----:B------:R-:W-:Y:S02]  /*5090*/  FSEL R24, R24, -INF , P2 ;  /* 0xff80000018187808 */ /* 0x000fe40001000000 */
[----:B------:R-:W-:Y:S02]  /*50a0*/  FSEL R14, R31, -INF , P2 ;  /* 0xff8000001f0e7808 */ /* 0x000fe40001000000 */
[----:B------:R-:W-:-:S02]  /*50b0*/  FMNMX.FTZ R3, R15, R3, !PT ;  /* 0x000000030f037209 */ /* 0x000fc40007810000 */
[----:B------:R-:W-:Y:S02]  /*50c0*/  FMNMX.FTZ R2, R18, R2, !PT ;  /* 0x0000000212027209 */ /* 0x000fe40007810000 */
[----:B------:R-:W-:Y:S02]  /*50d0*/  FSEL R79, R23, -INF , P1 ;  /* 0xff800000174f7808 */ /* 0x000fe40000800000 */
[----:B------:R-:W-:Y:S02]  /*50e0*/  FSEL R76, R28, -INF , P1 ;  /* 0xff8000001c4c7808 */ /* 0x000fe40000800000 */
[C---:B------:R-:W-:Y:S02]  /*50f0*/  ISETP.GT.AND P3, PT, R0.reuse, 0x21, PT ;  /* 0x000000210000780c */ /* 0x040fe40003f64270 */
[C---:B------:R-:W-:Y:S02]  /*5100*/  ISETP.GT.AND P2, PT, R0.reuse, 0x28, PT ;  /* 0x000000280000780c */ /* 0x040fe40003f44270 */
[----:B------:R-:W-:-:S02]  /*5110*/  ISETP.GT.AND P1, PT, R0, 0x29, PT ;  /* 0x000000290000780c */ /* 0x000fc40003f24270 */
[----:B------:R-:W-:Y:S02]  /*5120*/  FMNMX.FTZ R0, R14, R3, !PT ;  /* 0x000000030e007209 */ /* 0x000fe40007810000 */
[----:B------:R-:W-:Y:S02]  /*5130*/  FMNMX.FTZ R2, R24, R2, !PT ;  /* 0x0000000218027209 */ /* 0x000fe40007810000 */
[----:B------:R-:W-:Y:S02]  /*5140*/  FSEL R78, R27, -INF , P3 ;  /* 0xff8000001b4e7808 */ /* 0x000fe40001800000 */
[----:B------:R-:W-:Y:S02]  /*5150*/  FSEL R74, R29, -INF , P3 ;  /* 0xff8000001d4a7808 */ /* 0x000fe40001800000 */
[----:B------:R-:W-:Y:S02]  /*5160*/  FMNMX.FTZ R0, R76, R0, !PT ;  /* 0x000000004c007209 */ /* 0x000fe40007810000 */
[----:B------:R-:W-:-:S02]  /*5170*/  FMNMX.FTZ R2, R79, R2, !PT ;  /* 0x000000024f027209 */ /* 0x000fc40007810000 */
[----:B------:R-:W-:Y:S02]  /*5180*/  FSEL R77, R22, -INF , P2 ;  /* 0xff800000164d7808 */ /* 0x000fe40001000000 */
[----:B------:R-:W-:Y:S02]  /*5190*/  FSEL R73, R26, -INF , P2 ;  /* 0xff8000001a497808 */ /* 0x000fe40001000000 */
[----:B------:R-:W-:Y:S02]  /*51a0*/  FMNMX.FTZ R0, R74, R0, !PT ;  /* 0x000000004a007209 */ /* 0x000fe40007810000 */
[----:B------:R-:W-:Y:S02]  /*51b0*/  FMNMX.FTZ R2, R78, R2, !PT ;  /* 0x000000024e027209 */ /* 0x000fe40007810000 */
[----:B------:R-:W-:Y:S02]  /*51c0*/  FSEL R75, R21, -INF , P1 ;  /* 0xff800000154b7808 */ /* 0x000fe40000800000 */
[----:B------:R-:W-:-:S02]  /*51d0*/  FSEL R72, R25, -INF , P1 ;  /* 0xff80000019487808 */ /* 0x000fc40000800000 */
[----:B------:R-:W-:Y:S02]  /*51e0*/  FMNMX.FTZ R0, R73, R0, !PT ;  /* 0x0000000049007209 */ /* 0x000fe40007810000 */
[----:B------:R-:W-:Y:S02]  /*51f0*/  FMNMX.FTZ R2, R77, R2, !PT ;  /* 0x000000024d027209 */ /* 0x000fe40007810000 */
[----:B------:R-:W-:Y:S02]  /*5200*/  FMNMX.FTZ R4, R72, R0, !PT ;  /* 0x0000000048047209 */ /* 0x000fe40007810000 */
[----:B------:R-:W-:Y:S01]  /*5210*/  FMNMX.FTZ R5, R75, R2, !PT ;  /* 0x000000024b057209 */ /* 0x000fe20007810000 */
[----:B------:R-:W-:Y:S05]  /*5220*/  BRA.DIV ~URZ, `(.L_x_41) ;  /* 0x0000acc27f007947 */ /* 0x000fea000b800000 */
[----:B------:R1:W2:Y:S02]  /*5230*/  SHFL.BFLY PT, R0, R4, 0x2, 0x1f ;  /* 0x0c401f0004007f89 */ /* 0x0002a400000e0000 */
.L_x_123:
[----:B-12---:R-:W-:Y:S01]  /*5240*/  FMNMX.FTZ R4, R4, R0, !PT ;  /* 0x0000000004047209 */ /* 0x006fe20007810000 */
[----:B------:R-:W-:Y:S05]  /*5250*/  BRA.DIV ~URZ, `(.L_x_42) ;  /* 0x0000acd27f007947 */ /* 0x000fea000b800000 */
[----:B------:R-:W1:Y:S04]  /*5260*/  SHFL.BFLY PT, R0, R5, 0x2, 0x1f ;  /* 0x0c401f0005007f89 */ /* 0x000e6800000e0000 */
[----:B------:R-:W2:Y:S01]  /*5270*/  SHFL.BFLY PT, R2, R4, 0x1, 0x1f ;  /* 0x0c201f0004027f89 */ /* 0x000ea200000e0000 */
[----:B-1----:R-:W-:-:S02]  /*5280*/  FMNMX.FTZ R5, R5, R0, !PT ;  /* 0x0000000005057209 */ /* 0x002fc40007810000 */
[----:B--2---:R-:W-:-:S03]  /*5290*/  FMNMX.FTZ R133, R4, R2, !PT ;  /* 0x0000000204857209 */ /* 0x004fc60007810000 */
[----:B------:R1:W2:Y:S04]  /*52a0*/  SHFL.BFLY PT, R3, R5, 0x1, 0x1f ;  /* 0x0c201f0005037f89 */ /* 0x0002a800000e0000 */
.L_x_124:
[C---:B------:R-:W-:Y:S01]  /*52b0*/  FMUL.FTZ R2, R133.reuse, c[0x0][0x2d0] ;  /* 0x0000b40085027a20 */ /* 0x040fe20000410000 */
[----:B------:R-:W-:Y:S01]  /*52c0*/  FSETP.NEU.FTZ.AND P1, PT, R133, -INF , PT ;  /* 0xff8000008500780b */ /* 0x000fe20003f3d000 */
[----:B------:R-:W-:Y:S01]  /*52d0*/  WARPSYNC 0xffffffff ;  /* 0xffffffff00007948 */ /* 0x000fe20003800000 */
[----:B--2---:R-:W-:Y:S01]  /*52e0*/  FMNMX.FTZ R132, R3, R5, !PT ;  /* 0x0000000503847209 */ /* 0x004fe20007810000 */
[----:B------:R-:W-:Y:S01]  /*52f0*/  LDSM.16.MT88.4 R28, [R239] ;  /* 0x00000000ef1c783b */ /* 0x000fe20000004200 */
[----:B------:R-:W-:Y:S02]  /*5300*/  FSEL R2, R2, RZ, P1 ;  /* 0x000000ff02027208 */ /* 0x000fe40000800000 */
[C---:B------:R-:W-:Y:S01]  /*5310*/  FSETP.NEU.FTZ.AND P1, PT, R132.reuse, -INF , PT ;  /* 0xff8000008400780b */ /* 0x040fe20003f3d000 */
[----:B------:R-:W-:Y:S01]  /*5320*/  FMUL.FTZ R4, R132, c[0x0][0x2d0] ;  /* 0x0000b40084047a20 */ /* 0x000fe20000410000 */
[----:B------:R-:W-:Y:S01]  /*5330*/  LDSM.16.MT88.4 R32, [R239+0x800] ;  /* 0x00080000ef20783b */ /* 0x000fe20000004200 */
[----:B------:R-:W-:-:S02]  /*5340*/  FFMA.FTZ R0, R7, c[0x0][0x2d0], -R2 ;  /* 0x0000b40007007a23 */ /* 0x000fc40000010802 */
[--C-:B------:R-:W-:Y:S01]  /*5350*/  FFMA.FTZ R3, R12, c[0x0][0x2d0], -R2.reuse ;  /* 0x0000b4000c037a23 */ /* 0x100fe20000010802 */
[----:B------:R-:W-:Y:S01]  /*5360*/  LDSM.16.MT88.4 R36, [R237+0x800] ;  /* 0x00080000ed24783b */ /* 0x000fe20000004200 */
[----:B------:R2:W-:Y:S03]  /*5370*/  MUFU.EX2 R101, R0 ;  /* 0x0000000000657308 */ /* 0x0005e60000000800 */
[----:B------:R-:W-:Y:S04]  /*5380*/  LDSM.16.MT88.4 R48, [R238] ;  /* 0x00000000ee30783b */ /* 0x000fe80000004200 */
[----:B------:R-:W-:Y:S01]  /*5390*/  LDSM.16.MT88.4 R56, [R242] ;  /* 0x00000000f238783b */ /* 0x000fe20000004200 */
[----:B------:R-:W-:Y:S03]  /*53a0*/  MUFU.EX2 R127, R3 ;  /* 0x00000003007f7308 */ /* 0x000fe60000000800 */
[----:B------:R-:W-:Y:S04]  /*53b0*/  LDSM.16.MT88.4 R60, [R237+0x1800] ;  /* 0x00180000ed3c783b */ /* 0x000fe80000004200 */
[----:B------:R-:W-:Y:S01]  /*53c0*/  LDSM.16.MT88.4 R64, [R238+0x800] ;  /* 0x00080000ee40783b */ /* 0x000fe20000004200 */
[----:B--2---:R-:W-:-:S03]  /*53d0*/  FFMA.FTZ R0, R6, c[0x0][0x2d0], -R2 ;  /* 0x0000b40006007a23 */ /* 0x004fc60000010802 */
[----:B------:R-:W-:Y:S01]  /*53e0*/  LDSM.16.MT88.4 R68, [R239+0x2000] ;  /* 0x00200000ef44783b */ /* 0x000fe20000004200 */
[----:B------:R2:W-:Y:S03]  /*53f0*/  MUFU.EX2 R100, R0 ;  /* 0x0000000000647308 */ /* 0x0005e60000000800 */
[----:B------:R-:W-:Y:S01]  /*5400*/  LDSM.16.MT88.4 R52, [R238+0x1800] ;  /* 0x00180000ee34783b */ /* 0x000fe20000004200 */
[----:B--2---:R-:W-:-:S04]  /*5410*/  FFMA.FTZ R0, R11, c[0x0][0x2d0], -R2 ;  /* 0x0000b4000b007a23 */ /* 0x004fc80000010802 */
[----:B------:R2:W-:Y:S02]  /*5420*/  MUFU.EX2 R116, R0 ;  /* 0x0000000000747308 */ /* 0x0005e40000000800 */
[----:B--2---:R-:W-:-:S06]  /*5430*/  FFMA.FTZ R0, R10, c[0x0][0x2d0], -R2 ;  /* 0x0000b4000a007a23 */ /* 0x004fcc0000010802 */
[----:B------:R2:W3:Y:S02]  /*5440*/  MUFU.EX2 R110, R0 ;  /* 0x00000000006e7308 */ /* 0x0004e40000000800 */
[----:B--2---:R-:W-:Y:S01]  /*5450*/  FFMA.FTZ R0, R13, c[0x0][0x2d0], -R2 ;  /* 0x0000b4000d007a23 */ /* 0x004fe20000010802 */
[----:B---3--:R-:W-:-:S05]  /*5460*/  F2FP.BF16.PACK_AB R10, R110, R116 ;  /* 0x000000746e0a723e */ /* 0x008fca00000010ff */
[----:B------:R2:W-:Y:S02]  /*5470*/  MUFU.EX2 R117, R0 ;  /* 0x0000000000757308 */ /* 0x0005e40000000800 */
[----:B--2---:R-:W-:Y:S02]  /*5480*/  FSEL R0, R4, RZ, P1 ;  /* 0x000000ff04007208 */ /* 0x004fe40000800000 */
[----:B-1----:R-:W1:Y:S03]  /*5490*/  LDSM.16.MT88.4 R4, [R237] ;  /* 0x00000000ed04783b */ /* 0x002e660000004200 */
[----:B------:R-:W-:-:S04]  /*54a0*/  FFMA.FTZ R3, R9, c[0x0][0x2d0], -R0 ;  /* 0x0000b40009037a23 */ /* 0x000fc80000010800 */
[----:B------:R2:W-:Y:S02]  /*54b0*/  MUFU.EX2 R109, R3 ;  /* 0x00000003006d7308 */ /* 0x0005e40000000800 */
[----:B--2---:R-:W-:Y:S01]  /*54c0*/  FFMA.FTZ R3, R8, c[0x0][0x2d0], -R0 ;  /* 0x0000b40008037a23 */ /* 0x004fe20000010800 */
[----:B------:R-:W-:-:S05]  /*54d0*/  F2FP.BF16.PACK_AB R8, R100, R101 ;  /* 0x000000656408723e */ /* 0x000fca00000010ff */
[----:B------:R2:W3:Y:S02]  /*54e0*/  MUFU.EX2 R108, R3 ;  /* 0x00000003006c7308 */ /* 0x0004e40000000800 */
[----:B--2---:R-:W-:Y:S01]  /*54f0*/  FFMA.FTZ R3, R17, c[0x0][0x2d0], -R0 ;  /* 0x0000b40011037a23 */ /* 0x004fe20000010800 */
[----:B---3--:R-:W-:-:S05]  /*5500*/  F2FP.BF16.PACK_AB R9, R108, R109 ;  /* 0x0000006d6c09723e */ /* 0x008fca00000010ff */
[----:B------:R2:W-:Y:S02]  /*5510*/  MUFU.EX2 R111, R3 ;  /* 0x00000003006f7308 */ /* 0x0005e40000000800 */
[----:B--2---:R-:W-:-:S06]  /*5520*/  FFMA.FTZ R3, R16, c[0x0][0x2d0], -R0 ;  /* 0x0000b40010037a23 */ /* 0x004fcc0000010800 */
[----:B------:R2:W3:Y:S02]  /*5530*/  MUFU.EX2 R119, R3 ;  /* 0x0000000300777308 */ /* 0x0004e40000000800 */
[----:B--2---:R-:W-:Y:S01]  /*5540*/  FFMA.FTZ R3, R15, c[0x0][0x2d0], -R2 ;  /* 0x0000b4000f037a23 */ /* 0x004fe20000010802 */
[----:B---3--:R-:W-:-:S05]  /*5550*/  F2FP.BF16.PACK_AB R11, R119, R111 ;  /* 0x0000006f770b723e */ /* 0x008fca00000010ff */
[----:B------:R2:W-:Y:S02]  /*5560*/  MUFU.EX2 R125, R3 ;  /* 0x00000003007d7308 */ /* 0x0005e40000000800 */
[----:B-1----:R-:W-:Y:S07]  /*5570*/  HMMA.16816.F32.BF16 R40, R8, R4, RZ ;  /* 0x000000040828723c */ /* 0x002fee00000418ff */
[----:B------:R-:W-:Y:S01]  /*5580*/  F2FP.BF16.PACK_AB R4, R127, R117 ;  /* 0x000000757f04723e */ /* 0x000fe200000010ff */
[----:B--2---:R-:W-:-:S02]  /*5590*/  FFMA.FTZ R3, R14, c[0x0][0x2d0], -R2 ;  /* 0x0000b4000e037a23 */ /* 0x004fc40000010802 */
[----:B------:R-:W-:Y:S02]  /*55a0*/  HMMA.16816.F32.BF16 R12, R8, R30, RZ ;  /* 0x0000001e080c723c */ /* 0x000fe400000418ff */
[----:B------:R1:W2:Y:S02]  /*55b0*/  MUFU.EX2 R126, R3 ;  /* 0x00000003007e7308 */ /* 0x0002a40000000800 */
[----:B-1----:R-:W-:-:S06]  /*55c0*/  FFMA.FTZ R3, R19, c[0x0][0x2d0], -R0 ;  /* 0x0000b40013037a23 */ /* 0x002fcc0000010800 */
[----:B------:R1:W-:Y:S02]  /*55d0*/  MUFU.EX2 R118, R3 ;  /* 0x0000000300767308 */ /* 0x0003e40000000800 */
[--C-:B-1----:R-:W-:Y:S02]  /*55e0*/  FFMA.FTZ R3, R20, c[0x0][0x2d0], -R0.reuse ;  /* 0x0000b40014037a23 */ /* 0x102fe40000010800 */
[C---:B------:R-:W-:Y:S04]  /*55f0*/  HMMA.16816.F32.BF16 R20, R8.reuse, R6, RZ ;  /* 0x000000060814723c */ /* 0x040fe800000418ff */
[----:B------:R1:W3:Y:S03]  /*5600*/  MUFU.EX2 R124, R3 ;  /* 0x00000003007c7308 */ /* 0x0002e60000000800 */
[----:B--2---:R-:W-:Y:S01]  /*5610*/  F2FP.BF16.PACK_AB R6, R126, R125 ;  /* 0x0000007d7e06723e */ /* 0x004fe200000010ff */
[--C-:B-1----:R-:W-:Y:S01]  /*5620*/  FFMA.FTZ R3, R18, c[0x0][0x2d0], -R0.reuse ;  /* 0x0000b40012037a23 */ /* 0x102fe20000010800 */
[----:B---3--:R-:W-:Y:S01]  /*5630*/  F2FP.BF16.PACK_AB R5, R124, R118 ;  /* 0x000000767c05723e */ /* 0x008fe200000010ff */
[C---:B------:R-:W-:Y:S02]  /*5640*/  HMMA.16816.F32.BF16 R16, R8.reuse, R28, RZ ;  /* 0x0000001c0810723c */ /* 0x040fe400000418ff */
[----:B------:R1:W-:Y:S06]  /*5650*/  MUFU.EX2 R129, R3 ;  /* 0x0000000300817308 */ /* 0x0003ec0000000800 */
[----:B------:R-:W-:Y:S01]  /*5660*/  HMMA.16816.F32.BF16 R28, R8, R50, RZ ;  /* 0x00000032081c723c */ /* 0x000fe200000418ff */
[----:B-1----:R-:W-:-:S07]  /*5670*/  FFMA.FTZ R3, R24, c[0x0][0x2d0], -R0 ;  /* 0x0000b40018037a23 */ /* 0x002fce0000010800 */
[----:B------:R-:W-:Y:S01]  /*5680*/  HMMA.16816.F32.BF16 R24, R8, R56, RZ ;  /* 0x000000380818723c */ /* 0x000fe200000418ff */
[----:B------:R-:W1:Y:S02]  /*5690*/  MUFU.EX2 R128, R3 ;  /* 0x0000000300807308 */ /* 0x000e640000000800 */
[----:B-1----:R-:W-:-:S07]  /*56a0*/  F2FP.BF16.PACK_AB R7, R128, R129 ;  /* 0x000000818007723e */ /* 0x002fce00000010ff */
[C---:B------:R-:W-:Y:S08]  /*56b0*/  HMMA.16816.F32.BF16 R44, R4.reuse, R34, R12 ;  /* 0x00000022042c723c */ /* 0x040ff0000004180c */
[C---:B------:R-:W-:Y:S01]  /*56c0*/  HMMA.16816.F32.BF16 R156, R4.reuse, R36, R40 ;  /* 0x00000024049c723c */ /* 0x040fe20000041828 */
[----:B------:R-:W-:Y:S07]  /*56d0*/  LDSM.16.MT88.4 R40, [R240+0x800] ;  /* 0x00080000f028783b */ /* 0x000fee0000004200 */
[C---:B------:R-:W-:Y:S01]  /*56e0*/  HMMA.16816.F32.BF16 R136, R4.reuse, R38, R20 ;  /* 0x000000260488723c */ /* 0x040fe20000041814 */
[----:B------:R-:W-:Y:S07]  /*56f0*/  LDSM.16.MT88.4 R36, [R237+0x2000] ;  /* 0x00200000ed24783b */ /* 0x000fee0000004200 */
[----:B------:R-:W-:Y:S01]  /*5700*/  MOV R249, R44 ;  /* 0x0000002c00f97202 */ /* 0x000fe20000000f00 */
[----:B------:R-:W-:Y:S01]  /*5710*/  IMAD.MOV.U32 R155, RZ, RZ, R46 ;  /* 0x000000ffff9b7224 */ /* 0x000fe200078e002e */
[----:B------:R-:W-:Y:S01]  /*5720*/  MOV R248, R45 ;  /* 0x0000002d00f87202 */ /* 0x000fe20000000f00 */
[----:B------:R-:W-:Y:S01]  /*5730*/  HMMA.16816.F32.BF16 R148, R4, R32, R16 ;  /* 0x000000200494723c */ /* 0x000fe20000041810 */
[----:B------:R-:W-:-:S02]  /*5740*/  MOV R154, R47 ;  /* 0x0000002f009a7202 */ /* 0x000fc40000000f00 */
[----:B------:R-:W1:Y:S05]  /*5750*/  LDSM.16.MT88.4 R44, [R239+0x1800] ;  /* 0x00180000ef2c783b */ /* 0x000e6a0000004200 */
[C---:B------:R-:W-:Y:S08]  /*5760*/  HMMA.16816.F32.BF16 R16, R8.reuse, R60, RZ ;  /* 0x0000003c0810723c */ /* 0x040ff000000418ff */
[C---:B------:R-:W-:Y:S01]  /*5770*/  HMMA.16816.F32.BF16 R12, R8.reuse, R62, RZ ;  /* 0x0000003e080c723c */ /* 0x040fe200000418ff */
[----:B------:R-:W-:Y:S07]  /*5780*/  LDSM.16.MT88.4 R60, [R238+0x2000] ;  /* 0x00200000ee3c783b */ /* 0x000fee0000004200 */
[C---:B------:R-:W-:Y:S01]  /*5790*/  HMMA.16816.F32.BF16 R20, R8.reuse, R58, RZ ;  /* 0x0000003a0814723c */ /* 0x040fe200000418ff */
[----:B------:R-:W-:Y:S07]  /*57a0*/  LDSM.16.MT88.4 R56, [R240+0x2000] ;  /* 0x00200000f038783b */ /* 0x000fee0000004200 */
[----:B------:R-:W-:Y:S01]  /*57b0*/  HMMA.16816.F32.BF16 R32, R8, R48, RZ ;  /* 0x000000300820723c */ /* 0x000fe200000418ff */
[----:B------:R-:W2:Y:S07]  /*57c0*/  LDSM.16.MT88.4 R48, [R240+0x1800] ;  /* 0x00180000f030783b */ /* 0x000eae0000004200 */
[----:B------:R-:W-:Y:S08]  /*57d0*/  HMMA.16816.F32.BF16 R80, R4, R66, R28 ;  /* 0x000000420450723c */ /* 0x000ff0000004181c */
[----:B-1----:R-:W-:Y:S08]  /*57e0*/  HMMA.16816.F32.BF16 R28, R8, R46, RZ ;  /* 0x0000002e081c723c */ /* 0x002ff000000418ff */
[C---:B------:R-:W-:Y:S08]  /*57f0*/  HMMA.16816.F32.BF16 R24, R4.reuse, R40, R24 ;  /* 0x000000280418723c */ /* 0x040ff00000041818 */
[----:B------:R-:W-:Y:S01]  /*5800*/  HMMA.16816.F32.BF16 R16, R4, R36, R16 ;  /* 0x000000240410723c */ /* 0x000fe20000041810 */
[----:B------:R-:W-:Y:S01]  /*5810*/  MOV R153, R80 ;  /* 0x0000005000997202 */ /* 0x000fe20000000f00 */
[----:B------:R-:W-:Y:S01]  /*5820*/  IMAD.MOV.U32 R152, RZ, RZ, R81 ;  /* 0x000000ffff987224 */ /* 0x000fe200078e0051 */
[----:B------:R-:W-:-:S02]  /*5830*/  MOV R147, R82 ;  /* 0x0000005200937202 */ /* 0x000fc40000000f00 */
[----:B------:R-:W-:-:S03]  /*5840*/  MOV R146, R83 ;  /* 0x0000005300927202 */ /* 0x000fc60000000f00 */
[C---:B------:R-:W-:Y:S08]  /*5850*/  HMMA.16816.F32.BF16 R12, R4.reuse, R38, R12 ;  /* 0x00000026040c723c */ /* 0x040ff0000004180c */
[----:B------:R-:W-:Y:S01]  /*5860*/  HMMA.16816.F32.BF16 R20, R4, R42, R20 ;  /* 0x0000002a0414723c */ /* 0x000fe20000041814 */
[----:B------:R-:W1:Y:S01]  /*5870*/  LDSM.16.MT88.4 R40, [R237+0x3000] ;  /* 0x00300000ed28783b */ /* 0x000e620000004200 */
[----:B------:R-:W-:Y:S01]  /*5880*/  IMAD.MOV.U32 R103, RZ, RZ, R25 ;  /* 0x000000ffff677224 */ /* 0x000fe200078e0019 */
[----:B------:R-:W-:Y:S01]  /*5890*/  MOV R102, R26 ;  /* 0x0000001a00667202 */ /* 0x000fe20000000f00 */
[----:B------:R-:W-:Y:S01]  /*58a0*/  IMAD.MOV.U32 R250, RZ, RZ, R27 ;  /* 0x000000fffffa7224 */ /* 0x000fe200078e001b */
[----:B------:R-:W-:-:S03]  /*58b0*/  MOV R99, R24 ;  /* 0x0000001800637202 */ /* 0x000fc60000000f00 */
[----:B------:R-:W-:Y:S01]  /*58c0*/  HMMA.16816.F32.BF16 R36, R4, R70, R28 ;  /* 0x000000460424723c */ /* 0x000fe2000004181c */
[----:B------:R-:W-:Y:S01]  /*58d0*/  MOV R145, R16 ;  /* 0x0000001000917202 */ /* 0x000fe20000000f00 */
[----:B------:R-:W-:Y:S01]  /*58e0*/  IMAD.MOV.U32 R144, RZ, RZ, R17 ;  /* 0x000000ffff907224 */ /* 0x000fe200078e0011 */
[----:B------:R-:W-:Y:S02]  /*58f0*/  MOV R131, R18 ;  /* 0x0000001200837202 */ /* 0x000fe40000000f00 */
[----:B------:R-:W-:-:S03]  /*5900*/  MOV R130, R19 ;  /* 0x0000001300827202 */ /* 0x000fc60000000f00 */
[----:B------:R-:W-:Y:S01]  /*5910*/  HMMA.16816.F32.BF16 R140, R4, R64, R32 ;  /* 0x00000040048c723c */ /* 0x000fe20000041820 */
[----:B------:R-:W-:Y:S01]  /*5920*/  IMAD.MOV.U32 R94, RZ, RZ, R13 ;  /* 0x000000ffff5e7224 */ /* 0x000fe200078e000d */
[----:B------:R-:W-:Y:S01]  /*5930*/  MOV R93, R14 ;  /* 0x0000000e005d7202 */ /* 0x000fe20000000f00 */
[----:B------:R-:W-:Y:S01]  /*5940*/  IMAD.MOV.U32 R90, RZ, RZ, R12 ;  /* 0x000000ffff5a7224 */ /* 0x000fe200078e000c */
[----:B------:R-:W-:-:S04]  /*5950*/  MOV R91, R15 ;  /* 0x0000000f005b7202 */ /* 0x000fc80000000f00 */
[----:B------:R-:W-:Y:S01]  /*5960*/  HMMA.16816.F32.BF16 R32, R8, R44, RZ ;  /* 0x0000002c0820723c */ /* 0x000fe200000418ff */
[----:B------:R-:W-:Y:S01]  /*5970*/  MOV R98, R23 ;  /* 0x0000001700627202 */ /* 0x000fe20000000f00 */
[----:B------:R-:W-:Y:S01]  /*5980*/  IMAD.MOV.U32 R96, RZ, RZ, R22 ;  /* 0x000000ffff607224 */ /* 0x000fe200078e0016 */
[----:B------:R-:W-:Y:S01]  /*5990*/  MOV R97, R21 ;  /* 0x0000001500617202 */ /* 0x000fe20000000f00 */
[----:B------:R-:W-:Y:S01]  /*59a0*/  LDSM.16.MT88.4 R44, [R238+0x3800] ;  /* 0x00380000ee2c783b */ /* 0x000fe20000004200 */
[----:B------:R-:W-:-:S03]  /*59b0*/  MOV R95, R20 ;  /* 0x00000014005f7202 */ /* 0x000fc60000000f00 */
[C---:B------:R-:W-:Y:S01]  /*59c0*/  HMMA.16816.F32.BF16 R24, R8.reuse, R52, RZ ;  /* 0x000000340818723c */ /* 0x040fe200000418ff */
[----:B------:R-:W-:Y:S01]  /*59d0*/  MOV R89, R37 ;  /* 0x0000002500597202 */ /* 0x000fe20000000f00 */
[----:B------:R-:W-:Y:S01]  /*59e0*/  IMAD.MOV.U32 R92, RZ, RZ, R38 ;  /* 0x000000ffff5c7224 */ /* 0x000fe200078e0026 */
[----:B------:R-:W-:Y:S02]  /*59f0*/  MOV R88, R39 ;  /* 0x0000002700587202 */ /* 0x000fe40000000f00 */
[----:B------:R-:W-:Y:S02]  /*5a00*/  MOV R87, R36 ;  /* 0x0000002400577202 */ /* 0x000fe40000000f00 */
[----:B------:R-:W-:Y:S01]  /*5a10*/  LDSM.16.MT88.4 R36, [R237+0x3800] ;  /* 0x00380000ed24783b */ /* 0x000fe20000004200 */
[C---:B--2---:R-:W-:Y:S08]  /*5a20*/  HMMA.16816.F32.BF16 R16, R8.reuse, R48, RZ ;  /* 0x000000300810723c */ /* 0x044ff000000418ff */
[C---:B------:R-:W-:Y:S01]  /*5a30*/  HMMA.16816.F32.BF16 R12, R8.reuse, R50, RZ ;  /* 0x00000032080c723c */ /* 0x040fe200000418ff */
[----:B------:R-:W2:Y:S07]  /*5a40*/  LDSM.16.MT88.4 R48, [R239+0x3000] ;  /* 0x00300000ef30783b */ /* 0x000eae0000004200 */
[----:B------:R-:W-:Y:S01]  /*5a50*/  HMMA.16816.F32.BF16 R20, R8, R54, RZ ;  /* 0x000000360814723c */ /* 0x000fe200000418ff */
[----:B------:R-:W3:Y:S07]  /*5a60*/  LDSM.16.MT88.4 R52, [R238+0x3000] ;  /* 0x00300000ee34783b */ /* 0x000eee0000004200 */
[C---:B------:R-:W-:Y:S01]  /*5a70*/  HMMA.16816.F32.BF16 R80, R4.reuse, R68, R32 ;  /* 0x000000440450723c */ /* 0x040fe20000041820 */
[----:B------:R-:W4:Y:S07]  /*5a80*/  LDSM.16.MT88.4 R32, [R239+0x3800] ;  /* 0x00380000ef20783b */ /* 0x000f2e0000004200 */
[----:B------:R-:W-:Y:S08]  /*5a90*/  HMMA.16816.F32.BF16 R64, R4, R60, R24 ;  /* 0x0000003c0440723c */ /* 0x000ff00000041818 */
[C---:B-1----:R-:W-:Y:S08]  /*5aa0*/  HMMA.16816.F32.BF16 R28, R8.reuse, R40, RZ ;  /* 0x00000028081c723c */ /* 0x042ff000000418ff */
[----:B------:R-:W-:Y:S01]  /*5ab0*/  HMMA.16816.F32.BF16 R24, R8, R42, RZ ;  /* 0x0000002a0818723c */ /* 0x000fe200000418ff */
[----:B------:R-:W1:Y:S07]  /*5ac0*/  LDSM.16.MT88.4 R40, [R240+0x3000] ;  /* 0x00300000f028783b */ /* 0x000e6e0000004200 */
[C---:B------:R-:W-:Y:S08]  /*5ad0*/  HMMA.16816.F32.BF16 R20, R4.reuse, R62, R20 ;  /* 0x0000003e0414723c */ /* 0x040ff00000041814 */
[----:B------:R-:W-:Y:S07]  /*5ae0*/  HMMA.16816.F32.BF16 R60, R4, R56, R16 ;  /* 0x00000038043c723c */ /* 0x000fee0000041810 */
[----:B------:R-:W-:Y:S01]  /*5af0*/  MOV R56, R90 ;  /* 0x0000005a00387202 */ /* 0x000fe20000000f00 */
[----:B--2---:R-:W-:Y:S01]  /*5b00*/  HMMA.16816.F32.BF16 R16, R8, R50, RZ ;  /* 0x000000320810723c */ /* 0x004fe200000418ff */
[----:B------:R-:W-:-:S06]  /*5b10*/  MOV R57, R94 ;  /* 0x0000005e00397202 */ /* 0x000fcc0000000f00 */
[----:B------:R-:W-:Y:S01]  /*5b20*/  MOV R51, R99 ;  /* 0x0000006300337202 */ /* 0x000fe20000000f00 */
[----:B------:R-:W-:Y:S01]  /*5b30*/  HMMA.16816.F32.BF16 R172, R4, R38, R24 ;  /* 0x0000002604ac723c */ /* 0x000fe20000041818 */
[----:B------:R-:W2:Y:S01]  /*5b40*/  LDSM.16.MT88.4 R24, [R240+0x3800] ;  /* 0x00380000f018783b */ /* 0x000ea20000004200 */
[----:B------:R-:W-:Y:S01]  /*5b50*/  MOV R86, R23 ;  /* 0x0000001700567202 */ /* 0x000fe20000000f00 */
[----:B------:R-:W-:Y:S01]  /*5b60*/  IMAD.MOV.U32 R85, RZ, RZ, R21 ;  /* 0x000000ffff557224 */ /* 0x000fe200078e0015 */
[----:B------:R-:W-:Y:S01]  /*5b70*/  MOV R84, R22 ;  /* 0x0000001600547202 */ /* 0x000fe20000000f00 */
[----:B------:R-:W-:Y:S01]  /*5b80*/  IMAD.MOV.U32 R50, RZ, RZ, R98 ;  /* 0x000000ffff327224 */ /* 0x000fe200078e0062 */
[----:B------:R-:W-:Y:S01]  /*5b90*/  MOV R3, R20 ;  /* 0x0000001400037202 */ /* 0x000fe20000000f00 */
[----:B------:R-:W-:Y:S01]  /*5ba0*/  IMAD.MOV.U32 R38, RZ, RZ, R88 ;  /* 0x000000ffff267224 */ /* 0x000fe200078e0058 */
[----:B------:R-:W-:Y:S01]  /*5bb0*/  HMMA.16816.F32.BF16 R20, R8, R48, RZ ;  /* 0x000000300814723c */ /* 0x000fe200000418ff */
[----:B------:R-:W-:-:S06]  /*5bc0*/  MOV R39, R96 ;  /* 0x0000006000277202 */ /* 0x000fcc0000000f00 */
[----:B------:R-:W-:Y:S01]  /*5bd0*/  IMAD.MOV.U32 R48, RZ, RZ, R103 ;  /* 0x000000ffff307224 */ /* 0x000fe200078e0067 */
[----:B------:R-:W-:Y:S01]  /*5be0*/  HMMA.16816.F32.BF16 R176, R4, R58, R12 ;  /* 0x0000003a04b0723c */ /* 0x000fe2000004180c */
[----:B------:R-:W-:-:S06]  /*5bf0*/  MOV R49, R102 ;  /* 0x0000006600317202 */ /* 0x000fcc0000000f00 */
[----:B------:R-:W-:Y:S01]  /*5c00*/  IMAD.MOV.U32 R59, RZ, RZ, R91 ;  /* 0x000000ffff3b7224 */ /* 0x000fe200078e005b */
[----:B---3--:R-:W-:Y:S01]  /*5c10*/  HMMA.16816.F32.BF16 R12, R8, R52, RZ ;  /* 0x00000034080c723c */ /* 0x008fe200000418ff */
[----:B------:R-:W-:-:S06]  /*5c20*/  MOV R58, R93 ;  /* 0x0000005d003a7202 */ /* 0x000fcc0000000f00 */
[----:B------:R-:W-:Y:S01]  /*5c30*/  MOV R53, R89 ;  /* 0x0000005900357202 */ /* 0x000fe20000000f00 */
[----:B------:R-:W-:Y:S01]  /*5c40*/  HMMA.16816.F32.BF16 R68, R4, R36, R28 ;  /* 0x000000240444723c */ /* 0x000fe2000004181c */
[----:B------:R-:W3:Y:S01]  /*5c50*/  LDSM.16.MT88.4 R28, [R237+0x4800] ;  /* 0x00480000ed1c783b */ /* 0x000ee20000004200 */
[----:B------:R-:W-:-:S05]  /*5c60*/  MOV R52, R87 ;  /* 0x0000005700347202 */ /* 0x000fca0000000f00 */
[----:B------:R-:W-:Y:S01]  /*5c70*/  MOV R37, R97 ;  /* 0x0000006100257202 */ /* 0x000fe20000000f00 */
[----:B----4-:R-:W-:Y:S01]  /*5c80*/  HMMA.16816.F32.BF16 R88, R4, R32, R20 ;  /* 0x000000200458723c */ /* 0x010fe20000041814 */
[----:B------:R-:W-:-:S06]  /*5c90*/  IMAD.MOV.U32 R36, RZ, RZ, R95 ;  /* 0x000000ffff247224 */ /* 0x000fcc00078e005f */
[----:B------:R-:W-:Y:S01]  /*5ca0*/  IMAD.MOV.U32 R32, RZ, RZ, R86 ;  /* 0x000000ffff207224 */ /* 0x000fe200078e0056 */
[----:B------:R-:W-:Y:S01]  /*5cb0*/  HMMA.16816.F32.BF16 R96, R4, R34, R16 ;  /* 0x000000220460723c */ /* 0x000fe20000041810 */
[----:B------:R-:W-:-:S06]  /*5cc0*/  MOV R33, R92 ;  /* 0x0000005c00217202 */ /* 0x000fcc0000000f00 */
[----:B------:R-:W-:Y:S01]  /*5cd0*/  MOV R34, R85 ;  /* 0x0000005500227202 */ /* 0x000fe20000000f00 */
[----:B-1----:R-:W-:Y:S01]  /*5ce0*/  HMMA.16816.F32.BF16 R16, R8, R40, RZ ;  /* 0x000000280810723c */ /* 0x002fe200000418ff */
[----:B------:R-:W-:-:S06]  /*5cf0*/  MOV R35, R84 ;  /* 0x0000005400237202 */ /* 0x000fcc0000000f00 */
[----:B------:R-:W-:Y:S01]  /*5d00*/  MOV R41, R48 ;  /* 0x0000003000297202 */ /* 0x000fe20000000f00 */
[----:B------:R-:W-:Y:S01]  /*5d10*/  HMMA.16816.F32.BF16 R84, R4, R44, R12 ;  /* 0x0000002c0454723c */ /* 0x000fe2000004180c */
[----:B------:R-:W-:Y:S02]  /*5d20*/  IMAD.MOV.U32 R48, RZ, RZ, R145 ;  /* 0x000000ffff307224 */ /* 0x000fe400078e0091 */
[----:B------:R-:W-:Y:S01]  /*5d30*/  IMAD.MOV.U32 R40, RZ, RZ, R51 ;  /* 0x000000ffff287224 */ /* 0x000fe200078e0033 */
[----:B------:R-:W-:-:S03]  /*5d40*/  MOV R51, R130 ;  /* 0x0000008200337202 */ /* 0x000fc60000000f00 */
[----:B------:R-:W-:Y:S01]  /*5d50*/  IMAD.MOV.U32 R45, RZ, RZ, R3 ;  /* 0x000000ffff2d7224 */ /* 0x000fe200078e0003 */
[----:B------:R-:W-:Y:S01]  /*5d60*/  HMMA.16816.F32.BF16 R12, R8, R42, RZ ;  /* 0x0000002a080c723c */ /* 0x000fe200000418ff */
[----:B------:R-:W-:Y:S02]  /*5d70*/  FADD.FTZ R3, R101, R100 ;  /* 0x0000006465037221 */ /* 0x000fe40000010000 */
[----:B------:R-:W-:Y:S02]  /*5d80*/  IMAD.MOV.U32 R44, RZ, RZ, R153 ;  /* 0x000000ffff2c7224 */ /* 0x000fe400078e0099 */
[----:B------:R-:W-:Y:S02]  /*5d90*/  FADD.FTZ R3, R116, R3 ;  /* 0x0000000374037221 */ /* 0x000fe40000010000 */
[----:B------:R-:W-:Y:S01]  /*5da0*/  MOV R42, R49 ;  /* 0x00000031002a7202 */ /* 0x000fe20000000f00 */
[----:B--2---:R-:W-:Y:S01]  /*5db0*/  HMMA.16816.F32.BF16 R92, R4, R24, R16 ;  /* 0x00000018045c723c */ /* 0x004fe20000041810 */
[----:B------:R-:W1:Y:S01]  /*5dc0*/  LDSM.16.MT88.4 R16, [R237+0x5000] ;  /* 0x00500000ed10783b */ /* 0x000e620000004200 */
[----:B------:R-:W-:Y:S01]  /*5dd0*/  FADD.FTZ R3, R110, R3 ;  /* 0x000000036e037221 */ /* 0x000fe20000010000 */
[----:B------:R-:W-:-:S02]  /*5de0*/  MOV R49, R144 ;  /* 0x0000009000317202 */ /* 0x000fc40000000f00 */
[----:B------:R-:W-:Y:S02]  /*5df0*/  MOV R43, R250 ;  /* 0x000000fa002b7202 */ /* 0x000fe40000000f00 */
[----:B------:R-:W-:Y:S01]  /*5e00*/  FADD.FTZ R24, R117, R3 ;  /* 0x0000000375187221 */ /* 0x000fe20000010000 */
[----:B------:R-:W-:Y:S07]  /*5e10*/  HMMA.16816.F32.BF16 R20, R8, R54, RZ ;  /* 0x000000360814723c */ /* 0x000fee00000418ff */
[----:B------:R-:W-:Y:S01]  /*5e20*/  IMAD.MOV.U32 R55, RZ, RZ, R38 ;  /* 0x000000ffff377224 */ /* 0x000fe200078e0026 */
[----:B------:R-:W-:Y:S01]  /*5e30*/  HMMA.16816.F32.BF16 R112, R4, R26, R12 ;  /* 0x0000001a0470723c */ /* 0x000fe2000004180c */
[----:B------:R-:W-:-:S02]  /*5e40*/  MOV R38, R39 ;  /* 0x0000002700267202 */ /* 0x000fc40000000f00 */
[----:B------:R-:W-:Y:S02]  /*5e50*/  MOV R39, R50 ;  /* 0x0000003200277202 */ /* 0x000fe40000000f00 */
[----:B------:R-:W-:Y:S02]  /*5e60*/  MOV R50, R131 ;  /* 0x0000008300327202 */ /* 0x000fe40000000f00 */
[--C-:B------:R-:W-:Y:S01]  /*5e70*/  FFMA.FTZ R27, R74, c[0x0][0x2d0], -R2.reuse ;  /* 0x0000b4004a1b7a23 */ /* 0x100fe20000010802 */
[----:B---3--:R-:W-:Y:S01]  /*5e80*/  HMMA.16816.F32.BF16 R12, R8, R28, RZ ;  /* 0x0000001c080c723c */ /* 0x008fe200000418ff */
[----:B------:R-:W-:Y:S01]  /*5e90*/  FFMA.FTZ R26, R73, c[0x0][0x2d0], -R2 ;  /* 0x0000b400491a7a23 */ /* 0x000fe20000010802 */
[----:B------:R-:W-:Y:S02]  /*5ea0*/  MOV R54, R33 ;  /* 0x0000002100367202 */ /* 0x000fe40000000f00 */
[----:B------:R-:W-:-:S03]  /*5eb0*/  MOV R33, R248 ;  /* 0x000000f800217202 */ /* 0x000fc60000000f00 */
[----:B------:R-:W-:Y:S01]  /*5ec0*/  FFMA.FTZ R28, R76, c[0x0][0x2d0], -R2 ;  /* 0x0000b4004c1c7a23 */ /* 0x000fe20000010802 */
[----:B------:R-:W-:Y:S01]  /*5ed0*/  HMMA.16816.F32.BF16 R104, R4, R46, R20 ;  /* 0x0000002e0468723c */ /* 0x000fe20000041814 */
[----:B------:R-:W2:Y:S01]  /*5ee0*/  LDSM.16.MT88.4 R20, [R239+0x4800] ;  /* 0x00480000ef14783b */ /* 0x000ea20000004200 */
[----:B------:R-:W-:Y:S01]  /*5ef0*/  FFMA.FTZ R29, R78, c[0x0][0x2d0], -R0 ;  /* 0x0000b4004e1d7a23 */ /* 0x000fe20000010800 */
[----:B------:R-:W-:Y:S01]  /*5f00*/  MOV R76, R45 ;  /* 0x0000002d004c7202 */ /* 0x000fe20000000f00 */
[----:B------:R-:W-:Y:S01]  /*5f10*/  IMAD.MOV.U32 R78, RZ, RZ, R35 ;  /* 0x000000ffff4e7224 */ /* 0x000fe200078e0023 */
[----:B------:R-:W-:Y:S02]  /*5f20*/  MOV R35, R154 ;  /* 0x0000009a00237202 */ /* 0x000fe40000000f00 */
[----:B------:R-:W-:Y:S02]  /*5f30*/  MOV R46, R147 ;  /* 0x00000093002e7202 */ /* 0x000fe40000000f00 */
[----:B------:R-:W-:-:S02]  /*5f40*/  MOV R47, R146 ;  /* 0x00000092002f7202 */ /* 0x000fc40000000f00 */
[----:B------:R-:W-:Y:S01]  /*5f50*/  LDSM.16.MT88.4 R144, [R239+0x1000] ;  /* 0x00100000ef90783b */ /* 0x000fe20000004200 */
[----:B------:R-:W-:-:S04]  /*5f60*/  MOV R45, R152 ;  /* 0x00000098002d7202 */ /* 0x000fc80000000f00 */
[----:B-1----:R-:W-:Y:S07]  /*5f70*/  HMMA.16816.F32.BF16 R100, R4, R16, R12 ;  /* 0x000000100464723c */ /* 0x002fee000004180c */
[----:B------:R-:W-:Y:S01]  /*5f80*/  FADD.FTZ R16, R109, R108 ;  /* 0x0000006c6d107221 */ /* 0x000fe20000010000 */
[----:B------:R-:W-:Y:S03]  /*5f90*/  HMMA.16816.F32.BF16 R12, R8, R30, RZ ;  /* 0x0000001e080c723c */ /* 0x000fe600000418ff */
[----:B------:R-:W-:-:S04]  /*5fa0*/  FADD.FTZ R25, R111, R16 ;  /* 0x000000106f197221 */ /* 0x000fc80000010000 */
[----:B------:R-:W-:Y:S02]  /*5fb0*/  FADD.FTZ R3, R119, R25 ;  /* 0x0000001977037221 */ /* 0x000fe40000010000 */
[----:B------:R-:W-:Y:S02]  /*5fc0*/  FFMA.FTZ R25, R72, c[0x0][0x2d0], -R2 ;  /* 0x0000b40048197a23 */ /* 0x000fe40000010802 */
[----:B------:R-:W-:Y:S02]  /*5fd0*/  FADD.FTZ R3, R118, R3 ;  /* 0x0000000376037221 */ /* 0x000fe40000010000 */
[----:B------:R-:W-:Y:S02]  /*5fe0*/  FADD.FTZ R2, R127, R24 ;  /* 0x000000187f027221 */ /* 0x000fe40000010000 */
[----:B------:R-:W-:Y:S01]  /*5ff0*/  FFMA.FTZ R30, R79, c[0x0][0x2d0], -R0 ;  /* 0x0000b4004f1e7a23 */ /* 0x000fe20000010800 */
[----:B------:R-:W-:Y:S01]  /*6000*/  MOV R79, R32 ;  /* 0x00000020004f7202 */ /* 0x000fe20000000f00 */
[----:B------:R-:W-:-:S02]  /*6010*/  FADD.FTZ R2, R125, R2 ;  /* 0x000000027d027221 */ /* 0x000fc40000010000 */
[--C-:B------:R-:W-:Y:S01]  /*6020*/  FFMA.FTZ R24, R77, c[0x0][0x2d0], -R0.reuse ;  /* 0x0000b4004d187a23 */ /* 0x100fe20000010800 */
[----:B------:R-:W-:Y:S01]  /*6030*/  MOV R77, R34 ;  /* 0x00000022004d7202 */ /* 0x000fe20000000f00 */
[----:B------:R-:W-:Y:S01]  /*6040*/  FFMA.FTZ R31, R75, c[0x0][0x2d0], -R0 ;  /* 0x0000b4004b1f7a23 */ /* 0x000fe20000010800 */
[----:B------:R-:W-:Y:S01]  /*6050*/  MOV R34, R155 ;  /* 0x0000009b00227202 */ /* 0x000fe20000000f00 */
[----:B------:R-:W-:Y:S01]  /*6060*/  FADD.FTZ R3, R124, R3 ;  /* 0x000000037c037221 */ /* 0x000fe20000010000 */
[----:B------:R-:W-:Y:S01]  /*6070*/  HMMA.16816.F32.BF16 R120, R4, R18, R12 ;  /* 0x000000120478723c */ /* 0x000fe2000004180c */
[----:B------:R-:W1:Y:S01]  /*6080*/  LDSM.16.MT88.4 R16, [R239+0x5000] ;  /* 0x00500000ef10783b */ /* 0x000e620000004200 */
[----:B------:R-:W-:Y:S02]  /*6090*/  FADD.FTZ R0, R126, R2 ;  /* 0x000000027e007221 */ /* 0x000fe40000010000 */
[----:B------:R-:W-:Y:S01]  /*60a0*/  FADD.FTZ R2, R129, R3 ;  /* 0x0000000381027221 */ /* 0x000fe20000010000 */
[----:B------:R-:W-:Y:S01]  /*60b0*/  LDSM.16.MT88.4 R152, [R237+0x1000] ;  /* 0x00100000ed98783b */ /* 0x000fe20000004200 */
[----:B------:R-:W-:Y:S01]  /*60c0*/  MUFU.EX2 R3, R31 ;  /* 0x0000001f00037308 */ /* 0x000fe20000000800 */
[----:B------:R-:W-:Y:S01]  /*60d0*/  IMAD.MOV.U32 R32, RZ, RZ, R249 ;  /* 0x000000ffff207224 */ /* 0x000fe200078e00f9 */
[----:B--2---:R-:W-:Y:S01]  /*60e0*/  HMMA.16816.F32.BF16 R12, R8, R20, RZ ;  /* 0x00000014080c723c */ /* 0x004fe200000418ff */
[----:B------:R-:W-:Y:S01]  /*60f0*/  FADD.FTZ R2, R128, R2 ;  /* 0x0000000280027221 */ /* 0x000fe20000010000 */
[----:B------:R-:W-:Y:S11]  /*6100*/  LDSM.16.MT88.4 R72, [R237+0x4000] ;  /* 0x00400000ed48783b */ /* 0x000ff60000004200 */
[----:B------:R-:W-:Y:S11]  /*6110*/  @!UPT UIADD3 URZ, URZ, URZ, URZ ;  /* 0x0000003f3f3ff290 */ /* 0x000ff6000fffe03f */
[----:B-1----:R-:W-:Y:S08]  /*6120*/  HMMA.16816.F32.BF16 R108, R4, R16, R12 ;  /* 0x00000010046c723c */ /* 0x002ff0000004180c */
[----:B------:R-:W-:Y:S01]  /*6130*/  HMMA.16816.F32.BF16 R12, R8, R22, RZ ;  /* 0x00000016080c723c */ /* 0x000fe200000418ff */
[----:B------:R-:W1:Y:S11]  /*6140*/  LDSM.16.MT88.4 R20, [R238+0x4800] ;  /* 0x00480000ee14783b */ /* 0x000e760000004200 */
[----:B------:R-:W-:Y:S11]  /*6150*/  @!UPT UIADD3 URZ, URZ, URZ, URZ ;  /* 0x0000003f3f3ff290 */ /* 0x000ff6000fffe03f */
[----:B------:R-:W-:Y:S01]  /*6160*/  @!UPT UIADD3 URZ, URZ, URZ, URZ ;  /* 0x0000003f3f3ff290 */ /* 0x000fe2000fffe03f */
[----:B------:R-:W-:Y:S01]  /*6170*/  HMMA.16816.F32.BF16 R168, R4, R18, R12 ;  /* 0x0000001204a8723c */ /* 0x000fe2000004180c */
[----:B------:R-:W2:Y:S07]  /*6180*/  LDSM.16.MT88.4 R16, [R238+0x5000] ;  /* 0x00500000ee10783b */ /* 0x000eae0000004200 */
[----:B-1----:R-:W-:Y:S01]  /*6190*/  HMMA.16816.F32.BF16 R12, R8, R20, RZ ;  /* 0x00000014080c723c */ /* 0x002fe200000418ff */
[----:B------:R-:W1:Y:S08]  /*61a0*/  MUFU.EX2 R20, R28 ;  /* 0x0000001c00147308 */ /* 0x000e700000000800 */
[----:B------:R-:W3:Y:S01]  /*61b0*/  MUFU.EX2 R21, R24 ;  /* 0x0000001800157308 */ /* 0x000ee20000000800 */
[----:B-1----:R-:W-:Y:S11]  /*61c0*/  FADD.FTZ R0, R20, R0 ;  /* 0x0000000014007221 */ /* 0x002ff60000010000 */
[----:B------:R-:W-:Y:S03]  /*61d0*/  @!UPT UIADD3 URZ, URZ, URZ, URZ ;  /* 0x0000003f3f3ff290 */ /* 0x000fe6000fffe03f */
[----:B--2---:R-:W-:Y:S01]  /*61e0*/  HMMA.16816.F32.BF16 R116, R4, R16, R12 ;  /* 0x000000100474723c */ /* 0x004fe2000004180c */
[----:B------:R-:W1:Y:S01]  /*61f0*/  MUFU.EX2 R16, R27 ;  /* 0x0000001b00107308 */ /* 0x000e620000000800 */
[----:B---3--:R-:W-:-:S06]  /*6200*/  F2FP.BF16.PACK_AB R131, R3, R21 ;  /* 0x000000150383723e */ /* 0x008fcc00000010ff */
[----:B------:R-:W-:Y:S01]  /*6210*/  HMMA.16816.F32.BF16 R12, R8, R22, RZ ;  /* 0x00000016080c723c */ /* 0x000fe200000418ff */
[----:B------:R-:W2:Y:S08]  /*6220*/  MUFU.EX2 R17, R26 ;  /* 0x0000001a00117308 */ /* 0x000eb00000000800 */
[----:B------:R-:W-:Y:S01]  /*6230*/  MUFU.EX2 R22, R30 ;  /* 0x0000001e00167308 */ /* 0x000fe20000000800 */
[C---:B-1----:R-:W-:Y:S01]  /*6240*/  FADD.FTZ R0, R16.reuse, R0 ;  /* 0x0000000010007221 */ /* 0x042fe20000010000 */
[----:B------:R-:W-:-:S06]  /*6250*/  F2FP.BF16.PACK_AB R128, R16, R20 ;  /* 0x000000141080723e */ /* 0x000fcc00000010ff */
[----:B------:R-:W1:Y:S01]  /*6260*/  MUFU.EX2 R20, R29 ;  /* 0x0000001d00147308 */ /* 0x000e620000000800 */
[----:B--2---:R-:W-:-:S06]  /*6270*/  FADD.FTZ R0, R17, R0 ;  /* 0x0000000011007221 */ /* 0x004fcc0000010000 */
[----:B------:R-:W-:Y:S01]  /*6280*/  HMMA.16816.F32.BF16 R124, R4, R18, R12 ;  /* 0x00000012047c723c */ /* 0x000fe2000004180c */
[----:B------:R-:W2:Y:S01]  /*6290*/  MUFU.EX2 R12, R25 ;  /* 0x00000019000c7308 */ /* 0x000ea20000000800 */
[----:B-1----:R-:W-:Y:S01]  /*62a0*/  F2FP.BF16.PACK_AB R129, R20, R22 ;  /* 0x000000161481723e */ /* 0x002fe200000010ff */
[C---:B--2---:R-:W-:Y:S01]  /*62b0*/  FADD.FTZ R0, R12.reuse, R0 ;  /* 0x000000000c007221 */ /* 0x044fe20000010000 */
[----:B------:R-:W-:Y:S02]  /*62c0*/  F2FP.BF16.PACK_AB R130, R12, R17 ;  /* 0x000000110c82723e */ /* 0x000fe400000010ff */
[----:B------:R-:W1:Y:S04]  /*62d0*/  LDSM.16.MT88.4 R12, [R240+0x4800] ;  /* 0x00480000f00c783b */ /* 0x000e680000004200 */
[----:B------:R2:W-:Y:S01]  /*62e0*/  STL [R1+0x8], R0 ;  /* 0x0000080001007387 */ /* 0x0005e20000100800 */
[C---:B------:R-:W-:Y:S08]  /*62f0*/  HMMA.16816.F32.BF16 R148, R128.reuse, R144, R148 ;  /* 0x000000908094723c */ /* 0x040ff00000041894 */
[C---:B------:R-:W-:Y:S01]  /*6300*/  HMMA.16816.F32.BF16 R144, R128.reuse, R146, R32 ;  /* 0x000000928090723c */ /* 0x040fe20000041820 */
[----:B------:R-:W3:Y:S07]  /*6310*/  LDSM.16.MT88.4 R32, [R240+0x1000] ;  /* 0x00100000f020783b */ /* 0x000eee0000004200 */
[----:B------:R-:W-:Y:S01]  /*6320*/  HMMA.16816.F32.BF16 R156, R128, R152, R156 ;  /* 0x00000098809c723c */ /* 0x000fe2000004189c */
[----:B--2---:R-:W-:-:S07]  /*6330*/  FADD.FTZ R0, R22, R2 ;  /* 0x0000000216007221 */ /* 0x004fce0000010000 */
[----:B------:R-:W-:Y:S01]  /*6340*/  HMMA.16816.F32.BF16 R152, R128, R154, R136 ;  /* 0x0000009a8098723c */ /* 0x000fe20000041888 */
[----:B------:R-:W2:Y:S01]  /*6350*/  LDSM.16.MT88.4 R136, [R238+0x1000] ;  /* 0x00100000ee88783b */ /* 0x000ea20000004200 */
[----:B------:R-:W-:-:S04]  /*6360*/  FADD.FTZ R0, R20, R0 ;  /* 0x0000000014007221 */ /* 0x000fc80000010000 */
[----:B------:R-:W-:Y:S02]  /*6370*/  FADD.FTZ R0, R21, R0 ;  /* 0x0000000015007221 */ /* 0x000fe40000010000 */
[----:B-1----:R-:W-:Y:S02]  /*6380*/  HMMA.16816.F32.BF16 R16, R8, R12, RZ ;  /* 0x0000000c0810723c */ /* 0x002fe400000418ff */
[----:B------:R-:W-:-:S05]  /*6390*/  FADD.FTZ R0, R3, R0 ;  /* 0x0000000003007221 */ /* 0x000fca0000010000 */
[----:B------:R-:W-:Y:S01]  /*63a0*/  STL [R1+0xc], R0 ;  /* 0x00000c0001007387 */ /* 0x000fe20000100800 */
[----:B------:R-:W-:Y:S03]  /*63b0*/  HMMA.16816.F32.BF16 R12, R8, R14, RZ ;  /* 0x0000000e080c723c */ /* 0x000fe600000418ff */
[----:B------:R-:W4:Y:S04]  /*63c0*/  LDL R2, [R1+0x10] ;  /* 0x0000100001027983 */ /* 0x000f280000100800 */
[----:B------:R-:W1:Y:S01]  /*63d0*/  LDSM.16.MT88.4 R8, [R240+0x5000] ;  /* 0x00500000f008783b */ /* 0x000e620000004200 */
[C---:B---3--:R-:W-:Y:S03]  /*63e0*/  HMMA.16816.F32.BF16 R28, R128.reuse, R32, R40 ;  /* 0x00000020801c723c */ /* 0x048fe60000041828 */
[----:B------:R-:W3:Y:S05]  /*63f0*/  LDSM.16.MT88.4 R40, [R237+0x2800] ;  /* 0x00280000ed28783b */ /* 0x000eea0000004200 */
[C---:B------:R-:W-:Y:S08]  /*6400*/  HMMA.16816.F32.BF16 R32, R128.reuse, R34, R36 ;  /* 0x000000228020723c */ /* 0x040ff00000041824 */
[C---:B--2---:R-:W-:Y:S08]  /*6410*/  HMMA.16816.F32.BF16 R140, R128.reuse, R136, R140 ;  /* 0x00000088808c723c */ /* 0x044ff0000004188c */
[----:B------:R-:W-:Y:S08]  /*6420*/  HMMA.16816.F32.BF16 R136, R128, R138, R44 ;  /* 0x0000008a8088723c */ /* 0x000ff0000004182c */
[----:B-1----:R-:W-:Y:S08]  /*6430*/  HMMA.16816.F32.BF16 R16, R4, R8, R16 ;  /* 0x000000080410723c */ /* 0x002ff00000041810 */
[C---:B---3--:R-:W-:Y:S01]  /*6440*/  HMMA.16816.F32.BF16 R36, R128.reuse, R40, R48 ;  /* 0x000000288024723c */ /* 0x048fe20000041830 */
[----:B------:R-:W1:Y:S07]  /*6450*/  LDSM.16.MT88.4 R48, [R239+0x2800] ;  /* 0x00280000ef30783b */ /* 0x000e6e0000004200 */
[----:B------:R-:W-:Y:S01]  /*6460*/  HMMA.16816.F32.BF16 R40, R128, R42, R56 ;  /* 0x0000002a8028723c */ /* 0x000fe20000041838 */
[----:B------:R-:W2:Y:S07]  /*6470*/  LDSM.16.MT88.4 R56, [R238+0x2800] ;  /* 0x00280000ee38783b */ /* 0x000eae0000004200 */
[----:B------:R-:W-:Y:S01]  /*6480*/  HMMA.16816.F32.BF16 R12, R4, R10, R12 ;  /* 0x0000000a040c723c */ /* 0x000fe2000004180c */
[----:B------:R-:W-:Y:S07]  /*6490*/  LDSM.16.MT88.4 R4, [R240+0x5800] ;  /* 0x00580000f004783b */ /* 0x000fee0000004200 */
[C---:B-1----:R-:W-:Y:S01]  /*64a0*/  HMMA.16816.F32.BF16 R44, R128.reuse, R48, R80 ;  /* 0x00000030802c723c */ /* 0x042fe20000041850 */
[----:B------:R-:W1:Y:S07]  /*64b0*/  LDSM.16.MT88.4 R80, [R239+0x4000] ;  /* 0x00400000ef50783b */ /* 0x000e6e0000004200 */
[C---:B------:R-:W-:Y:S08]  /*64c0*/  HMMA.16816.F32.BF16 R48, R128.reuse, R50, R52 ;  /* 0x000000328030723c */ /* 0x040ff00000041834 */
[C---:B--2---:R-:W-:Y:S01]  /*64d0*/  HMMA.16816.F32.BF16 R52, R128.reuse, R56, R64 ;  /* 0x000000388034723c */ /* 0x044fe20000041840 */
[----:B------:R-:W-:Y:S07]  /*64e0*/  LDSM.16.MT88.4 R64, [R240+0x2800] ;  /* 0x00280000f040783b */ /* 0x000fee0000004200 */
[C---:B------:R-:W-:Y:S08]  /*64f0*/  HMMA.16816.F32.BF16 R56, R128.reuse, R58, R76 ;  /* 0x0000003a8038723c */ /* 0x040ff0000004184c */
[C---:B-1----:R-:W-:Y:S01]  /*6500*/  HMMA.16816.F32.BF16 R76, R128.reuse, R80, R88 ;  /* 0x00000050804c723c */ /* 0x042fe20000041858 */
[----:B------:R-:W1:Y:S07]  /*6510*/  LDSM.16.MT88.4 R88, [R238+0x4000] ;  /* 0x00400000ee58783b */ /* 0x000e6e0000004200 */
[C---:B------:R-:W-:Y:S01]  /*6520*/  HMMA.16816.F32.BF16 R80, R128.reuse, R82, R96 ;  /* 0x000000528050723c */ /* 0x040fe20000041860 */
[----:B------:R-:W2:Y:S07]  /*6530*/  LDSM.16.MT88.4 R96, [R240+0x4000] ;  /* 0x00400000f060783b */ /* 0x000eae0000004200 */
[C---:B-1----:R-:W-:Y:S08]  /*6540*/  HMMA.16816.F32.BF16 R84, R128.reuse, R88, R84 ;  /* 0x000000588054723c */ /* 0x042ff00000041854 */
[C---:B------:R-:W-:Y:S01]  /*6550*/  HMMA.16816.F32.BF16 R88, R128.reuse, R90, R104 ;  /* 0x0000005a8058723c */ /* 0x040fe20000041868 */
[----:B------:R-:W1:Y:S07]  /*6560*/  LDSM.16.MT88.4 R104, [R237+0x5800] ;  /* 0x00580000ed68783b */ /* 0x000e6e0000004200 */
[C---:B--2---:R-:W-:Y:S08]  /*6570*/  HMMA.16816.F32.BF16 R92, R128.reuse, R96, R92 ;  /* 0x00000060805c723c */ /* 0x044ff0000004185c */
[----:B------:R-:W-:Y:S01]  /*6580*/  HMMA.16816.F32.BF16 R96, R128, R98, R112 ;  /* 0x000000628060723c */ /* 0x000fe20000041870 */
[----:B------:R-:W2:Y:S01]  /*6590*/  LDSM.16.MT88.4 R112, [R239+0x5800] ;  /* 0x00580000ef70783b */ /* 0x000ea20000004200 */
[----:B------:R-:W-:-:S06]  /*65a0*/  IADD3 R0, R134, -0x2, RZ ;  /* 0xfffffffe86007810 */ /* 0x000fcc0007ffe0ff */
[C---:B-1----:R-:W-:Y:S08]  /*65b0*/  HMMA.16816.F32.BF16 R100, R128.reuse, R104, R100 ;  /* 0x000000688064723c */ /* 0x042ff00000041864 */
[C---:B------:R-:W-:Y:S01]  /*65c0*/  HMMA.16816.F32.BF16 R104, R128.reuse, R106, R120 ;  /* 0x0000006a8068723c */ /* 0x040fe20000041878 */
[----:B------:R-:W1:Y:S04]  /*65d0*/  LDSM.16.MT88.4 R120, [R238+0x5800] ;  /* 0x00580000ee78783b */ /* 0x000e680000004200 */
[----:B------:R3:W-:Y:S03]  /*65e0*/  STL [R1+0x4], R0 ;  /* 0x0000040001007387 */ /* 0x0007e60000100800 */
[C---:B------:R-:W-:Y:S08]  /*65f0*/  HMMA.16816.F32.BF16 R60, R128.reuse, R64, R60 ;  /* 0x00000040803c723c */ /* 0x040ff0000004183c */
[C---:B------:R-:W-:Y:S08]  /*6600*/  HMMA.16816.F32.BF16 R68, R128.reuse, R72, R68 ;  /* 0x000000488044723c */ /* 0x040ff00000041844 */
[C---:B--2---:R-:W-:Y:S08]  /*6610*/  HMMA.16816.F32.BF16 R108, R128.reuse, R112, R108 ;  /* 0x00000070806c723c */ /* 0x044ff0000004186c */
[C---:B------:R-:W-:Y:S08]  /*6620*/  HMMA.16816.F32.BF16 R64, R128.reuse, R66, R176 ;  /* 0x000000428040723c */ /* 0x040ff000000418b0 */
[C---:B-1----:R-:W-:Y:S08]  /*6630*/  HMMA.16816.F32.BF16 R116, R128.reuse, R120, R116 ;  /* 0x000000788074723c */ /* 0x042ff00000041874 */
[C---:B------:R-:W-:Y:S08]  /*6640*/  HMMA.16816.F32.BF16 R120, R128.reuse, R122, R124 ;  /* 0x0000007a8078723c */ /* 0x040ff0000004187c */
[----:B------:R-:W-:Y:S01]  /*6650*/  HMMA.16816.F32.BF16 R72, R128, R74, R172 ;  /* 0x0000004a8048723c */ /* 0x000fe200000418ac */
[----:B----4-:R-:W-:-:S07]  /*6660*/  ISETP.GE.AND P1, PT, R0, R2, PT ;  /* 0x000000020000720c */ /* 0x010fce0003f26270 */
[C---:B------:R-:W-:Y:S08]  /*6670*/  HMMA.16816.F32.BF16 R112, R128.reuse, R114, R168 ;  /* 0x000000728070723c */ /* 0x040ff000000418a8 */
[C---:B------:R-:W-:Y:S08]  /*6680*/  HMMA.16816.F32.BF16 R124, R128.reuse, R4, R16 ;  /* 0x00000004807c723c */ /* 0x040ff00000041810 */
[----:B------:R-:W-:Y:S01]  /*6690*/  HMMA.16816.F32.BF16 R128, R128, R6, R12 ;  /* 0x000000068080723c */ /* 0x000fe2000004180c */
[----:B------:R-:W-:Y:S07]  /*66a0*/  @!UPT UIADD3 URZ, URZ, URZ, URZ ;  /* 0x0000003f3f3ff290 */ /* 0x000fee000fffe03f */
[----:B---3--:R-:W-:Y:S11]  /*66b0*/  @!P1 BRA `(.L_x_43) ;  /* 0x000033c000009947 */ /* 0x008ff60003800000 */
.L_x_55:
[----:B------:R-:W2:Y:S01]  /*66c0*/  LDL R4, [R1] ;  /* 0x0000000001047983 */ /* 0x000ea20000100800 */
[----:B------:R-:W-:Y:S04]  /*66d0*/  DEPBAR.LE SB0, 0x0 ;  /* 0x000080000000791a */ /* 0x000fe80000000000 */
[----:B------:R-:W3:Y:S01]  /*66e0*/  LDL.64 R6, [R1+0x28] ;  /* 0x0000280001067983 */ /* 0x000ee20000100a00 */
[----:B------:R-:W-:Y:S01]  /*66f0*/  WARPSYNC 0xffffffff ;  /* 0xffffffff00007948 */ /* 0x000fe20003800000 */
[----:B------:R-:W-:Y:S02]  /*6700*/  IMAD.MOV.U32 R134, RZ, RZ, R133 ;  /* 0x000000ffff867224 */ /* 0x000fe400078e0085 */
[----:B------:R-:W4:Y:S04]  /*6710*/  LDL R5, [R1+0x38] ;  /* 0x0000380001057983 */ /* 0x000f280000100800 */
[----:B------:R-:W1:Y:S04]  /*6720*/  S2R R9, SR_TID.X ;  /* 0x0000000000097919 */ /* 0x000e680000002100 */
[----:B------:R-:W-:Y:S01]  /*6730*/  BAR.SYNC.DEFER_BLOCKING 0x0 ;  /* 0x0000000000007b1d */ /* 0x000fe20000010000 */
[----:B-1----:R-:W-:Y:S04]  /*6740*/  SHF.R.S32.HI R8, RZ, 0x1f, R9 ;  /* 0x0000001fff087819 */ /* 0x002fe80000011409 */
[----:B------:R-:W-:Y:S01]  /*6750*/  LEA.HI R8, R8, R9, RZ, 0x3 ;  /* 0x0000000908087211 */ /* 0x000fe200078f18ff */
[----:B------:R1:W1:Y:S03]  /*6760*/  LDSM.16.M88.4 R16, [R135+0x800] ;  /* 0x000800008710783b */ /* 0x0002660000000200 */
[----:B------:R-:W-:Y:S01]  /*6770*/  LOP3.LUT R8, R8, 0xfffffff8, RZ, 0xc0, !PT ;  /* 0xfffffff808087812 */ /* 0x000fe200078ec0ff */
[----:B------:R1:W1:Y:S04]  /*6780*/  LDSM.16.M88.4 R24, [R135+0x1000] ;  /* 0x001000008718783b */ /* 0x0002680000000200 */
[----:B------:R-:W-:Y:S05]  /*6790*/  IMAD.IADD R8, R9, 0x1, -R8 ;  /* 0x0000000109087824 */ /* 0x000fea00078e0a08 */
[----:B------:R-:W-:Y:S02]  /*67a0*/  LOP3.LUT P1, RZ, R8, 0x2, RZ, 0xc0, !PT ;  /* 0x0000000208ff7812 */ /* 0x000fe4000782c0ff */
[----:B------:R1:W1:Y:S01]  /*67b0*/  LDSM.16.M88.4 R8, [R135] ;  /* 0x000000008708783b */ /* 0x0002620000000200 */
[----:B--2---:R-:W-:Y:S01]  /*67c0*/  SHF.R.S32.HI R0, RZ, 0x1f, R4 ;  /* 0x0000001fff007819 */ /* 0x004fe20000011404 */
[----:B------:R-:W-:Y:S04]  /*67d0*/  IMAD.WIDE.U32 R2, R4, c[0x0][0x208], RZ ;  /* 0x0000820004027a25 */ /* 0x000fe800078e00ff */
[----:B------:R-:W-:Y:S04]  /*67e0*/  IMAD R0, R0, c[0x0][0x208], RZ ;  /* 0x0000820000007a24 */ /* 0x000fe800078e02ff */
[----:B------:R-:W-:Y:S01]  /*67f0*/  IMAD R0, R4, c[0x0][0x20c], R0 ;  /* 0x0000830004007a24 */ /* 0x000fe200078e0200 */
[----:B------:R-:W-:Y:S03]  /*6800*/  SHF.R.S32.HI R4, RZ, 0x1f, R252 ;  /* 0x0000001fff047819 */ /* 0x000fe600000114fc */
[----:B------:R-:W-:Y:S01]  /*6810*/  IMAD.IADD R3, R3, 0x1, R0 ;  /* 0x0000000103037824 */ /* 0x000fe200078e0200 */
[C---:B------:R-:W-:Y:S01]  /*6820*/  IADD3 R0, R135.reuse, 0x20, RZ ;  /* 0x0000002087007810 */ /* 0x040fe20007ffe0ff */
[----:B------:R-:W-:Y:S01]  /*6830*/  IMAD R4, R4, c[0x0][0x218], RZ ;  /* 0x0000860004047a24 */ /* 0x000fe200078e02ff */
[----:B------:R-:W-:Y:S01]  /*6840*/  @P1 IADD3 R0, R135, -0x20, RZ ;  /* 0xffffffe087001810 */ /* 0x000fe20007ffe0ff */
[----:B------:R-:W-:Y:S04]  /*6850*/  IMAD.WIDE.U32 R2, R252, c[0x0][0x218], R2 ;  /* 0x00008600fc027a25 */ /* 0x000fe800078e0002 */
[----:B------:R2:W1:Y:S01]  /*6860*/  LDSM.16.M88.4 R168, [R0] ;  /* 0x0000000000a8783b */ /* 0x0004620000000200 */
[----:B---3--:R-:W-:Y:S01]  /*6870*/  IADD3 R2, P2, R6, R2, RZ ;  /* 0x0000000206027210 */ /* 0x008fe20007f5e0ff */
[----:B------:R-:W-:Y:S02]  /*6880*/  IMAD R4, R252, c[0x0][0x21c], R4 ;  /* 0x00008700fc047a24 */ /* 0x000fe400078e0204 */
[----:B------:R2:W3:Y:S01]  /*6890*/  LDSM.16.M88.4 R172, [R0+0x800] ;  /* 0x0008000000ac783b */ /* 0x0004e20000000200 */
[C---:B------:R-:W-:Y:S02]  /*68a0*/  LEA R7, P1, R2.reuse, c[0x0][0x1f8], 0x1 ;  /* 0x00007e0002077a11 */ /* 0x040fe400078208ff */
[----:B----4-:R-:W-:Y:S01]  /*68b0*/  IADD3.X R3, R5, R3, R4, P2, !PT ;  /* 0x0000000305037210 */ /* 0x010fe200017fe404 */
[----:B------:R2:W4:Y:S01]  /*68c0*/  LDSM.16.M88.4 R176, [R0+0x1000] ;  /* 0x0010000000b0783b */ /* 0x0005220000000200 */
[----:B------:R-:W-:Y:S02]  /*68d0*/  IADD3 R5, R251, 0xc0, RZ ;  /* 0x000000c0fb057810 */ /* 0x000fe40007ffe0ff */
[----:B------:R-:W-:Y:S02]  /*68e0*/  LEA.HI.X R6, R2, c[0x0][0x1fc], R3, 0x1, P1 ;  /* 0x00007f0002067a11 */ /* 0x000fe400008f0c03 */
[----:B------:R-:W-:Y:S01]  /*68f0*/  ISETP.GE.AND P2, PT, R5, c[0x0][0x1d4], PT ;  /* 0x0000750005007a0c */ /* 0x000fe20003f46270 */
[----:B------:R-:W-:-:S10]  /*6900*/  BRA.DIV ~URZ, `(.L_x_44) ;  /* 0x000097127f007947 */ /* 0x000fd4000b800000 */
[----:B--2---:R2:W4:Y:S02]  /*6910*/  SHFL.IDX PT, R0, R6, RZ, 0x181f ;  /* 0x00181fff06007589 */ /* 0x00452400000e0000 */
.L_x_125:
[----:B------:R-:W-:Y:S01]  /*6920*/  SHF.R.S32.HI R3, RZ, 0x1f, R251 ;  /* 0x0000001fff037819 */ /* 0x000fe200000114fb */
[----:B------:R-:W5:Y:S01]  /*6930*/  SHFL.IDX PT, R2, R7, RZ, 0x181f ;  /* 0x00181fff07027589 */ /* 0x000f6200000e0000 */
[C---:B------:R-:W-:Y:S01]  /*6940*/  IADD3 R12, R251.reuse, 0x40, RZ ;  /* 0x00000040fb0c7810 */ /* 0x040fe20007ffe0ff */
[----:B------:R-:W-:Y:S01]  /*6950*/  BSSY B0, `(.L_x_45) ;  /* 0x0000037000007945 */ /* 0x000fe20003800000 */
[C---:B------:R-:W-:Y:S02]  /*6960*/  IADD3 R13, R251.reuse, 0x40, RZ ;  /* 0x00000040fb0d7810 */ /* 0x040fe40007ffe0ff */
[C---:B------:R-:W-:Y:S02]  /*6970*/  IADD3 R14, R251.reuse, 0xc0, RZ ;  /* 0x000000c0fb0e7810 */ /* 0x040fe40007ffe0ff */
[----:B------:R-:W-:Y:S02]  /*6980*/  SHF.R.S32.HI R13, RZ, 0x1f, R13 ;  /* 0x0000001fff0d7819 */ /* 0x000fe4000001140d */
[----:B------:R-:W-:Y:S02]  /*6990*/  SHF.R.S32.HI R14, RZ, 0x1f, R14 ;  /* 0x0000001fff0e7819 */ /* 0x000fe4000001140e */
[C---:B-----5:R-:W-:Y:S04]  /*69a0*/  LEA R4, P1, R251.reuse, R2, 0x1 ;  /* 0x00000002fb047211 */ /* 0x060fe800078208ff */
[C---:B----4-:R-:W-:Y:S02]  /*69b0*/  LEA.HI.X R5, R251.reuse, R0, R3, 0x1, P1 ;  /* 0x00000000fb057211 */ /* 0x050fe400008f0c03 */
[C---:B------:R-:W-:Y:S03]  /*69c0*/  IADD3 R3, R251.reuse, 0x80, RZ ;  /* 0x00000080fb037810 */ /* 0x040fe60007ffe0ff */
[----:B------:R-:W-:Y:S01]  /*69d0*/  @!PT LDS RZ, [RZ] ;  /* 0x00000000fffff984 */ /* 0x000fe20000000800 */
[----:B------:R-:W-:Y:S01]  /*69e0*/  @!PT LDS RZ, [RZ] ;  /* 0x00000000fffff984 */ /* 0x000fe20000000800 */
[----:B------:R4:W-:Y:S02]  /*69f0*/  LDGSTS.E.BYPASS.LTC128B.128 [R247+0x4080], [R4.64], !P6 ;  /* 0x0408000004f77fae */ /* 0x0009e4000f101d46 */
[C---:B----4-:R-:W-:Y:S04]  /*6a00*/  LEA R4, P1, R12.reuse, R2, 0x1 ;  /* 0x000000020c047211 */ /* 0x050fe800078208ff */
[----:B------:R-:W-:Y:S02]  /*6a10*/  LEA.HI.X R5, R12, R0, R13, 0x1, P1 ;  /* 0x000000000c057211 */ /* 0x000fe400008f0c0d */
[C---:B------:R-:W-:Y:S02]  /*6a20*/  IADD3 R13, R251.reuse, 0xc0, RZ ;  /* 0x000000c0fb0d7810 */ /* 0x040fe40007ffe0ff */
[----:B------:R-:W-:Y:S01]  /*6a30*/  IADD3 R12, R251, 0x80, RZ ;  /* 0x00000080fb0c7810 */ /* 0x000fe20007ffe0ff */
[----:B------:R4:W-:Y:S03]  /*6a40*/  LDGSTS.E.BYPASS.LTC128B.128 [R247+0x5880], [R4.64], !P5 ;  /* 0x0588000004f77fae */ /* 0x0009e6000e901d46 */
[----:B------:R-:W-:Y:S02]  /*6a50*/  SHF.R.S32.HI R12, RZ, 0x1f, R12 ;  /* 0x0000001fff0c7819 */ /* 0x000fe4000001140c */
[C---:B----4-:R-:W-:Y:S04]  /*6a60*/  LEA R4, P1, R3.reuse, R2, 0x1 ;  /* 0x0000000203047211 */ /* 0x050fe800078208ff */
[----:B------:R-:W-:Y:S02]  /*6a70*/  LEA.HI.X R5, R3, R0, R12, 0x1, P1 ;  /* 0x0000000003057211 */ /* 0x000fe400008f0c0c */
[----:B------:R-:W4:Y:S01]  /*6a80*/  S2R R12, SR_TID.X ;  /* 0x00000000000c7919 */ /* 0x000f220000002100 */
[C---:B------:R-:W-:Y:S03]  /*6a90*/  LEA R2, P1, R13.reuse, R2, 0x1 ;  /* 0x000000020d027211 */ /* 0x040fe600078208ff */
[----:B------:R2:W-:Y:S01]  /*6aa0*/  LDGSTS.E.BYPASS.LTC128B.128 [R247+0x7080], [R4.64], !P4 ;  /* 0x0708000004f77fae */ /* 0x0005e2000e101d46 */
[----:B------:R-:W-:Y:S05]  /*6ab0*/  LEA.HI.X R3, R13, R0, R14, 0x1, P1 ;  /* 0x000000000d037211 */ /* 0x000fea00008f0c0e */
[----:B------:R2:W-:Y:S01]  /*6ac0*/  LDGSTS.E.BYPASS.LTC128B.128 [R247+0x8880], [R2.64], !P2 ;  /* 0x0888000002f77fae */ /* 0x0005e2000d101d46 */
[----:B----4-:R-:W-:Y:S11]  /*6ad0*/  ISETP.GT.AND P1, PT, R12, 0x7f, PT ;  /* 0x0000007f0c00780c */ /* 0x010ff60003f24270 */
[----:B------:R-:W-:Y:S02]  /*6ae0*/  @!UPT UIADD3 URZ, URZ, URZ, URZ ;  /* 0x0000003f3f3ff290 */ /* 0x000fe4000fffe03f */
[----:B------:R-:W-:-:S05]  /*6af0*/  @P1 BRA `(.L_x_46) ;  /* 0x000001c000001947 */ /* 0x000fca0003800000 */
[----:B--2---:R-:W-:-:S05]  /*6b00*/  BRA.DIV ~URZ, `(.L_x_47) ;  /* 0x000095727f007947 */ /* 0x004fca000b800000 */
[----:B------:R2:W4:Y:S04]  /*6b10*/  SHFL.IDX PT, R4, R6, 0x1, 0x181f ;  /* 0x00381f0006047f89 */ /* 0x00052800000e0000 */
[----:B------:R2:W3:Y:S02]  /*6b20*/  SHFL.IDX PT, R0, R7, 0x1, 0x181f ;  /* 0x00381f0007007f89 */ /* 0x0004e400000e0000 */
.L_x_126:
[----:B--2---:R-:W-:Y:S02]  /*6b30*/  SHF.R.S32.HI R6, RZ, 0x1f, R251 ;  /* 0x0000001fff067819 */ /* 0x004fe400000114fb */
[C---:B---3--:R-:W-:Y:S02]  /*6b40*/  LEA R2, P1, R251.reuse, R0, 0x1 ;  /* 0x00000000fb027211 */ /* 0x048fe400078208ff */
[C---:B------:R-:W-:Y:S02]  /*6b50*/  IADD3 R5, R251.reuse, 0x40, RZ ;  /* 0x00000040fb057810 */ /* 0x040fe40007ffe0ff */
[C---:B----4-:R-:W-:Y:S02]  /*6b60*/  LEA.HI.X R3, R251.reuse, R4, R6, 0x1, P1 ;  /* 0x00000004fb037211 */ /* 0x050fe400008f0c06 */
[C---:B------:R-:W-:Y:S02]  /*6b70*/  IADD3 R6, R251.reuse, 0x40, RZ ;  /* 0x00000040fb067810 */ /* 0x040fe40007ffe0ff */
[C---:B------:R-:W-:Y:S01]  /*6b80*/  IADD3 R13, R251.reuse, 0x80, RZ ;  /* 0x00000080fb0d7810 */ /* 0x040fe20007ffe0ff */
[----:B------:R-:W-:Y:S01]  /*6b90*/  @!PT LDS RZ, [RZ] ;  /* 0x00000000fffff984 */ /* 0x000fe20000000800 */
[----:B------:R-:W-:Y:S01]  /*6ba0*/  @!PT LDS RZ, [RZ] ;  /* 0x00000000fffff984 */ /* 0x000fe20000000800 */
[----:B------:R-:W-:Y:S01]  /*6bb0*/  @!PT LDS RZ, [RZ] ;  /* 0x00000000fffff984 */ /* 0x000fe20000000800 */
[----:B------:R2:W-:Y:S01]  /*6bc0*/  LDGSTS.E.BYPASS.LTC128B.128 [R247+0x5080], [R2.64], !P6 ;  /* 0x0508000002f77fae */ /* 0x0005e2000f101d46 */
[----:B------:R-:W-:Y:S02]  /*6bd0*/  SHF.R.S32.HI R6, RZ, 0x1f, R6 ;  /* 0x0000001fff067819 */ /* 0x000fe40000011406 */
[C---:B------:R-:W-:Y:S02]  /*6be0*/  IADD3 R14, R251.reuse, 0x80, RZ ;  /* 0x00000080fb0e7810 */ /* 0x040fe40007ffe0ff */
[----:B------:R-:W-:Y:S02]  /*6bf0*/  IADD3 R12, R251, 0xc0, RZ ;  /* 0x000000c0fb0c7810 */ /* 0x000fe40007ffe0ff */
[----:B------:R-:W-:Y:S02]  /*6c00*/  SHF.R.S32.HI R14, RZ, 0x1f, R14 ;  /* 0x0000001fff0e7819 */ /* 0x000fe4000001140e */
[----:B------:R-:W-:Y:S02]  /*6c10*/  SHF.R.S32.HI R12, RZ, 0x1f, R12 ;  /* 0x0000001fff0c7819 */ /* 0x000fe4000001140c */
[C---:B--2---:R-:W-:Y:S04]  /*6c20*/  LEA R2, P1, R5.reuse, R0, 0x1 ;  /* 0x0000000005027211 */ /* 0x044fe800078208ff */
[----:B------:R-:W-:Y:S02]  /*6c30*/  LEA.HI.X R3, R5, R4, R6, 0x1, P1 ;  /* 0x0000000405037211 */ /* 0x000fe400008f0c06 */
[----:B------:R-:W-:Y:S02]  /*6c40*/  LEA R6, P1, R13, R0, 0x1 ;  /* 0x000000000d067211 */ /* 0x000fe400078208ff */
[----:B------:R-:W-:Y:S01]  /*6c50*/  IADD3 R5, R251, 0xc0, RZ ;  /* 0x000000c0fb057810 */ /* 0x000fe20007ffe0ff */
[----:B------:R2:W-:Y:S01]  /*6c60*/  LDGSTS.E.BYPASS.LTC128B.128 [R247+0x6880], [R2.64], !P5 ;  /* 0x0688000002f77fae */ /* 0x0005e2000e901d46 */
[----:B------:R-:W-:Y:S05]  /*6c70*/  LEA.HI.X R7, R13, R4, R14, 0x1, P1 ;  /* 0x000000040d077211 */ /* 0x000fea00008f0c0e */
[----:B------:R3:W-:Y:S01]  /*6c80*/  LDGSTS.E.BYPASS.LTC128B.128 [R247+0x8080], [R6.64], !P4 ;  /* 0x0808000006f77fae */ /* 0x0007e2000e101d46 */
[C---:B--2---:R-:W-:Y:S04]  /*6c90*/  LEA R2, P1, R5.reuse, R0, 0x1 ;  /* 0x0000000005027211 */ /* 0x044fe800078208ff */
[----:B------:R-:W-:Y:S05]  /*6ca0*/  LEA.HI.X R3, R5, R4, R12, 0x1, P1 ;  /* 0x0000000405037211 */ /* 0x000fea00008f0c0c */
[----:B------:R3:W-:Y:S04]  /*6cb0*/  LDGSTS.E.BYPASS.LTC128B.128 [R247+0x9880], [R2.64], !P2 ;  /* 0x0988000002f77fae */ /* 0x0007e8000d101d46 */
.L_x_46:
[----:B--2---:R-:W-:Y:S05]  /*6cc0*/  BSYNC B0 ;  /* 0x0000000000007941 */ /* 0x004fea0003800000 */
.L_x_45:
[----:B---3--:R-:W2:Y:S08]  /*6cd0*/  S2R R2, SR_TID.X ;  /* 0x0000000000027919 */ /* 0x008eb00000002100 */
[----:B------:R-:W0:Y:S01]  /*6ce0*/  LDGDEPBAR ;  /* 0x00000000000079af */ /* 0x000e220000000000 */
[----:B------:R-:W-:Y:S01]  /*6cf0*/  WARPSYNC 0xffffffff ;  /* 0xffffffff00007948 */ /* 0x000fe20003800000 */
[C---:B-1----:R-:W-:Y:S01]  /*6d00*/  HMMA.16816.F32.BF16 R4, R160.reuse, R8, RZ ;  /* 0x00000008a004723c */ /* 0x042fe200000418ff */
[----:B------:R-:W-:Y:S07]  /*6d10*/  BSSY B0, `(.L_x_48) ;  /* 0x000012f000007945 */ /* 0x000fee0003800000 */
[C---:B------:R-:W-:Y:S08]  /*6d20*/  HMMA.16816.F32.BF16 R8, R160.reuse, R10, RZ ;  /* 0x0000000aa008723c */ /* 0x040ff000000418ff */
[C---:B------:R-:W-:Y:S08]  /*6d30*/  HMMA.16816.F32.BF16 R12, R160.reuse, R16, RZ ;  /* 0x00000010a00c723c */ /* 0x040ff000000418ff */
[C---:B------:R-:W-:Y:S01]  /*6d40*/  HMMA.16816.F32.BF16 R16, R160.reuse, R18, RZ ;  /* 0x00000012a010723c */ /* 0x040fe200000418ff */
[----:B--2---:R-:W-:Y:S04]  /*6d50*/  SHF.R.S32.HI R0, RZ, 0x1f, R2 ;  /* 0x0000001fff007819 */ /* 0x004fe80000011402 */
[-C--:B------:R-:W-:Y:S03]  /*6d60*/  LEA.HI R0, R0, R2.reuse, RZ, 0x3 ;  /* 0x0000000200007211 */ /* 0x080fe600078f18ff */
[C---:B------:R-:W-:Y:S01]  /*6d70*/  HMMA.16816.F32.BF16 R20, R160.reuse, R24, RZ ;  /* 0x00000018a014723c */ /* 0x040fe200000418ff */
[----:B------:R-:W-:Y:S04]  /*6d80*/  LOP3.LUT R0, R0, 0xfffffff8, RZ, 0xc0, !PT ;  /* 0xfffffff800007812 */ /* 0x000fe800078ec0ff */
[----:B------:R-:W-:Y:S03]  /*6d90*/  IADD3 R0, -R0, R2, RZ ;  /* 0x0000000200007210 */ /* 0x000fe60007ffe1ff */
[----:B------:R-:W-:Y:S01]  /*6da0*/  HMMA.16816.F32.BF16 R24, R160, R26, RZ ;  /* 0x0000001aa018723c */ /* 0x000fe200000418ff */
[----:B------:R-:W-:Y:S03]  /*6db0*/  LOP3.LUT P1, RZ, R0, 0x4, RZ, 0xc0, !PT ;  /* 0x0000000400ff7812 */ /* 0x000fe6000782c0ff */
[C---:B------:R-:W-:Y:S04]  /*6dc0*/  IADD3 R0, R135.reuse, 0x40, RZ ;  /* 0x0000004087007810 */ /* 0x040fe80007ffe0ff */
[C---:B------:R-:W-:Y:S06]  /*6dd0*/  HMMA.16816.F32.BF16 R4, R164.reuse, R168, R4 ;  /* 0x000000a8a404723c */ /* 0x040fec0000041804 */
[----:B------:R-:W-:Y:S02]  /*6de0*/  @P1 IADD3 R0, R135, -0x40, RZ ;  /* 0xffffffc087001810 */ /* 0x000fe40007ffe0ff */
[C---:B------:R-:W-:Y:S03]  /*6df0*/  HMMA.16816.F32.BF16 R8, R164.reuse, R170, R8 ;  /* 0x000000aaa408723c */ /* 0x040fe60000041808 */
[----:B------:R-:W1:Y:S05]  /*6e00*/  LDSM.16.M88.4 R168, [R0] ;  /* 0x0000000000a8783b */ /* 0x000e6a0000000200 */
[C---:B------:R-:W-:Y:S08]  /*6e10*/  HMMA.16816.F32.BF16 R12, R164.reuse, R172, R12 ;  /* 0x000000aca40c723c */ /* 0x040ff0000004180c */
[C---:B------:R-:W-:Y:S01]  /*6e20*/  HMMA.16816.F32.BF16 R16, R164.reuse, R174, R16 ;  /* 0x000000aea410723c */ /* 0x040fe20000041810 */
[----:B------:R-:W2:Y:S07]  /*6e30*/  LDSM.16.M88.4 R172, [R0+0x800] ;  /* 0x0008000000ac783b */ /* 0x000eae0000000200 */
[C---:B------:R-:W-:Y:S08]  /*6e40*/  HMMA.16816.F32.BF16 R20, R164.reuse, R176, R20 ;  /* 0x000000b0a414723c */ /* 0x040ff00000041814 */
[----:B------:R-:W-:Y:S01]  /*6e50*/  HMMA.16816.F32.BF16 R24, R164, R178, R24 ;  /* 0x000000b2a418723c */ /* 0x000fe20000041818 */
[----:B------:R-:W-:Y:S07]  /*6e60*/  LDSM.16.M88.4 R176, [R236+0x4800] ;  /* 0x00480000ecb0783b */ /* 0x000fee0000000200 */
[C---:B-1----:R-:W-:Y:S08]  /*6e70*/  HMMA.16816.F32.BF16 R4, R180.reuse, R168, R4 ;  /* 0x000000a8b404723c */ /* 0x042ff00000041804 */
[C---:B------:R-:W-:Y:S01]  /*6e80*/  HMMA.16816.F32.BF16 R8, R180.reuse, R170, R8 ;  /* 0x000000aab408723c */ /* 0x040fe20000041808 */
[----:B------:R-:W1:Y:S07]  /*6e90*/  LDSM.16.M88.4 R168, [R0+0x1000] ;  /* 0x0010000000a8783b */ /* 0x000e6e0000000200 */
[C---:B--2---:R-:W-:Y:S08]  /*6ea0*/  HMMA.16816.F32.BF16 R12, R180.reuse, R172, R12 ;  /* 0x000000acb40c723c */ /* 0x044ff0000004180c */
[C---:B------:R-:W-:Y:S01]  /*6eb0*/  HMMA.16816.F32.BF16 R16, R180.reuse, R174, R16 ;  /* 0x000000aeb410723c */ /* 0x040fe20000041810 */
[----:B------:R-:W2:Y:S07]  /*6ec0*/  LDSM.16.M88.4 R172, [R236] ;  /* 0x00000000ecac783b */ /* 0x000eae0000000200 */
[C---:B-1----:R-:W-:Y:S08]  /*6ed0*/  HMMA.16816.F32.BF16 R20, R180.reuse, R168, R20 ;  /* 0x000000a8b414723c */ /* 0x042ff00000041814 */
[----:B------:R-:W-:Y:S01]  /*6ee0*/  HMMA.16816.F32.BF16 R24, R180, R170, R24 ;  /* 0x000000aab418723c */ /* 0x000fe20000041818 */
[----:B------:R-:W1:Y:S07]  /*6ef0*/  LDSM.16.M88.4 R168, [R236+0x800] ;  /* 0x00080000eca8783b */ /* 0x000e6e0000000200 */
[C---:B--2---:R-:W-:Y:S08]  /*6f00*/  HMMA.16816.F32.BF16 R4, R184.reuse, R172, R4 ;  /* 0x000000acb804723c */ /* 0x044ff00000041804 */
[C---:B------:R-:W-:Y:S01]  /*6f10*/  HMMA.16816.F32.BF16 R8, R184.reuse, R174, R8 ;  /* 0x000000aeb808723c */ /* 0x040fe20000041808 */
[----:B------:R-:W2:Y:S07]  /*6f20*/  LDSM.16.M88.4 R172, [R236+0x1000] ;  /* 0x00100000ecac783b */ /* 0x000eae0000000200 */
[C---:B-1----:R-:W-:Y:S08]  /*6f30*/  HMMA.16816.F32.BF16 R12, R184.reuse, R168, R12 ;  /* 0x000000a8b80c723c */ /* 0x042ff0000004180c */
[C---:B------:R-:W-:Y:S01]  /*6f40*/  HMMA.16816.F32.BF16 R16, R184.reuse, R170, R16 ;  /* 0x000000aab810723c */ /* 0x040fe20000041810 */
[----:B------:R-:W1:Y:S07]  /*6f50*/  LDSM.16.M88.4 R168, [R135+0x1800] ;  /* 0x0018000087a8783b */ /* 0x000e6e0000000200 */
[C---:B--2---:R-:W-:Y:S08]  /*6f60*/  HMMA.16816.F32.BF16 R20, R184.reuse, R172, R20 ;  /* 0x000000acb814723c */ /* 0x044ff00000041814 */
[----:B------:R-:W-:Y:S01]  /*6f70*/  HMMA.16816.F32.BF16 R24, R184, R174, R24 ;  /* 0x000000aeb818723c */ /* 0x000fe20000041818 */
[----:B------:R-:W2:Y:S07]  /*6f80*/  LDSM.16.M88.4 R172, [R135+0x2000] ;  /* 0x0020000087ac783b */ /* 0x000eae0000000200 */
[C---:B-1----:R-:W-:Y:S08]  /*6f90*/  HMMA.16816.F32.BF16 R4, R188.reuse, R168, R4 ;  /* 0x000000a8bc04723c */ /* 0x042ff00000041804 */
[C---:B------:R-:W-:Y:S01]  /*6fa0*/  HMMA.16816.F32.BF16 R8, R188.reuse, R170, R8 ;  /* 0x000000aabc08723c */ /* 0x040fe20000041808 */
[----:B------:R-:W1:Y:S07]  /*6fb0*/  LDSM.16.M88.4 R168, [R135+0x2800] ;  /* 0x0028000087a8783b */ /* 0x000e6e0000000200 */
[C---:B--2---:R-:W-:Y:S08]  /*6fc0*/  HMMA.16816.F32.BF16 R12, R188.reuse, R172, R12 ;  /* 0x000000acbc0c723c */ /* 0x044ff0000004180c */
[C---:B------:R-:W-:Y:S01]  /*6fd0*/  HMMA.16816.F32.BF16 R16, R188.reuse, R174, R16 ;  /* 0x000000aebc10723c */ /* 0x040fe20000041810 */
[----:B------:R-:W2:Y:S07]  /*6fe0*/  LDSM.16.M88.4 R172, [R241+0x1800] ;  /* 0x00180000f1ac783b */ /* 0x000eae0000000200 */
        /* <DEDUP_REMOVED lines=88> */
[C---:B------:R-:W-:Y:S08]  /*7570*/  HMMA.16816.F32.BF16 R16, R228.reuse, R174, R16 ;  /* 0x000000aee410723c */ /* 0x040ff00000041810 */
[C---:B-1----:R-:W-:Y:S08]  /*7580*/  HMMA.16816.F32.BF16 R20, R228.reuse, R168, R20 ;  /* 0x000000a8e414723c */ /* 0x042ff00000041814 */
[----:B------:R-:W-:Y:S01]  /*7590*/  HMMA.16816.F32.BF16 R24, R228, R170, R24 ;  /* 0x000000aae418723c */ /* 0x000fe20000041818 */
[----:B------:R-:W1:Y:S07]  /*75a0*/  LDSM.16.M88.4 R168, [R236+0x5000] ;  /* 0x00500000eca8783b */ /* 0x000e6e0000000200 */
[C---:B------:R-:W-:Y:S08]  /*75b0*/  HMMA.16816.F32.BF16 R4, R232.reuse, R176, R4 ;  /* 0x000000b0e804723c */ /* 0x040ff00000041804 */
[C---:B------:R-:W-:Y:S11]  /*75c0*/  HMMA.16816.F32.BF16 R8, R232.reuse, R178, R8 ;  /* 0x000000b2e808723c */ /* 0x040ff60000041808 */
[----:B------:R-:W-:Y:S05]  /*75d0*/  @!UPT UIADD3 URZ, URZ, URZ, URZ ;  /* 0x0000003f3f3ff290 */ /* 0x000fea000fffe03f */
[----:B------:R-:W-:Y:S02]  /*75e0*/  FMUL.FTZ R0, R5, c[0x0][0x320] ;  /* 0x0000c80005007a20 */ /* 0x000fe40000410000 */
[----:B------:R-:W-:Y:S02]  /*75f0*/  FMUL.FTZ R2, R4, c[0x0][0x320] ;  /* 0x0000c80004027a20 */ /* 0x000fe40000410000 */
[----:B------:R2:W3:Y:S04]  /*7600*/  MUFU.TANH R248, R0 ;  /* 0x0000000000f87308 */ /* 0x0004e80000002400 */
[----:B------:R-:W-:Y:S01]  /*7610*/  FMUL.FTZ R3, R11, c[0x0][0x320] ;  /* 0x0000c8000b037a20 */ /* 0x000fe20000410000 */
[C---:B-1----:R-:W-:Y:S03]  /*7620*/  HMMA.16816.F32.BF16 R12, R232.reuse, R168, R12 ;  /* 0x000000a8e80c723c */ /* 0x042fe6000004180c */
[----:B------:R-:W-:Y:S02]  /*7630*/  FMUL.FTZ R10, R10, c[0x0][0x320] ;  /* 0x0000c8000a0a7a20 */ /* 0x000fe40000410000 */
[----:B------:R1:W4:Y:S03]  /*7640*/  MUFU.TANH R249, R2 ;  /* 0x0000000200f97308 */ /* 0x0003260000002400 */
[C---:B------:R-:W-:Y:S07]  /*7650*/  HMMA.16816.F32.BF16 R16, R232.reuse, R170, R16 ;  /* 0x000000aae810723c */ /* 0x040fee0000041810 */
[----:B------:R-:W3:Y:S01]  /*7660*/  MUFU.TANH R178, R10 ;  /* 0x0000000a00b27308 */ /* 0x000ee20000002400 */
[----:B--2---:R-:W-:Y:S09]  /*7670*/  FMUL.FTZ R0, R6, c[0x0][0x320] ;  /* 0x0000c80006007a20 */ /* 0x004ff20000410000 */
[----:B------:R2:W2:Y:S01]  /*7680*/  MUFU.TANH R179, R0 ;  /* 0x0000000000b37308 */ /* 0x0004a20000002400 */
[----:B-1----:R-:W-:Y:S09]  /*7690*/  FMUL.FTZ R2, R13, c[0x0][0x320] ;  /* 0x0000c8000d027a20 */ /* 0x002ff20000410000 */
[----:B------:R-:W1:Y:S10]  /*76a0*/  MUFU.TANH R176, R3 ;  /* 0x0000000300b07308 */ /* 0x000e740000002400 */
[----:B------:R-:W1:Y:S01]  /*76b0*/  MUFU.TANH R171, R2 ;  /* 0x0000000200ab7308 */ /* 0x000e620000002400 */
[----:B--2---:R-:W-:Y:S02]  /*76c0*/  FMUL.FTZ R0, R7, c[0x0][0x320] ;  /* 0x0000c80007007a20 */ /* 0x004fe40000410000 */
[----:B------:R-:W2:Y:S01]  /*76d0*/  LDSM.16.M88.4 R4, [R236+0x5800] ;  /* 0x00580000ec04783b */ /* 0x000ea20000000200 */
[----:B------:R-:W-:Y:S06]  /*76e0*/  DEPBAR.LE SB0, 0x0 ;  /* 0x000080000000791a */ /* 0x000fec0000000000 */
[----:B------:R5:W1:Y:S01]  /*76f0*/  MUFU.TANH R250, R0 ;  /* 0x0000000000fa7308 */ /* 0x000a620000002400 */
[----:B------:R-:W-:Y:S01]  /*7700*/  BAR.SYNC.DEFER_BLOCKING 0x0 ;  /* 0x0000000000007b1d */ /* 0x000fe20000010000 */
[----:B-----5:R-:W-:Y:S08]  /*7710*/  FMUL.FTZ R0, R8, c[0x0][0x320] ;  /* 0x0000c80008007a20 */ /* 0x020ff00000410000 */
[----:B------:R5:W1:Y:S01]  /*7720*/  MUFU.TANH R177, R0 ;  /* 0x0000000000b17308 */ /* 0x000a620000002400 */
[----:B------:R-:W3:Y:S01]  /*7730*/  LDL R8, [R1+0x4] ;  /* 0x0000040001087983 */ /* 0x000ee20000100800 */
[C---:B--2---:R-:W-:Y:S08]  /*7740*/  HMMA.16816.F32.BF16 R20, R232.reuse, R4, R20 ;  /* 0x00000004e814723c */ /* 0x044ff00000041814 */
[----:B------:R-:W-:Y:S04]  /*7750*/  HMMA.16816.F32.BF16 R24, R232, R6, R24 ;  /* 0x00000006e818723c */ /* 0x000fe80000041818 */
[----:B-----5:R-:W-:Y:S02]  /*7760*/  FMUL.FTZ R0, R9, c[0x0][0x320] ;  /* 0x0000c80009007a20 */ /* 0x020fe40000410000 */
[----:B------:R-:W3:Y:S02]  /*7770*/  LDL R9, [R1+0x10] ;  /* 0x0000100001097983 */ /* 0x000ee40000100800 */
[----:B------:R2:W1:Y:S04]  /*7780*/  MUFU.TANH R175, R0 ;  /* 0x0000000000af7308 */ /* 0x0004680000002400 */
[----:B--2---:R-:W-:Y:S06]  /*7790*/  FMUL.FTZ R0, R12, c[0x0][0x320] ;  /* 0x0000c8000c007a20 */ /* 0x004fec0000410000 */
[----:B------:R2:W1:Y:S02]  /*77a0*/  MUFU.TANH R172, R0 ;  /* 0x0000000000ac7308 */ /* 0x0004640000002400 */
[----:B--2---:R-:W-:Y:S08]  /*77b0*/  FMUL.FTZ R0, R14, c[0x0][0x320] ;  /* 0x0000c8000e007a20 */ /* 0x004ff00000410000 */
        /* <DEDUP_REMOVED lines=16> */
[----:B------:R2:W1:Y:S01]  /*78c0*/  MUFU.TANH R17, R0 ;  /* 0x0000000000117308 */ /* 0x0004620000002400 */
[----:B---3--:R-:W-:Y:S01]  /*78d0*/  ISETP.GT.AND P1, PT, R8, R9, PT ;  /* 0x000000090800720c */ /* 0x008fe20003f24270 */
[----:B--2---:R-:W-:Y:S08]  /*78e0*/  FMUL.FTZ R0, R23, c[0x0][0x320] ;  /* 0x0000c80017007a20 */ /* 0x004ff00000410000 */
[----:B------:R2:W3:Y:S02]  /*78f0*/  MUFU.TANH R16, R0 ;  /* 0x0000000000107308 */ /* 0x0004e40000002400 */
        /* <DEDUP_REMOVED lines=8> */
[----:B------:R-:W-:-:S05]  /*7980*/  @!P1 BRA `(.L_x_49) ;  /* 0x0000067000009947 */ /* 0x000fca0003800000 */
[----:B---34-:R-:W3:Y:S01]  /*7990*/  LDL R9, [R1+0x14] ;  /* 0x0000140001097983 */ /* 0x018ee20000100800 */
[----:B--2---:R-:W-:Y:S02]  /*79a0*/  IMAD.MOV.U32 R0, RZ, RZ, 0x1 ;  /* 0x00000001ff007424 */ /* 0x004fe400078e00ff */
[----:B------:R-:W-:Y:S01]  /*79b0*/  IMAD.MOV.U32 R252, RZ, RZ, RZ ;  /* 0x000000fffffc7224 */ /* 0x000fe200078e00ff */
[----:B------:R-:W2:Y:S02]  /*79c0*/  LDL.64 R20, [R1+0x20] ;  /* 0x0000200001147983 */ /* 0x000ea40000100a00 */
[----:B------:R-:W-:Y:S02]  /*79d0*/  ISETP.NE.AND P1, PT, R0, c[0x0][0x2b8], PT ;  /* 0x0000ae0000007a0c */ /* 0x000fe40003f25270 */
[----:B------:R-:W4:Y:S04]  /*79e0*/  LDL R19, [R1+0x34] ;  /* 0x0000340001137983 */ /* 0x000f280000100800 */
[----:B------:R-:W5:Y:S04]  /*79f0*/  S2R R2, SR_TID.X ;  /* 0x0000000000027919 */ /* 0x000f680000002100 */
[----:B------:R-:W2:Y:S01]  /*7a00*/  LDL R6, [R1+0x30] ;  /* 0x0000300001067983 */ /* 0x000ea20000100800 */
[--C-:B-----5:R-:W-:Y:S02]  /*7a10*/  SHF.R.S32.HI R3, RZ, 0x1f, R2.reuse ;  /* 0x0000001fff037819 */ /* 0x120fe40000011402 */
[----:B------:R-:W-:Y:S02]  /*7a20*/  SHF.R.S32.HI R5, RZ, 0x1f, R2 ;  /* 0x0000001fff057819 */ /* 0x000fe40000011402 */
[-C--:B------:R-:W-:Y:S02]  /*7a30*/  LEA.HI R3, R3, R2.reuse, RZ, 0x3 ;  /* 0x0000000203037211 */ /* 0x080fe400078f18ff */
[----:B------:R-:W-:Y:S02]  /*7a40*/  LEA.HI R5, R5, R2, RZ, 0x3 ;  /* 0x0000000205057211 */ /* 0x000fe400078f18ff */
[----:B------:R-:W-:Y:S02]  /*7a50*/  LOP3.LUT R3, R3, 0xfffffff8, RZ, 0xc0, !PT ;  /* 0xfffffff803037812 */ /* 0x000fe400078ec0ff */
[----:B------:R-:W-:Y:S03]  /*7a60*/  SHF.R.S32.HI R5, RZ, 0x3, R5 ;  /* 0x00000003ff057819 */ /* 0x000fe60000011405 */
[----:B------:R-:W-:Y:S04]  /*7a70*/  IMAD.IADD R3, R2, 0x1, -R3 ;  /* 0x0000000102037824 */ /* 0x000fe800078e0a03 */
[----:B------:R-:W-:Y:S01]  /*7a80*/  IMAD R0, R3, 0x20, R5 ;  /* 0x0000002003007824 */ /* 0x000fe200078e0205 */
[----:B------:R-:W-:Y:S01]  /*7a90*/  IADD3 R5, -R5, 0x30, RZ ;  /* 0x0000003005057810 */ /* 0x000fe20007ffe1ff */
[----:B---3--:R-:W-:Y:S02]  /*7aa0*/  IMAD R2, R8, 0x30, R9 ;  /* 0x0000003008027824 */ /* 0x008fe400078e0209 */
[----:B------:R-:W3:Y:S03]  /*7ab0*/  LDL.64 R8, [R1+0x18] ;  /* 0x0000180001087983 */ /* 0x000ee60000100a00 */
[----:B------:R-:W-:Y:S05]  /*7ac0*/  IADD3 R2, R2, -0x30, R0 ;  /* 0xffffffd002027810 */ /* 0x000fea0007ffe000 */
[----:B------:R-:W-:Y:S04]  /*7ad0*/  @P1 IMAD.HI.U32 R3, R2, c[0x0][0x2bc], RZ ;  /* 0x0000af0002031a27 */ /* 0x000fe800078e00ff */
[----:B------:R-:W-:Y:S01]  /*7ae0*/  IMAD.MOV.U32 R0, RZ, RZ, R2 ;  /* 0x000000ffff007224 */ /* 0x000fe200078e0002 */
[----:B------:R-:W-:Y:S04]  /*7af0*/  @P1 SHF.R.U32.HI R0, RZ, c[0x0][0x2c0], R3 ;  /* 0x0000b000ff001a19 */ /* 0x000fe80000011603 */
[C---:B--2---:R-:W-:Y:S01]  /*7b00*/  @!P0 IADD3 R3, P1, R0.reuse, R20, RZ ;  /* 0x0000001400038210 */ /* 0x044fe20007f3e0ff */
[----:B------:R-:W-:Y:S03]  /*7b10*/  IMAD.MOV R4, RZ, RZ, -R0 ;  /* 0x000000ffff047224 */ /* 0x000fe600078e0a00 */
[----:B----4-:R-:W-:Y:S01]  /*7b20*/  @!P0 LEA.HI.X.SX32 R0, R0, R19, 0x1, P1 ;  /* 0x0000001300008211 */ /* 0x010fe200008f0eff */
[----:B------:R-:W-:Y:S01]  /*7b30*/  IMAD R4, R4, c[0x0][0x2b8], R2 ;  /* 0x0000ae0004047a24 */ /* 0x000fe200078e0202 */
[C---:B------:R-:W-:Y:S04]  /*7b40*/  @!P0 LEA R2, P1, R3.reuse, c[0x0][0x2a0], 0x2 ;  /* 0x0000a80003028a11 */ /* 0x040fe800078210ff */
[----:B------:R-:W-:Y:S01]  /*7b50*/  @!P0 LEA.HI.X R3, R3, c[0x0][0x2a4], R0, 0x2, P1 ;  /* 0x0000a90003038a11 */ /* 0x000fe200008f1400 */
[----:B------:R2:W-:Y:S01]  /*7b60*/  STL [R1], R4 ;  /* 0x0000000401007387 */ /* 0x0005e20000100800 */
[----:B------:R-:W-:Y:S03]  /*7b70*/  SHF.R.S32.HI R0, RZ, 0x1f, R4 ;  /* 0x0000001fff007819 */ /* 0x000fe60000011404 */
[----:B------:R4:W5:Y:S02]  /*7b80*/  @!P0 LDG.E R252, [R2.64] ;  /* 0x0000000602fc8981 */ /* 0x000964000c1e1900 */
[----:B------:R-:W-:Y:S04]  /*7b90*/  IMAD R0, R0, c[0x0][0x1e0], RZ ;  /* 0x0000780000007a24 */ /* 0x000fe800078e02ff */
[C---:B------:R-:W-:Y:S02]  /*7ba0*/  IMAD R0, R4.reuse, c[0x0][0x1e4], R0 ;  /* 0x0000790004007a24 */ /* 0x040fe400078e0200 */
[----:B----4-:R-:W-:Y:S04]  /*7bb0*/  IMAD.WIDE.U32 R2, R4, c[0x0][0x1e0], RZ ;  /* 0x0000780004027a25 */ /* 0x010fe800078e00ff */
[----:B------:R-:W-:Y:S01]  /*7bc0*/  IMAD.IADD R3, R3, 0x1, R0 ;  /* 0x0000000103037824 */ /* 0x000fe200078e0200 */
[----:B-----5:R-:W-:Y:S03]  /*7bd0*/  SHF.R.S32.HI R0, RZ, 0x1f, R252 ;  /* 0x0000001fff007819 */ /* 0x020fe600000114fc */
[----:B------:R-:W-:Y:S04]  /*7be0*/  IMAD.WIDE.U32 R2, R252, c[0x0][0x1f0], R2 ;  /* 0x00007c00fc027a25 */ /* 0x000fe800078e0002 */
[----:B--2---:R-:W-:Y:S01]  /*7bf0*/  IMAD R4, R0, c[0x0][0x1f0], RZ ;  /* 0x00007c0000047a24 */ /* 0x004fe200078e02ff */
[----:B---3--:R-:W-:Y:S03]  /*7c00*/  IADD3 R0, P1, R8, R2, RZ ;  /* 0x0000000208007210 */ /* 0x008fe60007f3e0ff */
[----:B------:R-:W-:Y:S05]  /*7c10*/  IMAD R4, R252, c[0x0][0x1f4], R4 ;  /* 0x00007d00fc047a24 */ /* 0x000fea00078e0204 */
[----:B------:R-:W-:Y:S02]  /*7c20*/  IADD3.X R2, R6, R3, R4, P1, !PT ;  /* 0x0000000306027210 */ /* 0x000fe40000ffe404 */
[C---:B------:R-:W-:Y:S04]  /*7c30*/  LEA R9, P1, R0.reuse, c[0x0][0x1c8], 0x1 ;  /* 0x0000720000097a11 */ /* 0x040fe800078208ff */
[----:B------:R-:W-:Y:S02]  /*7c40*/  LEA.HI.X R8, R0, c[0x0][0x1cc], R2, 0x1, P1 ;  /* 0x0000730000087a11 */ /* 0x000fe400008f0c02 */
[----:B------:R-:W-:Y:S01]  /*7c50*/  ISETP.GE.AND P1, PT, R5, 0x1, PT ;  /* 0x000000010500780c */ /* 0x000fe20003f26270 */
[----:B------:R-:W-:-:S10]  /*7c60*/  BRA.DIV ~URZ, `(.L_x_50) ;  /* 0x000084d27f007947 */ /* 0x000fd4000b800000 */
[----:B------:R2:W3:Y:S02]  /*7c70*/  SHFL.IDX PT, R4, R8, RZ, 0x181f ;  /* 0x00181fff08047589 */ /* 0x0004e400000e0000 */
.L_x_127:
[----:B------:R-:W-:-:S05]  /*7c80*/  BRA.DIV ~URZ, `(.L_x_51) ;  /* 0x000085227f007947 */ /* 0x000fca000b800000 */
[----:B------:R4:W2:Y:S02]  /*7c90*/  SHFL.IDX PT, R0, R9, RZ, 0x181f ;  /* 0x00181fff09007589 */ /* 0x0008a400000e0000 */
.L_x_128:
[----:B------:R-:W-:Y:S02]  /*7ca0*/  SHF.R.S32.HI R7, RZ, 0x1f, R251 ;  /* 0x0000001fff077819 */ /* 0x000fe400000114fb */
[C---:B--2---:R-:W-:Y:S02]  /*7cb0*/  @P1 LEA R2, P3, R251.reuse, R0, 0x1 ;  /* 0x00000000fb021211 */ /* 0x044fe400078608ff */
[C---:B------:R-:W-:Y:S02]  /*7cc0*/  IADD3 R6, R251.reuse, 0x40, RZ ;  /* 0x00000040fb067810 */ /* 0x040fe40007ffe0ff */
[C---:B---3--:R-:W-:Y:S02]  /*7cd0*/  @P1 LEA.HI.X R3, R251.reuse, R4, R7, 0x1, P3 ;  /* 0x00000004fb031211 */ /* 0x048fe400018f0c07 */
[C---:B------:R-:W-:Y:S02]  /*7ce0*/  IADD3 R7, R251.reuse, 0x40, RZ ;  /* 0x00000040fb077810 */ /* 0x040fe40007ffe0ff */
[C---:B------:R-:W-:Y:S01]  /*7cf0*/  IADD3 R21, R251.reuse, 0x80, RZ ;  /* 0x00000080fb157810 */ /* 0x040fe20007ffe0ff */
[----:B------:R-:W-:Y:S01]  /*7d00*/  @!PT LDS RZ, [RZ] ;  /* 0x00000000fffff984 */ /* 0x000fe20000000800 */
[----:B------:R-:W-:Y:S01]  /*7d10*/  @!PT LDS RZ, [RZ] ;  /* 0x00000000fffff984 */ /* 0x000fe20000000800 */
[----:B------:R-:W-:Y:S01]  /*7d20*/  @!PT LDS RZ, [RZ] ;  /* 0x00000000fffff984 */ /* 0x000fe20000000800 */
[----:B------:R2:W-:Y:S01]  /*7d30*/  @P1 LDGSTS.E.BYPASS.LTC128B.128 [R247+0x14080], [R2.64], !P6 ;  /* 0x1408000002f71fae */ /* 0x0005e2000f101d46 */
[----:B------:R-:W-:Y:S02]  /*7d40*/  SHF.R.S32.HI R7, RZ, 0x1f, R7 ;  /* 0x0000001fff077819 */ /* 0x000fe40000011407 */
[C---:B------:R-:W-:Y:S02]  /*7d50*/  IADD3 R22, R251.reuse, 0x80, RZ ;  /* 0x00000080fb167810 */ /* 0x040fe40007ffe0ff */
[C---:B------:R-:W-:Y:S02]  /*7d60*/  IADD3 R19, R251.reuse, 0xc0, RZ ;  /* 0x000000c0fb137810 */ /* 0x040fe40007ffe0ff */
[----:B------:R-:W-:Y:S02]  /*7d70*/  SHF.R.S32.HI R22, RZ, 0x1f, R22 ;  /* 0x0000001fff167819 */ /* 0x000fe40000011416 */
[----:B------:R-:W-:Y:S04]  /*7d80*/  IADD3 R20, R251, 0xc0, RZ ;  /* 0x000000c0fb147810 */ /* 0x000fe80007ffe0ff */
[----:B------:R-:W-:Y:S02]  /*7d90*/  SHF.R.S32.HI R20, RZ, 0x1f, R20 ;  /* 0x0000001fff147819 */ /* 0x000fe40000011414 */
[C---:B--2---:R-:W-:Y:S04]  /*7da0*/  @P1 LEA R2, P3, R6.reuse, R0, 0x1 ;  /* 0x0000000006021211 */ /* 0x044fe800078608ff */
[----:B------:R-:W-:Y:S02]  /*7db0*/  @P1 LEA.HI.X R3, R6, R4, R7, 0x1, P3 ;  /* 0x0000000406031211 */ /* 0x000fe400018f0c07 */
[C---:B------:R-:W-:Y:S03]  /*7dc0*/  @P1 LEA R6, P3, R21.reuse, R0, 0x1 ;  /* 0x0000000015061211 */ /* 0x040fe600078608ff */
[----:B------:R2:W-:Y:S01]  /*7dd0*/  @P1 LDGSTS.E.BYPASS.LTC128B.128 [R247+0x15880], [R2.64], !P5 ;  /* 0x1588000002f71fae */ /* 0x0005e2000e901d46 */
[----:B------:R-:W-:Y:S05]  /*7de0*/  @P1 LEA.HI.X R7, R21, R4, R22, 0x1, P3 ;  /* 0x0000000415071211 */ /* 0x000fea00018f0c16 */
[----:B------:R3:W-:Y:S01]  /*7df0*/  @P1 LDGSTS.E.BYPASS.LTC128B.128 [R247+0x17080], [R6.64], !P4 ;  /* 0x1708000006f71fae */ /* 0x0007e2000e101d46 */
[C---:B--2---:R-:W-:Y:S04]  /*7e00*/  @P1 LEA R2, P3, R19.reuse, R0, 0x1 ;  /* 0x0000000013021211 */ /* 0x044fe800078608ff */
[----:B------:R-:W-:Y:S05]  /*7e10*/  @P1 LEA.HI.X R3, R19, R4, R20, 0x1, P3 ;  /* 0x0000000413031211 */ /* 0x000fea00018f0c14 */
[----:B------:R3:W-:Y:S01]  /*7e20*/  @P1 LDGSTS.E.BYPASS.LTC128B.128 [R247+0x18880], [R2.64], !P2 ;  /* 0x1888000002f71fae */ /* 0x0007e2000d101d46 */
[----:B------:R-:W-:Y:S01]  /*7e30*/  ISETP.GE.AND P1, PT, R5, 0x21, PT ;  /* 0x000000210500780c */ /* 0x000fe20003f26270 */
[----:B------:R-:W-:-:S06]  /*7e40*/  BRA.DIV ~URZ, `(.L_x_52) ;  /* 0x000083c27f007947 */ /* 0x000fcc000b800000 */
[----:B------:R2:W3:Y:S04]  /*7e50*/  SHFL.IDX PT, R4, R8, 0x1, 0x181f ;  /* 0x00381f0008047f89 */ /* 0x0004e800000e0000 */
[----:B------:R2:W4:Y:S02]  /*7e60*/  SHFL.IDX PT, R0, R9, 0x1, 0x181f ;  /* 0x00381f0009007f89 */ /* 0x00052400000e0000 */
.L_x_129:
[----:B---3--:R-:W-:Y:S02]  /*7e70*/  SHF.R.S32.HI R6, RZ, 0x1f, R251 ;  /* 0x0000001fff067819 */ /* 0x008fe400000114fb */
[C---:B----4-:R-:W-:Y:S02]  /*7e80*/  @P1 LEA R2, P3, R251.reuse, R0, 0x1 ;  /* 0x00000000fb021211 */ /* 0x050fe400078608ff */
[C---:B------:R-:W-:Y:S02]  /*7e90*/  IADD3 R5, R251.reuse, 0x40, RZ ;  /* 0x00000040fb057810 */ /* 0x040fe40007ffe0ff */
[C---:B------:R-:W-:Y:S02]  /*7ea0*/  @P1 LEA.HI.X R3, R251.reuse, R4, R6, 0x1, P3 ;  /* 0x00000004fb031211 */ /* 0x040fe400018f0c06 */
[C---:B------:R-:W-:Y:S02]  /*7eb0*/  IADD3 R6, R251.reuse, 0x40, RZ ;  /* 0x00000040fb067810 */ /* 0x040fe40007ffe0ff */
[C---:B--2---:R-:W-:Y:S01]  /*7ec0*/  IADD3 R9, R251.reuse, 0x80, RZ ;  /* 0x00000080fb097810 */ /* 0x044fe20007ffe0ff */
[----:B------:R-:W-:Y:S01]  /*7ed0*/  @!PT LDS RZ, [RZ] ;  /* 0x00000000fffff984 */ /* 0x000fe20000000800 */
[----:B------:R-:W-:Y:S01]  /*7ee0*/  @!PT LDS RZ, [RZ] ;  /* 0x00000000fffff984 */ /* 0x000fe20000000800 */
[----:B------:R-:W-:Y:S01]  /*7ef0*/  @!PT LDS RZ, [RZ] ;  /* 0x00000000fffff984 */ /* 0x000fe20000000800 */
[----:B------:R2:W-:Y:S01]  /*7f00*/  @P1 LDGSTS.E.BYPASS.LTC128B.128 [R247+0x15080], [R2.64], !P6 ;  /* 0x1508000002f71fae */ /* 0x0005e2000f101d46 */
[----:B------:R-:W-:Y:S02]  /*7f10*/  SHF.R.S32.HI R6, RZ, 0x1f, R6 ;  /* 0x0000001fff067819 */ /* 0x000fe40000011406 */
[C---:B------:R-:W-:Y:S02]  /*7f20*/  IADD3 R19, R251.reuse, 0x80, RZ ;  /* 0x00000080fb137810 */ /* 0x040fe40007ffe0ff */
[----:B------:R-:W-:Y:S02]  /*7f30*/  IADD3 R8, R251, 0xc0, RZ ;  /* 0x000000c0fb087810 */ /* 0x000fe40007ffe0ff */
[----:B------:R-:W-:Y:S02]  /*7f40*/  SHF.R.S32.HI R19, RZ, 0x1f, R19 ;  /* 0x0000001fff137819 */ /* 0x000fe40000011413 */
[----:B------:R-:W-:Y:S02]  /*7f50*/  SHF.R.S32.HI R8, RZ, 0x1f, R8 ;  /* 0x0000001fff087819 */ /* 0x000fe40000011408 */
[C---:B--2---:R-:W-:Y:S04]  /*7f60*/  @P1 LEA R2, P3, R5.reuse, R0, 0x1 ;  /* 0x0000000005021211 */ /* 0x044fe800078608ff */
[----:B------:R-:W-:Y:S02]  /*7f70*/  @P1 LEA.HI.X R3, R5, R4, R6, 0x1, P3 ;  /* 0x0000000405031211 */ /* 0x000fe400018f0c06 */
[----:B------:R-:W-:Y:S02]  /*7f80*/  @P1 LEA R6, P3, R9, R0, 0x1 ;  /* 0x0000000009061211 */ /* 0x000fe400078608ff */
[----:B------:R-:W-:Y:S01]  /*7f90*/  IADD3 R5, R251, 0xc0, RZ ;  /* 0x000000c0fb057810 */ /* 0x000fe20007ffe0ff */
[----:B------:R2:W-:Y:S01]  /*7fa0*/  @P1 LDGSTS.E.BYPASS.LTC128B.128 [R247+0x16880], [R2.64], !P5 ;  /* 0x1688000002f71fae */ /* 0x0005e2000e901d46 */
[----:B------:R-:W-:Y:S05]  /*7fb0*/  @P1 LEA.HI.X R7, R9, R4, R19, 0x1, P3 ;  /* 0x0000000409071211 */ /* 0x000fea00018f0c13 */
[----:B------:R3:W-:Y:S01]  /*7fc0*/  @P1 LDGSTS.E.BYPASS.LTC128B.128 [R247+0x18080], [R6.64], !P4 ;  /* 0x1808000006f71fae */ /* 0x0007e2000e101d46 */
[C---:B--2---:R-:W-:Y:S04]  /*7fd0*/  @P1 LEA R2, P3, R5.reuse, R0, 0x1 ;  /* 0x0000000005021211 */ /* 0x044fe800078608ff */
[----:B------:R-:W-:Y:S05]  /*7fe0*/  @P1 LEA.HI.X R3, R5, R4, R8, 0x1, P3 ;  /* 0x0000000405031211 */ /* 0x000fea00018f0c08 */
[----:B------:R3:W-:Y:S04]  /*7ff0*/  @P1 LDGSTS.E.BYPASS.LTC128B.128 [R247+0x19880], [R2.64], !P2 ;  /* 0x1988000002f71fae */ /* 0x0007e8000d101d46 */
.L_x_49:
[----:B---34-:R-:W-:Y:S05]  /*8000*/  BSYNC B0 ;  /* 0x0000000000007941 */ /* 0x018fea0003800000 */
.L_x_48:
[----:B------:R-:W-:Y:S01]  /*8010*/  FMNMX.FTZ R2, R249, R133, !PT ;  /* 0x00000085f9027209 */ /* 0x000fe20007810000 */
[----:B------:R-:W0:Y:S01]  /*8020*/  LDGDEPBAR ;  /* 0x00000000000079af */ /* 0x000e220000000000 */
[----:B--2---:R-:W-:Y:S02]  /*8030*/  FMNMX.FTZ R0, R179, R132, !PT ;  /* 0x00000084b3007209 */ /* 0x004fe40007810000 */
[----:B------:R-:W-:Y:S02]  /*8040*/  FMNMX.FTZ R2, R248, R2, !PT ;  /* 0x00000002f8027209 */ /* 0x000fe40007810000 */
[----:B-1----:R-:W-:Y:S02]  /*8050*/  FMNMX.FTZ R0, R250, R0, !PT ;  /* 0x00000000fa007209 */ /* 0x002fe40007810000 */
[----:B------:R-:W-:Y:S02]  /*8060*/  FMNMX.FTZ R2, R177, R2, !PT ;  /* 0x00000002b1027209 */ /* 0x000fe40007810000 */
        /* <DEDUP_REMOVED lines=18> */
[----:B------:R-:W-:Y:S01]  /*8190*/  FMNMX.FTZ R5, R12, R0, !PT ;  /* 0x000000000c057209 */ /* 0x000fe20007810000 */
[----:B------:R-:W-:-:S05]  /*81a0*/  BRA.DIV ~URZ, `(.L_x_53) ;  /* 0x000081227f007947 */ /* 0x000fca000b800000 */
[----:B------:R1:W2:Y:S02]  /*81b0*/  SHFL.BFLY PT, R0, R4, 0x2, 0x1f ;  /* 0x0c401f0004007f89 */ /* 0x0002a400000e0000 */
.L_x_130:
[----:B-12---:R-:W-:Y:S01]  /*81c0*/  FMNMX.FTZ R4, R4, R0, !PT ;  /* 0x0000000004047209 */ /* 0x006fe20007810000 */
[----:B------:R-:W-:-:S05]  /*81d0*/  BRA.DIV ~URZ, `(.L_x_54) ;  /* 0x000081327f007947 */ /* 0x000fca000b800000 */
[----:B------:R-:W1:Y:S02]  /*81e0*/  SHFL.BFLY PT, R0, R4, 0x1, 0x1f ;  /* 0x0c201f0004007f89 */ /* 0x000e6400000e0000 */
[----:B-1----:R-:W-:Y:S02]  /*81f0*/  FMNMX.FTZ R133, R4, R0, !PT ;  /* 0x0000000004857209 */ /* 0x002fe40007810000 */
[----:B------:R-:W1:Y:S02]  /*8200*/  SHFL.BFLY PT, R0, R5, 0x2, 0x1f ;  /* 0x0c401f0005007f89 */ /* 0x000e6400000e0000 */
[----:B-1----:R-:W-:Y:S05]  /*8210*/  FMNMX.FTZ R4, R5, R0, !PT ;  /* 0x0000000005047209 */ /* 0x002fea0007810000 */
[----:B------:R1:W2:Y:S02]  /*8220*/  SHFL.BFLY PT, R0, R4, 0x1, 0x1f ;  /* 0x0c201f0004007f89 */ /* 0x0002a400000e0000 */
.L_x_131:
[----:B------:R-:W3:Y:S01]  /*8230*/  LDL.LU R20, [R1+0x8] ;  /* 0x0000080001147983 */ /* 0x000ee20000300800 */
[----:B--2---:R-:W-:Y:S01]  /*8240*/  FMNMX.FTZ R3, R0, R4, !PT ;  /* 0x0000000400037209 */ /* 0x004fe20007810000 */
[C---:B-1----:R-:W-:Y:S01]  /*8250*/  FMUL.FTZ R4, R133.reuse, c[0x0][0x2d0] ;  /* 0x0000b40085047a20 */ /* 0x042fe20000410000 */
[----:B------:R-:W-:Y:S01]  /*8260*/  WARPSYNC 0xffffffff ;  /* 0xffffffff00007948 */ /* 0x000fe20003800000 */
[----:B------:R-:W-:Y:S02]  /*8270*/  FADD.FTZ R0, -R133, R134 ;  /* 0x0000008685007221 */ /* 0x000fe40000010100 */
[--C-:B------:R-:W-:Y:S02]  /*8280*/  FFMA.FTZ R7, R248, c[0x0][0x2d0], -R4.reuse ;  /* 0x0000b400f8077a23 */ /* 0x100fe40000010804 */
[----:B------:R-:W-:Y:S02]  /*8290*/  FMUL.FTZ R0, R0, c[0x0][0x2d0] ;  /* 0x0000b40000007a20 */ /* 0x000fe40000410000 */
[--C-:B------:R-:W-:Y:S02]  /*82a0*/  FFMA.FTZ R8, R249, c[0x0][0x2d0], -R4.reuse ;  /* 0x0000b400f9087a23 */ /* 0x100fe40000010804 */
[--C-:B------:R-:W-:Y:S01]  /*82b0*/  FFMA.FTZ R19, R172, c[0x0][0x2d0], -R4.reuse ;  /* 0x0000b400ac137a23 */ /* 0x100fe20000010804 */
[----:B------:R-:W-:Y:S01]  /*82c0*/  MUFU.EX2 R2, R0 ;  /* 0x0000000000027308 */ /* 0x000fe20000000800 */
[--C-:B------:R-:W-:Y:S02]  /*82d0*/  FFMA.FTZ R248, R170, c[0x0][0x2d0], -R4.reuse ;  /* 0x0000b400aaf87a23 */ /* 0x100fe40000010804 */
[--C-:B------:R-:W-:Y:S02]  /*82e0*/  FFMA.FTZ R11, R11, c[0x0][0x2d0], -R4.reuse ;  /* 0x0000b4000b0b7a23 */ /* 0x100fe40000010804 */
[--C-:B------:R-:W-:Y:S02]  /*82f0*/  FFMA.FTZ R10, R10, c[0x0][0x2d0], -R4.reuse ;  /* 0x0000b4000a0a7a23 */ /* 0x100fe40000010804 */
[--C-:B------:R-:W-:Y:S02]  /*8300*/  FFMA.FTZ R5, R175, c[0x0][0x2d0], -R4.reuse ;  /* 0x0000b400af057a23 */ /* 0x100fe40000010804 */
[--C-:B------:R-:W-:Y:S01]  /*8310*/  FFMA.FTZ R249, R171, c[0x0][0x2d0], -R4.reuse ;  /* 0x0000b400abf97a23 */ /* 0x100fe20000010804 */
[----:B------:R-:W-:Y:S01]  /*8320*/  MUFU.EX2 R7, R7 ;  /* 0x0000000700077308 */ /* 0x000fe20000000800 */
[--C-:B------:R-:W-:Y:S01]  /*8330*/  FFMA.FTZ R15, R15, c[0x0][0x2d0], -R4.reuse ;  /* 0x0000b4000f0f7a23 */ /* 0x100fe20000010804 */
[----:B------:R-:W-:Y:S01]  /*8340*/  MOV R171, R19 ;  /* 0x0000001300ab7202 */ /* 0x000fe20000000f00 */
[--C-:B------:R-:W-:Y:S02]  /*8350*/  FFMA.FTZ R14, R14, c[0x0][0x2d0], -R4.reuse ;  /* 0x0000b4000e0e7a23 */ /* 0x100fe40000010804 */
[--C-:B------:R-:W-:Y:S02]  /*8360*/  FFMA.FTZ R6, R177, c[0x0][0x2d0], -R4.reuse ;  /* 0x0000b400b1067a23 */ /* 0x100fe40000010804 */
[----:B------:R-:W-:Y:S03]  /*8370*/  FFMA.FTZ R177, R168, c[0x0][0x2d0], -R4 ;  /* 0x0000b400a8b17a23 */ /* 0x000fe60000010804 */
[----:B------:R-:W3:Y:S10]  /*8380*/  MUFU.EX2 R4, R8 ;  /* 0x0000000800047308 */ /* 0x000ef40000000800 */
[----:B------:R-:W-:Y:S10]  /*8390*/  MUFU.EX2 R8, R5 ;  /* 0x0000000500087308 */ /* 0x000ff40000000800 */
[----:B------:R-:W1:Y:S01]  /*83a0*/  MUFU.EX2 R9, R6 ;  /* 0x0000000600097308 */ /* 0x000e620000000800 */
[----:B---3--:R-:W-:Y:S01]  /*83b0*/  FFMA.FTZ R0, R2, R20, R4 ;  /* 0x0000001402007223 */ /* 0x008fe20000010004 */
[----:B------:R-:W-:Y:S01]  /*83c0*/  F2FP.BF16.PACK_AB R168, R7, R4 ;  /* 0x0000000407a8723e */ /* 0x000fe200000010ff */
[----:B------:R-:W-:Y:S01]  /*83d0*/  FMUL.FTZ R4, R3, c[0x0][0x2d0] ;  /* 0x0000b40003047a20 */ /* 0x000fe20000410000 */
[----:B-1----:R-:W-:Y:S01]  /*83e0*/  F2FP.BF16.PACK_AB R170, R8, R9 ;  /* 0x0000000908aa723e */ /* 0x002fe200000010ff */
[----:B------:R-:W-:Y:S02]  /*83f0*/  FADD.FTZ R6, R7, R0 ;  /* 0x0000000007067221 */ /* 0x000fe40000010000 */
[--C-:B------:R-:W-:Y:S02]  /*8400*/  FFMA.FTZ R5, R179, c[0x0][0x2d0], -R4.reuse ;  /* 0x0000b400b3057a23 */ /* 0x100fe40000010804 */
[--C-:B------:R-:W-:Y:S02]  /*8410*/  FFMA.FTZ R172, R169, c[0x0][0x2d0], -R4.reuse ;  /* 0x0000b400a9ac7a23 */ /* 0x100fe40000010804 */
[----:B------:R1:W-:Y:S01]  /*8420*/  MUFU.EX2 R169, R5 ;  /* 0x0000000500a97308 */ /* 0x0003e20000000800 */
[----:B------:R-:W-:Y:S02]  /*8430*/  FFMA.FTZ R12, R12, c[0x0][0x2d0], -R4 ;  /* 0x0000b4000c0c7a23 */ /* 0x000fe40000010804 */
[----:B------:R-:W-:Y:S02]  /*8440*/  FADD.FTZ R0, -R3, R132 ;  /* 0x0000008403007221 */ /* 0x000fe40000010100 */
[----:B------:R-:W-:Y:S02]  /*8450*/  FMUL.FTZ R24, R2, R136 ;  /* 0x0000008802187220 */ /* 0x000fe40000410000 */
[----:B------:R-:W-:Y:S02]  /*8460*/  FMUL.FTZ R0, R0, c[0x0][0x2d0] ;  /* 0x0000b40000007a20 */ /* 0x000fe40000410000 */
[----:B------:R-:W-:Y:S02]  /*8470*/  FMUL.FTZ R25, R2, R137 ;  /* 0x0000008902197220 */ /* 0x000fe40000410000 */
[--C-:B------:R-:W-:Y:S02]  /*8480*/  FFMA.FTZ R7, R250, c[0x0][0x2d0], -R4.reuse ;  /* 0x0000b400fa077a23 */ /* 0x100fe40000010804 */
[----:B------:R-:W2:Y:S01]  /*8490*/  MUFU.EX2 R0, R0 ;  /* 0x0000000000007308 */ /* 0x000ea20000000800 */
[--C-:B------:R-:W-:Y:S02]  /*84a0*/  FFMA.FTZ R250, R13, c[0x0][0x2d0], -R4.reuse ;  /* 0x0000b4000dfa7a23 */ /* 0x100fe40000010804 */
[----:B------:R-:W-:Y:S01]  /*84b0*/  FMUL.FTZ R13, R2, R149 ;  /* 0x00000095020d7220 */ /* 0x000fe20000410000 */
[----:B------:R-:W-:Y:S01]  /*84c0*/  MOV R149, R14 ;  /* 0x0000000e00957202 */ /* 0x000fe20000000f00 */
[--C-:B------:R-:W-:Y:S02]  /*84d0*/  FFMA.FTZ R132, R178, c[0x0][0x2d0], -R4.reuse ;  /* 0x0000b400b2847a23 */ /* 0x100fe40000010804 */
[--C-:B------:R-:W-:Y:S02]  /*84e0*/  FFMA.FTZ R134, R176, c[0x0][0x2d0], -R4.reuse ;  /* 0x0000b400b0867a23 */ /* 0x100fe40000010804 */
[--C-:B------:R-:W-:Y:S02]  /*84f0*/  FFMA.FTZ R175, R18, c[0x0][0x2d0], -R4.reuse ;  /* 0x0000b40012af7a23 */ /* 0x100fe40000010804 */
[C---:B-1----:R-:W-:Y:S01]  /*8500*/  FMUL.FTZ R5, R2.reuse, R157 ;  /* 0x0000009d02057220 */ /* 0x042fe20000410000 */
[----:B------:R-:W-:Y:S01]  /*8510*/  MOV R157, R12 ;  /* 0x0000000c009d7202 */ /* 0x000fe20000000f00 */
[----:B------:R-:W-:Y:S02]  /*8520*/  FMUL.FTZ R12, R2, R148 ;  /* 0x00000094020c7220 */ /* 0x000fe40000410000 */
[----:B------:R-:W3:Y:S01]  /*8530*/  LDL.LU R148, [R1+0xc] ;  /* 0x00000c0001947983 */ /* 0x000ee20000300800 */
[--C-:B------:R-:W-:Y:S02]  /*8540*/  FFMA.FTZ R174, R174, c[0x0][0x2d0], -R4.reuse ;  /* 0x0000b400aeae7a23 */ /* 0x100fe40000010804 */
[--C-:B------:R-:W-:Y:S02]  /*8550*/  FFMA.FTZ R173, R173, c[0x0][0x2d0], -R4.reuse ;  /* 0x0000b400adad7a23 */ /* 0x100fe40000010804 */
[--C-:B------:R-:W-:Y:S02]  /*8560*/  FFMA.FTZ R179, R17, c[0x0][0x2d0], -R4.reuse ;  /* 0x0000b40011b37a23 */ /* 0x100fe40000010804 */
[----:B------:R-:W-:Y:S01]  /*8570*/  FMUL.FTZ R17, R2, R145 ;  /* 0x0000009102117220 */ /* 0x000fe20000410000 */
[----:B------:R-:W-:Y:S01]  /*8580*/  MOV R145, R149 ;  /* 0x0000009500917202 */ /* 0x000fe20000000f00 */
[C---:B--2---:R-:W-:Y:S01]  /*8590*/  FMUL.FTZ R26, R0.reuse, R138 ;  /* 0x0000008a001a7220 */ /* 0x044fe20000410000 */
[----:B------:R-:W-:Y:S01]  /*85a0*/  MUFU.EX2 R149, R132 ;  /* 0x0000008400957308 */ /* 0x000fe20000000800 */
[C---:B------:R-:W-:Y:S02]  /*85b0*/  FMUL.FTZ R27, R0.reuse, R139 ;  /* 0x0000008b001b7220 */ /* 0x040fe40000410000 */
[----:B------:R-:W1:Y:S01]  /*85c0*/  LDSM.16.MT88.4 R136, [R237] ;  /* 0x00000000ed88783b */ /* 0x000e620000004200 */
[----:B------:R-:W-:Y:S02]  /*85d0*/  FMUL.FTZ R14, R0, R150 ;  /* 0x00000096000e7220 */ /* 0x000fe40000410000 */
[----:B------:R-:W-:Y:S02]  /*85e0*/  FFMA.FTZ R178, R16, c[0x0][0x2d0], -R4 ;  /* 0x0000b40010b27a23 */ /* 0x000fe40000010804 */
[C---:B------:R-:W-:Y:S02]  /*85f0*/  FMUL.FTZ R4, R2.reuse, R156 ;  /* 0x0000009c02047220 */ /* 0x040fe40000410000 */
[----:B------:R2:W-:Y:S01]  /*8600*/  MUFU.EX2 R156, R7 ;  /* 0x00000007009c7308 */ /* 0x0005e20000000800 */
[----:B------:R-:W-:Y:S02]  /*8610*/  FADD.FTZ R6, R9, R6 ;  /* 0x0000000609067221 */ /* 0x000fe40000010000 */
[----:B------:R-:W-:Y:S01]  /*8620*/  FMUL.FTZ R20, R2, R140 ;  /* 0x0000008c02147220 */ /* 0x000fe20000410000 */
[----:B------:R-:W-:Y:S01]  /*8630*/  MOV R140, R171 ;  /* 0x000000ab008c7202 */ /* 0x000fe20000000f00 */
[----:B------:R-:W-:Y:S02]  /*8640*/  FADD.FTZ R176, R8, R6 ;  /* 0x0000000608b07221 */ /* 0x000fe40000010000 */
[----:B------:R-:W-:Y:S01]  /*8650*/  FMUL.FTZ R6, R0, R158 ;  /* 0x0000009e00067220 */ /* 0x000fe20000410000 */
[----:B------:R-:W-:Y:S01]  /*8660*/  MOV R158, R145 ;  /* 0x00000091009e7202 */ /* 0x000fe20000000f00 */
[----:B------:R-:W-:Y:S01]  /*8670*/  FMUL.FTZ R8, R2, R152 ;  /* 0x0000009802087220 */ /* 0x000fe20000410000 */
[----:B------:R-:W4:Y:S01]  /*8680*/  MUFU.EX2 R150, R134 ;  /* 0x0000008600967308 */ /* 0x000f220000000800 */
[----:B------:R-:W-:Y:S01]  /*8690*/  MOV R152, R10 ;  /* 0x0000000a00987202 */ /* 0x000fe20000000f00 */
[----:B------:R-:W-:Y:S02]  /*86a0*/  FMUL.FTZ R10, R0, R154 ;  /* 0x0000009a000a7220 */ /* 0x000fe40000410000 */
[----:B------:R-:W-:Y:S01]  /*86b0*/  FMUL.FTZ R9, R2, R153 ;  /* 0x0000009902097220 */ /* 0x000fe20000410000 */
[----:B------:R-:W-:Y:S01]  /*86c0*/  MOV R153, R11 ;  /* 0x0000000b00997202 */ /* 0x000fe20000000f00 */
[----:B------:R-:W-:Y:S02]  /*86d0*/  FMUL.FTZ R11, R0, R155 ;  /* 0x0000009b000b7220 */ /* 0x000fe40000410000 */
[----:B------:R-:W-:Y:S01]  /*86e0*/  FMUL.FTZ R16, R2, R144 ;  /* 0x0000009002107220 */ /* 0x000fe20000410000 */
[----:B------:R-:W-:Y:S01]  /*86f0*/  MOV R144, R15 ;  /* 0x0000000f00907202 */ /* 0x000fe20000000f00 */
[C---:B------:R-:W-:Y:S01]  /*8700*/  FMUL.FTZ R15, R0.reuse, R151 ;  /* 0x00000097000f7220 */ /* 0x040fe20000410000 */
[----:B------:R5:W-:Y:S01]  /*8710*/  MUFU.EX2 R132, R140 ;  /* 0x0000008c00847308 */ /* 0x000be20000000800 */
[C---:B------:R-:W-:Y:S02]  /*8720*/  FMUL.FTZ R18, R0.reuse, R146 ;  /* 0x0000009200127220 */ /* 0x040fe40000410000 */
[C---:B--2---:R-:W-:Y:S01]  /*8730*/  FMUL.FTZ R7, R0.reuse, R159 ;  /* 0x0000009f00077220 */ /* 0x044fe20000410000 */
[----:B------:R-:W-:Y:S01]  /*8740*/  MOV R159, R144 ;  /* 0x00000090009f7202 */ /* 0x000fe20000000f00 */
[----:B------:R-:W-:Y:S02]  /*8750*/  FMUL.FTZ R19, R0, R147 ;  /* 0x0000009300137220 */ /* 0x000fe40000410000 */
[----:B------:R-:W-:Y:S02]  /*8760*/  FMUL.FTZ R21, R2, R141 ;  /* 0x0000008d02157220 */ /* 0x000fe40000410000 */
[C---:B------:R-:W-:Y:S01]  /*8770*/  FMUL.FTZ R22, R0.reuse, R142 ;  /* 0x0000008e00167220 */ /* 0x040fe20000410000 */
[----:B------:R-:W-:Y:S01]  /*8780*/  MUFU.EX2 R144, R248 ;  /* 0x000000f800907308 */ /* 0x000fe20000000800 */
[----:B------:R-:W-:Y:S01]  /*8790*/  FMUL.FTZ R23, R0, R143 ;  /* 0x0000008f00177220 */ /* 0x000fe20000410000 */
[----:B----4-:R-:W-:Y:S01]  /*87a0*/  F2FP.BF16.PACK_AB R171, R150, R149 ;  /* 0x0000009596ab723e */ /* 0x010fe200000010ff */
[C---:B------:R-:W-:Y:S02]  /*87b0*/  FMUL.FTZ R28, R2.reuse, R28 ;  /* 0x0000001c021c7220 */ /* 0x040fe40000410000 */
[----:B------:R-:W-:Y:S02]  /*87c0*/  FMUL.FTZ R29, R2, R29 ;  /* 0x0000001d021d7220 */ /* 0x000fe40000410000 */
[C---:B------:R-:W-:Y:S02]  /*87d0*/  FMUL.FTZ R30, R0.reuse, R30 ;  /* 0x0000001e001e7220 */ /* 0x040fe40000410000 */
[----:B------:R-:W-:Y:S01]  /*87e0*/  FMUL.FTZ R31, R0, R31 ;  /* 0x0000001f001f7220 */ /* 0x000fe20000410000 */
[----:B------:R-:W-:Y:S01]  /*87f0*/  MUFU.EX2 R134, R177 ;  /* 0x000000b100867308 */ /* 0x000fe20000000800 */
[C---:B------:R-:W-:Y:S02]  /*8800*/  FMUL.FTZ R32, R2.reuse, R32 ;  /* 0x0000002002207220 */ /* 0x040fe40000410000 */
[----:B------:R-:W-:Y:S01]  /*8810*/  FMUL.FTZ R33, R2, R33 ;  /* 0x0000002102217220 */ /* 0x000fe20000410000 */
[----:B-----5:R-:W-:Y:S01]  /*8820*/  LDSM.16.MT88.4 R140, [R237+0x800] ;  /* 0x00080000ed8c783b */ /* 0x020fe20000004200 */
[C---:B------:R-:W-:Y:S02]  /*8830*/  FMUL.FTZ R34, R0.reuse, R34 ;  /* 0x0000002200227220 */ /* 0x040fe40000410000 */
[----:B------:R-:W-:Y:S02]  /*8840*/  FMUL.FTZ R35, R0, R35 ;  /* 0x0000002300237220 */ /* 0x000fe40000410000 */
[C---:B------:R-:W-:Y:S01]  /*8850*/  FMUL.FTZ R36, R2.reuse, R36 ;  /* 0x0000002402247220 */ /* 0x040fe20000410000 */
[----:B------:R-:W2:Y:S01]  /*8860*/  MUFU.EX2 R151, R174 ;  /* 0x000000ae00977308 */ /* 0x000ea20000000800 */
[----:B------:R-:W-:Y:S02]  /*8870*/  FMUL.FTZ R37, R2, R37 ;  /* 0x0000002502257220 */ /* 0x000fe40000410000 */
[C---:B------:R-:W-:Y:S02]  /*8880*/  FMUL.FTZ R38, R0.reuse, R38 ;  /* 0x0000002600267220 */ /* 0x040fe40000410000 */
[----:B------:R-:W-:Y:S02]  /*8890*/  FMUL.FTZ R39, R0, R39 ;  /* 0x0000002700277220 */ /* 0x000fe40000410000 */
[C---:B------:R-:W-:Y:S02]  /*88a0*/  FMUL.FTZ R40, R2.reuse, R40 ;  /* 0x0000002802287220 */ /* 0x040fe40000410000 */
[----:B------:R-:W-:Y:S01]  /*88b0*/  FMUL.FTZ R41, R2, R41 ;  /* 0x0000002902297220 */ /* 0x000fe20000410000 */
[----:B------:R-:W-:Y:S01]  /*88c0*/  MUFU.EX2 R248, R172 ;  /* 0x000000ac00f87308 */ /* 0x000fe20000000800 */
[C---:B------:R-:W-:Y:S02]  /*88d0*/  FMUL.FTZ R42, R0.reuse, R42 ;  /* 0x0000002a002a7220 */ /* 0x040fe40000410000 */
[----:B------:R-:W-:Y:S02]  /*88e0*/  FMUL.FTZ R43, R0, R43 ;  /* 0x0000002b002b7220 */ /* 0x000fe40000410000 */
[C---:B------:R-:W-:Y:S02]  /*88f0*/  FMUL.FTZ R44, R2.reuse, R44 ;  /* 0x0000002c022c7220 */ /* 0x040fe40000410000 */
[----:B------:R-:W-:Y:S02]  /*8900*/  FMUL.FTZ R45, R2, R45 ;  /* 0x0000002d022d7220 */ /* 0x000fe40000410000 */
[C---:B------:R-:W-:Y:S01]  /*8910*/  FMUL.FTZ R46, R0.reuse, R46 ;  /* 0x0000002e002e7220 */ /* 0x040fe20000410000 */
[----:B------:R-:W-:Y:S01]  /*8920*/  MUFU.EX2 R177, R175 ;  /* 0x000000af00b17308 */ /* 0x000fe20000000800 */
[----:B------:R-:W-:Y:S02]  /*8930*/  FMUL.FTZ R47, R0, R47 ;  /* 0x0000002f002f7220 */ /* 0x000fe40000410000 */
[C---:B------:R-:W-:Y:S02]  /*8940*/  FMUL.FTZ R48, R2.reuse, R48 ;  /* 0x0000003002307220 */ /* 0x040fe40000410000 */
[----:B------:R-:W-:Y:S02]  /*8950*/  FMUL.FTZ R49, R2, R49 ;  /* 0x0000003102317220 */ /* 0x000fe40000410000 */
[C---:B------:R-:W-:Y:S02]  /*8960*/  FMUL.FTZ R50, R0.reuse, R50 ;  /* 0x0000003200327220 */ /* 0x040fe40000410000 */
[----:B------:R-:W-:Y:S01]  /*8970*/  FMUL.FTZ R51, R0, R51 ;  /* 0x0000003300337220 */ /* 0x000fe20000410000 */
[----:B------:R2:W-:Y:S01]  /*8980*/  MUFU.EX2 R174, R179 ;  /* 0x000000b300ae7308 */ /* 0x0005e20000000800 */
[C---:B------:R-:W-:Y:S02]  /*8990*/  FMUL.FTZ R52, R2.reuse, R52 ;  /* 0x0000003402347220 */ /* 0x040fe40000410000 */
[----:B------:R-:W-:Y:S02]  /*89a0*/  FMUL.FTZ R53, R2, R53 ;  /* 0x0000003502357220 */ /* 0x000fe40000410000 */
[C---:B------:R-:W-:Y:S02]  /*89b0*/  FMUL.FTZ R54, R0.reuse, R54 ;  /* 0x0000003600367220 */ /* 0x040fe40000410000 */
[----:B------:R-:W-:Y:S02]  /*89c0*/  FMUL.FTZ R55, R0, R55 ;  /* 0x0000003700377220 */ /* 0x000fe40000410000 */
[C---:B------:R-:W-:Y:S01]  /*89d0*/  FMUL.FTZ R56, R2.reuse, R56 ;  /* 0x0000003802387220 */ /* 0x040fe20000410000 */
[----:B------:R4:W-:Y:S01]  /*89e0*/  MUFU.EX2 R175, R178 ;  /* 0x000000b200af7308 */ /* 0x0009e20000000800 */
[----:B------:R-:W-:Y:S02]  /*89f0*/  FMUL.FTZ R57, R2, R57 ;  /* 0x0000003902397220 */ /* 0x000fe40000410000 */
[C---:B------:R-:W-:Y:S02]  /*8a00*/  FMUL.FTZ R58, R0.reuse, R58 ;  /* 0x0000003a003a7220 */ /* 0x040fe40000410000 */
[----:B------:R-:W-:Y:S02]  /*8a10*/  FMUL.FTZ R59, R0, R59 ;  /* 0x0000003b003b7220 */ /* 0x000fe40000410000 */
[C---:B------:R-:W-:Y:S02]  /*8a20*/  FMUL.FTZ R60, R2.reuse, R60 ;  /* 0x0000003c023c7220 */ /* 0x040fe40000410000 */
[----:B------:R-:W-:Y:S01]  /*8a30*/  FMUL.FTZ R61, R2, R61 ;  /* 0x0000003d023d7220 */ /* 0x000fe20000410000 */
[----:B------:R-:W-:Y:S01]  /*8a40*/  MUFU.EX2 R172, R250 ;  /* 0x000000fa00ac7308 */ /* 0x000fe20000000800 */
[C---:B------:R-:W-:Y:S02]  /*8a50*/  FMUL.FTZ R62, R0.reuse, R62 ;  /* 0x0000003e003e7220 */ /* 0x040fe40000410000 */
[----:B------:R-:W-:Y:S01]  /*8a60*/  FMUL.FTZ R63, R0, R63 ;  /* 0x0000003f003f7220 */ /* 0x000fe20000410000 */
[----:B--2---:R-:W-:Y:S01]  /*8a70*/  MOV R179, R151 ;  /* 0x0000009700b37202 */ /* 0x004fe20000000f00 */
[C---:B------:R-:W-:Y:S02]  /*8a80*/  FMUL.FTZ R64, R2.reuse, R64 ;  /* 0x0000004002407220 */ /* 0x040fe40000410000 */
[----:B------:R-:W-:Y:S02]  /*8a90*/  FMUL.FTZ R65, R2, R65 ;  /* 0x0000004102417220 */ /* 0x000fe40000410000 */
[C---:B------:R-:W-:Y:S02]  /*8aa0*/  FMUL.FTZ R66, R0.reuse, R66 ;  /* 0x0000004200427220 */ /* 0x040fe40000410000 */
[----:B------:R-:W-:Y:S02]  /*8ab0*/  FMUL.FTZ R67, R0, R67 ;  /* 0x0000004300437220 */ /* 0x000fe40000410000 */
[C---:B------:R-:W-:Y:S01]  /*8ac0*/  FMUL.FTZ R68, R2.reuse, R68 ;  /* 0x0000004402447220 */ /* 0x040fe20000410000 */
[----:B----4-:R-:W-:Y:S01]  /*8ad0*/  MOV R178, R150 ;  /* 0x0000009600b27202 */ /* 0x010fe20000000f00 */
[----:B------:R-:W-:Y:S02]  /*8ae0*/  FMUL.FTZ R69, R2, R69 ;  /* 0x0000004502457220 */ /* 0x000fe40000410000 */
[C---:B------:R-:W-:Y:S02]  /*8af0*/  FMUL.FTZ R70, R0.reuse, R70 ;  /* 0x0000004600467220 */ /* 0x040fe40000410000 */
        /* <DEDUP_REMOVED lines=52> */
[C---:B------:R-:W-:Y:S02]  /*8e40*/  FMUL.FTZ R123, R0.reuse, R123 ;  /* 0x0000007b007b7220 */ /* 0x040fe40000410000 */
[C---:B------:R-:W-:Y:S02]  /*8e50*/  FMUL.FTZ R126, R0.reuse, R126 ;  /* 0x0000007e007e7220 */ /* 0x040fe40000410000 */
[C---:B------:R-:W-:Y:S02]  /*8e60*/  FMUL.FTZ R127, R0.reuse, R127 ;  /* 0x0000007f007f7220 */ /* 0x040fe40000410000 */
[C---:B------:R-:W-:Y:S02]  /*8e70*/  FMUL.FTZ R130, R0.reuse, R130 ;  /* 0x0000008200827220 */ /* 0x040fe40000410000 */
[----:B------:R-:W-:Y:S02]  /*8e80*/  FMUL.FTZ R131, R0, R131 ;  /* 0x0000008300837220 */ /* 0x000fe40000410000 */
[C---:B------:R-:W-:Y:S02]  /*8e90*/  FMUL.FTZ R124, R2.reuse, R124 ;  /* 0x0000007c027c7220 */ /* 0x040fe40000410000 */
[C---:B------:R-:W-:Y:S02]  /*8ea0*/  FMUL.FTZ R125, R2.reuse, R125 ;  /* 0x0000007d027d7220 */ /* 0x040fe40000410000 */
[C---:B------:R-:W-:Y:S02]  /*8eb0*/  FMUL.FTZ R128, R2.reuse, R128 ;  /* 0x0000008002807220 */ /* 0x040fe40000410000 */
[----:B------:R-:W-:Y:S02]  /*8ec0*/  FMUL.FTZ R129, R2, R129 ;  /* 0x0000008102817220 */ /* 0x000fe40000410000 */
[----:B------:R-:W2:Y:S10]  /*8ed0*/  MUFU.EX2 R2, R249 ;  /* 0x000000f900027308 */ /* 0x000eb40000000800 */
[----:B------:R-:W4:Y:S10]  /*8ee0*/  MUFU.EX2 R249, R173 ;  /* 0x000000ad00f97308 */ /* 0x000f340000000800 */
[----:B------:R-:W5:Y:S01]  /*8ef0*/  MUFU.EX2 R173, R157 ;  /* 0x0000009d00ad7308 */ /* 0x000f620000000800 */
[----:B---3--:R-:W-:Y:S01]  /*8f00*/  FFMA.FTZ R148, R0, R148, R169 ;  /* 0x0000009400947223 */ /* 0x008fe200000100a9 */
[----:B------:R-:W-:Y:S01]  /*8f10*/  F2FP.BF16.PACK_AB R169, R156, R169 ;  /* 0x000000a99ca9723e */ /* 0x000fe200000010ff */
[----:B------:R-:W-:Y:S04]  /*8f20*/  FADD.FTZ R0, R132, R176 ;  /* 0x000000b084007221 */ /* 0x000fe80000010000 */
[----:B--2---:R-:W-:Y:S02]  /*8f30*/  FADD.FTZ R0, R2, R0 ;  /* 0x0000000002007221 */ /* 0x004fe40000010000 */
[C---:B-1----:R-:W-:Y:S05]  /*8f40*/  HMMA.16816.F32.BF16 R4, R168.reuse, R136, R4 ;  /* 0x00000088a804723c */ /* 0x042fea0000041804 */
[----:B------:R-:W-:Y:S03]  /*8f50*/  FADD.FTZ R0, R144, R0 ;  /* 0x0000000090007221 */ /* 0x000fe60000010000 */
[C---:B------:R-:W-:Y:S01]  /*8f60*/  HMMA.16816.F32.BF16 R8, R168.reuse, R138, R8 ;  /* 0x0000008aa808723c */ /* 0x040fe20000041808 */
[----:B------:R-:W1:Y:S03]  /*8f70*/  LDSM.16.MT88.4 R136, [R239] ;  /* 0x00000000ef88783b */ /* 0x000e660000004200 */
[----:B------:R-:W-:Y:S04]  /*8f80*/  FADD.FTZ R0, R134, R0 ;  /* 0x0000000086007221 */ /* 0x000fe80000010000 */
[C---:B-1----:R-:W-:Y:S08]  /*8f90*/  HMMA.16816.F32.BF16 R12, R168.reuse, R136, R12 ;  /* 0x00000088a80c723c */ /* 0x042ff0000004180c */
[C---:B------:R-:W-:Y:S01]  /*8fa0*/  HMMA.16816.F32.BF16 R16, R168.reuse, R138, R16 ;  /* 0x0000008aa810723c */ /* 0x040fe20000041810 */
[----:B------:R-:W1:Y:S07]  /*8fb0*/  LDSM.16.MT88.4 R136, [R238] ;  /* 0x00000000ee88783b */ /* 0x000e6e0000004200 */
[C---:B-1----:R-:W-:Y:S08]  /*8fc0*/  HMMA.16816.F32.BF16 R20, R168.reuse, R136, R20 ;  /* 0x00000088a814723c */ /* 0x042ff00000041814 */
[C---:B------:R-:W-:Y:S01]  /*8fd0*/  HMMA.16816.F32.BF16 R24, R168.reuse, R138, R24 ;  /* 0x0000008aa818723c */ /* 0x040fe20000041818 */
[----:B------:R-:W1:Y:S07]  /*8fe0*/  LDSM.16.MT88.4 R136, [R242] ;  /* 0x00000000f288783b */ /* 0x000e6e0000004200 */
        /* <DEDUP_REMOVED lines=39> */
[----:B------:R-:W1:Y:S03]  /*9260*/  MUFU.EX2 R132, R159 ;  /* 0x0000009f00847308 */ /* 0x000e660000000800 */
[----:B----4-:R-:W-:Y:S03]  /*9270*/  F2FP.BF16.PACK_AB R137, R249, R151 ;  /* 0x00000097f989723e */ /* 0x010fe600000010ff */
[----:B------:R-:W-:Y:S02]  /*9280*/  F2FP.BF16.PACK_AB R138, R134, R144 ;  /* 0x00000090868a723e */ /* 0x000fe400000010ff */
[----:B------:R-:W2:Y:S02]  /*9290*/  LDSM.16.MT88.4 R144, [R239+0x800] ;  /* 0x00080000ef90783b */ /* 0x000ea40000004200 */
[----:B------:R-:W-:Y:S01]  /*92a0*/  MUFU.EX2 R134, R152 ;  /* 0x0000009800867308 */ /* 0x000fe20000000800 */
[----:B------:R-:W-:Y:S02]  /*92b0*/  F2FP.BF16.PACK_AB R139, R177, R248 ;  /* 0x000000f8b18b723e */ /* 0x000fe400000010ff */
[----:B------:R-:W-:Y:S02]  /*92c0*/  F2FP.BF16.PACK_AB R169, R175, R174 ;  /* 0x000000aeafa9723e */ /* 0x000fe400000010ff */
[----:B-----5:R-:W-:Y:S03]  /*92d0*/  F2FP.BF16.PACK_AB R171, R173, R172 ;  /* 0x000000acadab723e */ /* 0x020fe600000010ff */
[C---:B------:R-:W-:Y:S02]  /*92e0*/  HMMA.16816.F32.BF16 R4, R136.reuse, R140, R4 ;  /* 0x0000008c8804723c */ /* 0x040fe40000041804 */
[----:B------:R-:W3:Y:S03]  /*92f0*/  MUFU.EX2 R2, R158 ;  /* 0x0000009e00027308 */ /* 0x000ee60000000800 */
[----:B-1----:R-:W-:Y:S03]  /*9300*/  FADD.FTZ R0, R132, R0 ;  /* 0x0000000084007221 */ /* 0x002fe60000010000 */
[C---:B------:R-:W-:Y:S01]  /*9310*/  HMMA.16816.F32.BF16 R8, R136.reuse, R142, R8 ;  /* 0x0000008e8808723c */ /* 0x040fe20000041808 */
[----:B------:R-:W1:Y:S03]  /*9320*/  LDSM.16.MT88.4 R140, [R238+0x800] ;  /* 0x00080000ee8c783b */ /* 0x000e660000004200 */
[C---:B---3--:R-:W-:Y:S01]  /*9330*/  F2FP.BF16.PACK_AB R168, R2.reuse, R132 ;  /* 0x0000008402a8723e */ /* 0x048fe200000010ff */
[----:B------:R-:W-:Y:S02]  /*9340*/  FADD.FTZ R0, R2, R0 ;  /* 0x0000000002007221 */ /* 0x000fe40000010000 */
[----:B------:R-:W-:Y:S01]  /*9350*/  FADD.FTZ R2, R156, R148 ;  /* 0x000000949c027221 */ /* 0x000fe20000010000 */
        /* <DEDUP_REMOVED lines=39> */
[C---:B-1----:R-:W-:Y:S01]  /*95d0*/  HMMA.16816.F32.BF16 R116, R136.reuse, R140, R116 ;  /* 0x0000008c8874723c */ /* 0x042fe20000041874 */
[----:B------:R-:W1:Y:S07]  /*95e0*/  MUFU.EX2 R140, R153 ;  /* 0x00000099008c7308 */ /* 0x000e6e0000000800 */
[C---:B------:R-:W-:Y:S04]  /*95f0*/  HMMA.16816.F32.BF16 R120, R136.reuse, R142, R120 ;  /* 0x0000008e8878723c */ /* 0x040fe80000041878 */
[----:B-1----:R-:W-:Y:S01]  /*9600*/  FADD.FTZ R0, R140, R0 ;  /* 0x000000008c007221 */ /* 0x002fe20000010000 */
[----:B------:R-:W1:Y:S01]  /*9610*/  LDSM.16.MT88.4 R152, [R237+0x1000] ;  /* 0x00100000ed98783b */ /* 0x000e620000004200 */
[C---:B------:R-:W-:Y:S02]  /*9620*/  F2FP.BF16.PACK_AB R170, R134.reuse, R140 ;  /* 0x0000008c86aa723e */ /* 0x040fe400000010ff */
[----:B------:R-:W-:Y:S01]  /*9630*/  FADD.FTZ R0, R134, R0 ;  /* 0x0000000086007221 */ /* 0x000fe20000010000 */
[C---:B--2---:R-:W-:Y:S04]  /*9640*/  HMMA.16816.F32.BF16 R124, R136.reuse, R144, R124 ;  /* 0x00000090887c723c */ /* 0x044fe8000004187c */
[----:B------:R2:W-:Y:S04]  /*9650*/  STL [R1+0x8], R0 ;  /* 0x0000080001007387 */ /* 0x0005e80000100800 */
[----:B------:R-:W-:Y:S01]  /*9660*/  HMMA.16816.F32.BF16 R128, R136, R146, R128 ;  /* 0x000000928880723c */ /* 0x000fe20000041880 */
[----:B------:R-:W3:Y:S04]  /*9670*/  LDL R176, [R1+0x10] ;  /* 0x0000100001b07983 */ /* 0x000ee80000100800 */
[----:B------:R-:W4:Y:S04]  /*9680*/  LDL.LU R132, [R1+0x4] ;  /* 0x0000040001847983 */ /* 0x000f280000300800 */
[----:B------:R-:W5:Y:S08]  /*9690*/  LDSM.16.MT88.4 R144, [R239+0x1000] ;  /* 0x00100000ef90783b */ /* 0x000f700000004200 */
[----:B------:R-:W5:Y:S01]  /*96a0*/  LDSM.16.MT88.4 R136, [R238+0x1000] ;  /* 0x00100000ee88783b */ /* 0x000f620000004200 */
[----:B--2---:R-:W-:Y:S04]  /*96b0*/  FADD.FTZ R0, R149, R2 ;  /* 0x0000000295007221 */ /* 0x004fe80000010000 */
[----:B------:R-:W-:Y:S01]  /*96c0*/  FADD.FTZ R0, R178, R0 ;  /* 0x00000000b2007221 */ /* 0x000fe20000010000 */
[C---:B-1----:R-:W-:Y:S02]  /*96d0*/  HMMA.16816.F32.BF16 R156, R168.reuse, R152, R4 ;  /* 0x00000098a89c723c */ /* 0x042fe40000041804 */
[----:B------:R-:W1:Y:S03]  /*96e0*/  LDSM.16.MT88.4 R4, [R240+0x1000] ;  /* 0x00100000f004783b */ /* 0x000e660000004200 */
[----:B------:R-:W-:Y:S03]  /*96f0*/  FADD.FTZ R0, R179, R0 ;  /* 0x00000000b3007221 */ /* 0x000fe60000010000 */
[C---:B------:R-:W-:Y:S02]  /*9700*/  HMMA.16816.F32.BF16 R152, R168.reuse, R154, R8 ;  /* 0x0000009aa898723c */ /* 0x040fe40000041808 */
[----:B------:R-:W2:Y:S02]  /*9710*/  LDSM.16.MT88.4 R8, [R237+0x2800] ;  /* 0x00280000ed08783b */ /* 0x000ea40000004200 */
[----:B------:R-:W-:Y:S04]  /*9720*/  FADD.FTZ R0, R249, R0 ;  /* 0x00000000f9007221 */ /* 0x000fe80000010000 */
[----:B------:R-:W-:Y:S04]  /*9730*/  FADD.FTZ R0, R248, R0 ;  /* 0x00000000f8007221 */ /* 0x000fe80000010000 */
[----:B------:R-:W-:Y:S01]  /*9740*/  FADD.FTZ R0, R177, R0 ;  /* 0x00000000b1007221 */ /* 0x000fe20000010000 */
[C---:B-----5:R-:W-:Y:S01]  /*9750*/  HMMA.16816.F32.BF16 R148, R168.reuse, R144, R12 ;  /* 0x00000090a894723c */ /* 0x060fe2000004180c */
[----:B------:R-:W5:Y:S02]  /*9760*/  LDSM.16.MT88.4 R12, [R239+0x2800] ;  /* 0x00280000ef0c783b */ /* 0x000f640000004200 */
[----:B------:R-:W-:Y:S04]  /*9770*/  FADD.FTZ R0, R174, R0 ;  /* 0x00000000ae007221 */ /* 0x000fe80000010000 */
[----:B------:R-:W-:Y:S01]  /*9780*/  FADD.FTZ R0, R175, R0 ;  /* 0x00000000af007221 */ /* 0x000fe20000010000 */
[C---:B------:R-:W-:Y:S04]  /*9790*/  HMMA.16816.F32.BF16 R144, R168.reuse, R146, R16 ;  /* 0x00000092a890723c */ /* 0x040fe80000041810 */
[----:B------:R-:W-:Y:S04]  /*97a0*/  FADD.FTZ R2, R172, R0 ;  /* 0x00000000ac027221 */ /* 0x000fe80000010000 */
[C---:B------:R-:W-:Y:S04]  /*97b0*/  HMMA.16816.F32.BF16 R140, R168.reuse, R136, R20 ;  /* 0x00000088a88c723c */ /* 0x040fe80000041814 */
[----:B------:R-:W-:Y:S04]  /*97c0*/  FADD.FTZ R2, R173, R2 ;  /* 0x00000002ad027221 */ /* 0x000fe80000010000 */
[C---:B------:R-:W-:Y:S08]  /*97d0*/  HMMA.16816.F32.BF16 R136, R168.reuse, R138, R24 ;  /* 0x0000008aa888723c */ /* 0x040ff00000041818 */
[C---:B-1----:R-:W-:Y:S08]  /*97e0*/  HMMA.16816.F32.BF16 R28, R168.reuse, R4, R28 ;  /* 0x00000004a81c723c */ /* 0x042ff0000004181c */
[C---:B------:R-:W-:Y:S01]  /*97f0*/  HMMA.16816.F32.BF16 R32, R168.reuse, R6, R32 ;  /* 0x00000006a820723c */ /* 0x040fe20000041820 */
[----:B------:R-:W1:Y:S07]  /*9800*/  LDSM.16.MT88.4 R4, [R238+0x2800] ;  /* 0x00280000ee04783b */ /* 0x000e6e0000004200 */
[C---:B--2---:R-:W-:Y:S08]  /*9810*/  HMMA.16816.F32.BF16 R36, R168.reuse, R8, R36 ;  /* 0x00000008a824723c */ /* 0x044ff00000041824 */
[C---:B------:R-:W-:Y:S01]  /*9820*/  HMMA.16816.F32.BF16 R40, R168.reuse, R10, R40 ;  /* 0x0000000aa828723c */ /* 0x040fe20000041828 */
[----:B------:R-:W2:Y:S07]  /*9830*/  LDSM.16.MT88.4 R8, [R240+0x2800] ;  /* 0x00280000f008783b */ /* 0x000eae0000004200 */
[C---:B-----5:R-:W-:Y:S08]  /*9840*/  HMMA.16816.F32.BF16 R44, R168.reuse, R12, R44 ;  /* 0x0000000ca82c723c */ /* 0x060ff0000004182c */
[C---:B------:R-:W-:Y:S01]  /*9850*/  HMMA.16816.F32.BF16 R48, R168.reuse, R14, R48 ;  /* 0x0000000ea830723c */ /* 0x040fe20000041830 */
[----:B------:R-:W5:Y:S07]  /*9860*/  LDSM.16.MT88.4 R12, [R237+0x4000] ;  /* 0x00400000ed0c783b */ /* 0x000f6e0000004200 */
        /* <DEDUP_REMOVED lines=22> */
[C---:B------:R-:W-:Y:S08]  /*99d0*/  HMMA.16816.F32.BF16 R112, R168.reuse, R10, R112 ;  /* 0x0000000aa870723c */ /* 0x040ff00000041870 */
[C---:B-----5:R-:W-:Y:S08]  /*99e0*/  HMMA.16816.F32.BF16 R116, R168.reuse, R12, R116 ;  /* 0x0000000ca874723c */ /* 0x060ff00000041874 */
[C---:B------:R-:W-:Y:S08]  /*99f0*/  HMMA.16816.F32.BF16 R120, R168.reuse, R14, R120 ;  /* 0x0000000ea878723c */ /* 0x040ff00000041878 */
[C---:B-1----:R-:W-:Y:S08]  /*9a00*/  HMMA.16816.F32.BF16 R124, R168.reuse, R4, R124 ;  /* 0x00000004a87c723c */ /* 0x042ff0000004187c */
[----:B------:R-:W-:Y:S04]  /*9a10*/  HMMA.16816.F32.BF16 R128, R168, R6, R128 ;  /* 0x00000006a880723c */ /* 0x000fe80000041880 */
[C---:B----4-:R-:W-:Y:S02]  /*9a20*/  IADD3 R0, R132.reuse, -0x1, RZ ;  /* 0xffffffff84007810 */ /* 0x050fe40007ffe0ff */
[----:B---3--:R-:W-:Y:S02]  /*9a30*/  ISETP.GT.AND P1, PT, R132, R176, PT ;  /* 0x000000b08400720c */ /* 0x008fe40003f24270 */
[----:B------:R-:W-:Y:S01]  /*9a40*/  MOV R132, R3 ;  /* 0x0000000300847202 */ /* 0x000fe20000000f00 */
[----:B------:R1:W-:Y:S04]  /*9a50*/  STL [R1+0x4], R0 ;  /* 0x0000040001007387 */ /* 0x0003e80000100800 */
[----:B------:R1:W-:Y:S06]  /*9a60*/  STL [R1+0xc], R2 ;  /* 0x00000c0201007387 */ /* 0x0003ec0000100800 */
[----:B-1----:R-:W-:-:S05]  /*9a70*/  @P1 BRA `(.L_x_55) ;  /* 0xffffcc4000001947 */ /* 0x002fca000383ffff */
.L_x_43:
[----:B------:R-:W-:Y:S05]  /*9a80*/  BRA.DIV ~URZ, `(.L_x_56) ;  /* 0x000069527f007947 */ /* 0x000fea000b800000 */
[----:B------:R-:W2:Y:S04]  /*9a90*/  LDL.LU R7, [R1+0x8] ;  /* 0x0000080001077983 */ /* 0x000ea80000300800 */
[----:B------:R-:W3:Y:S04]  /*9aa0*/  LDL.LU R6, [R1+0xc] ;  /* 0x00000c0001067983 */ /* 0x000ee80000300800 */
[----:B--2---:R-:W1:Y:S04]  /*9ab0*/  SHFL.BFLY PT, R0, R7, 0x2, 0x1f ;  /* 0x0c401f0007007f89 */ /* 0x004e6800000e0000 */
[----:B---3--:R-:W2:Y:S01]  /*9ac0*/  SHFL.BFLY PT, R2, R6, 0x2, 0x1f ;  /* 0x0c401f0006027f89 */ /* 0x008ea200000e0000 */
[----:B-1----:R-:W-:-:S02]  /*9ad0*/  FADD.FTZ R0, R0, R7 ;  /* 0x0000000700007221 */ /* 0x002fc40000010000 */
[----:B--2---:R-:W-:-:S03]  /*9ae0*/  FADD.FTZ R4, R2, R6 ;  /* 0x0000000602047221 */ /* 0x004fc60000010000 */
[----:B------:R-:W1:Y:S04]  /*9af0*/  SHFL.BFLY PT, R2, R0, 0x1, 0x1f ;  /* 0x0c201f0000027f89 */ /* 0x000e6800000e0000 */
[----:B------:R2:W3:Y:S01]  /*9b00*/  SHFL.BFLY PT, R3, R4, 0x1, 0x1f ;  /* 0x0c201f0004037f89 */ /* 0x0004e200000e0000 */
[----:B-1----:R-:W-:-:S05]  /*9b10*/  FADD.FTZ R5, R0, R2 ;  /* 0x0000000200057221 */ /* 0x002fca0000010000 */
.L_x_132:
[----:B------:R-:W-:Y:S01]  /*9b20*/  FSETP.NE.FTZ.AND P1, PT, R5, RZ, PT ;  /* 0x000000ff0500720b */ /* 0x000fe20003f35000 */
[----:B---3--:R-:W-:Y:S01]  /*9b30*/  FADD.FTZ R3, R3, R4 ;  /* 0x0000000403037221 */ /* 0x008fe20000010000 */
[----:B------:R-:W-:Y:S02]  /*9b40*/  MOV R18, 0xff800000 ;  /* 0xff80000000127802 */ /* 0x000fe40000000f00 */
[----:B------:R-:W-:Y:S02]  /*9b50*/  MOV R19, 0xff800000 ;  /* 0xff80000000137802 */ /* 0x000fe40000000f00 */
[----:B------:R-:W-:-:S07]  /*9b60*/  FSETP.NE.FTZ.AND P0, PT, R3, RZ, PT ;  /* 0x000000ff0300720b */ /* 0x000fce0003f15000 */
[----:B------:R-:W1:Y:S01]  /*9b70*/  @P1 MUFU.LG2 R0, R5 ;  /* 0x0000000500001308 */ /* 0x000e620000000c00 */
[----:B------:R-:W-:-:S05]  /*9b80*/  @P1 MOV R2, 0x3f317218 ;  /* 0x3f31721800021802 */ /* 0x000fca0000000f00 */
[----:B------:R-:W-:Y:S01]  /*9b90*/  @P1 FMUL.FTZ R2, R2, c[0x0][0x2d0] ;  /* 0x0000b40002021a20 */ /* 0x000fe20000410000 */
[----:B--2---:R-:W-:-:S05]  /*9ba0*/  @P0 MOV R4, 0x3f317218 ;  /* 0x3f31721800040802 */ /* 0x004fca0000000f00 */
[----:B------:R-:W-:Y:S02]  /*9bb0*/  @P0 FMUL.FTZ R4, R4, c[0x0][0x2d0] ;  /* 0x0000b40004040a20 */ /* 0x000fe40000410000 */
[----:B-1----:R-:W-:-:S04]  /*9bc0*/  @P1 FMUL.FTZ R0, R0, 0.69314718246459960938 ;  /* 0x3f31721800001820 */ /* 0x002fc80000410000 */
[----:B------:R-:W-:Y:S01]  /*9bd0*/  @P1 FFMA.FTZ R18, R2, R133, R0 ;  /* 0x0000008502121223 */ /* 0x000fe20000010000 */
[----:B------:R-:W-:Y:S01]  /*9be0*/  MOV R2, RZ ;  /* 0x000000ff00027202 */ /* 0x000fe20000000f00 */
[----:B------:R-:W1:Y:S08]  /*9bf0*/  @P0 MUFU.LG2 R0, R3 ;  /* 0x0000000300000308 */ /* 0x000e700000000c00 */
[----:B------:R-:W2:Y:S01]  /*9c00*/  @P1 MUFU.RCP R2, R5 ;  /* 0x0000000500021308 */ /* 0x000ea20000001000 */
[----:B-1----:R-:W-:-:S04]  /*9c10*/  @P0 FMUL.FTZ R0, R0, 0.69314718246459960938 ;  /* 0x3f31721800000820 */ /* 0x002fc80000410000 */
[----:B------:R-:W-:Y:S01]  /*9c20*/  @P0 FFMA.FTZ R19, R4, R132, R0 ;  /* 0x0000008404130223 */ /* 0x000fe20000010000 */
[----:B------:R-:W-:Y:S01]  /*9c30*/  MOV R0, RZ ;  /* 0x000000ff00007202 */ /* 0x000fe20000000f00 */
[C---:B--2---:R-:W-:Y:S02]  /*9c40*/  FMUL.FTZ R132, R2.reuse, R152 ;  /* 0x0000009802847220 */ /* 0x044fe40000410000 */
[----:B------:R-:W-:-:S03]  /*9c50*/  FMUL.FTZ R133, R2, R153 ;  /* 0x0000009902857220 */ /* 0x000fc60000410000 */
[----:B------:R-:W1:Y:S01]  /*9c60*/  @P0 MUFU.RCP R0, R3 ;  /* 0x0000000300000308 */ /* 0x000e620000001000 */
[C---:B------:R-:W-:Y:S02]  /*9c70*/  FMUL.FTZ R160, R2.reuse, R116 ;  /* 0x0000007402a07220 */ /* 0x040fe40000410000 */
[C---:B------:R-:W-:Y:S02]  /*9c80*/  FMUL.FTZ R161, R2.reuse, R117 ;  /* 0x0000007502a17220 */ /* 0x040fe40000410000 */
[C---:B------:R-:W-:Y:S02]  /*9c90*/  FMUL.FTZ R26, R2.reuse, R156 ;  /* 0x0000009c021a7220 */ /* 0x040fe40000410000 */
[C---:B------:R-:W-:Y:S02]  /*9ca0*/  FMUL.FTZ R27, R2.reuse, R157 ;  /* 0x0000009d021b7220 */ /* 0x040fe40000410000 */
[C---:B------:R-:W-:Y:S02]  /*9cb0*/  FMUL.FTZ R152, R2.reuse, R100 ;  /* 0x0000006402987220 */ /* 0x040fe40000410000 */
[----:B------:R-:W-:-:S02]  /*9cc0*/  FMUL.FTZ R153, R2, R101 ;  /* 0x0000006502997220 */ /* 0x000fc40000410000 */
[C---:B------:R-:W-:Y:S02]  /*9cd0*/  FMUL.FTZ R100, R2.reuse, R104 ;  /* 0x0000006802647220 */ /* 0x040fe40000410000 */
[----:B------:R-:W-:Y:S02]  /*9ce0*/  FMUL.FTZ R101, R2, R105 ;  /* 0x0000006902657220 */ /* 0x000fe40000410000 */
[C---:B-1----:R-:W-:Y:S02]  /*9cf0*/  FMUL.FTZ R116, R0.reuse, R158 ;  /* 0x0000009e00747220 */ /* 0x042fe40000410000 */
[----:B------:R-:W-:Y:S02]  /*9d00*/  FMUL.FTZ R117, R0, R159 ;  /* 0x0000009f00757220 */ /* 0x000fe40000410000 */
[C---:B------:R-:W-:Y:S02]  /*9d10*/  FMUL.FTZ R156, R2.reuse, R120 ;  /* 0x00000078029c7220 */ /* 0x040fe40000410000 */
[----:B------:R-:W-:-:S02]  /*9d20*/  FMUL.FTZ R157, R2, R121 ;  /* 0x00000079029d7220 */ /* 0x000fc40000410000 */
[C---:B------:R-:W-:Y:S02]  /*9d30*/  FMUL.FTZ R24, R2.reuse, R128 ;  /* 0x0000008002187220 */ /* 0x040fe40000410000 */
[----:B------:R-:W-:Y:S02]  /*9d40*/  FMUL.FTZ R25, R2, R129 ;  /* 0x0000008102197220 */ /* 0x000fe40000410000 */
[C---:B------:R-:W-:Y:S02]  /*9d50*/  FMUL.FTZ R158, R0.reuse, R34 ;  /* 0x00000022009e7220 */ /* 0x040fe40000410000 */
[----:B------:R-:W-:Y:S02]  /*9d60*/  FMUL.FTZ R159, R0, R35 ;  /* 0x00000023009f7220 */ /* 0x000fe40000410000 */
        /* <DEDUP_REMOVED lines=10> */
[C---:B------:R-:W-:Y:S02]  /*9e10*/  FMUL.FTZ R150, R0.reuse, R142 ;  /* 0x0000008e00967220 */ /* 0x040fe40000410000 */
[C---:B------:R-:W-:Y:S02]  /*9e20*/  FMUL.FTZ R151, R0.reuse, R143 ;  /* 0x0000008f00977220 */ /* 0x040fe40000410000 */
        /* <DEDUP_REMOVED lines=53> */
[----:B------:R-:W-:Y:S01]  /*a180*/  FMUL.FTZ R31, R0, R131 ;  /* 0x00000083001f7220 */ /* 0x000fe20000410000 */
[----:B------:R-:W-:Y:S01]  /*a190*/  MOV R0, 0x1 ;  /* 0x0000000100007802 */ /* 0x000fe20000000f00 */
        /* <DEDUP_REMOVED lines=44> */
.L_x_30:
[----:B-1----:R1:W5:Y:S04]  /*a460*/  LDL R6, [R1+0x48] ;  /* 0x0000480001067983 */ /* 0x0023680000100800 */
[----:B------:R-:W2:Y:S01]  /*a470*/  S2R R2, SR_TID.X ;  /* 0x0000000000027919 */ /* 0x000ea20000002100 */
[----:B------:R-:W-:Y:S01]  /*a480*/  BSSY B0, `(.L_x_57) ;  /* 0x0000011000007945 */ /* 0x000fe20003800000 */
[----:B--2---:R-:W-:-:S13]  /*a490*/  LOP3.LUT P0, RZ, R2, 0xff, RZ, 0xc0, !PT ;  /* 0x000000ff02ff7812 */ /* 0x004fda000780c0ff */
[----:B------:R-:W-:Y:S05]  /*a4a0*/  @P0 BRA `(.L_x_58) ;  /* 0x000000e000000947 */ /* 0x000fea0003800000 */
[----:B-1----:R-:W1:Y:S01]  /*a4b0*/  S2R R2, SR_LANEID ;  /* 0x0000000000027919 */ /* 0x002e620000000000 */
[----:B------:R-:W-:Y:S01]  /*a4c0*/  VOTEU.ANY UR4, UPT, PT ;  /* 0x0000000000047886 */ /* 0x000fe200038e0100 */
[----:B------:R-:W-:Y:S01]  /*a4d0*/  IMAD.MOV.U32 R4, RZ, RZ, c[0x0][0x560] ;  /* 0x00015800ff047624 */ /* 0x000fe200078e00ff */
[----:B------:R-:W1:Y:S01]  /*a4e0*/  FLO.U32 R3, UR4 ;  /* 0x0000000400037d00 */ /* 0x000e6200080e0000 */
[----:B------:R-:W-:Y:S01]  /*a4f0*/  IMAD.MOV.U32 R5, RZ, RZ, c[0x0][0x564] ;  /* 0x00015900ff057624 */ /* 0x000fe200078e00ff */
[----:B-1----:R-:W-:-:S06]  /*a500*/  ISETP.EQ.U32.AND P0, PT, R3, R2, PT ;  /* 0x000000020300720c */ /* 0x002fcc0003f02070 */
[----:B------:R-:W1:Y:S07]  /*a510*/  POPC R2, UR4 ;  /* 0x0000000400027d09 */ /* 0x000e6e0008000000 */
[----:B-1----:R1:W2:Y:S04]  /*a520*/  @P0 ATOMG.E.ADD.STRONG.GPU PT, R2, [R4.64], R2 ;  /* 0x00000002040209a8 */ /* 0x0022a800081ee1c6 */
[----:B-1----:R-:W1:Y:S04]  /*a530*/  S2R R4, SR_LTMASK ;  /* 0x0000000000047919 */ /* 0x002e680000003900 */
[----:B--2---:R1:W2:Y:S02]  /*a540*/  SHFL.IDX PT, R3, R2, R3, 0x1f ;  /* 0x00001f0302037589 */ /* 0x0042a400000e0000 */
[----:B-1----:R-:W-:-:S06]  /*a550*/  LOP3.LUT R2, R4, UR4, RZ, 0xc0, !PT ;  /* 0x0000000404027c12 */ /* 0x002fcc000f8ec0ff */
[----:B------:R-:W2:Y:S02]  /*a560*/  POPC R2, R2 ;  /* 0x0000000200027309 */ /* 0x000ea40000000000 */
[----:B--2--5:R-:W-:-:S05]  /*a570*/  IADD3 R6, R3, c[0x0][0xc], R2 ;  /* 0x0000030003067a10 */ /* 0x024fca0007ffe002 */
[----:B------:R1:W-:Y:S02]  /*a580*/  STL [R1+0x48], R6 ;  /* 0x0000480601007387 */ /* 0x0003e40000100800 */
.L_x_58:
[----:B-1----:R-:W-:Y:S05]  /*a590*/  BSYNC B0 ;  /* 0x0000000000007941 */ /* 0x002fea0003800000 */
.L_x_57:
[----:B------:R-:W-:Y:S01]  /*a5a0*/  PRMT R0, R0, 0x9910, RZ ;  /* 0x0000991000007816 */ /* 0x000fe200000000ff */
[----:B------:R-:W-:Y:S01]  /*a5b0*/  BSSY B1, `(.L_x_59) ;  /* 0x000046d000017945 */ /* 0x000fe20003800000 */
[----:B-----5:R-:W-:Y:S02]  /*a5c0*/  IMAD.MOV.U32 R22, RZ, RZ, R6 ;  /* 0x000000ffff167224 */ /* 0x020fe400078e0006 */
[----:B------:R-:W-:-:S13]  /*a5d0*/  ISETP.NE.AND P0, PT, R0, RZ, PT ;  /* 0x000000ff0000720c */ /* 0x000fda0003f05270 */
[----:B------:R-:W-:Y:S05]  /*a5e0*/  @!P0 BRA `(.L_x_60) ;  /* 0x000035d000008947 */ /* 0x000fea0003800000 */
[----:B------:R-:W2:Y:S04]  /*a5f0*/  LDL R5, [R1+0x5c] ;  /* 0x00005c0001057983 */ /* 0x000ea80000100800 */
[----:B------:R-:W3:Y:S04]  /*a600*/  LDL R11, [R1+0x60] ;  /* 0x00006000010b7983 */ /* 0x000ee80000100800 */
[----:B------:R-:W4:Y:S04]  /*a610*/  LDL R10, [R1+0x68] ;  /* 0x00006800010a7983 */ /* 0x000f280000100800 */
[----:B------:R-:W3:Y:S04]  /*a620*/  LDL R4, [R1+0x64] ;  /* 0x0000640001047983 */ /* 0x000ee80000100800 */
[----:B------:R-:W3:Y:S04]  /*a630*/  LDL R9, [R1+0x78] ;  /* 0x0000780001097983 */ /* 0x000ee80000100800 */
[----:B------:R-:W3:Y:S04]  /*a640*/  LDL R8, [R1+0x70] ;  /* 0x0000700001087983 */ /* 0x000ee80000100800 */
[----:B------:R-:W3:Y:S04]  /*a650*/  LDL R7, [R1+0x74] ;  /* 0x0000740001077983 */ /* 0x000ee80000100800 */
[----:B------:R-:W3:Y:S01]  /*a660*/  LDL R3, [R1+0x6c] ;  /* 0x00006c0001037983 */ /* 0x000ee20000100800 */
[----:B------:R-:W-:Y:S01]  /*a670*/  WARPSYNC 0xffffffff ;  /* 0xffffffff00007948 */ /* 0x000fe20003800000 */
[----:B------:R-:W-:-:S02]  /*a680*/  F2FP.BF16.PACK_AB R2, R27, R26 ;  /* 0x0000001a1b02723e */ /* 0x000fc400000010ff */
[----:B------:R-:W-:Y:S01]  /*a690*/  BAR.SYNC.DEFER_BLOCKING 0x1, 0x100 ;  /* 0x0044000000007b1d */ /* 0x000fe20000010000 */
[----:B------:R-:W-:-:S05]  /*a6a0*/  F2FP.BF16.PACK_AB R0, R117, R116 ;  /* 0x000000747500723e */ /* 0x000fca00000010ff */
[----:B------:R-:W4:Y:S04]  /*a6b0*/  LDL.LU R6, [R1+0x40] ;  /* 0x0000400001067983 */ /* 0x000f280000300800 */
[----:B--2---:R1:W-:Y:S04]  /*a6c0*/  STS [R5], R2 ;  /* 0x0000000205007388 */ /* 0x0043e80000000800 */
[----:B------:R2:W-:Y:S01]  /*a6d0*/  STS [R5+0x400], R0 ;  /* 0x0004000005007388 */ /* 0x0005e20000000800 */
[----:B-1----:R-:W-:Y:S02]  /*a6e0*/  F2FP.BF16.PACK_AB R2, R133, R132 ;  /* 0x000000848502723e */ /* 0x002fe400000010ff */
[----:B--2---:R-:W-:-:S03]  /*a6f0*/  F2FP.BF16.PACK_AB R0, R155, R154 ;  /* 0x0000009a9b00723e */ /* 0x004fc600000010ff */
[----:B---3--:R1:W-:Y:S04]  /*a700*/  STS [R11], R2 ;  /* 0x000000020b007388 */ /* 0x0083e80000000800 */
[----:B------:R2:W-:Y:S01]  /*a710*/  STS [R11+0x400], R0 ;  /* 0x000400000b007388 */ /* 0x0005e20000000800 */
[----:B-1----:R-:W-:Y:S02]  /*a720*/  F2FP.BF16.PACK_AB R2, R149, R148 ;  /* 0x000000949502723e */ /* 0x002fe400000010ff */
[----:B--2---:R-:W-:-:S03]  /*a730*/  F2FP.BF16.PACK_AB R0, R129, R128 ;  /* 0x000000808100723e */ /* 0x004fc600000010ff */
[----:B----4-:R1:W-:Y:S04]  /*a740*/  STS [R10], R2 ;  /* 0x000000020a007388 */ /* 0x0103e80000000800 */
[----:B------:R2:W-:Y:S01]  /*a750*/  STS [R10+0x400], R0 ;  /* 0x000400000a007388 */ /* 0x0005e20000000800 */
[----:B-1----:R-:W-:Y:S02]  /*a760*/  F2FP.BF16.PACK_AB R2, R145, R144 ;  /* 0x000000909102723e */ /* 0x002fe400000010ff */
[----:B--2---:R-:W-:-:S03]  /*a770*/  F2FP.BF16.PACK_AB R0, R121, R120 ;  /* 0x000000787900723e */ /* 0x004fc600000010ff */
[----:B------:R1:W-:Y:S04]  /*a780*/  STS [R4], R2 ;  /* 0x0000000204007388 */ /* 0x0003e80000000800 */
        /* <DEDUP_REMOVED lines=19> */
[----:B------:R1:W-:Y:S04]  /*a8c0*/  STS [R5+0x4000], R2 ;  /* 0x0040000205007388 */ /* 0x0003e80000000800 */
        /* <DEDUP_REMOVED lines=63> */
[----:B------:R-:W-:Y:S04]  /*acc0*/  STS [R5+0xc000], R2 ;  /* 0x00c0000205007388 */ /* 0x000fe80000000800 */
[----:B------:R1:W-:Y:S04]  /*acd0*/  STS [R5+0xc400], R0 ;  /* 0x00c4000005007388 */ /* 0x0003e80000000800 */
[----:B-1----:R-:W2:Y:S01]  /*ace0*/  LDL.LU R5, [R1+0x44] ;  /* 0x0000440001057983 */ /* 0x002ea20000300800 */
[----:B------:R-:W-:Y:S02]  /*acf0*/  F2FP.BF16.PACK_AB R2, R101, R100 ;  /* 0x000000646502723e */ /* 0x000fe400000010ff */
[----:B------:R-:W-:-:S03]  /*ad00*/  F2FP.BF16.PACK_AB R0, R79, R78 ;  /* 0x0000004e4f00723e */ /* 0x000fc600000010ff */
[----:B------:R1:W-:Y:S04]  /*ad10*/  STS [R11+0xc000], R2 ;  /* 0x00c000020b007388 */ /* 0x0003e80000000800 */
[----:B------:R3:W-:Y:S01]  /*ad20*/  STS [R11+0xc400], R0 ;  /* 0x00c400000b007388 */ /* 0x0007e20000000800 */
[----:B-1----:R-:W-:Y:S02]  /*ad30*/  F2FP.BF16.PACK_AB R2, R105, R104 ;  /* 0x000000686902723e */ /* 0x002fe400000010ff */
[----:B---3--:R-:W-:-:S03]  /*ad40*/  F2FP.BF16.PACK_AB R0, R83, R82 ;  /* 0x000000525300723e */ /* 0x008fc600000010ff */
        /* <DEDUP_REMOVED lines=10> */
[----:B------:R-:W-:Y:S01]  /*adf0*/  ISETP.NE.U32.AND P2, PT, RZ, c[0x0][0x508], PT ;  /* 0x00014200ff007a0c */ /* 0x000fe20003f45070 */
[----:B------:R-:W-:Y:S01]  /*ae00*/  IMAD.MOV.U32 R14, RZ, RZ, c[0x0][0x388] ;  /* 0x0000e200ff0e7624 */ /* 0x000fe200078e00ff */
[----:B------:R-:W-:Y:S01]  /*ae10*/  ISETP.NE.U32.AND P1, PT, RZ, c[0x0][0x500], PT ;  /* 0x00014000ff007a0c */ /* 0x000fe20003f25070 */
[----:B------:R-:W4:Y:S01]  /*ae20*/  LDL.LU R4, [R1+0x58] ;  /* 0x0000580001047983 */ /* 0x000f220000300800 */
[----:B-1----:R-:W-:Y:S02]  /*ae30*/  F2FP.BF16.PACK_AB R2, R157, R156 ;  /* 0x0000009c9d02723e */ /* 0x002fe400000010ff */
[----:B---3--:R-:W-:-:S03]  /*ae40*/  F2FP.BF16.PACK_AB R0, R87, R86 ;  /* 0x000000565700723e */ /* 0x008fc600000010ff */
[----:B------:R1:W-:Y:S04]  /*ae50*/  STS [R8+0xc000], R2 ;  /* 0x00c0000208007388 */ /* 0x0003e80000000800 */
[----:B------:R3:W-:Y:S01]  /*ae60*/  STS [R8+0xc400], R0 ;  /* 0x00c4000008007388 */ /* 0x0007e20000000800 */
[----:B------:R-:W-:Y:S02]  /*ae70*/  ISETP.NE.AND.EX P2, PT, RZ, c[0x0][0x50c], PT, P2 ;  /* 0x00014300ff007a0c */ /* 0x000fe40003f45320 */
[----:B-1----:R-:W-:Y:S02]  /*ae80*/  F2FP.BF16.PACK_AB R2, R113, R112 ;  /* 0x000000707102723e */ /* 0x002fe400000010ff */
[----:B---3--:R-:W-:-:S03]  /*ae90*/  F2FP.BF16.PACK_AB R0, R59, R58 ;  /* 0x0000003a3b00723e */ /* 0x008fc600000010ff */
[----:B------:R1:W-:Y:S04]  /*aea0*/  STS [R7+0xc000], R2 ;  /* 0x00c0000207007388 */ /* 0x0003e80000000800 */
[----:B------:R3:W-:Y:S01]  /*aeb0*/  STS [R7+0xc400], R0 ;  /* 0x00c4000007007388 */ /* 0x0007e20000000800 */
[----:B-1----:R-:W-:Y:S02]  /*aec0*/  F2FP.BF16.PACK_AB R2, R25, R24 ;  /* 0x000000181902723e */ /* 0x002fe400000010ff */
[----:B---3--:R-:W-:-:S03]  /*aed0*/  F2FP.BF16.PACK_AB R0, R31, R30 ;  /* 0x0000001e1f00723e */ /* 0x008fc600000010ff */
[----:B------:R1:W-:Y:S04]  /*aee0*/  STS [R3+0xc000], R2 ;  /* 0x00c0000203007388 */ /* 0x0003e80000000800 */
[----:B------:R3:W-:Y:S04]  /*aef0*/  STS [R3+0xc400], R0 ;  /* 0x00c4000003007388 */ /* 0x0007e80000000800 */
[----:B------:R-:W-:Y:S01]  /*af00*/  BAR.SYNC.DEFER_BLOCKING 0x1, 0x100 ;  /* 0x0044000000007b1d */ /* 0x000fe20000010000 */
[----:B------:R-:W-:Y:S02]  /*af10*/  ISETP.NE.AND.EX P1, PT, RZ, c[0x0][0x504], PT, P1 ;  /* 0x00014100ff007a0c */ /* 0x000fe40003f25310 */
[----:B-1----:R-:W-:Y:S01]  /*af20*/  @P2 IADD3 R2, P0, R6, c[0x0][0x508], RZ ;  /* 0x0001420006022a10 */ /* 0x002fe20007f1e0ff */
[----:B---3--:R-:W-:-:S03]  /*af30*/  IMAD.MOV.U32 R0, RZ, RZ, RZ ;  /* 0x000000ffff007224 */ /* 0x008fc600078e00ff */
[----:B--2---:R-:W-:-:S05]  /*af40*/  @P2 IADD3.X R3, R5, c[0x0][0x50c], RZ, P0, !PT ;  /* 0x0001430005032a10 */ /* 0x004fca00007fe4ff */
[----:B------:R1:W5:Y:S02]  /*af50*/  @P2 LDG.E R14, [R2.64] ;  /* 0x00000006020e2981 */ /* 0x000364000c1e1900 */
[----:B-1----:R-:W-:-:S04]  /*af60*/  IADD3 R2, P0, R6, c[0x0][0x500], RZ ;  /* 0x0001400006027a10 */ /* 0x002fc80007f1e0ff */
[----:B------:R-:W-:-:S05]  /*af70*/  IADD3.X R3, R5, c[0x0][0x504], RZ, P0, !PT ;  /* 0x0001410005037a10 */ /* 0x000fca00007fe4ff */
[----:B------:R1:W5:Y:S01]  /*af80*/  @P1 LDG.E R0, [R2.64] ;  /* 0x0000000602001981 */ /* 0x000362000c1e1900 */
[----:B----4-:R-:W-:-:S04]  /*af90*/  ISETP.NE.AND P0, PT, R4, RZ, PT ;  /* 0x000000ff0400720c */ /* 0x010fc80003f05270 */
[----:B------:R-:W-:Y:S01]  /*afa0*/  SEL R5, R4, c[0x0][0x3d4], P0 ;  /* 0x0000f50004057a07 */ /* 0x000fe20000000000 */
[----:B------:R-:W-:Y:S05]  /*afb0*/  @P2 BRA `(.L_x_61) ;  /* 0x0000004000002947 */ /* 0x000fea0003800000 */
[----:B-1----:R-:W-:Y:S05]  /*afc0*/  @!P1 BRA `(.L_x_61) ;  /* 0x0000003000009947 */ /* 0x002fea0003800000 */
[----:B------:R1:W2:Y:S04]  /*afd0*/  LDG.E R4, [R2.64] ;  /* 0x0000000602047981 */ /* 0x0002a8000c1e1900 */
[----:B-1----:R-:W2:Y:S02]  /*afe0*/  LDG.E R2, [R2.64+0x4] ;  /* 0x0000040602027981 */ /* 0x002ea4000c1e1900 */
[----:B--2--5:R-:W-:Y:S02]  /*aff0*/  IADD3 R14, -R4, R2, RZ ;  /* 0x00000002040e7210 */ /* 0x024fe40007ffe1ff */
.L_x_61:
[----:B-1----:R-:W2:Y:S04]  /*b000*/  LDL.LU R6, [R1+0x3c] ;  /* 0x00003c0001067983 */ /* 0x002ea80000300800 */
[----:B------:R-:W3:Y:S04]  /*b010*/  LDL.LU R3, [R1+0x50] ;  /* 0x0000500001037983 */ /* 0x000ee80000300800 */
[----:B------:R-:W4:Y:S04]  /*b020*/  LDL.LU R2, [R1+0x7c] ;  /* 0x00007c0001027983 */ /* 0x000f280000300800 */
[----:B------:R-:W4:Y:S04]  /*b030*/  LDL R11, [R1+0x80] ;  /* 0x00008000010b7983 */ /* 0x000f280000100800 */
[----:B------:R-:W4:Y:S04]  /*b040*/  LDL R9, [R1+0x188] ;  /* 0x0001880001097983 */ /* 0x000f280000100800 */
[----:B------:R-:W4:Y:S01]  /*b050*/  LDL R20, [R1+0x4c] ;  /* 0x00004c0001147983 */ /* 0x000f220000100800 */
[----:B------:R-:W-:Y:S01]  /*b060*/  IMAD.MOV.U32 R15, RZ, RZ, 0x368 ;  /* 0x00000368ff0f7424 */ /* 0x000fe200078e00ff */
[----:B------:R-:W-:-:S02]  /*b070*/  ISETP.GT.AND P3, PT, R5, 0x1, PT ;  /* 0x000000010500780c */ /* 0x000fc40003f64270 */
[----:B------:R-:W4:Y:S01]  /*b080*/  LDL R23, [R1+0x184] ;  /* 0x0001840001177983 */ /* 0x000f220000100800 */
[----:B------:R-:W-:Y:S02]  /*b090*/  ISETP.NE.U32.AND P0, PT, RZ, c[0x0][0x500], PT ;  /* 0x00014000ff007a0c */ /* 0x000fe40003f05070 */
[----:B------:R-:W-:Y:S02]  /*b0a0*/  SEL R15, R15, 0x328, P3 ;  /* 0x000003280f0f7807 */ /* 0x000fe40001800000 */
[----:B------:R-:W-:Y:S02]  /*b0b0*/  ISETP.NE.AND.EX P0, PT, RZ, c[0x0][0x504], PT, P0 ;  /* 0x00014100ff007a0c */ /* 0x000fe40003f05300 */
[----:B------:R-:W1:Y:S08]  /*b0c0*/  LDC.64 R4, c[0x0][R15+0x170] ;  /* 0x00005c000f047b82 */ /* 0x000e700000000a00 */
[----:B------:R-:W1:Y:S08]  /*b0d0*/  LDC.64 R12, c[0x0][R15+0x168] ;  /* 0x00005a000f0c7b82 */ /* 0x000e700000000a00 */
[----:B------:R-:W1:Y:S01]  /*b0e0*/  LDC.64 R16, c[0x0][R15+0x178] ;  /* 0x00005e000f107b82 */ /* 0x000e620000000a00 */
[----:B--2---:R-:W-:-:S02]  /*b0f0*/  SEL R8, R6, RZ, !P0 ;  /* 0x000000ff06087207 */ /* 0x004fc40004000000 */
[----:B---3--:R-:W-:Y:S02]  /*b100*/  LOP3.LUT R10, R3, 0xffff, RZ, 0xc0, !PT ;  /* 0x0000ffff030a7812 */ /* 0x008fe400078ec0ff */
[----:B----4-:R-:W-:Y:S01]  /*b110*/  SEL R3, R2, RZ, !P0 ;  /* 0x000000ff02037207 */ /* 0x010fe20004000000 */
[----:B-1----:R-:W-:Y:S02]  /*b120*/  IMAD R2, R5, R8, RZ ;  /* 0x0000000805027224 */ /* 0x002fe400078e02ff */
[----:B------:R-:W-:Y:S02]  /*b130*/  IMAD R6, R13, R10, RZ ;  /* 0x0000000a0d067224 */ /* 0x000fe400078e02ff */
[C---:B------:R-:W-:Y:S02]  /*b140*/  IMAD R7, R4.reuse, R3, R2 ;  /* 0x0000000304077224 */ /* 0x040fe400078e0202 */
[----:B------:R-:W-:-:S04]  /*b150*/  IMAD.WIDE.U32 R2, R4, R8, RZ ;  /* 0x0000000804027225 */ /* 0x000fc800078e00ff */
[----:B------:R-:W-:-:S04]  /*b160*/  IMAD.WIDE.U32 R4, R12, R10, RZ ;  /* 0x0000000a0c047225 */ /* 0x000fc800078e00ff */
[----:B------:R-:W-:Y:S01]  /*b170*/  IMAD.IADD R3, R3, 0x1, R7 ;  /* 0x0000000103037824 */ /* 0x000fe200078e0207 */
[----:B-----5:R-:W-:Y:S01]  /*b180*/  IADD3 R12, P1, P0, R2, R4, R0 ;  /* 0x00000004020c7210 */ /* 0x020fe2000783e000 */
[----:B------:R-:W-:Y:S02]  /*b190*/  IMAD.MOV.U32 R2, RZ, RZ, c[0x0][0x4e8] ;  /* 0x00013a00ff027624 */ /* 0x000fe400078e00ff */
[----:B------:R-:W-:Y:S02]  /*b1a0*/  IMAD.IADD R6, R5, 0x1, R6 ;  /* 0x0000000105067824 */ /* 0x000fe400078e0206 */
[----:B------:R-:W-:Y:S01]  /*b1b0*/  IMAD R9, R20, 0x80, R9 ;  /* 0x0000008014097824 */ /* 0x000fe200078e0209 */
[----:B------:R-:W-:Y:S02]  /*b1c0*/  ISETP.NE.AND P2, PT, R2, 0x1, PT ;  /* 0x000000010200780c */ /* 0x000fe40003f45270 */
[----:B------:R-:W-:Y:S02]  /*b1d0*/  SEL R2, R11, RZ, P3 ;  /* 0x000000ff0b027207 */ /* 0x000fe40001800000 */
[----:B------:R-:W-:-:S03]  /*b1e0*/  SHF.R.S32.HI R11, RZ, 0x1f, R0 ;  /* 0x0000001fff0b7819 */ /* 0x000fc60000011400 */
[-C--:B------:R-:W-:Y:S02]  /*b1f0*/  IMAD R7, R17, R2.reuse, RZ ;  /* 0x0000000211077224 */ /* 0x080fe400078e02ff */
[----:B------:R-:W-:Y:S02]  /*b200*/  IMAD.WIDE.U32 R4, R16, R2, RZ ;  /* 0x0000000210047225 */ /* 0x000fe400078e00ff */
[----:B------:R-:W1:Y:S01]  /*b210*/  LDC.64 R16, c[0x0][R15+0x160] ;  /* 0x000058000f107b82 */ /* 0x000e620000000a00 */
[----:B------:R-:W-:Y:S01]  /*b220*/  IADD3.X R6, R3, R6, R11, P1, P0 ;  /* 0x0000000603067210 */ /* 0x000fe20000fe040b */
[----:B------:R-:W-:-:S04]  /*b230*/  @P2 IMAD.HI.U32 R3, R9, c[0x0][0x4ec], RZ ;  /* 0x00013b0009032a27 */ /* 0x000fc800078e00ff */
[----:B------:R-:W-:Y:S01]  /*b240*/  IMAD.MOV.U32 R2, RZ, RZ, R9 ;  /* 0x000000ffff027224 */ /* 0x000fe200078e0009 */
[----:B------:R-:W-:Y:S01]  /*b250*/  @P2 SHF.R.U32.HI R2, RZ, c[0x0][0x4f0], R3 ;  /* 0x00013c00ff022a19 */ /* 0x000fe20000011603 */
[----:B------:R-:W2:Y:S03]  /*b260*/  S2R R13, SR_TID.X ;  /* 0x00000000000d7919 */ /* 0x000ea60000002100 */
[----:B------:R-:W-:Y:S02]  /*b270*/  IADD3 R4, P1, P0, R2, R12, R4 ;  /* 0x0000000c02047210 */ /* 0x000fe4000783e004 */
[--C-:B------:R-:W-:Y:S01]  /*b280*/  SHF.R.S32.HI R3, RZ, 0x1f, R2.reuse ;  /* 0x0000001fff037819 */ /* 0x100fe20000011402 */
[----:B------:R-:W-:Y:S02]  /*b290*/  IMAD.MOV R2, RZ, RZ, -R2 ;  /* 0x000000ffff027224 */ /* 0x000fe400078e0a02 */
[----:B------:R-:W-:-:S02]  /*b2a0*/  IMAD.IADD R5, R5, 0x1, R7 ;  /* 0x0000000105057824 */ /* 0x000fc400078e0207 */
[----:B------:R-:W-:-:S03]  /*b2b0*/  IMAD R2, R2, c[0x0][0x4e8], R9 ;  /* 0x00013a0002027a24 */ /* 0x000fc600078e0209 */
[----:B------:R-:W-:Y:S02]  /*b2c0*/  IADD3.X R5, R3, R6, R5, P1, P0 ;  /* 0x0000000603057210 */ /* 0x000fe40000fe0405 */
[----:B------:R-:W-:Y:S02]  /*b2d0*/  SHF.R.S32.HI R6, RZ, 0x1f, R2 ;  /* 0x0000001fff067819 */ /* 0x000fe40000011402 */
[----:B--2---:R-:W-:Y:S01]  /*b2e0*/  SHF.R.S32.HI R21, RZ, 0x1f, R13 ;  /* 0x0000001fff157819 */ /* 0x004fe2000001140d */
[----:B-1----:R-:W-:-:S04]  /*b2f0*/  IMAD R3, R17, R2, RZ ;  /* 0x0000000211037224 */ /* 0x002fc800078e02ff */
[C---:B------:R-:W-:Y:S02]  /*b300*/  IMAD R6, R16.reuse, R6, R3 ;  /* 0x0000000610067224 */ /* 0x040fe400078e0203 */
[----:B------:R-:W-:-:S04]  /*b310*/  IMAD.WIDE.U32 R2, R16, R2, R4 ;  /* 0x0000000210027225 */ /* 0x000fc800078e0004 */
[----:B------:R-:W-:Y:S02]  /*b320*/  IMAD.MOV.U32 R4, RZ, RZ, c[0x0][0x4a8] ;  /* 0x00012a00ff047624 */ /* 0x000fe400078e00ff */
[----:B------:R-:W-:-:S03]  /*b330*/  IMAD.MOV.U32 R5, RZ, RZ, c[0x0][0x4ac] ;  /* 0x00012b00ff057624 */ /* 0x000fc600078e00ff */
[----:B------:R-:W-:Y:S01]  /*b340*/  SEL R4, R4, c[0x0][0x450], P3 ;  /* 0x0001140004047a07 */ /* 0x000fe20001800000 */
[----:B------:R-:W-:Y:S01]  /*b350*/  IMAD.IADD R3, R3, 0x1, R6 ;  /* 0x0000000103037824 */ /* 0x000fe200078e0206 */
[----:B------:R-:W-:Y:S02]  /*b360*/  SEL R5, R5, c[0x0][0x454], P3 ;  /* 0x0001150005057a07 */ /* 0x000fe40001800000 */
[C---:B------:R-:W-:Y:S02]  /*b370*/  LEA R4, P0, R2.reuse, R4, 0x2 ;  /* 0x0000000402047211 */ /* 0x040fe400078010ff */
[----:B------:R-:W-:Y:S02]  /*b380*/  LEA.HI R21, R21, R13, RZ, 0x5 ;  /* 0x0000000d15157211 */ /* 0x000fe400078f28ff */
[----:B------:R-:W-:Y:S02]  /*b390*/  LEA.HI.X R2, R2, R5, R3, 0x2, P0 ;  /* 0x0000000502027211 */ /* 0x000fe400000f1403 */
[----:B------:R-:W-:Y:S01]  /*b3a0*/  LOP3.LUT R21, R21, 0xffffffe0, RZ, 0xc0, !PT ;  /* 0xffffffe015157812 */ /* 0x000fe200078ec0ff */
[----:B------:R-:W-:Y:S04]  /*b3b0*/  SHFL.IDX PT, R6, R4, RZ, 0x1c1f ;  /* 0x001c1fff04067589 */ /* 0x000fe800000e0000 */
[----:B------:R-:W1:Y:S01]  /*b3c0*/  SHFL.IDX PT, R7, R2, RZ, 0x1c1f ;  /* 0x001c1fff02077589 */ /* 0x000e6200000e0000 */
[----:B------:R-:W-:-:S03]  /*b3d0*/  IMAD.IADD R21, R13, 0x1, -R21 ;  /* 0x000000010d157824 */ /* 0x000fc600078e0a15 */
[----:B------:R-:W-:Y:S04]  /*b3e0*/  SHFL.IDX PT, R4, R4, 0x1, 0x1c1f ;  /* 0x003c1f0004047f89 */ /* 0x000fe800000e0000 */
[----:B------:R2:W3:Y:S01]  /*b3f0*/  SHFL.IDX PT, R5, R2, 0x1, 0x1c1f ;  /* 0x003c1f0002057f89 */ /* 0x0004e200000e0000 */
[----:B------:R-:W-:Y:S01]  /*b400*/  IMAD R13, R14, c[0x0][0x4e8], RZ ;  /* 0x00013a000e0d7a24 */ /* 0x000fe200078e02ff */
[----:B------:R-:W-:Y:S01]  /*b410*/  LOP3.LUT P0, RZ, R21, 0x3, RZ, 0xc0, !PT ;  /* 0x0000000315ff7812 */ /* 0x000fe2000780c0ff */
[----:B--2---:R-:W-:-:S05]  /*b420*/  IMAD R2, R20, 0x80, R23 ;  /* 0x0000008014027824 */ /* 0x004fca00078e0217 */
[C---:B------:R-:W-:Y:S02]  /*b430*/  IADD3 R3, R2.reuse, 0x8, RZ ;  /* 0x0000000802037810 */ /* 0x040fe40007ffe0ff */
[-C--:B------:R-:W-:Y:S02]  /*b440*/  ISETP.GE.OR P1, PT, R2, R13.reuse, P0 ;  /* 0x0000000d0200720c */ /* 0x080fe40000726670 */
[----:B------:R-:W-:-:S11]  /*b450*/  ISETP.GE.OR P0, PT, R3, R13, P0 ;  /* 0x0000000d0300720c */ /* 0x000fd60000706670 */
[----:B-1----:R1:W-:Y:S01]  /*b460*/  @!P1 ST.E [R6.64], R18 ;  /* 0x0000001206009985 */ /* 0x0023e2000c101906 */
[----:B------:R-:W-:-:S03]  /*b470*/  ISETP.GE.AND P1, PT, R2, R13, PT ;  /* 0x0000000d0200720c */ /* 0x000fc60003f26270 */
[----:B---3--:R1:W-:Y:S01]  /*b480*/  @!P0 ST.E [R4.64], R19 ;  /* 0x0000001304008985 */ /* 0x0083e2000c101906 */
[----:B------:R-:W-:Y:S01]  /*b490*/  ISETP.GE.AND P0, PT, R3, R13, PT ;  /* 0x0000000d0300720c */ /* 0x000fe20003f06270 */
[----:B------:R-:W-:Y:S05]  /*b4a0*/  @P3 BRA `(.L_x_62) ;  /* 0x00000c5000003947 */ /* 0x000fea0003800000 */
[----:B------:R-:W2:Y:S01]  /*b4b0*/  S2R R102, SR_TID.X ;  /* 0x0000000000667919 */ /* 0x000ea20000002100 */
[----:B------:R-:W-:Y:S01]  /*b4c0*/  IMAD R11, R11, c[0x0][0x3a0], RZ ;  /* 0x0000e8000b0b7a24 */ /* 0x000fe200078e02ff */
[----:B-1----:R-:W-:Y:S01]  /*b4d0*/  SHF.R.S32.HI R5, RZ, 0x1f, R8 ;  /* 0x0000001fff057819 */ /* 0x002fe20000011408 */
[C---:B------:R-:W-:Y:S01]  /*b4e0*/  IMAD.WIDE.U32 R2, R0.reuse, c[0x0][0x3a0], RZ ;  /* 0x0000e80000027a25 */ /* 0x040fe200078e00ff */
[----:B------:R1:W3:Y:S03]  /*b4f0*/  LDS.128 R32, [R247+0x80] ;  /* 0x00008000f7207984 */ /* 0x0002e60000000c00 */
[----:B------:R-:W-:Y:S01]  /*b500*/  IMAD R0, R0, c[0x0][0x3a4], R11 ;  /* 0x0000e90000007a24 */ /* 0x000fe200078e020b */
[----:B------:R1:W4:Y:S01]  /*b510*/  LDS.128 R48, [R247+0x1080] ;  /* 0x00108000f7307984 */ /* 0x0003220000000c00 */
[----:B------:R-:W-:-:S03]  /*b520*/  IMAD R5, R5, c[0x0][0x3f0], RZ ;  /* 0x0000fc0005057a24 */ /* 0x000fc600078e02ff */
[----:B------:R-:W-:Y:S01]  /*b530*/  IADD3 R3, R3, R0, RZ ;  /* 0x0000000003037210 */ /* 0x000fe20007ffe0ff */
[----:B------:R1:W1:Y:S01]  /*b540*/  LDS.128 R64, [R247+0x2080] ;  /* 0x00208000f7407984 */ /* 0x0002620000000c00 */
[----:B------:R-:W-:-:S03]  /*b550*/  IMAD R7, R8, c[0x0][0x3f4], R5 ;  /* 0x0000fd0008077a24 */ /* 0x000fc600078e0205 */
[----:B------:R1:W1:Y:S01]  /*b560*/  LDS.128 R76, [R247+0x3080] ;  /* 0x00308000f74c7984 */ /* 0x0002620000000c00 */
[----:B------:R-:W-:-:S03]  /*b570*/  IMAD.WIDE.U32 R2, R10, c[0x0][0x3e8], R2 ;  /* 0x0000fa000a027a25 */ /* 0x000fc600078e0002 */
[----:B------:R1:W1:Y:S01]  /*b580*/  LDS.128 R28, [R247+0x4080] ;  /* 0x00408000f71c7984 */ /* 0x0002620000000c00 */
[----:B------:R-:W-:Y:S01]  /*b590*/  IMAD R3, R10, c[0x0][0x3ec], R3 ;  /* 0x0000fb000a037a24 */ /* 0x000fe200078e0203 */
[--C-:B--2---:R-:W-:Y:S02]  /*b5a0*/  SHF.R.S32.HI R21, RZ, 0x1f, R102.reuse ;  /* 0x0000001fff157819 */ /* 0x104fe40000011466 */
[----:B------:R2:W1:Y:S01]  /*b5b0*/  LDS.128 R44, [R247+0x5080] ;  /* 0x00508000f72c7984 */ /* 0x0004620000000c00 */
[----:B------:R-:W-:Y:S01]  /*b5c0*/  SHF.R.S32.HI R23, RZ, 0x1f, R102 ;  /* 0x0000001fff177819 */ /* 0x000fe20000011466 */
[----:B------:R-:W-:Y:S01]  /*b5d0*/  IMAD.WIDE.U32 R2, R8, c[0x0][0x3f0], R2 ;  /* 0x0000fc0008027a25 */ /* 0x000fe200078e0002 */
[-C--:B------:R-:W-:Y:S01]  /*b5e0*/  LEA.HI R21, R21, R102.reuse, RZ, 0x3 ;  /* 0x0000006615157211 */ /* 0x080fe200078f18ff */
[----:B------:R2:W1:Y:S01]  /*b5f0*/  LDS.128 R60, [R247+0x6080] ;  /* 0x00608000f73c7984 */ /* 0x0004620000000c00 */
[----:B------:R-:W-:Y:S01]  /*b600*/  LEA.HI R23, R23, R102, RZ, 0x3 ;  /* 0x0000006617177211 */ /* 0x000fe200078f18ff */
[----:B------:R-:W-:Y:S01]  /*b610*/  IMAD.IADD R3, R3, 0x1, R7 ;  /* 0x0000000103037824 */ /* 0x000fe200078e0207 */
[----:B------:R-:W-:Y:S01]  /*b620*/  LOP3.LUT R21, R21, 0xfffffff8, RZ, 0xc0, !PT ;  /* 0xfffffff815157812 */ /* 0x000fe200078ec0ff */
[----:B------:R2:W1:Y:S01]  /*b630*/  LDS.128 R72, [R247+0x7080] ;  /* 0x00708000f7487984 */ /* 0x0004620000000c00 */
[----:B------:R-:W-:-:S02]  /*b640*/  SHF.R.S32.HI R23, RZ, 0x3, R23 ;  /* 0x00000003ff177819 */ /* 0x000fc40000011417 */
[----:B------:R-:W-:Y:S01]  /*b650*/  IADD3 R21, -R21, R102, RZ ;  /* 0x0000006615157210 */ /* 0x000fe20007ffe1ff */
[----:B------:R2:W1:Y:S03]  /*b660*/  LDS.128 R24, [R247+0x8080] ;  /* 0x00808000f7187984 */ /* 0x0004660000000c00 */
[----:B------:R-:W-:Y:S01]  /*b670*/  LEA R4, R21, R23, 0x5 ;  /* 0x0000001715047211 */ /* 0x000fe200078e28ff */
[----:B------:R2:W1:Y:S04]  /*b680*/  LDS.128 R40, [R247+0x9080] ;  /* 0x00908000f7287984 */ /* 0x0004680000000c00 */
[----:B------:R-:W-:Y:S01]  /*b690*/  IMAD R4, R20, 0x80, R4 ;  /* 0x0000008014047824 */ /* 0x000fe200078e0204 */
[----:B------:R2:W1:Y:S03]  /*b6a0*/  LDS.128 R56, [R247+0xa080] ;  /* 0x00a08000f7387984 */ /* 0x0004660000000c00 */
[----:B------:R-:W-:Y:S01]  /*b6b0*/  @P2 IMAD.HI.U32 R6, R4, c[0x0][0x4ec], RZ ;  /* 0x00013b0004062a27 */ /* 0x000fe200078e00ff */
[----:B------:R2:W1:Y:S01]  /*b6c0*/  LDS.128 R68, [R247+0xb080] ;  /* 0x00b08000f7447984 */ /* 0x0004620000000c00 */
[----:B------:R-:W-:-:S03]  /*b6d0*/  MOV R0, R4 ;  /* 0x0000000400007202 */ /* 0x000fc60000000f00 */
[----:B------:R2:W1:Y:S01]  /*b6e0*/  LDS.128 R16, [R247+0xc080] ;  /* 0x00c08000f7107984 */ /* 0x0004620000000c00 */
[----:B------:R-:W-:-:S03]  /*b6f0*/  @P2 SHF.R.U32.HI R0, RZ, c[0x0][0x4f0], R6 ;  /* 0x00013c00ff002a19 */ /* 0x000fc60000011606 */
[----:B------:R2:W1:Y:S01]  /*b700*/  LDS.128 R36, [R247+0xd080] ;  /* 0x00d08000f7247984 */ /* 0x0004620000000c00 */
[----:B------:R-:W-:Y:S01]  /*b710*/  SHF.R.S32.HI R6, RZ, 0x1f, R0 ;  /* 0x0000001fff067819 */ /* 0x000fe20000011400 */
[C---:B------:R-:W-:Y:S01]  /*b720*/  IMAD.WIDE.U32 R2, R0.reuse, c[0x0][0x3e0], R2 ;  /* 0x0000f80000027a25 */ /* 0x040fe200078e0002 */
[----:B------:R-:W-:Y:S01]  /*b730*/  IADD3 R5, -R0, RZ, RZ ;  /* 0x000000ff00057210 */ /* 0x000fe20007ffe1ff */
[----:B------:R2:W1:Y:S02]  /*b740*/  LDS.128 R52, [R247+0xe080] ;  /* 0x00e08000f7347984 */ /* 0x0004640000000c00 */
[----:B------:R-:W-:Y:S02]  /*b750*/  IMAD R6, R6, c[0x0][0x3e0], RZ ;  /* 0x0000f80006067a24 */ /* 0x000fe400078e02ff */
[----:B------:R2:W1:Y:S01]  /*b760*/  LDS.128 R80, [R247+0xf080] ;  /* 0x00f08000f7507984 */ /* 0x0004620000000c00 */
[----:B------:R-:W-:Y:S02]  /*b770*/  IMAD R4, R5, c[0x0][0x4e8], R4 ;  /* 0x00013a0005047a24 */ /* 0x000fe400078e0204 */
[----:B------:R-:W-:-:S03]  /*b780*/  IMAD R5, R0, c[0x0][0x3e4], R6 ;  /* 0x0000f90000057a24 */ /* 0x000fc600078e0206 */
[----:B------:R-:W-:Y:S02]  /*b790*/  SHF.R.S32.HI R0, RZ, 0x1f, R4 ;  /* 0x0000001fff007819 */ /* 0x000fe40000011404 */
[----:B------:R-:W-:-:S03]  /*b7a0*/  IADD3 R3, R3, R5, RZ ;  /* 0x0000000503037210 */ /* 0x000fc60007ffe0ff */
[----:B------:R-:W-:Y:S02]  /*b7b0*/  IMAD R0, R0, c[0x0][0x3d8], RZ ;  /* 0x0000f60000007a24 */ /* 0x000fe400078e02ff */
[----:B------:R-:W-:-:S04]  /*b7c0*/  IMAD.WIDE.U32 R2, R4, c[0x0][0x3d8], R2 ;  /* 0x0000f60004027a25 */ /* 0x000fc800078e0002 */
[----:B------:R-:W-:Y:S01]  /*b7d0*/  IMAD R0, R4, c[0x0][0x3dc], R0 ;  /* 0x0000f70004007a24 */ /* 0x000fe200078e0200 */
[----:B------:R-:W-:-:S04]  /*b7e0*/  LEA R14, P0, R2, c[0x0][0x380], 0x1 ;  /* 0x0000e000020e7a11 */ /* 0x000fc800078008ff */
[----:B------:R-:W-:-:S04]  /*b7f0*/  IADD3 R0, R3, R0, RZ ;  /* 0x0000000003007210 */ /* 0x000fc80007ffe0ff */
[----:B------:R-:W-:Y:S01]  /*b800*/  LEA.HI.X R5, R2, c[0x0][0x384], R0, 0x1, P0 ;  /* 0x0000e10002057a11 */ /* 0x000fe200000f0c00 */
[----:B------:R-:W-:Y:S05]  /*b810*/  BRA.DIV ~URZ, `(.L_x_63) ;  /* 0x00004d127f007947 */ /* 0x000fea000b800000 */
[----:B--234-:R2:W3:Y:S02]  /*b820*/  SHFL.IDX PT, R4, R5, RZ, 0x181f ;  /* 0x00181fff05047589 */ /* 0x01c4e400000e0000 */
.L_x_133:
[----:B------:R-:W-:Y:S05]  /*b830*/  BRA.DIV ~URZ, `(.L_x_64) ;  /* 0x00004d627f007947 */ /* 0x000fea000b800000 */
[----:B------:R4:W2:Y:S02]  /*b840*/  SHFL.IDX PT, R0, R14, RZ, 0x181f ;  /* 0x00181fff0e007589 */ /* 0x0008a400000e0000 */
.L_x_134:
[----:B------:R-:W5:Y:S02]  /*b850*/  S2R R2, SR_TID.X ;  /* 0x0000000000027919 */ /* 0x000f640000002100 */
[----:B-----5:R-:W-:-:S04]  /*b860*/  SHF.R.S32.HI R3, RZ, 0x1f, R2 ;  /* 0x0000001fff037819 */ /* 0x020fc80000011402 */
[----:B------:R-:W-:Y:S02]  /*b870*/  LEA.HI R3, R3, R2, RZ, 0x3 ;  /* 0x0000000203037211 */ /* 0x000fe400078f18ff */
[----:B------:R-:W5:Y:S02]  /*b880*/  LDL.LU R2, [R1+0x4c] ;  /* 0x00004c0001027983 */ /* 0x000f640000300800 */
[----:B------:R-:W-:Y:S01]  /*b890*/  SHF.R.S32.HI R3, RZ, 0x3, R3 ;  /* 0x00000003ff037819 */ /* 0x000fe20000011403 */
[----:B------:R-:W-:Y:S04]  /*b8a0*/  BSSY B0, `(.L_x_65) ;  /* 0x000001e000007945 */ /* 0x000fe80003800000 */
[----:B-----5:R-:W-:-:S05]  /*b8b0*/  IMAD R12, R2, 0x80, R3 ;  /* 0x00000080020c7824 */ /* 0x020fca00078e0203 */
[----:B------:R-:W-:-:S13]  /*b8c0*/  ISETP.GE.AND P0, PT, R12, R13, PT ;  /* 0x0000000d0c00720c */ /* 0x000fda0003f06270 */
[----:B------:R-:W-:Y:S05]  /*b8d0*/  @P0 BRA `(.L_x_66) ;  /* 0x000001a000000947 */ /* 0x000fea0003800000 */
[C---:B------:R-:W-:Y:S02]  /*b8e0*/  IADD3 R84, R251.reuse, 0x40, RZ ;  /* 0x00000040fb547810 */ /* 0x040fe40007ffe0ff */
[C---:B------:R-:W-:Y:S02]  /*b8f0*/  IADD3 R21, R251.reuse, 0x80, RZ ;  /* 0x00000080fb157810 */ /* 0x040fe40007ffe0ff */
[C---:B------:R-:W-:Y:S02]  /*b900*/  ISETP.GE.AND P6, PT, R251.reuse, c[0x0][0x3c8], PT ;  /* 0x0000f200fb007a0c */ /* 0x040fe40003fc6270 */
[----:B------:R-:W-:Y:S02]  /*b910*/  IADD3 R15, R251, 0xc0, RZ ;  /* 0x000000c0fb0f7810 */ /* 0x000fe40007ffe0ff */
[----:B------:R-:W-:Y:S02]  /*b920*/  ISETP.GE.AND P5, PT, R84, c[0x0][0x3c8], PT ;  /* 0x0000f20054007a0c */ /* 0x000fe40003fa6270 */
[----:B------:R-:W-:-:S02]  /*b930*/  ISETP.GE.AND P4, PT, R21, c[0x0][0x3c8], PT ;  /* 0x0000f20015007a0c */ /* 0x000fc40003f86270 */
[----:B------:R-:W-:Y:S02]  /*b940*/  ISETP.GE.AND P3, PT, R15, c[0x0][0x3c8], PT ;  /* 0x0000f2000f007a0c */ /* 0x000fe40003f66270 */
[C---:B------:R-:W-:Y:S02]  /*b950*/  IADD3 R85, R251.reuse, 0x40, RZ ;  /* 0x00000040fb557810 */ /* 0x040fe40007ffe0ff */
[----:B------:R-:W-:Y:S02]  /*b960*/  SHF.R.S32.HI R2, RZ, 0x1f, R251 ;  /* 0x0000001fff027819 */ /* 0x000fe400000114fb */
[C---:B--2---:R-:W-:Y:S02]  /*b970*/  @!P6 LEA R10, P0, R251.reuse, R0, 0x1 ;  /* 0x00000000fb0ae211 */ /* 0x044fe400078008ff */
[C---:B------:R-:W-:Y:S02]  /*b980*/  IADD3 R23, R251.reuse, 0x80, RZ ;  /* 0x00000080fb177810 */ /* 0x040fe40007ffe0ff */
[----:B------:R-:W-:-:S02]  /*b990*/  IADD3 R20, R251, 0xc0, RZ ;  /* 0x000000c0fb147810 */ /* 0x000fc40007ffe0ff */
[-C--:B------:R-:W-:Y:S02]  /*b9a0*/  @!P5 LEA R8, P2, R84, R0.reuse, 0x1 ;  /* 0x000000005408d211 */ /* 0x080fe400078408ff */
[----:B------:R-:W-:Y:S02]  /*b9b0*/  SHF.R.S32.HI R85, RZ, 0x1f, R85 ;  /* 0x0000001fff557819 */ /* 0x000fe40000011455 */
[----:B------:R-:W-:Y:S02]  /*b9c0*/  @!P4 LEA R6, P1, R21, R0, 0x1 ;  /* 0x000000001506c211 */ /* 0x000fe400078208ff */
[----:B---3--:R-:W-:Y:S02]  /*b9d0*/  @!P6 LEA.HI.X R11, R251, R4, R2, 0x1, P0 ;  /* 0x00000004fb0be211 */ /* 0x008fe400000f0c02 */
[----:B------:R-:W-:Y:S02]  /*b9e0*/  SHF.R.S32.HI R23, RZ, 0x1f, R23 ;  /* 0x0000001fff177819 */ /* 0x000fe40000011417 */
[----:B------:R-:W-:Y:S01]  /*b9f0*/  SHF.R.S32.HI R20, RZ, 0x1f, R20 ;  /* 0x0000001fff147819 */ /* 0x000fe20000011414 */
[----:B------:R2:W-:Y:S01]  /*ba00*/  @!P6 ST.E.128 [R10.64], R32 ;  /* 0x000000200a00e985 */ /* 0x0005e2000c101d06 */
[----:B------:R-:W-:-:S02]  /*ba10*/  @!P3 LEA R2, P0, R15, R0, 0x1 ;  /* 0x000000000f02b211 */ /* 0x000fc400078008ff */
[-C--:B------:R-:W-:Y:S02]  /*ba20*/  @!P5 LEA.HI.X R9, R84, R4.reuse, R85, 0x1, P2 ;  /* 0x000000045409d211 */ /* 0x080fe400010f0c55 */
[-C--:B------:R-:W-:Y:S02]  /*ba30*/  @!P4 LEA.HI.X R7, R21, R4.reuse, R23, 0x1, P1 ;  /* 0x000000041507c211 */ /* 0x080fe400008f0c17 */
[----:B------:R-:W-:Y:S01]  /*ba40*/  @!P3 LEA.HI.X R3, R15, R4, R20, 0x1, P0 ;  /* 0x000000040f03b211 */ /* 0x000fe200000f0c14 */
[----:B-1----:R2:W-:Y:S04]  /*ba50*/  @!P5 ST.E.128 [R8.64], R28 ;  /* 0x0000001c0800d985 */ /* 0x0025e8000c101d06 */
[----:B------:R2:W-:Y:S04]  /*ba60*/  @!P4 ST.E.128 [R6.64], R24 ;  /* 0x000000180600c985 */ /* 0x0005e8000c101d06 */
[----:B------:R2:W-:Y:S02]  /*ba70*/  @!P3 ST.E.128 [R2.64], R16 ;  /* 0x000000100200b985 */ /* 0x0005e4000c101d06 */
.L_x_66:
[----:B------:R-:W-:Y:S05]  /*ba80*/  BSYNC B0 ;  /* 0x0000000000007941 */ /* 0x000fea0003800000 */
.L_x_65:
[----:B------:R-:W-:Y:S05]  /*ba90*/  BRA.DIV ~URZ, `(.L_x_67) ;  /* 0x00004b627f007947 */ /* 0x000fea000b800000 */
[----:B---3--:R3:W4:Y:S04]  /*baa0*/  SHFL.IDX PT, R4, R5, 0x1, 0x181f ;  /* 0x00381f0005047f89 */ /* 0x00872800000e0000 */
[----:B--2---:R3:W2:Y:S02]  /*bab0*/  SHFL.IDX PT, R0, R14, 0x1, 0x181f ;  /* 0x00381f000e007f89 */ /* 0x0046a400000e0000 */
.L_x_135:
[----:B------:R-:W-:Y:S01]  /*bac0*/  IADD3 R2, R12, 0x20, RZ ;  /* 0x000000200c027810 */ /* 0x000fe20007ffe0ff */
[----:B------:R-:W-:Y:S03]  /*bad0*/  BSSY B0, `(.L_x_68) ;  /* 0x000001d000007945 */ /* 0x000fe60003800000 */
[----:B------:R-:W-:-:S13]  /*bae0*/  ISETP.GE.AND P0, PT, R2, R13, PT ;  /* 0x0000000d0200720c */ /* 0x000fda0003f06270 */
[----:B------:R-:W-:Y:S05]  /*baf0*/  @P0 BRA `(.L_x_69) ;  /* 0x000001a000000947 */ /* 0x000fea0003800000 */
[C---:B-1----:R-:W-:Y:S02]  /*bb00*/  IADD3 R19, R251.reuse, 0x40, RZ ;  /* 0x00000040fb137810 */ /* 0x042fe40007ffe0ff */
        /* <DEDUP_REMOVED lines=14> */
[----:B----4-:R-:W-:Y:S02]  /*bbf0*/  @!P3 LEA.HI.X R11, R251, R4, R3, 0x1, P4 ;  /* 0x00000004fb0bb211 */ /* 0x010fe400020f0c03 */
[----:B------:R-:W-:Y:S02]  /*bc00*/  SHF.R.S32.HI R18, RZ, 0x1f, R18 ;  /* 0x0000001fff127819 */ /* 0x000fe40000011412 */
[----:B------:R-:W-:Y:S01]  /*bc10*/  SHF.R.S32.HI R16, RZ, 0x1f, R16 ;  /* 0x0000001fff107819 */ /* 0x000fe20000011410 */
[----:B------:R1:W-:Y:S01]  /*bc20*/  @!P3 ST.E.128 [R10.64], R48 ;  /* 0x000000300a00b985 */ /* 0x0003e2000c101d06 */
[----:B------:R-:W-:-:S02]  /*bc30*/  @!P0 LEA R2, P4, R15, R0, 0x1 ;  /* 0x000000000f028211 */ /* 0x000fc400078808ff */
[-C--:B------:R-:W-:Y:S02]  /*bc40*/  @!P2 LEA.HI.X R9, R19, R4.reuse, R20, 0x1, P6 ;  /* 0x000000041309a211 */ /* 0x080fe400030f0c14 */
[-C--:B------:R-:W-:Y:S02]  /*bc50*/  @!P1 LEA.HI.X R7, R17, R4.reuse, R18, 0x1, P5 ;  /* 0x0000000411079211 */ /* 0x080fe400028f0c12 */
[----:B------:R-:W-:Y:S01]  /*bc60*/  @!P0 LEA.HI.X R3, R15, R4, R16, 0x1, P4 ;  /* 0x000000040f038211 */ /* 0x000fe200020f0c10 */
[----:B------:R1:W-:Y:S04]  /*bc70*/  @!P2 ST.E.128 [R8.64], R44 ;  /* 0x0000002c0800a985 */ /* 0x0003e8000c101d06 */
[----:B------:R1:W-:Y:S04]  /*bc80*/  @!P1 ST.E.128 [R6.64], R40 ;  /* 0x0000002806009985 */ /* 0x0003e8000c101d06 */
[----:B------:R1:W-:Y:S02]  /*bc90*/  @!P0 ST.E.128 [R2.64], R36 ;  /* 0x0000002402008985 */ /* 0x0003e4000c101d06 */
.L_x_69:
[----:B------:R-:W-:Y:S05]  /*bca0*/  BSYNC B0 ;  /* 0x0000000000007941 */ /* 0x000fea0003800000 */
.L_x_68:
[----:B------:R-:W-:Y:S05]  /*bcb0*/  BRA.DIV ~URZ, `(.L_x_70) ;  /* 0x00004a027f007947 */ /* 0x000fea000b800000 */
[----:B----4-:R4:W3:Y:S02]  /*bcc0*/  SHFL.IDX PT, R4, R5, 0x2, 0x181f ;  /* 0x00581f0005047f89 */ /* 0x0108e400000e0000 */
.L_x_136:
[----:B------:R-:W-:Y:S05]  /*bcd0*/  BRA.DIV ~URZ, `(.L_x_71) ;  /* 0x00004a527f007947 */ /* 0x000fea000b800000 */
[----:B--2---:R2:W4:Y:S02]  /*bce0*/  SHFL.IDX PT, R0, R14, 0x2, 0x181f ;  /* 0x00581f000e007f89 */ /* 0x00452400000e0000 */
.L_x_137:
[----:B-1----:R-:W-:Y:S01]  /*bcf0*/  IADD3 R2, R12, 0x40, RZ ;  /* 0x000000400c027810 */ /* 0x002fe20007ffe0ff */
[----:B------:R-:W-:Y:S03]  /*bd00*/  BSSY B0, `(.L_x_72) ;  /* 0x000001d000007945 */ /* 0x000fe60003800000 */
        /* <DEDUP_REMOVED lines=11> */
[C---:B----4-:R-:W-:Y:S02]  /*bdc0*/  @!P3 LEA R10, P4, R251.reuse, R0, 0x1 ;  /* 0x00000000fb0ab211 */ /* 0x050fe400078808ff */
        /* <DEDUP_REMOVED lines=16> */
.L_x_73:
[----:B------:R-:W-:Y:S05]  /*bed0*/  BSYNC B0 ;  /* 0x0000000000007941 */ /* 0x000fea0003800000 */
.L_x_72:
[----:B------:R-:W-:Y:S05]  /*bee0*/  BRA.DIV ~URZ, `(.L_x_74) ;  /* 0x000048a27f007947 */ /* 0x000fea000b800000 */
[----:B---3--:R3:W1:Y:S04]  /*bef0*/  SHFL.IDX PT, R4, R5, 0x3, 0x181f ;  /* 0x00781f0005047f89 */ /* 0x00866800000e0000 */
[----:B----4-:R3:W4:Y:S02]  /*bf00*/  SHFL.IDX PT, R0, R14, 0x3, 0x181f ;  /* 0x00781f000e007f89 */ /* 0x01072400000e0000 */
.L_x_138:
[----:B-1----:R-:W-:-:S04]  /*bf10*/  IADD3 R2, R12, 0x60, RZ ;  /* 0x000000600c027810 */ /* 0x002fc80007ffe0ff */
[----:B------:R-:W-:-:S13]  /*bf20*/  ISETP.GE.AND P0, PT, R2, R13, PT ;  /* 0x0000000d0200720c */ /* 0x000fda0003f06270 */
[----:B------:R-:W-:Y:S05]  /*bf30*/  @P0 BRA `(.L_x_75) ;  /* 0x00002d4000000947 */ /* 0x000fea0003800000 */
[C---:B------:R-:W-:Y:S02]  /*bf40*/  IADD3 R11, R251.reuse, 0x40, RZ ;  /* 0x00000040fb0b7810 */ /* 0x040fe40007ffe0ff */
[C---:B---3--:R-:W-:Y:S02]  /*bf50*/  IADD3 R5, R251.reuse, 0x80, RZ ;  /* 0x00000080fb057810 */ /* 0x048fe40007ffe0ff */
[----:B------:R-:W-:Y:S02]  /*bf60*/  ISETP.GE.AND P2, PT, R251, c[0x0][0x3c8], PT ;  /* 0x0000f200fb007a0c */ /* 0x000fe40003f46270 */
[----:B------:R-:W-:Y:S02]  /*bf70*/  ISETP.GE.AND P1, PT, R11, c[0x0][0x3c8], PT ;  /* 0x0000f2000b007a0c */ /* 0x000fe40003f26270 */
[----:B------:R-:W-:Y:S02]  /*bf80*/  ISETP.GE.AND P0, PT, R5, c[0x0][0x3c8], PT ;  /* 0x0000f20005007a0c */ /* 0x000fe40003f06270 */
[----:B--2---:R-:W-:-:S02]  /*bf90*/  IADD3 R14, R251, 0x40, RZ ;  /* 0x00000040fb0e7810 */ /* 0x004fc40007ffe0ff */
[C---:B------:R-:W-:Y:S02]  /*bfa0*/  IADD3 R10, R251.reuse, 0x80, RZ ;  /* 0x00000080fb0a7810 */ /* 0x040fe40007ffe0ff */
[----:B------:R-:W-:Y:S02]  /*bfb0*/  SHF.R.S32.HI R15, RZ, 0x1f, R251 ;  /* 0x0000001fff0f7819 */ /* 0x000fe400000114fb */
[----:B------:R-:W-:Y:S02]  /*bfc0*/  SHF.R.S32.HI R14, RZ, 0x1f, R14 ;  /* 0x0000001fff0e7819 */ /* 0x000fe4000001140e */
[-C--:B----4-:R-:W-:Y:S02]  /*bfd0*/  @!P2 LEA R8, P5, R251, R0.reuse, 0x1 ;  /* 0x00000000fb08a211 */ /* 0x090fe400078a08ff */
[----:B------:R-:W-:Y:S02]  /*bfe0*/  @!P1 LEA R6, P4, R11, R0, 0x1 ;  /* 0x000000000b069211 */ /* 0x000fe400078808ff */
[----:B------:R-:W-:-:S02]  /*bff0*/  SHF.R.S32.HI R10, RZ, 0x1f, R10 ;  /* 0x0000001fff0a7819 */ /* 0x000fc4000001140a */
[----:B------:R-:W-:Y:S02]  /*c000*/  @!P0 LEA R2, P3, R5, R0, 0x1 ;  /* 0x0000000005028211 */ /* 0x000fe400078608ff */
[-C--:B------:R-:W-:Y:S02]  /*c010*/  @!P2 LEA.HI.X R9, R251, R4.reuse, R15, 0x1, P5 ;  /* 0x00000004fb09a211 */ /* 0x080fe400028f0c0f */
[-C--:B------:R-:W-:Y:S02]  /*c020*/  @!P1 LEA.HI.X R7, R11, R4.reuse, R14, 0x1, P4 ;  /* 0x000000040b079211 */ /* 0x080fe400020f0c0e */
[----:B------:R-:W-:Y:S01]  /*c030*/  @!P0 LEA.HI.X R3, R5, R4, R10, 0x1, P3 ;  /* 0x0000000405038211 */ /* 0x000fe200018f0c0a */
[----:B------:R1:W-:Y:S01]  /*c040*/  @!P2 ST.E.128 [R8.64], R76 ;  /* 0x0000004c0800a985 */ /* 0x0003e2000c101d06 */
[----:B------:R-:W-:-:S03]  /*c050*/  IADD3 R5, R251, 0xc0, RZ ;  /* 0x000000c0fb057810 */ /* 0x000fc60007ffe0ff */
[----:B------:R1:W-:Y:S04]  /*c060*/  @!P1 ST.E.128 [R6.64], R72 ;  /* 0x0000004806009985 */ /* 0x0003e8000c101d06 */
[----:B------:R1:W-:Y:S01]  /*c070*/  @!P0 ST.E.128 [R2.64], R68 ;  /* 0x0000004402008985 */ /* 0x0003e2000c101d06 */
[----:B------:R-:W-:-:S13]  /*c080*/  ISETP.GE.AND P0, PT, R5, c[0x0][0x3c8], PT ;  /* 0x0000f20005007a0c */ /* 0x000fda0003f06270 */
[----:B------:R-:W-:Y:S05]  /*c090*/  @P0 BRA `(.L_x_75) ;  /* 0x00002be000000947 */ /* 0x000fea0003800000 */
[----:B------:R-:W-:Y:S02]  /*c0a0*/  IADD3 R10, R251, 0xc0, RZ ;  /* 0x000000c0fb0a7810 */ /* 0x000fe40007ffe0ff */
[----:B-1----:R-:W-:Y:S02]  /*c0b0*/  LEA R2, P0, R5, R0, 0x1 ;  /* 0x0000000005027211 */ /* 0x002fe400078008ff */
[----:B------:R-:W-:-:S04]  /*c0c0*/  SHF.R.S32.HI R10, RZ, 0x1f, R10 ;  /* 0x0000001fff0a7819 */ /* 0x000fc8000001140a */
[----:B------:R-:W-:-:S05]  /*c0d0*/  LEA.HI.X R3, R5, R4, R10, 0x1, P0 ;  /* 0x0000000405037211 */ /* 0x000fca00000f0c0a */
[----:B------:R1:W-:Y:S01]  /*c0e0*/  ST.E.128 [R2.64], R80 ;  /* 0x0000005002007985 */ /* 0x0003e2000c101d06 */
[----:B------:R-:W-:Y:S05]  /*c0f0*/  BRA `(.L_x_75) ;  /* 0x00002b8000007947 */ /* 0x000fea0003800000 */
.L_x_62:
[----:B-1----:R-:W2:Y:S01]  /*c100*/  LDL.LU R5, [R1+0x80] ;  /* 0x0000800001057983 */ /* 0x002ea20000300800 */
[----:B------:R-:W-:Y:S02]  /*c110*/  IMAD R11, R11, c[0x0][0x408], RZ ;  /* 0x000102000b0b7a24 */ /* 0x000fe400078e02ff */
[----:B------:R-:W-:-:S04]  /*c120*/  IMAD.WIDE.U32 R2, R0, c[0x0][0x408], RZ ;  /* 0x0001020000027a25 */ /* 0x000fc800078e00ff */
[----:B------:R-:W-:Y:S01]  /*c130*/  IMAD R11, R0, c[0x0][0x40c], R11 ;  /* 0x00010300000b7a24 */ /* 0x000fe200078e020b */
[----:B------:R-:W-:Y:S01]  /*c140*/  SHF.R.S32.HI R0, RZ, 0x1f, R8 ;  /* 0x0000001fff007819 */ /* 0x000fe20000011408 */
[----:B------:R-:W-:-:S03]  /*c150*/  @P2 IMAD.HI.U32 R4, R9, c[0x0][0x4ec], RZ ;  /* 0x00013b0009042a27 */ /* 0x000fc600078e00ff */
[----:B------:R-:W-:Y:S01]  /*c160*/  IADD3 R3, R3, R11, RZ ;  /* 0x0000000b03037210 */ /* 0x000fe20007ffe0ff */
[----:B------:R-:W-:-:S04]  /*c170*/  IMAD R0, R0, c[0x0][0x440], RZ ;  /* 0x0001100000007a24 */ /* 0x000fc800078e02ff */
[----:B------:R-:W-:-:S04]  /*c180*/  IMAD.WIDE.U32 R2, R10, c[0x0][0x438], R2 ;  /* 0x00010e000a027a25 */ /* 0x000fc800078e0002 */
[----:B------:R-:W-:Y:S02]  /*c190*/  IMAD R3, R10, c[0x0][0x43c], R3 ;  /* 0x00010f000a037a24 */ /* 0x000fe400078e0203 */
[C---:B------:R-:W-:Y:S02]  /*c1a0*/  IMAD R0, R8.reuse, c[0x0][0x444], R0 ;  /* 0x0001110008007a24 */ /* 0x040fe400078e0200 */
[----:B------:R-:W-:-:S05]  /*c1b0*/  IMAD.WIDE.U32 R2, R8, c[0x0][0x440], R2 ;  /* 0x0001100008027a25 */ /* 0x000fca00078e0002 */
[----:B------:R-:W-:Y:S02]  /*c1c0*/  IADD3 R3, R3, R0, RZ ;  /* 0x0000000003037210 */ /* 0x000fe40007ffe0ff */
[----:B------:R-:W-:Y:S02]  /*c1d0*/  MOV R0, R9 ;  /* 0x0000000900007202 */ /* 0x000fe40000000f00 */
[----:B------:R-:W-:-:S04]  /*c1e0*/  @P2 SHF.R.U32.HI R0, RZ, c[0x0][0x4f0], R4 ;  /* 0x00013c00ff002a19 */ /* 0x000fc80000011604 */
[----:B------:R-:W-:-:S05]  /*c1f0*/  SHF.R.S32.HI R4, RZ, 0x1f, R0 ;  /* 0x0000001fff047819 */ /* 0x000fca0000011400 */
[----:B------:R-:W-:-:S04]  /*c200*/  IMAD R4, R4, c[0x0][0x430], RZ ;  /* 0x00010c0004047a24 */ /* 0x000fc800078e02ff */
[----:B------:R-:W-:Y:S02]  /*c210*/  IMAD R4, R0, c[0x0][0x434], R4 ;  /* 0x00010d0000047a24 */ /* 0x000fe400078e0204 */
[----:B--2---:R-:W-:-:S04]  /*c220*/  IMAD.WIDE.U32 R2, R5, c[0x0][0x448], R2 ;  /* 0x0001120005027a25 */ /* 0x004fc800078e0002 */
[----:B------:R-:W-:-:S04]  /*c230*/  IMAD R3, R5, c[0x0][0x44c], R3 ;  /* 0x0001130005037a24 */ /* 0x000fc800078e0203 */
[C---:B------:R-:W-:Y:S01]  /*c240*/  IMAD.WIDE.U32 R2, R0.reuse, c[0x0][0x430], R2 ;  /* 0x00010c0000027a25 */ /* 0x040fe200078e0002 */
[----:B------:R-:W-:-:S04]  /*c250*/  IADD3 R0, -R0, RZ, RZ ;  /* 0x000000ff00007210 */ /* 0x000fc80007ffe1ff */
[----:B------:R-:W-:Y:S01]  /*c260*/  IADD3 R3, R3, R4, RZ ;  /* 0x0000000403037210 */ /* 0x000fe20007ffe0ff */
[----:B------:R-:W-:-:S04]  /*c270*/  IMAD R0, R0, c[0x0][0x4e8], R9 ;  /* 0x00013a0000007a24 */ /* 0x000fc800078e0209 */
[----:B------:R-:W-:Y:S01]  /*c280*/  IMAD.WIDE.U32 R2, R0, c[0x0][0x428], R2 ;  /* 0x00010a0000027a25 */ /* 0x000fe200078e0002 */
[----:B------:R-:W-:-:S04]  /*c290*/  SHF.R.S32.HI R4, RZ, 0x1f, R0 ;  /* 0x0000001fff047819 */ /* 0x000fc80000011400 */
[----:B------:R-:W-:Y:S01]  /*c2a0*/  LEA R12, P2, R2, c[0x0][0x400], 0x2 ;  /* 0x00010000020c7a11 */ /* 0x000fe200078410ff */
[----:B------:R-:W-:-:S04]  /*c2b0*/  IMAD R4, R4, c[0x0][0x428], RZ ;  /* 0x00010a0004047a24 */ /* 0x000fc800078e02ff */
[----:B------:R-:W-:-:S05]  /*c2c0*/  IMAD R0, R0, c[0x0][0x42c], R4 ;  /* 0x00010b0000007a24 */ /* 0x000fca00078e0204 */
[----:B------:R-:W-:-:S04]  /*c2d0*/  IADD3 R0, R3, R0, RZ ;  /* 0x0000000003007210 */ /* 0x000fc80007ffe0ff */
[----:B------:R-:W-:Y:S01]  /*c2e0*/  LEA.HI.X R5, R2, c[0x0][0x404], R0, 0x2, P2 ;  /* 0x0001010002057a11 */ /* 0x000fe200010f1400 */
[----:B------:R-:W-:Y:S05]  /*c2f0*/  BRA.DIV ~URZ, `(.L_x_76) ;  /* 0x000045527f007947 */ /* 0x000fea000b800000 */
[----:B------:R1:W2:Y:S02]  /*c300*/  SHFL.IDX PT, R4, R5, RZ, 0x1c1f ;  /* 0x001c1fff05047589 */ /* 0x0002a400000e0000 */
.L_x_139:
[----:B------:R-:W-:Y:S05]  /*c310*/  BRA.DIV ~URZ, `(.L_x_77) ;  /* 0x000045a27f007947 */ /* 0x000fea000b800000 */
[----:B------:R3:W4:Y:S02]  /*c320*/  SHFL.IDX PT, R0, R12, RZ, 0x1c1f ;  /* 0x001c1fff0c007589 */ /* 0x00072400000e0000 */
.L_x_140:
[----:B------:R-:W-:Y:S01]  /*c330*/  BSSY B0, `(.L_x_78) ;  /* 0x00000c2000007945 */ /* 0x000fe20003800000 */
[----:B------:R-:W-:Y:S05]  /*c340*/  @P1 BRA `(.L_x_79) ;  /* 0x00000c0000001947 */ /* 0x000fea0003800000 */
[----:B------:R-:W5:Y:S04]  /*c350*/  LDL R8, [R1+0x84] ;  /* 0x0000840001087983 */ /* 0x000f680000100800 */
[----:B---3--:R-:W3:Y:S04]  /*c360*/  LDL R11, [R1+0x100] ;  /* 0x00010000010b7983 */ /* 0x008ee80000100800 */
[----:B----4-:R-:W4:Y:S04]  /*c370*/  LDL R6, [R1+0xfc] ;  /* 0x0000fc0001067983 */ /* 0x010f280000100800 */
[----:B--2---:R-:W2:Y:S04]  /*c380*/  LDL R15, [R1+0x17c] ;  /* 0x00017c00010f7983 */ /* 0x004ea80000100800 */
[----:B------:R-:W2:Y:S04]  /*c390*/  LDL R10, [R1+0xf8] ;  /* 0x0000f800010a7983 */ /* 0x000ea80000100800 */
        /* <DEDUP_REMOVED lines=10> */
[----:B------:R-:W2:Y:S01]  /*c440*/  LDL R17, [R1+0xdc] ;  /* 0x0000dc0001117983 */ /* 0x000ea20000100800 */
[----:B-----5:R-:W-:-:S02]  /*c450*/  ISETP.GE.AND P1, PT, R8, c[0x0][0x3c8], PT ;  /* 0x0000f20008007a0c */ /* 0x020fc40003f26270 */
[----:B---3--:R-:W-:-:S11]  /*c460*/  ISETP.GE.AND P3, PT, R11, c[0x0][0x3c8], PT ;  /* 0x0000f2000b007a0c */ /* 0x008fd60003f66270 */
[----:B------:R-:W-:Y:S02]  /*c470*/  @!P1 IMAD.MOV.U32 R2, RZ, RZ, R0 ;  /* 0x000000ffff029224 */ /* 0x000fe400078e0000 */
[----:B------:R-:W-:-:S04]  /*c480*/  @!P1 IMAD.MOV.U32 R3, RZ, RZ, R4 ;  /* 0x000000ffff039224 */ /* 0x000fc800078e0004 */
[----:B------:R-:W-:Y:S01]  /*c490*/  @!P1 IMAD.WIDE R2, R8, 0x4, R2 ;  /* 0x0000000408029825 */ /* 0x000fe200078e0202 */
[----:B----4-:R-:W-:Y:S01]  /*c4a0*/  ISETP.GE.AND P4, PT, R6, c[0x0][0x3c8], PT ;  /* 0x0000f20006007a0c */ /* 0x010fe20003f86270 */
[----:B------:R-:W3:Y:S04]  /*c4b0*/  LDL R8, [R1+0xe0] ;  /* 0x0000e00001087983 */ /* 0x000ee80000100800 */
[----:B------:R4:W-:Y:S01]  /*c4c0*/  @!P1 ST.E.64 [R2.64], R26 ;  /* 0x0000001a02009985 */ /* 0x0009e2000c101b06 */
[----:B--2---:R-:W-:Y:S02]  /*c4d0*/  ISETP.GE.AND P1, PT, R10, c[0x0][0x3c8], PT ;  /* 0x0000f2000a007a0c */ /* 0x004fe40003f26270 */
[C---:B----4-:R-:W-:Y:S01]  /*c4e0*/  @!P3 LEA R2, P2, R11.reuse, R0, 0x2 ;  /* 0x000000000b02b211 */ /* 0x050fe200078410ff */
[----:B------:R-:W2:Y:S03]  /*c4f0*/  LDL R26, [R1+0xd4] ;  /* 0x0000d400011a7983 */ /* 0x000ea60000100800 */
[----:B------:R-:W-:Y:S01]  /*c500*/  @!P3 LEA.HI.X R3, R11, R4, R15, 0x2, P2 ;  /* 0x000000040b03b211 */ /* 0x000fe200010f140f */
[----:B------:R-:W4:Y:S04]  /*c510*/  LDL R27, [R1+0x150] ;  /* 0x00015000011b7983 */ /* 0x000f280000100800 */
[----:B------:R-:W5:Y:S04]  /*c520*/  LDL R15, [R1+0x164] ;  /* 0x00016400010f7983 */ /* 0x000f680000100800 */
[----:B------:R1:W-:Y:S01]  /*c530*/  @!P3 ST.E.64 [R2.64], R132 ;  /* 0x000000840200b985 */ /* 0x0003e2000c101b06 */
[----:B------:R-:W-:-:S03]  /*c540*/  ISETP.GE.AND P6, PT, R9, c[0x0][0x3c8], PT ;  /* 0x0000f20009007a0c */ /* 0x000fc60003fc6270 */
[----:B------:R-:W2:Y:S01]  /*c550*/  LDL R11, [R1+0xd8] ;  /* 0x0000d800010b7983 */ /* 0x000ea20000100800 */
[----:B-1----:R-:W-:-:S04]  /*c560*/  @!P4 LEA R2, P2, R6, R0, 0x2 ;  /* 0x000000000602c211 */ /* 0x002fc800078410ff */
[----:B------:R-:W-:Y:S02]  /*c570*/  @!P4 LEA.HI.X R3, R6, R4, R7, 0x2, P2 ;  /* 0x000000040603c211 */ /* 0x000fe400010f1407 */
[----:B------:R-:W-:-:S04]  /*c580*/  @!P1 LEA R6, P3, R10, R0, 0x2 ;  /* 0x000000000a069211 */ /* 0x000fc800078610ff */
[----:B------:R-:W-:Y:S02]  /*c590*/  @!P1 LEA.HI.X R7, R10, R4, R23, 0x2, P3 ;  /* 0x000000040a079211 */ /* 0x000fe400018f1417 */
[----:B------:R-:W2:Y:S01]  /*c5a0*/  LDL R23, [R1+0x160] ;  /* 0x0001600001177983 */ /* 0x000ea20000100800 */
[----:B------:R-:W-:-:S03]  /*c5b0*/  ISETP.GE.AND P2, PT, R16, c[0x0][0x3c8], PT ;  /* 0x0000f20010007a0c */ /* 0x000fc60003f46270 */
[----:B------:R1:W-:Y:S04]  /*c5c0*/  @!P4 ST.E.64 [R2.64], R148 ;  /* 0x000000940200c985 */ /* 0x0003e8000c101b06 */
[----:B------:R-:W4:Y:S01]  /*c5d0*/  LDL R10, [R1+0x15c] ;  /* 0x00015c00010a7983 */ /* 0x000f220000100800 */
[----:B------:R-:W-:-:S03]  /*c5e0*/  ISETP.GE.AND P5, PT, R14, c[0x0][0x3c8], PT ;  /* 0x0000f2000e007a0c */ /* 0x000fc60003fa6270 */
[----:B------:R1:W-:Y:S01]  /*c5f0*/  @!P1 ST.E.64 [R6.64], R144 ;  /* 0x0000009006009985 */ /* 0x0003e2000c101b06 */
[----:B------:R-:W-:Y:S02]  /*c600*/  ISETP.GE.AND P1, PT, R13, c[0x0][0x3c8], PT ;  /* 0x0000f2000d007a0c */ /* 0x000fe40003f26270 */
[----:B-1----:R-:W-:-:S04]  /*c610*/  @!P6 LEA R2, P4, R9, R0, 0x2 ;  /* 0x000000000902e211 */ /* 0x002fc800078810ff */
[----:B------:R-:W-:Y:S02]  /*c620*/  @!P6 LEA.HI.X R3, R9, R4, R21, 0x2, P4 ;  /* 0x000000040903e211 */ /* 0x000fe400020f1415 */
[----:B------:R-:W4:Y:S01]  /*c630*/  LDL R9, [R1+0xd0] ;  /* 0x0000d00001097983 */ /* 0x000f220000100800 */
[----:B------:R-:W-:-:S03]  /*c640*/  @!P2 LEA R6, P3, R16, R0, 0x2 ;  /* 0x000000001006a211 */ /* 0x000fc600078610ff */
[----:B------:R-:W4:Y:S01]  /*c650*/  LDL R21, [R1+0xcc] ;  /* 0x0000cc0001157983 */ /* 0x000f220000100800 */
[----:B------:R-:W-:-:S03]  /*c660*/  @!P2 LEA.HI.X R7, R16, R4, R20, 0x2, P3 ;  /* 0x000000041007a211 */ /* 0x000fc600018f1414 */
[----:B------:R-:W4:Y:S04]  /*c670*/  LDL R20, [R1+0x158] ;  /* 0x0001580001147983 */ /* 0x000f280000100800 */
[----:B------:R-:W4:Y:S04]  /*c680*/  LDL R16, [R1+0x154] ;  /* 0x0001540001107983 */ /* 0x000f280000100800 */
[----:B------:R1:W-:Y:S04]  /*c690*/  @!P6 ST.E.64 [R2.64], R140 ;  /* 0x0000008c0200e985 */ /* 0x0003e8000c101b06 */
[----:B------:R1:W-:Y:S01]  /*c6a0*/  @!P2 ST.E.64 [R6.64], R136 ;  /* 0x000000880600a985 */ /* 0x0003e2000c101b06 */
[----:B------:R-:W-:-:S02]  /*c6b0*/  ISETP.GE.AND P6, PT, R18, c[0x0][0x3c8], PT ;  /* 0x0000f20012007a0c */ /* 0x000fc40003fc6270 */
[CC--:B-1----:R-:W-:Y:S02]  /*c6c0*/  @!P5 LEA R2, P4, R14.reuse, R0.reuse, 0x2 ;  /* 0x000000000e02d211 */ /* 0x0c2fe400078810ff */
[----:B------:R-:W-:Y:S02]  /*c6d0*/  @!P1 LEA R6, P3, R13, R0, 0x2 ;  /* 0x000000000d069211 */ /* 0x000fe400078610ff */
[----:B------:R-:W-:Y:S02]  /*c6e0*/  @!P5 LEA.HI.X R3, R14, R4, R19, 0x2, P4 ;  /* 0x000000040e03d211 */ /* 0x000fe400020f1413 */
[----:B------:R-:W4:Y:S04]  /*c6f0*/  LDL R14, [R1+0xc8] ;  /* 0x0000c800010e7983 */ /* 0x000f280000100800 */
[----:B------:R1:W-:Y:S04]  /*c700*/  @!P5 ST.E.64 [R2.64], R28 ;  /* 0x0000001c0200d985 */ /* 0x0003e8000c101b06 */
[----:B------:R-:W4:Y:S01]  /*c710*/  LDL R19, [R1+0xc4] ;  /* 0x0000c40001137983 */ /* 0x000f220000100800 */
[----:B-1----:R-:W-:-:S03]  /*c720*/  @!P6 LEA R2, P4, R18, R0, 0x2 ;  /* 0x000000001202e211 */ /* 0x002fc600078810ff */
[----:B------:R-:W4:Y:S04]  /*c730*/  LDL R28, [R1+0xa4] ;  /* 0x0000a400011c7983 */ /* 0x000f280000100800 */
[----:B------:R-:W4:Y:S01]  /*c740*/  LDL R29, [R1+0x120] ;  /* 0x00012000011d7983 */ /* 0x000f220000100800 */
[----:B-----5:R-:W-:-:S03]  /*c750*/  @!P1 LEA.HI.X R7, R13, R4, R15, 0x2, P3 ;  /* 0x000000040d079211 */ /* 0x020fc600018f140f */
[----:B------:R-:W5:Y:S01]  /*c760*/  LDL R13, [R1+0x14c] ;  /* 0x00014c00010d7983 */ /* 0x000f620000100800 */
[----:B--2---:R-:W-:-:S03]  /*c770*/  @!P6 LEA.HI.X R3, R18, R4, R23, 0x2, P4 ;  /* 0x000000041203e211 */ /* 0x004fc600020f1417 */
[----:B------:R-:W2:Y:S04]  /*c780*/  LDL R15, [R1+0xc0] ;  /* 0x0000c000010f7983 */ /* 0x000ea80000100800 */
[----:B------:R-:W2:Y:S01]  /*c790*/  LDL R18, [R1+0x144] ;  /* 0x0001440001127983 */ /* 0x000ea20000100800 */
[----:B---3--:R-:W-:Y:S02]  /*c7a0*/  ISETP.GE.AND P2, PT, R8, c[0x0][0x3c8], PT ;  /* 0x0000f20008007a0c */ /* 0x008fe40003f46270 */
[----:B------:R-:W-:Y:S01]  /*c7b0*/  ISETP.GE.AND P5, PT, R17, c[0x0][0x3c8], PT ;  /* 0x0000f20011007a0c */ /* 0x000fe20003fa6270 */
[----:B------:R1:W-:Y:S01]  /*c7c0*/  @!P1 ST.E.64 [R6.64], R32 ;  /* 0x0000002006009985 */ /* 0x0003e2000c101b06 */
[----:B------:R-:W-:-:S03]  /*c7d0*/  ISETP.GE.AND P1, PT, R11, c[0x0][0x3c8], PT ;  /* 0x0000f2000b007a0c */ /* 0x000fc60003f26270 */
[----:B------:R-:W3:Y:S04]  /*c7e0*/  LDL R23, [R1+0x148] ;  /* 0x0001480001177983 */ /* 0x000ee80000100800 */
[----:B------:R4:W-:Y:S01]  /*c7f0*/  @!P6 ST.E.64 [R2.64], R36 ;  /* 0x000000240200e985 */ /* 0x0009e2000c101b06 */
[----:B------:R-:W-:Y:S02]  /*c800*/  ISETP.GE.AND P6, PT, R26, c[0x0][0x3c8], PT ;  /* 0x0000f2001a007a0c */ /* 0x000fe40003fc6270 */
[C---:B-1----:R-:W-:Y:S01]  /*c810*/  @!P2 LEA R6, P3, R8.reuse, R0, 0x2 ;  /* 0x000000000806a211 */ /* 0x042fe200078610ff */
[----:B------:R-:W3:Y:S03]  /*c820*/  LDL R32, [R1+0xa8] ;  /* 0x0000a80001207983 */ /* 0x000ee60000100800 */
[----:B----4-:R-:W-:Y:S01]  /*c830*/  @!P2 LEA.HI.X R7, R8, R4, R10, 0x2, P3 ;  /* 0x000000040807a211 */ /* 0x010fe200018f140a */
[----:B------:R-:W4:Y:S04]  /*c840*/  LDL R33, [R1+0x124] ;  /* 0x0001240001217983 */ /* 0x000f280000100800 */
[----:B------:R1:W-:Y:S01]  /*c850*/  @!P2 ST.E.64 [R6.64], R40 ;  /* 0x000000280600a985 */ /* 0x0003e2000c101b06 */
[----:B------:R-:W-:-:S02]  /*c860*/  ISETP.GE.AND P2, PT, R9, c[0x0][0x3c8], PT ;  /* 0x0000f20009007a0c */ /* 0x000fc40003f46270 */
[C---:B------:R-:W-:Y:S01]  /*c870*/  @!P5 LEA R2, P4, R17.reuse, R0, 0x2 ;  /* 0x000000001102d211 */ /* 0x040fe200078810ff */
[----:B------:R-:W4:Y:S03]  /*c880*/  LDL R10, [R1+0xbc] ;  /* 0x0000bc00010a7983 */ /* 0x000f260000100800 */
[----:B------:R-:W-:Y:S01]  /*c890*/  @!P5 LEA.HI.X R3, R17, R4, R20, 0x2, P4 ;  /* 0x000000041103d211 */ /* 0x000fe200020f1414 */
[----:B------:R-:W4:Y:S04]  /*c8a0*/  LDL R8, [R1+0xb8] ;  /* 0x0000b80001087983 */ /* 0x000f280000100800 */
[----:B------:R-:W4:Y:S04]  /*c8b0*/  LDL R20, [R1+0x140] ;  /* 0x0001400001147983 */ /* 0x000f280000100800 */
[----:B------:R1:W-:Y:S04]  /*c8c0*/  @!P5 ST.E.64 [R2.64], R44 ;  /* 0x0000002c0200d985 */ /* 0x0003e8000c101b06 */
[----:B------:R-:W4:Y:S04]  /*c8d0*/  LDL R17, [R1+0x13c] ;  /* 0x00013c0001117983 */ /* 0x000f280000100800 */
[----:B------:R-:W4:Y:S04]  /*c8e0*/  LDL R36, [R1+0xac] ;  /* 0x0000ac0001247983 */ /* 0x000f280000100800 */
[----:B------:R-:W4:Y:S01]  /*c8f0*/  LDL R37, [R1+0x128] ;  /* 0x0001280001257983 */ /* 0x000f220000100800 */
[----:B-1----:R-:W-:-:S04]  /*c900*/  @!P1 LEA R6, P3, R11, R0, 0x2 ;  /* 0x000000000b069211 */ /* 0x002fc800078610ff */
[----:B------:R-:W-:Y:S02]  /*c910*/  @!P1 LEA.HI.X R7, R11, R4, R16, 0x2, P3 ;  /* 0x000000040b079211 */ /* 0x000fe400018f1410 */
[----:B------:R-:W4:Y:S04]  /*c920*/  LDL R11, [R1+0xb0] ;  /* 0x0000b000010b7983 */ /* 0x000f280000100800 */
[----:B------:R1:W-:Y:S04]  /*c930*/  @!P1 ST.E.64 [R6.64], R48 ;  /* 0x0000003006009985 */ /* 0x0003e8000c101b06 */
[----:B------:R-:W4:Y:S01]  /*c940*/  LDL R16, [R1+0xb4] ;  /* 0x0000b40001107983 */ /* 0x000f220000100800 */
[----:B------:R-:W-:-:S02]  /*c950*/  ISETP.GE.AND P1, PT, R14, c[0x0][0x3c8], PT ;  /* 0x0000f2000e007a0c */ /* 0x000fc40003f26270 */
[----:B------:R-:W-:-:S04]  /*c960*/  @!P6 LEA R2, P4, R26, R0, 0x2 ;  /* 0x000000001a02e211 */ /* 0x000fc800078810ff */
[----:B------:R-:W-:Y:S02]  /*c970*/  @!P6 LEA.HI.X R3, R26, R4, R27, 0x2, P4 ;  /* 0x000000041a03e211 */ /* 0x000fe400020f141b */
[----:B------:R-:W-:Y:S01]  /*c980*/  ISETP.GE.AND P5, PT, R21, c[0x0][0x3c8], PT ;  /* 0x0000f20015007a0c */ /* 0x000fe20003fa6270 */
[----:B------:R-:W4:Y:S01]  /*c990*/  LDL R26, [R1+0xa0] ;  /* 0x0000a000011a7983 */ /* 0x000f220000100800 */
[----:B-1----:R-:W-:-:S03]  /*c9a0*/  @!P2 LEA R6, P3, R9, R0, 0x2 ;  /* 0x000000000906a211 */ /* 0x002fc600078610ff */
[----:B------:R-:W-:Y:S04]  /*c9b0*/  @!P6 ST.E.64 [R2.64], R52 ;  /* 0x000000340200e985 */ /* 0x000fe8000c101b06 */
[----:B------:R-:W4:Y:S01]  /*c9c0*/  LDL R27, [R1+0x11c] ;  /* 0x00011c00011b7983 */ /* 0x000f220000100800 */
[----:B-----5:R-:W-:-:S03]  /*c9d0*/  @!P2 LEA.HI.X R7, R9, R4, R13, 0x2, P3 ;  /* 0x000000040907a211 */ /* 0x020fc600018f140d */
[----:B------:R-:W5:Y:S04]  /*c9e0*/  LDL R13, [R1+0x138] ;  /* 0x00013800010d7983 */ /* 0x000f680000100800 */
[----:B------:R1:W-:Y:S04]  /*c9f0*/  @!P2 ST.E.64 [R6.64], R56 ;  /* 0x000000380600a985 */ /* 0x0003e8000c101b06 */
[----:B------:R-:W5:Y:S01]  /*ca00*/  LDL R9, [R1+0x134] ;  /* 0x0001340001097983 */ /* 0x000f620000100800 */
[----:B-1----:R-:W-:-:S04]  /*ca10*/  @!P1 LEA R6, P3, R14, R0, 0x2 ;  /* 0x000000000e069211 */ /* 0x002fc800078610ff */
[----:B--2---:R-:W-:Y:S02]  /*ca20*/  @!P1 LEA.HI.X R7, R14, R4, R18, 0x2, P3 ;  /* 0x000000040e079211 */ /* 0x004fe400018f1412 */
[----:B------:R-:W2:Y:S04]  /*ca30*/  LDL R14, [R1+0x12c] ;  /* 0x00012c00010e7983 */ /* 0x000ea80000100800 */
[----:B------:R-:W2:Y:S01]  /*ca40*/  LDL R18, [R1+0x130] ;  /* 0x0001300001127983 */ /* 0x000ea20000100800 */
[----:B------:R-:W-:Y:S02]  /*ca50*/  ISETP.GE.AND P6, PT, R19, c[0x0][0x3c8], PT ;  /* 0x0000f20013007a0c */ /* 0x000fe40003fc6270 */
[----:B------:R-:W-:Y:S02]  /*ca60*/  @!P5 LEA R2, P4, R21, R0, 0x2 ;  /* 0x000000001502d211 */ /* 0x000fe400078810ff */
[----:B------:R-:W-:-:S02]  /*ca70*/  ISETP.GE.AND P2, PT, R15, c[0x0][0x3c8], PT ;  /* 0x0000f2000f007a0c */ /* 0x000fc40003f46270 */
[----:B---3--:R-:W-:Y:S02]  /*ca80*/  @!P5 LEA.HI.X R3, R21, R4, R23, 0x2, P4 ;  /* 0x000000041503d211 */ /* 0x008fe400020f1417 */
[----:B------:R-:W3:Y:S04]  /*ca90*/  LDL R21, [R1+0x9c] ;  /* 0x00009c0001157983 */ /* 0x000ee80000100800 */
[----:B------:R1:W-:Y:S04]  /*caa0*/  @!P5 ST.E.64 [R2.64], R60 ;  /* 0x0000003c0200d985 */ /* 0x0003e8000c101b06 */
[----:B------:R4:W-:Y:S04]  /*cab0*/  @!P1 ST.E.64 [R6.64], R64 ;  /* 0x0000004006009985 */ /* 0x0009e8000c101b06 */
[----:B------:R-:W3:Y:S01]  /*cac0*/  LDL R23, [R1+0x118] ;  /* 0x0001180001177983 */ /* 0x000ee20000100800 */
[----:B----4-:R-:W-:-:S02]  /*cad0*/  ISETP.GE.AND P5, PT, R10, c[0x0][0x3c8], PT ;  /* 0x0000f2000a007a0c */ /* 0x010fc40003fa6270 */
[-C--:B-1----:R-:W-:Y:S02]  /*cae0*/  @!P6 LEA R2, P4, R19, R0.reuse, 0x2 ;  /* 0x000000001302e211 */ /* 0x082fe400078810ff */
[----:B------:R-:W-:Y:S02]  /*caf0*/  @!P2 LEA R6, P3, R15, R0, 0x2 ;  /* 0x000000000f06a211 */ /* 0x000fe400078610ff */
[-C--:B------:R-:W-:Y:S02]  /*cb00*/  @!P6 LEA.HI.X R3, R19, R4.reuse, R20, 0x2, P4 ;  /* 0x000000041303e211 */ /* 0x080fe400020f1414 */
[----:B------:R-:W-:Y:S01]  /*cb10*/  ISETP.GE.AND P1, PT, R8, c[0x0][0x3c8], PT ;  /* 0x0000f20008007a0c */ /* 0x000fe20003f26270 */
[----:B------:R-:W4:Y:S04]  /*cb20*/  LDL R19, [R1+0x94] ;  /* 0x0000940001137983 */ /* 0x000f280000100800 */
[----:B------:R1:W-:Y:S01]  /*cb30*/  @!P6 ST.E.64 [R2.64], R68 ;  /* 0x000000440200e985 */ /* 0x0003e2000c101b06 */
[----:B------:R-:W-:-:S03]  /*cb40*/  @!P2 LEA.HI.X R7, R15, R4, R17, 0x2, P3 ;  /* 0x000000040f07a211 */ /* 0x000fc600018f1411 */
[----:B------:R-:W4:Y:S04]  /*cb50*/  LDL R17, [R1+0x90] ;  /* 0x0000900001117983 */ /* 0x000f280000100800 */
[----:B------:R1:W-:Y:S04]  /*cb60*/  @!P2 ST.E.64 [R6.64], R72 ;  /* 0x000000480600a985 */ /* 0x0003e8000c101b06 */
[----:B------:R-:W4:Y:S01]  /*cb70*/  LDL R15, [R1+0x8c] ;  /* 0x00008c00010f7983 */ /* 0x000f220000100800 */
[----:B------:R-:W-:-:S03]  /*cb80*/  ISETP.GE.AND P2, PT, R11, c[0x0][0x3c8], PT ;  /* 0x0000f2000b007a0c */ /* 0x000fc60003f46270 */
[----:B------:R-:W4:Y:S01]  /*cb90*/  LDL R20, [R1+0x110] ;  /* 0x0001100001147983 */ /* 0x000f220000100800 */
[-C--:B-1----:R-:W-:Y:S02]  /*cba0*/  @!P5 LEA R2, P4, R10, R0.reuse, 0x2 ;  /* 0x000000000a02d211 */ /* 0x082fe400078810ff */
[----:B------:R-:W-:Y:S02]  /*cbb0*/  ISETP.GE.AND P6, PT, R16, c[0x0][0x3c8], PT ;  /* 0x0000f20010007a0c */ /* 0x000fe40003fc6270 */
[----:B------:R-:W-:Y:S02]  /*cbc0*/  @!P1 LEA R6, P3, R8, R0, 0x2 ;  /* 0x0000000008069211 */ /* 0x000fe400078610ff */
[-C--:B-----5:R-:W-:Y:S02]  /*cbd0*/  @!P5 LEA.HI.X R3, R10, R4.reuse, R13, 0x2, P4 ;  /* 0x000000040a03d211 */ /* 0x0a0fe400020f140d */
[----:B------:R-:W5:Y:S04]  /*cbe0*/  LDL R10, [R1+0x98] ;  /* 0x00009800010a7983 */ /* 0x000f680000100800 */
[----:B------:R-:W5:Y:S01]  /*cbf0*/  LDL R13, [R1+0x88] ;  /* 0x00008800010d7983 */ /* 0x000f620000100800 */
[----:B------:R-:W-:-:S02]  /*cc00*/  @!P1 LEA.HI.X R7, R8, R4, R9, 0x2, P3 ;  /* 0x0000000408079211 */ /* 0x000fc400018f1409 */
[CC--:B------:R-:W-:Y:S01]  /*cc10*/  @!P2 LEA R8, P3, R11.reuse, R0.reuse, 0x2 ;  /* 0x000000000b08a211 */ /* 0x0c0fe200078610ff */
[----:B------:R1:W-:Y:S02]  /*cc20*/  @!P5 ST.E.64 [R2.64], R76 ;  /* 0x0000004c0200d985 */ /* 0x0003e4000c101b06 */
[C---:B-1----:R-:W-:Y:S02]  /*cc30*/  @!P6 LEA R2, P4, R16.reuse, R0, 0x2 ;  /* 0x000000001002e211 */ /* 0x042fe400078810ff */
[-C--:B--2---:R-:W-:Y:S02]  /*cc40*/  @!P2 LEA.HI.X R9, R11, R4.reuse, R14, 0x2, P3 ;  /* 0x000000040b09a211 */ /* 0x084fe400018f140e */
[----:B------:R-:W2:Y:S01]  /*cc50*/  LDL R11, [R1+0x114] ;  /* 0x00011400010b7983 */ /* 0x000ea20000100800 */
[----:B------:R-:W-:-:S03]  /*cc60*/  @!P6 LEA.HI.X R3, R16, R4, R18, 0x2, P4 ;  /* 0x000000041003e211 */ /* 0x000fc600020f1412 */
[----:B------:R-:W2:Y:S04]  /*cc70*/  LDL R18, [R1+0x10c] ;  /* 0x00010c0001127983 */ /* 0x000ea80000100800 */
[----:B------:R-:W2:Y:S04]  /*cc80*/  LDL R16, [R1+0x108] ;  /* 0x0001080001107983 */ /* 0x000ea80000100800 */
[----:B------:R-:W2:Y:S01]  /*cc90*/  LDL R14, [R1+0x104] ;  /* 0x00010400010e7983 */ /* 0x000ea20000100800 */
[----:B------:R-:W-:-:S03]  /*cca0*/  ISETP.GE.AND P5, PT, R36, c[0x0][0x3c8], PT ;  /* 0x0000f20024007a0c */ /* 0x000fc60003fa6270 */
[----:B------:R1:W-:Y:S01]  /*ccb0*/  @!P1 ST.E.64 [R6.64], R80 ;  /* 0x0000005006009985 */ /* 0x0003e2000c101b06 */
[----:B------:R-:W-:-:S03]  /*ccc0*/  ISETP.GE.AND P1, PT, R32, c[0x0][0x3c8], PT ;  /* 0x0000f20020007a0c */ /* 0x000fc60003f26270 */
[----:B------:R3:W-:Y:S01]  /*ccd0*/  @!P6 ST.E.64 [R2.64], R84 ;  /* 0x000000540200e985 */ /* 0x0007e2000c101b06 */
[----:B------:R-:W-:Y:S02]  /*cce0*/  ISETP.GE.AND P6, PT, R28, c[0x0][0x3c8], PT ;  /* 0x0000f2001c007a0c */ /* 0x000fe40003fc6270 */
[----:B------:R-:W-:Y:S01]  /*ccf0*/  ISETP.GE.AND P4, PT, R26, c[0x0][0x3c8], PT ;  /* 0x0000f2001a007a0c */ /* 0x000fe20003f86270 */
[----:B------:R3:W-:Y:S02]  /*cd00*/  @!P2 ST.E.64 [R8.64], R88 ;  /* 0x000000580800a985 */ /* 0x0007e4000c101b06 */
[----:B-1----:R-:W-:-:S04]  /*cd10*/  @!P5 LEA R6, P3, R36, R0, 0x2 ;  /* 0x000000002406d211 */ /* 0x002fc800078610ff */
[----:B---3--:R-:W-:Y:S02]  /*cd20*/  @!P1 LEA R2, P2, R32, R0, 0x2 ;  /* 0x0000000020029211 */ /* 0x008fe400078410ff */
[-C--:B------:R-:W-:Y:S02]  /*cd30*/  @!P5 LEA.HI.X R7, R36, R4.reuse, R37, 0x2, P3 ;  /* 0x000000042407d211 */ /* 0x080fe400018f1425 */
[----:B------:R-:W-:Y:S02]  /*cd40*/  ISETP.GE.AND P3, PT, R21, c[0x0][0x3c8], PT ;  /* 0x0000f20015007a0c */ /* 0x000fe40003f66270 */
[----:B------:R-:W-:Y:S01]  /*cd50*/  @!P1 LEA.HI.X R3, R32, R4, R33, 0x2, P2 ;  /* 0x0000000420039211 */ /* 0x000fe200010f1421 */
[----:B------:R1:W-:Y:S01]  /*cd60*/  @!P5 ST.E.64 [R6.64], R92 ;  /* 0x0000005c0600d985 */ /* 0x0003e2000c101b06 */
[----:B------:R-:W-:-:S03]  /*cd70*/  @!P6 LEA R8, P2, R28, R0, 0x2 ;  /* 0x000000001c08e211 */ /* 0x000fc600078410ff */
[----:B------:R3:W-:Y:S01]  /*cd80*/  @!P1 ST.E.64 [R2.64], R96 ;  /* 0x0000006002009985 */ /* 0x0007e2000c101b06 */
[----:B------:R-:W-:-:S05]  /*cd90*/  @!P6 LEA.HI.X R9, R28, R4, R29, 0x2, P2 ;  /* 0x000000041c09e211 */ /* 0x000fca00010f141d */
[----:B------:R-:W-:Y:S01]  /*cda0*/  @!P6 ST.E.64 [R8.64], R152 ;  /* 0x000000980800e985 */ /* 0x000fe2000c101b06 */
[----:B----4-:R-:W-:Y:S02]  /*cdb0*/  ISETP.GE.AND P6, PT, R19, c[0x0][0x3c8], PT ;  /* 0x0000f20013007a0c */ /* 0x010fe40003fc6270 */
[CC--:B-1----:R-:W-:Y:S02]  /*cdc0*/  @!P3 LEA R6, P2, R21.reuse, R0.reuse, 0x2 ;  /* 0x000000001506b211 */ /* 0x0c2fe400078410ff */
[C---:B---3--:R-:W-:Y:S02]  /*cdd0*/  @!P4 LEA R2, P5, R26.reuse, R0, 0x2 ;  /* 0x000000001a02c211 */ /* 0x048fe400078a10ff */
[-C--:B------:R-:W-:Y:S02]  /*cde0*/  @!P3 LEA.HI.X R7, R21, R4.reuse, R23, 0x2, P2 ;  /* 0x000000041507b211 */ /* 0x080fe400010f1417 */
[----:B------:R-:W-:Y:S02]  /*cdf0*/  @!P4 LEA.HI.X R3, R26, R4, R27, 0x2, P5 ;  /* 0x000000041a03c211 */ /* 0x000fe400028f141b */
[----:B------:R-:W-:-:S03]  /*ce00*/  ISETP.GE.AND P5, PT, R17, c[0x0][0x3c8], PT ;  /* 0x0000f20011007a0c */ /* 0x000fc60003fa6270 */
[----:B------:R1:W-:Y:S01]  /*ce10*/  @!P4 ST.E.64 [R2.64], R100 ;  /* 0x000000640200c985 */ /* 0x0003e2000c101b06 */
[----:B------:R-:W-:-:S03]  /*ce20*/  ISETP.GE.AND P4, PT, R15, c[0x0][0x3c8], PT ;  /* 0x0000f2000f007a0c */ /* 0x000fc60003f86270 */
[----:B------:R3:W-:Y:S01]  /*ce30*/  @!P3 ST.E.64 [R6.64], R104 ;  /* 0x000000680600b985 */ /* 0x0007e2000c101b06 */
[----:B-----5:R-:W-:Y:S02]  /*ce40*/  ISETP.GE.AND P1, PT, R10, c[0x0][0x3c8], PT ;  /* 0x0000f2000a007a0c */ /* 0x020fe40003f26270 */
[----:B------:R-:W-:-:S11]  /*ce50*/  ISETP.GE.AND P3, PT, R13, c[0x0][0x3c8], PT ;  /* 0x0000f2000d007a0c */ /* 0x000fd60003f66270 */
[----:B-1----:R-:W-:-:S04]  /*ce60*/  @!P1 LEA R2, P2, R10, R0, 0x2 ;  /* 0x000000000a029211 */ /* 0x002fc800078410ff */
[----:B--2---:R-:W-:Y:S02]  /*ce70*/  @!P1 LEA.HI.X R3, R10, R4, R11, 0x2, P2 ;  /* 0x000000040a039211 */ /* 0x004fe400010f140b */
[----:B------:R-:W-:-:S03]  /*ce80*/  @!P6 LEA R10, P2, R19, R0, 0x2 ;  /* 0x00000000130ae211 */ /* 0x000fc600078410ff */
[----:B------:R1:W-:Y:S01]  /*ce90*/  @!P1 ST.E.64 [R2.64], R108 ;  /* 0x0000006c02009985 */ /* 0x0003e2000c101b06 */
[----:B------:R-:W-:Y:S02]  /*cea0*/  @!P5 LEA R8, P1, R17, R0, 0x2 ;  /* 0x000000001108d211 */ /* 0x000fe400078210ff */
[----:B------:R-:W-:Y:S02]  /*ceb0*/  @!P6 LEA.HI.X R11, R19, R4, R20, 0x2, P2 ;  /* 0x00000004130be211 */ /* 0x000fe400010f1414 */
[----:B---3--:R-:W-:Y:S02]  /*cec0*/  @!P4 LEA R6, P2, R15, R0, 0x2 ;  /* 0x000000000f06c211 */ /* 0x008fe400078410ff */
[-C--:B------:R-:W-:Y:S02]  /*ced0*/  @!P5 LEA.HI.X R9, R17, R4.reuse, R18, 0x2, P1 ;  /* 0x000000041109d211 */ /* 0x080fe400008f1412 */
[----:B------:R-:W-:Y:S01]  /*cee0*/  @!P4 LEA.HI.X R7, R15, R4, R16, 0x2, P2 ;  /* 0x000000040f07c211 */ /* 0x000fe200010f1410 */
[----:B------:R2:W-:Y:S04]  /*cef0*/  @!P6 ST.E.64 [R10.64], R160 ;  /* 0x000000a00a00e985 */ /* 0x0005e8000c101b06 */
[----:B------:R2:W-:Y:S04]  /*cf00*/  @!P5 ST.E.64 [R8.64], R156 ;  /* 0x0000009c0800d985 */ /* 0x0005e8000c101b06 */
[----:B------:R2:W-:Y:S01]  /*cf10*/  @!P4 ST.E.64 [R6.64], R112 ;  /* 0x000000700600c985 */ /* 0x0005e2000c101b06 */
[----:B-1----:R-:W-:-:S04]  /*cf20*/  @!P3 LEA R2, P1, R13, R0, 0x2 ;  /* 0x000000000d02b211 */ /* 0x002fc800078210ff */
[----:B------:R-:W-:-:S05]  /*cf30*/  @!P3 LEA.HI.X R3, R13, R4, R14, 0x2, P1 ;  /* 0x000000040d03b211 */ /* 0x000fca00008f140e */
[----:B------:R2:W-:Y:S04]  /*cf40*/  @!P3 ST.E.64 [R2.64], R24 ;  /* 0x000000180200b985 */ /* 0x0005e8000c101b06 */
.L_x_79:
[----:B------:R-:W-:Y:S05]  /*cf50*/  BSYNC B0 ;  /* 0x0000000000007941 */ /* 0x000fea0003800000 */
.L_x_78:
[----:B------:R-:W-:Y:S05]  /*cf60*/  BRA.DIV ~URZ, `(.L_x_80) ;  /* 0x000039b27f007947 */ /* 0x000fea000b800000 */
[----:B--2---:R2:W1:Y:S04]  /*cf70*/  SHFL.IDX PT, R4, R5, 0x1, 0x1c1f ;  /* 0x003c1f0005047f89 */ /* 0x00446800000e0000 */
[----:B----4-:R2:W4:Y:S02]  /*cf80*/  SHFL.IDX PT, R0, R12, 0x1, 0x1c1f ;  /* 0x003c1f000c007f89 */ /* 0x01052400000e0000 */
.L_x_141:
[----:B------:R-:W-:Y:S05]  /*cf90*/  @P0 BRA `(.L_x_75) ;  /* 0x00001ce000000947 */ /* 0x000fea0003800000 */
[----:B-12---:R-:W2:Y:S04]  /*cfa0*/  LDL R5, [R1+0x84] ;  /* 0x0000840001057983 */ /* 0x006ea80000100800 */
[----:B------:R-:W5:Y:S04]  /*cfb0*/  LDL R17, [R1+0xfc] ;  /* 0x0000fc0001117983 */ /* 0x000f680000100800 */
[----:B---3--:R-:W3:Y:S04]  /*cfc0*/  LDL R21, [R1+0x178] ;  /* 0x0001780001157983 */ /* 0x008ee80000100800 */
[----:B----4-:R-:W4:Y:S04]  /*cfd0*/  LDL R25, [R1+0x100] ;  /* 0x0001000001197983 */ /* 0x010f280000100800 */
[----:B------:R-:W3:Y:S04]  /*cfe0*/  LDL R12, [R1+0xf8] ;  /* 0x0000f800010c7983 */ /* 0x000ee80000100800 */
        /* <DEDUP_REMOVED lines=13> */
[----:B------:R-:W3:Y:S01]  /*d0c0*/  LDL R28, [R1+0x128] ;  /* 0x00012800011c7983 */ /* 0x000ee20000100800 */
[----:B--2---:R-:W-:-:S02]  /*d0d0*/  ISETP.GE.AND P0, PT, R5, c[0x0][0x3c8], PT ;  /* 0x0000f20005007a0c */ /* 0x004fc40003f06270 */
[----:B-----5:R-:W-:-:S11]  /*d0e0*/  ISETP.GE.AND P4, PT, R17, c[0x0][0x3c8], PT ;  /* 0x0000f20011007a0c */ /* 0x020fd60003f86270 */
[----:B------:R-:W-:Y:S02]  /*d0f0*/  @!P0 IMAD.MOV.U32 R2, RZ, RZ, R0 ;  /* 0x000000ffff028224 */ /* 0x000fe400078e0000 */
[----:B------:R-:W-:-:S04]  /*d100*/  @!P0 IMAD.MOV.U32 R3, RZ, RZ, R4 ;  /* 0x000000ffff038224 */ /* 0x000fc800078e0004 */
[----:B------:R-:W-:Y:S01]  /*d110*/  @!P0 IMAD.WIDE R2, R5, 0x4, R2 ;  /* 0x0000000405028825 */ /* 0x000fe200078e0202 */
[----:B----4-:R-:W-:Y:S01]  /*d120*/  ISETP.GE.AND P5, PT, R25, c[0x0][0x3c8], PT ;  /* 0x0000f20019007a0c */ /* 0x010fe20003fa6270 */
[----:B------:R-:W2:Y:S04]  /*d130*/  LDL R5, [R1+0xdc] ;  /* 0x0000dc0001057983 */ /* 0x000ea80000100800 */
[----:B------:R1:W-:Y:S01]  /*d140*/  @!P0 ST.E.64 [R2.64], R116 ;  /* 0x0000007402008985 */ /* 0x0003e2000c101b06 */
[----:B------:R-:W-:-:S04]  /*d150*/  @!P4 LEA R6, P0, R17, R0, 0x2 ;  /* 0x000000001106c211 */ /* 0x000fc800078010ff */
[----:B---3--:R-:W-:Y:S02]  /*d160*/  @!P4 LEA.HI.X R7, R17, R4, R21, 0x2, P0 ;  /* 0x000000041107c211 */ /* 0x008fe400000f1415 */
[----:B------:R-:W3:Y:S04]  /*d170*/  LDL R21, [R1+0x164] ;  /* 0x0001640001157983 */ /* 0x000ee80000100800 */
[----:B------:R-:W4:Y:S01]  /*d180*/  LDL R17, [R1+0x160] ;  /* 0x0001600001117983 */ /* 0x000f220000100800 */
[----:B------:R-:W-:Y:S02]  /*d190*/  ISETP.GE.AND P3, PT, R12, c[0x0][0x3c8], PT ;  /* 0x0000f2000c007a0c */ /* 0x000fe40003f66270 */
[----:B------:R-:W-:Y:S02]  /*d1a0*/  @!P5 LEA R8, P6, R25, R0, 0x2 ;  /* 0x000000001908d211 */ /* 0x000fe400078c10ff */
[----:B------:R-:W-:-:S02]  /*d1b0*/  ISETP.GE.AND P1, PT, R20, c[0x0][0x3c8], PT ;  /* 0x0000f20014007a0c */ /* 0x000fc40003f26270 */
[----:B------:R-:W-:Y:S02]  /*d1c0*/  @!P5 LEA.HI.X R9, R25, R4, R26, 0x2, P6 ;  /* 0x000000041909d211 */ /* 0x000fe400030f141a */
[----:B------:R-:W-:Y:S01]  /*d1d0*/  ISETP.GE.AND P2, PT, R19, c[0x0][0x3c8], PT ;  /* 0x0000f20013007a0c */ /* 0x000fe20003f46270 */
[----:B------:R-:W5:Y:S01]  /*d1e0*/  LDL R25, [R1+0x150] ;  /* 0x0001500001197983 */ /* 0x000f620000100800 */
[----:B------:R-:W-:-:S03]  /*d1f0*/  ISETP.GE.AND P0, PT, R13, c[0x0][0x3c8], PT ;  /* 0x0000f2000d007a0c */ /* 0x000fc60003f06270 */
[----:B------:R-:W5:Y:S01]  /*d200*/  LDL R26, [R1+0x154] ;  /* 0x00015400011a7983 */ /* 0x000f620000100800 */
[----:B-1----:R-:W-:-:S03]  /*d210*/  @!P3 LEA R2, P6, R12, R0, 0x2 ;  /* 0x000000000c02b211 */ /* 0x002fc600078c10ff */
[----:B------:R1:W-:Y:S01]  /*d220*/  @!P5 ST.E.64 [R8.64], R154 ;  /* 0x0000009a0800d985 */ /* 0x0003e2000c101b06 */
[----:B------:R-:W-:-:S03]  /*d230*/  @!P3 LEA.HI.X R3, R12, R4, R15, 0x2, P6 ;  /* 0x000000040c03b211 */ /* 0x000fc600030f140f */
[----:B------:R-:W5:Y:S04]  /*d240*/  LDL R12, [R1+0xd4] ;  /* 0x0000d400010c7983 */ /* 0x000f680000100800 */
[----:B------:R1:W-:Y:S04]  /*d250*/  @!P4 ST.E.64 [R6.64], R128 ;  /* 0x000000800600c985 */ /* 0x0003e8000c101b06 */
[----:B------:R1:W-:Y:S04]  /*d260*/  @!P3 ST.E.64 [R2.64], R120 ;  /* 0x000000780200b985 */ /* 0x0003e8000c101b06 */
[----:B------:R-:W5:Y:S01]  /*d270*/  LDL R15, [R1+0x15c] ;  /* 0x00015c00010f7983 */ /* 0x000f620000100800 */
[----:B------:R-:W-:-:S02]  /*d280*/  ISETP.GE.AND P5, PT, R14, c[0x0][0x3c8], PT ;  /* 0x0000f2000e007a0c */ /* 0x000fc40003fa6270 */
[-C--:B-1----:R-:W-:Y:S02]  /*d290*/  @!P2 LEA R8, P4, R19, R0.reuse, 0x2 ;  /* 0x000000001308a211 */ /* 0x082fe400078810ff */
[----:B------:R-:W-:-:S04]  /*d2a0*/  @!P1 LEA R6, P3, R20, R0, 0x2 ;  /* 0x0000000014069211 */ /* 0x000fc800078610ff */
[-C--:B------:R-:W-:Y:S02]  /*d2b0*/  @!P1 LEA.HI.X R7, R20, R4.reuse, R24, 0x2, P3 ;  /* 0x0000000414079211 */ /* 0x080fe400018f1418 */
[----:B------:R-:W5:Y:S01]  /*d2c0*/  LDL R20, [R1+0x158] ;  /* 0x0001580001147983 */ /* 0x000f620000100800 */
[----:B------:R-:W-:-:S03]  /*d2d0*/  @!P2 LEA.HI.X R9, R19, R4, R23, 0x2, P4 ;  /* 0x000000041309a211 */ /* 0x000fc600020f1417 */
[----:B------:R-:W5:Y:S01]  /*d2e0*/  LDL R19, [R1+0xcc] ;  /* 0x0000cc0001137983 */ /* 0x000f620000100800 */
[C---:B------:R-:W-:Y:S02]  /*d2f0*/  @!P0 LEA R2, P6, R13.reuse, R0, 0x2 ;  /* 0x000000000d028211 */ /* 0x040fe400078c10ff */
[----:B------:R-:W-:Y:S01]  /*d300*/  ISETP.GE.AND P4, PT, R10, c[0x0][0x3c8], PT ;  /* 0x0000f2000a007a0c */ /* 0x000fe20003f86270 */
[----:B------:R-:W5:Y:S01]  /*d310*/  LDL R23, [R1+0xd0] ;  /* 0x0000d00001177983 */ /* 0x000f620000100800 */
[----:B------:R-:W-:-:S03]  /*d320*/  @!P0 LEA.HI.X R3, R13, R4, R18, 0x2, P6 ;  /* 0x000000040d038211 */ /* 0x000fc600030f1412 */
[----:B------:R-:W5:Y:S04]  /*d330*/  LDL R13, [R1+0xc8] ;  /* 0x0000c800010d7983 */ /* 0x000f680000100800 */
[----:B------:R1:W-:Y:S04]  /*d340*/  @!P2 ST.E.64 [R8.64], R150 ;  /* 0x000000960800a985 */ /* 0x0003e8000c101b06 */
[----:B------:R1:W-:Y:S04]  /*d350*/  @!P1 ST.E.64 [R6.64], R138 ;  /* 0x0000008a06009985 */ /* 0x0003e8000c101b06 */
[----:B------:R2:W-:Y:S01]  /*d360*/  @!P0 ST.E.64 [R2.64], R124 ;  /* 0x0000007c02008985 */ /* 0x0005e2000c101b06 */
[----:B------:R-:W-:-:S03]  /*d370*/  ISETP.GE.AND P3, PT, R11, c[0x0][0x3c8], PT ;  /* 0x0000f2000b007a0c */ /* 0x000fc60003f66270 */
[----:B------:R-:W5:Y:S04]  /*d380*/  LDL R18, [R1+0xc4] ;  /* 0x0000c40001127983 */ /* 0x000f680000100800 */
[----:B------:R-:W5:Y:S01]  /*d390*/  LDL R24, [R1+0x14c] ;  /* 0x00014c0001187983 */ /* 0x000f620000100800 */
[-C--:B-1----:R-:W-:Y:S02]  /*d3a0*/  @!P5 LEA R8, P6, R14, R0.reuse, 0x2 ;  /* 0x000000000e08d211 */ /* 0x082fe400078c10ff */
[----:B------:R-:W-:Y:S02]  /*d3b0*/  @!P4 LEA R6, P0, R10, R0, 0x2 ;  /* 0x000000000a06c211 */ /* 0x000fe400078010ff */
[-C--:B---3--:R-:W-:Y:S02]  /*d3c0*/  @!P5 LEA.HI.X R9, R14, R4.reuse, R21, 0x2, P6 ;  /* 0x000000040e09d211 */ /* 0x088fe400030f1415 */
[----:B------:R-:W3:Y:S01]  /*d3d0*/  LDL R21, [R1+0x148] ;  /* 0x0001480001157983 */ /* 0x000ee20000100800 */
[----:B----4-:R-:W-:-:S03]  /*d3e0*/  @!P4 LEA.HI.X R7, R10, R4, R17, 0x2, P0 ;  /* 0x000000040a07c211 */ /* 0x010fc600000f1411 */
[----:B------:R-:W4:Y:S01]  /*d3f0*/  LDL R17, [R1+0x144] ;  /* 0x0001440001117983 */ /* 0x000f220000100800 */
[----:B--2---:R-:W-:Y:S02]  /*d400*/  ISETP.GE.AND P2, PT, R5, c[0x0][0x3c8], PT ;  /* 0x0000f20005007a0c */ /* 0x004fe40003f46270 */
[----:B------:R-:W-:Y:S01]  /*d410*/  @!P3 LEA R2, P6, R11, R0, 0x2 ;  /* 0x000000000b02b211 */ /* 0x000fe200078c10ff */
[----:B------:R-:W2:Y:S01]  /*d420*/  LDL R10, [R1+0xbc] ;  /* 0x0000bc00010a7983 */ /* 0x000ea20000100800 */
[----:B------:R-:W-:-:S03]  /*d430*/  ISETP.GE.AND P1, PT, R16, c[0x0][0x3c8], PT ;  /* 0x0000f20010007a0c */ /* 0x000fc60003f26270 */
[----:B------:R1:W-:Y:S04]  /*d440*/  @!P5 ST.E.64 [R8.64], R158 ;  /* 0x0000009e0800d985 */ /* 0x0003e8000c101b06 */
[----:B------:R-:W2:Y:S01]  /*d450*/  LDL R14, [R1+0xc0] ;  /* 0x0000c000010e7983 */ /* 0x000ea20000100800 */
[----:B-----5:R-:W-:-:S03]  /*d460*/  ISETP.GE.AND P0, PT, R12, c[0x0][0x3c8], PT ;  /* 0x0000f2000c007a0c */ /* 0x020fc60003f06270 */
[----:B------:R5:W-:Y:S01]  /*d470*/  @!P4 ST.E.64 [R6.64], R142 ;  /* 0x0000008e0600c985 */ /* 0x000be2000c101b06 */
[----:B------:R-:W-:-:S03]  /*d480*/  @!P3 LEA.HI.X R3, R11, R4, R15, 0x2, P6 ;  /* 0x000000040b03b211 */ /* 0x000fc600030f140f */
[----:B------:R-:W2:Y:S01]  /*d490*/  LDL R11, [R1+0xb8] ;  /* 0x0000b800010b7983 */ /* 0x000ea20000100800 */
[----:B-1----:R-:W-:-:S03]  /*d4a0*/  @!P2 LEA R8, P6, R5, R0, 0x2 ;  /* 0x000000000508a211 */ /* 0x002fc600078c10ff */
[----:B------:R1:W-:Y:S04]  /*d4b0*/  @!P3 ST.E.64 [R2.64], R34 ;  /* 0x000000220200b985 */ /* 0x0003e8000c101b06 */
[----:B------:R-:W2:Y:S01]  /*d4c0*/  LDL R15, [R1+0xb4] ;  /* 0x0000b400010f7983 */ /* 0x000ea20000100800 */
[----:B-----5:R-:W-:Y:S02]  /*d4d0*/  @!P1 LEA R6, P3, R16, R0, 0x2 ;  /* 0x0000000010069211 */ /* 0x020fe400078610ff */
[----:B------:R-:W-:Y:S02]  /*d4e0*/  @!P2 LEA.HI.X R9, R5, R4, R20, 0x2, P6 ;  /* 0x000000040509a211 */ /* 0x000fe400030f1414 */
[----:B------:R-:W5:Y:S01]  /*d4f0*/  LDL R20, [R1+0x140] ;  /* 0x0001400001147983 */ /* 0x000f620000100800 */
[----:B------:R-:W-:-:S02]  /*d500*/  ISETP.GE.AND P4, PT, R19, c[0x0][0x3c8], PT ;  /* 0x0000f20013007a0c */ /* 0x000fc40003f86270 */
[----:B------:R-:W-:Y:S01]  /*d510*/  @!P1 LEA.HI.X R7, R16, R4, R26, 0x2, P3 ;  /* 0x0000000410079211 */ /* 0x000fe200018f141a */
[----:B------:R-:W5:Y:S01]  /*d520*/  LDL R5, [R1+0xb0] ;  /* 0x0000b00001057983 */ /* 0x000f620000100800 */
[----:B-1----:R-:W-:-:S03]  /*d530*/  @!P0 LEA R2, P6, R12, R0, 0x2 ;  /* 0x000000000c028211 */ /* 0x002fc600078c10ff */
[----:B------:R-:W5:Y:S01]  /*d540*/  LDL R16, [R1+0x13c] ;  /* 0x00013c0001107983 */ /* 0x000f620000100800 */
[----:B------:R-:W-:-:S03]  /*d550*/  @!P0 LEA.HI.X R3, R12, R4, R25, 0x2, P6 ;  /* 0x000000040c038211 */ /* 0x000fc600030f1419 */
[----:B------:R-:W5:Y:S01]  /*d560*/  LDL R12, [R1+0x138] ;  /* 0x00013800010c7983 */ /* 0x000f620000100800 */
[----:B------:R-:W-:-:S03]  /*d570*/  ISETP.GE.AND P3, PT, R13, c[0x0][0x3c8], PT ;  /* 0x0000f2000d007a0c */ /* 0x000fc60003f66270 */
[----:B------:R-:W-:Y:S04]  /*d580*/  @!P2 ST.E.64 [R8.64], R162 ;  /* 0x000000a20800a985 */ /* 0x000fe8000c101b06 */
        /* <DEDUP_REMOVED lines=10> */
[----:B------:R-:W4:Y:S04]  /*d630*/  LDL R17, [R1+0x130] ;  /* 0x0001300001117983 */ /* 0x000f280000100800 */
[----:B------:R-:W4:Y:S01]  /*d640*/  LDL R13, [R1+0x12c] ;  /* 0x00012c00010d7983 */ /* 0x000f220000100800 */
[----:B------:R-:W-:Y:S02]  /*d650*/  ISETP.GE.AND P2, PT, R18, c[0x0][0x3c8], PT ;  /* 0x0000f20012007a0c */ /* 0x000fe40003f46270 */
[C---:B------:R-:W-:Y:S01]  /*d660*/  @!P5 LEA R8, P1, R23.reuse, R0, 0x2 ;  /* 0x000000001708d211 */ /* 0x040fe200078210ff */
[----:B------:R-:W4:Y:S01]  /*d670*/  LDL R21, [R1+0x11c] ;  /* 0x00011c0001157983 */ /* 0x000f220000100800 */
[----:B--2---:R-:W-:Y:S02]  /*d680*/  ISETP.GE.AND P0, PT, R10, c[0x0][0x3c8], PT ;  /* 0x0000f2000a007a0c */ /* 0x004fe40003f06270 */
[----:B------:R-:W-:-:S02]  /*d690*/  @!P5 LEA.HI.X R9, R23, R4, R24, 0x2, P1 ;  /* 0x000000041709d211 */ /* 0x000fc400008f1418 */
[----:B------:R-:W2:Y:S04]  /*d6a0*/  LDL R23, [R1+0xa4] ;  /* 0x0000a40001177983 */ /* 0x000ea80000100800 */
[----:B------:R1:W-:Y:S01]  /*d6b0*/  @!P5 ST.E.64 [R8.64], R164 ;  /* 0x000000a40800d985 */ /* 0x0003e2000c101b06 */
[----:B------:R-:W-:-:S03]  /*d6c0*/  ISETP.GE.AND P1, PT, R14, c[0x0][0x3c8], PT ;  /* 0x0000f2000e007a0c */ /* 0x000fc60003f26270 */
[----:B------:R-:W-:Y:S04]  /*d6d0*/  @!P4 ST.E.64 [R6.64], R62 ;  /* 0x0000003e0600c985 */ /* 0x000fe8000c101b06 */
[----:B------:R5:W-:Y:S04]  /*d6e0*/  @!P3 ST.E.64 [R2.64], R42 ;  /* 0x0000002a0200b985 */ /* 0x000be8000c101b06 */
[----:B------:R-:W2:Y:S01]  /*d6f0*/  LDL R24, [R1+0x120] ;  /* 0x0001200001187983 */ /* 0x000ea20000100800 */
[----:B------:R-:W-:Y:S02]  /*d700*/  ISETP.GE.AND P5, PT, R11, c[0x0][0x3c8], PT ;  /* 0x0000f2000b007a0c */ /* 0x000fe40003fa6270 */
[----:B-1----:R-:W-:-:S04]  /*d710*/  @!P2 LEA R8, P6, R18, R0, 0x2 ;  /* 0x000000001208a211 */ /* 0x002fc800078c10ff */
[----:B-----5:R-:W-:Y:S02]  /*d720*/  @!P2 LEA.HI.X R9, R18, R4, R20, 0x2, P6 ;  /* 0x000000041209a211 */ /* 0x020fe400030f1414 */
[----:B------:R-:W5:Y:S01]  /*d730*/  LDL R20, [R1+0xa0] ;  /* 0x0000a00001147983 */ /* 0x000f620000100800 */
[-C--:B------:R-:W-:Y:S02]  /*d740*/  @!P0 LEA R2, P6, R10, R0.reuse, 0x2 ;  /* 0x000000000a028211 */ /* 0x080fe400078c10ff */
[----:B------:R-:W-:Y:S01]  /*d750*/  @!P1 LEA R6, P3, R14, R0, 0x2 ;  /* 0x000000000e069211 */ /* 0x000fe200078610ff */
[----:B------:R-:W5:Y:S01]  /*d760*/  LDL R18, [R1+0x98] ;  /* 0x0000980001127983 */ /* 0x000f620000100800 */
[----:B------:R-:W-:-:S03]  /*d770*/  @!P0 LEA.HI.X R3, R10, R4, R12, 0x2, P6 ;  /* 0x000000040a038211 */ /* 0x000fc600030f140c */
[----:B------:R-:W5:Y:S01]  /*d780*/  LDL R10, [R1+0x9c] ;  /* 0x00009c00010a7983 */ /* 0x000f620000100800 */
[----:B------:R-:W-:Y:S02]  /*d790*/  ISETP.GE.AND P4, PT, R15, c[0x0][0x3c8], PT ;  /* 0x0000f2000f007a0c */ /* 0x000fe40003f86270 */
[----:B------:R-:W-:Y:S01]  /*d7a0*/  @!P1 LEA.HI.X R7, R14, R4, R16, 0x2, P3 ;  /* 0x000000040e079211 */ /* 0x000fe200018f1410 */
[----:B------:R-:W5:Y:S01]  /*d7b0*/  LDL R12, [R1+0x8c] ;  /* 0x00008c00010c7983 */ /* 0x000f620000100800 */
[----:B------:R-:W-:-:S03]  /*d7c0*/  ISETP.GE.AND P3, PT, R5, c[0x0][0x3c8], PT ;  /* 0x0000f20005007a0c */ /* 0x000fc60003f66270 */
[----:B------:R-:W5:Y:S04]  /*d7d0*/  LDL R16, [R1+0x94] ;  /* 0x0000940001107983 */ /* 0x000f680000100800 */
[----:B------:R-:W5:Y:S04]  /*d7e0*/  LDL R14, [R1+0x90] ;  /* 0x00009000010e7983 */ /* 0x000f680000100800 */
[----:B------:R1:W-:Y:S04]  /*d7f0*/  @!P2 ST.E.64 [R8.64], R166 ;  /* 0x000000a60800a985 */ /* 0x0003e8000c101b06 */
[----:B------:R1:W-:Y:S04]  /*d800*/  @!P1 ST.E.64 [R6.64], R66 ;  /* 0x0000004206009985 */ /* 0x0003e8000c101b06 */
[----:B------:R3:W-:Y:S01]  /*d810*/  @!P0 ST.E.64 [R2.64], R46 ;  /* 0x0000002e02008985 */ /* 0x0007e2000c101b06 */
[----:B-1----:R-:W-:-:S02]  /*d820*/  @!P5 LEA R8, P6, R11, R0, 0x2 ;  /* 0x000000000b08d211 */ /* 0x002fc400078c10ff */
[----:B------:R-:W-:Y:S02]  /*d830*/  @!P4 LEA R6, P0, R15, R0, 0x2 ;  /* 0x000000000f06c211 */ /* 0x000fe400078010ff */
[----:B---3--:R-:W-:Y:S02]  /*d840*/  @!P5 LEA.HI.X R9, R11, R4, R19, 0x2, P6 ;  /* 0x000000040b09d211 */ /* 0x008fe400030f1413 */
[----:B------:R-:W3:Y:S01]  /*d850*/  LDL R11, [R1+0x118] ;  /* 0x00011800010b7983 */ /* 0x000ee20000100800 */
[----:B------:R-:W-:-:S03]  /*d860*/  @!P3 LEA R2, P6, R5, R0, 0x2 ;  /* 0x000000000502b211 */ /* 0x000fc600078c10ff */
[----:B------:R-:W3:Y:S01]  /*d870*/  LDL R19, [R1+0x114] ;  /* 0x0001140001137983 */ /* 0x000ee20000100800 */
[-C--:B----4-:R-:W-:Y:S02]  /*d880*/  @!P4 LEA.HI.X R7, R15, R4.reuse, R17, 0x2, P0 ;  /* 0x000000040f07c211 */ /* 0x090fe400000f1411 */
[----:B------:R-:W-:Y:S01]  /*d890*/  @!P3 LEA.HI.X R3, R5, R4, R13, 0x2, P6 ;  /* 0x000000040503b211 */ /* 0x000fe200030f140d */
[----:B------:R-:W4:Y:S04]  /*d8a0*/  LDL R17, [R1+0x110] ;  /* 0x0001100001117983 */ /* 0x000f280000100800 */
[----:B------:R-:W4:Y:S04]  /*d8b0*/  LDL R15, [R1+0x10c] ;  /* 0x00010c00010f7983 */ /* 0x000f280000100800 */
[----:B------:R-:W4:Y:S04]  /*d8c0*/  LDL R13, [R1+0x108] ;  /* 0x00010800010d7983 */ /* 0x000f280000100800 */
[----:B------:R-:W4:Y:S01]  /*d8d0*/  LDL R5, [R1+0x88] ;  /* 0x0000880001057983 */ /* 0x000f220000100800 */
[----:B------:R-:W-:-:S02]  /*d8e0*/  ISETP.GE.AND P2, PT, R27, c[0x0][0x3c8], PT ;  /* 0x0000f2001b007a0c */ /* 0x000fc40003f46270 */
[----:B------:R-:W-:Y:S02]  /*d8f0*/  ISETP.GE.AND P1, PT, R25, c[0x0][0x3c8], PT ;  /* 0x0000f20019007a0c */ /* 0x000fe40003f26270 */
[----:B--2---:R-:W-:Y:S01]  /*d900*/  ISETP.GE.AND P0, PT, R23, c[0x0][0x3c8], PT ;  /* 0x0000f20017007a0c */ /* 0x004fe20003f06270 */
[----:B------:R1:W-:Y:S04]  /*d910*/  @!P5 ST.E.64 [R8.64], R168 ;  /* 0x000000a80800d985 */ /* 0x0003e8000c101b06 */
[----:B------:R2:W-:Y:S04]  /*d920*/  @!P4 ST.E.64 [R6.64], R70 ;  /* 0x000000460600c985 */ /* 0x0005e8000c101b06 */
[----:B------:R5:W-:Y:S01]  /*d930*/  @!P3 ST.E.64 [R2.64], R50 ;  /* 0x000000320200b985 */ /* 0x000be2000c101b06 */
[----:B-1----:R-:W-:-:S02]  /*d940*/  @!P2 LEA R8, P5, R27, R0, 0x2 ;  /* 0x000000001b08a211 */ /* 0x002fc400078a10ff */
[-C--:B--2---:R-:W-:Y:S02]  /*d950*/  @!P1 LEA R6, P6, R25, R0.reuse, 0x2 ;  /* 0x0000000019069211 */ /* 0x084fe400078c10ff */
[----:B-----5:R-:W-:Y:S02]  /*d960*/  ISETP.GE.AND P4, PT, R20, c[0x0][0x3c8], PT ;  /* 0x0000f20014007a0c */ /* 0x020fe40003f86270 */
[----:B------:R-:W-:Y:S02]  /*d970*/  @!P0 LEA R2, P3, R23, R0, 0x2 ;  /* 0x0000000017028211 */ /* 0x000fe400078610ff */
[-C--:B------:R-:W-:Y:S02]  /*d980*/  @!P2 LEA.HI.X R9, R27, R4.reuse, R28, 0x2, P5 ;  /* 0x000000041b09a211 */ /* 0x080fe400028f141c */
[-C--:B------:R-:W-:Y:S02]  /*d990*/  @!P1 LEA.HI.X R7, R25, R4.reuse, R26, 0x2, P6 ;  /* 0x0000000419079211 */ /* 0x080fe400030f141a */
[----:B------:R-:W-:Y:S01]  /*d9a0*/  @!P0 LEA.HI.X R3, R23, R4, R24, 0x2, P3 ;  /* 0x0000000417038211 */ /* 0x000fe200018f1418 */
[----:B------:R-:W-:Y:S01]  /*d9b0*/  @!P2 ST.E.64 [R8.64], R90 ;  /* 0x0000005a0800a985 */ /* 0x000fe2000c101b06 */
[----:B------:R-:W-:-:S03]  /*d9c0*/  ISETP.GE.AND P5, PT, R10, c[0x0][0x3c8], PT ;  /* 0x0000f2000a007a0c */ /* 0x000fc60003fa6270 */
[----:B------:R1:W-:Y:S01]  /*d9d0*/  @!P1 ST.E.64 [R6.64], R74 ;  /* 0x0000004a06009985 */ /* 0x0003e2000c101b06 */
[----:B------:R-:W-:-:S03]  /*d9e0*/  ISETP.GE.AND P3, PT, R18, c[0x0][0x3c8], PT ;  /* 0x0000f20012007a0c */ /* 0x000fc60003f66270 */
[----:B------:R2:W-:Y:S01]  /*d9f0*/  @!P0 ST.E.64 [R2.64], R54 ;  /* 0x0000003602008985 */ /* 0x0005e2000c101b06 */
[----:B------:R-:W-:Y:S02]  /*da00*/  ISETP.GE.AND P2, PT, R16, c[0x0][0x3c8], PT ;  /* 0x0000f20010007a0c */ /* 0x000fe40003f46270 */
[----:B------:R-:W-:Y:S02]  /*da10*/  ISETP.GE.AND P1, PT, R14, c[0x0][0x3c8], PT ;  /* 0x0000f2000e007a0c */ /* 0x000fe40003f26270 */
[----:B-1----:R-:W-:-:S04]  /*da20*/  @!P4 LEA R6, P0, R20, R0, 0x2 ;  /* 0x000000001406c211 */ /* 0x002fc800078010ff */
[----:B------:R-:W-:Y:S02]  /*da30*/  @!P4 LEA.HI.X R7, R20, R4, R21, 0x2, P0 ;  /* 0x000000041407c211 */ /* 0x000fe400000f1415 */
[----:B------:R-:W-:Y:S02]  /*da40*/  ISETP.GE.AND P0, PT, R12, c[0x0][0x3c8], PT ;  /* 0x0000f2000c007a0c */ /* 0x000fe40003f06270 */
[C---:B--2---:R-:W-:Y:S01]  /*da50*/  @!P5 LEA R2, P6, R10.reuse, R0, 0x2 ;  /* 0x000000000a02d211 */ /* 0x044fe200078c10ff */
[----:B------:R1:W-:Y:S03]  /*da60*/  @!P4 ST.E.64 [R6.64], R78 ;  /* 0x0000004e0600c985 */ /* 0x0003e6000c101b06 */
[----:B---3--:R-:W-:Y:S02]  /*da70*/  @!P5 LEA.HI.X R3, R10, R4, R11, 0x2, P6 ;  /* 0x000000040a03d211 */ /* 0x008fe400030f140b */
[----:B------:R-:W-:-:S02]  /*da80*/  @!P3 LEA R10, P4, R18, R0, 0x2 ;  /* 0x00000000120ab211 */ /* 0x000fc400078810ff */
[-C--:B------:R-:W-:Y:S01]  /*da90*/  @!P2 LEA R8, P6, R16, R0.reuse, 0x2 ;  /* 0x000000001008a211 */ /* 0x080fe200078c10ff */
[----:B------:R2:W-:Y:S01]  /*daa0*/  @!P5 ST.E.64 [R2.64], R82 ;  /* 0x000000520200d985 */ /* 0x0005e2000c101b06 */
[----:B-1----:R-:W-:Y:S02]  /*dab0*/  @!P1 LEA R6, P5, R14, R0, 0x2 ;  /* 0x000000000e069211 */ /* 0x002fe400078a10ff */
[-C--:B------:R-:W-:Y:S02]  /*dac0*/  @!P3 LEA.HI.X R11, R18, R4.reuse, R19, 0x2, P4 ;  /* 0x00000004120bb211 */ /* 0x080fe400020f1413 */
[-C--:B----4-:R-:W-:Y:S02]  /*dad0*/  @!P2 LEA.HI.X R9, R16, R4.reuse, R17, 0x2, P6 ;  /* 0x000000041009a211 */ /* 0x090fe400030f1411 */
[----:B------:R-:W-:Y:S01]  /*dae0*/  @!P1 LEA.HI.X R7, R14, R4, R15, 0x2, P5 ;  /* 0x000000040e079211 */ /* 0x000fe200028f140f */
[----:B------:R1:W-:Y:S04]  /*daf0*/  @!P3 ST.E.64 [R10.64], R98 ;  /* 0x000000620a00b985 */ /* 0x0003e8000c101b06 */
[----:B------:R1:W-:Y:S04]  /*db00*/  @!P2 ST.E.64 [R8.64], R94 ;  /* 0x0000005e0800a985 */ /* 0x0003e8000c101b06 */
[----:B------:R1:W-:Y:S01]  /*db10*/  @!P1 ST.E.64 [R6.64], R86 ;  /* 0x0000005606009985 */ /* 0x0003e2000c101b06 */
[----:B--2---:R-:W-:-:S04]  /*db20*/  @!P0 LEA R2, P4, R12, R0, 0x2 ;  /* 0x000000000c028211 */ /* 0x004fc800078810ff */
[----:B------:R-:W-:-:S05]  /*db30*/  @!P0 LEA.HI.X R3, R12, R4, R13, 0x2, P4 ;  /* 0x000000040c038211 */ /* 0x000fca00020f140d */
[----:B------:R1:W-:Y:S01]  /*db40*/  @!P0 ST.E.64 [R2.64], R58 ;  /* 0x0000003a02008985 */ /* 0x0003e2000c101b06 */
[----:B------:R-:W-:-:S13]  /*db50*/  ISETP.GE.AND P0, PT, R5, c[0x0][0x3c8], PT ;  /* 0x0000f20005007a0c */ /* 0x000fda0003f06270 */
[----:B------:R-:W-:Y:S05]  /*db60*/  @P0 BRA `(.L_x_75) ;  /* 0x0000111000000947 */ /* 0x000fea0003800000 */
[----:B------:R-:W2:Y:S01]  /*db70*/  LDL R12, [R1+0x104] ;  /* 0x00010400010c7983 */ /* 0x000ea20000100800 */
[----:B-1----:R-:W-:-:S04]  /*db80*/  LEA R2, P0, R5, R0, 0x2 ;  /* 0x0000000005027211 */ /* 0x002fc800078010ff */
[----:B--2---:R-:W-:-:S05]  /*db90*/  LEA.HI.X R3, R5, R4, R12, 0x2, P0 ;  /* 0x0000000405037211 */ /* 0x004fca00000f140c */
[----:B------:R1:W-:Y:S01]  /*dba0*/  ST.E.64 [R2.64], R30 ;  /* 0x0000001e02007985 */ /* 0x0003e2000c101b06 */
[----:B------:R-:W-:Y:S05]  /*dbb0*/  BRA `(.L_x_75) ;  /* 0x000010c000007947 */ /* 0x000fea0003800000 */
.L_x_60:
[----:B------:R-:W2:Y:S04]  /*dbc0*/  LDL.LU R4, [R1+0x40] ;  /* 0x0000400001047983 */ /* 0x000ea80000300800 */
[----:B------:R-:W3:Y:S01]  /*dbd0*/  LDL.LU R6, [R1+0x44] ;  /* 0x0000440001067983 */ /* 0x000ee20000300800 */
[----:B------:R-:W-:Y:S02]  /*dbe0*/  ISETP.NE.U32.AND P1, PT, RZ, c[0x0][0x508], PT ;  /* 0x00014200ff007a0c */ /* 0x000fe40003f25070 */
[----:B------:R-:W-:Y:S01]  /*dbf0*/  ISETP.NE.U32.AND P3, PT, RZ, c[0x0][0x500], PT ;  /* 0x00014000ff007a0c */ /* 0x000fe20003f65070 */
[----:B------:R-:W4:Y:S01]  /*dc00*/  LDL.LU R0, [R1+0x58] ;  /* 0x0000580001007983 */ /* 0x000f220000300800 */
[----:B------:R-:W-:Y:S01]  /*dc10*/  ISETP.NE.AND.EX P1, PT, RZ, c[0x0][0x50c], PT, P1 ;  /* 0x00014300ff007a0c */ /* 0x000fe20003f25310 */
[----:B------:R-:W-:Y:S01]  /*dc20*/  IMAD.MOV.U32 R8, RZ, RZ, RZ ;  /* 0x000000ffff087224 */ /* 0x000fe200078e00ff */
[----:B------:R-:W-:Y:S01]  /*dc30*/  ISETP.NE.AND.EX P3, PT, RZ, c[0x0][0x504], PT, P3 ;  /* 0x00014100ff007a0c */ /* 0x000fe20003f65330 */
[----:B------:R-:W-:Y:S01]  /*dc40*/  IMAD.MOV.U32 R21, RZ, RZ, c[0x0][0x388] ;  /* 0x0000e200ff157624 */ /* 0x000fe200078e00ff */
[----:B--2---:R-:W-:-:S09]  /*dc50*/  IADD3 R2, P2, R4, c[0x0][0x500], RZ ;  /* 0x0001400004027a10 */ /* 0x004fd20007f5e0ff */
[----:B------:R-:W-:Y:S02]  /*dc60*/  @P1 IADD3 R4, P0, R4, c[0x0][0x508], RZ ;  /* 0x0001420004041a10 */ /* 0x000fe40007f1e0ff */
[C---:B---3--:R-:W-:Y:S02]  /*dc70*/  IADD3.X R3, R6.reuse, c[0x0][0x504], RZ, P2, !PT ;  /* 0x0001410006037a10 */ /* 0x048fe400017fe4ff */
[----:B------:R-:W-:-:S03]  /*dc80*/  @P1 IADD3.X R5, R6, c[0x0][0x50c], RZ, P0, !PT ;  /* 0x0001430006051a10 */ /* 0x000fc600007fe4ff */
[----:B------:R1:W5:Y:S04]  /*dc90*/  @P3 LDG.E R8, [R2.64] ;  /* 0x0000000602083981 */ /* 0x000368000c1e1900 */
[----:B------:R1:W5:Y:S01]  /*dca0*/  @P1 LDG.E R21, [R4.64] ;  /* 0x0000000604151981 */ /* 0x000362000c1e1900 */
[----:B----4-:R-:W-:-:S04]  /*dcb0*/  ISETP.NE.AND P0, PT, R0, RZ, PT ;  /* 0x000000ff0000720c */ /* 0x010fc80003f05270 */
[----:B------:R-:W-:Y:S01]  /*dcc0*/  SEL R19, R0, c[0x0][0x3d4], P0 ;  /* 0x0000f50000137a07 */ /* 0x000fe20000000000 */
[----:B------:R-:W-:Y:S05]  /*dcd0*/  @P1 BRA `(.L_x_81) ;  /* 0x0000004000001947 */ /* 0x000fea0003800000 */
[----:B------:R-:W-:Y:S05]  /*dce0*/  @!P3 BRA `(.L_x_81) ;  /* 0x000000300000b947 */ /* 0x000fea0003800000 */
[----:B------:R2:W3:Y:S04]  /*dcf0*/  LDG.E R0, [R2.64] ;  /* 0x0000000602007981 */ /* 0x0004e8000c1e1900 */
[----:B-12---:R-:W3:Y:S02]  /*dd00*/  LDG.E R2, [R2.64+0x4] ;  /* 0x0000040602027981 */ /* 0x006ee4000c1e1900 */
[----:B---3-5:R-:W-:Y:S02]  /*dd10*/  IADD3 R21, -R0, R2, RZ ;  /* 0x0000000200157210 */ /* 0x028fe40007ffe1ff */
.L_x_81:
[----:B-1----:R-:W2:Y:S04]  /*dd20*/  LDL.LU R4, [R1+0x50] ;  /* 0x0000500001047983 */ /* 0x002ea80000300800 */
[----:B------:R-:W3:Y:S04]  /*dd30*/  LDL.LU R2, [R1+0x3c] ;  /* 0x00003c0001027983 */ /* 0x000ee80000300800 */
[----:B------:R-:W4:Y:S01]  /*dd40*/  LDL.LU R0, [R1+0x7c] ;  /* 0x00007c0001007983 */ /* 0x000f220000300800 */
[----:B------:R-:W-:Y:S01]  /*dd50*/  BSSY B0, `(.L_x_82) ;  /* 0x0000039000007945 */ /* 0x000fe20003800000 */
[----:B-----5:R-:W-:-:S02]  /*dd60*/  SHF.R.S32.HI R18, RZ, 0x1f, R8 ;  /* 0x0000001fff127819 */ /* 0x020fc40000011408 */
[----:B------:R-:W1:Y:S02]  /*dd70*/  S2R R3, SR_TID.X ;  /* 0x0000000000037919 */ /* 0x000e640000002100 */
[----:B-1----:R-:W-:Y:S02]  /*dd80*/  ISETP.GT.AND P0, PT, R3, 0x7f, PT ;  /* 0x0000007f0300780c */ /* 0x002fe40003f04270 */
[----:B--2---:R-:W-:Y:S02]  /*dd90*/  LOP3.LUT R9, R4, 0xffff, RZ, 0xc0, !PT ;  /* 0x0000ffff04097812 */ /* 0x004fe400078ec0ff */
[----:B---3--:R-:W-:Y:S02]  /*dda0*/  SEL R15, R2, RZ, !P3 ;  /* 0x000000ff020f7207 */ /* 0x008fe40005800000 */
[----:B----4-:R-:W-:-:S07]  /*ddb0*/  SEL R20, R0, RZ, !P3 ;  /* 0x000000ff00147207 */ /* 0x010fce0005800000 */
[----:B------:R-:W-:Y:S05]  /*ddc0*/  @P0 BRA `(.L_x_83) ;  /* 0x0000031000000947 */ /* 0x000fea0003800000 */
[----:B------:R-:W2:Y:S01]  /*ddd0*/  LDL R2, [R1+0x4c] ;  /* 0x00004c0001027983 */ /* 0x000ea20000100800 */
[----:B------:R-:W-:Y:S01]  /*dde0*/  IMAD R0, R21, c[0x0][0x4e8], RZ ;  /* 0x00013a0015007a24 */ /* 0x000fe200078e02ff */
[----:B--2---:R-:W-:-:S04]  /*ddf0*/  LEA R14, R2, R3, 0x7 ;  /* 0x00000003020e7211 */ /* 0x004fc800078e38ff */
[----:B------:R-:W-:-:S13]  /*de00*/  ISETP.GE.AND P0, PT, R14, R0, PT ;  /* 0x000000000e00720c */ /* 0x000fda0003f06270 */
[----:B------:R-:W-:Y:S05]  /*de10*/  @P0 BRA `(.L_x_83) ;  /* 0x000002c000000947 */ /* 0x000fea0003800000 */
[----:B------:R-:W2:Y:S01]  /*de20*/  LDL.LU R23, [R1+0x80] ;  /* 0x0000800001177983 */ /* 0x000ea20000300800 */
[----:B------:R-:W-:Y:S01]  /*de30*/  IMAD.MOV.U32 R0, RZ, RZ, 0x368 ;  /* 0x00000368ff007424 */ /* 0x000fe200078e00ff */
[----:B------:R-:W-:-:S04]  /*de40*/  ISETP.GT.AND P2, PT, R19, 0x1, PT ;  /* 0x000000011300780c */ /* 0x000fc80003f44270 */
[----:B------:R-:W-:-:S04]  /*de50*/  SEL R0, R0, 0x328, P2 ;  /* 0x0000032800007807 */ /* 0x000fc80001000000 */
[----:B------:R1:W3:Y:S08]  /*de60*/  LDC.64 R6, c[0x0][R0+0x170] ;  /* 0x00005c0000067b82 */ /* 0x0002f00000000a00 */
[----:B------:R1:W4:Y:S08]  /*de70*/  LDC.64 R4, c[0x0][R0+0x168] ;  /* 0x00005a0000047b82 */ /* 0x0003300000000a00 */
[----:B------:R1:W5:Y:S08]  /*de80*/  LDC.64 R12, c[0x0][R0+0x178] ;  /* 0x00005e00000c7b82 */ /* 0x0003700000000a00 */
[----:B------:R1:W2:Y:S02]  /*de90*/  LDC.64 R10, c[0x0][R0+0x160] ;  /* 0x00005800000a7b82 */ /* 0x0002a40000000a00 */
[----:B-1----:R-:W-:-:S02]  /*dea0*/  IMAD.MOV.U32 R0, RZ, RZ, c[0x0][0x4e8] ;  /* 0x00013a00ff007624 */ /* 0x002fc400078e00ff */
[-C--:B---3--:R-:W-:Y:S02]  /*deb0*/  IMAD R7, R7, R15.reuse, RZ ;  /* 0x0000000f07077224 */ /* 0x088fe400078e02ff */
[----:B------:R-:W-:Y:S01]  /*dec0*/  IMAD.WIDE.U32 R2, R6, R15, RZ ;  /* 0x0000000f06027225 */ /* 0x000fe200078e00ff */
[----:B------:R-:W-:Y:S02]  /*ded0*/  ISETP.NE.AND P0, PT, R0, 0x1, PT ;  /* 0x000000010000780c */ /* 0x000fe40003f05270 */
[----:B------:R-:W-:Y:S01]  /*dee0*/  MOV R0, R14 ;  /* 0x0000000e00007202 */ /* 0x000fe20000000f00 */
[----:B------:R-:W-:Y:S02]  /*def0*/  IMAD R7, R6, R20, R7 ;  /* 0x0000001406077224 */ /* 0x000fe400078e0207 */
[-C--:B----4-:R-:W-:Y:S02]  /*df00*/  IMAD R16, R5, R9.reuse, RZ ;  /* 0x0000000905107224 */ /* 0x090fe400078e02ff */
[----:B------:R-:W-:Y:S01]  /*df10*/  IMAD.WIDE.U32 R4, R4, R9, RZ ;  /* 0x0000000904047225 */ /* 0x000fe200078e00ff */
[----:B------:R-:W-:-:S03]  /*df20*/  IADD3 R3, R3, R7, RZ ;  /* 0x0000000703037210 */ /* 0x000fc60007ffe0ff */
[----:B------:R-:W-:Y:S02]  /*df30*/  IMAD.IADD R16, R5, 0x1, R16 ;  /* 0x0000000105107824 */ /* 0x000fe400078e0210 */
[----:B------:R-:W-:-:S05]  /*df40*/  @P0 IMAD.HI.U32 R17, R14, c[0x0][0x4ec], RZ ;  /* 0x00013b000e110a27 */ /* 0x000fca00078e00ff */
[----:B------:R-:W-:Y:S02]  /*df50*/  @P0 SHF.R.U32.HI R0, RZ, c[0x0][0x4f0], R17 ;  /* 0x00013c00ff000a19 */ /* 0x000fe40000011611 */
[----:B------:R-:W-:-:S03]  /*df60*/  IADD3 R17, P1, P0, R2, R4, R8 ;  /* 0x0000000402117210 */ /* 0x000fc6000783e008 */
[----:B------:R-:W-:-:S04]  /*df70*/  IMAD.MOV R2, RZ, RZ, -R0 ;  /* 0x000000ffff027224 */ /* 0x000fc800078e0a00 */
[----:B------:R-:W-:Y:S01]  /*df80*/  IMAD R2, R2, c[0x0][0x4e8], R14 ;  /* 0x00013a0002027a24 */ /* 0x000fe200078e020e */
[----:B--2---:R-:W-:-:S05]  /*df90*/  SEL R6, R23, RZ, P2 ;  /* 0x000000ff17067207 */ /* 0x004fca0001000000 */
[-C--:B-----5:R-:W-:Y:S02]  /*dfa0*/  IMAD R7, R13, R6.reuse, RZ ;  /* 0x000000060d077224 */ /* 0x0a0fe400078e02ff */
[----:B------:R-:W-:Y:S01]  /*dfb0*/  IMAD.WIDE.U32 R4, R12, R6, RZ ;  /* 0x000000060c047225 */ /* 0x000fe200078e00ff */
[----:B------:R-:W-:Y:S02]  /*dfc0*/  IADD3.X R12, R3, R16, R18, P1, P0 ;  /* 0x00000010030c7210 */ /* 0x000fe40000fe0412 */
[----:B------:R-:W-:Y:S02]  /*dfd0*/  SHF.R.S32.HI R3, RZ, 0x1f, R0 ;  /* 0x0000001fff037819 */ /* 0x000fe40000011400 */
[----:B------:R-:W-:Y:S01]  /*dfe0*/  IADD3 R5, R5, R7, RZ ;  /* 0x0000000705057210 */ /* 0x000fe20007ffe0ff */
[----:B------:R-:W-:Y:S01]  /*dff0*/  IMAD.MOV.U32 R7, RZ, RZ, c[0x0][0x4a8] ;  /* 0x00012a00ff077624 */ /* 0x000fe200078e00ff */
[----:B------:R-:W-:Y:S01]  /*e000*/  IADD3 R4, P1, P0, R0, R17, R4 ;  /* 0x0000001100047210 */ /* 0x000fe2000783e004 */
[----:B------:R-:W-:Y:S01]  /*e010*/  IMAD R0, R11, R2, RZ ;  /* 0x000000020b007224 */ /* 0x000fe200078e02ff */
[----:B------:R-:W-:-:S02]  /*e020*/  SHF.R.S32.HI R6, RZ, 0x1f, R2 ;  /* 0x0000001fff067819 */ /* 0x000fc40000011402 */
[----:B------:R-:W-:-:S03]  /*e030*/  IADD3.X R5, R3, R12, R5, P1, P0 ;  /* 0x0000000c03057210 */ /* 0x000fc60000fe0405 */
[C---:B------:R-:W-:Y:S02]  /*e040*/  IMAD R0, R10.reuse, R6, R0 ;  /* 0x000000060a007224 */ /* 0x040fe400078e0200 */
[----:B------:R-:W-:Y:S01]  /*e050*/  IMAD.WIDE.U32 R2, R10, R2, R4 ;  /* 0x000000020a027225 */ /* 0x000fe200078e0004 */
[----:B------:R-:W-:Y:S02]  /*e060*/  MOV R5, c[0x0][0x4ac] ;  /* 0x00012b0000057a02 */ /* 0x000fe40000000f00 */
[----:B------:R-:W-:Y:S01]  /*e070*/  SEL R4, R7, c[0x0][0x450], P2 ;  /* 0x0001140007047a07 */ /* 0x000fe20001000000 */
[----:B------:R-:W-:Y:S01]  /*e080*/  IMAD.IADD R0, R3, 0x1, R0 ;  /* 0x0000000103007824 */ /* 0x000fe200078e0200 */
[----:B------:R-:W-:Y:S02]  /*e090*/  SEL R5, R5, c[0x0][0x454], P2 ;  /* 0x0001150005057a07 */ /* 0x000fe40001000000 */
[----:B------:R-:W-:-:S04]  /*e0a0*/  LEA R4, P0, R2, R4, 0x2 ;  /* 0x0000000402047211 */ /* 0x000fc800078010ff */
[----:B------:R-:W-:Y:S02]  /*e0b0*/  LEA.HI.X R5, R2, R5, R0, 0x2, P0 ;  /* 0x0000000502057211 */ /* 0x000fe400000f1400 */
[----:B------:R-:W-:-:S05]  /*e0c0*/  MOV R0, 0xff800000 ;  /* 0xff80000000007802 */ /* 0x000fca0000000f00 */
[----:B------:R1:W-:Y:S02]  /*e0d0*/  STG.E [R4.64], R0 ;  /* 0x0000000004007986 */ /* 0x0003e4000c101906 */
.L_x_83:
[----:B------:R-:W-:Y:S05]  /*e0e0*/  BSYNC B0 ;  /* 0x0000000000007941 */ /* 0x000fea0003800000 */
.L_x_82:
[----:B------:R-:W-:-:S13]  /*e0f0*/  ISETP.GT.AND P0, PT, R19, 0x1, PT ;  /* 0x000000011300780c */ /* 0x000fda0003f04270 */
[----:B------:R-:W-:Y:S05]  /*e100*/  @P0 BRA `(.L_x_75) ;  /* 0x00000b7000000947 */ /* 0x000fea0003800000 */
[----:B-1----:R-:W2:Y:S01]  /*e110*/  LDL R0, [R1+0x4c] ;  /* 0x00004c0001007983 */ /* 0x002ea20000100800 */
[----:B------:R-:W-:-:S03]  /*e120*/  MOV R2, c[0x0][0x4e8] ;  /* 0x00013a0000027a02 */ /* 0x000fc60000000f00 */
[----:B------:R-:W1:Y:S01]  /*e130*/  S2R R3, SR_TID.X ;  /* 0x0000000000037919 */ /* 0x000e620000002100 */
[----:B------:R-:W-:Y:S02]  /*e140*/  ISETP.NE.AND P0, PT, R2, 0x1, PT ;  /* 0x000000010200780c */ /* 0x000fe40003f05270 */
[--C-:B-1----:R-:W-:Y:S02]  /*e150*/  SHF.R.S32.HI R4, RZ, 0x1f, R3.reuse ;  /* 0x0000001fff047819 */ /* 0x102fe40000011403 */
[----:B------:R-:W-:Y:S02]  /*e160*/  SHF.R.S32.HI R6, RZ, 0x1f, R3 ;  /* 0x0000001fff067819 */ /* 0x000fe40000011403 */
[-C--:B------:R-:W-:Y:S02]  /*e170*/  LEA.HI R4, R4, R3.reuse, RZ, 0x3 ;  /* 0x0000000304047211 */ /* 0x080fe400078f18ff */
[----:B------:R-:W-:Y:S02]  /*e180*/  LEA.HI R6, R6, R3, RZ, 0x3 ;  /* 0x0000000306067211 */ /* 0x000fe400078f18ff */
[----:B------:R-:W-:-:S02]  /*e190*/  LOP3.LUT R4, R4, 0xfffffff8, RZ, 0xc0, !PT ;  /* 0xfffffff804047812 */ /* 0x000fc400078ec0ff */
[----:B------:R-:W-:-:S03]  /*e1a0*/  SHF.R.S32.HI R6, RZ, 0x3, R6 ;  /* 0x00000003ff067819 */ /* 0x000fc60000011406 */
[----:B------:R-:W-:Y:S02]  /*e1b0*/  IMAD.IADD R4, R3, 0x1, -R4 ;  /* 0x0000000103047824 */ /* 0x000fe400078e0a04 */
[----:B------:R-:W-:-:S03]  /*e1c0*/  IMAD.WIDE.U32 R2, R8, c[0x0][0x3a0], RZ ;  /* 0x0000e80008027a25 */ /* 0x000fc600078e00ff */
[----:B------:R-:W-:Y:S02]  /*e1d0*/  LEA R4, R4, R6, 0x5 ;  /* 0x0000000604047211 */ /* 0x000fe400078e28ff */
[----:B--2---:R-:W-:Y:S01]  /*e1e0*/  MOV R5, R0 ;  /* 0x0000000000057202 */ /* 0x004fe20000000f00 */
[----:B------:R-:W-:-:S03]  /*e1f0*/  IMAD R0, R18, c[0x0][0x3a0], RZ ;  /* 0x0000e80012007a24 */ /* 0x000fc600078e02ff */
[----:B------:R-:W-:Y:S01]  /*e200*/  LEA R4, R5, R4, 0x7 ;  /* 0x0000000405047211 */ /* 0x000fe200078e38ff */
[----:B------:R-:W-:Y:S02]  /*e210*/  IMAD R8, R8, c[0x0][0x3a4], R0 ;  /* 0x0000e90008087a24 */ /* 0x000fe400078e0200 */
[----:B------:R-:W-:Y:S01]  /*e220*/  IMAD R5, R20, c[0x0][0x3f0], RZ ;  /* 0x0000fc0014057a24 */ /* 0x000fe200078e02ff */
[----:B------:R-:W-:Y:S01]  /*e230*/  MOV R0, R4 ;  /* 0x0000000400007202 */ /* 0x000fe20000000f00 */
[----:B------:R-:W-:Y:S02]  /*e240*/  IMAD.IADD R3, R3, 0x1, R8 ;  /* 0x0000000103037824 */ /* 0x000fe400078e0208 */
[----:B------:R-:W-:-:S04]  /*e250*/  @P0 IMAD.HI.U32 R6, R4, c[0x0][0x4ec], RZ ;  /* 0x00013b0004060a27 */ /* 0x000fc800078e00ff */
[----:B------:R-:W-:Y:S01]  /*e260*/  IMAD.WIDE.U32 R2, R9, c[0x0][0x3e8], R2 ;  /* 0x0000fa0009027a25 */ /* 0x000fe200078e0002 */
[----:B------:R-:W-:-:S03]  /*e270*/  @P0 SHF.R.U32.HI R0, RZ, c[0x0][0x4f0], R6 ;  /* 0x00013c00ff000a19 */ /* 0x000fc60000011606 */
[----:B------:R-:W-:Y:S01]  /*e280*/  IMAD R3, R9, c[0x0][0x3ec], R3 ;  /* 0x0000fb0009037a24 */ /* 0x000fe200078e0203 */
[----:B------:R-:W-:Y:S01]  /*e290*/  SHF.R.S32.HI R6, RZ, 0x1f, R0 ;  /* 0x0000001fff067819 */ /* 0x000fe20000011400 */
[C---:B------:R-:W-:Y:S01]  /*e2a0*/  IMAD R7, R15.reuse, c[0x0][0x3f4], R5 ;  /* 0x0000fd000f077a24 */ /* 0x040fe200078e0205 */
[----:B------:R-:W-:Y:S01]  /*e2b0*/  IADD3 R5, -R0, RZ, RZ ;  /* 0x000000ff00057210 */ /* 0x000fe20007ffe1ff */
[----:B------:R-:W-:-:S04]  /*e2c0*/  IMAD.WIDE.U32 R2, R15, c[0x0][0x3f0], R2 ;  /* 0x0000fc000f027a25 */ /* 0x000fc800078e0002 */
[----:B------:R-:W-:Y:S02]  /*e2d0*/  IMAD R6, R6, c[0x0][0x3e0], RZ ;  /* 0x0000f80006067a24 */ /* 0x000fe400078e02ff */
[----:B------:R-:W-:Y:S02]  /*e2e0*/  IMAD.IADD R3, R3, 0x1, R7 ;  /* 0x0000000103037824 */ /* 0x000fe400078e0207 */
[----:B------:R-:W-:Y:S02]  /*e2f0*/  IMAD R4, R5, c[0x0][0x4e8], R4 ;  /* 0x00013a0005047a24 */ /* 0x000fe400078e0204 */
[C---:B------:R-:W-:Y:S02]  /*e300*/  IMAD R6, R0.reuse, c[0x0][0x3e4], R6 ;  /* 0x0000f90000067a24 */ /* 0x040fe400078e0206 */
[----:B------:R-:W-:Y:S01]  /*e310*/  IMAD.WIDE.U32 R2, R0, c[0x0][0x3e0], R2 ;  /* 0x0000f80000027a25 */ /* 0x000fe200078e0002 */
[----:B------:R-:W-:-:S04]  /*e320*/  SHF.R.S32.HI R0, RZ, 0x1f, R4 ;  /* 0x0000001fff007819 */ /* 0x000fc80000011404 */
[----:B------:R-:W-:Y:S01]  /*e330*/  IADD3 R3, R3, R6, RZ ;  /* 0x0000000603037210 */ /* 0x000fe20007ffe0ff */
[----:B------:R-:W-:-:S04]  /*e340*/  IMAD R0, R0, c[0x0][0x3d8], RZ ;  /* 0x0000f60000007a24 */ /* 0x000fc800078e02ff */
[----:B------:R-:W-:-:S04]  /*e350*/  IMAD.WIDE.U32 R2, R4, c[0x0][0x3d8], R2 ;  /* 0x0000f60004027a25 */ /* 0x000fc800078e0002 */
[----:B------:R-:W-:Y:S01]  /*e360*/  IMAD R4, R4, c[0x0][0x3dc], R0 ;  /* 0x0000f70004047a24 */ /* 0x000fe200078e0200 */
[----:B------:R-:W-:-:S04]  /*e370*/  LEA R14, P0, R2, c[0x0][0x380], 0x1 ;  /* 0x0000e000020e7a11 */ /* 0x000fc800078008ff */
[----:B------:R-:W-:-:S04]  /*e380*/  IADD3 R4, R3, R4, RZ ;  /* 0x0000000403047210 */ /* 0x000fc80007ffe0ff */
[----:B------:R-:W-:Y:S01]  /*e390*/  LEA.HI.X R5, R2, c[0x0][0x384], R4, 0x1, P0 ;  /* 0x0000e10002057a11 */ /* 0x000fe200000f0c04 */
[----:B------:R-:W-:Y:S05]  /*e3a0*/  BRA.DIV ~URZ, `(.L_x_84) ;  /* 0x000026327f007947 */ /* 0x000fea000b800000 */
[----:B------:R1:W2:Y:S02]  /*e3b0*/  SHFL.IDX PT, R4, R5, RZ, 0x181f ;  /* 0x00181fff05047589 */ /* 0x0002a400000e0000 */
.L_x_142:
[----:B------:R-:W-:Y:S05]  /*e3c0*/  BRA.DIV ~URZ, `(.L_x_85) ;  /* 0x000026827f007947 */ /* 0x000fea000b800000 */
[----:B------:R3:W4:Y:S02]  /*e3d0*/  SHFL.IDX PT, R0, R14, RZ, 0x181f ;  /* 0x00181fff0e007589 */ /* 0x00072400000e0000 */
.L_x_143:
[----:B------:R-:W5:Y:S02]  /*e3e0*/  S2R R2, SR_TID.X ;  /* 0x0000000000027919 */ /* 0x000f640000002100 */
[----:B-----5:R-:W-:-:S04]  /*e3f0*/  SHF.R.S32.HI R3, RZ, 0x1f, R2 ;  /* 0x0000001fff037819 */ /* 0x020fc80000011402 */
[----:B------:R-:W-:Y:S02]  /*e400*/  LEA.HI R3, R3, R2, RZ, 0x3 ;  /* 0x0000000203037211 */ /* 0x000fe400078f18ff */
[----:B------:R-:W5:Y:S02]  /*e410*/  LDL.LU R2, [R1+0x4c] ;  /* 0x00004c0001027983 */ /* 0x000f640000300800 */
[----:B------:R-:W-:Y:S01]  /*e420*/  SHF.R.S32.HI R3, RZ, 0x3, R3 ;  /* 0x00000003ff037819 */ /* 0x000fe20000011403 */
[----:B------:R-:W-:Y:S01]  /*e430*/  IMAD R13, R21, c[0x0][0x4e8], RZ ;  /* 0x00013a00150d7a24 */ /* 0x000fe200078e02ff */
[----:B------:R-:W-:Y:S03]  /*e440*/  BSSY B0, `(.L_x_86) ;  /* 0x000001e000007945 */ /* 0x000fe60003800000 */
        /* <DEDUP_REMOVED lines=18> */
[----:B--2---:R-:W-:Y:S02]  /*e570*/  @!P3 LEA.HI.X R11, R251, R4, R2, 0x1, P4 ;  /* 0x00000004fb0bb211 */ /* 0x004fe400020f0c02 */
[----:B------:R-:W-:Y:S02]  /*e580*/  SHF.R.S32.HI R18, RZ, 0x1f, R18 ;  /* 0x0000001fff127819 */ /* 0x000fe40000011412 */
[----:B------:R-:W-:Y:S01]  /*e590*/  SHF.R.S32.HI R16, RZ, 0x1f, R16 ;  /* 0x0000001fff107819 */ /* 0x000fe20000011410 */
[----:B------:R2:W-:Y:S01]  /*e5a0*/  @!P3 ST.E.128 [R10.64], RZ ;  /* 0x000000ff0a00b985 */ /* 0x0005e2000c101d06 */
[----:B------:R-:W-:-:S02]  /*e5b0*/  @!P0 LEA R2, P4, R15, R0, 0x1 ;  /* 0x000000000f028211 */ /* 0x000fc400078808ff */
[-C--:B------:R-:W-:Y:S02]  /*e5c0*/  @!P2 LEA.HI.X R9, R19, R4.reuse, R20, 0x1, P6 ;  /* 0x000000041309a211 */ /* 0x080fe400030f0c14 */
[-C--:B------:R-:W-:Y:S02]  /*e5d0*/  @!P1 LEA.HI.X R7, R17, R4.reuse, R18, 0x1, P5 ;  /* 0x0000000411079211 */ /* 0x080fe400028f0c12 */
[----:B------:R-:W-:Y:S01]  /*e5e0*/  @!P0 LEA.HI.X R3, R15, R4, R16, 0x1, P4 ;  /* 0x000000040f038211 */ /* 0x000fe200020f0c10 */
[----:B------:R2:W-:Y:S04]  /*e5f0*/  @!P2 ST.E.128 [R8.64], RZ ;  /* 0x000000ff0800a985 */ /* 0x0005e8000c101d06 */
[----:B------:R2:W-:Y:S04]  /*e600*/  @!P1 ST.E.128 [R6.64], RZ ;  /* 0x000000ff06009985 */ /* 0x0005e8000c101d06 */
[----:B------:R2:W-:Y:S02]  /*e610*/  @!P0 ST.E.128 [R2.64], RZ ;  /* 0x000000ff02008985 */ /* 0x0005e4000c101d06 */
.L_x_87:
[----:B------:R-:W-:Y:S05]  /*e620*/  BSYNC B0 ;  /* 0x0000000000007941 */ /* 0x000fea0003800000 */
.L_x_86:
[----:B------:R-:W-:Y:S05]  /*e630*/  BRA.DIV ~URZ, `(.L_x_88) ;  /* 0x000024727f007947 */ /* 0x000fea000b800000 */
[----:B--2---:R2:W1:Y:S04]  /*e640*/  SHFL.IDX PT, R4, R5, 0x1, 0x181f ;  /* 0x00381f0005047f89 */ /* 0x00446800000e0000 */
[----:B----4-:R2:W4:Y:S02]  /*e650*/  SHFL.IDX PT, R0, R14, 0x1, 0x181f ;  /* 0x00381f000e007f89 */ /* 0x01052400000e0000 */
.L_x_144:
[----:B------:R-:W-:Y:S01]  /*e660*/  IADD3 R2, R12, 0x20, RZ ;  /* 0x000000200c027810 */ /* 0x000fe20007ffe0ff */
        /* <DEDUP_REMOVED lines=18> */
[----:B-1----:R-:W-:Y:S02]  /*e790*/  @!P3 LEA.HI.X R11, R251, R4, R3, 0x1, P4 ;  /* 0x00000004fb0bb211 */ /* 0x002fe400020f0c03 */
        /* <DEDUP_REMOVED lines=10> */
.L_x_90:
[----:B------:R-:W-:Y:S05]  /*e840*/  BSYNC B0 ;  /* 0x0000000000007941 */ /* 0x000fea0003800000 */
.L_x_89:
[----:B------:R-:W-:Y:S05]  /*e850*/  BRA.DIV ~URZ, `(.L_x_91) ;  /* 0x000023127f007947 */ /* 0x000fea000b800000 */
[----:B-1----:R1:W2:Y:S02]  /*e860*/  SHFL.IDX PT, R4, R5, 0x2, 0x181f ;  /* 0x00581f0005047f89 */ /* 0x0022a400000e0000 */
.L_x_145:
[----:B------:R-:W-:Y:S05]  /*e870*/  BRA.DIV ~URZ, `(.L_x_92) ;  /* 0x000023627f007947 */ /* 0x000fea000b800000 */
[----:B----4-:R4:W1:Y:S02]  /*e880*/  SHFL.IDX PT, R0, R14, 0x2, 0x181f ;  /* 0x00581f000e007f89 */ /* 0x01086400000e0000 */
.L_x_146:
        /* <DEDUP_REMOVED lines=13> */
[C---:B-1----:R-:W-:Y:S02]  /*e960*/  @!P3 LEA R10, P4, R251.reuse, R0, 0x1 ;  /* 0x00000000fb0ab211 */ /* 0x042fe400078808ff */
        /* <DEDUP_REMOVED lines=16> */
.L_x_94:
[----:B------:R-:W-:Y:S05]  /*ea70*/  BSYNC B0 ;  /* 0x0000000000007941 */ /* 0x000fea0003800000 */
.L_x_93:
[----:B------:R-:W-:Y:S05]  /*ea80*/  BRA.DIV ~URZ, `(.L_x_95) ;  /* 0x000021b27f007947 */ /* 0x000fea000b800000 */
[----:B--2---:R2:W3:Y:S04]  /*ea90*/  SHFL.IDX PT, R4, R5, 0x3, 0x181f ;  /* 0x00781f0005047f89 */ /* 0x0044e800000e0000 */
[----:B-1----:R2:W1:Y:S02]  /*eaa0*/  SHFL.IDX PT, R0, R14, 0x3, 0x181f ;  /* 0x00781f000e007f89 */ /* 0x00246400000e0000 */
.L_x_147:
[----:B------:R-:W-:-:S04]  /*eab0*/  IADD3 R2, R12, 0x60, RZ ;  /* 0x000000600c027810 */ /* 0x000fc80007ffe0ff */
[----:B------:R-:W-:-:S13]  /*eac0*/  ISETP.GE.AND P0, PT, R2, R13, PT ;  /* 0x0000000d0200720c */ /* 0x000fda0003f06270 */
[----:B------:R-:W-:Y:S05]  /*ead0*/  @P0 BRA `(.L_x_75) ;  /* 0x000001a000000947 */ /* 0x000fea0003800000 */
[C---:B------:R-:W-:Y:S02]  /*eae0*/  IADD3 R17, R251.reuse, 0x40, RZ ;  /* 0x00000040fb117810 */ /* 0x040fe40007ffe0ff */
[C---:B------:R-:W-:Y:S02]  /*eaf0*/  IADD3 R15, R251.reuse, 0x80, RZ ;  /* 0x00000080fb0f7810 */ /* 0x040fe40007ffe0ff */
[C---:B------:R-:W-:Y:S02]  /*eb00*/  ISETP.GE.AND P3, PT, R251.reuse, c[0x0][0x3c8], PT ;  /* 0x0000f200fb007a0c */ /* 0x040fe40003f66270 */
[----:B--2---:R-:W-:Y:S02]  /*eb10*/  IADD3 R5, R251, 0xc0, RZ ;  /* 0x000000c0fb057810 */ /* 0x004fe40007ffe0ff */
[----:B------:R-:W-:Y:S02]  /*eb20*/  ISETP.GE.AND P2, PT, R17, c[0x0][0x3c8], PT ;  /* 0x0000f20011007a0c */ /* 0x000fe40003f46270 */
[----:B------:R-:W-:-:S02]  /*eb30*/  ISETP.GE.AND P1, PT, R15, c[0x0][0x3c8], PT ;  /* 0x0000f2000f007a0c */ /* 0x000fc40003f26270 */
[----:B------:R-:W-:Y:S02]  /*eb40*/  ISETP.GE.AND P0, PT, R5, c[0x0][0x3c8], PT ;  /* 0x0000f20005007a0c */ /* 0x000fe40003f06270 */
[C---:B------:R-:W-:Y:S02]  /*eb50*/  IADD3 R18, R251.reuse, 0x40, RZ ;  /* 0x00000040fb127810 */ /* 0x040fe40007ffe0ff */
[----:B------:R-:W-:Y:S02]  /*eb60*/  SHF.R.S32.HI R3, RZ, 0x1f, R251 ;  /* 0x0000001fff037819 */ /* 0x000fe400000114fb */
[C---:B-1----:R-:W-:Y:S02]  /*eb70*/  @!P3 LEA R10, P4, R251.reuse, R0, 0x1 ;  /* 0x00000000fb0ab211 */ /* 0x042fe400078808ff */
[C---:B------:R-:W-:Y:S02]  /*eb80*/  IADD3 R16, R251.reuse, 0x80, RZ ;  /* 0x00000080fb107810 */ /* 0x040fe40007ffe0ff */
[----:B---34-:R-:W-:-:S02]  /*eb90*/  IADD3 R14, R251, 0xc0, RZ ;  /* 0x000000c0fb0e7810 */ /* 0x018fc40007ffe0ff */
[-C--:B------:R-:W-:Y:S02]  /*eba0*/  @!P2 LEA R8, P6, R17, R0.reuse, 0x1 ;  /* 0x000000001108a211 */ /* 0x080fe400078c08ff */
[----:B------:R-:W-:Y:S02]  /*ebb0*/  SHF.R.S32.HI R18, RZ, 0x1f, R18 ;  /* 0x0000001fff127819 */ /* 0x000fe40000011412 */
[----:B------:R-:W-:Y:S02]  /*ebc0*/  @!P1 LEA R6, P5, R15, R0, 0x1 ;  /* 0x000000000f069211 */ /* 0x000fe400078a08ff */
[----:B------:R-:W-:Y:S02]  /*ebd0*/  @!P3 LEA.HI.X R11, R251, R4, R3, 0x1, P4 ;  /* 0x00000004fb0bb211 */ /* 0x000fe400020f0c03 */
        /* <DEDUP_REMOVED lines=10> */
.L_x_75:
[----:B------:R-:W-:Y:S05]  /*ec80*/  BSYNC B1 ;  /* 0x0000000000017941 */ /* 0x000fea0003800000 */
.L_x_59:
[----:B-1--4-:R-:W4:Y:S02]  /*ec90*/  LDL R0, [R1+0x180] ;  /* 0x0001800001007983 */ /* 0x012f240000100800 */
[----:B----4-:R-:W-:-:S13]  /*eca0*/  ISETP.NE.AND P0, PT, R0, RZ, PT ;  /* 0x000000ff0000720c */ /* 0x010fda0003f05270 */
[----:B------:R-:W-:Y:S01]  /*ecb0*/  @P0 WARPSYNC 0xffffffff ;  /* 0xffffffff00000948 */ /* 0x000fe20003800000 */
[----:B------:R-:W-:Y:S06]  /*ecc0*/  @P0 BAR.SYNC.DEFER_BLOCKING 0x5, 0x100 ;  /* 0x0144000000000b1d */ /* 0x000fec0000010000 */
[----:B--23--:R-:W1:Y:S04]  /*ecd0*/  @P0 LDS.128 R4, [0x1a080] ;  /* 0x01a08000ff040984 */ /* 0x00ce680000000c00 */
[----:B-1----:R1:W-:Y:S04]  /*ece0*/  @P0 STL.64 [R1+0x48], R4 ;  /* 0x0000480401000387 */ /* 0x0023e80000100a00 */
[----:B------:R1:W-:Y:S04]  /*ecf0*/  @P0 STL.64 [R1+0x50], R6 ;  /* 0x0000500601000387 */ /* 0x0003e80000100a00 */
[----:B------:R-:W-:Y:S06]  /*ed00*/  @P0 BAR.ARV 0x4, 0x100 ;  /* 0x0104000000000b1d */ /* 0x000fec0000002000 */
[----:B------:R-:W-:Y:S05]  /*ed10*/  @P0 BRA `(.L_x_96) ;  /* 0x00000b9000000947 */ /* 0x000fea0003800000 */
[----:B------:R-:W2:Y:S01]  /*ed20*/  S2R R0, SR_TID.X ;  /* 0x0000000000007919 */ /* 0x000ea20000002100 */
[----:B-1----:R-:W-:Y:S01]  /*ed30*/  IMAD.MOV.U32 R7, RZ, RZ, RZ ;  /* 0x000000ffff077224 */ /* 0x002fe200078e00ff */
[----:B--2---:R-:W-:-:S04]  /*ed40*/  LOP3.LUT R13, R0, 0x1f, RZ, 0xc0, !PT ;  /* 0x0000001f000d7812 */ /* 0x004fc800078ec0ff */
[----:B------:R-:W-:Y:S01]  /*ed50*/  ISETP.NE.AND P5, PT, R13, 0x1f, PT ;  /* 0x0000001f0d00780c */ /* 0x000fe20003fa5270 */
[----:B------:R-:W-:Y:S10]  /*ed60*/  BRA.DIV ~URZ, `(.L_x_97) ;  /* 0x00001f927f007947 */ /* 0x000ff4000b800000 */
[----:B------:R1:W2:Y:S02]  /*ed70*/  SHFL.IDX PT, R9, R22, RZ, 0x1f ;  /* 0x00001fff16097589 */ /* 0x0002a400000e0000 */
.L_x_148:
[----:B------:R-:W-:Y:S05]  /*ed80*/  BRA.DIV ~URZ, `(.L_x_98) ;  /* 0x00001fe27f007947 */ /* 0x000fea000b800000 */
[----:B------:R3:W4:Y:S02]  /*ed90*/  SHFL.IDX PT, R8, R22, 0x1, 0x1f ;  /* 0x00201f0016087f89 */ /* 0x00072400000e0000 */
.L_x_149:
[----:B------:R-:W5:Y:S01]  /*eda0*/  LDL R0, [R1+0x54] ;  /* 0x0000540001007983 */ /* 0x000f620000100800 */
[----:B------:R-:W-:Y:S02]  /*edb0*/  IMAD.MOV.U32 R6, RZ, RZ, RZ ;  /* 0x000000ffff067224 */ /* 0x000fe400078e00ff */
[----:B-----5:R-:W-:-:S05]  /*edc0*/  IMAD.IADD R0, R0, 0x1, R13 ;  /* 0x0000000100007824 */ /* 0x020fca00078e020d */
[----:B------:R-:W-:-:S13]  /*edd0*/  ISETP.GE.OR P0, PT, R0, c[0x0][0x53c], !P5 ;  /* 0x00014f0000007a0c */ /* 0x000fda0006f06670 */
[----:B------:R-:W-:Y:S01]  /*ede0*/  @!P0 IMAD.MOV.U32 R2, RZ, RZ, 0x4 ;  /* 0x00000004ff028424 */ /* 0x000fe200078e00ff */
[----:B------:R-:W-:-:S03]  /*edf0*/  @!P0 MOV R3, 0x4 ;  /* 0x0000000400038802 */ /* 0x000fc60000000f00 */
[----:B------:R-:W-:-:S04]  /*ee00*/  @!P0 IMAD.WIDE R4, R0, R2, c[0x0][0x580] ;  /* 0x0001600000048625 */ /* 0x000fc800078e0202 */
[----:B------:R-:W-:Y:S01]  /*ee10*/  @!P0 IMAD.WIDE R2, R0, R3, c[0x0][0x578] ;  /* 0x00015e0000028625 */ /* 0x000fe200078e0203 */
[----:B------:R-:W5:Y:S04]  /*ee20*/  @!P0 LDG.E R6, [R4.64] ;  /* 0x0000000604068981 */ /* 0x000f68000c1e1900 */
[----:B------:R-:W5:Y:S01]  /*ee30*/  @!P0 LDG.E R7, [R2.64] ;  /* 0x0000000602078981 */ /* 0x000f62000c1e1900 */
[C---:B------:R-:W-:Y:S02]  /*ee40*/  ISETP.GE.U32.AND P4, PT, R13.reuse, 0x10, PT ;  /* 0x000000100d00780c */ /* 0x040fe40003f86070 */
[C---:B------:R-:W-:Y:S02]  /*ee50*/  ISETP.GE.U32.AND P3, PT, R13.reuse, 0x8, PT ;  /* 0x000000080d00780c */ /* 0x040fe40003f66070 */
[----:B------:R-:W-:-:S02]  /*ee60*/  ISETP.GE.U32.AND P2, PT, R13, 0x4, PT ;  /* 0x000000040d00780c */ /* 0x000fc40003f46070 */
[C---:B------:R-:W-:Y:S02]  /*ee70*/  ISETP.GE.U32.AND P1, PT, R13.reuse, 0x2, PT ;  /* 0x000000020d00780c */ /* 0x040fe40003f26070 */
[----:B------:R-:W-:Y:S02]  /*ee80*/  ISETP.NE.AND P0, PT, R13, RZ, PT ;  /* 0x000000ff0d00720c */ /* 0x000fe40003f05270 */
[----:B------:R-:W-:Y:S01]  /*ee90*/  MOV R10, RZ ;  /* 0x000000ff000a7202 */ /* 0x000fe20000000f00 */
[----:B-----5:R-:W-:Y:S01]  /*eea0*/  IMAD R0, R7, R6, RZ ;  /* 0x0000000607007224 */ /* 0x020fe200078e02ff */
[----:B------:R-:W-:Y:S07]  /*eeb0*/  BRA.DIV ~URZ, `(.L_x_99) ;  /* 0x00001f227f007947 */ /* 0x000fee000b800000 */
[----:B------:R1:W3:Y:S02]  /*eec0*/  SHFL.UP PT, R4, R0, 0x1, RZ ;  /* 0x0420000000047989 */ /* 0x0002e400000e00ff */
.L_x_150:
[----:B---3--:R-:W-:-:S04]  /*eed0*/  SEL R4, R4, RZ, P0 ;  /* 0x000000ff04047207 */ /* 0x008fc80000000000 */
        /* <DEDUP_REMOVED lines=14> */
[----:B------:R1:W3:Y:S02]  /*efc0*/  SHFL.IDX PT, R0, R4, 0x1f, 0x1f ;  /* 0x03e01f0004007f89 */ /* 0x0002e400000e0000 */
.L_x_151:
[----:B---3--:R-:W-:Y:S01]  /*efd0*/  IMAD R0, R0, c[0x0][0x538], RZ ;  /* 0x00014e0000007a24 */ /* 0x008fe200078e02ff */
[----:B------:R-:W-:Y:S04]  /*efe0*/  BSSY B1, `(.L_x_101) ;  /* 0x0000083000017945 */ /* 0x000fe80003800000 */
[----:B----4-:R-:W-:-:S04]  /*eff0*/  IADD3 R8, R0, R8, RZ ;  /* 0x0000000800087210 */ /* 0x010fc80007ffe0ff */
[----:B--2---:R-:W-:-:S13]  /*f000*/  ISETP.GT.AND P6, PT, R8, R9, PT ;  /* 0x000000090800720c */ /* 0x004fda0003fc4270 */
[----:B------:R-:W-:Y:S05]  /*f010*/  @P6 BRA `(.L_x_102) ;  /* 0x0000025000006947 */ /* 0x000fea0003800000 */
.L_x_106:
[----:B------:R-:W2:Y:S02]  /*f020*/  LDL.LU R0, [R1+0x54] ;  /* 0x0000540001007983 */ /* 0x000ea40000300800 */
[----:B--2---:R-:W-:-:S04]  /*f030*/  IADD3 R0, R0, 0x1f, RZ ;  /* 0x0000001f00007810 */ /* 0x004fc80007ffe0ff */
[----:B------:R-:W-:-:S13]  /*f040*/  ISETP.GE.AND P6, PT, R0, c[0x0][0x53c], PT ;  /* 0x00014f0000007a0c */ /* 0x000fda0003fc6270 */
[----:B------:R-:W-:Y:S05]  /*f050*/  @P6 BRA `(.L_x_103) ;  /* 0x0000076000006947 */ /* 0x000fea0003800000 */
[----:B------:R2:W-:Y:S01]  /*f060*/  STL [R1+0x54], R0 ;  /* 0x0000540001007387 */ /* 0x0005e20000100800 */
[----:B------:R-:W-:Y:S01]  /*f070*/  CS2R R6, SRZ ;  /* 0x0000000000067805 */ /* 0x000fe2000001ff00 */
[----:B--2---:R-:W-:-:S04]  /*f080*/  IADD3 R0, R0, R13, RZ ;  /* 0x0000000d00007210 */ /* 0x004fc80007ffe0ff */
[----:B------:R-:W-:-:S13]  /*f090*/  ISETP.GE.OR P6, PT, R0, c[0x0][0x53c], !P5 ;  /* 0x00014f0000007a0c */ /* 0x000fda0006fc6670 */
[----:B------:R-:W-:Y:S02]  /*f0a0*/  @!P6 MOV R2, 0x4 ;  /* 0x000000040002e802 */ /* 0x000fe40000000f00 */
[----:B------:R-:W-:-:S03]  /*f0b0*/  @!P6 MOV R3, 0x4 ;  /* 0x000000040003e802 */ /* 0x000fc60000000f00 */
[----:B-1----:R-:W-:-:S04]  /*f0c0*/  @!P6 IMAD.WIDE R4, R0, R2, c[0x0][0x580] ;  /* 0x000160000004e625 */ /* 0x002fc800078e0202 */
[----:B------:R-:W-:Y:S01]  /*f0d0*/  @!P6 IMAD.WIDE R2, R0, R3, c[0x0][0x578] ;  /* 0x00015e000002e625 */ /* 0x000fe200078e0203 */
[----:B------:R-:W2:Y:S04]  /*f0e0*/  @!P6 LDG.E R6, [R4.64] ;  /* 0x000000060406e981 */ /* 0x000ea8000c1e1900 */
[----:B------:R-:W2:Y:S02]  /*f0f0*/  @!P6 LDG.E R7, [R2.64] ;  /* 0x000000060207e981 */ /* 0x000ea4000c1e1900 */
[----:B--2---:R-:W-:Y:S01]  /*f100*/  IMAD R0, R7, R6, RZ ;  /* 0x0000000607007224 */ /* 0x004fe200078e02ff */
[----:B------:R-:W-:Y:S05]  /*f110*/  BRA.DIV ~URZ, `(.L_x_104) ;  /* 0x00001ea27f007947 */ /* 0x000fea000b800000 */
[----:B------:R1:W2:Y:S02]  /*f120*/  SHFL.UP PT, R2, R0, 0x1, RZ ;  /* 0x0420000000027989 */ /* 0x0002a400000e00ff */
.L_x_152:
        /* <DEDUP_REMOVED lines=16> */
.L_x_153:
[----:B--2---:R-:W-:-:S05]  /*f230*/  IMAD R0, R0, c[0x0][0x538], RZ ;  /* 0x00014e0000007a24 */ /* 0x004fca00078e02ff */
[----:B------:R-:W-:-:S04]  /*f240*/  IADD3 R8, R0, R8, RZ ;  /* 0x0000000800087210 */ /* 0x000fc80007ffe0ff */
[----:B------:R-:W-:-:S13]  /*f250*/  ISETP.GT.AND P6, PT, R8, R9, PT ;  /* 0x000000090800720c */ /* 0x000fda0003fc4270 */
[----:B-1----:R-:W-:Y:S05]  /*f260*/  @!P6 BRA `(.L_x_106) ;  /* 0xfffffdb00000e947 */ /* 0x002fea000383ffff */
.L_x_102:
[----:B------:R-:W-:-:S05]  /*f270*/  IADD3 R8, -R0, R8, RZ ;  /* 0x0000000800087210 */ /* 0x000fca0007ffe1ff */
[----:B------:R-:W-:-:S05]  /*f280*/  IMAD R0, R4, c[0x0][0x538], R8 ;  /* 0x00014e0004007a24 */ /* 0x000fca00078e0208 */
[----:B------:R-:W-:Y:S01]  /*f290*/  ISETP.GT.AND P0, PT, R0, R9, PT ;  /* 0x000000090000720c */ /* 0x000fe20003f04270 */
[----:B------:R-:W-:-:S12]  /*f2a0*/  BRA.DIV ~URZ, `(.L_x_107) ;  /* 0x00001f027f007947 */ /* 0x000fd8000b800000 */
[----:B------:R-:W-:-:S04]  /*f2b0*/  VOTE.ANY R5, PT, !P0 ;  /* 0x0000000000057806 */ /* 0x000fc800040e0100 */
.L_x_154:
[----:B------:R2:W3:Y:S01]  /*f2c0*/  POPC R11, R5 ;  /* 0x00000005000b7309 */ /* 0x0004e20000000000 */
[----:B------:R-:W-:Y:S05]  /*f2d0*/  BRA.DIV ~URZ, `(.L_x_108) ;  /* 0x00001f227f007947 */ /* 0x000fea000b800000 */
[----:B---3--:R3:W4:Y:S04]  /*f2e0*/  SHFL.IDX PT, R6, R6, R11, 0x1f ;  /* 0x00001f0b06067589 */ /* 0x00872800000e0000 */
[----:B------:R3:W1:Y:S02]  /*f2f0*/  SHFL.IDX PT, R7, R7, R11, 0x1f ;  /* 0x00001f0b07077589 */ /* 0x00066400000e0000 */
.L_x_155:
[----:B------:R-:W-:Y:S01]  /*f300*/  ISETP.NE.AND P0, PT, R5, RZ, PT ;  /* 0x000000ff0500720c */ /* 0x000fe20003f05270 */
[----:B------:R-:W-:-:S12]  /*f310*/  BSSY B0, `(.L_x_109) ;  /* 0x0000005000007945 */ /* 0x000fd80003800000 */
[----:B------:R-:W-:Y:S05]  /*f320*/  @!P0 BRA `(.L_x_110) ;  /* 0x0000003000008947 */ /* 0x000fea0003800000 */
[----:B------:R-:W-:Y:S01]  /*f330*/  IADD3 R0, R11, -0x1, RZ ;  /* 0xffffffff0b007810 */ /* 0x000fe20007ffe0ff */
[----:B------:R-:W-:Y:S05]  /*f340*/  BRA.DIV ~URZ, `(.L_x_111) ;  /* 0x00001f827f007947 */ /* 0x000fea000b800000 */
[----:B------:R2:W3:Y:S02]  /*f350*/  SHFL.IDX PT, R10, R4, R0, 0x1f ;  /* 0x00001f00040a7589 */ /* 0x0004e400000e0000 */
.L_x_110:
[----:B------:R-:W-:Y:S05]  /*f360*/  BSYNC B0 ;  /* 0x0000000000007941 */ /* 0x000fea0003800000 */
.L_x_109:
[----:B--23--:R-:W-:Y:S01]  /*f370*/  IMAD R5, R10, c[0x0][0x538], R8 ;  /* 0x00014e000a057a24 */ /* 0x00cfe200078e0208 */
[----:B-1--4-:R-:W-:Y:S02]  /*f380*/  IABS R4, R6 ;  /* 0x0000000600047213 */ /* 0x012fe40000000000 */
[----:B------:R-:W-:Y:S01]  /*f390*/  IABS R0, R7 ;  /* 0x0000000700007213 */ /* 0x000fe20000000000 */
[----:B------:R-:W-:Y:S01]  /*f3a0*/  IMAD.IADD R10, R9, 0x1, -R5 ;  /* 0x00000001090a7824 */ /* 0x000fe200078e0a05 */
[----:B------:R1:W-:Y:S01]  /*f3b0*/  STL [R1+0x48], R5 ;  /* 0x0000480501007387 */ /* 0x0003e20000100800 */
[----:B------:R-:W2:Y:S03]  /*f3c0*/  I2F.RP R2, R4 ;  /* 0x0000000400027306 */ /* 0x000ea60000209400 */
[----:B------:R-:W3:Y:S05]  /*f3d0*/  LDL.LU R14, [R1+0x54] ;  /* 0x00005400010e7983 */ /* 0x000eea0000300800 */
[----:B--2---:R-:W2:Y:S02]  /*f3e0*/  MUFU.RCP R2, R2 ;  /* 0x0000000200027308 */ /* 0x004ea40000001000 */
[----:B--2---:R-:W-:-:S06]  /*f3f0*/  IADD3 R2, R2, 0xffffffe, RZ ;  /* 0x0ffffffe02027810 */ /* 0x004fcc0007ffe0ff */
[----:B------:R-:W2:Y:S01]  /*f400*/  F2I.FTZ.U32.TRUNC.NTZ R3, R2 ;  /* 0x0000000200037305 */ /* 0x000ea2000021f000 */
[----:B-1----:R-:W-:Y:S01]  /*f410*/  IMAD.MOV.U32 R5, RZ, RZ, R0 ;  /* 0x000000ffff057224 */ /* 0x002fe200078e0000 */
[----:B------:R-:W-:Y:S02]  /*f420*/  IABS R0, R6 ;  /* 0x0000000600007213 */ /* 0x000fe40000000000 */
[----:B------:R-:W-:-:S04]  /*f430*/  IABS R9, R10 ;  /* 0x0000000a00097213 */ /* 0x000fc80000000000 */
[----:B------:R-:W1:Y:S01]  /*f440*/  I2F.RP R12, R5 ;  /* 0x00000005000c7306 */ /* 0x000e620000209400 */
[----:B--2---:R-:W-:-:S04]  /*f450*/  IMAD.MOV R2, RZ, RZ, -R3 ;  /* 0x000000ffff027224 */ /* 0x004fc800078e0a03 */
[----:B------:R-:W-:Y:S01]  /*f460*/  IMAD R8, R2, R4, RZ ;  /* 0x0000000402087224 */ /* 0x000fe200078e02ff */
[----:B------:R-:W-:Y:S01]  /*f470*/  MOV R2, RZ ;  /* 0x000000ff00027202 */ /* 0x000fe20000000f00 */
[----:B------:R-:W-:-:S04]  /*f480*/  IMAD.MOV R0, RZ, RZ, -R0 ;  /* 0x000000ffff007224 */ /* 0x000fc800078e0a00 */
[----:B------:R-:W-:-:S04]  /*f490*/  IMAD.HI.U32 R8, R3, R8, R2 ;  /* 0x0000000803087227 */ /* 0x000fc800078e0002 */
[----:B------:R-:W-:Y:S02]  /*f4a0*/  IMAD.MOV.U32 R2, RZ, RZ, R9 ;  /* 0x000000ffff027224 */ /* 0x000fe400078e0009 */
[----:B------:R-:W-:Y:S02]  /*f4b0*/  IMAD.MOV.U32 R3, RZ, RZ, R0 ;  /* 0x000000ffff037224 */ /* 0x000fe400078e0000 */
[----:B------:R-:W-:-:S04]  /*f4c0*/  IMAD.HI.U32 R0, R8, R2, RZ ;  /* 0x0000000208007227 */ /* 0x000fc800078e00ff */
[----:B------:R-:W-:Y:S02]  /*f4d0*/  IMAD R2, R0, R3, R2 ;  /* 0x0000000300027224 */ /* 0x000fe400078e0202 */
[----:B-1----:R-:W1:Y:S03]  /*f4e0*/  MUFU.RCP R3, R12 ;  /* 0x0000000c00037308 */ /* 0x002e660000001000 */
[----:B------:R-:W-:Y:S02]  /*f4f0*/  ISETP.GT.U32.AND P1, PT, R4, R2, PT ;  /* 0x000000020400720c */ /* 0x000fe40003f24070 */
[----:B-1----:R-:W-:-:S11]  /*f500*/  IADD3 R3, R3, 0xffffffe, RZ ;  /* 0x0ffffffe03037810 */ /* 0x002fd60007ffe0ff */
[-C--:B------:R-:W-:Y:S01]  /*f510*/  @!P1 IADD3 R2, R2, -R4.reuse, RZ ;  /* 0x8000000402029210 */ /* 0x080fe20007ffe0ff */
[----:B------:R-:W1:Y:S03]  /*f520*/  F2I.FTZ.U32.TRUNC.NTZ R3, R3 ;  /* 0x0000000300037305 */ /* 0x000e66000021f000 */
[----:B------:R-:W-:Y:S02]  /*f530*/  ISETP.GE.U32.AND P2, PT, R2, R4, PT ;  /* 0x000000040200720c */ /* 0x000fe40003f46070 */
[----:B------:R-:W-:Y:S02]  /*f540*/  LOP3.LUT R2, R10, R6, RZ, 0x3c, !PT ;  /* 0x000000060a027212 */ /* 0x000fe400078e3cff */
[----:B------:R-:W-:Y:S02]  /*f550*/  @!P1 IADD3 R0, R0, 0x1, RZ ;  /* 0x0000000100009810 */ /* 0x000fe40007ffe0ff */
[----:B------:R-:W-:-:S02]  /*f560*/  ISETP.GE.AND P0, PT, R2, RZ, PT ;  /* 0x000000ff0200720c */ /* 0x000fc40003f06270 */
[----:B------:R-:W-:-:S05]  /*f570*/  ISETP.NE.AND P1, PT, R6, RZ, PT ;  /* 0x000000ff0600720c */ /* 0x000fca0003f25270 */
[----:B------:R-:W-:Y:S01]  /*f580*/  @P2 IADD3 R0, R0, 0x1, RZ ;  /* 0x0000000100002810 */ /* 0x000fe20007ffe0ff */
[----:B-1----:R-:W-:-:S04]  /*f590*/  IMAD.MOV R2, RZ, RZ, -R3 ;  /* 0x000000ffff027224 */ /* 0x002fc800078e0a03 */
[----:B------:R-:W-:Y:S01]  /*f5a0*/  IMAD.MOV.U32 R4, RZ, RZ, R2 ;  /* 0x000000ffff047224 */ /* 0x000fe200078e0002 */
[----:B------:R-:W-:Y:S01]  /*f5b0*/  IABS R2, R7 ;  /* 0x0000000700027213 */ /* 0x000fe20000000000 */
[----:B------:R-:W-:Y:S01]  /*f5c0*/  @!P0 IMAD.MOV R0, RZ, RZ, -R0 ;  /* 0x000000ffff008224 */ /* 0x000fe200078e0a00 */
[----:B------:R-:W-:Y:S01]  /*f5d0*/  @!P1 LOP3.LUT R0, RZ, R6, RZ, 0x33, !PT ;  /* 0x00000006ff009212 */ /* 0x000fe200078e33ff */
[----:B------:R-:W-:Y:S01]  /*f5e0*/  IMAD R4, R4, R5, RZ ;  /* 0x0000000504047224 */ /* 0x000fe200078e02ff */
[----:B------:R-:W-:Y:S01]  /*f5f0*/  IADD3 R8, RZ, -R2, RZ ;  /* 0x80000002ff087210 */ /* 0x000fe20007ffe0ff */
[----:B------:R-:W-:Y:S01]  /*f600*/  IMAD.MOV.U32 R2, RZ, RZ, RZ ;  /* 0x000000ffff027224 */ /* 0x000fe200078e00ff */
[----:B------:R-:W-:-:S03]  /*f610*/  IABS R9, R0 ;  /* 0x0000000000097213 */ /* 0x000fc60000000000 */
[----:B------:R-:W-:Y:S01]  /*f620*/  IMAD.HI.U32 R2, R3, R4, R2 ;  /* 0x0000000403027227 */ /* 0x000fe200078e0002 */
[----:B------:R-:W-:-:S03]  /*f630*/  MOV R4, R8 ;  /* 0x0000000800047202 */ /* 0x000fc60000000f00 */
[----:B------:R-:W-:-:S04]  /*f640*/  IMAD.MOV.U32 R3, RZ, RZ, R9 ;  /* 0x000000ffff037224 */ /* 0x000fc800078e0009 */
[----:B------:R-:W-:-:S04]  /*f650*/  IMAD.HI.U32 R2, R2, R3, RZ ;  /* 0x0000000302027227 */ /* 0x000fc800078e00ff */
[----:B------:R-:W-:-:S05]  /*f660*/  IMAD R3, R2, R4, R3 ;  /* 0x0000000402037224 */ /* 0x000fca00078e0203 */
[----:B------:R-:W-:-:S13]  /*f670*/  ISETP.GT.U32.AND P1, PT, R5, R3, PT ;  /* 0x000000030500720c */ /* 0x000fda0003f24070 */
[----:B------:R-:W-:-:S05]  /*f680*/  @!P1 IMAD.IADD R3, R3, 0x1, -R5 ;  /* 0x0000000103039824 */ /* 0x000fca00078e0a05 */
[----:B------:R-:W-:Y:S02]  /*f690*/  ISETP.GE.U32.AND P2, PT, R3, R5, PT ;  /* 0x000000050300720c */ /* 0x000fe40003f46070 */
[----:B------:R-:W-:Y:S02]  /*f6a0*/  LOP3.LUT R3, R0, R7, RZ, 0x3c, !PT ;  /* 0x0000000700037212 */ /* 0x000fe400078e3cff */
[----:B------:R-:W-:Y:S02]  /*f6b0*/  @!P1 IADD3 R2, R2, 0x1, RZ ;  /* 0x0000000102029810 */ /* 0x000fe40007ffe0ff */
[----:B------:R-:W-:Y:S02]  /*f6c0*/  ISETP.GE.AND P0, PT, R3, RZ, PT ;  /* 0x000000ff0300720c */ /* 0x000fe40003f06270 */
[----:B------:R-:W-:-:S05]  /*f6d0*/  ISETP.NE.AND P1, PT, R7, RZ, PT ;  /* 0x000000ff0700720c */ /* 0x000fca0003f25270 */
[----:B------:R-:W-:-:S06]  /*f6e0*/  @P2 IADD3 R2, R2, 0x1, RZ ;  /* 0x0000000102022810 */ /* 0x000fcc0007ffe0ff */
[----:B------:R-:W-:Y:S02]  /*f6f0*/  @!P0 IMAD.MOV R2, RZ, RZ, -R2 ;  /* 0x000000ffff028224 */ /* 0x000fe400078e0a02 */
[----:B------:R-:W-:-:S04]  /*f700*/  @!P1 LOP3.LUT R2, RZ, R7, RZ, 0x33, !PT ;  /* 0x00000007ff029212 */ /* 0x000fc800078e33ff */
[----:B------:R-:W-:Y:S01]  /*f710*/  IADD3 R3, -R2, RZ, RZ ;  /* 0x000000ff02037210 */ /* 0x000fe20007ffe1ff */
[----:B------:R-:W-:Y:S02]  /*f720*/  IMAD R6, R0, R6, RZ ;  /* 0x0000000600067224 */ /* 0x000fe400078e02ff */
[C---:B------:R-:W-:Y:S02]  /*f730*/  IMAD R2, R7.reuse, 0x1000000, R2 ;  /* 0x0100000007027824 */ /* 0x040fe400078e0202 */
[----:B------:R-:W-:Y:S01]  /*f740*/  IMAD R0, R7, R3, R0 ;  /* 0x0000000307007224 */ /* 0x000fe200078e0200 */
[----:B------:R-:W-:-:S03]  /*f750*/  IADD3 R3, R10, -R6, RZ ;  /* 0x800000060a037210 */ /* 0x000fc60007ffe0ff */
[----:B------:R-:W-:-:S05]  /*f760*/  IMAD R0, R0, 0x10000, R2 ;  /* 0x0001000000007824 */ /* 0x000fca00078e0202 */
[----:B------:R1:W-:Y:S01]  /*f770*/  STL [R1+0x50], R0 ;  /* 0x0000500001007387 */ /* 0x0003e20000100800 */
[----:B---3--:R-:W-:-:S05]  /*f780*/  IMAD.IADD R14, R11, 0x1, R14 ;  /* 0x000000010b0e7824 */ /* 0x008fca00078e020e */
[----:B------:R1:W-:Y:S04]  /*f790*/  STL [R1+0x54], R14 ;  /* 0x0000540e01007387 */ /* 0x0003e80000100800 */
[----:B------:R1:W-:Y:S01]  /*f7a0*/  STL [R1+0x4c], R3 ;  /* 0x00004c0301007387 */ /* 0x0003e20000100800 */
[----:B------:R-:W-:Y:S05]  /*f7b0*/  BRA `(.L_x_112) ;  /* 0x0000005000007947 */ /* 0x000fea0003800000 */
.L_x_103:
[----:B------:R-:W-:Y:S01]  /*f7c0*/  MOV R0, c[0x0][0x53c] ;  /* 0x00014f0000007a02 */ /* 0x000fe20000000f00 */
[----:B------:R2:W-:Y:S04]  /*f7d0*/  STL [R1+0x48], R9 ;  /* 0x0000480901007387 */ /* 0x0005e80000100800 */
[----:B------:R2:W-:Y:S04]  /*f7e0*/  STL [R1+0x4c], RZ ;  /* 0x00004cff01007387 */ /* 0x0005e80000100800 */
[----:B------:R2:W-:Y:S04]  /*f7f0*/  STL [R1+0x50], RZ ;  /* 0x000050ff01007387 */ /* 0x0005e80000100800 */
[----:B------:R2:W-:Y:S02]  /*f800*/  STL [R1+0x54], R0 ;  /* 0x0000540001007387 */ /* 0x0005e40000100800 */
.L_x_112:
[----:B------:R-:W-:Y:S05]  /*f810*/  BSYNC B1 ;  /* 0x0000000000017941 */ /* 0x000fea0003800000 */
.L_x_101:
[----:B-1----:R-:W3:Y:S04]  /*f820*/  LDL R4, [R1+0x48] ;  /* 0x0000480001047983 */ /* 0x002ee80000100800 */
[----:B------:R-:W3:Y:S04]  /*f830*/  LDL R5, [R1+0x4c] ;  /* 0x00004c0001057983 */ /* 0x000ee80000100800 */
[----:B------:R-:W3:Y:S04]  /*f840*/  LDL R6, [R1+0x50] ;  /* 0x0000500001067983 */ /* 0x000ee80000100800 */
[----:B------:R-:W3:Y:S01]  /*f850*/  LDL R7, [R1+0x54] ;  /* 0x0000540001077983 */ /* 0x000ee20000100800 */
[----:B------:R-:W-:Y:S03]  /*f860*/  WARPSYNC 0xffffffff ;  /* 0xffffffff00007948 */ /* 0x000fe60003800000 */
[----:B------:R-:W-:Y:S01]  /*f870*/  BAR.SYNC.DEFER_BLOCKING 0x4, 0x100 ;  /* 0x0104000000007b1d */ /* 0x000fe20000010000 */
[----:B------:R-:W-:-:S13]  /*f880*/  ISETP.NE.AND P0, PT, R13, RZ, PT ;  /* 0x000000ff0d00720c */ /* 0x000fda0003f05270 */
[----:B---3--:R1:W-:Y:S04]  /*f890*/  @!P0 STS.128 [0x1a080], R4 ;  /* 0x01a08004ff008388 */ /* 0x0083e80000000c00 */
[----:B------:R-:W-:Y:S06]  /*f8a0*/  BAR.ARV 0x5, 0x100 ;  /* 0x0144000000007b1d */ /* 0x000fec0000002000 */
.L_x_96:
[----:B--2---:R-:W2:Y:S02]  /*f8b0*/  LDL R0, [R1+0x54] ;  /* 0x0000540001007983 */ /* 0x004ea40000100800 */
[----:B--2---:R-:W-:-:S13]  /*f8c0*/  ISETP.GE.AND P0, PT, R0, c[0x0][0x53c], PT ;  /* 0x00014f0000007a0c */ /* 0x004fda0003f06270 */
[----:B-1----:R-:W-:Y:S01]  /*f8d0*/  @P0 CALL.REL.NOINC `(.L_x_113) ;  /* 0x0000001000000944 */ /* 0x002fe20003c00000 */
[----:B------:R-:W-:Y:S05]  /*f8e0*/  BRA `(.L_x_114) ;  /* 0xffff22f000007947 */ /* 0x000fea000383ffff */
.L_x_113:
[----:B------:R-:W-:Y:S05]  /*f8f0*/  EXIT ;  /* 0x000000000000794d */ /* 0x000fea0003800000 */
.L_x_16:
[----:B------:R-:W-:Y:S01]  /*f900*/  IMAD.MOV.U32 R0, RZ, RZ, R5 ;  /* 0x000000ffff007224 */ /* 0x000fe200078e0005 */
[----:B------:R-:W-:Y:S02]  /*f910*/  MOV R3, 0x1 ;  /* 0x0000000100037802 */ /* 0x000fe40000000f00 */
[----:B------:R-:W-:Y:S02]  /*f920*/  MOV R2, 0xf940 ;  /* 0x0000f94000027802 */ /* 0x000fe40000000f00 */
[----:B------:R-:W-:Y:S05]  /*f930*/  CALL.REL.NOINC `($__internal_2_$__cuda_sm70_shflsync_up_p) ;  /* 0x00001ad000007944 */ /* 0x000fea0003c00000 */
[----:B------:R-:W-:Y:S01]  /*f940*/  MOV R0, R4 ;  /* 0x0000000400007202 */ /* 0x000fe20000000f00 */
[----:B------:R-:W-:Y:S05]  /*f950*/  BRA `(.L_x_115) ;  /* 0xffff0b1000007947 */ /* 0x000fea000383ffff */
.L_x_17:
[----:B------:R-:W-:Y:S01]  /*f960*/  IMAD.MOV.U32 R0, RZ, RZ, R5 ;  /* 0x000000ffff007224 */ /* 0x000fe200078e0005 */
[----:B------:R-:W-:Y:S02]  /*f970*/  MOV R3, 0x2 ;  /* 0x0000000200037802 */ /* 0x000fe40000000f00 */
[----:B------:R-:W-:Y:S02]  /*f980*/  MOV R2, 0xf9a0 ;  /* 0x0000f9a000027802 */ /* 0x000fe40000000f00 */
[----:B------:R-:W-:Y:S05]  /*f990*/  CALL.REL.NOINC `($__internal_2_$__cuda_sm70_shflsync_up_p) ;  /* 0x00001a7000007944 */ /* 0x000fea0003c00000 */
[----:B------:R-:W-:Y:S01]  /*f9a0*/  SEL R4, R4, RZ, P4 ;  /* 0x000000ff04047207 */ /* 0x000fe20002000000 */
[----:B------:R-:W-:Y:S01]  /*f9b0*/  IMAD.MOV.U32 R3, RZ, RZ, 0x4 ;  /* 0x00000004ff037424 */ /* 0x000fe200078e00ff */
[----:B------:R-:W-:-:S03]  /*f9c0*/  MOV R2, 0xf9f0 ;  /* 0x0000f9f000027802 */ /* 0x000fc60000000f00 */
[----:B------:R-:W-:Y:S02]  /*f9d0*/  IMAD.IADD R0, R5, 0x1, R4 ;  /* 0x0000000105007824 */ /* 0x000fe400078e0204 */
        /* <DEDUP_REMOVED lines=14> */
[----:B------:R-:W-:Y:S01]  /*fac0*/  IMAD.IADD R4, R0, 0x1, R4 ;  /* 0x0000000100047824 */ /* 0x000fe200078e0204 */
[----:B------:R-:W-:-:S03]  /*fad0*/  MOV R0, 0x1f ;  /* 0x0000001f00007802 */ /* 0x000fc60000000f00 */
[----:B------:R-:W-:Y:S02]  /*fae0*/  IMAD.MOV.U32 R20, RZ, RZ, R4 ;  /* 0x000000ffff147224 */ /* 0x000fe400078e0004 */
[----:B------:R-:W-:Y:S05]  /*faf0*/  CALL.REL.NOINC `($__internal_1_$__cuda_sm70_shflsync_idx_p) ;  /* 0x000018a000007944 */ /* 0x000fea0003c00000 */
[----:B-1---5:R-:W-:Y:S05]  /*fb00*/  BRA `(.L_x_116) ;  /* 0xffff0a6000007947 */ /* 0x022fea000383ffff */
.L_x_19:
[----:B------:R-:W-:Y:S02]  /*fb10*/  SEL R0, RZ, 0x1, P0 ;  /* 0x00000001ff007807 */ /* 0x000fe40000000000 */
[----:B------:R-:W-:Y:S02]  /*fb20*/  MOV R2, 0xfb40 ;  /* 0x0000fb4000027802 */ /* 0x000fe40000000f00 */
[----:B------:R-:W-:Y:S05]  /*fb30*/  CALL.REL.NOINC `($__internal_3_$__cuda_sm70_votesync_ballot) ;  /* 0x0000193000007944 */ /* 0x000fea0003c00000 */
[----:B------:R-:W-:Y:S01]  /*fb40*/  MOV R5, R0 ;  /* 0x0000000000057202 */ /* 0x000fe20000000f00 */
[----:B------:R-:W-:Y:S05]  /*fb50*/  BRA `(.L_x_117) ;  /* 0xffff0aa000007947 */ /* 0x000fea000383ffff */
.L_x_20:
[----:B------:R-:W-:Y:S01]  /*fb60*/  IMAD.MOV.U32 R20, RZ, RZ, R8 ;  /* 0x000000ffff147224 */ /* 0x000fe200078e0008 */
[----:B--2---:R-:W-:Y:S01]  /*fb70*/  MOV R3, R13 ;  /* 0x0000000d00037202 */ /* 0x004fe20000000f00 */
[----:B------:R-:W-:Y:S01]  /*fb80*/  IMAD.MOV.U32 R0, RZ, RZ, 0x1f ;  /* 0x0000001fff007424 */ /* 0x000fe200078e00ff */
[----:B------:R-:W-:Y:S02]  /*fb90*/  MOV R2, 0xfbb0 ;  /* 0x0000fbb000027802 */ /* 0x000fe40000000f00 */
[----:B-1----:R-:W-:Y:S05]  /*fba0*/  CALL.REL.NOINC `($__internal_1_$__cuda_sm70_shflsync_idx_p) ;  /* 0x000017f000007944 */ /* 0x002fea0003c00000 */
[----:B------:R-:W-:Y:S01]  /*fbb0*/  IMAD.MOV.U32 R11, RZ, RZ, R0 ;  /* 0x000000ffff0b7224 */ /* 0x000fe200078e0000 */
[----:B------:R-:W-:Y:S01]  /*fbc0*/  MOV R20, R7 ;  /* 0x0000000700147202 */ /* 0x000fe20000000f00 */
[----:B------:R-:W-:Y:S01]  /*fbd0*/  IMAD.MOV.U32 R6, RZ, RZ, RZ ;  /* 0x000000ffff067224 */ /* 0x000fe200078e00ff */
[----:B------:R-:W-:Y:S01]  /*fbe0*/  MOV R3, R13 ;  /* 0x0000000d00037202 */ /* 0x000fe20000000f00 */
[----:B------:R-:W-:Y:S01]  /*fbf0*/  IMAD.MOV.U32 R0, RZ, RZ, 0x1f ;  /* 0x0000001fff007424 */ /* 0x000fe200078e00ff */
[----:B------:R-:W-:-:S02]  /*fc00*/  MOV R2, 0xfc20 ;  /* 0x0000fc2000027802 */ /* 0x000fc40000000f00 */
[----:B-1---5:R-:W-:Y:S05]  /*fc10*/  CALL.REL.NOINC `($__internal_1_$__cuda_sm70_shflsync_idx_p) ;  /* 0x0000178000007944 */ /* 0x022fea0003c00000 */
[----:B------:R-:W-:Y:S01]  /*fc20*/  MOV R10, R0 ;  /* 0x00000000000a7202 */ /* 0x000fe20000000f00 */
[----:B-1---5:R-:W-:Y:S05]  /*fc30*/  BRA `(.L_x_118) ;  /* 0xffff0a1000007947 */ /* 0x022fea000383ffff */
.L_x_23:
[----:B------:R-:W-:Y:S01]  /*fc40*/  IMAD.MOV.U32 R20, RZ, RZ, R4 ;  /* 0x000000ffff147224 */ /* 0x000fe200078e0004 */
[----:B------:R-:W-:-:S02]  /*fc50*/  MOV R0, 0x1f ;  /* 0x0000001f00007802 */ /* 0x000fc40000000f00 */
[----:B------:R-:W-:Y:S02]  /*fc60*/  MOV R2, 0xfc80 ;  /* 0x0000fc8000027802 */ /* 0x000fe40000000f00 */
[----:B-1234-:R-:W-:Y:S05]  /*fc70*/  CALL.REL.NOINC `($__internal_1_$__cuda_sm70_shflsync_idx_p) ;  /* 0x0000172000007944 */ /* 0x01efea0003c00000 */
[----:B------:R-:W-:Y:S01]  /*fc80*/  MOV R6, R0 ;  /* 0x0000000000067202 */ /* 0x000fe20000000f00 */
[----:B-1---5:R-:W-:Y:S05]  /*fc90*/  BRA `(.L_x_22) ;  /* 0xffff0a1000007947 */ /* 0x022fea000383ffff */
.L_x_33:
[----:B------:R-:W-:Y:S01]  /*fca0*/  IMAD.MOV.U32 R20, RZ, RZ, R10 ;  /* 0x000000ffff147224 */ /* 0x000fe200078e000a */
[----:B--2---:R-:W-:Y:S01]  /*fcb0*/  MOV R3, 0x1 ;  /* 0x0000000100037802 */ /* 0x004fe20000000f00 */
[----:B------:R-:W-:Y:S01]  /*fcc0*/  IMAD.MOV.U32 R0, RZ, RZ, 0x181f ;  /* 0x0000181fff007424 */ /* 0x000fe200078e00ff */
[----:B------:R-:W-:Y:S02]  /*fcd0*/  MOV R2, 0xfcf0 ;  /* 0x0000fcf000027802 */ /* 0x000fe40000000f00 */
[----:B------:R-:W-:Y:S05]  /*fce0*/  CALL.REL.NOINC `($__internal_1_$__cuda_sm70_shflsync_idx_p) ;  /* 0x000016b000007944 */ /* 0x000fea0003c00000 */
[----:B------:R-:W-:Y:S01]  /*fcf0*/  IMAD.MOV.U32 R5, RZ, RZ, R0 ;  /* 0x000000ffff057224 */ /* 0x000fe200078e0000 */
[----:B------:R-:W-:Y:S01]  /*fd00*/  MOV R3, 0x1 ;  /* 0x0000000100037802 */ /* 0x000fe20000000f00 */
[----:B------:R-:W-:Y:S01]  /*fd10*/  IMAD.MOV.U32 R20, RZ, RZ, R11 ;  /* 0x000000ffff147224 */ /* 0x000fe200078e000b */
[----:B------:R-:W-:Y:S02]  /*fd20*/  MOV R0, 0x181f ;  /* 0x0000181f00007802 */ /* 0x000fe40000000f00 */
[----:B------:R-:W-:Y:S02]  /*fd30*/  MOV R2, 0xfd50 ;  /* 0x0000fd5000027802 */ /* 0x000fe40000000f00 */
[----:B-1---5:R-:W-:Y:S05]  /*fd40*/  CALL.REL.NOINC `($__internal_1_$__cuda_sm70_shflsync_idx_p) ;  /* 0x0000165000007944 */ /* 0x022fea0003c00000 */
[----:B-1---5:R-:W-:Y:S05]  /*fd50*/  BRA `(.L_x_119) ;  /* 0xffff3ba000007947 */ /* 0x022fea000383ffff */
.L_x_36:
[----:B-1----:R-:W-:Y:S01]  /*fd60*/  IMAD.MOV.U32 R20, RZ, RZ, R5 ;  /* 0x000000ffff147224 */ /* 0x002fe200078e0005 */
[----:B------:R-:W-:Y:S01]  /*fd70*/  MOV R3, RZ ;  /* 0x000000ff00037202 */ /* 0x000fe20000000f00 */
[----:B------:R-:W-:Y:S01]  /*fd80*/  IMAD.MOV.U32 R0, RZ, RZ, 0x181f ;  /* 0x0000181fff007424 */ /* 0x000fe200078e00ff */
[----:B------:R-:W-:-:S02]  /*fd90*/  MOV R2, 0xfdb0 ;  /* 0x0000fdb000027802 */ /* 0x000fc40000000f00 */
[----:B------:R-:W-:Y:S05]  /*fda0*/  CALL.REL.NOINC `($__internal_1_$__cuda_sm70_shflsync_idx_p) ;  /* 0x000015f000007944 */ /* 0x000fea0003c00000 */
[----:B-----5:R-:W-:Y:S01]  /*fdb0*/  MOV R4, R0 ;  /* 0x0000000000047202 */ /* 0x020fe20000000f00 */
[----:B-1----:R-:W-:Y:S05]  /*fdc0*/  BRA `(.L_x_120) ;  /* 0xffff4cb000007947 */ /* 0x002fea000383ffff */
.L_x_37:
[----:B------:R-:W-:Y:S01]  /*fdd0*/  IMAD.MOV.U32 R20, RZ, RZ, R12 ;  /* 0x000000ffff147224 */ /* 0x000fe200078e000c */
[----:B------:R-:W-:Y:S01]  /*fde0*/  MOV R3, RZ ;  /* 0x000000ff00037202 */ /* 0x000fe20000000f00 */
[----:B------:R-:W-:Y:S01]  /*fdf0*/  IMAD.MOV.U32 R0, RZ, RZ, 0x181f ;  /* 0x0000181fff007424 */ /* 0x000fe200078e00ff */
[----:B------:R-:W-:-:S02]  /*fe00*/  MOV R2, 0xfe20 ;  /* 0x0000fe2000027802 */ /* 0x000fc40000000f00 */
[----:B-12---:R-:W-:Y:S05]  /*fe10*/  CALL.REL.NOINC `($__internal_1_$__cuda_sm70_shflsync_idx_p) ;  /* 0x0000158000007944 */ /* 0x006fea0003c00000 */
[----:B-1---5:R-:W-:Y:S05]  /*fe20*/  BRA `(.L_x_121) ;  /* 0xffff4c7000007947 */ /* 0x022fea000383ffff */
.L_x_40:
[----:B------:R-:W-:Y:S01]  /*fe30*/  IMAD.MOV.U32 R20, RZ, RZ, R5 ;  /* 0x000000ffff147224 */ /* 0x000fe200078e0005 */
[----:B--2---:R-:W-:Y:S01]  /*fe40*/  MOV R3, 0x1 ;  /* 0x0000000100037802 */ /* 0x004fe20000000f00 */
[----:B----4-:R-:W-:Y:S01]  /*fe50*/  IMAD.MOV.U32 R0, RZ, RZ, 0x181f ;  /* 0x0000181fff007424 */ /* 0x010fe200078e00ff */
[----:B------:R-:W-:-:S03]  /*fe60*/  MOV R2, 0xfe80 ;  /* 0x0000fe8000027802 */ /* 0x000fc60000000f00 */
[----:B-1-3--:R-:W-:Y:S05]  /*fe70*/  CALL.REL.NOINC `($__internal_1_$__cuda_sm70_shflsync_idx_p) ;  /* 0x0000152000007944 */ /* 0x00afea0003c00000 */
[----:B-----5:R-:W-:Y:S01]  /*fe80*/  IMAD.MOV.U32 R4, RZ, RZ, R0 ;  /* 0x000000ffff047224 */ /* 0x020fe200078e0000 */
[----:B------:R-:W-:Y:S01]  /*fe90*/  MOV R3, 0x1 ;  /* 0x0000000100037802 */ /* 0x000fe20000000f00 */
[----:B------:R-:W-:Y:S01]  /*fea0*/  IMAD.MOV.U32 R20, RZ, RZ, R12 ;  /* 0x000000ffff147224 */ /* 0x000fe200078e000c */
[----:B------:R-:W-:-:S02]  /*feb0*/  MOV R0, 0x181f ;  /* 0x0000181f00007802 */ /* 0x000fc40000000f00 */
[----:B------:R-:W-:Y:S02]  /*fec0*/  MOV R2, 0xfee0 ;  /* 0x0000fee000027802 */ /* 0x000fe40000000f00 */
[----:B-1----:R-:W-:Y:S05]  /*fed0*/  CALL.REL.NOINC `($__internal_1_$__cuda_sm70_shflsync_idx_p) ;  /* 0x000014c000007944 */ /* 0x002fea0003c00000 */
[----:B-1---5:R-:W-:Y:S05]  /*fee0*/  BRA `(.L_x_122) ;  /* 0xffff4db000007947 */ /* 0x022fea000383ffff */
.L_x_41:
[----:B------:R-:W-:Y:S02]  /*fef0*/  MOV R0, 0x2 ;  /* 0x0000000200007802 */ /* 0x000fe40000000f00 */
[----:B------:R-:W-:Y:S02]  /*ff00*/  MOV R2, 0xff20 ;  /* 0x0000ff2000027802 */ /* 0x000fe40000000f00 */
[----:B------:R-:W-:Y:S05]  /*ff10*/  CALL.REL.NOINC `($__internal_0_$__cuda_sm70_shflsync_bfly_p) ;  /* 0x0000142000007944 */ /* 0x000fea0003c00000 */
[----:B------:R-:W-:Y:S05]  /*ff20*/  BRA `(.L_x_123) ;  /* 0xffff531000007947 */ /* 0x000fea000383ffff */
.L_x_42:
[----:B------:R-:W-:Y:S02]  /*ff30*/  MOV R0, 0x1 ;  /* 0x0000000100007802 */ /* 0x000fe40000000f00 */
[----:B------:R-:W-:Y:S02]  /*ff40*/  MOV R2, 0xff60 ;  /* 0x0000ff6000027802 */ /* 0x000fe40000000f00 */
[----:B------:R-:W-:Y:S05]  /*ff50*/  CALL.REL.NOINC `($__internal_0_$__cuda_sm70_shflsync_bfly_p) ;  /* 0x000013e000007944 */ /* 0x000fea0003c00000 */
[----:B------:R-:W-:Y:S01]  /*ff60*/  FMNMX.FTZ R133, R4, R0, !PT ;  /* 0x0000000004857209 */ /* 0x000fe20007810000 */
[----:B------:R-:W-:Y:S01]  /*ff70*/  IMAD.MOV.U32 R4, RZ, RZ, R5 ;  /* 0x000000ffff047224 */ /* 0x000fe200078e0005 */
[----:B------:R-:W-:Y:S01]  /*ff80*/  MOV R2, 0xffb0 ;  /* 0x0000ffb000027802 */ /* 0x000fe20000000f00 */
[----:B------:R-:W-:Y:S02]  /*ff90*/  IMAD.MOV.U32 R0, RZ, RZ, 0x2 ;  /* 0x00000002ff007424 */ /* 0x000fe400078e00ff */
[----:B------:R-:W-:Y:S05]  /*ffa0*/  CALL.REL.NOINC `($__internal_0_$__cuda_sm70_shflsync_bfly_p) ;  /* 0x0000139000007944 */ /* 0x000fea0003c00000 */
[----:B------:R-:W-:Y:S01]  /*ffb0*/  FMNMX.FTZ R5, R5, R0, !PT ;  /* 0x0000000005057209 */ /* 0x000fe20007810000 */
[----:B------:R-:W-:Y:S01]  /*ffc0*/  IMAD.MOV.U32 R0, RZ, RZ, 0x1 ;  /* 0x00000001ff007424 */ /* 0x000fe200078e00ff */
[----:B------:R-:W-:-:S03]  /*ffd0*/  MOV R2, 0x10000 ;  /* 0x0001000000027802 */ /* 0x000fc60000000f00 */
[----:B------:R-:W-:Y:S02]  /*ffe0*/  IMAD.MOV.U32 R4, RZ, RZ, R5 ;  /* 0x000000ffff047224 */ /* 0x000fe400078e0005 */
[----:B------:R-:W-:Y:S05]  /*fff0*/  CALL.REL.NOINC `($__internal_0_$__cuda_sm70_shflsync_bfly_p) ;  /* 0x0000134000007944 */ /* 0x000fea0003c00000 */
[----:B------:R-:W-:Y:S01]  /*10000*/  MOV R3, R0 ;  /* 0x0000000000037202 */ /* 0x000fe20000000f00 */
[----:B------:R-:W-:Y:S05]  /*10010*/  BRA `(.L_x_124) ;  /* 0xffff529000007947 */ /* 0x000fea000383ffff */
.L_x_44:
[----:B------:R-:W-:Y:S01]  /*10020*/  MOV R3, RZ ;  /* 0x000000ff00037202 */ /* 0x000fe20000000f00 */
[----:B------:R-:W-:Y:S01]  /*10030*/  IMAD.MOV.U32 R20, RZ, RZ, R6 ;  /* 0x000000ffff147224 */ /* 0x000fe200078e0006 */
[----:B------:R-:W-:Y:S01]  /*10040*/  MOV R2, 0x10070 ;  /* 0x0001007000027802 */ /* 0x000fe20000000f00 */
[----:B--2---:R-:W-:Y:S02]  /*10050*/  IMAD.MOV.U32 R0, RZ, RZ, 0x181f ;  /* 0x0000181fff007424 */ /* 0x004fe400078e00ff */
[----:B-1-34-:R-:W-:Y:S05]  /*10060*/  CALL.REL.NOINC `($__internal_1_$__cuda_sm70_shflsync_idx_p) ;  /* 0x0000133000007944 */ /* 0x01afea0003c00000 */
[----:B-1---5:R-:W-:-:S05]  /*10070*/  BRA `(.L_x_125) ;  /* 0xffff68a000007947 */ /* 0x022fca000383ffff */
.L_x_47:
[----:B------:R-:W-:Y:S01]  /*10080*/  MOV R3, 0x1 ;  /* 0x0000000100037802 */ /* 0x000fe20000000f00 */
[----:B------:R-:W-:Y:S01]  /*10090*/  IMAD.MOV.U32 R20, RZ, RZ, R6 ;  /* 0x000000ffff147224 */ /* 0x000fe200078e0006 */
[----:B------:R-:W-:Y:S01]  /*100a0*/  MOV R2, 0x100d0 ;  /* 0x000100d000027802 */ /* 0x000fe20000000f00 */
[----:B------:R-:W-:Y:S02]  /*100b0*/  IMAD.MOV.U32 R0, RZ, RZ, 0x181f ;  /* 0x0000181fff007424 */ /* 0x000fe400078e00ff */
[----:B-1-3--:R-:W-:Y:S05]  /*100c0*/  CALL.REL.NOINC `($__internal_1_$__cuda_sm70_shflsync_idx_p) ;  /* 0x000012d000007944 */ /* 0x00afea0003c00000 */
[----:B------:R-:W-:Y:S01]  /*100d0*/  MOV R3, 0x1 ;  /* 0x0000000100037802 */ /* 0x000fe20000000f00 */
[----:B-----5:R-:W-:Y:S01]  /*100e0*/  IMAD.MOV.U32 R4, RZ, RZ, R0 ;  /* 0x000000ffff047224 */ /* 0x020fe200078e0000 */
[----:B------:R-:W-:Y:S01]  /*100f0*/  MOV R0, 0x181f ;  /* 0x0000181f00007802 */ /* 0x000fe20000000f00 */
[----:B------:R-:W-:Y:S01]  /*10100*/  IMAD.MOV.U32 R20, RZ, RZ, R7 ;  /* 0x000000ffff147224 */ /* 0x000fe200078e0007 */
[----:B------:R-:W-:Y:S02]  /*10110*/  MOV R2, 0x10130 ;  /* 0x0001013000027802 */ /* 0x000fe40000000f00 */
[----:B-1----:R-:W-:Y:S05]  /*10120*/  CALL.REL.NOINC `($__internal_1_$__cuda_sm70_shflsync_idx_p) ;  /* 0x0000127000007944 */ /* 0x002fea0003c00000 */
[----:B-1---5:R-:W-:-:S05]  /*10130*/  BRA `(.L_x_126) ;  /* 0xffff69f000007947 */ /* 0x022fca000383ffff */
.L_x_50:
[----:B------:R-:W-:Y:S01]  /*10140*/  MOV R3, RZ ;  /* 0x000000ff00037202 */ /* 0x000fe20000000f00 */
[----:B------:R-:W-:Y:S01]  /*10150*/  IMAD.MOV.U32 R20, RZ, RZ, R8 ;  /* 0x000000ffff147224 */ /* 0x000fe200078e0008 */
[----:B------:R-:W-:Y:S01]  /*10160*/  MOV R2, 0x10190 ;  /* 0x0001019000027802 */ /* 0x000fe20000000f00 */
[----:B------:R-:W-:Y:S02]  /*10170*/  IMAD.MOV.U32 R0, RZ, RZ, 0x181f ;  /* 0x0000181fff007424 */ /* 0x000fe400078e00ff */
[----:B-1----:R-:W-:Y:S05]  /*10180*/  CALL.REL.NOINC `($__internal_1_$__cuda_sm70_shflsync_idx_p) ;  /* 0x0000121000007944 */ /* 0x002fea0003c00000 */
[----:B-----5:R-:W-:Y:S01]  /*10190*/  MOV R4, R0 ;  /* 0x0000000000047202 */ /* 0x020fe20000000f00 */
[----:B-1----:R-:W-:-:S05]  /*101a0*/  BRA `(.L_x_127) ;  /* 0xffff7ad000007947 */ /* 0x002fca000383ffff */
.L_x_51:
[----:B------:R-:W-:Y:S01]  /*101b0*/  MOV R3, RZ ;  /* 0x000000ff00037202 */ /* 0x000fe20000000f00 */
[----:B------:R-:W-:Y:S01]  /*101c0*/  IMAD.MOV.U32 R20, RZ, RZ, R9 ;  /* 0x000000ffff147224 */ /* 0x000fe200078e0009 */
[----:B------:R-:W-:Y:S01]  /*101d0*/  MOV R2, 0x10200 ;  /* 0x0001020000027802 */ /* 0x000fe20000000f00 */
[----:B------:R-:W-:Y:S02]  /*101e0*/  IMAD.MOV.U32 R0, RZ, RZ, 0x181f ;  /* 0x0000181fff007424 */ /* 0x000fe400078e00ff */
[----:B-123--:R-:W-:Y:S05]  /*101f0*/  CALL.REL.NOINC `($__internal_1_$__cuda_sm70_shflsync_idx_p) ;  /* 0x000011a000007944 */ /* 0x00efea0003c00000 */
[----:B-1---5:R-:W-:-:S05]  /*10200*/  BRA `(.L_x_128) ;  /* 0xffff7a9000007947 */ /* 0x022fca000383ffff */
.L_x_52:
[----:B---3--:R-:W-:Y:S01]  /*10210*/  MOV R3, 0x1 ;  /* 0x0000000100037802 */ /* 0x008fe20000000f00 */
[----:B------:R-:W-:Y:S01]  /*10220*/  IMAD.MOV.U32 R20, RZ, RZ, R8 ;  /* 0x000000ffff147224 */ /* 0x000fe200078e0008 */
[----:B------:R-:W-:Y:S01]  /*10230*/  MOV R2, 0x10260 ;  /* 0x0001026000027802 */ /* 0x000fe20000000f00 */
[----:B------:R-:W-:Y:S03]  /*10240*/  IMAD.MOV.U32 R0, RZ, RZ, 0x181f ;  /* 0x0000181fff007424 */ /* 0x000fe600078e00ff */
[----:B-1--4-:R-:W-:Y:S05]  /*10250*/  CALL.REL.NOINC `($__internal_1_$__cuda_sm70_shflsync_idx_p) ;  /* 0x0000114000007944 */ /* 0x012fea0003c00000 */
[----:B------:R-:W-:Y:S01]  /*10260*/  MOV R3, 0x1 ;  /* 0x0000000100037802 */ /* 0x000fe20000000f00 */
[----:B-----5:R-:W-:Y:S01]  /*10270*/  IMAD.MOV.U32 R4, RZ, RZ, R0 ;  /* 0x000000ffff047224 */ /* 0x020fe200078e0000 */
[----:B------:R-:W-:Y:S01]  /*10280*/  MOV R0, 0x181f ;  /* 0x0000181f00007802 */ /* 0x000fe20000000f00 */
[----:B------:R-:W-:Y:S01]  /*10290*/  IMAD.MOV.U32 R20, RZ, RZ, R9 ;  /* 0x000000ffff147224 */ /* 0x000fe200078e0009 */
[----:B------:R-:W-:Y:S02]  /*102a0*/  MOV R2, 0x102c0 ;  /* 0x000102c000027802 */ /* 0x000fe40000000f00 */
[----:B-1----:R-:W-:Y:S05]  /*102b0*/  CALL.REL.NOINC `($__internal_1_$__cuda_sm70_shflsync_idx_p) ;  /* 0x000010e000007944 */ /* 0x002fea0003c00000 */
[----:B-1---5:R-:W-:-:S05]  /*102c0*/  BRA `(.L_x_129) ;  /* 0xffff7ba000007947 */ /* 0x022fca000383ffff */
.L_x_53:
[----:B------:R-:W-:Y:S02]  /*102d0*/  MOV R0, 0x2 ;  /* 0x0000000200007802 */ /* 0x000fe40000000f00 */
[----:B------:R-:W-:Y:S02]  /*102e0*/  MOV R2, 0x10300 ;  /* 0x0001030000027802 */ /* 0x000fe40000000f00 */
[----:B------:R-:W-:Y:S05]  /*102f0*/  CALL.REL.NOINC `($__internal_0_$__cuda_sm70_shflsync_bfly_p) ;  /* 0x0000104000007944 */ /* 0x000fea0003c00000 */
[----:B------:R-:W-:-:S05]  /*10300*/  BRA `(.L_x_130) ;  /* 0xffff7eb000007947 */ /* 0x000fca000383ffff */
.L_x_54:
        /* <DEDUP_REMOVED lines=10> */
[----:B------:R-:W-:Y:S02]  /*103b0*/  MOV R2, 0x103d0 ;  /* 0x000103d000027802 */ /* 0x000fe40000000f00 */
[----:B------:R-:W-:Y:S05]  /*103c0*/  CALL.REL.NOINC `($__internal_0_$__cuda_sm70_shflsync_bfly_p) ;  /* 0x00000f7000007944 */ /* 0x000fea0003c00000 */
[----:B------:R-:W-:-:S05]  /*103d0*/  BRA `(.L_x_131) ;  /* 0xffff7e5000007947 */ /* 0x000fca000383ffff */
.L_x_56:
[----:B------:R1:W5:Y:S01]  /*103e0*/  LDL R4, [R1+0x8] ;  /* 0x0000080001047983 */ /* 0x0003620000100800 */
[----:B------:R-:W-:-:S02]  /*103f0*/  MOV R0, 0x2 ;  /* 0x0000000200007802 */ /* 0x000fc40000000f00 */
[----:B------:R-:W-:Y:S02]  /*10400*/  MOV R2, 0x10420 ;  /* 0x0001042000027802 */ /* 0x000fe40000000f00 */
[----:B-1---5:R-:W-:Y:S05]  /*10410*/  CALL.REL.NOINC `($__internal_0_$__cuda_sm70_shflsync_bfly_p) ;  /* 0x00000f2000007944 */ /* 0x022fea0003c00000 */
[----:B------:R-:W2:Y:S02]  /*10420*/  LDL.LU R2, [R1+0x8] ;  /* 0x0000080001027983 */ /* 0x000ea40000300800 */
[----:B--2---:R-:W-:Y:S01]  /*10430*/  FADD.FTZ R4, R2, R0 ;  /* 0x0000000002047221 */ /* 0x004fe20000010000 */
[----:B------:R-:W-:Y:S02]  /*10440*/  MOV R0, 0x1 ;  /* 0x0000000100007802 */ /* 0x000fe40000000f00 */
[----:B------:R-:W-:Y:S02]  /*10450*/  MOV R2, 0x10470 ;  /* 0x0001047000027802 */ /* 0x000fe40000000f00 */
[----:B------:R-:W-:Y:S05]  /*10460*/  CALL.REL.NOINC `($__internal_0_$__cuda_sm70_shflsync_bfly_p) ;  /* 0x00000ed000007944 */ /* 0x000fea0003c00000 */
[----:B------:R-:W-:Y:S02]  /*10470*/  FADD.FTZ R5, R4, R0 ;  /* 0x0000000004057221 */ /* 0x000fe40000010000 */
[----:B------:R1:W5:Y:S01]  /*10480*/  LDL R4, [R1+0xc] ;  /* 0x00000c0001047983 */ /* 0x0003620000100800 */
[----:B------:R-:W-:Y:S02]  /*10490*/  MOV R0, 0x2 ;  /* 0x0000000200007802 */ /* 0x000fe40000000f00 */
[----:B------:R-:W-:-:S02]  /*104a0*/  MOV R2, 0x104c0 ;  /* 0x000104c000027802 */ /* 0x000fc40000000f00 */
[----:B-1---5:R-:W-:Y:S05]  /*104b0*/  CALL.REL.NOINC `($__internal_0_$__cuda_sm70_shflsync_bfly_p) ;  /* 0x00000e8000007944 */ /* 0x022fea0003c00000 */
[----:B------:R-:W2:Y:S02]  /*104c0*/  LDL.LU R2, [R1+0xc] ;  /* 0x00000c0001027983 */ /* 0x000ea40000300800 */
[----:B--2---:R-:W-:Y:S01]  /*104d0*/  FADD.FTZ R4, R2, R0 ;  /* 0x0000000002047221 */ /* 0x004fe20000010000 */
[----:B------:R-:W-:-:S02]  /*104e0*/  MOV R0, 0x1 ;  /* 0x0000000100007802 */ /* 0x000fc40000000f00 */
[----:B------:R-:W-:Y:S02]  /*104f0*/  MOV R2, 0x10510 ;  /* 0x0001051000027802 */ /* 0x000fe40000000f00 */
[----:B------:R-:W-:Y:S05]  /*10500*/  CALL.REL.NOINC `($__internal_0_$__cuda_sm70_shflsync_bfly_p) ;  /* 0x00000e3000007944 */ /* 0x000fea0003c00000 */
[----:B------:R-:W-:Y:S01]  /*10510*/  MOV R3, R0 ;  /* 0x0000000000037202 */ /* 0x000fe20000000f00 */
[----:B------:R-:W-:Y:S05]  /*10520*/  BRA `(.L_x_132) ;  /* 0xffff95f000007947 */ /* 0x000fea000383ffff */
.L_x_63:
[----:B--234-:R-:W-:Y:S01]  /*10530*/  IMAD.MOV.U32 R20, RZ, RZ, R5 ;  /* 0x000000ffff147224 */ /* 0x01cfe200078e0005 */
[----:B------:R-:W-:Y:S01]  /*10540*/  MOV R3, RZ ;  /* 0x000000ff00037202 */ /* 0x000fe20000000f00 */
[----:B------:R-:W-:Y:S01]  /*10550*/  IMAD.MOV.U32 R0, RZ, RZ, 0x181f ;  /* 0x0000181fff007424 */ /* 0x000fe200078e00ff */
[----:B------:R-:W-:Y:S02]  /*10560*/  MOV R2, 0x10580 ;  /* 0x0001058000027802 */ /* 0x000fe40000000f00 */
[----:B-1----:R-:W-:Y:S05]  /*10570*/  CALL.REL.NOINC `($__internal_1_$__cuda_sm70_shflsync_idx_p) ;  /* 0x00000e2000007944 */ /* 0x002fea0003c00000 */
[----:B-----5:R-:W-:Y:S01]  /*10580*/  MOV R4, R0 ;  /* 0x0000000000047202 */ /* 0x020fe20000000f00 */
[----:B-1----:R-:W-:Y:S05]  /*10590*/  BRA `(.L_x_133) ;  /* 0xffffb29000007947 */ /* 0x002fea000383ffff */
.L_x_64:
[----:B------:R-:W-:Y:S01]  /*105a0*/  IMAD.MOV.U32 R20, RZ, RZ, R14 ;  /* 0x000000ffff147224 */ /* 0x000fe200078e000e */
[----:B------:R-:W-:Y:S01]  /*105b0*/  MOV R3, RZ ;  /* 0x000000ff00037202 */ /* 0x000fe20000000f00 */
[----:B------:R-:W-:Y:S01]  /*105c0*/  IMAD.MOV.U32 R0, RZ, RZ, 0x181f ;  /* 0x0000181fff007424 */ /* 0x000fe200078e00ff */
[----:B------:R-:W-:Y:S02]  /*105d0*/  MOV R2, 0x105f0 ;  /* 0x000105f000027802 */ /* 0x000fe40000000f00 */
[----:B-123--:R-:W-:Y:S05]  /*105e0*/  CALL.REL.NOINC `($__internal_1_$__cuda_sm70_shflsync_idx_p) ;  /* 0x00000db000007944 */ /* 0x00efea0003c00000 */
[----:B-1---5:R-:W-:Y:S05]  /*105f0*/  BRA `(.L_x_134) ;  /* 0xffffb25000007947 */ /* 0x022fea000383ffff */
.L_x_67:
[----:B------:R-:W-:Y:S01]  /*10600*/  IMAD.MOV.U32 R20, RZ, RZ, R5 ;  /* 0x000000ffff147224 */ /* 0x000fe200078e0005 */
[----:B--2---:R-:W-:Y:S01]  /*10610*/  MOV R3, 0x1 ;  /* 0x0000000100037802 */ /* 0x004fe20000000f00 */
[----:B------:R-:W-:Y:S01]  /*10620*/  IMAD.MOV.U32 R0, RZ, RZ, 0x181f ;  /* 0x0000181fff007424 */ /* 0x000fe200078e00ff */
[----:B------:R-:W-:-:S02]  /*10630*/  MOV R2, 0x10650 ;  /* 0x0001065000027802 */ /* 0x000fc40000000f00 */
[----:B-1-34-:R-:W-:Y:S05]  /*10640*/  CALL.REL.NOINC `($__internal_1_$__cuda_sm70_shflsync_idx_p) ;  /* 0x00000d5000007944 */ /* 0x01afea0003c00000 */
[----:B-----5:R-:W-:Y:S01]  /*10650*/  IMAD.MOV.U32 R4, RZ, RZ, R0 ;  /* 0x000000ffff047224 */ /* 0x020fe200078e0000 */
[----:B------:R-:W-:Y:S01]  /*10660*/  MOV R3, 0x1 ;  /* 0x0000000100037802 */ /* 0x000fe20000000f00 */
[----:B------:R-:W-:Y:S01]  /*10670*/  IMAD.MOV.U32 R20, RZ, RZ, R14 ;  /* 0x000000ffff147224 */ /* 0x000fe200078e000e */
[----:B------:R-:W-:-:S02]  /*10680*/  MOV R0, 0x181f ;  /* 0x0000181f00007802 */ /* 0x000fc40000000f00 */
[----:B------:R-:W-:Y:S02]  /*10690*/  MOV R2, 0x106b0 ;  /* 0x000106b000027802 */ /* 0x000fe40000000f00 */
[----:B-1----:R-:W-:Y:S05]  /*106a0*/  CALL.REL.NOINC `($__internal_1_$__cuda_sm70_shflsync_idx_p) ;  /* 0x00000cf000007944 */ /* 0x002fea0003c00000 */
[----:B-1---5:R-:W-:Y:S05]  /*106b0*/  BRA `(.L_x_135) ;  /* 0xffffb40000007947 */ /* 0x022fea000383ffff */
.L_x_70:
[----:B------:R-:W-:Y:S01]  /*106c0*/  IMAD.MOV.U32 R20, RZ, RZ, R5 ;  /* 0x000000ffff147224 */ /* 0x000fe200078e0005 */
[----:B-1----:R-:W-:Y:S01]  /*106d0*/  MOV R3, 0x2 ;  /* 0x0000000200037802 */ /* 0x002fe20000000f00 */
[----:B--2---:R-:W-:Y:S01]  /*106e0*/  IMAD.MOV.U32 R0, RZ, RZ, 0x181f ;  /* 0x0000181fff007424 */ /* 0x004fe200078e00ff */
[----:B------:R-:W-:Y:S02]  /*106f0*/  MOV R2, 0x10710 ;  /* 0x0001071000027802 */ /* 0x000fe40000000f00 */
[----:B---34-:R-:W-:Y:S05]  /*10700*/  CALL.REL.NOINC `($__internal_1_$__cuda_sm70_shflsync_idx_p) ;  /* 0x00000c9000007944 */ /* 0x018fea0003c00000 */
[----:B-----5:R-:W-:Y:S01]  /*10710*/  MOV R4, R0 ;  /* 0x0000000000047202 */ /* 0x020fe20000000f00 */
[----:B-1----:R-:W-:Y:S05]  /*10720*/  BRA `(.L_x_136) ;  /* 0xffffb5a000007947 */ /* 0x002fea000383ffff */
.L_x_71:
[----:B------:R-:W-:Y:S01]  /*10730*/  IMAD.MOV.U32 R20, RZ, RZ, R14 ;  /* 0x000000ffff147224 */ /* 0x000fe200078e000e */
[----:B-1----:R-:W-:Y:S01]  /*10740*/  MOV R3, 0x2 ;  /* 0x0000000200037802 */ /* 0x002fe20000000f00 */
[----:B--2---:R-:W-:Y:S01]  /*10750*/  IMAD.MOV.U32 R0, RZ, RZ, 0x181f ;  /* 0x0000181fff007424 */ /* 0x004fe200078e00ff */
[----:B------:R-:W-:Y:S02]  /*10760*/  MOV R2, 0x10780 ;  /* 0x0001078000027802 */ /* 0x000fe40000000f00 */
[----:B---34-:R-:W-:Y:S05]  /*10770*/  CALL.REL.NOINC `($__internal_1_$__cuda_sm70_shflsync_idx_p) ;  /* 0x00000c2000007944 */ /* 0x018fea0003c00000 */
[----:B-1---5:R-:W-:Y:S05]  /*10780*/  BRA `(.L_x_137) ;  /* 0xffffb56000007947 */ /* 0x022fea000383ffff */
.L_x_74:
[----:B------:R-:W-:Y:S01]  /*10790*/  IMAD.MOV.U32 R20, RZ, RZ, R5 ;  /* 0x000000ffff147224 */ /* 0x000fe200078e0005 */
[----:B-1----:R-:W-:Y:S01]  /*107a0*/  MOV R3, 0x3 ;  /* 0x0000000300037802 */ /* 0x002fe20000000f00 */
[----:B----4-:R-:W-:Y:S01]  /*107b0*/  IMAD.MOV.U32 R0, RZ, RZ, 0x181f ;  /* 0x0000181fff007424 */ /* 0x010fe200078e00ff */
[----:B------:R-:W-:-:S02]  /*107c0*/  MOV R2, 0x107e0 ;  /* 0x000107e000027802 */ /* 0x000fc40000000f00 */
[----:B--23--:R-:W-:Y:S05]  /*107d0*/  CALL.REL.NOINC `($__internal_1_$__cuda_sm70_shflsync_idx_p) ;  /* 0x00000bc000007944 */ /* 0x00cfea0003c00000 */
[----:B-----5:R-:W-:Y:S01]  /*107e0*/  IMAD.MOV.U32 R4, RZ, RZ, R0 ;  /* 0x000000ffff047224 */ /* 0x020fe200078e0000 */
[----:B------:R-:W-:Y:S01]  /*107f0*/  MOV R3, 0x3 ;  /* 0x0000000300037802 */ /* 0x000fe20000000f00 */
[----:B------:R-:W-:Y:S01]  /*10800*/  IMAD.MOV.U32 R20, RZ, RZ, R14 ;  /* 0x000000ffff147224 */ /* 0x000fe200078e000e */
[----:B------:R-:W-:-:S02]  /*10810*/  MOV R0, 0x181f ;  /* 0x0000181f00007802 */ /* 0x000fc40000000f00 */
[----:B------:R-:W-:Y:S02]  /*10820*/  MOV R2, 0x10840 ;  /* 0x0001084000027802 */ /* 0x000fe40000000f00 */
[----:B-1----:R-:W-:Y:S05]  /*10830*/  CALL.REL.NOINC `($__internal_1_$__cuda_sm70_shflsync_idx_p) ;  /* 0x00000b6000007944 */ /* 0x002fea0003c00000 */
[----:B-1---5:R-:W-:Y:S05]  /*10840*/  BRA `(.L_x_138) ;  /* 0xffffb6c000007947 */ /* 0x022fea000383ffff */
.L_x_76:
[----:B------:R-:W-:Y:S01]  /*10850*/  IMAD.MOV.U32 R20, RZ, RZ, R5 ;  /* 0x000000ffff147224 */ /* 0x000fe200078e0005 */
[----:B------:R-:W-:Y:S01]  /*10860*/  MOV R3, RZ ;  /* 0x000000ff00037202 */ /* 0x000fe20000000f00 */
[----:B------:R-:W-:Y:S01]  /*10870*/  IMAD.MOV.U32 R0, RZ, RZ, 0x1c1f ;  /* 0x00001c1fff007424 */ /* 0x000fe200078e00ff */
[----:B------:R-:W-:Y:S02]  /*10880*/  MOV R2, 0x108a0 ;  /* 0x000108a000027802 */ /* 0x000fe40000000f00 */
[----:B------:R-:W-:Y:S05]  /*10890*/  CALL.REL.NOINC `($__internal_1_$__cuda_sm70_shflsync_idx_p) ;  /* 0x00000b0000007944 */ /* 0x000fea0003c00000 */
[----:B-----5:R-:W-:Y:S01]  /*108a0*/  MOV R4, R0 ;  /* 0x0000000000047202 */ /* 0x020fe20000000f00 */
[----:B-1----:R-:W-:Y:S05]  /*108b0*/  BRA `(.L_x_139) ;  /* 0xffffba5000007947 */ /* 0x002fea000383ffff */
.L_x_77:
[----:B------:R-:W-:Y:S01]  /*108c0*/  IMAD.MOV.U32 R20, RZ, RZ, R12 ;  /* 0x000000ffff147224 */ /* 0x000fe200078e000c */
[----:B------:R-:W-:Y:S01]  /*108d0*/  MOV R3, RZ ;  /* 0x000000ff00037202 */ /* 0x000fe20000000f00 */
[----:B------:R-:W-:Y:S01]  /*108e0*/  IMAD.MOV.U32 R0, RZ, RZ, 0x1c1f ;  /* 0x00001c1fff007424 */ /* 0x000fe200078e00ff */
[----:B------:R-:W-:Y:S02]  /*108f0*/  MOV R2, 0x10910 ;  /* 0x0001091000027802 */ /* 0x000fe40000000f00 */
[----:B-12---:R-:W-:Y:S05]  /*10900*/  CALL.REL.NOINC `($__internal_1_$__cuda_sm70_shflsync_idx_p) ;  /* 0x00000a9000007944 */ /* 0x006fea0003c00000 */
[----:B-1---5:R-:W-:Y:S05]  /*10910*/  BRA `(.L_x_140) ;  /* 0xffffba1000007947 */ /* 0x022fea000383ffff */
.L_x_80:
[----:B------:R-:W-:Y:S01]  /*10920*/  IMAD.MOV.U32 R20, RZ, RZ, R5 ;  /* 0x000000ffff147224 */ /* 0x000fe200078e0005 */
[----:B--2---:R-:W-:Y:S01]  /*10930*/  MOV R3, 0x1 ;  /* 0x0000000100037802 */ /* 0x004fe20000000f00 */
[----:B----4-:R-:W-:Y:S01]  /*10940*/  IMAD.MOV.U32 R0, RZ, RZ, 0x1c1f ;  /* 0x00001c1fff007424 */ /* 0x010fe200078e00ff */
[----:B------:R-:W-:-:S02]  /*10950*/  MOV R2, 0x10970 ;  /* 0x0001097000027802 */ /* 0x000fc40000000f00 */
        /* <DEDUP_REMOVED lines=8> */
.L_x_84:
[----:B------:R-:W-:Y:S01]  /*109e0*/  IMAD.MOV.U32 R20, RZ, RZ, R5 ;  /* 0x000000ffff147224 */ /* 0x000fe200078e0005 */
[----:B------:R-:W-:Y:S01]  /*109f0*/  MOV R3, RZ ;  /* 0x000000ff00037202 */ /* 0x000fe20000000f00 */
[----:B------:R-:W-:Y:S01]  /*10a00*/  IMAD.MOV.U32 R0, RZ, RZ, 0x181f ;  /* 0x0000181fff007424 */ /* 0x000fe200078e00ff */
[----:B------:R-:W-:Y:S02]  /*10a10*/  MOV R2, 0x10a30 ;  /* 0x00010a3000027802 */ /* 0x000fe40000000f00 */
[----:B------:R-:W-:Y:S05]  /*10a20*/  CALL.REL.NOINC `($__internal_1_$__cuda_sm70_shflsync_idx_p) ;  /* 0x0000097000007944 */ /* 0x000fea0003c00000 */
[----:B-----5:R-:W-:Y:S01]  /*10a30*/  MOV R4, R0 ;  /* 0x0000000000047202 */ /* 0x020fe20000000f00 */
[----:B-1----:R-:W-:Y:S05]  /*10a40*/  BRA `(.L_x_142) ;  /* 0xffffd97000007947 */ /* 0x002fea000383ffff */
.L_x_85:
[----:B------:R-:W-:Y:S01]  /*10a50*/  IMAD.MOV.U32 R20, RZ, RZ, R14 ;  /* 0x000000ffff147224 */ /* 0x000fe200078e000e */
[----:B------:R-:W-:Y:S01]  /*10a60*/  MOV R3, RZ ;  /* 0x000000ff00037202 */ /* 0x000fe20000000f00 */
[----:B------:R-:W-:Y:S01]  /*10a70*/  IMAD.MOV.U32 R0, RZ, RZ, 0x181f ;  /* 0x0000181fff007424 */ /* 0x000fe200078e00ff */
[----:B------:R-:W-:Y:S02]  /*10a80*/  MOV R2, 0x10aa0 ;  /* 0x00010aa000027802 */ /* 0x000fe40000000f00 */
[----:B-12---:R-:W-:Y:S05]  /*10a90*/  CALL.REL.NOINC `($__internal_1_$__cuda_sm70_shflsync_idx_p) ;  /* 0x0000090000007944 */ /* 0x006fea0003c00000 */
[----:B-1---5:R-:W-:Y:S05]  /*10aa0*/  BRA `(.L_x_143) ;  /* 0xffffd93000007947 */ /* 0x022fea000383ffff */
.L_x_88:
        /* <DEDUP_REMOVED lines=12> */
.L_x_91:
[----:B------:R-:W-:Y:S01]  /*10b70*/  IMAD.MOV.U32 R20, RZ, RZ, R5 ;  /* 0x000000ffff147224 */ /* 0x000fe200078e0005 */
[----:B-1----:R-:W-:Y:S01]  /*10b80*/  MOV R3, 0x2 ;  /* 0x0000000200037802 */ /* 0x002fe20000000f00 */
[----:B----4-:R-:W-:Y:S01]  /*10b90*/  IMAD.MOV.U32 R0, RZ, RZ, 0x181f ;  /* 0x0000181fff007424 */ /* 0x010fe200078e00ff */
[----:B------:R-:W-:Y:S02]  /*10ba0*/  MOV R2, 0x10bc0 ;  /* 0x00010bc000027802 */ /* 0x000fe40000000f00 */
[----:B--23--:R-:W-:Y:S05]  /*10bb0*/  CALL.REL.NOINC `($__internal_1_$__cuda_sm70_shflsync_idx_p) ;  /* 0x000007e000007944 */ /* 0x00cfea0003c00000 */
[----:B-----5:R-:W-:Y:S01]  /*10bc0*/  MOV R4, R0 ;  /* 0x0000000000047202 */ /* 0x020fe20000000f00 */
[----:B-1----:R-:W-:Y:S05]  /*10bd0*/  BRA `(.L_x_145) ;  /* 0xffffdc9000007947 */ /* 0x002fea000383ffff */
.L_x_92:
[----:B------:R-:W-:Y:S01]  /*10be0*/  IMAD.MOV.U32 R20, RZ, RZ, R14 ;  /* 0x000000ffff147224 */ /* 0x000fe200078e000e */
[----:B------:R-:W-:Y:S01]  /*10bf0*/  MOV R3, 0x2 ;  /* 0x0000000200037802 */ /* 0x000fe20000000f00 */
[----:B----4-:R-:W-:Y:S01]  /*10c00*/  IMAD.MOV.U32 R0, RZ, RZ, 0x181f ;  /* 0x0000181fff007424 */ /* 0x010fe200078e00ff */
[----:B------:R-:W-:Y:S02]  /*10c10*/  MOV R2, 0x10c30 ;  /* 0x00010c3000027802 */ /* 0x000fe40000000f00 */
[----:B-123--:R-:W-:Y:S05]  /*10c20*/  CALL.REL.NOINC `($__internal_1_$__cuda_sm70_shflsync_idx_p) ;  /* 0x0000077000007944 */ /* 0x00efea0003c00000 */
[----:B-1---5:R-:W-:Y:S05]  /*10c30*/  BRA `(.L_x_146) ;  /* 0xffffdc5000007947 */ /* 0x022fea000383ffff */
.L_x_95:
[----:B------:R-:W-:Y:S01]  /*10c40*/  IMAD.MOV.U32 R20, RZ, RZ, R5 ;  /* 0x000000ffff147224 */ /* 0x000fe200078e0005 */
[----:B-1----:R-:W-:Y:S01]  /*10c50*/  MOV R3, 0x3 ;  /* 0x0000000300037802 */ /* 0x002fe20000000f00 */
[----:B------:R-:W-:Y:S01]  /*10c60*/  IMAD.MOV.U32 R0, RZ, RZ, 0x181f ;  /* 0x0000181fff007424 */ /* 0x000fe200078e00ff */
[----:B------:R-:W-:-:S02]  /*10c70*/  MOV R2, 0x10c90 ;  /* 0x00010c9000027802 */ /* 0x000fc40000000f00 */
[----:B--234-:R-:W-:Y:S05]  /*10c80*/  CALL.REL.NOINC `($__internal_1_$__cuda_sm70_shflsync_idx_p) ;  /* 0x0000071000007944 */ /* 0x01cfea0003c00000 */
[----:B-----5:R-:W-:Y:S01]  /*10c90*/  IMAD.MOV.U32 R4, RZ, RZ, R0 ;  /* 0x000000ffff047224 */ /* 0x020fe200078e0000 */
[----:B------:R-:W-:Y:S01]  /*10ca0*/  MOV R3, 0x3 ;  /* 0x0000000300037802 */ /* 0x000fe20000000f00 */
[----:B------:R-:W-:Y:S01]  /*10cb0*/  IMAD.MOV.U32 R20, RZ, RZ, R14 ;  /* 0x000000ffff147224 */ /* 0x000fe200078e000e */
[----:B------:R-:W-:-:S02]  /*10cc0*/  MOV R0, 0x181f ;  /* 0x0000181f00007802 */ /* 0x000fc40000000f00 */
[----:B------:R-:W-:Y:S02]  /*10cd0*/  MOV R2, 0x10cf0 ;  /* 0x00010cf000027802 */ /* 0x000fe40000000f00 */
[----:B-1----:R-:W-:Y:S05]  /*10ce0*/  CALL.REL.NOINC `($__internal_1_$__cuda_sm70_shflsync_idx_p) ;  /* 0x000006b000007944 */ /* 0x002fea0003c00000 */
[----:B-1---5:R-:W-:Y:S05]  /*10cf0*/  BRA `(.L_x_147) ;  /* 0xffffddb000007947 */ /* 0x022fea000383ffff */
.L_x_97:
[----:B------:R-:W-:Y:S01]  /*10d00*/  IMAD.MOV.U32 R20, RZ, RZ, R22 ;  /* 0x000000ffff147224 */ /* 0x000fe200078e0016 */
[----:B------:R-:W-:Y:S01]  /*10d10*/  MOV R3, RZ ;  /* 0x000000ff00037202 */ /* 0x000fe20000000f00 */
[----:B------:R-:W-:Y:S01]  /*10d20*/  IMAD.MOV.U32 R0, RZ, RZ, 0x1f ;  /* 0x0000001fff007424 */ /* 0x000fe200078e00ff */
[----:B------:R-:W-:Y:S02]  /*10d30*/  MOV R2, 0x10d50 ;  /* 0x00010d5000027802 */ /* 0x000fe40000000f00 */
[----:B------:R-:W-:Y:S05]  /*10d40*/  CALL.REL.NOINC `($__internal_1_$__cuda_sm70_shflsync_idx_p) ;  /* 0x0000065000007944 */ /* 0x000fea0003c00000 */
[----:B------:R-:W-:Y:S01]  /*10d50*/  MOV R9, R0 ;  /* 0x0000000000097202 */ /* 0x000fe20000000f00 */
[----:B-1---5:R-:W-:Y:S05]  /*10d60*/  BRA `(.L_x_148) ;  /* 0xffffe01000007947 */ /* 0x022fea000383ffff */
.L_x_98:
[----:B------:R-:W-:Y:S01]  /*10d70*/  IMAD.MOV.U32 R20, RZ, RZ, R22 ;  /* 0x000000ffff147224 */ /* 0x000fe200078e0016 */
[----:B------:R-:W-:Y:S01]  /*10d80*/  MOV R3, 0x1 ;  /* 0x0000000100037802 */ /* 0x000fe20000000f00 */
[----:B------:R-:W-:Y:S01]  /*10d90*/  IMAD.MOV.U32 R0, RZ, RZ, 0x1f ;  /* 0x0000001fff007424 */ /* 0x000fe200078e00ff */
[----:B------:R-:W-:Y:S02]  /*10da0*/  MOV R2, 0x10dc0 ;  /* 0x00010dc000027802 */ /* 0x000fe40000000f00 */
[----:B-12---:R-:W-:Y:S05]  /*10db0*/  CALL.REL.NOINC `($__internal_1_$__cuda_sm70_shflsync_idx_p) ;  /* 0x000005e000007944 */ /* 0x006fea0003c00000 */
[----:B------:R-:W-:Y:S01]  /*10dc0*/  MOV R8, R0 ;  /* 0x0000000000087202 */ /* 0x000fe20000000f00 */
[----:B-1---5:R-:W-:Y:S05]  /*10dd0*/  BRA `(.L_x_149) ;  /* 0xffffdfc000007947 */ /* 0x022fea000383ffff */
.L_x_99:
[----:B------:R-:W-:Y:S02]  /*10de0*/  MOV R3, 0x1 ;  /* 0x0000000100037802 */ /* 0x000fe40000000f00 */
[----:B------:R-:W-:-:S02]  /*10df0*/  MOV R2, 0x10e10 ;  /* 0x00010e1000027802 */ /* 0x000fc40000000f00 */
[----:B-1234-:R-:W-:Y:S05]  /*10e00*/  CALL.REL.NOINC `($__internal_2_$__cuda_sm70_shflsync_up_p) ;  /* 0x0000060000007944 */ /* 0x01efea0003c00000 */
[----:B------:R-:W-:Y:S05]  /*10e10*/  BRA `(.L_x_150) ;  /* 0xffffe0b000007947 */ /* 0x000fea000383ffff */
.L_x_100:
[----:B------:R-:W-:Y:S02]  /*10e20*/  MOV R3, 0x2 ;  /* 0x0000000200037802 */ /* 0x000fe40000000f00 */
[----:B------:R-:W-:-:S02]  /*10e30*/  MOV R2, 0x10e50 ;  /* 0x00010e5000027802 */ /* 0x000fc40000000f00 */
[----:B--2-4-:R-:W-:Y:S05]  /*10e40*/  CALL.REL.NOINC `($__internal_2_$__cuda_sm70_shflsync_up_p) ;  /* 0x000005c000007944 */ /* 0x014fea0003c00000 */
        /* <DEDUP_REMOVED lines=23> */
.L_x_104:
[----:B------:R-:W-:Y:S02]  /*10fc0*/  MOV R3, 0x1 ;  /* 0x0000000100037802 */ /* 0x000fe40000000f00 */
[----:B------:R-:W-:Y:S02]  /*10fd0*/  MOV R2, 0x10ff0 ;  /* 0x00010ff000027802 */ /* 0x000fe40000000f00 */
[----:B------:R-:W-:Y:S05]  /*10fe0*/  CALL.REL.NOINC `($__internal_2_$__cuda_sm70_shflsync_up_p) ;  /* 0x0000042000007944 */ /* 0x000fea0003c00000 */
[----:B------:R-:W-:Y:S01]  /*10ff0*/  MOV R2, R4 ;  /* 0x0000000400027202 */ /* 0x000fe20000000f00 */
[----:B------:R-:W-:Y:S05]  /*11000*/  BRA `(.L_x_152) ;  /* 0xffffe12000007947 */ /* 0x000fea000383ffff */
.L_x_105:
        /* <DEDUP_REMOVED lines=26> */
.L_x_107:
[----:B------:R-:W-:Y:S02]  /*111b0*/  SEL R0, RZ, 0x1, P0 ;  /* 0x00000001ff007807 */ /* 0x000fe40000000000 */
[----:B------:R-:W-:Y:S02]  /*111c0*/  MOV R2, 0x111e0 ;  /* 0x000111e000027802 */ /* 0x000fe40000000f00 */
[----:B-1----:R-:W-:Y:S05]  /*111d0*/  CALL.REL.NOINC `($__internal_3_$__cuda_sm70_votesync_ballot) ;  /* 0x0000029000007944 */ /* 0x002fea0003c00000 */
[----:B------:R-:W-:Y:S01]  /*111e0*/  MOV R5, R0 ;  /* 0x0000000000057202 */ /* 0x000fe20000000f00 */
[----:B------:R-:W-:Y:S05]  /*111f0*/  BRA `(.L_x_154) ;  /* 0xffffe0c000007947 */ /* 0x000fea000383ffff */
.L_x_108:
[----:B------:R-:W-:Y:S01]  /*11200*/  IMAD.MOV.U32 R20, RZ, RZ, R6 ;  /* 0x000000ffff147224 */ /* 0x000fe200078e0006 */
[----:B---3--:R-:W-:Y:S01]  /*11210*/  MOV R3, R11 ;  /* 0x0000000b00037202 */ /* 0x008fe20000000f00 */
[----:B------:R-:W-:Y:S01]  /*11220*/  IMAD.MOV.U32 R0, RZ, RZ, 0x1f ;  /* 0x0000001fff007424 */ /* 0x000fe200078e00ff */
[----:B------:R-:W-:Y:S02]  /*11230*/  MOV R2, 0x11250 ;  /* 0x0001125000027802 */ /* 0x000fe40000000f00 */
[----:B-12---:R-:W-:Y:S05]  /*11240*/  CALL.REL.NOINC `($__internal_1_$__cuda_sm70_shflsync_idx_p) ;  /* 0x0000015000007944 */ /* 0x006fea0003c00000 */
[----:B------:R-:W-:Y:S01]  /*11250*/  IMAD.MOV.U32 R6, RZ, RZ, R0 ;  /* 0x000000ffff067224 */ /* 0x000fe200078e0000 */
[----:B------:R-:W-:Y:S01]  /*11260*/  MOV R3, R11 ;  /* 0x0000000b00037202 */ /* 0x000fe20000000f00 */
[----:B------:R-:W-:Y:S01]  /*11270*/  IMAD.MOV.U32 R20, RZ, RZ, R7 ;  /* 0x000000ffff147224 */ /* 0x000fe200078e0007 */
[----:B------:R-:W-:Y:S02]  /*11280*/  MOV R0, 0x1f ;  /* 0x0000001f00007802 */ /* 0x000fe40000000f00 */
[----:B------:R-:W-:-:S02]  /*11290*/  MOV R2, 0x112b0 ;  /* 0x000112b000027802 */ /* 0x000fc40000000f00 */
[----:B-1---5:R-:W-:Y:S05]  /*112a0*/  CALL.REL.NOINC `($__internal_1_$__cuda_sm70_shflsync_idx_p) ;  /* 0x000000f000007944 */ /* 0x022fea0003c00000 */
[----:B------:R-:W-:Y:S01]  /*112b0*/  MOV R7, R0 ;  /* 0x0000000000077202 */ /* 0x000fe20000000f00 */
[----:B-1---5:R-:W-:Y:S05]  /*112c0*/  BRA `(.L_x_155) ;  /* 0xffffe03000007947 */ /* 0x022fea000383ffff */
.L_x_111:
[----:B------:R-:W-:Y:S01]  /*112d0*/  MOV R3, R0 ;  /* 0x0000000000037202 */ /* 0x000fe20000000f00 */
[----:B------:R-:W-:Y:S01]  /*112e0*/  IMAD.MOV.U32 R20, RZ, RZ, R4 ;  /* 0x000000ffff147224 */ /* 0x000fe200078e0004 */
[----:B------:R-:W-:Y:S01]  /*112f0*/  MOV R2, 0x11320 ;  /* 0x0001132000027802 */ /* 0x000fe20000000f00 */
[----:B------:R-:W-:-:S02]  /*11300*/  IMAD.MOV.U32 R0, RZ, RZ, 0x1f ;  /* 0x0000001fff007424 */ /* 0x000fc400078e00ff */
[----:B-1234-:R-:W-:Y:S05]  /*11310*/  CALL.REL.NOINC `($__internal_1_$__cuda_sm70_shflsync_idx_p) ;  /* 0x0000008000007944 */ /* 0x01efea0003c00000 */
[----:B------:R-:W-:Y:S01]  /*11320*/  MOV R10, R0 ;  /* 0x00000000000a7202 */ /* 0x000fe20000000f00 */
[----:B-1---5:R-:W-:Y:S05]  /*11330*/  BRA `(.L_x_110) ;  /* 0xffffe02000007947 */ /* 0x022fea000383ffff */
        .weak           $__internal_0_$__cuda_sm70_shflsync_bfly_p
        .type           $__internal_0_$__cuda_sm70_shflsync_bfly_p,@function
        .size           $__internal_0_$__cuda_sm70_shflsync_bfly_p,($__internal_1_$__cuda_sm70_shflsync_idx_p - $__internal_0_$__cuda_sm70_shflsync_bfly_p)
$__internal_0_$__cuda_sm70_shflsync_bfly_p:
[----:B------:R-:W-:Y:S02]  /*11340*/  MOV R21, 0xffffffff ;  /* 0xffffffff00157802 */ /* 0x000fe40000000f00 */
[----:B------:R-:W-:-:S02]  /*11350*/  MOV R3, 0x1f ;  /* 0x0000001f00037802 */ /* 0x000fc40000000f00 */
[----:B------:R-:W-:Y:S04]  /*11360*/  WARPSYNC R21 ;  /* 0x0000001500007348 */ /* 0x000fe80003800000 */
[----:B------:R1:W2:Y:S02]  /*11370*/  SHFL.BFLY PT, R0, R4, R0, R3 ;  /* 0x0c00000004007389 */ /* 0x0002a400000e0003 */
[----:B-1----:R-:W-:-:S04]  /*11380*/  MOV R3, 0x0 ;  /* 0x0000000000037802 */ /* 0x002fc80000000f00 */
[----:B--2---:R-:W-:Y:S05]  /*11390*/  RET.REL.NODEC R2 `(_ZN7cutlass13device_kernelIN5flash19enable_sm80_to_sm89INS1_16FlashAttnFwdSm80INS1_25CollectiveMainloopFwdSm80ILi8ELi1ELb1EN4cute5tupleIJNS5_1CILi128EEENS7_ILi48EEENS7_ILi256EEEEEELi256ENS_10bfloat16_tEfNS_4arch4Sm80ELb0ELb0ELb1ELb1ELb1ELb0ELb1ELb1EEENS1_21CollectiveEpilogueFwdINS6_IJS8_SA_S9_EEENS6_IJNS7_ILi1EEESI_SI_EEESC_SE_Li256ELb1ELb1ELb1ELb0EEENS1_36VarlenDynamicPersistentTileSchedulerILi128ELi48ELi256ELi256ELb1ELb1ELb0ELb0ELb1ELb1EEEEEEEEEvNT_6ParamsE) ;  /* 0xfffeec6002007950 */ /* 0x004fea0003c3ffff */
        .weak           $__internal_1_$__cuda_sm70_shflsync_idx_p
        .type           $__internal_1_$__cuda_sm70_shflsync_idx_p,@function
        .size           $__internal_1_$__cuda_sm70_shflsync_idx_p,($__internal_2_$__cuda_sm70_shflsync_up_p - $__internal_1_$__cuda_sm70_shflsync_idx_p)
$__internal_1_$__cuda_sm70_shflsync_idx_p:
[----:B------:R1:W-:Y:S02]  /*113a0*/  STL [R1+0x18c], R4 ;  /* 0x00018c0401007387 */ /* 0x0003e40000100800 */
[----:B-1----:R-:W-:-:S04]  /*113b0*/  MOV R4, 0xffffffff ;  /* 0xffffffff00047802 */ /* 0x002fc80000000f00 */
[----:B------:R-:W-:Y:S04]  /*113c0*/  WARPSYNC R4 ;  /* 0x0000000400007348 */ /* 0x000fe80003800000 */
[----:B------:R1:W2:Y:S04]  /*113d0*/  SHFL.IDX PT, R0, R20, R3, R0 ;  /* 0x0000000314007389 */ /* 0x0002a800000e0000 */
[----:B-1----:R1:W5:Y:S01]  /*113e0*/  LDL.LU R4, [R1+0x18c] ;  /* 0x00018c0001047983 */ /* 0x0023620000300800 */
[----:B------:R-:W-:-:S04]  /*113f0*/  MOV R3, 0x0 ;  /* 0x0000000000037802 */ /* 0x000fc80000000f00 */
[----:B--2---:R-:W-:Y:S05]  /*11400*/  RET.REL.NODEC R2 `(_ZN7cutlass13device_kernelIN5flash19enable_sm80_to_sm89INS1_16FlashAttnFwdSm80INS1_25CollectiveMainloopFwdSm80ILi8ELi1ELb1EN4cute5tupleIJNS5_1CILi128EEENS7_ILi48EEENS7_ILi256EEEEEELi256ENS_10bfloat16_tEfNS_4arch4Sm80ELb0ELb0ELb1ELb1ELb1ELb0ELb1ELb1EEENS1_21CollectiveEpilogueFwdINS6_IJS8_SA_S9_EEENS6_IJNS7_ILi1EEESI_SI_EEESC_SE_Li256ELb1ELb1ELb1ELb0EEENS1_36VarlenDynamicPersistentTileSchedulerILi128ELi48ELi256ELi256ELb1ELb1ELb0ELb0ELb1ELb1EEEEEEEEEvNT_6ParamsE) ;  /* 0xfffeebf002007950 */ /* 0x004fea0003c3ffff */
        .weak           $__internal_2_$__cuda_sm70_shflsync_up_p
        .type           $__internal_2_$__cuda_sm70_shflsync_up_p,@function
        .size           $__internal_2_$__cuda_sm70_shflsync_up_p,($__internal_3_$__cuda_sm70_votesync_ballot - $__internal_2_$__cuda_sm70_shflsync_up_p)
$__internal_2_$__cuda_sm70_shflsync_up_p:
[----:B------:R-:W-:Y:S02]  /*11410*/  MOV R4, RZ ;  /* 0x000000ff00047202 */ /* 0x000fe40000000f00 */
[----:B------:R-:W-:-:S04]  /*11420*/  MOV R11, 0xffffffff ;  /* 0xffffffff000b7802 */ /* 0x000fc80000000f00 */
[----:B------:R-:W-:Y:S04]  /*11430*/  WARPSYNC R11 ;  /* 0x0000000b00007348 */ /* 0x000fe80003800000 */
[----:B------:R1:W2:Y:S02]  /*11440*/  SHFL.UP PT, R4, R0, R3, R4 ;  /* 0x0400000300047389 */ /* 0x0002a400000e0004 */
[----:B-1----:R-:W-:-:S04]  /*11450*/  MOV R3, 0x0 ;  /* 0x0000000000037802 */ /* 0x002fc80000000f00 */
[----:B--2---:R-:W-:Y:S05]  /*11460*/  RET.REL.NODEC R2 `(_ZN7cutlass13device_kernelIN5flash19enable_sm80_to_sm89INS1_16FlashAttnFwdSm80INS1_25CollectiveMainloopFwdSm80ILi8ELi1ELb1EN4cute5tupleIJNS5_1CILi128EEENS7_ILi48EEENS7_ILi256EEEEEELi256ENS_10bfloat16_tEfNS_4arch4Sm80ELb0ELb0ELb1ELb1ELb1ELb0ELb1ELb1EEENS1_21CollectiveEpilogueFwdINS6_IJS8_SA_S9_EEENS6_IJNS7_ILi1EEESI_SI_EEESC_SE_Li256ELb1ELb1ELb1ELb0EEENS1_36VarlenDynamicPersistentTileSchedulerILi128ELi48ELi256ELi256ELb1ELb1ELb0ELb0ELb1ELb1EEEEEEEEEvNT_6ParamsE) ;  /* 0xfffeeb9002007950 */ /* 0x004fea0003c3ffff */
        .weak           $__internal_3_$__cuda_sm70_votesync_ballot
        .type           $__internal_3_$__cuda_sm70_votesync_ballot,@function
        .size           $__internal_3_$__cuda_sm70_votesync_ballot,(.L_x_6486 - $__internal_3_$__cuda_sm70_votesync_ballot)
$__internal_3_$__cuda_sm70_votesync_ballot:
[----:B------:R-:W-:Y:S01]  /*11470*/  ISETP.NE.U32.AND P0, PT, R0, 0x1, PT ;  /* 0x000000010000780c */ /* 0x000fe20003f05070 */
[----:B------:R-:W-:-:S04]  /*11480*/  IMAD.MOV.U32 R3, RZ, RZ, -0x1 ;  /* 0xffffffffff037424 */ /* 0x000fc800078e00ff */
[----:B------:R-:W-:Y:S08]  /*11490*/  WARPSYNC R3 ;  /* 0x0000000300007348 */ /* 0x000ff00003800000 */
[----:B------:R-:W-:-:S04]  /*114a0*/  VOTE.ANY R0, PT, !P0 ;  /* 0x0000000000007806 */ /* 0x000fc800040e0100 */
[----:B------:R-:W-:Y:S01]  /*114b0*/  LOP3.LUT R0, R0, R3, RZ, 0xc0, !PT ;  /* 0x0000000300007212 */ /* 0x000fe200078ec0ff */
[----:B------:R-:W-:-:S04]  /*114c0*/  IMAD.MOV.U32 R3, RZ, RZ, 0x0 ;  /* 0x00000000ff037424 */ /* 0x000fc800078e00ff */
[----:B------:R-:W-:Y:S05]  /*114d0*/  RET.REL.NODEC R2 `(_ZN7cutlass13device_kernelIN5flash19enable_sm80_to_sm89INS1_16FlashAttnFwdSm80INS1_25CollectiveMainloopFwdSm80ILi8ELi1ELb1EN4cute5tupleIJNS5_1CILi128EEENS7_ILi48EEENS7_ILi256EEEEEELi256ENS_10bfloat16_tEfNS_4arch4Sm80ELb0ELb0ELb1ELb1ELb1ELb0ELb1ELb1EEENS1_21CollectiveEpilogueFwdINS6_IJS8_SA_S9_EEENS6_IJNS7_ILi1EEESI_SI_EEESC_SE_Li256ELb1ELb1ELb1ELb0EEENS1_36VarlenDynamicPersistentTileSchedulerILi128ELi48ELi256ELi256ELb1ELb1ELb0ELb0ELb1ELb1EEEEEEEEEvNT_6ParamsE) ;  /* 0xfffeeb2002007950 */ /* 0x000fea0003c3ffff */
.L_x_156:
        /* <DEDUP_REMOVED lines=10> */
.L_x_6486:


//--------------------- .text._ZN7cutlass13device_kernelIN5flash19enable_sm80_to_sm89INS1_16FlashAttnFwdSm80INS1_25CollectiveMainloopFwdSm80ILi8ELi1ELb0EN4cute5tupleIJNS5_1CILi128EEENS7_ILi32EEENS7_ILi256EEEEEELi256ENS_10bfloat16_tEfNS_4arch4Sm80ELb0ELb0ELb1ELb1ELb1ELb1ELb1ELb1EEENS1_21CollectiveEpilogueFwdINS6_IJS8_SA_S9_EEENS6_IJNS7_ILi1EEESI_SI_EEESC_SE_Li256ELb1ELb1ELb1ELb0EEENS1_36VarlenDynamicPersistentTileSchedulerILi128ELi32ELi256ELi256ELb1ELb1ELb0ELb0ELb1ELb1EEEEEEEEEvNT_6ParamsE --------------------------
	.section	.text._ZN7cutlass13device_kernelIN5flash19enable_sm80_to_sm89INS1_16FlashAttnFwdSm80INS1_25CollectiveMainloopFwdSm80ILi8ELi1ELb0EN4cute5tupleIJNS5_1CILi128EEENS7_ILi32EEENS7_ILi256EEEEEELi256ENS_10bfloat16_tEfNS_4arch4Sm80ELb0ELb0ELb1ELb1ELb1ELb1ELb1ELb1EEENS1_21CollectiveEpilogueFwdINS6_IJS8_SA_S9_EEENS6_IJNS7_ILi1EEESI_SI_EEESC_SE_Li256ELb1ELb1ELb1ELb0EEENS1_36VarlenDynamicPersistentTileSchedulerILi128ELi32ELi256ELi256ELb1ELb1ELb0ELb0ELb1ELb1EEEEEEEEEvNT_6ParamsE,"ax",@progbits
	.sectioninfo	@"SHI_REGISTERS=255"
	.align	128
.text._ZN7cutlass13device_kernelIN5flash19enable_sm80_to_sm89INS1_16FlashAttnFwdSm80INS1_25CollectiveMainloopFwdSm80ILi8ELi1ELb0EN4cute5tupleIJNS5_1CILi128EEENS7_ILi32EEENS7_ILi256EEEEEELi256ENS_10bfloat16_tEfNS_4arch4Sm80ELb0ELb0ELb1ELb1ELb1ELb1ELb1ELb1EEENS1_21CollectiveEpilogueFwdINS6_IJS8_SA_S9_EEENS6_IJNS7_ILi1EEESI_SI_EEESC_SE_Li256ELb1ELb1ELb1ELb0EEENS1_36VarlenDynamicPersistentTileSchedulerILi128ELi32ELi256ELi256ELb1ELb1ELb0ELb0ELb1ELb1EEEEEEEEEvNT_6ParamsE:
        .type           _ZN7cutlass13device_kernelIN5flash19enable_sm80_to_sm89INS1_16FlashAttnFwdSm80INS1_25CollectiveMainloopFwdSm80ILi8ELi1ELb0EN4cute5tupleIJNS5_1CILi128EEENS7_ILi32EEENS7_ILi256EEEEEELi256ENS_10bfloat16_tEfNS_4arch4Sm80ELb0ELb0ELb1ELb1ELb1ELb1ELb1ELb1EEENS1_21CollectiveEpilogueFwdINS6_IJS8_SA_S9_EEENS6_IJNS7_ILi1EEESI_SI_EEESC_SE_Li256ELb1ELb1ELb1ELb0EEENS1_36VarlenDynamicPersistentTileSchedulerILi128ELi32ELi256ELi256ELb1ELb1ELb0ELb0ELb1ELb1EEEEEEEEEvNT_6ParamsE,@function
        .size           _ZN7cutlass13device_kernelIN5flash19enable_sm80_to_sm89INS1_16FlashAttnFwdSm80INS1_25CollectiveMainloopFwdSm80ILi8ELi1ELb0EN4cute5tupleIJNS5_1CILi128EEENS7_ILi32EEENS7_ILi256EEEEEELi256ENS_10bfloat16_tEfNS_4arch4Sm80ELb0ELb0ELb1ELb1ELb1ELb1ELb1ELb1EEENS1_21CollectiveEpilogueFwdINS6_IJS8_SA_S9_EEENS6_IJNS7_ILi1EEESI_SI_EEESC_SE_Li256ELb1ELb1ELb1ELb0EEENS1_36VarlenDynamicPersistentTileSchedulerILi128ELi32ELi256ELi256ELb1ELb1ELb0ELb0ELb1ELb1EEEEEEEEEvNT_6ParamsE,(.L_x_6491 - _ZN7cutlass13device_kernelIN5flash19enable_sm80_to_sm89INS1_16FlashAttnFwdSm80INS1_25CollectiveMainloopFwdSm80ILi8ELi1ELb0EN4cute5tupleIJNS5_1CILi128EEENS7_ILi32EEENS7_ILi256EEEEEELi256ENS_10bfloat16_tEfNS_4arch4Sm80ELb0ELb0ELb1ELb1ELb1ELb1ELb1ELb1EEENS1_21CollectiveEpilogueFwdINS6_IJS8_SA_S9_EEENS6_IJNS7_ILi1EEESI_SI_EEESC_SE_Li256ELb1ELb1ELb1ELb0EEENS1_36VarlenDynamicPersistentTileSchedulerILi128ELi32ELi256ELi256ELb1ELb1ELb0ELb0ELb1ELb1EEEEEEEEEvNT_6ParamsE)
        .other          _ZN7cutlass13device_kernelIN5flash19enable_sm80_to_sm89INS1_16FlashAttnFwdSm80INS1_25CollectiveMainloopFwdSm80ILi8ELi1ELb0EN4cute5tupleIJNS5_1CILi128EEENS7_ILi32EEENS7_ILi256EEEEEELi256ENS_10bfloat16_tEfNS_4arch4Sm80ELb0ELb0ELb1ELb1ELb1ELb1ELb1ELb1EEENS1_21CollectiveEpilogueFwdINS6_IJS8_SA_S9_EEENS6_IJNS7_ILi1EEESI_SI_EEESC_SE_Li256ELb1ELb1ELb1ELb0EEENS1_36VarlenDynamicPersistentTileSchedulerILi128ELi32ELi256ELi256ELb1ELb1ELb0ELb0ELb1ELb1EEEEEEEEEvNT_6ParamsE,@"STO_CUDA_ENTRY STV_DEFAULT"
_ZN7cutlass13device_kernelIN5flash19enable_sm80_to_sm89INS1_16FlashAttnFwdSm80INS1_25CollectiveMainloopFwdSm80ILi8ELi1ELb0EN4cute5tupleIJNS5_1CILi128EEENS7_ILi32EEENS7_ILi256EEEEEELi256ENS_10bfloat16_tEfNS_4arch4Sm80ELb0ELb0ELb1ELb1ELb1ELb1ELb1ELb1EEENS1_21CollectiveEpilogueFwdINS6_IJS8_SA_S9_EEENS6_IJNS7_ILi1EEESI_SI_EEESC_SE_Li256ELb1ELb1ELb1ELb0EEENS1_36VarlenDynamicPersistentTileSchedulerILi128ELi32ELi256ELi256ELb1ELb1ELb0ELb0ELb1ELb1EEEEEEEEEvNT_6ParamsE:
[----:B------:R-:W-:-:S03]  /*0000*/  MOV R1, c[0x0][0x28] ;  /* 0x00000a0000017a02 */ /* 0x000fc60000000f00 */
[----:B------:R-:W1:Y:S01]  /*0010*/  S2R R2, SR_TID.X ;  /* 0x0000000000027919 */ /* 0x000e620000002100 */
[----:B------:R-:W-:Y:S01]  /*0020*/  IADD3 R1, R1, -0x58, RZ ;  /* 0xffffffa801017810 */ /* 0x000fe20007ffe0ff */
[----:B------:R-:W-:Y:S01]  /*0030*/  ULDC.64 UR8, c[0x0][0x118] ;  /* 0x0000460000087ab9 */ /* 0x000fe20000000a00 */
[----:B-1----:R-:W-:-:S05]  /*0040*/  SHF.R.U32.HI R0, RZ, 0x5, R2 ;  /* 0x00000005ff007819 */ /* 0x002fca0000011602 */
[----:B------:R-:W1:Y:S02]  /*0050*/  SHFL.IDX PT, R3, R0, RZ, 0x1f ;  /* 0x00001fff00037589 */ /* 0x000e6400000e0000 */
[----:B-1----:R-:W-:Y:S02]  /*0060*/  ISETP.NE.AND P0, PT, R3, RZ, PT ;  /* 0x000000ff0300720c */ /* 0x002fe40003f05270 */
[----:B------:R1:W-:Y:S11]  /*0070*/  STL [R1+0x44], R3 ;  /* 0x0000440301007387 */ /* 0x0003f60000100800 */
[----:B------:R-:W-:Y:S06]  /*0080*/  @P0 BAR.SYNC.DEFER_BLOCKING 0x5, 0x100 ;  /* 0x0144000000000b1d */ /* 0x000fec0000010000 */
[----:B------:R-:W2:Y:S04]  /*0090*/  @P0 LDS.128 R228, [0x20080] ;  /* 0x02008000ffe40984 */ /* 0x000ea80000000c00 */
[----:B------:R-:W-:Y:S06]  /*00a0*/  @P0 BAR.ARV 0x4, 0x100 ;  /* 0x0104000000000b1d */ /* 0x000fec0000002000 */
[----:B------:R-:W-:Y:S05]  /*00b0*/  @P0 BRA `(.L_x_157) ;  /* 0x00000a7000000947 */ /* 0x000fea0003800000 */
[----:B-1----:R-:W-:Y:S01]  /*00c0*/  LOP3.LUT R14, R2, 0x1f, RZ, 0xc0, !PT ;  /* 0x0000001f020e7812 */ /* 0x002fe200078ec0ff */
[----:B------:R-:W-:Y:S01]  /*00d0*/  CS2R R8, SRZ ;  /* 0x0000000000087805 */ /* 0x000fe2000001ff00 */
[----:B------:R-:W-:-:S02]  /*00e0*/  IMAD.MOV.U32 R7, RZ, RZ, RZ ;  /* 0x000000ffff077224 */ /* 0x000fc400078e00ff */
[----:B------:R-:W-:-:S04]  /*00f0*/  ISETP.NE.AND P6, PT, R14, 0x1f, PT ;  /* 0x0000001f0e00780c */ /* 0x000fc80003fc5270 */
[----:B------:R-:W-:-:S13]  /*0100*/  ISETP.GE.OR P0, PT, R14, c[0x0][0x53c], !P6 ;  /* 0x00014f000e007a0c */ /* 0x000fda0007706670 */
[----:B------:R-:W-:Y:S02]  /*0110*/  @!P0 IMAD.MOV.U32 R4, RZ, RZ, 0x4 ;  /* 0x00000004ff048424 */ /* 0x000fe400078e00ff */
[----:B------:R-:W-:Y:S02]  /*0120*/  @!P0 IMAD.MOV.U32 R2, RZ, RZ, 0x4 ;  /* 0x00000004ff028424 */ /* 0x000fe400078e00ff */
[----:B------:R-:W-:-:S04]  /*0130*/  @!P0 IMAD.WIDE.U32 R4, R14, R4, c[0x0][0x580] ;  /* 0x000160000e048625 */ /* 0x000fc800078e0004 */
[C---:B------:R-:W-:Y:S01]  /*0140*/  @!P0 IMAD.WIDE.U32 R2, R14.reuse, R2, c[0x0][0x578] ;  /* 0x00015e000e028625 */ /* 0x040fe200078e0002 */
[----:B------:R-:W3:Y:S04]  /*0150*/  @!P0 LDG.E R8, [R4.64] ;  /* 0x0000000804088981 */ /* 0x000ee8000c1e1900 */
[----:B------:R-:W3:Y:S01]  /*0160*/  @!P0 LDG.E R7, [R2.64] ;  /* 0x0000000802078981 */ /* 0x000ee2000c1e1900 */
[C---:B------:R-:W-:Y:S01]  /*0170*/  ISETP.NE.AND P5, PT, R14.reuse, RZ, PT ;  /* 0x000000ff0e00720c */ /* 0x040fe20003fa5270 */
[----:B------:R-:W1:Y:S01]  /*0180*/  S2UR UR4, SR_CTAID.X ;  /* 0x00000000000479c3 */ /* 0x000e620000002500 */
[C---:B------:R-:W-:Y:S02]  /*0190*/  ISETP.GE.U32.AND P4, PT, R14.reuse, 0x2, PT ;  /* 0x000000020e00780c */ /* 0x040fe40003f86070 */
[----:B------:R-:W-:-:S02]  /*01a0*/  ISETP.GE.U32.AND P3, PT, R14, 0x4, PT ;  /* 0x000000040e00780c */ /* 0x000fc40003f66070 */
[C---:B------:R-:W-:Y:S02]  /*01b0*/  ISETP.GE.U32.AND P2, PT, R14.reuse, 0x8, PT ;  /* 0x000000080e00780c */ /* 0x040fe40003f46070 */
[----:B------:R-:W-:Y:S01]  /*01c0*/  ISETP.GE.U32.AND P1, PT, R14, 0x10, PT ;  /* 0x000000100e00780c */ /* 0x000fe20003f26070 */
[----:B---3--:R-:W-:-:S05]  /*01d0*/  IMAD R4, R8, R7, RZ ;  /* 0x0000000708047224 */ /* 0x008fca00078e02ff */
[----:B------:R-:W3:Y:S02]  /*01e0*/  SHFL.UP PT, R0, R4, 0x1, RZ ;  /* 0x0420000004007989 */ /* 0x000ee400000e00ff */
[----:B---3--:R-:W-:-:S05]  /*01f0*/  SEL R0, R0, RZ, P5 ;  /* 0x000000ff00007207 */ /* 0x008fca0002800000 */
[----:B------:R-:W-:-:S05]  /*0200*/  IMAD.IADD R4, R4, 0x1, R0 ;  /* 0x0000000104047824 */ /* 0x000fca00078e0200 */
        /* <DEDUP_REMOVED lines=12> */
[----:B------:R-:W3:Y:S02]  /*02d0*/  SHFL.IDX PT, R6, R4, 0x1f, 0x1f ;  /* 0x03e01f0004067f89 */ /* 0x000ee400000e0000 */
[----:B---3--:R-:W-:-:S04]  /*02e0*/  IMAD R6, R6, c[0x0][0x538], RZ ;  /* 0x00014e0006067a24 */ /* 0x008fc800078e02ff */
[----:B------:R-:W-:Y:S01]  /*02f0*/  IMAD.MOV.U32 R0, RZ, RZ, R6 ;  /* 0x000000ffff007224 */ /* 0x000fe200078e0006 */
[----:B-1----:R-:W-:-:S13]  /*0300*/  ISETP.GT.AND P0, PT, R6, UR4, PT ;  /* 0x0000000406007c0c */ /* 0x002fda000bf04270 */
[----:B------:R-:W-:Y:S05]  /*0310*/  @P0 BRA `(.L_x_158) ;  /* 0x0000027000000947 */ /* 0x000fea0003800000 */
[----:B------:R-:W-:Y:S02]  /*0320*/  MOV R6, R0 ;  /* 0x0000000000067202 */ /* 0x000fe40000000f00 */
[----:B------:R-:W-:-:S04]  /*0330*/  MOV R9, RZ ;  /* 0x000000ff00097202 */ /* 0x000fc80000000f00 */
.L_x_162:
        /* <DEDUP_REMOVED lines=12> */
[----:B------:R-:W3:Y:S04]  /*0400*/  @!P0 LDG.E R8, [R4.64] ;  /* 0x0000000804088981 */ /* 0x000ee8000c1e1900 */
[----:B------:R-:W3:Y:S02]  /*0410*/  @!P0 LDG.E R7, [R2.64] ;  /* 0x0000000802078981 */ /* 0x000ee4000c1e1900 */
[----:B---3--:R-:W-:Y:S01]  /*0420*/  IMAD R5, R8, R7, RZ ;  /* 0x0000000708057224 */ /* 0x008fe200078e02ff */
[----:B------:R-:W-:Y:S05]  /*0430*/  BRA.DIV ~URZ, `(.L_x_160) ;  /* 0x00016f327f007947 */ /* 0x000fea000b800000 */
[----:B------:R1:W3:Y:S02]  /*0440*/  SHFL.UP PT, R0, R5, 0x1, RZ ;  /* 0x0420000005007989 */ /* 0x0002e400000e00ff */
.L_x_334:
        /* <DEDUP_REMOVED lines=16> */
.L_x_335:
[----:B---3--:R-:W-:-:S05]  /*0550*/  IMAD R0, R0, c[0x0][0x538], RZ ;  /* 0x00014e0000007a24 */ /* 0x008fca00078e02ff */
[----:B------:R-:W-:-:S04]  /*0560*/  IADD3 R6, R0, R6, RZ ;  /* 0x0000000600067210 */ /* 0x000fc80007ffe0ff */
[----:B------:R-:W-:-:S13]  /*0570*/  ISETP.GT.AND P0, PT, R6, UR4, PT ;  /* 0x0000000406007c0c */ /* 0x000fda000bf04270 */
[----:B-12---:R-:W-:Y:S05]  /*0580*/  @!P0 BRA `(.L_x_162) ;  /* 0xfffffdb000008947 */ /* 0x006fea000383ffff */
.L_x_158:
[----:B------:R-:W-:-:S05]  /*0590*/  IADD3 R12, -R0, R6, RZ ;  /* 0x00000006000c7210 */ /* 0x000fca0007ffe1ff */
[----:B------:R-:W-:-:S05]  /*05a0*/  IMAD R0, R4, c[0x0][0x538], R12 ;  /* 0x00014e0004007a24 */ /* 0x000fca00078e020c */
[----:B------:R-:W-:Y:S01]  /*05b0*/  ISETP.GT.AND P0, PT, R0, UR4, PT ;  /* 0x0000000400007c0c */ /* 0x000fe2000bf04270 */
[----:B------:R-:W-:-:S12]  /*05c0*/  BRA.DIV ~URZ, `(.L_x_163) ;  /* 0x00016fc27f007947 */ /* 0x000fd8000b800000 */
[----:B------:R-:W-:-:S04]  /*05d0*/  VOTE.ANY R0, PT, !P0 ;  /* 0x0000000000007806 */ /* 0x000fc800040e0100 */
.L_x_336:
[----:B------:R1:W3:Y:S01]  /*05e0*/  POPC R13, R0 ;  /* 0x00000000000d7309 */ /* 0x0002e20000000000 */
[----:B------:R-:W-:Y:S05]  /*05f0*/  BRA.DIV ~URZ, `(.L_x_164) ;  /* 0x00016fd27f007947 */ /* 0x000fea000b800000 */
[----:B---3--:R3:W4:Y:S01]  /*0600*/  SHFL.IDX PT, R11, R8, R13, 0x1f ;  /* 0x00001f0d080b7589 */ /* 0x00872200000e0000 */
[----:B------:R-:W-:-:S03]  /*0610*/  MOV R6, RZ ;  /* 0x000000ff00067202 */ /* 0x000fc60000000f00 */
[----:B------:R3:W1:Y:S04]  /*0620*/  SHFL.IDX PT, R10, R7, R13, 0x1f ;  /* 0x00001f0d070a7589 */ /* 0x00066800000e0000 */
.L_x_337:
[----:B------:R-:W-:Y:S01]  /*0630*/  ISETP.NE.AND P0, PT, R0, RZ, PT ;  /* 0x000000ff0000720c */ /* 0x000fe20003f05270 */
[----:B------:R-:W-:-:S12]  /*0640*/  BSSY B0, `(.L_x_165) ;  /* 0x0000005000007945 */ /* 0x000fd80003800000 */
[----:B------:R-:W-:Y:S05]  /*0650*/  @!P0 BRA `(.L_x_166) ;  /* 0x0000003000008947 */ /* 0x000fea0003800000 */
[----:B------:R-:W-:Y:S01]  /*0660*/  IADD3 R179, R13, -0x1, RZ ;  /* 0xffffffff0db37810 */ /* 0x000fe20007ffe0ff */
[----:B------:R-:W-:Y:S05]  /*0670*/  BRA.DIV ~URZ, `(.L_x_167) ;  /* 0x000170327f007947 */ /* 0x000fea000b800000 */
[----:B------:R3:W4:Y:S02]  /*0680*/  SHFL.IDX PT, R6, R4, R179, 0x1f ;  /* 0x00001fb304067589 */ /* 0x00072400000e0000 */
.L_x_166:
[----:B------:R-:W-:Y:S05]  /*0690*/  BSYNC B0 ;  /* 0x0000000000007941 */ /* 0x000fea0003800000 */
.L_x_165:
[----:B-1--4-:R-:W-:Y:S01]  /*06a0*/  IABS R0, R11 ;  /* 0x0000000b00007213 */ /* 0x012fe20000000000 */
[----:B--2---:R-:W-:Y:S02]  /*06b0*/  IMAD R228, R6, c[0x0][0x538], R12 ;  /* 0x00014e0006e47a24 */ /* 0x004fe400078e020c */
[----:B------:R-:W-:Y:S02]  /*06c0*/  IMAD.IADD R231, R13, 0x1, R9 ;  /* 0x000000010de77824 */ /* 0x000fe400078e0209 */
[----:B------:R-:W-:Y:S01]  /*06d0*/  IMAD.MOV.U32 R5, RZ, RZ, R0 ;  /* 0x000000ffff057224 */ /* 0x000fe200078e0000 */
[----:B------:R-:W-:Y:S02]  /*06e0*/  IABS R0, R10 ;  /* 0x0000000a00007213 */ /* 0x000fe40000000000 */
[----:B------:R-:W-:Y:S01]  /*06f0*/  IADD3 R229, -R228, UR4, RZ ;  /* 0x00000004e4e57c10 */ /* 0x000fe2000fffe1ff */
[----:B------:R-:W1:Y:S02]  /*0700*/  I2F.RP R2, R5 ;  /* 0x0000000500027306 */ /* 0x000e640000209400 */
[----:B---3--:R-:W-:Y:S01]  /*0710*/  IMAD.MOV.U32 R7, RZ, RZ, R0 ;  /* 0x000000ffff077224 */ /* 0x008fe200078e0000 */
[----:B------:R-:W-:-:S02]  /*0720*/  IABS R6, R229 ;  /* 0x000000e500067213 */ /* 0x000fc40000000000 */
[----:B------:R-:W-:-:S03]  /*0730*/  IABS R0, R11 ;  /* 0x0000000b00007213 */ /* 0x000fc60000000000 */
[----:B------:R-:W-:Y:S01]  /*0740*/  I2F.RP R8, R7 ;  /* 0x0000000700087306 */ /* 0x000fe20000209400 */
[----:B------:R-:W-:-:S07]  /*0750*/  IADD3 R0, RZ, -R0, RZ ;  /* 0x80000000ff007210 */ /* 0x000fce0007ffe0ff */
[----:B-1----:R-:W1:Y:S02]  /*0760*/  MUFU.RCP R2, R2 ;  /* 0x0000000200027308 */ /* 0x002e640000001000 */
[----:B-1----:R-:W-:-:S06]  /*0770*/  IADD3 R2, R2, 0xffffffe, RZ ;  /* 0x0ffffffe02027810 */ /* 0x002fcc0007ffe0ff */
[----:B------:R-:W1:Y:S02]  /*0780*/  F2I.FTZ.U32.TRUNC.NTZ R3, R2 ;  /* 0x0000000200037305 */ /* 0x000e64000021f000 */
[----:B-1----:R-:W-:-:S04]  /*0790*/  IMAD.MOV R2, RZ, RZ, -R3 ;  /* 0x000000ffff027224 */ /* 0x002fc800078e0a03 */
[----:B------:R-:W-:Y:S02]  /*07a0*/  IMAD R4, R2, R5, RZ ;  /* 0x0000000502047224 */ /* 0x000fe400078e02ff */
        /* <DEDUP_REMOVED lines=45> */
[----:B------:R-:W-:-:S04]  /*0a80*/  IMAD R2, R10, R2, R4 ;  /* 0x000000020a027224 */ /* 0x000fc800078e0204 */
[----:B------:R-:W-:Y:S01]  /*0a90*/  IMAD R230, R2, 0x10000, R0 ;  /* 0x0001000002e67824 */ /* 0x000fe200078e0200 */
[----:B------:R-:W-:Y:S05]  /*0aa0*/  BRA `(.L_x_168) ;  /* 0x0000004000007947 */ /* 0x000fea0003800000 */
.L_x_159:
[----:B--2---:R-:W-:Y:S01]  /*0ab0*/  IMAD.MOV.U32 R229, RZ, RZ, RZ ;  /* 0x000000ffffe57224 */ /* 0x004fe200078e00ff */
[----:B------:R-:W-:Y:S01]  /*0ac0*/  MOV R230, RZ ;  /* 0x000000ff00e67202 */ /* 0x000fe20000000f00 */
[----:B------:R-:W-:Y:S01]  /*0ad0*/  IMAD.U32 R228, RZ, RZ, UR4 ;  /* 0x00000004ffe47e24 */ /* 0x000fe2000f8e00ff */
[----:B------:R-:W-:Y:S02]  /*0ae0*/  MOV R231, c[0x0][0x53c] ;  /* 0x00014f0000e77a02 */ /* 0x000fe40000000f00 */
.L_x_168:
[----:B------:R-:W-:Y:S01]  /*0af0*/  ISETP.NE.AND P0, PT, R14, RZ, PT ;  /* 0x000000ff0e00720c */ /* 0x000fe20003f05270 */
[----:B------:R-:W-:-:S12]  /*0b00*/  WARPSYNC 0xffffffff ;  /* 0xffffffff00007948 */ /* 0x000fd80003800000 */
[----:B------:R1:W-:Y:S04]  /*0b10*/  @!P0 STS.128 [0x20080], R228 ;  /* 0x020080e4ff008388 */ /* 0x0003e80000000c00 */
[----:B------:R-:W-:Y:S06]  /*0b20*/  BAR.ARV 0x5, 0x100 ;  /* 0x0144000000007b1d */ /* 0x000fec0000002000 */
.L_x_157:
[----:B-12---:R-:W-:-:S13]  /*0b30*/  ISETP.GE.AND P0, PT, R231, c[0x0][0x53c], PT ;  /* 0x00014f00e7007a0c */ /* 0x006fda0003f06270 */
[----:B------:R-:W-:Y:S05]  /*0b40*/  @P0 EXIT ;  /* 0x000000000000094d */ /* 0x000fea0003800000 */
[----:B------:R-:W1:Y:S01]  /*0b50*/  S2R R14, SR_TID.X ;  /* 0x00000000000e7919 */ /* 0x000e620000002100 */
[----:B------:R-:W-:Y:S01]  /*0b60*/  IMAD.MOV.U32 R19, RZ, RZ, 0x40 ;  /* 0x00000040ff137424 */ /* 0x000fe200078e00ff */
[----:B------:R-:W-:Y:S02]  /*0b70*/  ULDC UR4, c[0x0][0x2ac] ;  /* 0x0000ab0000047ab9 */ /* 0x000fe40000000800 */
[----:B------:R-:W-:Y:S02]  /*0b80*/  ULDC UR6, c[0x0][0x1d0] ;  /* 0x0000740000067ab9 */ /* 0x000fe40000000800 */
[----:B------:R-:W-:Y:S01]  /*0b90*/  UIMAD UR6, UR4, UR6, URZ ;  /* 0x00000006040672a4 */ /* 0x000fe2000f8e023f */
[----:B-1----:R-:W-:-:S04]  /*0ba0*/  SHF.R.S32.HI R12, RZ, 0x1f, R14 ;  /* 0x0000001fff0c7819 */ /* 0x002fc8000001140e */
[CC--:B------:R-:W-:Y:S02]  /*0bb0*/  LEA.HI R3, R12.reuse, R14.reuse, RZ, 0x4 ;  /* 0x0000000e0c037211 */ /* 0x0c0fe400078f20ff */
[----:B------:R-:W-:Y:S02]  /*0bc0*/  LEA.HI R8, R12, R14, RZ, 0x2 ;  /* 0x0000000e0c087211 */ /* 0x000fe400078f10ff */
[C---:B------:R-:W-:Y:S02]  /*0bd0*/  LOP3.LUT R0, R3.reuse, 0xfffffff0, RZ, 0xc0, !PT ;  /* 0xfffffff003007812 */ /* 0x040fe400078ec0ff */
[----:B------:R-:W-:Y:S02]  /*0be0*/  SHF.R.S32.HI R4, RZ, 0x4, R3 ;  /* 0x00000004ff047819 */ /* 0x000fe40000011403 */
[----:B------:R-:W-:Y:S01]  /*0bf0*/  SHF.R.S32.HI R7, RZ, 0x2, R8 ;  /* 0x00000002ff077819 */ /* 0x000fe20000011408 */
[----:B------:R-:W-:Y:S01]  /*0c00*/  IMAD.IADD R0, R14, 0x1, -R0 ;  /* 0x000000010e007824 */ /* 0x000fe200078e0a00 */
[----:B------:R-:W-:-:S02]  /*0c10*/  LEA.HI R3, R3, R4, RZ, 0x1 ;  /* 0x0000000403037211 */ /* 0x000fc400078f08ff */
[----:B------:R-:W-:Y:S02]  /*0c20*/  SHF.R.S32.HI R2, RZ, 0x1f, R8 ;  /* 0x0000001fff027819 */ /* 0x000fe40000011408 */
[----:B------:R-:W-:Y:S02]  /*0c30*/  SHF.R.S32.HI R5, RZ, 0x1f, R0 ;  /* 0x0000001fff057819 */ /* 0x000fe40000011400 */
[----:B------:R-:W-:Y:S02]  /*0c40*/  LOP3.LUT R3, R3, 0xfffffffe, RZ, 0xc0, !PT ;  /* 0xfffffffe03037812 */ /* 0x000fe400078ec0ff */
[----:B------:R-:W-:Y:S02]  /*0c50*/  LEA.HI R2, R2, R7, RZ, 0x3 ;  /* 0x0000000702027211 */ /* 0x000fe400078f18ff */
[----:B------:R-:W-:Y:S01]  /*0c60*/  LEA.HI R13, R5, R0, RZ, 0x3 ;  /* 0x00000000050d7211 */ /* 0x000fe200078f18ff */
[----:B------:R-:W-:Y:S01]  /*0c70*/  IMAD.IADD R11, R4, 0x1, -R3 ;  /* 0x00000001040b7824 */ /* 0x000fe200078e0a03 */
[----:B------:R-:W-:-:S02]  /*0c80*/  LOP3.LUT R2, R2, 0xfffffff8, RZ, 0xc0, !PT ;  /* 0xfffffff802027812 */ /* 0x000fc400078ec0ff */
[----:B------:R-:W-:Y:S02]  /*0c90*/  LOP3.LUT R3, R13, 0xfffffff8, RZ, 0xc0, !PT ;  /* 0xfffffff80d037812 */ /* 0x000fe400078ec0ff */
[CC--:B------:R-:W-:Y:S01]  /*0ca0*/  LEA.HI R208, R12.reuse, R14.reuse, RZ, 0x3 ;  /* 0x0000000e0cd07211 */ /* 0x0c0fe200078f18ff */
[----:B------:R-:W-:Y:S01]  /*0cb0*/  IMAD.IADD R7, R7, 0x1, -R2 ;  /* 0x0000000107077824 */ /* 0x000fe200078e0a02 */
[----:B------:R-:W-:Y:S01]  /*0cc0*/  LEA.HI R6, R12, R14, RZ, 0x5 ;  /* 0x0000000e0c067211 */ /* 0x000fe200078f28ff */
[----:B------:R-:W-:Y:S01]  /*0cd0*/  IMAD.IADD R5, R0, 0x1, -R3 ;  /* 0x0000000100057824 */ /* 0x000fe200078e0a03 */
[----:B------:R-:W-:Y:S02]  /*0ce0*/  LOP3.LUT R2, R208, 0xfffffff8, RZ, 0xc0, !PT ;  /* 0xfffffff8d0027812 */ /* 0x000fe400078ec0ff */
[----:B------:R-:W-:Y:S02]  /*0cf0*/  LOP3.LUT R0, R6, 0xffffffe0, RZ, 0xc0, !PT ;  /* 0xffffffe006007812 */ /* 0x000fe400078ec0ff */
[----:B------:R-:W-:Y:S01]  /*0d00*/  SHF.R.S32.HI R4, RZ, 0x5, R6 ;  /* 0x00000005ff047819 */ /* 0x000fe20000011406 */
[C---:B------:R-:W-:Y:S01]  /*0d10*/  IMAD.IADD R212, R14.reuse, 0x1, -R2 ;  /* 0x000000010ed47824 */ /* 0x040fe200078e0a02 */
[----:B------:R-:W-:Y:S01]  /*0d20*/  SHF.R.S32.HI R2, RZ, 0x1f, R6 ;  /* 0x0000001fff027819 */ /* 0x000fe20000011406 */
[----:B------:R-:W-:Y:S01]  /*0d30*/  IMAD.IADD R28, R14, 0x1, -R0 ;  /* 0x000000010e1c7824 */ /* 0x000fe200078e0a00 */
[----:B------:R-:W-:Y:S01]  /*0d40*/  LOP3.LUT R3, R8, 0xfffffffc, RZ, 0xc0, !PT ;  /* 0xfffffffc08037812 */ /* 0x000fe200078ec0ff */
[----:B------:R-:W-:Y:S01]  /*0d50*/  IMAD.SHL.U32 R8, R212, 0x40, RZ ;  /* 0x00000040d4087824 */ /* 0x000fe200078e00ff */
[----:B------:R-:W-:Y:S01]  /*0d60*/  LEA.HI R0, R2, R4, RZ, 0x3 ;  /* 0x0000000402007211 */ /* 0x000fe200078f18ff */
[----:B------:R-:W-:Y:S01]  /*0d70*/  IMAD.SHL.U32 R138, R212, 0x4, RZ ;  /* 0x00000004d48a7824 */ /* 0x000fe200078e00ff */
[----:B------:R-:W-:Y:S01]  /*0d80*/  SHF.R.S32.HI R9, RZ, 0x1f, R28 ;  /* 0x0000001fff097819 */ /* 0x000fe2000001141c */
[----:B------:R-:W-:Y:S01]  /*0d90*/  IMAD.IADD R6, R14, 0x1, -R3 ;  /* 0x000000010e067824 */ /* 0x000fe200078e0a03 */
[----:B------:R-:W-:Y:S01]  /*0da0*/  LOP3.LUT R2, R8, 0x1c0, RZ, 0xc0, !PT ;  /* 0x000001c008027812 */ /* 0x000fe200078ec0ff */
[----:B------:R-:W-:Y:S01]  /*0db0*/  IMAD.SHL.U32 R132, R212, 0x8, RZ ;  /* 0x00000008d4847824 */ /* 0x000fe200078e00ff */
[----:B------:R-:W-:-:S02]  /*0dc0*/  LOP3.LUT R0, R0, 0xffffff8, RZ, 0xc0, !PT ;  /* 0x0ffffff800007812 */ /* 0x000fc400078ec0ff */
[----:B------:R-:W-:Y:S02]  /*0dd0*/  LEA.HI R16, R9, R28, RZ, 0x2 ;  /* 0x0000001c09107211 */ /* 0x000fe400078f10ff */
[----:B------:R-:W-:Y:S01]  /*0de0*/  LOP3.LUT R9, R7, 0x1, RZ, 0xc0, !PT ;  /* 0x0000000107097812 */ /* 0x000fe200078ec0ff */
[----:B------:R-:W-:Y:S01]  /*0df0*/  IMAD.IADD R3, R4, 0x1, -R0 ;  /* 0x0000000104037824 */ /* 0x000fe200078e0a00 */
[----:B------:R-:W-:Y:S02]  /*0e00*/  LOP3.LUT R10, R2, 0x8, R208, 0xf8, !PT ;  /* 0x00000008020a7812 */ /* 0x000fe400078ef8d0 */
[----:B------:R-:W-:Y:S02]  /*0e10*/  SHF.R.U32.HI R8, RZ, 0x3, R2 ;  /* 0x00000003ff087819 */ /* 0x000fe40000011602 */
[----:B------:R-:W-:Y:S02]  /*0e20*/  SHF.R.S32.HI R2, RZ, 0x2, R16 ;  /* 0x00000002ff027819 */ /* 0x000fe40000011410 */
[----:B------:R-:W-:-:S02]  /*0e30*/  ISETP.NE.U32.AND P0, PT, R9, 0x1, PT ;  /* 0x000000010900780c */ /* 0x000fc40003f05070 */
[----:B------:R-:W-:Y:S01]  /*0e40*/  LOP3.LUT R9, R10, R8, RZ, 0x3c, !PT ;  /* 0x000000080a097212 */ /* 0x000fe200078e3cff */
[----:B------:R-:W-:Y:S01]  /*0e50*/  IMAD R26, R3, 0x10, R2 ;  /* 0x00000010031a7824 */ /* 0x000fe200078e0202 */
[----:B------:R-:W-:Y:S01]  /*0e60*/  LEA.HI R10, R12, R14, RZ, 0x6 ;  /* 0x0000000e0c0a7211 */ /* 0x000fe200078f30ff */
[----:B------:R-:W-:Y:S01]  /*0e70*/  IMAD.SHL.U32 R12, R4, 0x400, RZ ;  /* 0x00000400040c7824 */ /* 0x000fe200078e00ff */
[C---:B------:R-:W-:Y:S01]  /*0e80*/  R2P PR, R7.reuse, 0x6 ;  /* 0x0000000607007804 */ /* 0x040fe20000000000 */
[----:B------:R-:W-:Y:S01]  /*0e90*/  IMAD.SHL.U32 R2, R7, 0x40, RZ ;  /* 0x0000004007027824 */ /* 0x000fe200078e00ff */
[C---:B------:R-:W-:Y:S01]  /*0ea0*/  LOP3.LUT P4, RZ, R5.reuse, 0x2, RZ, 0xc0, !PT ;  /* 0x0000000205ff7812 */ /* 0x040fe2000788c0ff */
[C---:B------:R-:W-:Y:S01]  /*0eb0*/  IMAD.SHL.U32 R4, R5.reuse, 0x40, RZ ;  /* 0x0000004005047824 */ /* 0x040fe200078e00ff */
[----:B------:R-:W-:Y:S01]  /*0ec0*/  LOP3.LUT P3, RZ, R5, 0x4, RZ, 0xc0, !PT ;  /* 0x0000000405ff7812 */ /* 0x000fe2000786c0ff */
[----:B------:R-:W-:Y:S01]  /*0ed0*/  IMAD.SHL.U32 R5, R11, 0x8, RZ ;  /* 0x000000080b057824 */ /* 0x000fe200078e00ff */
[----:B------:R-:W-:Y:S01]  /*0ee0*/  LOP3.LUT R3, R2, 0x1c0, RZ, 0xc0, !PT ;  /* 0x000001c002037812 */ /* 0x000fe200078ec0ff */
[----:B------:R-:W-:Y:S01]  /*0ef0*/  STL [R1+0x4c], R26 ;  /* 0x00004c1a01007387 */ /* 0x000fe20000100800 */
[----:B------:R-:W-:-:S02]  /*0f00*/  LOP3.LUT R2, R4, 0x1c0, RZ, 0xc0, !PT ;  /* 0x000001c004027812 */ /* 0x000fc400078ec0ff */
[----:B------:R-:W-:Y:S02]  /*0f10*/  LEA.HI R0, R6, R6, RZ, 0x1 ;  /* 0x0000000606007211 */ /* 0x000fe400078f08ff */
[----:B------:R-:W-:Y:S02]  /*0f20*/  LEA.HI R4, R3, R3, RZ, 0x1d ;  /* 0x0000000303047211 */ /* 0x000fe400078fe8ff */
[----:B------:R-:W-:Y:S02]  /*0f30*/  LOP3.LUT R5, R2, 0x8, R5, 0xf8, !PT ;  /* 0x0000000802057812 */ /* 0x000fe400078ef805 */
[----:B------:R-:W-:Y:S01]  /*0f40*/  SHF.R.U32.HI R3, RZ, 0x3, R2 ;  /* 0x00000003ff037819 */ /* 0x000fe20000011602 */
[----:B------:R-:W-:Y:S01]  /*0f50*/  IMAD.SHL.U32 R2, R10, 0x8, RZ ;  /* 0x000000080a027824 */ /* 0x000fe200078e00ff */
[----:B------:R-:W-:Y:S02]  /*0f60*/  SHF.R.S32.HI R208, RZ, 0x3, R208 ;  /* 0x00000003ffd07819 */ /* 0x000fe400000114d0 */
[----:B------:R-:W-:Y:S01]  /*0f70*/  LOP3.LUT R8, R0, 0x1ffffffe, RZ, 0xc0, !PT ;  /* 0x1ffffffe00087812 */ /* 0x000fe200078ec0ff */
[----:B------:R-:W-:Y:S01]  /*0f80*/  IMAD R0, R11, 0x200, R9 ;  /* 0x000002000b007824 */ /* 0x000fe200078e0209 */
[----:B------:R-:W-:Y:S01]  /*0f90*/  LOP3.LUT R219, R2, 0xfffffe00, RZ, 0xc0, !PT ;  /* 0xfffffe0002db7812 */ /* 0x000fe200078ec0ff */
[C---:B------:R-:W-:Y:S01]  /*0fa0*/  IMAD.SHL.U32 R2, R208.reuse, 0x40, RZ ;  /* 0x00000040d0027824 */ /* 0x040fe200078e00ff */
[----:B------:R-:W-:Y:S01]  /*0fb0*/  IADD3 R17, R208, 0x20, RZ ;  /* 0x00000020d0117810 */ /* 0x000fe20007ffe0ff */
[----:B------:R-:W-:Y:S01]  /*0fc0*/  IMAD.IADD R18, R6, 0x1, -R8 ;  /* 0x0000000106127824 */ /* 0x000fe200078e0a08 */
[----:B------:R-:W-:Y:S01]  /*0fd0*/  IADD3 R15, R208, 0x40, RZ ;  /* 0x00000040d00f7810 */ /* 0x000fe20007ffe0ff */
[----:B------:R-:W-:Y:S01]  /*0fe0*/  IMAD R6, R6, 0x2, R12 ;  /* 0x0000000206067824 */ /* 0x000fe200078e020c */
[----:B------:R-:W-:Y:S01]  /*0ff0*/  LOP3.LUT R11, R5, R3, RZ, 0x3c, !PT ;  /* 0x00000003050b7212 */ /* 0x000fe200078e3cff */
[----:B------:R-:W-:Y:S01]  /*1000*/  IMAD.SHL.U32 R3, R17, 0x40, RZ ;  /* 0x0000004011037824 */ /* 0x000fe200078e00ff */
[----:B------:R-:W-:Y:S01]  /*1010*/  IADD3 R14, R208, 0x60, RZ ;  /* 0x00000060d00e7810 */ /* 0x000fe20007ffe0ff */
[----:B------:R-:W-:Y:S01]  /*1020*/  IMAD.IADD R8, R6, 0x1, R4 ;  /* 0x0000000106087824 */ /* 0x000fe200078e0204 */
[----:B------:R-:W-:Y:S01]  /*1030*/  LOP3.LUT R217, R2, 0x1c0, RZ, 0xc0, !PT ;  /* 0x000001c002d97812 */ /* 0x000fe200078ec0ff */
[----:B------:R-:W-:Y:S01]  /*1040*/  IMAD.SHL.U32 R2, R15, 0x40, RZ ;  /* 0x000000400f027824 */ /* 0x000fe200078e00ff */
[----:B------:R-:W-:Y:S01]  /*1050*/  SHF.R.S32.HI R4, RZ, 0x1f, R17 ;  /* 0x0000001fff047819 */ /* 0x000fe20000011411 */
[----:B------:R-:W-:Y:S01]  /*1060*/  IMAD.SHL.U32 R7, R14, 0x40, RZ ;  /* 0x000000400e077824 */ /* 0x000fe200078e00ff */
[----:B------:R-:W-:Y:S01]  /*1070*/  SHF.R.S32.HI R5, RZ, 0x1f, R15 ;  /* 0x0000001fff057819 */ /* 0x000fe2000001140f */
[----:B------:R-:W-:Y:S01]  /*1080*/  IMAD.SHL.U32 R236, R8, 0x2, RZ ;  /* 0x0000000208ec7824 */ /* 0x000fe200078e00ff */
[----:B------:R-:W-:Y:S01]  /*1090*/  SHF.R.S32.HI R6, RZ, 0x1f, R14 ;  /* 0x0000001fff067819 */ /* 0x000fe2000001140e */
[----:B------:R-:W-:Y:S01]  /*10a0*/  IMAD R218, R212, 0x20, R208 ;  /* 0x00000020d4da7824 */ /* 0x000fe200078e02d0 */
[----:B------:R-:W-:-:S02]  /*10b0*/  IADD3 R140, R138, 0x40, RZ ;  /* 0x000000408a8c7810 */ /* 0x000fc40007ffe0ff */
[----:B------:R-:W-:Y:S02]  /*10c0*/  LOP3.LUT R31, R3, 0x1c0, RZ, 0xc0, !PT ;  /* 0x000001c0031f7812 */ /* 0x000fe400078ec0ff */
[----:B------:R-:W-:Y:S01]  /*10d0*/  LEA.HI R4, R4, R17, RZ, 0x3 ;  /* 0x0000001104047211 */ /* 0x000fe200078f18ff */
[----:B------:R-:W-:Y:S01]  /*10e0*/  IMAD.IADD R135, R138, 0x1, R140 ;  /* 0x000000018a877824 */ /* 0x000fe200078e028c */
[----:B------:R-:W-:Y:S01]  /*10f0*/  LEA.HI R3, R5, R15, RZ, 0x3 ;  /* 0x0000000f05037211 */ /* 0x000fe200078f18ff */
[----:B------:R-:W-:Y:S01]  /*1100*/  IMAD.SHL.U32 R5, R13, 0x40, RZ ;  /* 0x000000400d057824 */ /* 0x000fe200078e00ff */
[----:B------:R-:W-:Y:S01]  /*1110*/  LOP3.LUT R30, R2, 0x1c0, RZ, 0xc0, !PT ;  /* 0x000001c0021e7812 */ /* 0x000fe200078ec0ff */
[----:B------:R-:W-:Y:S01]  /*1120*/  IMAD.SHL.U32 R4, R4, 0x40, RZ ;  /* 0x0000004004047824 */ /* 0x000fe200078e00ff */
[----:B------:R-:W-:Y:S01]  /*1130*/  LEA.HI R2, R6, R14, RZ, 0x3 ;  /* 0x0000000e06027211 */ /* 0x000fe200078f18ff */
[----:B------:R-:W-:Y:S01]  /*1140*/  IMAD.SHL.U32 R6, R3, 0x40, RZ ;  /* 0x0000004003067824 */ /* 0x000fe200078e00ff */
[----:B------:R-:W-:-:S02]  /*1150*/  LOP3.LUT R9, R5, 0xfffffe00, RZ, 0xc0, !PT ;  /* 0xfffffe0005097812 */ /* 0x000fc400078ec0ff */
[----:B------:R-:W-:Y:S01]  /*1160*/  LOP3.LUT R24, R4, 0xfffffe00, RZ, 0xc0, !PT ;  /* 0xfffffe0004187812 */ /* 0x000fe200078ec0ff */
[----:B------:R-:W-:Y:S01]  /*1170*/  IMAD.SHL.U32 R3, R2, 0x40, RZ ;  /* 0x0000004002037824 */ /* 0x000fe200078e00ff */
[----:B------:R-:W-:Y:S02]  /*1180*/  SHF.R.S32.HI R2, RZ, 0x1f, R135 ;  /* 0x0000001fff027819 */ /* 0x000fe40000011487 */
[----:B------:R-:W-:Y:S01]  /*1190*/  LOP3.LUT R29, R7, 0x1c0, RZ, 0xc0, !PT ;  /* 0x000001c0071d7812 */ /* 0x000fe200078ec0ff */
[----:B------:R-:W-:Y:S01]  /*11a0*/  STL [R1+0xc], R24 ;  /* 0x00000c1801007387 */ /* 0x000fe20000100800 */
[CC--:B------:R-:W-:Y:S02]  /*11b0*/  LEA.HI R4, R2.reuse, R135.reuse, RZ, 0x6 ;  /* 0x0000008702047211 */ /* 0x0c0fe400078f30ff */
[----:B------:R-:W-:Y:S02]  /*11c0*/  LEA.HI R5, R2, R135, RZ, 0x3 ;  /* 0x0000008702057211 */ /* 0x000fe400078f18ff */
[----:B------:R-:W-:Y:S01]  /*11d0*/  LOP3.LUT R20, R3, 0xfffffe00, RZ, 0xc0, !PT ;  /* 0xfffffe0003147812 */ /* 0x000fe200078ec0ff */
[----:B------:R-:W-:Y:S01]  /*11e0*/  IMAD.SHL.U32 R2, R4, 0x80, RZ ;  /* 0x0000008004027824 */ /* 0x000fe200078e00ff */
[----:B------:R-:W-:-:S02]  /*11f0*/  SHF.R.U32.HI R27, RZ, 0x3, R217 ;  /* 0x00000003ff1b7819 */ /* 0x000fc400000116d9 */
[----:B------:R-:W-:Y:S02]  /*1200*/  SHF.R.U32.HI R25, RZ, 0x3, R31 ;  /* 0x00000003ff197819 */ /* 0x000fe4000001161f */
[--C-:B------:R-:W-:Y:S02]  /*1210*/  LOP3.LUT R4, R217, 0x38, R5.reuse, 0xf8, !PT ;  /* 0x00000038d9047812 */ /* 0x100fe400078ef805 */
[----:B------:R-:W-:Y:S02]  /*1220*/  LOP3.LUT R3, R31, 0x38, R5, 0xf8, !PT ;  /* 0x000000381f037812 */ /* 0x000fe400078ef805 */
[----:B------:R-:W-:Y:S02]  /*1230*/  SHF.R.U32.HI R23, RZ, 0x3, R30 ;  /* 0x00000003ff177819 */ /* 0x000fe4000001161e */
[----:B------:R-:W-:Y:S02]  /*1240*/  SHF.R.U32.HI R21, RZ, 0x3, R29 ;  /* 0x00000003ff157819 */ /* 0x000fe4000001161d */
[----:B------:R-:W-:-:S02]  /*1250*/  LOP3.LUT R7, R30, 0x38, R5, 0xf8, !PT ;  /* 0x000000381e077812 */ /* 0x000fc400078ef805 */
[----:B------:R-:W-:Y:S02]  /*1260*/  LOP3.LUT R10, R29, 0x38, R5, 0xf8, !PT ;  /* 0x000000381d0a7812 */ /* 0x000fe400078ef805 */
[----:B------:R-:W-:Y:S02]  /*1270*/  LOP3.LUT R22, R6, 0xfffffe00, RZ, 0xc0, !PT ;  /* 0xfffffe0006167812 */ /* 0x000fe400078ec0ff */
[----:B------:R-:W-:Y:S02]  /*1280*/  LOP3.LUT R8, R4, R27, RZ, 0x3c, !PT ;  /* 0x0000001b04087212 */ /* 0x000fe400078e3cff */
[----:B------:R-:W-:Y:S01]  /*1290*/  LOP3.LUT R6, R3, R25, RZ, 0x3c, !PT ;  /* 0x0000001903067212 */ /* 0x000fe200078e3cff */
[----:B------:R-:W-:Y:S01]  /*12a0*/  STL [R1+0x8], R22 ;  /* 0x0000081601007387 */ /* 0x000fe20000100800 */
[----:B------:R-:W-:Y:S02]  /*12b0*/  LOP3.LUT R2, R2, 0xffffe000, RZ, 0xc0, !PT ;  /* 0xffffe00002027812 */ /* 0x000fe400078ec0ff */
[----:B------:R-:W-:Y:S01]  /*12c0*/  LOP3.LUT R4, R7, R23, RZ, 0x3c, !PT ;  /* 0x0000001707047212 */ /* 0x000fe200078e3cff */
[----:B------:R-:W-:Y:S01]  /*12d0*/  STL [R1+0x4], R20 ;  /* 0x0000041401007387 */ /* 0x000fe20000100800 */
[----:B------:R-:W-:-:S02]  /*12e0*/  LOP3.LUT R3, R10, R21, RZ, 0x3c, !PT ;  /* 0x000000150a037212 */ /* 0x000fc400078e3cff */
[-C--:B------:R-:W-:Y:S02]  /*12f0*/  IADD3 R17, R8, R2.reuse, R219 ;  /* 0x0000000208117210 */ /* 0x080fe40007ffe0db */
[-C--:B------:R-:W-:Y:S02]  /*1300*/  IADD3 R15, R6, R2.reuse, R24 ;  /* 0x00000002060f7210 */ /* 0x080fe40007ffe018 */
[-C--:B------:R-:W-:Y:S02]  /*1310*/  IADD3 R14, R4, R2.reuse, R22 ;  /* 0x00000002040e7210 */ /* 0x080fe40007ffe016 */
[----:B------:R-:W-:Y:S02]  /*1320*/  IADD3 R13, R3, R2, R20 ;  /* 0x00000002030d7210 */ /* 0x000fe40007ffe014 */
[C---:B------:R-:W-:Y:S02]  /*1330*/  IADD3 R2, R236.reuse, 0x80, RZ ;  /* 0x00000080ec027810 */ /* 0x040fe40007ffe0ff */
[----:B------:R-:W-:-:S02]  /*1340*/  IADD3 R237, R236, 0x70, RZ ;  /* 0x00000070eced7810 */ /* 0x000fc40007ffe0ff */
[----:B------:R-:W-:Y:S02]  /*1350*/  @P0 IADD3 R237, R2, 0x10, RZ ;  /* 0x0000001002ed0810 */ /* 0x000fe40007ffe0ff */
[----:B------:R-:W-:Y:S02]  /*1360*/  LOP3.LUT R2, R217, 0x38, R132, 0xf8, !PT ;  /* 0x00000038d9027812 */ /* 0x000fe400078ef884 */
[----:B------:R-:W-:Y:S02]  /*1370*/  IADD3 R142, R138, 0x20, RZ ;  /* 0x000000208a8e7810 */ /* 0x000fe40007ffe0ff */
[CC--:B------:R-:W-:Y:S01]  /*1380*/  IADD3 R3, R11.reuse, R9.reuse, R12 ;  /* 0x000000090b037210 */ /* 0x0c0fe20007ffe00c */
[----:B------:R-:W-:Y:S01]  /*1390*/  IMAD.MOV.U32 R12, RZ, RZ, 0x20 ;  /* 0x00000020ff0c7424 */ /* 0x000fe200078e00ff */
[----:B------:R-:W-:Y:S02]  /*13a0*/  LOP3.LUT R4, R11, R9, RZ, 0xfc, !PT ;  /* 0x000000090b047212 */ /* 0x000fe400078efcff */
[----:B------:R-:W-:-:S02]  /*13b0*/  LOP3.LUT R27, R2, R27, RZ, 0x3c, !PT ;  /* 0x0000001b021b7212 */ /* 0x000fc400078e3cff */
[----:B------:R-:W-:Y:S01]  /*13c0*/  LOP3.LUT R9, R30, 0x38, R132, 0xf8, !PT ;  /* 0x000000381e097812 */ /* 0x000fe200078ef884 */
[----:B------:R-:W-:Y:S01]  /*13d0*/  IMAD.SHL.U32 R30, R142, 0x2, RZ ;  /* 0x000000028e1e7824 */ /* 0x000fe200078e00ff */
[----:B------:R-:W-:Y:S01]  /*13e0*/  LOP3.LUT R8, R16, 0x7ffffffc, RZ, 0xc0, !PT ;  /* 0x7ffffffc10087812 */ /* 0x000fe200078ec0ff */
[----:B------:R-:W-:Y:S01]  /*13f0*/  IMAD.SHL.U32 R16, R140, 0x2, RZ ;  /* 0x000000028c107824 */ /* 0x000fe200078e00ff */
[----:B------:R-:W-:Y:S01]  /*1400*/  IADD3 R141, R138, 0x60, RZ ;  /* 0x000000608a8d7810 */ /* 0x000fe20007ffe0ff */
[----:B------:R-:W-:Y:S01]  /*1410*/  STL [R1+0x48], R27 ;  /* 0x0000481b01007387 */ /* 0x000fe20000100800 */
[----:B------:R-:W-:Y:S01]  /*1420*/  SHF.R.S32.HI R6, RZ, 0x1f, R208 ;  /* 0x0000001fff067819 */ /* 0x000fe200000114d0 */
[----:B------:R-:W-:Y:S01]  /*1430*/  IMAD.IADD R8, R28, 0x1, -R8 ;  /* 0x000000011c087824 */ /* 0x000fe200078e0a08 */
[----:B------:R-:W-:Y:S01]  /*1440*/  SHF.R.S32.HI R7, RZ, 0x1f, R142 ;  /* 0x0000001fff077819 */ /* 0x000fe2000001148e */
[----:B------:R1:W-:Y:S01]  /*1450*/  STL [R1+0x38], R30 ;  /* 0x0000381e01007387 */ /* 0x0003e20000100800 */
[----:B------:R-:W-:Y:S01]  /*1460*/  SHF.R.S32.HI R6, RZ, 0x1f, R140 ;  /* 0x0000001fff067819 */ /* 0x000fe2000001148c */
[----:B------:R-:W-:Y:S01]  /*1470*/  IMAD.SHL.U32 R248, R8, 0x2, RZ ;  /* 0x0000000208f87824 */ /* 0x000fe200078e00ff */
[--C-:B------:R-:W-:Y:S01]  /*1480*/  LOP3.LUT R11, R29, 0x38, R132.reuse, 0xf8, !PT ;  /* 0x000000381d0b7812 */ /* 0x100fe200078ef884 */
[----:B------:R-:W-:Y:S01]  /*1490*/  IMAD.SHL.U32 R29, R141, 0x2, RZ ;  /* 0x000000028d1d7824 */ /* 0x000fe200078e00ff */
[----:B------:R-:W-:Y:S01]  /*14a0*/  SHF.R.S32.HI R2, RZ, 0x1f, R141 ;  /* 0x0000001fff027819 */ /* 0x000fe2000001148d */
[----:B------:R2:W-:Y:S01]  /*14b0*/  STL [R1+0x3c], R16 ;  /* 0x00003c1001007387 */ /* 0x0005e20000100800 */
[----:B------:R-:W-:Y:S01]  /*14c0*/  LOP3.LUT R10, R31, 0x38, R132, 0xf8, !PT ;  /* 0x000000381f0a7812 */ /* 0x000fe200078ef884 */
[----:B------:R-:W-:Y:S01]  /*14d0*/  IMAD R8, R18, 0x8, R26 ;  /* 0x0000000812087824 */ /* 0x000fe200078e021a */
[----:B------:R-:W-:Y:S01]  /*14e0*/  SHF.L.U64.HI R2, R141, 0x1, R2 ;  /* 0x000000018d027819 */ /* 0x000fe20000010202 */
[----:B------:R-:W-:Y:S01]  /*14f0*/  STL [R1+0x40], R29 ;  /* 0x0000401d01007387 */ /* 0x000fe20000100800 */
[----:B------:R-:W-:-:S02]  /*1500*/  LOP3.LUT R10, R24, R10, R25, 0xf6, !PT ;  /* 0x0000000a180a7212 */ /* 0x000fc400078ef619 */
[----:B------:R-:W-:Y:S02]  /*1510*/  LOP3.LUT R9, R22, R9, R23, 0xf6, !PT ;  /* 0x0000000916097212 */ /* 0x000fe400078ef617 */
[----:B------:R-:W-:Y:S02]  /*1520*/  LEA R143, R0, 0xc080, 0x1 ;  /* 0x0000c080008f7811 */ /* 0x000fe400078e08ff */
[----:B------:R-:W-:Y:S02]  /*1530*/  SHF.R.S32.HI R0, RZ, 0x3, R5 ;  /* 0x00000003ff007819 */ /* 0x000fe40000011405 */
[----:B------:R-:W-:Y:S02]  /*1540*/  LEA R10, R10, 0x10080, 0x1 ;  /* 0x000100800a0a7811 */ /* 0x000fe400078e08ff */
[----:B------:R-:W-:Y:S02]  /*1550*/  IADD3 R34, R248, 0x18, RZ ;  /* 0x00000018f8227810 */ /* 0x000fe40007ffe0ff */
[----:B------:R-:W-:-:S02]  /*1560*/  LOP3.LUT R204, R5, 0xfffffff8, RZ, 0xc0, !PT ;  /* 0xfffffff805cc7812 */ /* 0x000fc400078ec0ff */
[----:B------:R-:W-:Y:S02]  /*1570*/  LEA R9, R9, 0x10080, 0x1 ;  /* 0x0001008009097811 */ /* 0x000fe400078e08ff */
[C---:B------:R-:W-:Y:S02]  /*1580*/  IADD3 R33, R248.reuse, 0x30, RZ ;  /* 0x00000030f8217810 */ /* 0x040fe40007ffe0ff */
[----:B-1----:R-:W-:Y:S02]  /*1590*/  IADD3 R30, R248, 0x48, RZ ;  /* 0x00000048f81e7810 */ /* 0x002fe40007ffe0ff */
[----:B--2---:R-:W-:Y:S02]  /*15a0*/  SHF.L.U64.HI R16, R142, 0x1, R7 ;  /* 0x000000018e107819 */ /* 0x004fe40000010207 */
[----:B------:R-:W-:Y:S02]  /*15b0*/  SHF.L.U64.HI R7, R140, 0x1, R6 ;  /* 0x000000018c077819 */ /* 0x000fe40000010206 */
[C---:B------:R-:W-:Y:S01]  /*15c0*/  IADD3 R24, R248.reuse, 0x78, RZ ;  /* 0x00000078f8187810 */ /* 0x040fe20007ffe0ff */
[----:B------:R-:W-:Y:S01]  /*15d0*/  STL [R1+0x34], R16 ;  /* 0x0000341001007387 */ /* 0x000fe20000100800 */
[----:B------:R-:W-:-:S02]  /*15e0*/  IADD3 R18, R248, 0xa8, RZ ;  /* 0x000000a8f8127810 */ /* 0x000fc40007ffe0ff */
[C---:B------:R-:W-:Y:S01]  /*15f0*/  IADD3 R252, R248.reuse, 0xe0, RZ ;  /* 0x000000e0f8fc7810 */ /* 0x040fe20007ffe0ff */
[----:B------:R1:W-:Y:S01]  /*1600*/  STL [R1+0x30], R7 ;  /* 0x0000300701007387 */ /* 0x0003e20000100800 */
[C---:B------:R-:W-:Y:S02]  /*1610*/  IADD3 R249, R248.reuse, 0xf8, RZ ;  /* 0x000000f8f8f97810 */ /* 0x040fe40007ffe0ff */
[C---:B------:R-:W-:Y:S01]  /*1620*/  IADD3 R251, R248.reuse, 0xe8, RZ ;  /* 0x000000e8f8fb7810 */ /* 0x040fe20007ffe0ff */
[----:B------:R2:W-:Y:S01]  /*1630*/  STL [R1+0x2c], R2 ;  /* 0x00002c0201007387 */ /* 0x0005e20000100800 */
[----:B------:R-:W-:Y:S02]  /*1640*/  IADD3 R250, R248, 0xf0, RZ ;  /* 0x000000f0f8fa7810 */ /* 0x000fe40007ffe0ff */
[----:B------:R-:W-:Y:S01]  /*1650*/  SEL R6, R12, 0xffffffe0, !P1 ;  /* 0xffffffe00c067807 */ /* 0x000fe20004800000 */
[----:B------:R3:W-:Y:S01]  /*1660*/  STL [R1+0x50], R8 ;  /* 0x0000500801007387 */ /* 0x0007e20000100800 */
[----:B------:R-:W-:-:S02]  /*1670*/  LEA R194, R3, 0x10080, 0x1 ;  /* 0x0001008003c27811 */ /* 0x000fc400078e08ff */
[----:B------:R-:W-:Y:S01]  /*1680*/  LEA R189, R4, 0x8080, 0x1 ;  /* 0x0000808004bd7811 */ /* 0x000fe200078e08ff */
[----:B------:R-:W-:Y:S01]  /*1690*/  STL [R1], R0 ;  /* 0x0000000001007387 */ /* 0x000fe20000100800 */
[----:B------:R-:W-:Y:S01]  /*16a0*/  IADD3 R36, R248, 0x8, RZ ;  /* 0x00000008f8247810 */ /* 0x000fe20007ffe0ff */
[----:B------:R-:W-:Y:S01]  /*16b0*/  IMAD.IADD R240, R236, 0x1, R6 ;  /* 0x00000001ecf07824 */ /* 0x000fe200078e0206 */
[----:B------:R-:W-:Y:S01]  /*16c0*/  IADD3 R35, R248, 0x10, RZ ;  /* 0x00000010f8237810 */ /* 0x000fe20007ffe0ff */
[----:B------:R-:W-:Y:S01]  /*16d0*/  STL [R1+0x28], R10 ;  /* 0x0000280a01007387 */ /* 0x000fe20000100800 */
[----:B------:R-:W-:Y:S01]  /*16e0*/  IADD3 R199, R132, 0x80, RZ ;  /* 0x0000008084c77810 */ /* 0x000fe20007ffe0ff */
[----:B------:R-:W-:Y:S01]  /*16f0*/  IMAD.IADD R239, R6, 0x1, R237 ;  /* 0x0000000106ef7824 */ /* 0x000fe200078e02ed */
[----:B------:R-:W-:Y:S01]  /*1700*/  IADD3 R200, R132, 0xc0, RZ ;  /* 0x000000c084c87810 */ /* 0x000fe20007ffe0ff */
[----:B------:R4:W-:Y:S01]  /*1710*/  STL [R1+0x24], R9 ;  /* 0x0000240901007387 */ /* 0x0009e20000100800 */
[----:B------:R-:W-:-:S02]  /*1720*/  IADD3 R247, R248, 0x20, RZ ;  /* 0x00000020f8f77810 */ /* 0x000fc40007ffe0ff */
[C---:B------:R-:W-:Y:S02]  /*1730*/  IADD3 R246, R248.reuse, 0x28, RZ ;  /* 0x00000028f8f67810 */ /* 0x040fe40007ffe0ff */
[----:B-1----:R-:W-:Y:S02]  /*1740*/  SEL R7, R19, 0xffffffc0, !P2 ;  /* 0xffffffc013077807 */ /* 0x002fe40005000000 */
[----:B------:R-:W-:Y:S02]  /*1750*/  IADD3 R32, R248, 0x38, RZ ;  /* 0x00000038f8207810 */ /* 0x000fe40007ffe0ff */
[----:B--2---:R-:W-:Y:S01]  /*1760*/  LOP3.LUT R2, R27, R219, RZ, 0xfc, !PT ;  /* 0x000000db1b027212 */ /* 0x004fe200078efcff */
[----:B------:R-:W-:Y:S01]  /*1770*/  IMAD.IADD R244, R236, 0x1, R7 ;  /* 0x00000001ecf47824 */ /* 0x000fe200078e0207 */
[----:B------:R-:W-:Y:S01]  /*1780*/  IADD3 R27, R248, 0x60, RZ ;  /* 0x00000060f81b7810 */ /* 0x000fe20007ffe0ff */
[C---:B------:R-:W-:Y:S01]  /*1790*/  IMAD.IADD R243, R7.reuse, 0x1, R240 ;  /* 0x0000000107f37824 */ /* 0x040fe200078e02f0 */
[----:B---3--:R-:W-:Y:S01]  /*17a0*/  LOP3.LUT R8, R20, R11, R21, 0xf6, !PT ;  /* 0x0000000b14087212 */ /* 0x008fe200078ef615 */
[----:B------:R-:W-:Y:S01]  /*17b0*/  IMAD.IADD R242, R7, 0x1, R237 ;  /* 0x0000000107f27824 */ /* 0x000fe200078e02ed */
[----:B------:R-:W-:Y:S01]  /*17c0*/  IADD3 R21, R248, 0x90, RZ ;  /* 0x00000090f8157810 */ /* 0x000fe20007ffe0ff */
[----:B------:R-:W-:Y:S01]  /*17d0*/  IMAD.IADD R241, R239, 0x1, R7 ;  /* 0x00000001eff17824 */ /* 0x000fe200078e0207 */
[----:B------:R-:W-:-:S02]  /*17e0*/  LEA R5, R8, 0x10080, 0x1 ;  /* 0x0001008008057811 */ /* 0x000fc400078e08ff */
[----:B------:R-:W-:Y:S02]  /*17f0*/  SHF.R.S32.HI R8, RZ, 0x1f, R34 ;  /* 0x0000001fff087819 */ /* 0x000fe40000011422 */
[----:B------:R-:W-:Y:S01]  /*1800*/  SHF.R.S32.HI R8, RZ, 0x1f, R33 ;  /* 0x0000001fff087819 */ /* 0x000fe20000011421 */
[----:B------:R1:W-:Y:S01]  /*1810*/  STL [R1+0x20], R5 ;  /* 0x0000200501007387 */ /* 0x0003e20000100800 */
[----:B------:R-:W-:Y:S02]  /*1820*/  SHF.R.S32.HI R8, RZ, 0x1f, R30 ;  /* 0x0000001fff087819 */ /* 0x000fe4000001141e */
[----:B------:R-:W-:Y:S02]  /*1830*/  IADD3 R11, R248, 0xc0, RZ ;  /* 0x000000c0f80b7810 */ /* 0x000fe40007ffe0ff */
[----:B------:R-:W-:Y:S02]  /*1840*/  SHF.R.S32.HI R8, RZ, 0x1f, R27 ;  /* 0x0000001fff087819 */ /* 0x000fe4000001141b */
[----:B------:R-:W-:-:S02]  /*1850*/  SHF.R.S32.HI R8, RZ, 0x1f, R24 ;  /* 0x0000001fff087819 */ /* 0x000fc40000011418 */
[----:B------:R-:W-:Y:S02]  /*1860*/  SHF.R.S32.HI R8, RZ, 0x1f, R21 ;  /* 0x0000001fff087819 */ /* 0x000fe40000011415 */
[----:B------:R-:W-:Y:S02]  /*1870*/  SHF.R.S32.HI R8, RZ, 0x1f, R18 ;  /* 0x0000001fff087819 */ /* 0x000fe40000011412 */
[----:B------:R-:W-:Y:S02]  /*1880*/  SHF.R.S32.HI R8, RZ, 0x1f, R11 ;  /* 0x0000001fff087819 */ /* 0x000fe4000001140b */
[----:B----4-:R-:W-:Y:S02]  /*1890*/  IADD3 R9, R248, 0xd0, RZ ;  /* 0x000000d0f8097810 */ /* 0x010fe40007ffe0ff */
[----:B------:R-:W-:Y:S02]  /*18a0*/  LEA R234, R2, 0x10080, 0x1 ;  /* 0x0001008002ea7811 */ /* 0x000fe400078e08ff */
[----:B------:R-:W-:-:S02]  /*18b0*/  SHF.R.S32.HI R9, RZ, 0x1f, R9 ;  /* 0x0000001fff097819 */ /* 0x000fc40000011409 */
[----:B------:R-:W-:Y:S02]  /*18c0*/  SHF.R.S32.HI R9, RZ, 0x1f, R251 ;  /* 0x0000001fff097819 */ /* 0x000fe400000114fb */
[----:B------:R-:W-:Y:S02]  /*18d0*/  LEA R9, R15, 0x10080, 0x1 ;  /* 0x000100800f097811 */ /* 0x000fe400078e08ff */
[----:B-1----:R-:W-:Y:S02]  /*18e0*/  IADD3 R5, R248, 0xd8, RZ ;  /* 0x000000d8f8057810 */ /* 0x002fe40007ffe0ff */
[----:B------:R-:W-:Y:S02]  /*18f0*/  SEL R2, R12, 0xffffffe0, !P4 ;  /* 0xffffffe00c027807 */ /* 0x000fe40006000000 */
[----:B------:R-:W-:Y:S02]  /*1900*/  SHF.R.S32.HI R8, RZ, 0x1f, R5 ;  /* 0x0000001fff087819 */ /* 0x000fe40000011405 */
[----:B------:R-:W-:Y:S01]  /*1910*/  SHF.R.S32.HI R5, RZ, 0x1f, R252 ;  /* 0x0000001fff057819 */ /* 0x000fe200000114fc */
[----:B------:R-:W-:Y:S01]  /*1920*/  IMAD.IADD R195, R194, 0x1, R2 ;  /* 0x00000001c2c37824 */ /* 0x000fe200078e0202 */
[----:B------:R-:W-:Y:S01]  /*1930*/  SHF.R.S32.HI R5, RZ, 0x1f, R249 ;  /* 0x0000001fff057819 */ /* 0x000fe200000114f9 */
[----:B------:R-:W-:Y:S01]  /*1940*/  IMAD.IADD R190, R2, 0x1, R189 ;  /* 0x0000000102be7824 */ /* 0x000fe200078e02bd */
[----:B------:R-:W-:-:S02]  /*1950*/  LEA R5, R17, 0x10080, 0x1 ;  /* 0x0001008011057811 */ /* 0x000fc400078e08ff */
[----:B------:R-:W-:Y:S02]  /*1960*/  SHF.R.S32.HI R8, RZ, 0x1f, R250 ;  /* 0x0000001fff087819 */ /* 0x000fe400000114fa */
[----:B------:R-:W-:Y:S01]  /*1970*/  LEA R8, R14, 0x10080, 0x1 ;  /* 0x000100800e087811 */ /* 0x000fe200078e08ff */
[----:B------:R1:W-:Y:S01]  /*1980*/  STL [R1+0x1c], R5 ;  /* 0x00001c0501007387 */ /* 0x0003e20000100800 */
[----:B------:R-:W-:Y:S02]  /*1990*/  SEL R0, R19, 0xffffffc0, !P3 ;  /* 0xffffffc013007807 */ /* 0x000fe40005800000 */
[C---:B------:R-:W-:Y:S01]  /*19a0*/  IADD3 R31, R248.reuse, 0x40, RZ ;  /* 0x00000040f81f7810 */ /* 0x040fe20007ffe0ff */
[----:B------:R2:W-:Y:S01]  /*19b0*/  STL [R1+0x18], R9 ;  /* 0x0000180901007387 */ /* 0x0005e20000100800 */
[----:B------:R-:W-:Y:S01]  /*19c0*/  IADD3 R29, R248, 0x50, RZ ;  /* 0x00000050f81d7810 */ /* 0x000fe20007ffe0ff */
[--C-:B------:R-:W-:Y:S01]  /*19d0*/  IMAD.IADD R197, R194, 0x1, R0.reuse ;  /* 0x00000001c2c57824 */ /* 0x100fe200078e0200 */
[C---:B------:R-:W-:Y:S01]  /*19e0*/  IADD3 R28, R248.reuse, 0x58, RZ ;  /* 0x00000058f81c7810 */ /* 0x040fe20007ffe0ff */
[----:B------:R2:W-:Y:S01]  /*19f0*/  STL [R1+0x14], R8 ;  /* 0x0000140801007387 */ /* 0x0005e20000100800 */
[----:B------:R-:W-:Y:S01]  /*1a00*/  IADD3 R26, R248, 0x68, RZ ;  /* 0x00000068f81a7810 */ /* 0x000fe20007ffe0ff */
[----:B------:R-:W-:Y:S01]  /*1a10*/  IMAD.IADD R192, R0, 0x1, R189 ;  /* 0x0000000100c07824 */ /* 0x000fe200078e02bd */
[C---:B------:R-:W-:Y:S01]  /*1a20*/  IADD3 R25, R248.reuse, 0x70, RZ ;  /* 0x00000070f8197810 */ /* 0x040fe20007ffe0ff */
[----:B------:R-:W-:Y:S01]  /*1a30*/  IMAD.IADD R196, R195, 0x1, R0 ;  /* 0x00000001c3c47824 */ /* 0x000fe200078e0200 */
[----:B------:R-:W-:Y:S01]  /*1a40*/  IADD3 R23, R248, 0x80, RZ ;  /* 0x00000080f8177810 */ /* 0x000fe20007ffe0ff */
[----:B------:R-:W-:Y:S01]  /*1a50*/  IMAD.IADD R191, R0, 0x1, R190 ;  /* 0x0000000100bf7824 */ /* 0x000fe200078e02be */
[----:B------:R-:W-:-:S02]  /*1a60*/  IADD3 R22, R248, 0x88, RZ ;  /* 0x00000088f8167810 */ /* 0x000fc40007ffe0ff */
[C---:B------:R-:W-:Y:S02]  /*1a70*/  IADD3 R20, R248.reuse, 0x98, RZ ;  /* 0x00000098f8147810 */ /* 0x040fe40007ffe0ff */
[C---:B------:R-:W-:Y:S02]  /*1a80*/  IADD3 R19, R248.reuse, 0xa0, RZ ;  /* 0x000000a0f8137810 */ /* 0x040fe40007ffe0ff */
[C---:B------:R-:W-:Y:S02]  /*1a90*/  IADD3 R16, R248.reuse, 0xb0, RZ ;  /* 0x000000b0f8107810 */ /* 0x040fe40007ffe0ff */
[C---:B------:R-:W-:Y:S02]  /*1aa0*/  IADD3 R12, R248.reuse, 0xb8, RZ ;  /* 0x000000b8f80c7810 */ /* 0x040fe40007ffe0ff */
[----:B-1----:R-:W-:Y:S02]  /*1ab0*/  LEA R5, R13, 0x10080, 0x1 ;  /* 0x000100800d057811 */ /* 0x002fe400078e08ff */
[----:B------:R-:W-:-:S02]  /*1ac0*/  IADD3 R10, R248, 0xc8, RZ ;  /* 0x000000c8f80a7810 */ /* 0x000fc40007ffe0ff */
[----:B------:R-:W-:Y:S01]  /*1ad0*/  SHF.R.S32.HI R37, RZ, 0x1f, R36 ;  /* 0x0000001fff257819 */ /* 0x000fe20000011424 */
[----:B------:R2:W-:Y:S01]  /*1ae0*/  STL [R1+0x10], R5 ;  /* 0x0000100501007387 */ /* 0x0005e20000100800 */
[----:B------:R-:W-:Y:S02]  /*1af0*/  SHF.R.S32.HI R36, RZ, 0x1f, R35 ;  /* 0x0000001fff247819 */ /* 0x000fe40000011423 */
[----:B------:R-:W-:Y:S02]  /*1b00*/  SHF.R.S32.HI R133, RZ, 0x1f, R132 ;  /* 0x0000001fff857819 */ /* 0x000fe40000011484 */
[----:B------:R-:W-:Y:S02]  /*1b10*/  SHF.R.S32.HI R211, RZ, 0x1f, R199 ;  /* 0x0000001fffd37819 */ /* 0x000fe400000114c7 */
[----:B------:R-:W-:Y:S02]  /*1b20*/  SHF.R.S32.HI R210, RZ, 0x1f, R200 ;  /* 0x0000001fffd27819 */ /* 0x000fe400000114c8 */
[----:B------:R-:W-:-:S02]  /*1b30*/  SHF.R.S32.HI R209, RZ, 0x1f, R204 ;  /* 0x0000001fffd17819 */ /* 0x000fc400000114cc */
[----:B------:R-:W-:Y:S02]  /*1b40*/  SHF.R.S32.HI R35, RZ, 0x1f, R247 ;  /* 0x0000001fff237819 */ /* 0x000fe400000114f7 */
        /* <DEDUP_REMOVED lines=13> */
[----:B--2---:R-:W-:Y:S02]  /*1c20*/  SHF.R.S32.HI R10, RZ, 0x1f, R10 ;  /* 0x0000001fff0a7819 */ /* 0x004fe4000001140a */
.L_x_333:
[----:B------:R-:W-:-:S04]  /*1c30*/  IMAD.MOV.U32 R2, RZ, RZ, 0x4 ;  /* 0x00000004ff027424 */ /* 0x000fc800078e00ff */
[----:B------:R-:W-:-:S05]  /*1c40*/  IMAD.WIDE R2, R231, R2, c[0x0][0x588] ;  /* 0x00016200e7027625 */ /* 0x000fca00078e0202 */
[----:B------:R-:W2:Y:S01]  /*1c50*/  LDG.E R233, [R2.64] ;  /* 0x0000000802e97981 */ /* 0x000ea2000c1e1900 */
[----:B------:R-:W-:Y:S01]  /*1c60*/  ISETP.NE.U32.AND P0, PT, RZ, c[0x0][0x370], PT ;  /* 0x0000dc00ff007a0c */ /* 0x000fe20003f05070 */
[----:B------:R-:W-:Y:S01]  /*1c70*/  IMAD.MOV.U32 R226, RZ, RZ, RZ ;  /* 0x000000ffffe27224 */ /* 0x000fe200078e00ff */
[----:B------:R-:W-:Y:S02]  /*1c80*/  ISETP.NE.U32.AND P4, PT, RZ, c[0x0][0x360], PT ;  /* 0x0000d800ff007a0c */ /* 0x000fe40003f85070 */
[----:B------:R-:W-:Y:S02]  /*1c90*/  ISETP.NE.AND.EX P1, PT, RZ, c[0x0][0x374], PT, P0 ;  /* 0x0000dd00ff007a0c */ /* 0x000fe40003f25300 */
[----:B------:R-:W-:Y:S02]  /*1ca0*/  ISETP.NE.AND.EX P4, PT, RZ, c[0x0][0x364], PT, P4 ;  /* 0x0000d900ff007a0c */ /* 0x000fe40003f85340 */
[----:B------:R-:W-:Y:S02]  /*1cb0*/  ISETP.NE.U32.AND P3, PT, RZ, c[0x0][0x348], PT ;  /* 0x0000d200ff007a0c */ /* 0x000fe40003f65070 */
[----:B------:R-:W-:-:S02]  /*1cc0*/  ISETP.NE.U32.AND P5, PT, RZ, c[0x0][0x350], PT ;  /* 0x0000d400ff007a0c */ /* 0x000fc40003fa5070 */
[----:B------:R-:W-:Y:S02]  /*1cd0*/  ISETP.NE.U32.AND P6, PT, RZ, c[0x0][0x358], PT ;  /* 0x0000d600ff007a0c */ /* 0x000fe40003fc5070 */
[----:B------:R-:W-:Y:S02]  /*1ce0*/  ISETP.NE.AND.EX P3, PT, RZ, c[0x0][0x34c], PT, P3 ;  /* 0x0000d300ff007a0c */ /* 0x000fe40003f65330 */
[----:B------:R-:W-:Y:S02]  /*1cf0*/  ISETP.NE.AND.EX P5, PT, RZ, c[0x0][0x354], PT, P5 ;  /* 0x0000d500ff007a0c */ /* 0x000fe40003fa5350 */
[----:B------:R-:W-:Y:S01]  /*1d00*/  ISETP.NE.AND.EX P6, PT, RZ, c[0x0][0x35c], PT, P6 ;  /* 0x0000d700ff007a0c */ /* 0x000fe20003fc5360 */
[----:B------:R-:W-:Y:S02]  /*1d10*/  IMAD.MOV.U32 R107, RZ, RZ, RZ ;  /* 0x000000ffff6b7224 */ /* 0x000fe400078e00ff */
[----:B------:R-:W-:Y:S02]  /*1d20*/  IMAD.MOV.U32 R12, RZ, RZ, RZ ;  /* 0x000000ffff0c7224 */ /* 0x000fe400078e00ff */
[----:B------:R-:W-:Y:S01]  /*1d30*/  IMAD.MOV.U32 R11, RZ, RZ, RZ ;  /* 0x000000ffff0b7224 */ /* 0x000fe200078e00ff */
[----:B--2---:R-:W-:Y:S01]  /*1d40*/  SHF.R.S32.HI R235, RZ, 0x1f, R233 ;  /* 0x0000001fffeb7819 */ /* 0x004fe200000114e9 */
[C---:B------:R-:W-:Y:S01]  /*1d50*/  IMAD.SHL.U32 R227, R233.reuse, 0x4, RZ ;  /* 0x00000004e9e37824 */ /* 0x040fe200078e00ff */
[----:B------:R-:W-:-:S02]  /*1d60*/  @P1 LEA R4, P0, R233, c[0x0][0x370], 0x2 ;  /* 0x0000dc00e9041a11 */ /* 0x000fc400078010ff */
[C-C-:B------:R-:W-:Y:S02]  /*1d70*/  SHF.L.U64.HI R232, R233.reuse, 0x2, R235.reuse ;  /* 0x00000002e9e87819 */ /* 0x140fe400000102eb */
[----:B------:R-:W-:Y:S02]  /*1d80*/  @P1 LEA.HI.X R5, R233, c[0x0][0x374], R235, 0x2, P0 ;  /* 0x0000dd00e9051a11 */ /* 0x000fe400000f14eb */
[C---:B------:R-:W-:Y:S02]  /*1d90*/  @P4 IADD3 R2, P0, R227.reuse, c[0x0][0x360], RZ ;  /* 0x0000d800e3024a10 */ /* 0x040fe40007f1e0ff */
[----:B------:R-:W-:Y:S01]  /*1da0*/  IADD3 R6, P2, R227, c[0x0][0x348], RZ ;  /* 0x0000d200e3067a10 */ /* 0x000fe20007f5e0ff */
[----:B------:R1:W5:Y:S01]  /*1db0*/  @P1 LDG.E R226, [R4.64] ;  /* 0x0000000804e21981 */ /* 0x000362000c1e1900 */
[----:B------:R-:W-:-:S05]  /*1dc0*/  @P4 IADD3.X R3, R232, c[0x0][0x364], RZ, P0, !PT ;  /* 0x0000d900e8034a10 */ /* 0x000fca00007fe4ff */
[----:B------:R2:W5:Y:S01]  /*1dd0*/  @P4 LDG.E R110, [R2.64] ;  /* 0x00000008026e4981 */ /* 0x000562000c1e1900 */
[----:B------:R-:W-:-:S05]  /*1de0*/  IADD3.X R7, R232, c[0x0][0x34c], RZ, P2, !PT ;  /* 0x0000d300e8077a10 */ /* 0x000fca00017fe4ff */
[----:B------:R3:W5:Y:S01]  /*1df0*/  @P3 LDG.E R107, [R6.64] ;  /* 0x00000008066b3981 */ /* 0x000762000c1e1900 */
[C---:B-1----:R-:W-:Y:S02]  /*1e00*/  IADD3 R4, P1, R227.reuse, c[0x0][0x350], RZ ;  /* 0x0000d400e3047a10 */ /* 0x042fe40007f3e0ff */
[----:B--2---:R-:W-:Y:S02]  /*1e10*/  IADD3 R2, P0, R227, c[0x0][0x358], RZ ;  /* 0x0000d600e3027a10 */ /* 0x004fe40007f1e0ff */
[C---:B------:R-:W-:Y:S02]  /*1e20*/  IADD3.X R5, R232.reuse, c[0x0][0x354], RZ, P1, !PT ;  /* 0x0000d500e8057a10 */ /* 0x040fe40000ffe4ff */
[----:B------:R-:W-:-:S03]  /*1e30*/  IADD3.X R3, R232, c[0x0][0x35c], RZ, P0, !PT ;  /* 0x0000d700e8037a10 */ /* 0x000fc600007fe4ff */
[----:B------:R3:W5:Y:S04]  /*1e40*/  @P5 LDG.E R12, [R4.64] ;  /* 0x00000008040c5981 */ /* 0x000768000c1e1900 */
[----:B------:R3:W5:Y:S01]  /*1e50*/  @P6 LDG.E R11, [R2.64] ;  /* 0x00000008020b6981 */ /* 0x000762000c1e1900 */
[----:B------:R-:W-:Y:S01]  /*1e60*/  YIELD ;  /* 0x0000000000007946 */ /* 0x000fe20003800000 */
[----:B------:R-:W-:Y:S05]  /*1e70*/  @P4 BRA `(.L_x_169) ;  /* 0x0000005000004947 */ /* 0x000fea0003800000 */
[----:B-----5:R-:W-:Y:S01]  /*1e80*/  MOV R110, c[0x0][0x168] ;  /* 0x00005a00006e7a02 */ /* 0x020fe20000000f00 */
[----:B------:R-:W-:Y:S05]  /*1e90*/  @!P3 BRA `(.L_x_169) ;  /* 0x000000300000b947 */ /* 0x000fea0003800000 */
[----:B------:R-:W2:Y:S04]  /*1ea0*/  LDG.E R8, [R6.64] ;  /* 0x0000000806087981 */ /* 0x000ea8000c1e1900 */
[----:B------:R-:W2:Y:S02]  /*1eb0*/  LDG.E R0, [R6.64+0x4] ;  /* 0x0000040806007981 */ /* 0x000ea4000c1e1900 */
[----:B--2---:R-:W-:-:S02]  /*1ec0*/  IADD3 R110, -R8, R0, RZ ;  /* 0x00000000086e7210 */ /* 0x004fc40007ffe1ff */
.L_x_169:
[----:B------:R-:W-:-:S04]  /*1ed0*/  ISETP.NE.U32.AND P0, PT, RZ, c[0x0][0x368], PT ;  /* 0x0000da00ff007a0c */ /* 0x000fc80003f05070 */
[----:B------:R-:W-:-:S13]  /*1ee0*/  ISETP.NE.AND.EX P0, PT, RZ, c[0x0][0x36c], PT, P0 ;  /* 0x0000db00ff007a0c */ /* 0x000fda0003f05300 */
[----:B------:R-:W-:Y:S05]  /*1ef0*/  @!P0 BRA `(.L_x_170) ;  /* 0x0000004000008947 */ /* 0x000fea0003800000 */
[----:B---3--:R-:W-:-:S04]  /*1f00*/  IADD3 R4, P0, R227, c[0x0][0x368], RZ ;  /* 0x0000da00e3047a10 */ /* 0x008fc80007f1e0ff */
[----:B------:R-:W-:-:S05]  /*1f10*/  IADD3.X R5, R232, c[0x0][0x36c], RZ, P0, !PT ;  /* 0x0000db00e8057a10 */ /* 0x000fca00007fe4ff */
[----:B------:R1:W5:Y:S01]  /*1f20*/  LDG.E R10, [R4.64] ;  /* 0x00000008040a7981 */ /* 0x000362000c1e1900 */
[----:B------:R-:W-:Y:S05]  /*1f30*/  BRA `(.L_x_171) ;  /* 0x0000005000007947 */ /* 0x000fea0003800000 */
.L_x_170:
[----:B------:R-:W-:Y:S01]  /*1f40*/  MOV R10, UR6 ;  /* 0x00000006000a7c02 */ /* 0x000fe20008000f00 */
[----:B------:R-:W-:Y:S05]  /*1f50*/  @!P5 BRA `(.L_x_171) ;  /* 0x000000300000d947 */ /* 0x000fea0003800000 */
[----:B---3--:R-:W2:Y:S04]  /*1f60*/  LDG.E R6, [R4.64] ;  /* 0x0000000804067981 */ /* 0x008ea8000c1e1900 */
[----:B------:R-:W2:Y:S02]  /*1f70*/  LDG.E R0, [R4.64+0x4] ;  /* 0x0000040804007981 */ /* 0x000ea4000c1e1900 */
[----:B--2---:R-:W-:Y:S02]  /*1f80*/  IADD3 R10, -R6, R0, RZ ;  /* 0x00000000060a7210 */ /* 0x004fe40007ffe1ff */
.L_x_171:
[----:B-1-3--:R1:W2:Y:S04]  /*1f90*/  @P6 LDG.E R4, [R2.64] ;  /* 0x0000000802046981 */ /* 0x00a2a8000c1e1900 */
[----:B------:R1:W2:Y:S01]  /*1fa0*/  @P6 LDG.E R0, [R2.64+0x4] ;  /* 0x0000040802006981 */ /* 0x0002a2000c1e1900 */
[----:B------:R-:W-:Y:S01]  /*1fb0*/  ISETP.NE.U32.AND P0, PT, RZ, c[0x0][0x378], PT ;  /* 0x0000de00ff007a0c */ /* 0x000fe20003f05070 */
[----:B-----5:R-:W-:-:S03]  /*1fc0*/  IMAD.MOV.U32 R92, RZ, RZ, R10 ;  /* 0x000000ffff5c7224 */ /* 0x020fc600078e000a */
[----:B------:R-:W-:Y:S01]  /*1fd0*/  ISETP.NE.AND.EX P1, PT, RZ, c[0x0][0x37c], PT, P0 ;  /* 0x0000df00ff007a0c */ /* 0x000fe20003f25300 */
[----:B------:R-:W-:Y:S02]  /*1fe0*/  IMAD.MOV.U32 R49, RZ, RZ, c[0x0][0x228] ;  /* 0x00008a00ff317624 */ /* 0x000fe400078e00ff */
[----:B------:R-:W-:-:S10]  /*1ff0*/  IMAD.IADD R6, R10, 0x1, -R226 ;  /* 0x000000010a067824 */ /* 0x000fd400078e0ae2 */
[----:B-1----:R-:W-:-:S04]  /*2000*/  @P1 IADD3 R2, P0, R227, c[0x0][0x378], RZ ;  /* 0x0000de00e3021a10 */ /* 0x002fc80007f1e0ff */
[----:B------:R-:W-:-:S05]  /*2010*/  @P1 IADD3.X R3, R232, c[0x0][0x37c], RZ, P0, !PT ;  /* 0x0000df00e8031a10 */ /* 0x000fca00007fe4ff */
[----:B------:R1:W5:Y:S01]  /*2020*/  @P1 LDG.E R92, [R2.64] ;  /* 0x00000008025c1981 */ /* 0x000362000c1e1900 */
[----:B------:R-:W-:Y:S01]  /*2030*/  BSSY B0, `(.L_x_172) ;  /* 0x000002f000007945 */ /* 0x000fe20003800000 */
[----:B-1----:R-:W-:-:S04]  /*2040*/  LOP3.LUT R2, R230, 0xff000000, RZ, 0xc0, !PT ;  /* 0xff000000e6027812 */ /* 0x002fc800078ec0ff */
[----:B------:R-:W-:Y:S01]  /*2050*/  SHF.R.U32.HI R2, RZ, 0x8, R2 ;  /* 0x00000008ff027819 */ /* 0x000fe20000011602 */
[----:B--2---:R-:W-:Y:S01]  /*2060*/  @P6 IMAD.IADD R49, R0, 0x1, -R4 ;  /* 0x0000000100316824 */ /* 0x004fe200078e0a04 */
[----:B------:R-:W-:-:S03]  /*2070*/  LOP3.LUT R0, R230, 0xff0000, RZ, 0xc0, !PT ;  /* 0x00ff0000e6007812 */ /* 0x000fc600078ec0ff */
[----:B------:R-:W-:Y:S01]  /*2080*/  IMAD.IADD R106, R6, 0x1, R49 ;  /* 0x00000001066a7824 */ /* 0x000fe200078e0231 */
[----:B------:R-:W-:-:S04]  /*2090*/  LEA.HI R2, R0, R2, RZ, 0x10 ;  /* 0x0000000200027211 */ /* 0x000fc800078f80ff */
[C---:B------:R-:W-:Y:S02]  /*20a0*/  ISETP.GE.AND P0, PT, R106.reuse, 0x1, PT ;  /* 0x000000016a00780c */ /* 0x040fe40003f06270 */
[----:B------:R-:W-:Y:S02]  /*20b0*/  IADD3 R0, R106, 0x1f, RZ ;  /* 0x0000001f6a007810 */ /* 0x000fe40007ffe0ff */
[----:B------:R-:W-:Y:S02]  /*20c0*/  SHF.R.U32.HI R238, RZ, 0x10, R2 ;  /* 0x00000010ffee7819 */ /* 0x000fe40000011602 */
[----:B------:R-:W-:Y:S02]  /*20d0*/  SHF.R.S32.HI R3, RZ, 0x1f, R0 ;  /* 0x0000001fff037819 */ /* 0x000fe40000011400 */
[----:B------:R-:W-:Y:S02]  /*20e0*/  ISETP.NE.AND P1, PT, R238, RZ, PT ;  /* 0x000000ffee00720c */ /* 0x000fe40003f25270 */
[----:B------:R-:W-:Y:S01]  /*20f0*/  LEA.HI R3, R3, R0, RZ, 0x5 ;  /* 0x0000000003037211 */ /* 0x000fe200078f28ff */
[----:B------:R-:W-:Y:S01]  /*2100*/  IMAD.MOV.U32 R0, RZ, RZ, RZ ;  /* 0x000000ffff007224 */ /* 0x000fe200078e00ff */
[----:B------:R-:W-:-:S02]  /*2110*/  LOP3.LUT R245, R2, 0xff, RZ, 0xc0, !PT ;  /* 0x000000ff02f57812 */ /* 0x000fc400078ec0ff */
[----:B------:R-:W-:Y:S02]  /*2120*/  SEL R91, R238, c[0x0][0x338], P1 ;  /* 0x0000ce00ee5b7a07 */ /* 0x000fe40000800000 */
[----:B------:R-:W-:Y:S01]  /*2130*/  SHF.R.S32.HI R93, RZ, 0x5, R3 ;  /* 0x00000005ff5d7819 */ /* 0x000fe20000011403 */
[----:B------:R-:W-:Y:S05]  /*2140*/  @!P0 BRA `(.L_x_173) ;  /* 0x000001d000008947 */ /* 0x000fea0003800000 */
[----:B------:R-:W-:Y:S02]  /*2150*/  IABS R0, R91 ;  /* 0x0000005b00007213 */ /* 0x000fe40000000000 */
[----:B------:R-:W-:-:S03]  /*2160*/  IADD3 R5, R93, -0x1, R91 ;  /* 0xffffffff5d057810 */ /* 0x000fc60007ffe05b */
[----:B------:R-:W-:Y:S01]  /*2170*/  IMAD.MOV.U32 R4, RZ, RZ, R0 ;  /* 0x000000ffff047224 */ /* 0x000fe200078e0000 */
[----:B------:R-:W-:-:S03]  /*2180*/  IABS R9, R5 ;  /* 0x0000000500097213 */ /* 0x000fc60000000000 */
[----:B------:R-:W1:Y:S08]  /*2190*/  I2F.RP R2, R4 ;  /* 0x0000000400027306 */ /* 0x000e700000209400 */
[----:B-1----:R-:W1:Y:S02]  /*21a0*/  MUFU.RCP R2, R2 ;  /* 0x0000000200027308 */ /* 0x002e640000001000 */
[----:B-1----:R-:W-:-:S06]  /*21b0*/  IADD3 R2, R2, 0xffffffe, RZ ;  /* 0x0ffffffe02027810 */ /* 0x002fcc0007ffe0ff */
[----:B------:R-:W1:Y:S02]  /*21c0*/  F2I.FTZ.U32.TRUNC.NTZ R3, R2 ;  /* 0x0000000200037305 */ /* 0x000e64000021f000 */
[----:B-1----:R-:W-:-:S04]  /*21d0*/  IMAD.MOV R0, RZ, RZ, -R3 ;  /* 0x000000ffff007224 */ /* 0x002fc800078e0a03 */
[----:B------:R-:W-:Y:S01]  /*21e0*/  IMAD.MOV.U32 R2, RZ, RZ, R0 ;  /* 0x000000ffff027224 */ /* 0x000fe200078e0000 */
[----:B------:R-:W-:-:S03]  /*21f0*/  IABS R0, R91 ;  /* 0x0000005b00007213 */ /* 0x000fc60000000000 */
[----:B------:R-:W-:Y:S02]  /*2200*/  IMAD R7, R2, R4, RZ ;  /* 0x0000000402077224 */ /* 0x000fe400078e02ff */
[----:B------:R-:W-:Y:S02]  /*2210*/  IMAD.MOV.U32 R2, RZ, RZ, RZ ;  /* 0x000000ffff027224 */ /* 0x000fe400078e00ff */
        /* <DEDUP_REMOVED lines=16> */
.L_x_173:
[----:B------:R-:W-:Y:S05]  /*2320*/  BSYNC B0 ;  /* 0x0000000000007941 */ /* 0x000fea0003800000 */
.L_x_172:
[----:B------:R-:W2:Y:S01]  /*2330*/  LDL R4, [R1+0x48] ;  /* 0x0000480001047983 */ /* 0x000ea20000100800 */
[----:B------:R-:W-:-:S04]  /*2340*/  IMAD R2, R245, R0, RZ ;  /* 0x00000000f5027224 */ /* 0x000fc800078e02ff */
[C---:B------:R-:W-:Y:S02]  /*2350*/  IMAD.IADD R0, R2.reuse, 0x1, R0 ;  /* 0x0000000102007824 */ /* 0x040fe400078e0200 */
[----:B------:R-:W-:-:S03]  /*2360*/  IMAD R3, R2, 0x20, -R6 ;  /* 0x0000002002037824 */ /* 0x000fc600078e0a06 */
[----:B------:R-:W-:Y:S02]  /*2370*/  IMNMX R0, R93, R0, PT ;  /* 0x000000005d007217 */ /* 0x000fe40003800200 */
[----:B------:R-:W-:-:S03]  /*2380*/  IMNMX R3, RZ, R3, !PT ;  /* 0x00000003ff037217 */ /* 0x000fc60007800200 */
[----:B------:R-:W-:Y:S01]  /*2390*/  IMAD R0, R0, 0x20, -R6 ;  /* 0x0000002000007824 */ /* 0x000fe200078e0a06 */
[----:B------:R-:W-:-:S04]  /*23a0*/  SHF.R.U32.HI R74, RZ, 0x5, R3 ;  /* 0x00000005ff4a7819 */ /* 0x000fc80000011603 */
[----:B------:R-:W-:-:S04]  /*23b0*/  IMNMX R0, R0, R49, PT ;  /* 0x0000003100007217 */ /* 0x000fc80003800200 */
[----:B------:R-:W-:-:S13]  /*23c0*/  ISETP.GT.AND P0, PT, R0, R3, PT ;  /* 0x000000030000720c */ /* 0x000fda0003f04270 */
[----:B------:R-:W-:Y:S01]  /*23d0*/  @P0 IADD3 R2, R0, 0x1f, RZ ;  /* 0x0000001f00020810 */ /* 0x000fe20007ffe0ff */
[----:B------:R-:W-:-:S03]  /*23e0*/  IMAD.MOV.U32 R0, RZ, RZ, R74 ;  /* 0x000000ffff007224 */ /* 0x000fc600078e004a */
[----:B------:R-:W-:-:S04]  /*23f0*/  @P0 SHF.R.S32.HI R3, RZ, 0x1f, R2 ;  /* 0x0000001fff030819 */ /* 0x000fc80000011402 */
[----:B------:R-:W-:-:S04]  /*2400*/  @P0 LEA.HI R2, R3, R2, RZ, 0x5 ;  /* 0x0000000203020211 */ /* 0x000fc800078f28ff */
[----:B------:R-:W-:-:S04]  /*2410*/  @P0 SHF.R.S32.HI R0, RZ, 0x5, R2 ;  /* 0x00000005ff000819 */ /* 0x000fc80000011402 */
[----:B------:R-:W-:Y:S01]  /*2420*/  ISETP.GT.AND P0, PT, R0, R74, PT ;  /* 0x0000004a0000720c */ /* 0x000fe20003f04270 */
[----:B--2---:R-:W-:-:S04]  /*2430*/  IMAD.IADD R2, R219, 0x1, R4 ;  /* 0x00000001db027824 */ /* 0x004fc800078e0204 */
[----:B------:R-:W-:-:S08]  /*2440*/  IMAD.SHL.U32 R198, R2, 0x2, RZ ;  /* 0x0000000202c67824 */ /* 0x000fd000078e00ff */
[----:B------:R-:W-:Y:S05]  /*2450*/  @!P0 BRA `(.L_x_174) ;  /* 0x0000399000008947 */ /* 0x000fea0003800000 */
[--C-:B------:R-:W-:Y:S01]  /*2460*/  SHF.R.S32.HI R9, RZ, 0x1f, R208.reuse ;  /* 0x0000001fff097819 */ /* 0x100fe200000114d0 */
[----:B------:R-:W-:Y:S01]  /*2470*/  IMAD.IADD R89, R49, 0x1, -R208 ;  /* 0x0000000131597824 */ /* 0x000fe200078e0ad0 */
[----:B------:R-:W-:Y:S01]  /*2480*/  IADD3 R52, P0, R208, R11, RZ ;  /* 0x0000000bd0347210 */ /* 0x000fe20007f1e0ff */
[----:B------:R-:W-:Y:S01]  /*2490*/  IMAD.MOV.U32 R100, RZ, RZ, c[0x0][0x238] ;  /* 0x00008e00ff647624 */ /* 0x000fe200078e00ff */
[----:B------:R-:W-:Y:S01]  /*24a0*/  IADD3 R42, R0, -0x1, RZ ;  /* 0xffffffff002a7810 */ /* 0x000fe20007ffe0ff */
[----:B------:R-:W-:Y:S01]  /*24b0*/  IMAD.MOV.U32 R96, RZ, RZ, 0x5 ;  /* 0x00000005ff607424 */ /* 0x000fe200078e00ff */
[----:B------:R-:W-:Y:S01]  /*24c0*/  LEA.HI.X.SX32 R53, R11, R9, 0x1, P0 ;  /* 0x000000090b357211 */ /* 0x000fe200000f0eff */
[----:B------:R-:W-:Y:S01]  /*24d0*/  IMAD.WIDE.U32 R2, R52, c[0x0][0x238], R132 ;  /* 0x00008e0034027a25 */ /* 0x000fe200078e0084 */
[----:B------:R-:W-:Y:S02]  /*24e0*/  LOP3.LUT R20, R230, 0xffff, RZ, 0xc0, !PT ;  /* 0x0000ffffe6147812 */ /* 0x000fe400078ec0ff */
[----:B------:R-:W-:Y:S01]  /*24f0*/  SEL R6, R235, RZ, !P6 ;  /* 0x000000ffeb067207 */ /* 0x000fe20007000000 */
[----:B------:R-:W-:Y:S01]  /*2500*/  IMAD R4, R53, c[0x0][0x238], RZ ;  /* 0x00008e0035047a24 */ /* 0x000fe200078e02ff */
[----:B------:R-:W-:Y:S01]  /*2510*/  SEL R11, R233, RZ, !P6 ;  /* 0x000000ffe90b7207 */ /* 0x000fe20007000000 */
[----:B------:R-:W-:Y:S01]  /*2520*/  IMAD R0, R42, -0x20, R89 ;  /* 0xffffffe02a007824 */ /* 0x000fe200078e0259 */
[----:B------:R-:W-:Y:S01]  /*2530*/  SHF.L.U64.HI R97, R100, R96, c[0x0][0x23c] ;  /* 0x00008f0064617619 */ /* 0x000fe20000010260 */
[----:B------:R-:W-:Y:S01]  /*2540*/  IMAD R4, R52, c[0x0][0x23c], R4 ;  /* 0x00008f0034047a24 */ /* 0x000fe200078e0204 */
[----:B------:R-:W-:Y:S01]  /*2550*/  ISETP.NE.U32.AND P1, PT, RZ, c[0x0][0x340], PT ;  /* 0x0000d000ff007a0c */ /* 0x000fe20003f25070 */
[----:B------:R-:W-:Y:S01]  /*2560*/  IMAD.SHL.U32 R100, R100, 0x20, RZ ;  /* 0x0000002064647824 */ /* 0x000fe200078e00ff */
[----:B------:R-:W-:Y:S01]  /*2570*/  ISETP.GT.AND P0, PT, R0, RZ, PT ;  /* 0x000000ff0000720c */ /* 0x000fe20003f04270 */
[----:B------:R-:W-:Y:S01]  /*2580*/  IMAD.IADD R3, R3, 0x1, R4 ;  /* 0x0000000103037824 */ /* 0x000fe200078e0204 */
[----:B------:R-:W-:Y:S01]  /*2590*/  ISETP.NE.AND.EX P1, PT, RZ, c[0x0][0x344], PT, P1 ;  /* 0x0000d100ff007a0c */ /* 0x000fe20003f25310 */
[----:B------:R-:W-:Y:S01]  /*25a0*/  IMAD R0, R6, c[0x0][0x248], RZ ;  /* 0x0000920006007a24 */ /* 0x000fe200078e02ff */
[----:B------:R-:W-:Y:S01]  /*25b0*/  ISETP.GE.AND P3, PT, R132, c[0x0][0x1d4], PT ;  /* 0x0000750084007a0c */ /* 0x000fe20003f66270 */
[----:B------:R-:W-:Y:S01]  /*25c0*/  IMAD.WIDE.U32 R2, R20, c[0x0][0x240], R2 ;  /* 0x0000900014027a25 */ /* 0x000fe200078e0002 */
[----:B------:R-:W-:-:S02]  /*25d0*/  ISETP.GE.AND P6, PT, R135, c[0x0][0x1d4], PT ;  /* 0x0000750087007a0c */ /* 0x000fc40003fc6270 */
[----:B------:R-:W-:Y:S01]  /*25e0*/  ISETP.GE.AND P5, PT, R199, c[0x0][0x1d4], PT ;  /* 0x00007500c7007a0c */ /* 0x000fe20003fa6270 */
[----:B------:R-:W-:Y:S01]  /*25f0*/  IMAD R3, R20, c[0x0][0x244], R3 ;  /* 0x0000910014037a24 */ /* 0x000fe200078e0203 */
[----:B------:R-:W-:Y:S01]  /*2600*/  ISETP.GE.AND P4, PT, R200, c[0x0][0x1d4], PT ;  /* 0x00007500c8007a0c */ /* 0x000fe20003f86270 */
[----:B------:R-:W-:Y:S01]  /*2610*/  IMAD R4, R11, c[0x0][0x24c], R0 ;  /* 0x000093000b047a24 */ /* 0x000fe200078e0200 */
[----:B------:R-:W-:Y:S01]  /*2620*/  LOP3.LUT R207, R207, 0xfffffffe, RZ, 0xc0, !PT ;  /* 0xfffffffecfcf7812 */ /* 0x000fe200078ec0ff */
[----:B------:R-:W-:Y:S01]  /*2630*/  IMAD.WIDE.U32 R56, R11, c[0x0][0x248], R2 ;  /* 0x000092000b387a25 */ /* 0x000fe200078e0002 */
[----:B------:R-:W-:-:S03]  /*2640*/  @P0 SHF.R.S32.HI R2, RZ, 0x1f, R42 ;  /* 0x0000001fff020819 */ /* 0x000fc6000001142a */
[----:B------:R-:W-:Y:S01]  /*2650*/  @P0 IMAD R0, R97, R42, RZ ;  /* 0x0000002a61000224 */ /* 0x000fe200078e02ff */
[----:B------:R-:W-:Y:S01]  /*2660*/  @P3 LOP3.LUT R207, R207, 0x1, RZ, 0xfc, !PT ;  /* 0x00000001cfcf3812 */ /* 0x000fe200078efcff */
[----:B------:R-:W-:Y:S02]  /*2670*/  IMAD.IADD R55, R57, 0x1, R4 ;  /* 0x0000000139377824 */ /* 0x000fe400078e0204 */
[----:B------:R-:W-:Y:S02]  /*2680*/  @P0 IMAD.MOV.U32 R54, RZ, RZ, R56 ;  /* 0x000000ffff360224 */ /* 0x000fe400078e0038 */
[-C--:B------:R-:W-:Y:S02]  /*2690*/  @P0 IMAD R0, R2, R100.reuse, R0 ;  /* 0x0000006402000224 */ /* 0x080fe400078e0200 */
[----:B------:R-:W-:-:S04]  /*26a0*/  @P0 IMAD.WIDE.U32 R4, R42, R100, R54 ;  /* 0x000000642a040225 */ /* 0x000fc800078e0036 */
[----:B------:R-:W-:Y:S01]  /*26b0*/  @P0 IMAD.IADD R0, R5, 0x1, R0 ;  /* 0x0000000105000824 */ /* 0x000fe200078e0200 */
[----:B------:R-:W-:-:S04]  /*26c0*/  @P0 LEA R2, P2, R4, c[0x0][0x220], 0x1 ;  /* 0x0000880004020a11 */ /* 0x000fc800078408ff */
[----:B------:R-:W-:Y:S02]  /*26d0*/  @P0 LEA.HI.X R3, R4, c[0x0][0x224], R0, 0x1, P2 ;  /* 0x0000890004030a11 */ /* 0x000fe400010f0c00 */
[----:B------:R-:W-:-:S03]  /*26e0*/  @P1 IADD3 R4, P2, R227, c[0x0][0x340], RZ ;  /* 0x0000d000e3041a10 */ /* 0x000fc60007f5e0ff */
[----:B------:R-:W-:Y:S01]  /*26f0*/  @!PT LDS RZ, [RZ] ;  /* 0x00000000fffff984 */ /* 0x000fe20000000800 */
[----:B------:R-:W-:Y:S01]  /*2700*/  @!PT LDS RZ, [RZ] ;  /* 0x00000000fffff984 */ /* 0x000fe20000000800 */
[----:B------:R-:W-:Y:S01]  /*2710*/  @!PT LDS RZ, [RZ] ;  /* 0x00000000fffff984 */ /* 0x000fe20000000800 */
[----:B------:R1:W-:Y:S01]  /*2720*/  @P0 LDGSTS.E.BYPASS.LTC128B.128 [R198+0xc080], [R2.64], !P3 ;  /* 0x0c08000002c60fae */ /* 0x0003e2000d901d48 */
[----:B------:R-:W-:Y:S01]  /*2730*/  @P1 IADD3.X R5, R232, c[0x0][0x344], RZ, P2, !PT ;  /* 0x0000d100e8051a10 */ /* 0x000fe200017fe4ff */
[----:B------:R-:W-:Y:S02]  /*2740*/  IMAD.MOV.U32 R94, RZ, RZ, c[0x0][0x27c] ;  /* 0x00009f00ff5e7624 */ /* 0x000fe400078e00ff */
[----:B------:R1:W-:Y:S04]  /*2750*/  @P0 LDGSTS.E.BYPASS.LTC128B.128 [R198+0xd080], [R2.64+0x80], !P6 ;  /* 0x0d08008002c60fae */ /* 0x0003e8000f101d48 */
[----:B------:R1:W-:Y:S04]  /*2760*/  @P0 LDGSTS.E.BYPASS.LTC128B.128 [R198+0xe080], [R2.64+0x100], !P5 ;  /* 0x0e08010002c60fae */ /* 0x0003e8000e901d48 */
[----:B------:R1:W-:Y:S01]  /*2770*/  @P0 LDGSTS.E.BYPASS.LTC128B.128 [R198+0xf080], [R2.64+0x180], !P4 ;  /* 0x0f08018002c60fae */ /* 0x0003e2000e101d48 */
[----:B------:R-:W-:-:S03]  /*2780*/  IMAD.SHL.U32 R94, R94, 0x2, RZ ;  /* 0x000000025e5e7824 */ /* 0x000fc600078e00ff */
[----:B------:R-:W0:Y:S04]  /*2790*/  LDGDEPBAR ;  /* 0x00000000000079af */ /* 0x000e280000000000 */
[----:B------:R-:W2:Y:S01]  /*27a0*/  @P1 LDG.E R0, [R4.64] ;  /* 0x0000000804001981 */ /* 0x000ea2000c1e1900 */
[----:B------:R-:W-:Y:S01]  /*27b0*/  ISETP.GE.AND P2, PT, R132, c[0x0][0x27c], PT ;  /* 0x00009f0084007a0c */ /* 0x000fe20003f46270 */
[----:B------:R-:W-:Y:S01]  /*27c0*/  WARPSYNC 0xffffffff ;  /* 0xffffffff00007948 */ /* 0x000fe20003800000 */
[----:B------:R-:W-:Y:S02]  /*27d0*/  LOP3.LUT R207, R207, 0xfffffffd, RZ, 0xc0, !PT ;  /* 0xfffffffdcfcf7812 */ /* 0x000fe400078ec0ff */
[----:B------:R-:W-:Y:S02]  /*27e0*/  SHF.R.S32.HI R139, RZ, 0x1f, R138 ;  /* 0x0000001fff8b7819 */ /* 0x000fe4000001148a */
[----:B-----5:R-:W-:-:S07]  /*27f0*/  SHF.R.S32.HI R19, RZ, 0x1f, R92 ;  /* 0x0000001fff137819 */ /* 0x020fce000001145c */
[----:B------:R-:W-:Y:S02]  /*2800*/  @P2 LOP3.LUT R207, R207, 0x2, RZ, 0xfc, !PT ;  /* 0x00000002cfcf2812 */ /* 0x000fe400078efcff */
[----:B--2---:R-:W-:Y:S01]  /*2810*/  @P1 SHF.R.S32.HI R18, RZ, 0x1f, R0 ;  /* 0x0000001fff121819 */ /* 0x004fe20000011400 */
[----:B------:R-:W-:Y:S02]  /*2820*/  @!P1 IMAD.MOV.U32 R0, RZ, RZ, R233 ;  /* 0x000000ffff009224 */ /* 0x000fe400078e00e9 */
[----:B------:R-:W-:Y:S02]  /*2830*/  @!P1 IMAD.MOV.U32 R18, RZ, RZ, R235 ;  /* 0x000000ffff129224 */ /* 0x000fe400078e00eb */
[C---:B-1----:R-:W-:Y:S01]  /*2840*/  IMAD.WIDE.U32 R2, R20.reuse, c[0x0][0x260], R132 ;  /* 0x0000980014027a25 */ /* 0x042fe200078e0084 */
[----:B------:R-:W-:Y:S01]  /*2850*/  ISETP.GE.AND P0, PT, R135, c[0x0][0x27c], PT ;  /* 0x00009f0087007a0c */ /* 0x000fe20003f06270 */
[----:B------:R-:W-:Y:S01]  /*2860*/  BAR.SYNC.DEFER_BLOCKING 0x0 ;  /* 0x0000000000007b1d */ /* 0x000fe20000010000 */
[----:B------:R-:W-:Y:S01]  /*2870*/  LOP3.LUT R207, R207, 0xfffffffb, RZ, 0xc0, !PT ;  /* 0xfffffffbcfcf7812 */ /* 0x000fe200078ec0ff */
[C---:B------:R-:W-:Y:S01]  /*2880*/  IMAD R7, R9.reuse, c[0x0][0x290], RZ ;  /* 0x0000a40009077a24 */ /* 0x040fe200078e02ff */
[----:B------:R-:W-:Y:S01]  /*2890*/  SHF.R.U32.HI R22, RZ, 0x3, R217 ;  /* 0x00000003ff167819 */ /* 0x000fe200000116d9 */
[----:B------:R-:W-:Y:S01]  /*28a0*/  IMAD R3, R20, c[0x0][0x264], R3 ;  /* 0x0000990014037a24 */ /* 0x000fe200078e0203 */
[----:B------:R-:W-:Y:S01]  /*28b0*/  MOV R101, c[0x0][0x27c] ;  /* 0x00009f0000657a02 */ /* 0x000fe20000000f00 */
[----:B------:R-:W-:Y:S01]  /*28c0*/  IMAD.IADD R90, R10, 0x1, R12 ;  /* 0x000000010a5a7824 */ /* 0x000fe200078e020c */
[----:B------:R-:W-:Y:S01]  /*28d0*/  SEL R10, RZ, c[0x0][0x27c], !P2 ;  /* 0x00009f00ff0a7a07 */ /* 0x000fe20005000000 */
[----:B------:R-:W-:Y:S01]  /*28e0*/  IMAD R9, R9, c[0x0][0x280], RZ ;  /* 0x0000a00009097a24 */ /* 0x000fe200078e02ff */
[----:B------:R-:W-:Y:S01]  /*28f0*/  MOV R99, c[0x0][0x280] ;  /* 0x0000a00000637a02 */ /* 0x000fe20000000f00 */
[----:B------:R-:W-:Y:S01]  /*2900*/  IMAD.WIDE.U32 R4, R208, c[0x0][0x290], R132 ;  /* 0x0000a400d0047a25 */ /* 0x000fe200078e0084 */
[----:B------:R-:W-:Y:S01]  /*2910*/  ULDC.U8 UR5, c[0x0][0x298] ;  /* 0x0000a60000057ab9 */ /* 0x000fe20000000000 */
[----:B------:R-:W-:-:S02]  /*2920*/  @P0 LOP3.LUT R207, R207, 0x4, RZ, 0xfc, !PT ;  /* 0x00000004cfcf0812 */ /* 0x000fc400078efcff */
[----:B------:R-:W-:Y:S02]  /*2930*/  IMAD R14, R208, c[0x0][0x294], R7 ;  /* 0x0000a500d00e7a24 */ /* 0x000fe400078e0207 */
[----:B------:R-:W-:Y:S01]  /*2940*/  IMAD R8, R6, c[0x0][0x268], RZ ;  /* 0x00009a0006087a24 */ /* 0x000fe200078e02ff */
[----:B------:R-:W-:Y:S01]  /*2950*/  LOP3.LUT R207, R207, 0xffffffef, RZ, 0xc0, !PT ;  /* 0xffffffefcfcf7812 */ /* 0x000fe200078ec0ff */
[----:B------:R-:W-:Y:S01]  /*2960*/  IMAD.WIDE.U32 R72, R11, c[0x0][0x268], R2 ;  /* 0x00009a000b487a25 */ /* 0x000fe200078e0002 */
[----:B------:R-:W-:Y:S02]  /*2970*/  SEL R2, RZ, c[0x0][0x27c], !P0 ;  /* 0x00009f00ff027a07 */ /* 0x000fe40004000000 */
[----:B------:R-:W-:Y:S01]  /*2980*/  ISETP.GE.AND P0, PT, R101, 0x1, PT ;  /* 0x000000016500780c */ /* 0x000fe20003f06270 */
[----:B------:R-:W-:Y:S01]  /*2990*/  IMAD R15, R208, c[0x0][0x284], R9 ;  /* 0x0000a100d00f7a24 */ /* 0x000fe200078e0209 */
[----:B------:R-:W-:Y:S01]  /*29a0*/  LOP3.LUT R207, R207, 0xfffffff7, RZ, 0xc0, !PT ;  /* 0xfffffff7cfcf7812 */ /* 0x000fe200078ec0ff */
[----:B------:R-:W-:-:S02]  /*29b0*/  IMAD.IADD R9, R5, 0x1, R14 ;  /* 0x0000000105097824 */ /* 0x000fc400078e020e */
[----:B------:R-:W-:Y:S02]  /*29c0*/  IMAD R21, R11, c[0x0][0x26c], R8 ;  /* 0x00009b000b157a24 */ /* 0x000fe400078e0208 */
[----:B------:R-:W-:Y:S02]  /*29d0*/  IMAD.IADD R5, R132, 0x1, R10 ;  /* 0x0000000184057824 */ /* 0x000fe400078e020a */
[----:B------:R-:W-:Y:S01]  /*29e0*/  IMAD.MOV.U32 R8, RZ, RZ, R4 ;  /* 0x000000ffff087224 */ /* 0x000fe200078e0004 */
[----:B------:R-:W-:Y:S01]  /*29f0*/  IADD3 R4, R135, R2, RZ ;  /* 0x0000000287047210 */ /* 0x000fe20007ffe0ff */
[C---:B------:R-:W-:Y:S01]  /*2a00*/  IMAD.WIDE.U32 R2, R208.reuse, c[0x0][0x290], R138 ;  /* 0x0000a400d0027a25 */ /* 0x040fe200078e008a */
[----:B------:R-:W-:Y:S02]  /*2a10*/  SHF.R.S32.HI R12, RZ, 0x1f, R5 ;  /* 0x0000001fff0c7819 */ /* 0x000fe40000011405 */
[----:B------:R-:W-:Y:S01]  /*2a20*/  SHF.R.S32.HI R16, RZ, 0x1f, R4 ;  /* 0x0000001fff107819 */ /* 0x000fe20000011404 */
[----:B------:R-:W-:Y:S01]  /*2a30*/  IMAD.WIDE.U32 R10, R208, c[0x0][0x280], R138 ;  /* 0x0000a000d00a7a25 */ /* 0x000fe200078e008a */
[----:B------:R-:W-:-:S02]  /*2a40*/  LEA.HI R13, R12, R5, RZ, 0x3 ;  /* 0x000000050c0d7211 */ /* 0x000fc400078f18ff */
[----:B------:R-:W-:Y:S01]  /*2a50*/  LEA.HI R17, R12, R5, RZ, 0x6 ;  /* 0x000000050c117211 */ /* 0x000fe200078f30ff */
[----:B------:R-:W-:Y:S01]  /*2a60*/  IMAD.WIDE.U32 R6, R208, c[0x0][0x280], R132 ;  /* 0x0000a000d0067a25 */ /* 0x000fe200078e0084 */
[CC--:B------:R-:W-:Y:S02]  /*2a70*/  LEA.HI R12, R16.reuse, R4.reuse, RZ, 0x3 ;  /* 0x00000004100c7211 */ /* 0x0c0fe400078f18ff */
[----:B------:R-:W-:Y:S01]  /*2a80*/  LEA.HI R4, R16, R4, RZ, 0x6 ;  /* 0x0000000410047211 */ /* 0x000fe200078f30ff */
[----:B------:R-:W-:Y:S01]  /*2a90*/  IMAD.IADD R5, R14, 0x1, R3 ;  /* 0x000000010e057824 */ /* 0x000fe200078e0203 */
[C---:B------:R-:W-:Y:S01]  /*2aa0*/  LOP3.LUT R14, R217.reuse, 0x38, R13, 0xf8, !PT ;  /* 0x00000038d90e7812 */ /* 0x040fe200078ef80d */
[----:B------:R-:W-:Y:S01]  /*2ab0*/  IMAD.MOV.U32 R102, RZ, RZ, c[0x0][0x2b8] ;  /* 0x0000ae00ff667624 */ /* 0x000fe200078e00ff */
[----:B------:R-:W-:Y:S01]  /*2ac0*/  LOP3.LUT R16, R217, 0x38, R12, 0xf8, !PT ;  /* 0x00000038d9107812 */ /* 0x000fe200078ef80c */
[----:B------:R-:W-:Y:S01]  /*2ad0*/  IMAD.IADD R3, R15, 0x1, R11 ;  /* 0x000000010f037824 */ /* 0x000fe200078e020b */
[----:B------:R-:W-:Y:S01]  /*2ae0*/  SHF.L.U32 R11, R17, 0x5, RZ ;  /* 0x00000005110b7819 */ /* 0x000fe200000006ff */
[----:B------:R-:W-:Y:S01]  /*2af0*/  IMAD.SHL.U32 R4, R4, 0x20, RZ ;  /* 0x0000002004047824 */ /* 0x000fe200078e00ff */
[----:B------:R-:W-:Y:S01]  /*2b00*/  IADD3 R7, R7, R15, RZ ;  /* 0x0000000f07077210 */ /* 0x000fe20007ffe0ff */
[----:B------:R-:W-:Y:S01]  /*2b10*/  IMAD.MOV.U32 R98, RZ, RZ, c[0x0][0x290] ;  /* 0x0000a400ff627624 */ /* 0x000fe200078e00ff */
[----:B------:R-:W-:Y:S01]  /*2b20*/  ISETP.NE.AND P1, PT, R102, 0x1, PT ;  /* 0x000000016600780c */ /* 0x000fe20003f25270 */
[----:B------:R-:W-:Y:S01]  /*2b30*/  IMAD.WIDE.U32 R66, R0, c[0x0][0x2b0], RZ ;  /* 0x0000ac0000427a25 */ /* 0x000fe200078e00ff */
[----:B------:R-:W-:-:S02]  /*2b40*/  LOP3.LUT R17, R11, 0x7ffff800, RZ, 0xc0, !PT ;  /* 0x7ffff8000b117812 */ /* 0x000fc400078ec0ff */
[-C--:B------:R-:W-:Y:S01]  /*2b50*/  LOP3.LUT R15, R14, R22.reuse, RZ, 0x3c, !PT ;  /* 0x000000160e0f7212 */ /* 0x080fe200078e3cff */
[----:B------:R-:W-:Y:S01]  /*2b60*/  IMAD.WIDE.U32 R70, R20, c[0x0][0x210], RZ ;  /* 0x0000840014467a25 */ /* 0x000fe200078e00ff */
[----:B------:R-:W-:Y:S02]  /*2b70*/  LOP3.LUT R14, R4, 0x7ffff800, RZ, 0xc0, !PT ;  /* 0x7ffff800040e7812 */ /* 0x000fe400078ec0ff */
[----:B------:R-:W-:Y:S01]  /*2b80*/  LOP3.LUT R11, R16, R22, RZ, 0x3c, !PT ;  /* 0x00000016100b7212 */ /* 0x000fe200078e3cff */
[----:B------:R-:W-:Y:S01]  /*2b90*/  IMAD.MOV.U32 R4, RZ, RZ, R2 ;  /* 0x000000ffff047224 */ /* 0x000fe200078e0002 */
[--C-:B------:R-:W-:Y:S01]  /*2ba0*/  IADD3 R17, R15, R17, R219.reuse ;  /* 0x000000110f117210 */ /* 0x100fe20007ffe0db */
[----:B------:R-:W-:Y:S01]  /*2bb0*/  IMAD.WIDE.U32 R68, R20, c[0x0][0x1e8], RZ ;  /* 0x00007a0014447a25 */ /* 0x000fe200078e00ff */
[----:B------:R-:W-:Y:S02]  /*2bc0*/  IADD3 R15, R11, R14, R219 ;  /* 0x0000000e0b0f7210 */ /* 0x000fe40007ffe0db */
[----:B------:R-:W-:Y:S01]  /*2bd0*/  MOV R2, R10 ;  /* 0x0000000a00027202 */ /* 0x000fe20000000f00 */
[----:B------:R-:W-:Y:S01]  /*2be0*/  IMAD R11, R18, c[0x0][0x2b0], RZ ;  /* 0x0000ac00120b7a24 */ /* 0x000fe200078e02ff */
[----:B------:R-:W-:Y:S01]  /*2bf0*/  LOP3.LUT R51, R13, 0xfffffff8, RZ, 0xc0, !PT ;  /* 0xfffffff80d337812 */ /* 0x000fe200078ec0ff */
[C---:B------:R-:W-:Y:S01]  /*2c00*/  IMAD R10, R19.reuse, c[0x0][0x290], RZ ;  /* 0x0000a400130a7a24 */ /* 0x040fe200078e02ff */
[----:B------:R-:W-:Y:S01]  /*2c10*/  LOP3.LUT R50, R12, 0xfffffff8, RZ, 0xc0, !PT ;  /* 0xfffffff80c327812 */ /* 0x000fe200078ec0ff */
[----:B------:R-:W-:Y:S01]  /*2c20*/  IMAD R14, R19, c[0x0][0x280], RZ ;  /* 0x0000a000130e7a24 */ /* 0x000fe200078e02ff */
[----:B------:R-:W-:Y:S01]  /*2c30*/  @P1 LOP3.LUT R207, R207, 0x8, RZ, 0xfc, !PT ;  /* 0x00000008cfcf1812 */ /* 0x000fe200078efcff */
[----:B------:R-:W-:Y:S01]  /*2c40*/  IMAD R11, R0, c[0x0][0x2b4], R11 ;  /* 0x0000ad00000b7a24 */ /* 0x000fe200078e020b */
[-C--:B------:R-:W-:Y:S01]  /*2c50*/  SHF.L.U64.HI R95, R98, R96.reuse, c[0x0][0x294] ;  /* 0x0000a500625f7619 */ /* 0x080fe20000010260 */
[C---:B------:R-:W-:Y:S01]  /*2c60*/  IMAD R10, R92.reuse, c[0x0][0x294], R10 ;  /* 0x0000a5005c0a7a24 */ /* 0x040fe200078e020a */
[C---:B------:R-:W-:Y:S01]  /*2c70*/  SHF.L.U64.HI R96, R99.reuse, R96, c[0x0][0x284] ;  /* 0x0000a10063607619 */ /* 0x040fe20000010260 */
[C---:B------:R-:W-:Y:S01]  /*2c80*/  IMAD R0, R92.reuse, c[0x0][0x284], R14 ;  /* 0x0000a1005c007a24 */ /* 0x040fe200078e020e */
[----:B------:R-:W-:Y:S01]  /*2c90*/  SHF.L.U32 R99, R99, 0x5, RZ ;  /* 0x0000000563637819 */ /* 0x000fe200000006ff */
[----:B------:R-:W-:Y:S01]  /*2ca0*/  IMAD.WIDE.U32 R60, R92, c[0x0][0x290], R4 ;  /* 0x0000a4005c3c7a25 */ /* 0x000fe200078e0004 */
[----:B------:R-:W-:-:S02]  /*2cb0*/  IADD3 R86, R73, R21, RZ ;  /* 0x0000001549567210 */ /* 0x000fc40007ffe0ff */
[----:B------:R-:W-:Y:S01]  /*2cc0*/  SHF.R.S32.HI R84, RZ, 0x3, R13 ;  /* 0x00000003ff547819 */ /* 0x000fe2000001140d */
[----:B------:R-:W-:Y:S01]  /*2cd0*/  IMAD.WIDE.U32 R58, R92, c[0x0][0x280], R2 ;  /* 0x0000a0005c3a7a25 */ /* 0x000fe200078e0002 */
[----:B------:R-:W-:Y:S02]  /*2ce0*/  SHF.R.S32.HI R83, RZ, 0x3, R12 ;  /* 0x00000003ff537819 */ /* 0x000fe4000001140c */
[----:B------:R-:W-:Y:S01]  /*2cf0*/  IADD3 R80, R10, R61, RZ ;  /* 0x0000003d0a507210 */ /* 0x000fe20007ffe0ff */
[----:B------:R-:W-:Y:S01]  /*2d00*/  IMAD.WIDE.U32 R64, R92, c[0x0][0x290], R8 ;  /* 0x0000a4005c407a25 */ /* 0x000fe200078e0008 */
[----:B------:R-:W-:Y:S02]  /*2d10*/  IADD3 R77, R0, R59, RZ ;  /* 0x0000003b004d7210 */ /* 0x000fe40007ffe0ff */
[----:B------:R-:W-:Y:S01]  /*2d20*/  SHF.R.S32.HI R79, RZ, 0x1f, R51 ;  /* 0x0000001fff4f7819 */ /* 0x000fe20000011433 */
[----:B------:R-:W-:Y:S01]  /*2d30*/  IMAD.WIDE.U32 R62, R92, c[0x0][0x280], R6 ;  /* 0x0000a0005c3e7a25 */ /* 0x000fe200078e0006 */
[----:B------:R-:W-:-:S02]  /*2d40*/  SHF.R.S32.HI R78, RZ, 0x1f, R50 ;  /* 0x0000001fff4e7819 */ /* 0x000fc40000011432 */
[----:B------:R-:W-:Y:S01]  /*2d50*/  SHF.L.U32 R75, R15, 0x1, RZ ;  /* 0x000000010f4b7819 */ /* 0x000fe200000006ff */
[----:B------:R-:W-:Y:S01]  /*2d60*/  IMAD.SHL.U32 R98, R98, 0x20, RZ ;  /* 0x0000002062627824 */ /* 0x000fe200078e00ff */
[----:B------:R-:W-:Y:S01]  /*2d70*/  @P0 LOP3.LUT R207, R207, 0x10, RZ, 0xfc, !PT ;  /* 0x00000010cfcf0812 */ /* 0x000fe200078efcff */
[C---:B------:R-:W-:Y:S02]  /*2d80*/  IMAD R88, R20.reuse, c[0x0][0x214], R71 ;  /* 0x0000850014587a24 */ /* 0x040fe400078e0247 */
[----:B------:R-:W-:Y:S02]  /*2d90*/  IMAD R87, R20, c[0x0][0x1ec], R69 ;  /* 0x00007b0014577a24 */ /* 0x000fe400078e0245 */
[----:B------:R-:W-:Y:S02]  /*2da0*/  IMAD.IADD R85, R67, 0x1, R11 ;  /* 0x0000000143557824 */ /* 0x000fe400078e020b */
[----:B------:R-:W-:Y:S02]  /*2db0*/  IMAD.IADD R82, R65, 0x1, R10 ;  /* 0x0000000141527824 */ /* 0x000fe400078e020a */
[----:B------:R-:W-:-:S02]  /*2dc0*/  IMAD.IADD R81, R63, 0x1, R0 ;  /* 0x000000013f517824 */ /* 0x000fc400078e0200 */
[----:B------:R-:W-:Y:S02]  /*2dd0*/  IMAD.SHL.U32 R76, R17, 0x2, RZ ;  /* 0x00000002114c7824 */ /* 0x000fe400078e00ff */
.L_x_193:
[----:B------:R-:W-:Y:S01]  /*2de0*/  IMAD.SHL.U32 R46, R42, 0x20, RZ ;  /* 0x000000202a2e7824 */ /* 0x000fe200078e00ff */
[----:B------:R-:W-:Y:S04]  /*2df0*/  DEPBAR.LE SB0, 0x0 ;  /* 0x000080000000791a */ /* 0x000fe80000000000 */
[----:B------:R-:W-:Y:S01]  /*2e00*/  IMAD.IADD R0, R218, 0x1, R46 ;  /* 0x00000001da007824 */ /* 0x000fe200078e022e */
[----:B------:R-:W-:Y:S01]  /*2e10*/  ISETP.NE.AND P1, PT, R102, 0x1, PT ;  /* 0x000000016600780c */ /* 0x000fe20003f25270 */
[----:B------:R-:W-:Y:S01]  /*2e20*/  IMAD.MOV.U32 R43, RZ, RZ, RZ ;  /* 0x000000ffff2b7224 */ /* 0x000fe200078e00ff */
[----:B------:R-:W-:Y:S01]  /*2e30*/  WARPSYNC 0xffffffff ;  /* 0xffffffff00007948 */ /* 0x000fe20003800000 */
[----:B------:R-:W-:Y:S01]  /*2e40*/  IMAD.IADD R2, R90, 0x1, R0 ;  /* 0x000000015a027824 */ /* 0x000fe200078e0200 */
[----:B------:R-:W-:Y:S01]  /*2e50*/  ISETP.GE.AND P0, PT, R0, R49, PT ;  /* 0x000000310000720c */ /* 0x000fe20003f06270 */
[----:B------:R-:W-:Y:S01]  /*2e60*/  BSSY B1, `(.L_x_175) ;  /* 0x00002a5000017945 */ /* 0x000fe20003800000 */
[----:B------:R-:W-:Y:S01]  /*2e70*/  ISETP.GE.AND P2, PT, R101, 0x1, PT ;  /* 0x000000016500780c */ /* 0x000fe20003f46270 */
[----:B------:R-:W-:Y:S01]  /*2e80*/  IMAD.MOV.U32 R0, RZ, RZ, R2 ;  /* 0x000000ffff007224 */ /* 0x000fe200078e0002 */
[----:B------:R-:W-:Y:S05]  /*2e90*/  ISETP.GT.OR P0, PT, R218, 0x1f, P0 ;  /* 0x0000001fda00780c */ /* 0x000fea0000704670 */
[----:B------:R-:W-:Y:S05]  /*2ea0*/  @P1 IMAD.HI.U32 R3, R2, c[0x0][0x2bc], RZ ;  /* 0x0000af0002031a27 */ /* 0x000fea00078e00ff */
[----:B------:R-:W-:Y:S04]  /*2eb0*/  @P1 SHF.R.U32.HI R0, RZ, c[0x0][0x2c0], R3 ;  /* 0x0000b000ff001a19 */ /* 0x000fe80000011603 */
[C---:B------:R-:W-:Y:S04]  /*2ec0*/  @!P0 IADD3 R3, P1, R0.reuse, R66, RZ ;  /* 0x0000004200038210 */ /* 0x040fe80007f3e0ff */
[----:B-1----:R-:W-:Y:S01]  /*2ed0*/  @!P0 LEA.HI.X.SX32 R5, R0, R85, 0x1, P1 ;  /* 0x0000005500058211 */ /* 0x002fe200008f0eff */
[----:B------:R-:W-:Y:S01]  /*2ee0*/  IMAD.MOV R0, RZ, RZ, -R0 ;  /* 0x000000ffff007224 */ /* 0x000fe200078e0a00 */
[C---:B------:R-:W-:Y:S03]  /*2ef0*/  @!P0 LEA R4, P1, R3.reuse, c[0x0][0x2a0], 0x2 ;  /* 0x0000a80003048a11 */ /* 0x040fe600078210ff */
[----:B------:R-:W-:Y:S01]  /*2f00*/  IMAD R44, R0, c[0x0][0x2b8], R2 ;  /* 0x0000ae00002c7a24 */ /* 0x000fe200078e0202 */
[----:B------:R-:W-:Y:S03]  /*2f10*/  @!P0 LEA.HI.X R5, R3, c[0x0][0x2a4], R5, 0x2, P1 ;  /* 0x0000a90003058a11 */ /* 0x000fe600008f1405 */
[C---:B------:R-:W-:Y:S01]  /*2f20*/  IMAD.WIDE.U32 R2, R44.reuse, c[0x0][0x1e0], RZ ;  /* 0x000078002c027a25 */ /* 0x040fe200078e00ff */
[----:B------:R-:W-:Y:S01]  /*2f30*/  SHF.R.S32.HI R47, RZ, 0x1f, R44 ;  /* 0x0000001fff2f7819 */ /* 0x000fe2000001142c */
[----:B------:R-:W2:Y:S04]  /*2f40*/  @!P0 LDG.E R43, [R4.64] ;  /* 0x00000008042b8981 */ /* 0x000ea8000c1e1900 */
[----:B------:R-:W-:Y:S01]  /*2f50*/  IMAD R0, R47, c[0x0][0x1e0], RZ ;  /* 0x000078002f007a24 */ /* 0x000fe200078e02ff */
[----:B------:R-:W-:Y:S03]  /*2f60*/  BAR.SYNC.DEFER_BLOCKING 0x0 ;  /* 0x0000000000007b1d */ /* 0x000fe60000010000 */
[----:B------:R-:W-:Y:S04]  /*2f70*/  IMAD R0, R44, c[0x0][0x1e4], R0 ;  /* 0x000079002c007a24 */ /* 0x000fe800078e0200 */
[----:B------:R-:W-:Y:S01]  /*2f80*/  IMAD.IADD R3, R3, 0x1, R0 ;  /* 0x0000000103037824 */ /* 0x000fe200078e0200 */
[----:B--2---:R-:W-:Y:S03]  /*2f90*/  SHF.R.S32.HI R48, RZ, 0x1f, R43 ;  /* 0x0000001fff307819 */ /* 0x004fe6000001142b */
[C---:B------:R-:W-:Y:S04]  /*2fa0*/  IMAD.WIDE.U32 R2, R43.reuse, c[0x0][0x1f0], R2 ;  /* 0x00007c002b027a25 */ /* 0x040fe800078e0002 */
[----:B------:R-:W-:Y:S01]  /*2fb0*/  IMAD R4, R48, c[0x0][0x1f0], RZ ;  /* 0x00007c0030047a24 */ /* 0x000fe200078e02ff */
[----:B------:R-:W-:Y:S03]  /*2fc0*/  IADD3 R0, P0, R68, R2, RZ ;  /* 0x0000000244007210 */ /* 0x000fe60007f1e0ff */
[----:B------:R-:W-:Y:S05]  /*2fd0*/  IMAD R4, R43, c[0x0][0x1f4], R4 ;  /* 0x00007d002b047a24 */ /* 0x000fea00078e0204 */
[----:B------:R-:W-:Y:S02]  /*2fe0*/  IADD3.X R2, R87, R3, R4, P0, !PT ;  /* 0x0000000357027210 */ /* 0x000fe400007fe404 */
[C---:B------:R-:W-:Y:S04]  /*2ff0*/  LEA R30, P0, R0.reuse, c[0x0][0x1c8], 0x1 ;  /* 0x00007200001e7a11 */ /* 0x040fe800078008ff */
[----:B------:R-:W-:Y:S01]  /*3000*/  LEA.HI.X R22, R0, c[0x0][0x1cc], R2, 0x1, P0 ;  /* 0x0000730000167a11 */ /* 0x000fe200000f0c02 */
[----:B----4-:R-:W-:-:S05]  /*3010*/  @!P2 BRA `(.L_x_176) ;  /* 0x000026e00000a947 */ /* 0x010fca0003800000 */
[-C--:B------:R-:W-:Y:S01]  /*3020*/  IMAD R3, R96, R42.reuse, RZ ;  /* 0x0000002a60037224 */ /* 0x080fe200078e02ff */
[----:B------:R-:W-:Y:S01]  /*3030*/  ISETP.NE.AND P0, PT, RZ, UR5, PT ;  /* 0x00000005ff007c0c */ /* 0x000fe2000bf05270 */
[-C--:B------:R-:W-:Y:S01]  /*3040*/  IMAD R2, R95, R42.reuse, RZ ;  /* 0x0000002a5f027224 */ /* 0x080fe200078e02ff */
[----:B------:R-:W-:Y:S01]  /*3050*/  SHF.R.S32.HI R0, RZ, 0x1f, R42 ;  /* 0x0000001fff007819 */ /* 0x000fe2000001142a */
[----:B------:R-:W-:Y:S01]  /*3060*/  IMAD.WIDE.U32 R8, R99, R42, RZ ;  /* 0x0000002a63087225 */ /* 0x000fe200078e00ff */
[----:B------:R-:W-:Y:S03]  /*3070*/  IADD3 R4, -R46, R49, RZ ;  /* 0x000000312e047210 */ /* 0x000fe60007ffe1ff */
[----:B------:R-:W-:Y:S01]  /*3080*/  IMAD R3, R0, R99, R3 ;  /* 0x0000006300037224 */ /* 0x000fe200078e0203 */
[----:B------:R-:W-:Y:S01]  /*3090*/  IMNMX R45, R4, 0x20, PT ;  /* 0x00000020042d7817 */ /* 0x000fe20003800200 */
[----:B------:R-:W-:Y:S02]  /*30a0*/  IMAD R2, R0, R98, R2 ;  /* 0x0000006200027224 */ /* 0x000fe400078e0202 */
[----:B------:R-:W-:Y:S01]  /*30b0*/  IMAD.WIDE.U32 R10, R98, R42, RZ ;  /* 0x0000002a620a7225 */ /* 0x000fe200078e00ff */
[----:B------:R-:W-:Y:S04]  /*30c0*/  IADD3 R23, R9, R3, RZ ;  /* 0x0000000309177210 */ /* 0x000fe80007ffe0ff */
[----:B------:R-:W-:Y:S01]  /*30d0*/  IADD3 R31, R11, R2, RZ ;  /* 0x000000020b1f7210 */ /* 0x000fe20007ffe0ff */
[----:B------:R-:W-:-:S05]  /*30e0*/  @!P0 BRA `(.L_x_177) ;  /* 0x000012f000008947 */ /* 0x000fca0003800000 */
[----:B------:R-:W-:Y:S01]  /*30f0*/  ISETP.GE.AND P1, PT, R208, R45, PT ;  /* 0x0000002dd000720c */ /* 0x000fe20003f26270 */
[----:B------:R-:W-:Y:S01]  /*3100*/  BSSY B0, `(.L_x_178) ;  /* 0x000002a000007945 */ /* 0x000fe20003800000 */
[----:B------:R-:W-:Y:S01]  /*3110*/  CS2R R14, SRZ ;  /* 0x00000000000e7805 */ /* 0x000fe2000001ff00 */
[----:B------:R-:W-:Y:S01]  /*3120*/  CS2R R12, SRZ ;  /* 0x00000000000c7805 */ /* 0x000fe2000001ff00 */
[----:B------:R-:W-:Y:S01]  /*3130*/  CS2R R6, SRZ ;  /* 0x0000000000067805 */ /* 0x000fe2000001ff00 */
[----:B------:R-:W-:Y:S01]  /*3140*/  CS2R R2, SRZ ;  /* 0x0000000000027805 */ /* 0x000fe2000001ff00 */
[----:B------:R-:W-:Y:S01]  /*3150*/  CS2R R28, SRZ ;  /* 0x00000000001c7805 */ /* 0x000fe2000001ff00 */
[----:B------:R-:W-:Y:S01]  /*3160*/  CS2R R26, SRZ ;  /* 0x00000000001a7805 */ /* 0x000fe2000001ff00 */
[----:B------:R-:W-:Y:S01]  /*3170*/  CS2R R24, SRZ ;  /* 0x0000000000187805 */ /* 0x000fe2000001ff00 */
[----:B------:R-:W-:Y:S04]  /*3180*/  CS2R R20, SRZ ;  /* 0x0000000000147805 */ /* 0x000fe8000001ff00 */
[----:B------:R-:W-:-:S05]  /*3190*/  @P1 BRA `(.L_x_179) ;  /* 0x0000020000001947 */ /* 0x000fca0003800000 */
[----:B------:R-:W-:Y:S01]  /*31a0*/  IADD3 R0, P0, R58, R8, RZ ;  /* 0x000000083a007210 */ /* 0x000fe20007f1e0ff */
[----:B------:R-:W-:Y:S01]  /*31b0*/  CS2R R20, SRZ ;  /* 0x0000000000147805 */ /* 0x000fe2000001ff00 */
[----:B------:R-:W-:Y:S01]  /*31c0*/  CS2R R6, SRZ ;  /* 0x0000000000067805 */ /* 0x000fe2000001ff00 */
[----:B------:R-:W-:Y:S01]  /*31d0*/  CS2R R24, SRZ ;  /* 0x0000000000187805 */ /* 0x000fe2000001ff00 */
[----:B------:R-:W-:Y:S01]  /*31e0*/  CS2R R12, SRZ ;  /* 0x00000000000c7805 */ /* 0x000fe2000001ff00 */
[----:B------:R-:W-:Y:S01]  /*31f0*/  IMAD.X R3, R23, 0x1, R77, P0 ;  /* 0x0000000117037824 */ /* 0x000fe200000e064d */
[----:B------:R-:W-:Y:S01]  /*3200*/  IADD3 R2, P0, R60, R10, RZ ;  /* 0x0000000a3c027210 */ /* 0x000fe20007f1e0ff */
[----:B------:R-:W-:Y:S01]  /*3210*/  CS2R R26, SRZ ;  /* 0x00000000001a7805 */ /* 0x000fe2000001ff00 */
[----:B------:R-:W-:Y:S01]  /*3220*/  CS2R R14, SRZ ;  /* 0x00000000000e7805 */ /* 0x000fe2000001ff00 */
[----:B------:R-:W-:Y:S02]  /*3230*/  CS2R R28, SRZ ;  /* 0x00000000001c7805 */ /* 0x000fe4000001ff00 */
[----:B------:R-:W-:Y:S01]  /*3240*/  IMAD.X R5, R31, 0x1, R80, P0 ;  /* 0x000000011f057824 */ /* 0x000fe200000e0650 */
[C---:B------:R-:W-:Y:S04]  /*3250*/  LEA R8, P0, R0.reuse, c[0x0][0x270], 0x1 ;  /* 0x00009c0000087a11 */ /* 0x040fe800078008ff */
[----:B------:R-:W-:Y:S02]  /*3260*/  LEA.HI.X R9, R0, c[0x0][0x274], R3, 0x1, P0 ;  /* 0x00009d0000097a11 */ /* 0x000fe400000f0c03 */
[C---:B------:R-:W-:Y:S04]  /*3270*/  LEA R4, P0, R2.reuse, c[0x0][0x288], 0x1 ;  /* 0x0000a20002047a11 */ /* 0x040fe800078008ff */
[----:B------:R-:W-:Y:S02]  /*3280*/  LEA.HI.X R5, R2, c[0x0][0x28c], R5, 0x1, P0 ;  /* 0x0000a30002057a11 */ /* 0x000fe400000f0c05 */
[----:B------:R-:W-:Y:S01]  /*3290*/  ISETP.GE.AND P0, PT, R138, c[0x0][0x27c], PT ;  /* 0x00009f008a007a0c */ /* 0x000fe20003f06270 */
[----:B------:R-:W-:Y:S11]  /*32a0*/  CS2R R2, SRZ ;  /* 0x0000000000027805 */ /* 0x000ff6000001ff00 */
[----:B------:R-:W-:Y:S01]  /*32b0*/  @!UPT UIADD3 URZ, URZ, URZ, URZ ;  /* 0x0000003f3f3ff290 */ /* 0x000fe2000fffe03f */
[----:B------:R1:W5:Y:S04]  /*32c0*/  @!P0 LDG.E.64 R2, [R8.64] ;  /* 0x0000000808028981 */ /* 0x000368000c1e1b00 */
[----:B------:R1:W5:Y:S01]  /*32d0*/  @!P0 LDG.E.64 R20, [R4.64] ;  /* 0x0000000804148981 */ /* 0x000362000c1e1b00 */
[----:B------:R-:W-:Y:S11]  /*32e0*/  ISETP.GE.AND P0, PT, R142, c[0x0][0x27c], PT ;  /* 0x00009f008e007a0c */ /* 0x000ff60003f06270 */
[----:B------:R-:W-:Y:S02]  /*32f0*/  @!UPT UIADD3 URZ, URZ, URZ, URZ ;  /* 0x0000003f3f3ff290 */ /* 0x000fe4000fffe03f */
[----:B------:R1:W5:Y:S04]  /*3300*/  @!P0 LDG.E.64 R6, [R8.64+0x40] ;  /* 0x0000400808068981 */ /* 0x000368000c1e1b00 */
[----:B------:R1:W5:Y:S01]  /*3310*/  @!P0 LDG.E.64 R24, [R4.64+0x40] ;  /* 0x0000400804188981 */ /* 0x000362000c1e1b00 */
[----:B------:R-:W-:Y:S11]  /*3320*/  ISETP.GE.AND P0, PT, R140, c[0x0][0x27c], PT ;  /* 0x00009f008c007a0c */ /* 0x000ff60003f06270 */
[----:B------:R-:W-:Y:S02]  /*3330*/  @!UPT UIADD3 URZ, URZ, URZ, URZ ;  /* 0x0000003f3f3ff290 */ /* 0x000fe4000fffe03f */
[----:B------:R1:W5:Y:S04]  /*3340*/  @!P0 LDG.E.64 R12, [R8.64+0x80] ;  /* 0x00008008080c8981 */ /* 0x000368000c1e1b00 */
[----:B------:R1:W5:Y:S01]  /*3350*/  @!P0 LDG.E.64 R26, [R4.64+0x80] ;  /* 0x00008008041a8981 */ /* 0x000362000c1e1b00 */
[----:B------:R-:W-:Y:S11]  /*3360*/  ISETP.GE.AND P0, PT, R141, c[0x0][0x27c], PT ;  /* 0x00009f008d007a0c */ /* 0x000ff60003f06270 */
[----:B------:R-:W-:Y:S02]  /*3370*/  @!UPT UIADD3 URZ, URZ, URZ, URZ ;  /* 0x0000003f3f3ff290 */ /* 0x000fe4000fffe03f */
[----:B------:R1:W5:Y:S04]  /*3380*/  @!P0 LDG.E.64 R14, [R8.64+0xc0] ;  /* 0x0000c008080e8981 */ /* 0x000368000c1e1b00 */
[----:B------:R1:W5:Y:S02]  /*3390*/  @!P0 LDG.E.64 R28, [R4.64+0xc0] ;  /* 0x0000c008041c8981 */ /* 0x000364000c1e1b00 */
.L_x_179:
[----:B------:R-:W-:Y:S05]  /*33a0*/  BSYNC B0 ;  /* 0x0000000000007941 */ /* 0x000fea0003800000 */
.L_x_178:
[----:B------:R2:W3:Y:S04]  /*33b0*/  SHFL.IDX PT, R40, R22, RZ, 0x181f ;  /* 0x00181fff16287589 */ /* 0x0004e800000e0000 */
[----:B------:R2:W4:Y:S01]  /*33c0*/  SHFL.IDX PT, R39, R30, RZ, 0x181f ;  /* 0x00181fff1e277589 */ /* 0x00052200000e0000 */
[----:B------:R-:W-:-:S05]  /*33d0*/  @P1 BRA `(.L_x_180) ;  /* 0x000024d000001947 */ /* 0x000fca0003800000 */
[----:B------:R-:W-:Y:S01]  /*33e0*/  ISETP.GE.AND P0, PT, R132, c[0x0][0x1d4], PT ;  /* 0x0000750084007a0c */ /* 0x000fe20003f06270 */
[----:B-1---5:R-:W-:Y:S01]  /*33f0*/  IMAD.MOV.U32 R8, RZ, RZ, R14 ;  /* 0x000000ffff087224 */ /* 0x022fe200078e000e */
[----:B------:R-:W-:Y:S01]  /*3400*/  MOV R0, R13 ;  /* 0x0000000d00007202 */ /* 0x000fe20000000f00 */
[----:B------:R-:W-:Y:S01]  /*3410*/  IMAD.MOV.U32 R5, RZ, RZ, R15 ;  /* 0x000000ffff057224 */ /* 0x000fe200078e000f */
[----:B------:R-:W-:Y:S01]  /*3420*/  BSSY B0, `(.L_x_181) ;  /* 0x000004b000007945 */ /* 0x000fe20003800000 */
[----:B------:R-:W-:Y:S03]  /*3430*/  IMAD.MOV.U32 R4, RZ, RZ, R12 ;  /* 0x000000ffff047224 */ /* 0x000fe600078e000c */
[----:B------:R-:W-:Y:S01]  /*3440*/  PRMT R19, R5, 0x5410, R8 ;  /* 0x0000541005137816 */ /* 0x000fe20000000008 */
[----:B------:R-:W-:Y:S01]  /*3450*/  IMAD.MOV.U32 R5, RZ, RZ, R29 ;  /* 0x000000ffff057224 */ /* 0x000fe200078e001d */
[----:B------:R-:W-:Y:S01]  /*3460*/  PRMT R18, R0, 0x5410, R4 ;  /* 0x0000541000127816 */ /* 0x000fe20000000004 */
[----:B------:R-:W-:Y:S01]  /*3470*/  IMAD.MOV.U32 R4, RZ, RZ, R6 ;  /* 0x000000ffff047224 */ /* 0x000fe200078e0006 */
[----:B------:R-:W-:Y:S01]  /*3480*/  MOV R8, R28 ;  /* 0x0000001c00087202 */ /* 0x000fe20000000f00 */
[----:B------:R-:W-:Y:S03]  /*3490*/  IMAD.MOV.U32 R0, RZ, RZ, R7 ;  /* 0x000000ffff007224 */ /* 0x000fe600078e0007 */
[----:B------:R-:W-:Y:S01]  /*34a0*/  PRMT R33, R8, 0x5410, R5 ;  /* 0x0000541008217816 */ /* 0x000fe20000000005 */
[----:B------:R-:W-:Y:S01]  /*34b0*/  IMAD.MOV.U32 R8, RZ, RZ, R26 ;  /* 0x000000ffff087224 */ /* 0x000fe200078e001a */
[----:B------:R-:W-:Y:S01]  /*34c0*/  PRMT R17, R0, 0x5410, R4 ;  /* 0x0000541000117816 */ /* 0x000fe20000000004 */
[----:B------:R-:W-:Y:S01]  /*34d0*/  IMAD.MOV.U32 R4, RZ, RZ, R24 ;  /* 0x000000ffff047224 */ /* 0x000fe200078e0018 */
[----:B------:R-:W-:Y:S02]  /*34e0*/  MOV R5, R27 ;  /* 0x0000001b00057202 */ /* 0x000fe40000000f00 */
[----:B------:R-:W-:Y:S02]  /*34f0*/  MOV R0, R25 ;  /* 0x0000001900007202 */ /* 0x000fe40000000f00 */
[----:B------:R-:W-:Y:S02]  /*3500*/  PRMT R32, R8, 0x5410, R5 ;  /* 0x0000541008207816 */ /* 0x000fe40000000005 */
[----:B------:R-:W-:Y:S01]  /*3510*/  PRMT R31, R4, 0x5410, R0 ;  /* 0x00005410041f7816 */ /* 0x000fe20000000000 */
[----:B------:R-:W-:-:S05]  /*3520*/  @P0 BRA `(.L_x_182) ;  /* 0x000003a000000947 */ /* 0x000fca0003800000 */
[C---:B----4-:R-:W-:Y:S01]  /*3530*/  LEA R34, P0, R132.reuse, R39, 0x1 ;  /* 0x0000002784227211 */ /* 0x050fe200078008ff */
[----:B------:R-:W1:Y:S01]  /*3540*/  LDS.128 R8, [R198+0xc080] ;  /* 0x00c08000c6087984 */ /* 0x000e620000000c00 */
[----:B--2---:R-:W-:Y:S01]  /*3550*/  MOV R22, R21 ;  /* 0x0000001500167202 */ /* 0x004fe20000000f00 */
[----:B------:R-:W-:Y:S01]  /*3560*/  IMAD.MOV.U32 R0, RZ, RZ, R2 ;  /* 0x000000ffff007224 */ /* 0x000fe200078e0002 */
[----:B---3--:R-:W-:Y:S01]  /*3570*/  LEA.HI.X R35, R132, R40, R133, 0x1, P0 ;  /* 0x0000002884237211 */ /* 0x008fe200000f0c85 */
[----:B------:R-:W-:Y:S01]  /*3580*/  IMAD.MOV.U32 R16, RZ, RZ, R20 ;  /* 0x000000ffff107224 */ /* 0x000fe200078e0014 */
[----:B------:R-:W-:Y:S01]  /*3590*/  ISETP.GE.AND P0, PT, R138, c[0x0][0x27c], PT ;  /* 0x00009f008a007a0c */ /* 0x000fe20003f06270 */
[----:B------:R-:W-:Y:S11]  /*35a0*/  IMAD.MOV.U32 R5, RZ, RZ, R3 ;  /* 0x000000ffff057224 */ /* 0x000ff600078e0003 */
[----:B------:R-:W-:Y:S01]  /*35b0*/  @!UPT UIADD3 URZ, URZ, URZ, URZ ;  /* 0x0000003f3f3ff290 */ /* 0x000fe2000fffe03f */
[----:B------:R-:W-:Y:S02]  /*35c0*/  @!P0 SHF.R.U64 R20, R20, 0x10, R21 ;  /* 0x0000001014148819 */ /* 0x000fe40000001215 */
[--C-:B------:R-:W-:Y:S02]  /*35d0*/  @!P0 SHF.R.U64 R2, R2, 0x10, R3.reuse ;  /* 0x0000001002028819 */ /* 0x100fe40000001203 */
[----:B------:R-:W-:Y:S02]  /*35e0*/  @!P0 PRMT R23, R16, 0x5410, R20 ;  /* 0x0000541010178816 */ /* 0x000fe40000000014 */
[----:B------:R-:W-:Y:S02]  /*35f0*/  @!P0 PRMT R16, R0, 0x5410, R2 ;  /* 0x0000541000108816 */ /* 0x000fe40000000002 */
[----:B------:R-:W-:Y:S01]  /*3600*/  @!P0 SHF.R.U32.HI R4, RZ, 0x10, R3 ;  /* 0x00000010ff048819 */ /* 0x000fe20000011603 */
[----:B------:R-:W-:Y:S01]  /*3610*/  @!P0 IMAD.U32 R20, R23, 0x10000, RZ ;  /* 0x0001000017148824 */ /* 0x000fe200078e00ff */
[----:B------:R-:W-:Y:S02]  /*3620*/  @!P0 SHF.L.U32 R3, R16, 0x10, RZ ;  /* 0x0000001010038819 */ /* 0x000fe400000006ff */
[----:B------:R-:W-:Y:S02]  /*3630*/  @!P0 SHF.R.U32.HI R21, RZ, 0x10, R21 ;  /* 0x00000010ff158819 */ /* 0x000fe40000011615 */
[----:B------:R-:W-:Y:S02]  /*3640*/  @!P0 PRMT R5, R5, 0x5410, R4 ;  /* 0x0000541005058816 */ /* 0x000fe40000000004 */
[----:B------:R-:W-:Y:S02]  /*3650*/  @!P0 PRMT R30, R22, 0x5410, R21 ;  /* 0x00005410161e8816 */ /* 0x000fe40000000015 */
[----:B------:R-:W-:Y:S01]  /*3660*/  @!P0 LOP3.LUT R21, R23, 0xffff0000, RZ, 0xc0, !PT ;  /* 0xffff000017158812 */ /* 0x000fe200078ec0ff */
[C---:B-1----:R-:W-:Y:S01]  /*3670*/  @!P0 IMAD.U32 R4, R8.reuse, 0x10000, RZ ;  /* 0x0001000008048824 */ /* 0x042fe200078e00ff */
[----:B------:R-:W-:Y:S02]  /*3680*/  @!P0 LOP3.LUT R0, R8, 0xffff0000, RZ, 0xc0, !PT ;  /* 0xffff000008008812 */ /* 0x000fe400078ec0ff */
[C---:B------:R-:W-:Y:S03]  /*3690*/  @!P0 LOP3.LUT R2, R9.reuse, 0xffff0000, RZ, 0xc0, !PT ;  /* 0xffff000009028812 */ /* 0x040fe600078ec0ff */
[C---:B------:R-:W-:Y:S02]  /*36a0*/  @!P0 FMUL.FTZ R22, R0.reuse, R20 ;  /* 0x0000001400168220 */ /* 0x040fe40000410000 */
[-C--:B------:R-:W-:Y:S02]  /*36b0*/  @!P0 FMUL.FTZ R0, R0, R3.reuse ;  /* 0x0000000300008220 */ /* 0x080fe40000410000 */
[----:B------:R-:W-:Y:S01]  /*36c0*/  @!P0 FFMA.FTZ R38, R4, R3, -R22 ;  /* 0x0000000304268223 */ /* 0x000fe20000010816 */
[----:B------:R-:W-:Y:S01]  /*36d0*/  @!P0 LOP3.LUT R3, R10, 0xffff0000, RZ, 0xc0, !PT ;  /* 0xffff00000a038812 */ /* 0x000fe200078ec0ff */
[----:B------:R-:W-:Y:S01]  /*36e0*/  @!P0 FFMA.FTZ R0, R20, R4, R0 ;  /* 0x0000000414008223 */ /* 0x000fe20000010000 */
[----:B------:R-:W-:Y:S01]  /*36f0*/  @!P0 LOP3.LUT R4, R16, 0xffff0000, RZ, 0xc0, !PT ;  /* 0xffff000010048812 */ /* 0x000fe200078ec0ff */
[----:B------:R-:W-:Y:S01]  /*3700*/  @!P0 IMAD.U32 R16, R9, 0x10000, RZ ;  /* 0x0001000009108824 */ /* 0x000fe200078e00ff */
[----:B------:R-:W-:Y:S01]  /*3710*/  @!P0 SHF.L.U32 R20, R30, 0x10, RZ ;  /* 0x000000101e148819 */ /* 0x000fe200000006ff */
[C---:B------:R-:W-:Y:S02]  /*3720*/  @!P0 FMUL.FTZ R22, R2.reuse, R21 ;  /* 0x0000001502168220 */ /* 0x040fe40000410000 */
[-C--:B------:R-:W-:Y:S02]  /*3730*/  @!P0 FMUL.FTZ R2, R2, R4.reuse ;  /* 0x0000000402028220 */ /* 0x080fe40000410000 */
[----:B------:R-:W-:Y:S02]  /*3740*/  @!P0 FFMA.FTZ R37, R16, R4, -R22 ;  /* 0x0000000410258223 */ /* 0x000fe40000010816 */
[C---:B------:R-:W-:Y:S01]  /*3750*/  @!P0 IMAD.U32 R4, R5.reuse, 0x10000, RZ ;  /* 0x0001000005048824 */ /* 0x040fe200078e00ff */
[----:B------:R-:W-:Y:S01]  /*3760*/  @!P0 LOP3.LUT R5, R5, 0xffff0000, RZ, 0xc0, !PT ;  /* 0xffff000005058812 */ /* 0x000fe200078ec0ff */
[----:B------:R-:W-:Y:S02]  /*3770*/  @!P0 IMAD.U32 R22, R10, 0x10000, RZ ;  /* 0x000100000a168824 */ /* 0x000fe400078e00ff */
[C---:B------:R-:W-:Y:S02]  /*3780*/  @!P0 FMUL.FTZ R23, R3.reuse, R20 ;  /* 0x0000001403178220 */ /* 0x040fe40000410000 */
[-C--:B------:R-:W-:Y:S02]  /*3790*/  @!P0 FMUL.FTZ R3, R3, R4.reuse ;  /* 0x0000000403038220 */ /* 0x080fe40000410000 */
[----:B------:R-:W-:Y:S01]  /*37a0*/  @!P0 FFMA.FTZ R36, R22, R4, -R23 ;  /* 0x0000000416248223 */ /* 0x000fe20000010817 */
[----:B------:R-:W-:Y:S01]  /*37b0*/  @!P0 LOP3.LUT R4, R11, 0xffff0000, RZ, 0xc0, !PT ;  /* 0xffff00000b048812 */ /* 0x000fe200078ec0ff */
[----:B------:R-:W-:Y:S01]  /*37c0*/  @!P0 FFMA.FTZ R2, R21, R16, R2 ;  /* 0x0000001015028223 */ /* 0x000fe20000010002 */
[----:B------:R-:W-:Y:S01]  /*37d0*/  @!P0 LOP3.LUT R23, R30, 0xffff0000, RZ, 0xc0, !PT ;  /* 0xffff00001e178812 */ /* 0x000fe200078ec0ff */
[----:B------:R-:W-:Y:S01]  /*37e0*/  @!P0 FFMA.FTZ R3, R20, R22, R3 ;  /* 0x0000001614038223 */ /* 0x000fe20000010003 */
[----:B------:R-:W-:Y:S02]  /*37f0*/  @!P0 SHF.L.U32 R16, R11, 0x10, RZ ;  /* 0x000000100b108819 */ /* 0x000fe400000006ff */
[----:B------:R-:W-:Y:S01]  /*3800*/  @!P0 F2FP.BF16.PACK_AB R2, R2, R37 ;  /* 0x000000250202823e */ /* 0x000fe200000010ff */
[C---:B------:R-:W-:Y:S01]  /*3810*/  @!P0 FMUL.FTZ R21, R4.reuse, R23 ;  /* 0x0000001704158220 */ /* 0x040fe20000410000 */
[----:B------:R-:W-:Y:S01]  /*3820*/  @!P0 F2FP.BF16.PACK_AB R3, R3, R36 ;  /* 0x000000240303823e */ /* 0x000fe200000010ff */
[-C--:B------:R-:W-:Y:S01]  /*3830*/  @!P0 FMUL.FTZ R4, R4, R5.reuse ;  /* 0x0000000504048220 */ /* 0x080fe20000410000 */
[----:B------:R-:W-:Y:S01]  /*3840*/  @!P0 MOV R9, R2 ;  /* 0x0000000200098202 */ /* 0x000fe20000000f00 */
[----:B------:R-:W-:Y:S01]  /*3850*/  @!P0 FFMA.FTZ R21, R16, R5, -R21 ;  /* 0x0000000510158223 */ /* 0x000fe20000010815 */
[----:B------:R-:W-:Y:S01]  /*3860*/  @!P0 F2FP.BF16.PACK_AB R5, R0, R38 ;  /* 0x000000260005823e */ /* 0x000fe200000010ff */
[----:B------:R-:W-:Y:S02]  /*3870*/  @!P0 FFMA.FTZ R4, R23, R16, R4 ;  /* 0x0000001017048223 */ /* 0x000fe40000010004 */
[----:B------:R-:W-:Y:S02]  /*3880*/  @!P0 IMAD.MOV.U32 R10, RZ, RZ, R3 ;  /* 0x000000ffff0a8224 */ /* 0x000fe400078e0003 */
[----:B------:R-:W-:Y:S01]  /*3890*/  @!P0 IMAD.MOV.U32 R8, RZ, RZ, R5 ;  /* 0x000000ffff088224 */ /* 0x000fe200078e0005 */
[----:B------:R-:W-:Y:S04]  /*38a0*/  @!P0 F2FP.BF16.PACK_AB R0, R4, R21 ;  /* 0x000000150400823e */ /* 0x000fe800000010ff */
[----:B------:R-:W-:Y:S05]  /*38b0*/  @!P0 MOV R11, R0 ;  /* 0x00000000000b8202 */ /* 0x000fea0000000f00 */
[----:B------:R1:W-:Y:S02]  /*38c0*/  ST.E.128 [R34.64], R8 ;  /* 0x0000000822007985 */ /* 0x0003e4000c101d08 */
.L_x_182:
[----:B------:R-:W-:Y:S05]  /*38d0*/  BSYNC B0 ;  /* 0x0000000000007941 */ /* 0x000fea0003800000 */
.L_x_181:
[----:B------:R-:W-:Y:S01]  /*38e0*/  ISETP.GE.AND P0, PT, R135, c[0x0][0x1d4], PT ;  /* 0x0000750087007a0c */ /* 0x000fe20003f06270 */
[----:B------:R-:W-:Y:S01]  /*38f0*/  @!UPT UIADD3 URZ, URZ, URZ, URZ ;  /* 0x0000003f3f3ff290 */ /* 0x000fe2000fffe03f */
[----:B------:R-:W-:Y:S11]  /*3900*/  BSSY B0, `(.L_x_183) ;  /* 0x0000038000007945 */ /* 0x000ff60003800000 */
[----:B------:R-:W-:-:S05]  /*3910*/  @P0 BRA `(.L_x_184) ;  /* 0x0000036000000947 */ /* 0x000fca0003800000 */
[C---:B-1--4-:R-:W-:Y:S01]  /*3920*/  LEA R34, P0, R204.reuse, R39, 0x1 ;  /* 0x00000027cc227211 */ /* 0x052fe200078008ff */
[----:B------:R-:W1:Y:S03]  /*3930*/  LDS.128 R8, [R198+0xd080] ;  /* 0x00d08000c6087984 */ /* 0x000e660000000c00 */
[----:B---3--:R-:W-:Y:S02]  /*3940*/  LEA.HI.X R35, R204, R40, R209, 0x1, P0 ;  /* 0x00000028cc237211 */ /* 0x008fe400000f0cd1 */
[----:B------:R-:W-:Y:S11]  /*3950*/  ISETP.GE.AND P0, PT, R142, c[0x0][0x27c], PT ;  /* 0x00009f008e007a0c */ /* 0x000ff60003f06270 */
[----:B------:R-:W-:Y:S02]  /*3960*/  @!UPT UIADD3 URZ, URZ, URZ, URZ ;  /* 0x0000003f3f3ff290 */ /* 0x000fe4000fffe03f */
[----:B------:R-:W-:Y:S02]  /*3970*/  @!P0 SHF.R.U64 R3, R24, 0x10, R25 ;  /* 0x0000001018038819 */ /* 0x000fe40000001219 */
[--C-:B------:R-:W-:Y:S02]  /*3980*/  @!P0 SHF.R.U64 R0, R6, 0x10, R7.reuse ;  /* 0x0000001006008819 */ /* 0x100fe40000001207 */
[----:B------:R-:W-:Y:S02]  /*3990*/  @!P0 SHF.R.U32.HI R2, RZ, 0x10, R7 ;  /* 0x00000010ff028819 */ /* 0x000fe40000011607 */
[----:B------:R-:W-:Y:S02]  /*39a0*/  @!P0 PRMT R4, R31, 0x5410, R3 ;  /* 0x000054101f048816 */ /* 0x000fe40000000003 */
[----:B------:R-:W-:Y:S02]  /*39b0*/  @!P0 SHF.R.U32.HI R5, RZ, 0x10, R25 ;  /* 0x00000010ff058819 */ /* 0x000fe40000011619 */
[----:B------:R-:W-:Y:S01]  /*39c0*/  @!P0 PRMT R0, R17, 0x5432, R0 ;  /* 0x0000543211008816 */ /* 0x000fe20000000000 */
[----:B------:R-:W-:Y:S01]  /*39d0*/  @!P0 IMAD.U32 R7, R4, 0x10000, RZ ;  /* 0x0001000004078824 */ /* 0x000fe200078e00ff */
[----:B------:R-:W-:Y:S02]  /*39e0*/  @!P0 PRMT R21, R31, 0x5432, R5 ;  /* 0x000054321f158816 */ /* 0x000fe40000000005 */
[----:B------:R-:W-:Y:S01]  /*39f0*/  @!P0 PRMT R5, R17, 0x5410, R2 ;  /* 0x0000541011058816 */ /* 0x000fe20000000002 */
[----:B------:R-:W-:Y:S01]  /*3a00*/  @!P0 IMAD.U32 R6, R0, 0x10000, RZ ;  /* 0x0001000000068824 */ /* 0x000fe200078e00ff */
[----:B------:R-:W-:Y:S02]  /*3a10*/  @!P0 LOP3.LUT R17, R4, 0xffff0000, RZ, 0xc0, !PT ;  /* 0xffff000004118812 */ /* 0x000fe400078ec0ff */
[----:B------:R-:W-:Y:S01]  /*3a20*/  @!P0 LOP3.LUT R4, R0, 0xffff0000, RZ, 0xc0, !PT ;  /* 0xffff000000048812 */ /* 0x000fe200078ec0ff */
[C---:B-1----:R-:W-:Y:S01]  /*3a30*/  @!P0 IMAD.U32 R16, R8.reuse, 0x10000, RZ ;  /* 0x0001000008108824 */ /* 0x042fe200078e00ff */
[----:B------:R-:W-:Y:S02]  /*3a40*/  @!P0 LOP3.LUT R2, R8, 0xffff0000, RZ, 0xc0, !PT ;  /* 0xffff000008028812 */ /* 0x000fe400078ec0ff */
[C---:B------:R-:W-:Y:S02]  /*3a50*/  @!P0 LOP3.LUT R3, R9.reuse, 0xffff0000, RZ, 0xc0, !PT ;  /* 0xffff000009038812 */ /* 0x040fe400078ec0ff */
[----:B------:R-:W-:Y:S01]  /*3a60*/  @!P0 SHF.L.U32 R20, R9, 0x10, RZ ;  /* 0x0000001009148819 */ /* 0x000fe200000006ff */
[C---:B--2---:R-:W-:Y:S02]  /*3a70*/  @!P0 FMUL.FTZ R22, R2.reuse, R7 ;  /* 0x0000000702168220 */ /* 0x044fe40000410000 */
[-C--:B------:R-:W-:Y:S02]  /*3a80*/  @!P0 FMUL.FTZ R0, R2, R6.reuse ;  /* 0x0000000602008220 */ /* 0x080fe40000410000 */
[----:B------:R-:W-:Y:S02]  /*3a90*/  @!P0 FMUL.FTZ R23, R3, R17 ;  /* 0x0000001103178220 */ /* 0x000fe40000410000 */
[----:B------:R-:W-:Y:S01]  /*3aa0*/  @!P0 FFMA.FTZ R30, R16, R6, -R22 ;  /* 0x00000006101e8223 */ /* 0x000fe20000010816 */
[----:B------:R-:W-:Y:S01]  /*3ab0*/  @!P0 SHF.L.U32 R6, R5, 0x10, RZ ;  /* 0x0000001005068819 */ /* 0x000fe200000006ff */
[----:B------:R-:W-:Y:S01]  /*3ac0*/  @!P0 FMUL.FTZ R2, R3, R4 ;  /* 0x0000000403028220 */ /* 0x000fe20000410000 */
[----:B------:R-:W-:Y:S01]  /*3ad0*/  @!P0 LOP3.LUT R3, R10, 0xffff0000, RZ, 0xc0, !PT ;  /* 0xffff00000a038812 */ /* 0x000fe200078ec0ff */
[----:B------:R-:W-:Y:S01]  /*3ae0*/  @!P0 FFMA.FTZ R0, R7, R16, R0 ;  /* 0x0000001007008223 */ /* 0x000fe20000010000 */
[----:B------:R-:W-:Y:S01]  /*3af0*/  @!P0 LOP3.LUT R5, R5, 0xffff0000, RZ, 0xc0, !PT ;  /* 0xffff000005058812 */ /* 0x000fe200078ec0ff */
[C---:B------:R-:W-:Y:S01]  /*3b00*/  @!P0 IMAD.U32 R7, R21.reuse, 0x10000, RZ ;  /* 0x0001000015078824 */ /* 0x040fe200078e00ff */
[----:B------:R-:W-:Y:S01]  /*3b10*/  @!P0 LOP3.LUT R21, R21, 0xffff0000, RZ, 0xc0, !PT ;  /* 0xffff000015158812 */ /* 0x000fe200078ec0ff */
[----:B------:R-:W-:Y:S01]  /*3b20*/  @!P0 FFMA.FTZ R25, R20, R4, -R23 ;  /* 0x0000000414198223 */ /* 0x000fe20000010817 */
[----:B------:R-:W-:Y:S01]  /*3b30*/  @!P0 LOP3.LUT R4, R11, 0xffff0000, RZ, 0xc0, !PT ;  /* 0xffff00000b048812 */ /* 0x000fe200078ec0ff */
[----:B------:R-:W-:Y:S02]  /*3b40*/  @!P0 IMAD.U32 R16, R10, 0x10000, RZ ;  /* 0x000100000a108824 */ /* 0x000fe400078e00ff */
[C---:B------:R-:W-:Y:S02]  /*3b50*/  @!P0 FMUL.FTZ R23, R3.reuse, R7 ;  /* 0x0000000703178220 */ /* 0x040fe40000410000 */
[----:B------:R-:W-:Y:S02]  /*3b60*/  @!P0 FMUL.FTZ R3, R3, R6 ;  /* 0x0000000603038220 */ /* 0x000fe40000410000 */
[----:B------:R-:W-:Y:S02]  /*3b70*/  @!P0 IMAD.U32 R22, R11, 0x10000, RZ ;  /* 0x000100000b168824 */ /* 0x000fe400078e00ff */
[C---:B------:R-:W-:Y:S02]  /*3b80*/  @!P0 FMUL.FTZ R24, R4.reuse, R21 ;  /* 0x0000001504188220 */ /* 0x040fe40000410000 */
[----:B------:R-:W-:Y:S02]  /*3b90*/  @!P0 FMUL.FTZ R4, R4, R5 ;  /* 0x0000000504048220 */ /* 0x000fe40000410000 */
[----:B------:R-:W-:Y:S02]  /*3ba0*/  @!P0 FFMA.FTZ R2, R17, R20, R2 ;  /* 0x0000001411028223 */ /* 0x000fe40000010002 */
[----:B------:R-:W-:Y:S02]  /*3bb0*/  @!P0 FFMA.FTZ R3, R7, R16, R3 ;  /* 0x0000001007038223 */ /* 0x000fe40000010003 */
[----:B------:R-:W-:Y:S01]  /*3bc0*/  @!P0 FFMA.FTZ R23, R16, R6, -R23 ;  /* 0x0000000610178223 */ /* 0x000fe20000010817 */
[----:B------:R-:W-:Y:S01]  /*3bd0*/  @!P0 F2FP.BF16.PACK_AB R2, R2, R25 ;  /* 0x000000190202823e */ /* 0x000fe200000010ff */
[----:B------:R-:W-:Y:S01]  /*3be0*/  @!P0 FFMA.FTZ R24, R22, R5, -R24 ;  /* 0x0000000516188223 */ /* 0x000fe20000010818 */
[----:B------:R-:W-:Y:S01]  /*3bf0*/  @!P0 F2FP.BF16.PACK_AB R5, R0, R30 ;  /* 0x0000001e0005823e */ /* 0x000fe200000010ff */
[----:B------:R-:W-:Y:S01]  /*3c00*/  @!P0 FFMA.FTZ R4, R21, R22, R4 ;  /* 0x0000001615048223 */ /* 0x000fe20000010004 */
[----:B------:R-:W-:Y:S02]  /*3c10*/  @!P0 F2FP.BF16.PACK_AB R3, R3, R23 ;  /* 0x000000170303823e */ /* 0x000fe400000010ff */
[----:B------:R-:W-:Y:S01]  /*3c20*/  @!P0 MOV R9, R2 ;  /* 0x0000000200098202 */ /* 0x000fe20000000f00 */
[----:B------:R-:W-:Y:S01]  /*3c30*/  @!P0 IMAD.MOV.U32 R8, RZ, RZ, R5 ;  /* 0x000000ffff088224 */ /* 0x000fe200078e0005 */
[----:B------:R-:W-:Y:S01]  /*3c40*/  @!P0 F2FP.BF16.PACK_AB R0, R4, R24 ;  /* 0x000000180400823e */ /* 0x000fe200000010ff */
[----:B------:R-:W-:Y:S03]  /*3c50*/  @!P0 IMAD.MOV.U32 R10, RZ, RZ, R3 ;  /* 0x000000ffff0a8224 */ /* 0x000fe600078e0003 */
[----:B------:R-:W-:Y:S05]  /*3c60*/  @!P0 MOV R11, R0 ;  /* 0x00000000000b8202 */ /* 0x000fea0000000f00 */
[----:B------:R1:W-:Y:S02]  /*3c70*/  ST.E.128 [R34.64], R8 ;  /* 0x0000000822007985 */ /* 0x0003e4000c101d08 */
.L_x_184:
[----:B------:R-:W-:Y:S05]  /*3c80*/  BSYNC B0 ;  /* 0x0000000000007941 */ /* 0x000fea0003800000 */
.L_x_183:
[----:B------:R-:W-:Y:S01]  /*3c90*/  ISETP.GE.AND P0, PT, R199, c[0x0][0x1d4], PT ;  /* 0x00007500c7007a0c */ /* 0x000fe20003f06270 */
[----:B------:R-:W-:Y:S01]  /*3ca0*/  @!UPT UIADD3 URZ, URZ, URZ, URZ ;  /* 0x0000003f3f3ff290 */ /* 0x000fe2000fffe03f */
[----:B------:R-:W-:Y:S11]  /*3cb0*/  BSSY B0, `(.L_x_185) ;  /* 0x0000038000007945 */ /* 0x000ff60003800000 */
[----:B------:R-:W-:-:S05]  /*3cc0*/  @P0 BRA `(.L_x_186) ;  /* 0x0000036000000947 */ /* 0x000fca0003800000 */
[C---:B--2-4-:R-:W-:Y:S01]  /*3cd0*/  LEA R22, P0, R199.reuse, R39, 0x1 ;  /* 0x00000027c7167211 */ /* 0x054fe200078008ff */
[----:B-1----:R-:W1:Y:S03]  /*3ce0*/  LDS.128 R8, [R198+0xe080] ;  /* 0x00e08000c6087984 */ /* 0x002e660000000c00 */
        /* <DEDUP_REMOVED lines=19> */
[C---:B------:R-:W-:Y:S02]  /*3e20*/  @!P0 FMUL.FTZ R18, R2.reuse, R7 ;  /* 0x0000000702128220 */ /* 0x040fe40000410000 */
        /* <DEDUP_REMOVED lines=17> */
[-C--:B------:R-:W-:Y:S02]  /*3f40*/  @!P0 FMUL.FTZ R4, R4, R5.reuse ;  /* 0x0000000504048220 */ /* 0x080fe40000410000 */
        /* <DEDUP_REMOVED lines=14> */
.L_x_186:
[----:B------:R-:W-:Y:S05]  /*4030*/  BSYNC B0 ;  /* 0x0000000000007941 */ /* 0x000fea0003800000 */
.L_x_185:
[----:B------:R-:W-:Y:S11]  /*4040*/  ISETP.GE.AND P0, PT, R200, c[0x0][0x1d4], PT ;  /* 0x00007500c8007a0c */ /* 0x000ff60003f06270 */
[----:B------:R-:W-:Y:S02]  /*4050*/  @!UPT UIADD3 URZ, URZ, URZ, URZ ;  /* 0x0000003f3f3ff290 */ /* 0x000fe4000fffe03f */
[----:B------:R-:W-:-:S05]  /*4060*/  @P0 BRA `(.L_x_180) ;  /* 0x0000184000000947 */ /* 0x000fca0003800000 */
[C---:B----4-:R-:W-:Y:S01]  /*4070*/  LEA R20, P0, R200.reuse, R39, 0x1 ;  /* 0x00000027c8147211 */ /* 0x050fe200078008ff */
        /* <DEDUP_REMOVED lines=23> */
[----:B--2---:R-:W-:Y:S01]  /*41f0*/  @!P0 FFMA.FTZ R22, R12, R6, -R16 ;  /* 0x000000060c168223 */ /* 0x004fe20000010810 */
        /* <DEDUP_REMOVED lines=28> */
[----:B------:R1:W-:Y:S01]  /*43c0*/  ST.E.128 [R20.64], R8 ;  /* 0x0000000814007985 */ /* 0x0003e2000c101d08 */
[----:B------:R-:W-:-:S05]  /*43d0*/  BRA `(.L_x_180) ;  /* 0x000014d000007947 */ /* 0x000fca0003800000 */
.L_x_177:
        /* <DEDUP_REMOVED lines=17> */
[----:B------:R-:W-:Y:S05]  /*44f0*/  IADD3 R3, P0, R64, R10, RZ ;  /* 0x0000000a40037210 */ /* 0x000fea0007f1e0ff */
[----:B------:R-:W-:Y:S01]  /*4500*/  IMAD.X R10, R31, 0x1, R82, P0 ;  /* 0x000000011f0a7824 */ /* 0x000fe200000e0652 */
[C---:B------:R-:W-:Y:S04]  /*4510*/  LEA R8, P0, R0.reuse, c[0x0][0x270], 0x1 ;  /* 0x00009c0000087a11 */ /* 0x040fe800078008ff */
[----:B------:R-:W-:Y:S02]  /*4520*/  LEA.HI.X R9, R0, c[0x0][0x274], R2, 0x1, P0 ;  /* 0x00009d0000097a11 */ /* 0x000fe400000f0c02 */
[C---:B------:R-:W-:Y:S04]  /*4530*/  LEA R2, P0, R3.reuse, c[0x0][0x288], 0x1 ;  /* 0x0000a20003027a11 */ /* 0x040fe800078008ff */
[----:B------:R-:W-:Y:S02]  /*4540*/  LEA.HI.X R3, R3, c[0x0][0x28c], R10, 0x1, P0 ;  /* 0x0000a30003037a11 */ /* 0x000fe400000f0c0a */
[----:B------:R-:W-:Y:S11]  /*4550*/  ISETP.GE.AND P0, PT, R132, c[0x0][0x27c], PT ;  /* 0x00009f0084007a0c */ /* 0x000ff60003f06270 */
[----:B------:R-:W-:Y:S02]  /*4560*/  @!UPT UIADD3 URZ, URZ, URZ, URZ ;  /* 0x0000003f3f3ff290 */ /* 0x000fe4000fffe03f */
[----:B------:R1:W5:Y:S04]  /*4570*/  @!P0 LDG.E.128 R4, [R8.64] ;  /* 0x0000000808048981 */ /* 0x000368000c1e1d00 */
[----:B------:R1:W5:Y:S01]  /*4580*/  @!P0 LDG.E.128 R12, [R2.64] ;  /* 0x00000008020c8981 */ /* 0x000362000c1e1d00 */
[----:B------:R-:W-:Y:S11]  /*4590*/  ISETP.GE.AND P0, PT, R135, c[0x0][0x27c], PT ;  /* 0x00009f0087007a0c */ /* 0x000ff60003f06270 */
[----:B------:R-:W-:Y:S02]  /*45a0*/  @!UPT UIADD3 URZ, URZ, URZ, URZ ;  /* 0x0000003f3f3ff290 */ /* 0x000fe4000fffe03f */
[----:B------:R1:W5:Y:S04]  /*45b0*/  @!P0 LDG.E.128 R16, [R8.64+0x80] ;  /* 0x0000800808108981 */ /* 0x000368000c1e1d00 */
[----:B------:R1:W5:Y:S02]  /*45c0*/  @!P0 LDG.E.128 R32, [R2.64+0x80] ;  /* 0x0000800802208981 */ /* 0x000364000c1e1d00 */
.L_x_188:
[----:B------:R-:W-:Y:S05]  /*45d0*/  BSYNC B0 ;  /* 0x0000000000007941 */ /* 0x000fea0003800000 */
.L_x_187:
[----:B------:R2:W3:Y:S04]  /*45e0*/  SHFL.IDX PT, R39, R22, RZ, 0x181f ;  /* 0x00181fff16277589 */ /* 0x0004e800000e0000 */
[----:B------:R2:W4:Y:S01]  /*45f0*/  SHFL.IDX PT, R38, R30, RZ, 0x181f ;  /* 0x00181fff1e267589 */ /* 0x00052200000e0000 */
[----:B------:R-:W-:-:S05]  /*4600*/  @P1 BRA `(.L_x_180) ;  /* 0x000012a000001947 */ /* 0x000fca0003800000 */
[----:B------:R-:W-:Y:S01]  /*4610*/  ISETP.GE.AND P0, PT, R132, c[0x0][0x1d4], PT ;  /* 0x0000750084007a0c */ /* 0x000fe20003f06270 */
[----:B-1---5:R-:W-:Y:S01]  /*4620*/  IMAD.MOV.U32 R8, RZ, RZ, R18 ;  /* 0x000000ffff087224 */ /* 0x022fe200078e0012 */
[----:B------:R-:W-:Y:S01]  /*4630*/  IADD3 R41, -R94, c[0x0][0x1d4], RZ ;  /* 0x000075005e297a10 */ /* 0x000fe20007ffe1ff */
[----:B------:R-:W-:Y:S01]  /*4640*/  IMAD.MOV.U32 R3, RZ, RZ, R19 ;  /* 0x000000ffff037224 */ /* 0x000fe200078e0013 */
[----:B------:R-:W-:Y:S01]  /*4650*/  SHF.R.U32.HI R103, RZ, 0x3, R217 ;  /* 0x00000003ff677819 */ /* 0x000fe200000116d9 */
[----:B------:R-:W-:Y:S01]  /*4660*/  IMAD.MOV.U32 R2, RZ, RZ, R16 ;  /* 0x000000ffff027224 */ /* 0x000fe200078e0010 */
[----:B------:R-:W-:Y:S01]  /*4670*/  BSSY B0, `(.L_x_189) ;  /* 0x000008a000007945 */ /* 0x000fe20003800000 */
[----:B------:R-:W-:Y:S01]  /*4680*/  IMAD.MOV.U32 R0, RZ, RZ, R17 ;  /* 0x000000ffff007224 */ /* 0x000fe200078e0011 */
[----:B------:R-:W-:Y:S01]  /*4690*/  PRMT R20, R3, 0x5410, R8 ;  /* 0x0000541003147816 */ /* 0x000fe20000000008 */
[----:B------:R-:W-:Y:S01]  /*46a0*/  IMAD.MOV.U32 R3, RZ, RZ, R35 ;  /* 0x000000ffff037224 */ /* 0x000fe200078e0023 */
[----:B------:R-:W-:Y:S02]  /*46b0*/  MOV R8, R34 ;  /* 0x0000002200087202 */ /* 0x000fe40000000f00 */
[----:B------:R-:W-:Y:S01]  /*46c0*/  PRMT R11, R0, 0x5410, R2 ;  /* 0x00005410000b7816 */ /* 0x000fe20000000002 */
[----:B------:R-:W-:Y:S01]  /*46d0*/  IMAD.MOV.U32 R2, RZ, RZ, R32 ;  /* 0x000000ffff027224 */ /* 0x000fe200078e0020 */
[----:B------:R-:W-:Y:S02]  /*46e0*/  MOV R0, R33 ;  /* 0x0000002100007202 */ /* 0x000fe40000000f00 */
[----:B------:R-:W-:Y:S02]  /*46f0*/  PRMT R37, R3, 0x5410, R8 ;  /* 0x0000541003257816 */ /* 0x000fe40000000008 */
[----:B------:R-:W-:Y:S01]  /*4700*/  PRMT R36, R2, 0x5410, R0 ;  /* 0x0000541002247816 */ /* 0x000fe20000000000 */
[----:B------:R-:W-:-:S05]  /*4710*/  @P0 BRA `(.L_x_190) ;  /* 0x000007f000000947 */ /* 0x000fca0003800000 */
[----:B------:R-:W-:Y:S01]  /*4720*/  LOP3.LUT P2, RZ, R207, 0x2, RZ, 0xc0, !PT ;  /* 0x00000002cfff7812 */ /* 0x000fe2000784c0ff */
[----:B------:R-:W-:Y:S01]  /*4730*/  IMAD.MOV.U32 R24, RZ, RZ, R13 ;  /* 0x000000ffff187224 */ /* 0x000fe200078e000d */
[----:B------:R-:W-:Y:S01]  /*4740*/  ISETP.GE.AND P0, PT, R132, c[0x0][0x27c], PT ;  /* 0x00009f0084007a0c */ /* 0x000fe20003f06270 */
[----:B------:R-:W-:Y:S01]  /*4750*/  IMAD.MOV.U32 R28, RZ, RZ, R14 ;  /* 0x000000ffff1c7224 */ /* 0x000fe200078e000e */
[----:B------:R-:W-:Y:S01]  /*4760*/  SEL R0, R94, R41, !P2 ;  /* 0x000000295e007207 */ /* 0x000fe20005000000 */
[----:B------:R-:W-:Y:S01]  /*4770*/  IMAD.MOV.U32 R31, RZ, RZ, R15 ;  /* 0x000000ffff1f7224 */ /* 0x000fe200078e000f */
[----:B------:R-:W-:Y:S01]  /*4780*/  MOV R9, R4 ;  /* 0x0000000400097202 */ /* 0x000fe20000000f00 */
[----:B--2---:R-:W-:Y:S01]  /*4790*/  IMAD.MOV.U32 R22, RZ, RZ, R12 ;  /* 0x000000ffff167224 */ /* 0x004fe200078e000c */
[----:B------:R-:W-:Y:S01]  /*47a0*/  SHF.R.S32.HI R2, RZ, 0x1f, R0 ;  /* 0x0000001fff027819 */ /* 0x000fe20000011400 */
[----:B------:R-:W-:Y:S03]  /*47b0*/  IMAD.MOV.U32 R8, RZ, RZ, R5 ;  /* 0x000000ffff087224 */ /* 0x000fe600078e0005 */
[----:B------:R-:W-:Y:S03]  /*47c0*/  LEA.HI R0, R2, R0, RZ, 0x4 ;  /* 0x0000000002007211 */ /* 0x000fe600078f20ff */
[--C-:B------:R-:W-:Y:S02]  /*47d0*/  @!P0 SHF.R.U64 R23, R12, 0x10, R13.reuse ;  /* 0x000000100c178819 */ /* 0x100fe4000000120d */
[----:B------:R-:W-:Y:S02]  /*47e0*/  LEA.HI.SX32 R0, R0, R84, 0x1c ;  /* 0x0000005400007211 */ /* 0x000fe400078fe2ff */
[----:B------:R-:W-:Y:S02]  /*47f0*/  @!P0 SHF.R.U32.HI R21, RZ, 0x10, R13 ;  /* 0x00000010ff158819 */ /* 0x000fe4000001160d */
[----:B------:R-:W-:Y:S01]  /*4800*/  SHF.R.S32.HI R2, RZ, 0x1f, R0 ;  /* 0x0000001fff027819 */ /* 0x000fe20000011400 */
[----:B------:R-:W-:Y:S01]  /*4810*/  IMAD.SHL.U32 R40, R0, 0x8, RZ ;  /* 0x0000000800287824 */ /* 0x000fe200078e00ff */
[--C-:B------:R-:W-:Y:S02]  /*4820*/  @!P0 SHF.R.U64 R29, R14, 0x10, R15.reuse ;  /* 0x000000100e1d8819 */ /* 0x100fe4000000120f */
[----:B------:R-:W-:Y:S02]  /*4830*/  LEA.HI R2, R2, R0, RZ, 0x3 ;  /* 0x0000000002027211 */ /* 0x000fe400078f18ff */
[----:B------:R-:W-:Y:S02]  /*4840*/  @!P0 SHF.R.U32.HI R30, RZ, 0x10, R15 ;  /* 0x00000010ff1e8819 */ /* 0x000fe4000001160f */
[----:B------:R-:W-:Y:S01]  /*4850*/  @!P0 PRMT R21, R24, 0x5410, R21 ;  /* 0x0000541018158816 */ /* 0x000fe20000000015 */
[----:B------:R-:W-:Y:S01]  /*4860*/  IMAD.SHL.U32 R2, R2, 0x100, RZ ;  /* 0x0000010002027824 */ /* 0x000fe200078e00ff */
[----:B------:R-:W-:Y:S01]  /*4870*/  LOP3.LUT R0, R217, 0x38, R40, 0xf8, !PT ;  /* 0x00000038d9007812 */ /* 0x000fe200078ef828 */
[----:B------:R-:W1:Y:S01]  /*4880*/  LDS.128 R24, [R76+0xc080] ;  /* 0x00c080004c187984 */ /* 0x000e620000000c00 */
[--C-:B------:R-:W-:Y:S02]  /*4890*/  @!P0 SHF.R.U64 R10, R4, 0x10, R5.reuse ;  /* 0x00000010040a8819 */ /* 0x100fe40000001205 */
[----:B------:R-:W-:Y:S02]  /*48a0*/  LOP3.LUT R0, R0, R103, RZ, 0x3c, !PT ;  /* 0x0000006700007212 */ /* 0x000fe400078e3cff */
[----:B------:R-:W-:Y:S02]  /*48b0*/  LOP3.LUT R2, R2, 0x7ffff800, RZ, 0xc0, !PT ;  /* 0x7ffff80002027812 */ /* 0x000fe400078ec0ff */
[----:B------:R-:W-:Y:S01]  /*48c0*/  @!P0 SHF.R.U32.HI R3, RZ, 0x10, R5 ;  /* 0x00000010ff038819 */ /* 0x000fe20000011605 */
[----:B------:R-:W-:Y:S01]  /*48d0*/  IMAD.MOV.U32 R5, RZ, RZ, R7 ;  /* 0x000000ffff057224 */ /* 0x000fe200078e0007 */
[----:B------:R-:W-:Y:S01]  /*48e0*/  IADD3 R2, R0, R2, R219 ;  /* 0x0000000200027210 */ /* 0x000fe20007ffe0db */
[----:B------:R-:W-:Y:S01]  /*48f0*/  IMAD.MOV.U32 R0, RZ, RZ, R6 ;  /* 0x000000ffff007224 */ /* 0x000fe200078e0006 */
[----:B------:R-:W-:Y:S02]  /*4900*/  @!P0 SHF.R.U64 R4, R6, 0x10, R7 ;  /* 0x0000001006048819 */ /* 0x000fe40000001207 */
[----:B------:R-:W-:Y:S02]  /*4910*/  SHF.L.U32 R12, R2, 0x1, RZ ;  /* 0x00000001020c7819 */ /* 0x000fe400000006ff */
[----:B------:R-:W-:Y:S02]  /*4920*/  @!P0 PRMT R22, R22, 0x5410, R23 ;  /* 0x0000541016168816 */ /* 0x000fe40000000017 */
[----:B------:R-:W-:Y:S02]  /*4930*/  @!P0 SHF.R.U32.HI R2, RZ, 0x10, R7 ;  /* 0x00000010ff028819 */ /* 0x000fe40000011607 */
[----:B------:R-:W2:Y:S01]  /*4940*/  LDS.128 R12, [R12+0xc080] ;  /* 0x00c080000c0c7984 */ /* 0x000ea20000000c00 */
[----:B------:R-:W-:Y:S02]  /*4950*/  @!P0 PRMT R6, R9, 0x5410, R10 ;  /* 0x0000541009068816 */ /* 0x000fe4000000000a */
[----:B------:R-:W-:Y:S02]  /*4960*/  @!P0 PRMT R7, R8, 0x5410, R3 ;  /* 0x0000541008078816 */ /* 0x000fe40000000003 */
[----:B------:R-:W-:Y:S01]  /*4970*/  @!P0 PRMT R8, R0, 0x5410, R4 ;  /* 0x0000541000088816 */ /* 0x000fe20000000004 */
[----:B------:R-:W-:Y:S01]  /*4980*/  @!P0 IMAD.U32 R4, R22, 0x10000, RZ ;  /* 0x0001000016048824 */ /* 0x000fe200078e00ff */
[----:B------:R-:W-:Y:S01]  /*4990*/  @!P0 PRMT R9, R5, 0x5410, R2 ;  /* 0x0000541005098816 */ /* 0x000fe20000000002 */
[----:B------:R-:W-:Y:S01]  /*49a0*/  @!P0 IMAD.U32 R2, R6, 0x10000, RZ ;  /* 0x0001000006028824 */ /* 0x000fe200078e00ff */
[----:B------:R-:W-:Y:S02]  /*49b0*/  @!P0 PRMT R23, R28, 0x5410, R29 ;  /* 0x000054101c178816 */ /* 0x000fe4000000001d */
[----:B------:R-:W-:Y:S02]  /*49c0*/  @!P0 LOP3.LUT R10, R22, 0xffff0000, RZ, 0xc0, !PT ;  /* 0xffff0000160a8812 */ /* 0x000fe400078ec0ff */
[----:B------:R-:W-:Y:S01]  /*49d0*/  @!P0 PRMT R30, R31, 0x5410, R30 ;  /* 0x000054101f1e8816 */ /* 0x000fe2000000001e */
[----:B-1----:R-:W-:Y:S01]  /*49e0*/  @!P0 IMAD.U32 R5, R24, 0x10000, RZ ;  /* 0x0001000018058824 */ /* 0x002fe200078e00ff */
[----:B--2---:R-:W-:Y:S05]  /*49f0*/  @!P0 SHF.L.U32 R0, R12, 0x10, RZ ;  /* 0x000000100c008819 */ /* 0x004fea00000006ff */
[C---:B------:R-:W-:Y:S02]  /*4a00*/  @!P0 FMUL.FTZ R3, R0.reuse, R4 ;  /* 0x0000000400038220 */ /* 0x040fe40000410000 */
[-C--:B------:R-:W-:Y:S02]  /*4a10*/  @!P0 FMUL.FTZ R0, R0, R2.reuse ;  /* 0x0000000200008220 */ /* 0x080fe40000410000 */
[----:B------:R-:W-:Y:S01]  /*4a20*/  @!P0 FFMA.FTZ R28, R5, R2, -R3 ;  /* 0x00000002051c8223 */ /* 0x000fe20000010803 */
[----:B------:R-:W-:Y:S01]  /*4a30*/  @!P0 LOP3.LUT R2, R12, 0xffff0000, RZ, 0xc0, !PT ;  /* 0xffff00000c028812 */ /* 0x000fe200078ec0ff */
[----:B------:R-:W-:Y:S01]  /*4a40*/  @!P0 FFMA.FTZ R0, R4, R5, R0 ;  /* 0x0000000504008223 */ /* 0x000fe20000010000 */
[----:B------:R-:W-:Y:S02]  /*4a50*/  @!P0 LOP3.LUT R3, R6, 0xffff0000, RZ, 0xc0, !PT ;  /* 0xffff000006038812 */ /* 0x000fe400078ec0ff */
[----:B------:R-:W-:Y:S01]  /*4a60*/  @!P0 LOP3.LUT R4, R24, 0xffff0000, RZ, 0xc0, !PT ;  /* 0xffff000018048812 */ /* 0x000fe200078ec0ff */
[C---:B------:R-:W-:Y:S02]  /*4a70*/  @!P0 FMUL.FTZ R5, R2.reuse, R10 ;  /* 0x0000000a02058220 */ /* 0x040fe40000410000 */
[-C--:B------:R-:W-:Y:S02]  /*4a80*/  @!P0 FMUL.FTZ R2, R2, R3.reuse ;  /* 0x0000000302028220 */ /* 0x080fe40000410000 */
[----:B------:R-:W-:Y:S01]  /*4a90*/  @!P0 FFMA.FTZ R6, R4, R3, -R5 ;  /* 0x0000000304068223 */ /* 0x000fe20000010805 */
[----:B------:R-:W-:Y:S01]  /*4aa0*/  @!P0 SHF.L.U32 R3, R13, 0x10, RZ ;  /* 0x000000100d038819 */ /* 0x000fe200000006ff */
[----:B------:R-:W-:Y:S02]  /*4ab0*/  @!P0 FFMA.FTZ R2, R10, R4, R2 ;  /* 0x000000040a028223 */ /* 0x000fe40000010002 */
[----:B------:R-:W-:Y:S01]  /*4ac0*/  @!P0 IMAD.U32 R5, R21, 0x10000, RZ ;  /* 0x0001000015058824 */ /* 0x000fe200078e00ff */
[----:B------:R-:W-:Y:S01]  /*4ad0*/  @!P0 F2FP.BF16.PACK_AB R31, R6, R28 ;  /* 0x0000001c061f823e */ /* 0x000fe200000010ff */
[----:B------:R-:W-:Y:S02]  /*4ae0*/  @!P0 IMAD.U32 R4, R7, 0x10000, RZ ;  /* 0x0001000007048824 */ /* 0x000fe400078e00ff */
[----:B------:R-:W-:Y:S02]  /*4af0*/  @!P0 IMAD.U32 R6, R25, 0x10000, RZ ;  /* 0x0001000019068824 */ /* 0x000fe400078e00ff */
[C---:B------:R-:W-:Y:S02]  /*4b00*/  @!P0 FMUL.FTZ R10, R3.reuse, R5 ;  /* 0x00000005030a8220 */ /* 0x040fe40000410000 */
[-C--:B------:R-:W-:Y:S02]  /*4b10*/  @!P0 FMUL.FTZ R3, R3, R4.reuse ;  /* 0x0000000403038220 */ /* 0x080fe40000410000 */
[----:B------:R-:W-:Y:S01]  /*4b20*/  @!P0 FFMA.FTZ R22, R6, R4, -R10 ;  /* 0x0000000406168223 */ /* 0x000fe2000001080a */
[----:B------:R-:W-:Y:S01]  /*4b30*/  @!P0 LOP3.LUT R4, R13, 0xffff0000, RZ, 0xc0, !PT ;  /* 0xffff00000d048812 */ /* 0x000fe200078ec0ff */
[----:B------:R-:W-:Y:S01]  /*4b40*/  @!P0 FFMA.FTZ R3, R5, R6, R3 ;  /* 0x0000000605038223 */ /* 0x000fe20000010003 */
[----:B------:R-:W-:Y:S01]  /*4b50*/  @!P0 LOP3.LUT R6, R21, 0xffff0000, RZ, 0xc0, !PT ;  /* 0xffff000015068812 */ /* 0x000fe200078ec0ff */
[----:B------:R-:W-:Y:S01]  /*4b60*/  @!P0 IMAD.MOV.U32 R24, RZ, RZ, R31 ;  /* 0x000000ffff188224 */ /* 0x000fe200078e001f */
        /* <DEDUP_REMOVED lines=9> */
[----:B------:R-:W-:Y:S01]  /*4c00*/  @!P0 IMAD.U32 R6, R8, 0x10000, RZ ;  /* 0x0001000008068824 */ /* 0x000fe200078e00ff */
[----:B------:R-:W-:Y:S01]  /*4c10*/  @!P0 F2FP.BF16.PACK_AB R3, R4, R3 ;  /* 0x000000030403823e */ /* 0x000fe200000010ff */
[----:B------:R-:W-:Y:S01]  /*4c20*/  @!P0 IMAD.U32 R10, R26, 0x10000, RZ ;  /* 0x000100001a0a8824 */ /* 0x000fe200078e00ff */
[----:B------:R-:W-:Y:S01]  /*4c30*/  @!P0 MOV R25, R28 ;  /* 0x0000001c00198202 */ /* 0x000fe20000000f00 */
[C---:B------:R-:W-:Y:S01]  /*4c40*/  @!P0 FMUL.FTZ R21, R5.reuse, R7 ;  /* 0x0000000705158220 */ /* 0x040fe20000410000 */
[----:B------:R-:W-:Y:S01]  /*4c50*/  @!P0 MOV R13, R3 ;  /* 0x00000003000d8202 */ /* 0x000fe20000000f00 */
[-C--:B------:R-:W-:Y:S02]  /*4c60*/  @!P0 FMUL.FTZ R5, R5, R6.reuse ;  /* 0x0000000605058220 */ /* 0x080fe40000410000 */
[----:B------:R-:W-:Y:S01]  /*4c70*/  @!P0 FFMA.FTZ R22, R10, R6, -R21 ;  /* 0x000000060a168223 */ /* 0x000fe20000010815 */
[----:B------:R-:W-:Y:S01]  /*4c80*/  @!P0 LOP3.LUT R6, R14, 0xffff0000, RZ, 0xc0, !PT ;  /* 0xffff00000e068812 */ /* 0x000fe200078ec0ff */
[----:B------:R-:W-:Y:S01]  /*4c90*/  @!P0 FFMA.FTZ R5, R7, R10, R5 ;  /* 0x0000000a07058223 */ /* 0x000fe20000010005 */
[----:B------:R-:W-:Y:S02]  /*4ca0*/  @!P0 LOP3.LUT R10, R23, 0xffff0000, RZ, 0xc0, !PT ;  /* 0xffff0000170a8812 */ /* 0x000fe400078ec0ff */
[----:B------:R-:W-:Y:S02]  /*4cb0*/  @!P0 LOP3.LUT R21, R26, 0xffff0000, RZ, 0xc0, !PT ;  /* 0xffff00001a158812 */ /* 0x000fe400078ec0ff */
[----:B------:R-:W-:Y:S01]  /*4cc0*/  @!P0 LOP3.LUT R7, R8, 0xffff0000, RZ, 0xc0, !PT ;  /* 0xffff000008078812 */ /* 0x000fe200078ec0ff */
[C---:B------:R-:W-:Y:S04]  /*4cd0*/  @!P0 FMUL.FTZ R8, R6.reuse, R10 ;  /* 0x0000000a06088220 */ /* 0x040fe80000410000 */
[-C--:B------:R-:W-:Y:S02]  /*4ce0*/  @!P0 FFMA.FTZ R8, R21, R7.reuse, -R8 ;  /* 0x0000000715088223 */ /* 0x080fe40000010808 */
[----:B------:R-:W-:Y:S01]  /*4cf0*/  @!P0 FMUL.FTZ R6, R6, R7 ;  /* 0x0000000706068220 */ /* 0x000fe20000410000 */
[----:B------:R-:W-:Y:S02]  /*4d00*/  @!P0 SHF.L.U32 R7, R15, 0x10, RZ ;  /* 0x000000100f078819 */ /* 0x000fe400000006ff */
[----:B------:R-:W-:Y:S01]  /*4d10*/  @!P0 F2FP.BF16.PACK_AB R22, R8, R22 ;  /* 0x000000160816823e */ /* 0x000fe200000010ff */
[----:B------:R-:W-:Y:S02]  /*4d20*/  @!P0 FFMA.FTZ R6, R10, R21, R6 ;  /* 0x000000150a068223 */ /* 0x000fe40000010006 */
[----:B------:R-:W-:Y:S02]  /*4d30*/  @!P0 IMAD.U32 R10, R30, 0x10000, RZ ;  /* 0x000100001e0a8824 */ /* 0x000fe400078e00ff */
        /* <DEDUP_REMOVED lines=10> */
[----:B------:R-:W-:Y:S03]  /*4de0*/  @!P0 LOP3.LUT R21, R27, 0xffff0000, RZ, 0xc0, !PT ;  /* 0xffff00001b158812 */ /* 0x000fe600078ec0ff */
[C---:B------:R-:W-:Y:S02]  /*4df0*/  @!P0 FMUL.FTZ R23, R8.reuse, R10 ;  /* 0x0000000a08178220 */ /* 0x040fe40000410000 */
[-C--:B------:R-:W-:Y:S02]  /*4e00*/  @!P0 FMUL.FTZ R8, R8, R9.reuse ;  /* 0x0000000908088220 */ /* 0x080fe40000410000 */
[----:B------:R-:W-:Y:S01]  /*4e10*/  @!P0 FFMA.FTZ R23, R21, R9, -R23 ;  /* 0x0000000915178223 */ /* 0x000fe20000010817 */
[----:B------:R-:W-:Y:S01]  /*4e20*/  @!P0 F2FP.BF16.PACK_AB R9, R2, R0 ;  /* 0x000000000209823e */ /* 0x000fe200000010ff */
[----:B------:R-:W-:Y:S01]  /*4e30*/  @!P0 FFMA.FTZ R8, R10, R21, R8 ;  /* 0x000000150a088223 */ /* 0x000fe20000010008 */
[----:B------:R-:W-:Y:S02]  /*4e40*/  @!P0 F2FP.BF16.PACK_AB R2, R6, R5 ;  /* 0x000000050602823e */ /* 0x000fe400000010ff */
[----:B------:R-:W-:Y:S01]  /*4e50*/  @!P0 F2FP.BF16.PACK_AB R10, R23, R29 ;  /* 0x0000001d170a823e */ /* 0x000fe200000010ff */
[----:B------:R-:W-:Y:S01]  /*4e60*/  @!P0 IMAD.MOV.U32 R12, RZ, RZ, R9 ;  /* 0x000000ffff0c8224 */ /* 0x000fe200078e0009 */
[----:B------:R-:W-:Y:S01]  /*4e70*/  @!P0 F2FP.BF16.PACK_AB R0, R8, R7 ;  /* 0x000000070800823e */ /* 0x000fe200000010ff */
[----:B------:R-:W-:Y:S02]  /*4e80*/  @!P0 IMAD.MOV.U32 R14, RZ, RZ, R2 ;  /* 0x000000ffff0e8224 */ /* 0x000fe400078e0002 */
[----:B------:R-:W-:Y:S02]  /*4e90*/  @!P0 IMAD.MOV.U32 R27, RZ, RZ, R10 ;  /* 0x000000ffff1b8224 */ /* 0x000fe400078e000a */
[----:B------:R-:W-:Y:S01]  /*4ea0*/  @!P0 IMAD.MOV.U32 R15, RZ, RZ, R0 ;  /* 0x000000ffff0f8224 */ /* 0x000fe200078e0000 */
[C---:B----4-:R-:W-:Y:S04]  /*4eb0*/  LEA R2, P0, R51.reuse, R38, 0x1 ;  /* 0x0000002633027211 */ /* 0x050fe800078008ff */
[----:B---3--:R-:W-:Y:S02]  /*4ec0*/  LEA.HI.X R3, R51, R39, R79, 0x1, P0 ;  /* 0x0000002733037211 */ /* 0x008fe400000f0c4f */
[C---:B------:R-:W-:Y:S03]  /*4ed0*/  ISETP.GE.AND P0, PT, R40.reuse, c[0x0][0x1d4], PT ;  /* 0x0000750028007a0c */ /* 0x040fe60003f06270 */
[----:B------:R1:W-:Y:S10]  /*4ee0*/  ST.E.128 [R2.64], R24 ;  /* 0x0000001802007985 */ /* 0x0003f4000c101d08 */
[----:B------:R-:W-:Y:S05]  /*4ef0*/  @!P0 IMAD.WIDE R4, R40, 0x2, R38 ;  /* 0x0000000228048825 */ /* 0x000fea00078e0226 */
[----:B------:R1:W-:Y:S02]  /*4f00*/  @!P0 ST.E.128 [R4.64], R12 ;  /* 0x0000000c04008985 */ /* 0x0003e4000c101d08 */
.L_x_190:
[----:B------:R-:W-:Y:S05]  /*4f10*/  BSYNC B0 ;  /* 0x0000000000007941 */ /* 0x000fea0003800000 */
.L_x_189:
[----:B------:R-:W-:Y:S11]  /*4f20*/  ISETP.GE.AND P0, PT, R135, c[0x0][0x1d4], PT ;  /* 0x0000750087007a0c */ /* 0x000ff60003f06270 */
[----:B------:R-:W-:Y:S02]  /*4f30*/  @!UPT UIADD3 URZ, URZ, URZ, URZ ;  /* 0x0000003f3f3ff290 */ /* 0x000fe4000fffe03f */
[----:B------:R-:W-:-:S05]  /*4f40*/  @P0 BRA `(.L_x_180) ;  /* 0x0000096000000947 */ /* 0x000fca0003800000 */
[----:B------:R-:W-:Y:S01]  /*4f50*/  LOP3.LUT P1, RZ, R207, 0x4, RZ, 0xc0, !PT ;  /* 0x00000004cfff7812 */ /* 0x000fe2000782c0ff */
[----:B--2---:R-:W2:Y:S01]  /*4f60*/  LDS.128 R28, [R75+0xc080] ;  /* 0x00c080004b1c7984 */ /* 0x004ea20000000c00 */
[----:B------:R-:W-:Y:S02]  /*4f70*/  ISETP.GE.AND P0, PT, R135, c[0x0][0x27c], PT ;  /* 0x00009f0087007a0c */ /* 0x000fe40003f06270 */
[----:B------:R-:W-:Y:S04]  /*4f80*/  SEL R0, R94, R41, !P1 ;  /* 0x000000295e007207 */ /* 0x000fe80004800000 */
[----:B-1----:R-:W-:Y:S04]  /*4f90*/  SHF.R.S32.HI R2, RZ, 0x1f, R0 ;  /* 0x0000001fff027819 */ /* 0x002fe80000011400 */
[----:B------:R-:W-:Y:S03]  /*4fa0*/  LEA.HI R0, R2, R0, RZ, 0x4 ;  /* 0x0000000002007211 */ /* 0x000fe600078f20ff */
[----:B------:R-:W-:Y:S02]  /*4fb0*/  @!P0 SHF.R.U64 R4, R32, 0x10, R33 ;  /* 0x0000001020048819 */ /* 0x000fe40000001221 */
[----:B------:R-:W-:Y:S02]  /*4fc0*/  LEA.HI.SX32 R0, R0, R83, 0x1c ;  /* 0x0000005300007211 */ /* 0x000fe400078fe2ff */
[----:B------:R-:W-:Y:S02]  /*4fd0*/  @!P0 SHF.R.U64 R3, R16, 0x10, R17 ;  /* 0x0000001010038819 */ /* 0x000fe40000001211 */
[----:B------:R-:W-:Y:S01]  /*4fe0*/  SHF.R.S32.HI R2, RZ, 0x1f, R0 ;  /* 0x0000001fff027819 */ /* 0x000fe20000011400 */
[----:B------:R-:W-:Y:S01]  /*4ff0*/  IMAD.SHL.U32 R40, R0, 0x8, RZ ;  /* 0x0000000800287824 */ /* 0x000fe200078e00ff */
[----:B------:R-:W-:Y:S02]  /*5000*/  @!P0 SHF.R.U32.HI R7, RZ, 0x10, R33 ;  /* 0x00000010ff078819 */ /* 0x000fe40000011621 */
[----:B------:R-:W-:Y:S02]  /*5010*/  LEA.HI R0, R2, R0, RZ, 0x3 ;  /* 0x0000000002007211 */ /* 0x000fe400078f18ff */
[----:B------:R-:W-:Y:S02]  /*5020*/  @!P0 SHF.R.U32.HI R5, RZ, 0x10, R19 ;  /* 0x00000010ff058819 */ /* 0x000fe40000011613 */
[----:B------:R-:W-:Y:S01]  /*5030*/  LOP3.LUT R2, R217, 0x38, R40, 0xf8, !PT ;  /* 0x00000038d9027812 */ /* 0x000fe200078ef828 */
[----:B------:R-:W-:Y:S01]  /*5040*/  IMAD.SHL.U32 R0, R0, 0x100, RZ ;  /* 0x0000010000007824 */ /* 0x000fe200078e00ff */
[----:B------:R-:W-:Y:S02]  /*5050*/  @!P0 PRMT R21, R36, 0x5410, R4 ;  /* 0x0000541024158816 */ /* 0x000fe40000000004 */
[----:B------:R-:W-:Y:S02]  /*5060*/  LOP3.LUT R2, R2, R103, RZ, 0x3c, !PT ;  /* 0x0000006702027212 */ /* 0x000fe400078e3cff */
[----:B------:R-:W-:Y:S02]  /*5070*/  LOP3.LUT R0, R0, 0x7ffff800, RZ, 0xc0, !PT ;  /* 0x7ffff80000007812 */ /* 0x000fe400078ec0ff */
[----:B------:R-:W-:Y:S02]  /*5080*/  @!P0 PRMT R6, R11, 0x5432, R3 ;  /* 0x000054320b068816 */ /* 0x000fe40000000003 */
[----:B------:R-:W-:Y:S01]  /*5090*/  IADD3 R0, R2, R0, R219 ;  /* 0x0000000002007210 */ /* 0x000fe20007ffe0db */
[C---:B--2---:R-:W-:Y:S01]  /*50a0*/  @!P0 IMAD.U32 R24, R31.reuse, 0x10000, RZ ;  /* 0x000100001f188824 */ /* 0x044fe200078e00ff */
[----:B------:R-:W-:Y:S03]  /*50b0*/  @!P0 LOP3.LUT R26, R31, 0xffff0000, RZ, 0xc0, !PT ;  /* 0xffff00001f1a8812 */ /* 0x000fe600078ec0ff */
[----:B------:R-:W-:Y:S01]  /*50c0*/  IMAD.SHL.U32 R0, R0, 0x2, RZ ;  /* 0x0000000200007824 */ /* 0x000fe200078e00ff */
[----:B------:R-:W-:Y:S02]  /*50d0*/  @!P0 SHF.R.U64 R2, R18, 0x10, R19 ;  /* 0x0000001012028819 */ /* 0x000fe40000001213 */
[----:B------:R-:W-:Y:S02]  /*50e0*/  @!P0 LOP3.LUT R19, R29, 0xffff0000, RZ, 0xc0, !PT ;  /* 0xffff00001d138812 */ /* 0x000fe400078ec0ff */
[----:B------:R1:W2:Y:S01]  /*50f0*/  LDS.128 R12, [R0+0xc080] ;  /* 0x00c08000000c7984 */ /* 0x0002a20000000c00 */
[--C-:B------:R-:W-:Y:S02]  /*5100*/  @!P0 SHF.R.U32.HI R9, RZ, 0x10, R35.reuse ;  /* 0x00000010ff098819 */ /* 0x100fe40000011623 */
[----:B------:R-:W-:Y:S02]  /*5110*/  @!P0 SHF.R.U64 R10, R34, 0x10, R35 ;  /* 0x00000010220a8819 */ /* 0x000fe40000001223 */
[C---:B------:R-:W-:Y:S02]  /*5120*/  @!P0 PRMT R22, R37.reuse, 0x5410, R9 ;  /* 0x0000541025168816 */ /* 0x040fe40000000009 */
[----:B------:R-:W-:Y:S02]  /*5130*/  @!P0 PRMT R27, R37, 0x5432, R10 ;  /* 0x00005432251b8816 */ /* 0x000fe4000000000a */
[----:B------:R-:W-:Y:S01]  /*5140*/  @!P0 PRMT R10, R20, 0x5432, R2 ;  /* 0x00005432140a8816 */ /* 0x000fe20000000002 */
[----:B------:R-:W-:Y:S01]  /*5150*/  @!P0 IMAD.U32 R2, R28, 0x10000, RZ ;  /* 0x000100001c028824 */ /* 0x000fe200078e00ff */
[C---:B------:R-:W-:Y:S01]  /*5160*/  @!P0 LOP3.LUT R25, R22.reuse, 0xffff0000, RZ, 0xc0, !PT ;  /* 0xffff000016198812 */ /* 0x040fe200078ec0ff */
[----:B------:R-:W-:Y:S01]  /*5170*/  @!P0 IMAD.U32 R23, R22, 0x10000, RZ ;  /* 0x0001000016178824 */ /* 0x000fe200078e00ff */
[----:B------:R-:W-:Y:S02]  /*5180*/  @!P0 LOP3.LUT R22, R30, 0xffff0000, RZ, 0xc0, !PT ;  /* 0xffff00001e168812 */ /* 0x000fe400078ec0ff */
[----:B------:R-:W-:Y:S01]  /*5190*/  @!P0 PRMT R8, R36, 0x5432, R7 ;  /* 0x0000543224088816 */ /* 0x000fe20000000007 */
[C---:B------:R-:W-:Y:S01]  /*51a0*/  @!P0 IMAD.U32 R7, R21.reuse, 0x10000, RZ ;  /* 0x0001000015078824 */ /* 0x040fe200078e00ff */
[----:B------:R-:W-:Y:S01]  /*51b0*/  @!P0 PRMT R9, R20, 0x5410, R5 ;  /* 0x0000541014098816 */ /* 0x000fe20000000005 */
[----:B------:R-:W-:Y:S01]  /*51c0*/  @!P0 IMAD.U32 R5, R6, 0x10000, RZ ;  /* 0x0001000006058824 */ /* 0x000fe200078e00ff */
[C---:B------:R-:W-:Y:S01]  /*51d0*/  @!P0 LOP3.LUT R18, R8.reuse, 0xffff0000, RZ, 0xc0, !PT ;  /* 0xffff000008128812 */ /* 0x040fe200078ec0ff */
[----:B------:R-:W-:Y:S01]  /*51e0*/  @!P0 IMAD.U32 R16, R8, 0x10000, RZ ;  /* 0x0001000008108824 */ /* 0x000fe200078e00ff */
[----:B------:R-:W-:Y:S02]  /*51f0*/  @!P0 LOP3.LUT R8, R21, 0xffff0000, RZ, 0xc0, !PT ;  /* 0xffff000015088812 */ /* 0x000fe400078ec0ff */
[----:B-1----:R-:W-:Y:S01]  /*5200*/  @!P0 SHF.R.U32.HI R0, RZ, 0x10, R17 ;  /* 0x00000010ff008819 */ /* 0x002fe20000011611 */
[----:B------:R-:W-:Y:S01]  /*5210*/  @!P0 IMAD.U32 R17, R29, 0x10000, RZ ;  /* 0x000100001d118824 */ /* 0x000fe200078e00ff */
[----:B------:R-:W-:Y:S02]  /*5220*/  @!P0 LOP3.LUT R6, R6, 0xffff0000, RZ, 0xc0, !PT ;  /* 0xffff000006068812 */ /* 0x000fe400078ec0ff */
[----:B------:R-:W-:Y:S01]  /*5230*/  @!P0 PRMT R4, R11, 0x5410, R0 ;  /* 0x000054100b048816 */ /* 0x000fe20000000000 */
[----:B--2---:R-:W-:Y:S02]  /*5240*/  @!P0 IMAD.U32 R0, R12, 0x10000, RZ ;  /* 0x000100000c008824 */ /* 0x004fe400078e00ff */
[----:B------:R-:W-:Y:S02]  /*5250*/  @!P0 IMAD.U32 R3, R13, 0x10000, RZ ;  /* 0x000100000d038824 */ /* 0x000fe400078e00ff */
[C---:B------:R-:W-:Y:S02]  /*5260*/  @!P0 FMUL.FTZ R11, R0.reuse, R7 ;  /* 0x00000007000b8220 */ /* 0x040fe40000410000 */
[-C--:B------:R-:W-:Y:S02]  /*5270*/  @!P0 FMUL.FTZ R0, R0, R5.reuse ;  /* 0x0000000500008220 */ /* 0x080fe40000410000 */
[----:B------:R-:W-:Y:S01]  /*5280*/  @!P0 FFMA.FTZ R33, R2, R5, -R11 ;  /* 0x0000000502218223 */ /* 0x000fe2000001080b */
[C---:B------:R-:W-:Y:S01]  /*5290*/  @!P0 SHF.L.U32 R5, R4.reuse, 0x10, RZ ;  /* 0x0000001004058819 */ /* 0x040fe200000006ff */
[----:B------:R-:W-:Y:S01]  /*52a0*/  @!P0 FFMA.FTZ R0, R7, R2, R0 ;  /* 0x0000000207008223 */ /* 0x000fe20000010000 */
[----:B------:R-:W-:Y:S01]  /*52b0*/  @!P0 LOP3.LUT R2, R13, 0xffff0000, RZ, 0xc0, !PT ;  /* 0xffff00000d028812 */ /* 0x000fe200078ec0ff */
[C---:B------:R-:W-:Y:S02]  /*52c0*/  @!P0 FMUL.FTZ R7, R3.reuse, R16 ;  /* 0x0000001003078220 */ /* 0x040fe40000410000 */
[-C--:B------:R-:W-:Y:S02]  /*52d0*/  @!P0 FMUL.FTZ R3, R3, R5.reuse ;  /* 0x0000000503038220 */ /* 0x080fe40000410000 */
[----:B------:R-:W-:Y:S01]  /*52e0*/  @!P0 FFMA.FTZ R32, R17, R5, -R7 ;  /* 0x0000000511208223 */ /* 0x000fe20000010807 */
[----:B------:R-:W-:Y:S01]  /*52f0*/  @!P0 LOP3.LUT R7, R4, 0xffff0000, RZ, 0xc0, !PT ;  /* 0xffff000004078812 */ /* 0x000fe200078ec0ff */
[----:B------:R-:W-:Y:S01]  /*5300*/  @!P0 FMUL.FTZ R11, R2, R18 ;  /* 0x00000012020b8220 */ /* 0x000fe20000410000 */
[----:B------:R-:W-:Y:S03]  /*5310*/  @!P0 LOP3.LUT R5, R12, 0xffff0000, RZ, 0xc0, !PT ;  /* 0xffff00000c058812 */ /* 0x000fe600078ec0ff */
[-C--:B------:R-:W-:Y:S01]  /*5320*/  @!P0 FFMA.FTZ R35, R19, R7.reuse, -R11 ;  /* 0x0000000713238223 */ /* 0x080fe2000001080b */
[----:B------:R-:W-:Y:S01]  /*5330*/  @!P0 LOP3.LUT R11, R28, 0xffff0000, RZ, 0xc0, !PT ;  /* 0xffff00001c0b8812 */ /* 0x000fe200078ec0ff */
[----:B------:R-:W-:Y:S02]  /*5340*/  @!P0 FMUL.FTZ R4, R2, R7 ;  /* 0x0000000702048220 */ /* 0x000fe40000410000 */
[----:B------:R-:W-:Y:S01]  /*5350*/  @!P0 FMUL.FTZ R20, R5, R8 ;  /* 0x0000000805148220 */ /* 0x000fe20000410000 */
[----:B------:R-:W-:Y:S01]  /*5360*/  @!P0 F2FP.BF16.PACK_AB R35, R35, R32 ;  /* 0x000000202323823e */ /* 0x000fe200000010ff */
[----:B------:R-:W-:Y:S01]  /*5370*/  @!P0 IMAD.U32 R7, R15, 0x10000, RZ ;  /* 0x000100000f078824 */ /* 0x000fe200078e00ff */
[----:B----4-:R-:W-:Y:S01]  /*5380*/  LEA R32, P1, R50, R38, 0x1 ;  /* 0x0000002632207211 */ /* 0x010fe200078208ff */
[-C--:B------:R-:W-:Y:S01]  /*5390*/  @!P0 FMUL.FTZ R2, R5, R6.reuse ;  /* 0x0000000605028220 */ /* 0x080fe20000410000 */
[----:B------:R-:W-:Y:S01]  /*53a0*/  @!P0 SHF.L.U32 R5, R14, 0x10, RZ ;  /* 0x000000100e058819 */ /* 0x000fe200000006ff */
[----:B------:R-:W-:Y:S02]  /*53b0*/  @!P0 FFMA.FTZ R34, R11, R6, -R20 ;  /* 0x000000060b228223 */ /* 0x000fe40000010814 */
[----:B------:R-:W-:Y:S02]  /*53c0*/  @!P0 IMAD.U32 R6, R9, 0x10000, RZ ;  /* 0x0001000009068824 */ /* 0x000fe400078e00ff */
[----:B------:R-:W-:Y:S01]  /*53d0*/  @!P0 FMUL.FTZ R21, R7, R23 ;  /* 0x0000001707158220 */ /* 0x000fe20000410000 */
[----:B------:R-:W-:Y:S01]  /*53e0*/  @!P0 F2FP.BF16.PACK_AB R34, R34, R33 ;  /* 0x000000212222823e */ /* 0x000fe200000010ff */
[----:B------:R-:W-:Y:S01]  /*53f0*/  @!P0 IMAD.U32 R20, R27, 0x10000, RZ ;  /* 0x000100001b148824 */ /* 0x000fe200078e00ff */
[----:B---3--:R-:W-:Y:S01]  /*5400*/  LEA.HI.X R33, R50, R39, R78, 0x1, P1 ;  /* 0x0000002732217211 */ /* 0x008fe200008f0c4e */
[-C--:B------:R-:W-:Y:S02]  /*5410*/  @!P0 FMUL.FTZ R7, R7, R6.reuse ;  /* 0x0000000607078220 */ /* 0x080fe40000410000 */
[----:B------:R-:W-:Y:S01]  /*5420*/  @!P0 FFMA.FTZ R37, R24, R6, -R21 ;  /* 0x0000000618258223 */ /* 0x000fe20000010815 */
[----:B------:R-:W-:Y:S01]  /*5430*/  @!P0 LOP3.LUT R6, R15, 0xffff0000, RZ, 0xc0, !PT ;  /* 0xffff00000f068812 */ /* 0x000fe200078ec0ff */
[----:B------:R-:W-:Y:S02]  /*5440*/  @!P0 FFMA.FTZ R2, R8, R11, R2 ;  /* 0x0000000b08028223 */ /* 0x000fe40000010002 */
[----:B------:R-:W-:Y:S02]  /*5450*/  @!P0 IMAD.U32 R8, R10, 0x10000, RZ ;  /* 0x000100000a088824 */ /* 0x000fe400078e00ff */
[----:B------:R-:W-:Y:S02]  /*5460*/  @!P0 IMAD.U32 R11, R30, 0x10000, RZ ;  /* 0x000100001e0b8824 */ /* 0x000fe400078e00ff */
[C---:B------:R-:W-:Y:S02]  /*5470*/  @!P0 FMUL.FTZ R21, R5.reuse, R20 ;  /* 0x0000001405158220 */ /* 0x040fe40000410000 */
[-C--:B------:R-:W-:Y:S02]  /*5480*/  @!P0 FMUL.FTZ R5, R5, R8.reuse ;  /* 0x0000000805058220 */ /* 0x080fe40000410000 */
[----:B------:R-:W-:Y:S01]  /*5490*/  @!P0 FFMA.FTZ R41, R11, R8, -R21 ;  /* 0x000000080b298223 */ /* 0x000fe20000010815 */
[----:B------:R-:W-:Y:S01]  /*54a0*/  @!P0 LOP3.LUT R8, R9, 0xffff0000, RZ, 0xc0, !PT ;  /* 0xffff000009088812 */ /* 0x000fe200078ec0ff */
[----:B------:R-:W-:Y:S01]  /*54b0*/  @!P0 FMUL.FTZ R9, R6, R25 ;  /* 0x0000001906098220 */ /* 0x000fe20000410000 */
[----:B------:R-:W-:Y:S01]  /*54c0*/  @!P0 LOP3.LUT R21, R27, 0xffff0000, RZ, 0xc0, !PT ;  /* 0xffff00001b158812 */ /* 0x000fe200078ec0ff */
[----:B------:R-:W-:Y:S02]  /*54d0*/  @!P0 FFMA.FTZ R3, R16, R17, R3 ;  /* 0x0000001110038223 */ /* 0x000fe40000010003 */
[-C--:B------:R-:W-:Y:S01]  /*54e0*/  @!P0 FFMA.FTZ R36, R26, R8.reuse, -R9 ;  /* 0x000000081a248223 */ /* 0x080fe20000010809 */
[----:B------:R-:W-:Y:S01]  /*54f0*/  @!P0 LOP3.LUT R9, R10, 0xffff0000, RZ, 0xc0, !PT ;  /* 0xffff00000a098812 */ /* 0x000fe200078ec0ff */
[----:B------:R-:W-:Y:S01]  /*5500*/  @!P0 FMUL.FTZ R8, R6, R8 ;  /* 0x0000000806088220 */ /* 0x000fe20000410000 */
[----:B------:R-:W-:Y:S01]  /*5510*/  @!P0 LOP3.LUT R6, R14, 0xffff0000, RZ, 0xc0, !PT ;  /* 0xffff00000e068812 */ /* 0x000fe200078ec0ff */
[----:B------:R-:W-:Y:S01]  /*5520*/  @!P0 FFMA.FTZ R4, R18, R19, R4 ;  /* 0x0000001312048223 */ /* 0x000fe20000010004 */
[----:B------:R-:W-:Y:S01]  /*5530*/  @!P0 F2FP.BF16.PACK_AB R27, R36, R37 ;  /* 0x00000025241b823e */ /* 0x000fe200000010ff */
[----:B------:R-:W-:Y:S02]  /*5540*/  @!P0 FFMA.FTZ R5, R20, R11, R5 ;  /* 0x0000000b14058223 */ /* 0x000fe40000010005 */
[C---:B------:R-:W-:Y:S01]  /*5550*/  @!P0 FMUL.FTZ R10, R6.reuse, R21 ;  /* 0x00000015060a8220 */ /* 0x040fe20000410000 */
[----:B------:R-:W-:Y:S01]  /*5560*/  @!P0 MOV R31, R27 ;  /* 0x0000001b001f8202 */ /* 0x000fe20000000f00 */
[----:B------:R-:W-:Y:S01]  /*5570*/  @!P0 FMUL.FTZ R6, R6, R9 ;  /* 0x0000000906068220 */ /* 0x000fe20000410000 */
[----:B------:R-:W-:Y:S01]  /*5580*/  @!P0 F2FP.BF16.PACK_AB R3, R4, R3 ;  /* 0x000000030403823e */ /* 0x000fe200000010ff */
[----:B------:R-:W-:Y:S01]  /*5590*/  @!P0 FFMA.FTZ R10, R22, R9, -R10 ;  /* 0x00000009160a8223 */ /* 0x000fe2000001080a */
[----:B------:R-:W-:Y:S01]  /*55a0*/  @!P0 F2FP.BF16.PACK_AB R9, R2, R0 ;  /* 0x000000000209823e */ /* 0x000fe200000010ff */
[----:B------:R-:W-:Y:S02]  /*55b0*/  @!P0 FFMA.FTZ R6, R21, R22, R6 ;  /* 0x0000001615068223 */ /* 0x000fe40000010006 */
[----:B------:R-:W-:Y:S01]  /*55c0*/  @!P0 FFMA.FTZ R7, R23, R24, R7 ;  /* 0x0000001817078223 */ /* 0x000fe20000010007 */
[----:B------:R-:W-:Y:S01]  /*55d0*/  @!P0 F2FP.BF16.PACK_AB R10, R10, R41 ;  /* 0x000000290a0a823e */ /* 0x000fe200000010ff */
[----:B------:R-:W-:Y:S01]  /*55e0*/  @!P0 FFMA.FTZ R8, R25, R26, R8 ;  /* 0x0000001a19088223 */ /* 0x000fe20000010008 */
[----:B------:R-:W-:Y:S01]  /*55f0*/  @!P0 F2FP.BF16.PACK_AB R2, R6, R5 ;  /* 0x000000050602823e */ /* 0x000fe200000010ff */
[----:B------:R-:W-:Y:S02]  /*5600*/  @!P0 IMAD.MOV.U32 R28, RZ, RZ, R34 ;  /* 0x000000ffff1c8224 */ /* 0x000fe400078e0022 */
[----:B------:R-:W-:Y:S01]  /*5610*/  @!P0 IMAD.MOV.U32 R29, RZ, RZ, R35 ;  /* 0x000000ffff1d8224 */ /* 0x000fe200078e0023 */
[----:B------:R-:W-:Y:S01]  /*5620*/  @!P0 F2FP.BF16.PACK_AB R0, R8, R7 ;  /* 0x000000070800823e */ /* 0x000fe200000010ff */
[----:B------:R-:W-:Y:S02]  /*5630*/  @!P0 IMAD.MOV.U32 R30, RZ, RZ, R10 ;  /* 0x000000ffff1e8224 */ /* 0x000fe400078e000a */
[----:B------:R-:W-:Y:S02]  /*5640*/  @!P0 IMAD.MOV.U32 R12, RZ, RZ, R9 ;  /* 0x000000ffff0c8224 */ /* 0x000fe400078e0009 */
[----:B------:R-:W-:Y:S01]  /*5650*/  @!P0 IMAD.MOV.U32 R13, RZ, RZ, R3 ;  /* 0x000000ffff0d8224 */ /* 0x000fe200078e0003 */
[----:B------:R1:W-:Y:S01]  /*5660*/  ST.E.128 [R32.64], R28 ;  /* 0x0000001c20007985 */ /* 0x0003e2000c101d08 */
[----:B------:R-:W-:Y:S02]  /*5670*/  @!P0 IMAD.MOV.U32 R14, RZ, RZ, R2 ;  /* 0x000000ffff0e8224 */ /* 0x000fe400078e0002 */
[----:B------:R-:W-:Y:S01]  /*5680*/  @!P0 IMAD.MOV.U32 R15, RZ, RZ, R0 ;  /* 0x000000ffff0f8224 */ /* 0x000fe200078e0000 */
[----:B------:R-:W-:Y:S11]  /*5690*/  ISETP.GE.AND P0, PT, R40, c[0x0][0x1d4], PT ;  /* 0x0000750028007a0c */ /* 0x000ff60003f06270 */
[----:B------:R-:W-:Y:S02]  /*56a0*/  @!UPT UIADD3 URZ, URZ, URZ, URZ ;  /* 0x0000003f3f3ff290 */ /* 0x000fe4000fffe03f */
[----:B------:R-:W-:-:S05]  /*56b0*/  @P0 BRA `(.L_x_180) ;  /* 0x000001f000000947 */ /* 0x000fca0003800000 */
[C---:B------:R-:W-:Y:S04]  /*56c0*/  LEA R2, P0, R40.reuse, R38, 0x1 ;  /* 0x0000002628027211 */ /* 0x040fe800078008ff */
[----:B------:R-:W-:Y:S05]  /*56d0*/  LEA.HI.X.SX32 R3, R40, R39, 0x1, P0 ;  /* 0x0000002728037211 */ /* 0x000fea00000f0eff */
[----:B------:R2:W-:Y:S01]  /*56e0*/  ST.E.128 [R2.64], R12 ;  /* 0x0000000c02007985 */ /* 0x0005e2000c101d08 */
[----:B------:R-:W-:-:S05]  /*56f0*/  BRA `(.L_x_180) ;  /* 0x000001b000007947 */ /* 0x000fca0003800000 */
.L_x_176:
[----:B------:R1:W2:Y:S01]  /*5700*/  SHFL.IDX PT, R2, R22, RZ, 0x181f ;  /* 0x00181fff16027589 */ /* 0x0002a200000e0000 */
[----:B------:R-:W-:Y:S03]  /*5710*/  IMAD.IADD R3, R49, 0x1, -R46 ;  /* 0x0000000131037824 */ /* 0x000fe600078e0a2e */
[----:B------:R1:W3:Y:S02]  /*5720*/  SHFL.IDX PT, R0, R30, RZ, 0x181f ;  /* 0x00181fff1e007589 */ /* 0x0002e400000e0000 */
[----:B------:R-:W-:Y:S04]  /*5730*/  IMNMX R45, R3, 0x20, PT ;  /* 0x00000020032d7817 */ /* 0x000fe80003800200 */
[----:B------:R-:W-:Y:S11]  /*5740*/  ISETP.GT.AND P0, PT, R45, R208, PT ;  /* 0x000000d02d00720c */ /* 0x000ff60003f04270 */
[----:B------:R-:W-:Y:S02]  /*5750*/  @!UPT UIADD3 URZ, URZ, URZ, URZ ;  /* 0x0000003f3f3ff290 */ /* 0x000fe4000fffe03f */
[----:B------:R-:W-:-:S05]  /*5760*/  @!P0 BRA `(.L_x_180) ;  /* 0x0000014000008947 */ /* 0x000fca0003800000 */
[C---:B------:R-:W-:Y:S02]  /*5770*/  ISETP.GE.AND P2, PT, R132.reuse, c[0x0][0x1d4], PT ;  /* 0x0000750084007a0c */ /* 0x040fe40003f46270 */
[----:B------:R-:W-:Y:S02]  /*5780*/  ISETP.GE.AND P3, PT, R135, c[0x0][0x1d4], PT ;  /* 0x0000750087007a0c */ /* 0x000fe40003f66270 */
[C---:B------:R-:W-:Y:S09]  /*5790*/  ISETP.GE.AND P1, PT, R199.reuse, c[0x0][0x1d4], PT ;  /* 0x00007500c7007a0c */ /* 0x040ff20003f26270 */
[----:B------:R-:W4:Y:S01]  /*57a0*/  @!P2 LDS.128 R12, [R198+0xc080] ;  /* 0x00c08000c60ca984 */ /* 0x000f220000000c00 */
[C---:B---3--:R-:W-:Y:S04]  /*57b0*/  @!P2 LEA R4, P0, R132.reuse, R0, 0x1 ;  /* 0x000000008404a211 */ /* 0x048fe800078008ff */
[----:B--2---:R-:W-:Y:S02]  /*57c0*/  @!P2 LEA.HI.X R5, R132, R2, R133, 0x1, P0 ;  /* 0x000000028405a211 */ /* 0x004fe400000f0c85 */
[C---:B------:R-:W-:Y:S04]  /*57d0*/  @!P3 LEA R8, P0, R204.reuse, R0, 0x1 ;  /* 0x00000000cc08b211 */ /* 0x040fe800078008ff */
[----:B------:R-:W-:Y:S02]  /*57e0*/  @!P3 LEA.HI.X R9, R204, R2, R209, 0x1, P0 ;  /* 0x00000002cc09b211 */ /* 0x000fe400000f0cd1 */
[C---:B------:R-:W-:Y:S04]  /*57f0*/  @!P1 LEA R6, P0, R199.reuse, R0, 0x1 ;  /* 0x00000000c7069211 */ /* 0x040fe800078008ff */
[----:B------:R-:W-:Y:S02]  /*5800*/  @!P1 LEA.HI.X R7, R199, R2, R211, 0x1, P0 ;  /* 0x00000002c7079211 */ /* 0x000fe400000f0cd3 */
[C---:B------:R-:W-:Y:S01]  /*5810*/  ISETP.GE.AND P0, PT, R200.reuse, c[0x0][0x1d4], PT ;  /* 0x00007500c8007a0c */ /* 0x040fe20003f06270 */
[----:B----4-:R2:W-:Y:S04]  /*5820*/  @!P2 ST.E.128 [R4.64], R12 ;  /* 0x0000000c0400a985 */ /* 0x0105e8000c101d08 */
[----:B------:R-:W3:Y:S08]  /*5830*/  @!P3 LDS.128 R12, [R198+0xd080] ;  /* 0x00d08000c60cb984 */ /* 0x000ef00000000c00 */
[C---:B--2---:R-:W-:Y:S04]  /*5840*/  @!P0 LEA R4, P2, R200.reuse, R0, 0x1 ;  /* 0x00000000c8048211 */ /* 0x044fe800078408ff */
[----:B------:R-:W-:Y:S01]  /*5850*/  @!P0 LEA.HI.X R5, R200, R2, R210, 0x1, P2 ;  /* 0x00000002c8058211 */ /* 0x000fe200010f0cd2 */
[----:B---3--:R-:W-:Y:S04]  /*5860*/  @!P3 ST.E.128 [R8.64], R12 ;  /* 0x0000000c0800b985 */ /* 0x008fe8000c101d08 */
[----:B------:R-:W2:Y:S04]  /*5870*/  @!P1 LDS.128 R8, [R198+0xe080] ;  /* 0x00e08000c6089984 */ /* 0x000ea80000000c00 */
[----:B--2---:R-:W-:Y:S04]  /*5880*/  @!P1 ST.E.128 [R6.64], R8 ;  /* 0x0000000806009985 */ /* 0x004fe8000c101d08 */
[----:B------:R-:W2:Y:S04]  /*5890*/  @!P0 LDS.128 R8, [R198+0xf080] ;  /* 0x00f08000c6088984 */ /* 0x000ea80000000c00 */
[----:B--2---:R2:W-:Y:S02]  /*58a0*/  @!P0 ST.E.128 [R4.64], R8 ;  /* 0x0000000804008985 */ /* 0x0045e4000c101d08 */
.L_x_180:
[----:B------:R-:W-:Y:S05]  /*58b0*/  BSYNC B1 ;  /* 0x0000000000017941 */ /* 0x000fea0003800000 */
.L_x_175:
[----:B---3--:R-:W-:Y:S01]  /*58c0*/  IMAD R0, R47, c[0x0][0x208], RZ ;  /* 0x000082002f007a24 */ /* 0x008fe200078e02ff */
[----:B------:R-:W-:Y:S01]  /*58d0*/  LOP3.LUT P2, RZ, R207, 0x1, RZ, 0xc0, !PT ;  /* 0x00000001cfff7812 */ /* 0x000fe2000784c0ff */
[C---:B-12--5:R-:W-:Y:S01]  /*58e0*/  IMAD.WIDE.U32 R2, R44.reuse, c[0x0][0x208], RZ ;  /* 0x000082002c027a25 */ /* 0x066fe200078e00ff */
[----:B------:R-:W-:Y:S03]  /*58f0*/  BSSY B0, `(.L_x_191) ;  /* 0x0000038000007945 */ /* 0x000fe60003800000 */
[----:B------:R-:W-:Y:S05]  /*5900*/  IMAD R0, R44, c[0x0][0x20c], R0 ;  /* 0x000083002c007a24 */ /* 0x000fea00078e0200 */
[----:B------:R-:W-:Y:S01]  /*5910*/  IADD3 R3, R3, R0, RZ ;  /* 0x0000000003037210 */ /* 0x000fe20007ffe0ff */
[----:B------:R-:W-:Y:S04]  /*5920*/  IMAD R0, R48, c[0x0][0x218], RZ ;  /* 0x0000860030007a24 */ /* 0x000fe800078e02ff */
[C---:B------:R-:W-:Y:S04]  /*5930*/  IMAD.WIDE.U32 R2, R43.reuse, c[0x0][0x218], R2 ;  /* 0x000086002b027a25 */ /* 0x040fe800078e0002 */
[----:B------:R-:W-:Y:S01]  /*5940*/  IMAD R0, R43, c[0x0][0x21c], R0 ;  /* 0x000087002b007a24 */ /* 0x000fe200078e0200 */
[----:B------:R-:W-:Y:S04]  /*5950*/  IADD3 R6, P0, R70, R2, RZ ;  /* 0x0000000246067210 */ /* 0x000fe80007f1e0ff */
[----:B------:R-:W-:Y:S02]  /*5960*/  IADD3.X R7, R88, R3, R0, P0, !PT ;  /* 0x0000000358077210 */ /* 0x000fe400007fe400 */
[----:B------:R-:W-:Y:S04]  /*5970*/  IADD3 R0, R89, -R46, RZ ;  /* 0x8000002e59007210 */ /* 0x000fe80007ffe0ff */
[----:B------:R-:W-:Y:S11]  /*5980*/  ISETP.GE.AND P0, PT, R0, 0x1, PT ;  /* 0x000000010000780c */ /* 0x000ff60003f06270 */
[----:B------:R-:W-:Y:S02]  /*5990*/  @!UPT UIADD3 URZ, URZ, URZ, URZ ;  /* 0x0000003f3f3ff290 */ /* 0x000fe4000fffe03f */
[----:B------:R-:W-:Y:S01]  /*59a0*/  @P0 IMAD.WIDE R2, R42, 0x20, R52 ;  /* 0x000000202a020825 */ /* 0x000fe200078e0234 */
[----:B------:R-:W-:Y:S03]  /*59b0*/  @P0 MOV R5, R86 ;  /* 0x0000005600050202 */ /* 0x000fe60000000f00 */
[----:B------:R-:W-:Y:S02]  /*59c0*/  @P0 IMAD R0, R3, c[0x0][0x258], RZ ;  /* 0x0000960003000a24 */ /* 0x000fe400078e02ff */
[----:B------:R-:W-:Y:S04]  /*59d0*/  @P0 IMAD.MOV.U32 R4, RZ, RZ, R72 ;  /* 0x000000ffff040224 */ /* 0x000fe800078e0048 */
[C---:B------:R-:W-:Y:S04]  /*59e0*/  @P0 IMAD.WIDE.U32 R4, R2.reuse, c[0x0][0x258], R4 ;  /* 0x0000960002040a25 */ /* 0x040fe800078e0004 */
[----:B------:R-:W-:Y:S04]  /*59f0*/  @P0 IMAD R2, R2, c[0x0][0x25c], R0 ;  /* 0x0000970002020a24 */ /* 0x000fe800078e0200 */
[----:B------:R-:W-:Y:S01]  /*5a00*/  @P0 IMAD.IADD R0, R5, 0x1, R2 ;  /* 0x0000000105000824 */ /* 0x000fe200078e0202 */
[C---:B------:R-:W-:Y:S04]  /*5a10*/  @P0 LEA R2, P1, R4.reuse, c[0x0][0x250], 0x1 ;  /* 0x0000940004020a11 */ /* 0x040fe800078208ff */
[----:B------:R-:W-:Y:S02]  /*5a20*/  @P0 LEA.HI.X R3, R4, c[0x0][0x254], R0, 0x1, P1 ;  /* 0x0000950004030a11 */ /* 0x000fe400008f0c00 */
[C---:B------:R-:W-:Y:S03]  /*5a30*/  LEA R0, P1, R6.reuse, c[0x0][0x1f8], 0x1 ;  /* 0x00007e0006007a11 */ /* 0x040fe600078208ff */
[----:B------:R-:W-:Y:S01]  /*5a40*/  @!PT LDS RZ, [RZ] ;  /* 0x00000000fffff984 */ /* 0x000fe20000000800 */
[----:B------:R-:W-:Y:S01]  /*5a50*/  @!PT LDS RZ, [RZ] ;  /* 0x00000000fffff984 */ /* 0x000fe20000000800 */
[----:B------:R-:W-:Y:S01]  /*5a60*/  @!PT LDS RZ, [RZ] ;  /* 0x00000000fffff984 */ /* 0x000fe20000000800 */
[----:B------:R1:W-:Y:S01]  /*5a70*/  @P0 LDGSTS.E.BYPASS.LTC128B.128 [R198+0x8080], [R2.64], !P2 ;  /* 0x0808000002c60fae */ /* 0x0003e2000d101d48 */
[----:B------:R-:W-:Y:S03]  /*5a80*/  LEA.HI.X R7, R6, c[0x0][0x1fc], R7, 0x1, P1 ;  /* 0x00007f0006077a11 */ /* 0x000fe600008f0c07 */
[----:B------:R1:W-:Y:S04]  /*5a90*/  @P0 LDGSTS.E.BYPASS.LTC128B.128 [R198+0x9080], [R2.64+0x80], !P6 ;  /* 0x0908008002c60fae */ /* 0x0003e8000f101d48 */
[----:B------:R1:W-:Y:S04]  /*5aa0*/  @P0 LDGSTS.E.BYPASS.LTC128B.128 [R198+0xa080], [R2.64+0x100], !P5 ;  /* 0x0a08010002c60fae */ /* 0x0003e8000e901d48 */
[----:B------:R1:W-:Y:S01]  /*5ab0*/  @P0 LDGSTS.E.BYPASS.LTC128B.128 [R198+0xb080], [R2.64+0x180], !P4 ;  /* 0x0b08018002c60fae */ /* 0x0003e2000e101d48 */
[----:B------:R-:W-:Y:S03]  /*5ac0*/  ISETP.GT.AND P0, PT, R45, R208, PT ;  /* 0x000000d02d00720c */ /* 0x000fe60003f04270 */
[----:B------:R-:W0:Y:S04]  /*5ad0*/  LDGDEPBAR ;  /* 0x00000000000079af */ /* 0x000e280000000000 */
[----:B------:R-:W2:Y:S04]  /*5ae0*/  SHFL.IDX PT, R0, R0, RZ, 0x181f ;  /* 0x00181fff00007589 */ /* 0x000ea800000e0000 */
[----:B-1----:R1:W3:Y:S01]  /*5af0*/  SHFL.IDX PT, R2, R7, RZ, 0x181f ;  /* 0x00181fff07027589 */ /* 0x0022e200000e0000 */
[----:B------:R-:W-:Y:S04]  /*5b00*/  DEPBAR.LE SB0, 0x0 ;  /* 0x000080000000791a */ /* 0x000fe80000000000 */
[----:B------:R-:W-:Y:S06]  /*5b10*/  BAR.SYNC.DEFER_BLOCKING 0x0 ;  /* 0x0000000000007b1d */ /* 0x000fec0000010000 */
[----:B------:R-:W-:-:S05]  /*5b20*/  @!P0 BRA `(.L_x_192) ;  /* 0x0000014000008947 */ /* 0x000fca0003800000 */
[C---:B--2---:R-:W-:Y:S02]  /*5b30*/  ISETP.GE.AND P2, PT, R132.reuse, c[0x0][0x1d4], PT ;  /* 0x0000750084007a0c */ /* 0x044fe40003f46270 */
[----:B------:R-:W-:Y:S02]  /*5b40*/  ISETP.GE.AND P3, PT, R135, c[0x0][0x1d4], PT ;  /* 0x0000750087007a0c */ /* 0x000fe40003f66270 */
[C---:B------:R-:W-:Y:S09]  /*5b50*/  ISETP.GE.AND P1, PT, R199.reuse, c[0x0][0x1d4], PT ;  /* 0x00007500c7007a0c */ /* 0x040ff20003f26270 */
[----:B------:R-:W2:Y:S01]  /*5b60*/  @!P2 LDS.128 R12, [R198+0x8080] ;  /* 0x00808000c60ca984 */ /* 0x000ea20000000c00 */
[C---:B------:R-:W-:Y:S04]  /*5b70*/  @!P2 LEA R4, P0, R132.reuse, R0, 0x1 ;  /* 0x000000008404a211 */ /* 0x040fe800078008ff */
[----:B---3--:R-:W-:Y:S02]  /*5b80*/  @!P2 LEA.HI.X R5, R132, R2, R133, 0x1, P0 ;  /* 0x000000028405a211 */ /* 0x008fe400000f0c85 */
[C---:B------:R-:W-:Y:S04]  /*5b90*/  @!P3 LEA R8, P0, R204.reuse, R0, 0x1 ;  /* 0x00000000cc08b211 */ /* 0x040fe800078008ff */
[----:B------:R-:W-:Y:S02]  /*5ba0*/  @!P3 LEA.HI.X R9, R204, R2, R209, 0x1, P0 ;  /* 0x00000002cc09b211 */ /* 0x000fe400000f0cd1 */
[C---:B------:R-:W-:Y:S04]  /*5bb0*/  @!P1 LEA R6, P0, R199.reuse, R0, 0x1 ;  /* 0x00000000c7069211 */ /* 0x040fe800078008ff */
[----:B-1----:R-:W-:Y:S02]  /*5bc0*/  @!P1 LEA.HI.X R7, R199, R2, R211, 0x1, P0 ;  /* 0x00000002c7079211 */ /* 0x002fe400000f0cd3 */
[C---:B------:R-:W-:Y:S01]  /*5bd0*/  ISETP.GE.AND P0, PT, R200.reuse, c[0x0][0x1d4], PT ;  /* 0x00007500c8007a0c */ /* 0x040fe20003f06270 */
[----:B--2---:R1:W-:Y:S04]  /*5be0*/  @!P2 ST.E.128 [R4.64], R12 ;  /* 0x0000000c0400a985 */ /* 0x0043e8000c101d08 */
[----:B------:R-:W2:Y:S08]  /*5bf0*/  @!P3 LDS.128 R12, [R198+0x9080] ;  /* 0x00908000c60cb984 */ /* 0x000eb00000000c00 */
[C---:B-1----:R-:W-:Y:S04]  /*5c00*/  @!P0 LEA R4, P2, R200.reuse, R0, 0x1 ;  /* 0x00000000c8048211 */ /* 0x042fe800078408ff */
[----:B------:R-:W-:Y:S01]  /*5c10*/  @!P0 LEA.HI.X R5, R200, R2, R210, 0x1, P2 ;  /* 0x00000002c8058211 */ /* 0x000fe200010f0cd2 */
[----:B--2---:R-:W-:Y:S04]  /*5c20*/  @!P3 ST.E.128 [R8.64], R12 ;  /* 0x0000000c0800b985 */ /* 0x004fe8000c101d08 */
[----:B------:R-:W1:Y:S04]  /*5c30*/  @!P1 LDS.128 R8, [R198+0xa080] ;  /* 0x00a08000c6089984 */ /* 0x000e680000000c00 */
[----:B-1----:R-:W-:Y:S04]  /*5c40*/  @!P1 ST.E.128 [R6.64], R8 ;  /* 0x0000000806009985 */ /* 0x002fe8000c101d08 */
[----:B------:R-:W1:Y:S04]  /*5c50*/  @!P0 LDS.128 R8, [R198+0xb080] ;  /* 0x00b08000c6088984 */ /* 0x000e680000000c00 */
[----:B-1----:R1:W-:Y:S02]  /*5c60*/  @!P0 ST.E.128 [R4.64], R8 ;  /* 0x0000000804008985 */ /* 0x0023e4000c101d08 */
.L_x_192:
[----:B--2---:R-:W-:Y:S05]  /*5c70*/  BSYNC B0 ;  /* 0x0000000000007941 */ /* 0x004fea0003800000 */
.L_x_191:
[C---:B------:R-:W-:Y:S02]  /*5c80*/  ISETP.GT.AND P0, PT, R42.reuse, R74, PT ;  /* 0x0000004a2a00720c */ /* 0x040fe40003f04270 */
[----:B------:R-:W-:Y:S02]  /*5c90*/  IADD3 R42, R42, -0x1, RZ ;  /* 0xffffffff2a2a7810 */ /* 0x000fe40007ffe0ff */
[----:B------:R-:W-:Y:S09]  /*5ca0*/  LOP3.LUT P2, RZ, R207, 0x1, RZ, 0xc0, !PT ;  /* 0x00000001cfff7812 */ /* 0x000ff2000784c0ff */
[----:B-1----:R-:W-:Y:S01]  /*5cb0*/  @P0 SHF.R.S32.HI R4, RZ, 0x1f, R42 ;  /* 0x0000001fff040819 */ /* 0x002fe2000001142a */
[----:B------:R-:W-:Y:S02]  /*5cc0*/  @P0 IMAD R0, R97, R42, RZ ;  /* 0x0000002a61000224 */ /* 0x000fe400078e02ff */
[----:B---3--:R-:W-:Y:S02]  /*5cd0*/  @P0 IMAD.MOV.U32 R2, RZ, RZ, R56 ;  /* 0x000000ffff020224 */ /* 0x008fe400078e0038 */
[----:B------:R-:W-:Y:S02]  /*5ce0*/  @P0 IMAD.MOV.U32 R3, RZ, RZ, R55 ;  /* 0x000000ffff030224 */ /* 0x000fe400078e0037 */
[-C--:B------:R-:W-:Y:S02]  /*5cf0*/  @P0 IMAD R0, R4, R100.reuse, R0 ;  /* 0x0000006404000224 */ /* 0x080fe400078e0200 */
[----:B------:R-:W-:Y:S04]  /*5d00*/  @P0 IMAD.WIDE.U32 R2, R42, R100, R2 ;  /* 0x000000642a020225 */ /* 0x000fe800078e0002 */
[----:B------:R-:W-:Y:S01]  /*5d10*/  @P0 IMAD.IADD R0, R3, 0x1, R0 ;  /* 0x0000000103000824 */ /* 0x000fe200078e0200 */
[C---:B------:R-:W-:Y:S04]  /*5d20*/  @P0 LEA R4, P1, R2.reuse, c[0x0][0x220], 0x1 ;  /* 0x0000880002040a11 */ /* 0x040fe800078208ff */
[----:B------:R-:W-:Y:S05]  /*5d30*/  @P0 LEA.HI.X R5, R2, c[0x0][0x224], R0, 0x1, P1 ;  /* 0x0000890002050a11 */ /* 0x000fea00008f0c00 */
[----:B------:R-:W-:Y:S01]  /*5d40*/  @!PT LDS RZ, [RZ] ;  /* 0x00000000fffff984 */ /* 0x000fe20000000800 */
[----:B------:R-:W-:Y:S01]  /*5d50*/  @!PT LDS RZ, [RZ] ;  /* 0x00000000fffff984 */ /* 0x000fe20000000800 */
[----:B------:R-:W-:Y:S01]  /*5d60*/  @!PT LDS RZ, [RZ] ;  /* 0x00000000fffff984 */ /* 0x000fe20000000800 */
[----:B------:R1:W-:Y:S04]  /*5d70*/  @P0 LDGSTS.E.BYPASS.LTC128B.128 [R198+0xc080], [R4.64], !P2 ;  /* 0x0c08000004c60fae */ /* 0x0003e8000d101d48 */
[----:B------:R1:W-:Y:S04]  /*5d80*/  @P0 LDGSTS.E.BYPASS.LTC128B.128 [R198+0xd080], [R4.64+0x80], !P6 ;  /* 0x0d08008004c60fae */ /* 0x0003e8000f101d48 */
[----:B------:R1:W-:Y:S04]  /*5d90*/  @P0 LDGSTS.E.BYPASS.LTC128B.128 [R198+0xe080], [R4.64+0x100], !P5 ;  /* 0x0e08010004c60fae */ /* 0x0003e8000e901d48 */
[----:B------:R1:W-:Y:S04]  /*5da0*/  @P0 LDGSTS.E.BYPASS.LTC128B.128 [R198+0xf080], [R4.64+0x180], !P4 ;  /* 0x0f08018004c60fae */ /* 0x0003e8000e101d48 */
[----:B------:R-:W0:Y:S01]  /*5db0*/  LDGDEPBAR ;  /* 0x00000000000079af */ /* 0x000e220000000000 */
[----:B------:R-:W-:-:S05]  /*5dc0*/  @P0 BRA `(.L_x_193) ;  /* 0xffffd01000000947 */ /* 0x000fca000383ffff */
[----:B------:R-:W-:Y:S01]  /*5dd0*/  WARPSYNC 0xffffffff ;  /* 0xffffffff00007948 */ /* 0x000fe20003800000 */
[----:B------:R-:W-:Y:S06]  /*5de0*/  BAR.SYNC.DEFER_BLOCKING 0x0 ;  /* 0x0000000000007b1d */ /* 0x000fec0000010000 */
.L_x_174:
[----:B------:R-:W-:Y:S01]  /*5df0*/  ISETP.GE.AND P0, PT, R106, 0x1, PT ;  /* 0x000000016a00780c */ /* 0x000fe20003f06270 */
[----:B------:R-:W-:Y:S01]  /*5e00*/  BSSY B0, `(.L_x_194) ;  /* 0x0000020000007945 */ /* 0x000fe20003800000 */
[----:B------:R-:W-:-:S11]  /*5e10*/  MOV R0, RZ ;  /* 0x000000ff00007202 */ /* 0x000fd60000000f00 */
[----:B------:R-:W-:Y:S05]  /*5e20*/  @!P0 BRA `(.L_x_195) ;  /* 0x000001d000008947 */ /* 0x000fea0003800000 */
[----:B------:R-:W-:Y:S02]  /*5e30*/  IABS R0, R91 ;  /* 0x0000005b00007213 */ /* 0x000fe40000000000 */
[----:B-1----:R-:W-:-:S03]  /*5e40*/  IADD3 R5, R93, -0x1, R91 ;  /* 0xffffffff5d057810 */ /* 0x002fc60007ffe05b */
        /* <DEDUP_REMOVED lines=27> */
.L_x_195:
[----:B------:R-:W-:Y:S05]  /*6000*/  BSYNC B0 ;  /* 0x0000000000007941 */ /* 0x000fea0003800000 */
.L_x_194:
[----:B------:R-:W-:Y:S01]  /*6010*/  IMAD R213, R245, R0, RZ ;  /* 0x00000000f5d57224 */ /* 0x000fe200078e02ff */
[----:B------:R-:W-:Y:S01]  /*6020*/  MOV R17, RZ ;  /* 0x000000ff00117202 */ /* 0x000fe20000000f00 */
[----:B------:R-:W-:Y:S01]  /*6030*/  IMAD.MOV.U32 R18, RZ, RZ, RZ ;  /* 0x000000ffff127224 */ /* 0x000fe200078e00ff */
[----:B------:R-:W-:Y:S01]  /*6040*/  CS2R R66, SRZ ;  /* 0x0000000000427805 */ /* 0x000fe2000001ff00 */
[--C-:B------:R-:W-:Y:S01]  /*6050*/  IMAD.IADD R2, R213, 0x1, R0.reuse ;  /* 0x00000001d5027824 */ /* 0x100fe200078e0200 */
[----:B------:R-:W-:Y:S01]  /*6060*/  PRMT R0, RZ, 0x7610, R0 ;  /* 0x00007610ff007816 */ /* 0x000fe20000000000 */
        /* <DEDUP_REMOVED lines=33> */
[----:B----4-:R-:W-:Y:S01]  /*6280*/  CS2R R38, SRZ ;  /* 0x0000000000267805 */ /* 0x010fe2000001ff00 */
        /* <DEDUP_REMOVED lines=32> */
[----:B------:R-:W-:-:S04]  /*6490*/  ISETP.NE.U32.AND P0, PT, RZ, c[0x0][0x340], PT ;  /* 0x0000d000ff007a0c */ /* 0x000fc80003f05070 */
[----:B------:R-:W-:-:S13]  /*64a0*/  ISETP.NE.AND.EX P2, PT, RZ, c[0x0][0x344], PT, P0 ;  /* 0x0000d100ff007a0c */ /* 0x000fda0003f45300 */
[----:B------:R-:W-:-:S04]  /*64b0*/  @P2 IADD3 R2, P0, R227, c[0x0][0x340], RZ ;  /* 0x0000d000e3022a10 */ /* 0x000fc80007f1e0ff */
[----:B------:R-:W-:-:S05]  /*64c0*/  @P2 IADD3.X R3, R232, c[0x0][0x344], RZ, P0, !PT ;  /* 0x0000d100e8032a10 */ /* 0x000fca00007fe4ff */
[----:B------:R2:W5:Y:S01]  /*64d0*/  @P2 LDG.E R14, [R2.64] ;  /* 0x00000008020e2981 */ /* 0x000562000c1e1900 */
[----:B-1----:R-:W-:Y:S01]  /*64e0*/  IMAD.MOV.U32 R4, RZ, RZ, c[0x0][0x2c4] ;  /* 0x0000b100ff047624 */ /* 0x002fe200078e00ff */
[----:B------:R-:W-:Y:S01]  /*64f0*/  SHF.R.S32.HI R0, RZ, 0x1f, R107 ;  /* 0x0000001fff007819 */ /* 0x000fe2000001146b */
[C---:B------:R-:W-:Y:S01]  /*6500*/  IMAD R12, R229.reuse, 0x80, R208 ;  /* 0x00000080e50c7824 */ /* 0x040fe200078e02d0 */
[----:B------:R-:W-:Y:S02]  /*6510*/  ISETP.NE.U32.AND P0, PT, RZ, c[0x0][0x348], PT ;  /* 0x0000d200ff007a0c */ /* 0x000fe40003f05070 */
[----:B------:R-:W-:Y:S01]  /*6520*/  ISETP.NE.AND P1, PT, R4, 0x1, PT ;  /* 0x000000010400780c */ /* 0x000fe20003f25270 */
[----:B------:R-:W-:Y:S01]  /*6530*/  IMAD R0, R0, c[0x0][0x178], RZ ;  /* 0x00005e0000007a24 */ /* 0x000fe200078e02ff */
[----:B------:R-:W-:Y:S02]  /*6540*/  LEA R4, R229, R218, 0x7 ;  /* 0x000000dae5047211 */ /* 0x000fe400078e38ff */
[----:B------:R-:W-:Y:S01]  /*6550*/  LOP3.LUT R216, R230, 0xffff, RZ, 0xc0, !PT ;  /* 0x0000ffffe6d87812 */ /* 0x000fe200078ec0ff */
[----:B------:R-:W-:Y:S01]  /*6560*/  IMAD R0, R107, c[0x0][0x17c], R0 ;  /* 0x00005f006b007a24 */ /* 0x000fe200078e0200 */
[----:B------:R-:W-:-:S02]  /*6570*/  ISETP.NE.AND.EX P0, PT, RZ, c[0x0][0x34c], PT, P0 ;  /* 0x0000d300ff007a0c */ /* 0x000fc40003f05300 */
[----:B------:R-:W-:Y:S02]  /*6580*/  ISETP.GE.AND P6, PT, R132, c[0x0][0x198], PT ;  /* 0x0000660084007a0c */ /* 0x000fe40003fc6270 */
[----:B------:R-:W-:Y:S02]  /*6590*/  SEL R6, R235, RZ, !P0 ;  /* 0x000000ffeb067207 */ /* 0x000fe40004000000 */
[----:B------:R-:W-:Y:S01]  /*65a0*/  SEL R5, R233, RZ, !P0 ;  /* 0x000000ffe9057207 */ /* 0x000fe20004000000 */
[----:B------:R-:W-:Y:S01]  /*65b0*/  @P1 IMAD.HI.U32 R7, R4, c[0x0][0x2c8], RZ ;  /* 0x0000b20004071a27 */ /* 0x000fe200078e00ff */
[----:B------:R-:W-:Y:S02]  /*65c0*/  ISETP.GE.AND P5, PT, R135, c[0x0][0x198], PT ;  /* 0x0000660087007a0c */ /* 0x000fe40003fa6270 */
[----:B------:R-:W-:Y:S01]  /*65d0*/  ISETP.GE.AND P4, PT, R199, c[0x0][0x198], PT ;  /* 0x00006600c7007a0c */ /* 0x000fe20003f86270 */
[----:B------:R-:W-:Y:S01]  /*65e0*/  IMAD R6, R6, c[0x0][0x1c0], RZ ;  /* 0x0000700006067a24 */ /* 0x000fe200078e02ff */
[----:B------:R-:W-:Y:S01]  /*65f0*/  ISETP.GE.AND P3, PT, R200, c[0x0][0x198], PT ;  /* 0x00006600c8007a0c */ /* 0x000fe20003f66270 */
[----:B--2---:R-:W-:Y:S01]  /*6600*/  IMAD.WIDE.U32 R2, R107, c[0x0][0x178], RZ ;  /* 0x00005e006b027a25 */ /* 0x004fe200078e00ff */
[----:B------:R-:W-:-:S03]  /*6610*/  IADD3 R80, R174, -0x1, RZ ;  /* 0xffffffffae507810 */ /* 0x000fc60007ffe0ff */
[----:B------:R-:W-:Y:S02]  /*6620*/  IMAD.IADD R3, R3, 0x1, R0 ;  /* 0x0000000103037824 */ /* 0x000fe400078e0200 */
[----:B------:R-:W-:Y:S01]  /*6630*/  IMAD.MOV.U32 R0, RZ, RZ, R4 ;  /* 0x000000ffff007224 */ /* 0x000fe200078e0004 */
[----:B------:R-:W-:Y:S01]  /*6640*/  @P1 SHF.R.U32.HI R0, RZ, c[0x0][0x2cc], R7 ;  /* 0x0000b300ff001a19 */ /* 0x000fe20000011607 */
[----:B------:R-:W-:-:S03]  /*6650*/  IMAD.WIDE.U32 R2, R216, c[0x0][0x1b8], R2 ;  /* 0x00006e00d8027a25 */ /* 0x000fc600078e0002 */
[----:B------:R-:W-:Y:S01]  /*6660*/  SHF.R.S32.HI R7, RZ, 0x1f, R0 ;  /* 0x0000001fff077819 */ /* 0x000fe20000011400 */
[----:B------:R-:W-:Y:S02]  /*6670*/  IMAD R3, R216, c[0x0][0x1bc], R3 ;  /* 0x00006f00d8037a24 */ /* 0x000fe400078e0203 */
[C---:B------:R-:W-:Y:S02]  /*6680*/  IMAD R6, R5.reuse, c[0x0][0x1c4], R6 ;  /* 0x0000710005067a24 */ /* 0x040fe400078e0206 */
[----:B------:R-:W-:-:S04]  /*6690*/  IMAD.WIDE.U32 R2, R5, c[0x0][0x1c0], R2 ;  /* 0x0000700005027a25 */ /* 0x000fc800078e0002 */
[----:B------:R-:W-:Y:S01]  /*66a0*/  IMAD.MOV R5, RZ, RZ, -R0 ;  /* 0x000000ffff057224 */ /* 0x000fe200078e0a00 */
[----:B------:R-:W-:-:S03]  /*66b0*/  IADD3 R3, R3, R6, RZ ;  /* 0x0000000603037210 */ /* 0x000fc60007ffe0ff */
[----:B------:R-:W-:Y:S02]  /*66c0*/  IMAD R4, R5, c[0x0][0x2c4], R4 ;  /* 0x0000b10005047a24 */ /* 0x000fe400078e0204 */
[----:B------:R-:W-:Y:S02]  /*66d0*/  IMAD R5, R7, c[0x0][0x1b0], RZ ;  /* 0x00006c0007057a24 */ /* 0x000fe400078e02ff */
[----:B------:R-:W-:-:S04]  /*66e0*/  IMAD.WIDE.U32 R2, R0, c[0x0][0x1b0], R2 ;  /* 0x00006c0000027a25 */ /* 0x000fc800078e0002 */
[----:B------:R-:W-:Y:S01]  /*66f0*/  IMAD R6, R0, c[0x0][0x1b4], R5 ;  /* 0x00006d0000067a24 */ /* 0x000fe200078e0205 */
[----:B------:R-:W-:-:S03]  /*6700*/  SHF.R.S32.HI R5, RZ, 0x1f, R4 ;  /* 0x0000001fff057819 */ /* 0x000fc60000011404 */
[----:B------:R-:W-:Y:S02]  /*6710*/  IMAD.IADD R3, R3, 0x1, R6 ;  /* 0x0000000103037824 */ /* 0x000fe400078e0206 */
[----:B------:R-:W-:Y:S02]  /*6720*/  IMAD R0, R5, c[0x0][0x1a8], RZ ;  /* 0x00006a0005007a24 */ /* 0x000fe400078e02ff */
[----:B------:R-:W-:-:S04]  /*6730*/  IMAD.WIDE.U32 R2, R4, c[0x0][0x1a8], R2 ;  /* 0x00006a0004027a25 */ /* 0x000fc800078e0002 */
[----:B------:R-:W-:Y:S01]  /*6740*/  IMAD R0, R4, c[0x0][0x1ac], R0 ;  /* 0x00006b0004007a24 */ /* 0x000fe200078e0200 */
[----:B------:R-:W-:-:S04]  /*6750*/  LEA R13, P0, R2, c[0x0][0x160], 0x1 ;  /* 0x00005800020d7a11 */ /* 0x000fc800078008ff */
[----:B------:R-:W-:-:S04]  /*6760*/  IADD3 R0, R3, R0, RZ ;  /* 0x0000000003007210 */ /* 0x000fc80007ffe0ff */
[----:B------:R-:W-:Y:S02]  /*6770*/  LEA.HI.X R5, R2, c[0x0][0x164], R0, 0x1, P0 ;  /* 0x0000590002057a11 */ /* 0x000fe400000f0c00 */
[----:B------:R-:W-:Y:S01]  /*6780*/  @!P2 MOV R14, R233 ;  /* 0x000000e9000ea202 */ /* 0x000fe20000000f00 */
[----:B------:R-:W-:Y:S05]  /*6790*/  BRA.DIV ~URZ, `(.L_x_197) ;  /* 0x00010f727f007947 */ /* 0x000fea000b800000 */
[----:B------:R1:W2:Y:S02]  /*67a0*/  SHFL.IDX PT, R4, R5, RZ, 0x181f ;  /* 0x00181fff05047589 */ /* 0x0002a400000e0000 */
.L_x_338:
[----:B------:R-:W-:Y:S05]  /*67b0*/  BRA.DIV ~URZ, `(.L_x_198) ;  /* 0x00010fc27f007947 */ /* 0x000fea000b800000 */
[----:B------:R3:W4:Y:S02]  /*67c0*/  SHFL.IDX PT, R0, R13, RZ, 0x181f ;  /* 0x00181fff0d007589 */ /* 0x00072400000e0000 */
.L_x_339:
[----:B------:R-:W-:Y:S01]  /*67d0*/  IMAD R37, R110, c[0x0][0x2c4], RZ ;  /* 0x0000b1006e257a24 */ /* 0x000fe200078e02ff */
[----:B------:R-:W-:Y:S01]  /*67e0*/  LOP3.LUT R207, R207, 0xfffffffd, RZ, 0xc0, !PT ;  /* 0xfffffffdcfcf7812 */ /* 0x000fe200078ec0ff */
[----:B------:R-:W-:Y:S03]  /*67f0*/  BSSY B0, `(.L_x_199) ;  /* 0x0000013000007945 */ /* 0x000fe60003800000 */
[----:B------:R-:W-:-:S13]  /*6800*/  ISETP.GE.AND P0, PT, R12, R37, PT ;  /* 0x000000250c00720c */ /* 0x000fda0003f06270 */
[----:B------:R-:W-:Y:S01]  /*6810*/  @P0 LOP3.LUT R207, R207, 0x2, RZ, 0xfc, !PT ;  /* 0x00000002cfcf0812 */ /* 0x000fe200078efcff */
[----:B------:R-:W-:Y:S05]  /*6820*/  @P0 BRA `(.L_x_200) ;  /* 0x000000f000000947 */ /* 0x000fea0003800000 */
[-C--:B----4-:R-:W-:Y:S02]  /*6830*/  LEA R10, P0, R132, R0.reuse, 0x1 ;  /* 0x00000000840a7211 */ /* 0x090fe400078008ff */
[----:B------:R-:W-:Y:S02]  /*6840*/  LEA R8, P2, R204, R0, 0x1 ;  /* 0x00000000cc087211 */ /* 0x000fe400078408ff */
[----:B--2---:R-:W-:Y:S02]  /*6850*/  LEA.HI.X R11, R132, R4, R133, 0x1, P0 ;  /* 0x00000004840b7211 */ /* 0x004fe400000f0c85 */
[-C--:B------:R-:W-:Y:S02]  /*6860*/  LEA R6, P1, R199, R0.reuse, 0x1 ;  /* 0x00000000c7067211 */ /* 0x080fe400078208ff */
[----:B------:R-:W-:Y:S01]  /*6870*/  LEA R2, P0, R200, R0, 0x1 ;  /* 0x00000000c8027211 */ /* 0x000fe200078008ff */
[----:B------:R-:W-:Y:S01]  /*6880*/  @!PT LDS RZ, [RZ] ;  /* 0x00000000fffff984 */ /* 0x000fe20000000800 */
[----:B------:R-:W-:Y:S01]  /*6890*/  @!PT LDS RZ, [RZ] ;  /* 0x00000000fffff984 */ /* 0x000fe20000000800 */
[----:B------:R-:W-:Y:S01]  /*68a0*/  @!PT LDS RZ, [RZ] ;  /* 0x00000000fffff984 */ /* 0x000fe20000000800 */
[----:B------:R2:W-:Y:S01]  /*68b0*/  LDGSTS.E.BYPASS.LTC128B.128 [R198+0x10080], [R10.64], !P6 ;  /* 0x100800000ac67fae */ /* 0x0005e2000f101d48 */
[----:B------:R-:W-:-:S02]  /*68c0*/  LEA.HI.X R9, R204, R4, R209, 0x1, P2 ;  /* 0x00000004cc097211 */ /* 0x000fc400010f0cd1 */
[-C--:B------:R-:W-:Y:S02]  /*68d0*/  LEA.HI.X R7, R199, R4.reuse, R211, 0x1, P1 ;  /* 0x00000004c7077211 */ /* 0x080fe400008f0cd3 */
[----:B------:R-:W-:Y:S01]  /*68e0*/  LEA.HI.X R3, R200, R4, R210, 0x1, P0 ;  /* 0x00000004c8037211 */ /* 0x000fe200000f0cd2 */
[----:B------:R2:W-:Y:S04]  /*68f0*/  LDGSTS.E.BYPASS.LTC128B.128 [R198+0x14080], [R8.64], !P5 ;  /* 0x1408000008c67fae */ /* 0x0005e8000e901d48 */
[----:B------:R2:W-:Y:S04]  /*6900*/  LDGSTS.E.BYPASS.LTC128B.128 [R198+0x18080], [R6.64], !P4 ;  /* 0x1808000006c67fae */ /* 0x0005e8000e101d48 */
[----:B------:R2:W-:Y:S02]  /*6910*/  LDGSTS.E.BYPASS.LTC128B.128 [R198+0x1c080], [R2.64], !P3 ;  /* 0x1c08000002c67fae */ /* 0x0005e4000d901d48 */
.L_x_200:
[----:B------:R-:W-:Y:S05]  /*6920*/  BSYNC B0 ;  /* 0x0000000000007941 */ /* 0x000fea0003800000 */
.L_x_199:
[----:B------:R-:W-:Y:S05]  /*6930*/  BRA.DIV ~URZ, `(.L_x_201) ;  /* 0x00010eb27f007947 */ /* 0x000fea000b800000 */
[----:B--2---:R2:W1:Y:S04]  /*6940*/  SHFL.IDX PT, R4, R5, 0x1, 0x181f ;  /* 0x00381f0005047f89 */ /* 0x00446800000e0000 */
[----:B----4-:R2:W4:Y:S02]  /*6950*/  SHFL.IDX PT, R0, R13, 0x1, 0x181f ;  /* 0x00381f000d007f89 */ /* 0x01052400000e0000 */
.L_x_340:
[----:B------:R-:W-:Y:S01]  /*6960*/  IADD3 R2, R12, 0x20, RZ ;  /* 0x000000200c027810 */ /* 0x000fe20007ffe0ff */
[----:B------:R-:W-:Y:S03]  /*6970*/  BSSY B0, `(.L_x_202) ;  /* 0x0000012000007945 */ /* 0x000fe60003800000 */
[----:B------:R-:W-:-:S13]  /*6980*/  ISETP.GE.AND P0, PT, R2, R37, PT ;  /* 0x000000250200720c */ /* 0x000fda0003f06270 */
[----:B------:R-:W-:Y:S05]  /*6990*/  @P0 BRA `(.L_x_203) ;  /* 0x000000f000000947 */ /* 0x000fea0003800000 */
[-C--:B----4-:R-:W-:Y:S02]  /*69a0*/  LEA R10, P0, R132, R0.reuse, 0x1 ;  /* 0x00000000840a7211 */ /* 0x090fe400078008ff */
[----:B------:R-:W-:Y:S02]  /*69b0*/  LEA R8, P2, R204, R0, 0x1 ;  /* 0x00000000cc087211 */ /* 0x000fe400078408ff */
[----:B-1----:R-:W-:Y:S02]  /*69c0*/  LEA.HI.X R11, R132, R4, R133, 0x1, P0 ;  /* 0x00000004840b7211 */ /* 0x002fe400000f0c85 */
        /* <DEDUP_REMOVED lines=12> */
.L_x_203:
[----:B------:R-:W-:Y:S05]  /*6a90*/  BSYNC B0 ;  /* 0x0000000000007941 */ /* 0x000fea0003800000 */
.L_x_202:
[----:B------:R-:W-:Y:S05]  /*6aa0*/  BRA.DIV ~URZ, `(.L_x_204) ;  /* 0x00010e127f007947 */ /* 0x000fea000b800000 */
[----:B-1----:R1:W2:Y:S02]  /*6ab0*/  SHFL.IDX PT, R4, R5, 0x2, 0x181f ;  /* 0x00581f0005047f89 */ /* 0x0022a400000e0000 */
.L_x_341:
[----:B------:R-:W-:Y:S05]  /*6ac0*/  BRA.DIV ~URZ, `(.L_x_205) ;  /* 0x00010e627f007947 */ /* 0x000fea000b800000 */
[----:B----4-:R4:W1:Y:S02]  /*6ad0*/  SHFL.IDX PT, R0, R13, 0x2, 0x181f ;  /* 0x00581f000d007f89 */ /* 0x01086400000e0000 */
.L_x_342:
[----:B------:R-:W-:Y:S01]  /*6ae0*/  IADD3 R2, R12, 0x40, RZ ;  /* 0x000000400c027810 */ /* 0x000fe20007ffe0ff */
[----:B------:R-:W-:Y:S03]  /*6af0*/  BSSY B0, `(.L_x_206) ;  /* 0x0000012000007945 */ /* 0x000fe60003800000 */
[----:B------:R-:W-:-:S13]  /*6b00*/  ISETP.GE.AND P0, PT, R2, R37, PT ;  /* 0x000000250200720c */ /* 0x000fda0003f06270 */
[----:B------:R-:W-:Y:S05]  /*6b10*/  @P0 BRA `(.L_x_207) ;  /* 0x000000f000000947 */ /* 0x000fea0003800000 */
[-C--:B-1----:R-:W-:Y:S02]  /*6b20*/  LEA R10, P0, R132, R0.reuse, 0x1 ;  /* 0x00000000840a7211 */ /* 0x082fe400078008ff */
        /* <DEDUP_REMOVED lines=14> */
.L_x_207:
[----:B------:R-:W-:Y:S05]  /*6c10*/  BSYNC B0 ;  /* 0x0000000000007941 */ /* 0x000fea0003800000 */
.L_x_206:
[----:B------:R-:W-:Y:S05]  /*6c20*/  BRA.DIV ~URZ, `(.L_x_208) ;  /* 0x00010d727f007947 */ /* 0x000fea000b800000 */
[----:B--2---:R2:W3:Y:S04]  /*6c30*/  SHFL.IDX PT, R4, R5, 0x3, 0x181f ;  /* 0x00781f0005047f89 */ /* 0x0044e800000e0000 */
[----:B-1----:R2:W1:Y:S02]  /*6c40*/  SHFL.IDX PT, R0, R13, 0x3, 0x181f ;  /* 0x00781f000d007f89 */ /* 0x00246400000e0000 */
.L_x_343:
[----:B------:R-:W-:Y:S01]  /*6c50*/  IADD3 R2, R12, 0x60, RZ ;  /* 0x000000600c027810 */ /* 0x000fe20007ffe0ff */
[----:B-----5:R-:W-:Y:S01]  /*6c60*/  IMAD.WIDE.U32 R222, R14, c[0x0][0x2b0], RZ ;  /* 0x0000ac000ede7a25 */ /* 0x020fe200078e00ff */
[----:B------:R-:W-:-:S02]  /*6c70*/  ISETP.GE.AND P2, PT, R132, c[0x0][0x1d4], PT ;  /* 0x0000750084007a0c */ /* 0x000fc40003f46270 */
[----:B------:R-:W-:Y:S02]  /*6c80*/  ISETP.GE.AND P0, PT, R2, R37, PT ;  /* 0x000000250200720c */ /* 0x000fe40003f06270 */
[----:B------:R-:W-:-:S09]  /*6c90*/  LOP3.LUT R207, R207, 0xfffffffe, RZ, 0xc0, !PT ;  /* 0xfffffffecfcf7812 */ /* 0x000fd200078ec0ff */
[----:B------:R-:W-:Y:S02]  /*6ca0*/  @P2 LOP3.LUT R207, R207, 0x1, RZ, 0xfc, !PT ;  /* 0x00000001cfcf2812 */ /* 0x000fe400078efcff */
[----:B-1----:R-:W-:-:S04]  /*6cb0*/  @!P0 LEA R10, P1, R132, R0, 0x1 ;  /* 0x00000000840a8211 */ /* 0x002fc800078208ff */
[----:B---3--:R-:W-:Y:S02]  /*6cc0*/  @!P0 LEA.HI.X R11, R132, R4, R133, 0x1, P1 ;  /* 0x00000004840b8211 */ /* 0x008fe400008f0c85 */
[----:B------:R-:W-:-:S03]  /*6cd0*/  @!P0 LEA R8, P1, R204, R0, 0x1 ;  /* 0x00000000cc088211 */ /* 0x000fc600078208ff */
[----:B------:R-:W-:Y:S01]  /*6ce0*/  @!PT LDS RZ, [RZ] ;  /* 0x00000000fffff984 */ /* 0x000fe20000000800 */
[----:B------:R-:W-:Y:S01]  /*6cf0*/  @!PT LDS RZ, [RZ] ;  /* 0x00000000fffff984 */ /* 0x000fe20000000800 */
[----:B------:R-:W-:Y:S01]  /*6d00*/  @!PT LDS RZ, [RZ] ;  /* 0x00000000fffff984 */ /* 0x000fe20000000800 */
[----:B------:R1:W-:Y:S01]  /*6d10*/  @!P0 LDGSTS.E.BYPASS.LTC128B.128 [R234+0x3000], [R10.64], !P6 ;  /* 0x030000000aea8fae */ /* 0x0003e2000f101d48 */
[----:B------:R-:W-:Y:S02]  /*6d20*/  @!P0 LEA.HI.X R9, R204, R4, R209, 0x1, P1 ;  /* 0x00000004cc098211 */ /* 0x000fe400008f0cd1 */
[----:B------:R-:W-:-:S03]  /*6d30*/  @!P0 LEA R6, P1, R199, R0, 0x1 ;  /* 0x00000000c7068211 */ /* 0x000fc600078208ff */
[----:B------:R1:W-:Y:S01]  /*6d40*/  @!P0 LDGSTS.E.BYPASS.LTC128B.128 [R234+0x7000], [R8.64], !P5 ;  /* 0x0700000008ea8fae */ /* 0x0003e2000e901d48 */
[----:B------:R-:W-:Y:S02]  /*6d50*/  @!P0 LEA.HI.X R7, R199, R4, R211, 0x1, P1 ;  /* 0x00000004c7078211 */ /* 0x000fe400008f0cd3 */
[C---:B------:R-:W-:Y:S02]  /*6d60*/  @!P0 LEA R2, P1, R200.reuse, R0, 0x1 ;  /* 0x00000000c8028211 */ /* 0x040fe400078208ff */
[----:B------:R-:W-:Y:S01]  /*6d70*/  SHF.R.S32.HI R0, RZ, 0x1f, R14 ;  /* 0x0000001fff007819 */ /* 0x000fe2000001140e */
[----:B------:R1:W-:Y:S01]  /*6d80*/  @!P0 LDGSTS.E.BYPASS.LTC128B.128 [R234+0xb000], [R6.64], !P4 ;  /* 0x0b00000006ea8fae */ /* 0x0003e2000e101d48 */
[----:B------:R-:W-:Y:S02]  /*6d90*/  @!P0 LEA.HI.X R3, R200, R4, R210, 0x1, P1 ;  /* 0x00000004c8038211 */ /* 0x000fe400008f0cd2 */
[----:B------:R-:W-:Y:S01]  /*6da0*/  ISETP.GE.AND P5, PT, R135, c[0x0][0x1d4], PT ;  /* 0x0000750087007a0c */ /* 0x000fe20003fa6270 */
[----:B------:R-:W-:Y:S01]  /*6db0*/  IMAD R0, R0, c[0x0][0x2b0], RZ ;  /* 0x0000ac0000007a24 */ /* 0x000fe200078e02ff */
[----:B------:R-:W-:Y:S01]  /*6dc0*/  ISETP.GE.AND P4, PT, R199, c[0x0][0x1d4], PT ;  /* 0x00007500c7007a0c */ /* 0x000fe20003f86270 */
[----:B------:R1:W-:Y:S01]  /*6dd0*/  @!P0 LDGSTS.E.BYPASS.LTC128B.128 [R234+0xf000], [R2.64], !P3 ;  /* 0x0f00000002ea8fae */ /* 0x0003e2000d901d48 */
[----:B------:R-:W-:Y:S01]  /*6de0*/  ISETP.GE.AND P3, PT, R200, c[0x0][0x1d4], PT ;  /* 0x00007500c8007a0c */ /* 0x000fe20003f66270 */
[----:B------:R-:W-:-:S02]  /*6df0*/  IMAD R0, R14, c[0x0][0x2b4], R0 ;  /* 0x0000ad000e007a24 */ /* 0x000fc400078e0200 */
[----:B------:R-:W0:Y:S01]  /*6e00*/  LDGDEPBAR ;  /* 0x00000000000079af */ /* 0x000e220000000000 */
[----:B------:R-:W-:Y:S01]  /*6e10*/  WARPSYNC 0xffffffff ;  /* 0xffffffff00007948 */ /* 0x000fe20003800000 */
[----:B------:R-:W-:Y:S02]  /*6e20*/  IMAD.IADD R225, R223, 0x1, R0 ;  /* 0x00000001dfe17824 */ /* 0x000fe400078e0200 */
[----:B------:R-:W-:Y:S01]  /*6e30*/  IMAD.MOV.U32 R0, RZ, RZ, c[0x0][0x2b8] ;  /* 0x0000ae00ff007624 */ /* 0x000fe200078e00ff */
[----:B------:R-:W-:Y:S01]  /*6e40*/  BAR.SYNC.DEFER_BLOCKING 0x0 ;  /* 0x0000000000007b1d */ /* 0x000fe20000010000 */
[----:B-1----:R-:W-:Y:S02]  /*6e50*/  IMAD R2, R80, 0x20, R218 ;  /* 0x0000002050027824 */ /* 0x002fe400078e02da */
[----:B------:R-:W-:Y:S01]  /*6e60*/  IMAD.MOV.U32 R202, RZ, RZ, RZ ;  /* 0x000000ffffca7224 */ /* 0x000fe200078e00ff */
[----:B------:R-:W-:Y:S02]  /*6e70*/  ISETP.NE.AND P6, PT, R0, 0x1, PT ;  /* 0x000000010000780c */ /* 0x000fe40003fc5270 */
[C---:B------:R-:W-:Y:S01]  /*6e80*/  ISETP.GE.AND P0, PT, R2.reuse, R106, PT ;  /* 0x0000006a0200720c */ /* 0x040fe20003f06270 */
[----:B------:R-:W-:-:S03]  /*6e90*/  IMAD.IADD R2, R2, 0x1, R226 ;  /* 0x0000000102027824 */ /* 0x000fc600078e02e2 */
[----:B------:R-:W-:Y:S01]  /*6ea0*/  ISETP.GT.OR P0, PT, R218, 0x1f, P0 ;  /* 0x0000001fda00780c */ /* 0x000fe20000704670 */
[----:B------:R-:W-:-:S06]  /*6eb0*/  IMAD.MOV.U32 R0, RZ, RZ, R2 ;  /* 0x000000ffff007224 */ /* 0x000fcc00078e0002 */
[----:B------:R-:W-:-:S05]  /*6ec0*/  @P6 IMAD.HI.U32 R3, R2, c[0x0][0x2bc], RZ ;  /* 0x0000af0002036a27 */ /* 0x000fca00078e00ff */
[----:B------:R-:W-:-:S04]  /*6ed0*/  @P6 SHF.R.U32.HI R0, RZ, c[0x0][0x2c0], R3 ;  /* 0x0000b000ff006a19 */ /* 0x000fc80000011603 */
[----:B------:R-:W-:-:S04]  /*6ee0*/  @!P0 IADD3 R3, P1, R0, R222, RZ ;  /* 0x000000de00038210 */ /* 0x000fc80007f3e0ff */
[----:B--2---:R-:W-:Y:S02]  /*6ef0*/  @!P0 LEA.HI.X.SX32 R5, R0, R225, 0x1, P1 ;  /* 0x000000e100058211 */ /* 0x004fe400008f0eff */
[----:B------:R-:W-:-:S04]  /*6f00*/  @!P0 LEA R4, P1, R3, c[0x0][0x2a0], 0x2 ;  /* 0x0000a80003048a11 */ /* 0x000fc800078210ff */
[----:B------:R-:W-:-:S05]  /*6f10*/  @!P0 LEA.HI.X R5, R3, c[0x0][0x2a4], R5, 0x2, P1 ;  /* 0x0000a90003058a11 */ /* 0x000fca00008f1405 */
[----:B------:R-:W2:Y:S01]  /*6f20*/  @!P0 LDG.E R202, [R4.64] ;  /* 0x0000000804ca8981 */ /* 0x000ea2000c1e1900 */
[----:B------:R-:W-:Y:S02]  /*6f30*/  IMAD.MOV R0, RZ, RZ, -R0 ;  /* 0x000000ffff007224 */ /* 0x000fe400078e0a00 */
[----:B------:R-:W-:-:S04]  /*6f40*/  IMAD.WIDE.U32 R220, R216, c[0x0][0x1e8], RZ ;  /* 0x00007a00d8dc7a25 */ /* 0x000fc800078e00ff */
[----:B------:R-:W-:Y:S02]  /*6f50*/  IMAD R203, R0, c[0x0][0x2b8], R2 ;  /* 0x0000ae0000cb7a24 */ /* 0x000fe400078e0202 */
[----:B------:R-:W-:Y:S02]  /*6f60*/  IMAD R224, R216, c[0x0][0x1ec], R221 ;  /* 0x00007b00d8e07a24 */ /* 0x000fe400078e02dd */
[----:B------:R-:W-:Y:S01]  /*6f70*/  IMAD.WIDE.U32 R2, R203, c[0x0][0x1e0], RZ ;  /* 0x00007800cb027a25 */ /* 0x000fe200078e00ff */
[----:B------:R-:W-:-:S03]  /*6f80*/  SHF.R.S32.HI R47, RZ, 0x1f, R203 ;  /* 0x0000001fff2f7819 */ /* 0x000fc600000114cb */
[----:B------:R-:W-:Y:S02]  /*6f90*/  IMAD R106, R80, -0x20, R106 ;  /* 0xffffffe0506a7824 */ /* 0x000fe400078e026a */
[----:B------:R-:W-:-:S04]  /*6fa0*/  IMAD R0, R47, c[0x0][0x1e0], RZ ;  /* 0x000078002f007a24 */ /* 0x000fc800078e02ff */
[----:B------:R-:W-:-:S04]  /*6fb0*/  IMAD R0, R203, c[0x0][0x1e4], R0 ;  /* 0x00007900cb007a24 */ /* 0x000fc800078e0200 */
[----:B------:R-:W-:Y:S01]  /*6fc0*/  IMAD.IADD R3, R3, 0x1, R0 ;  /* 0x0000000103037824 */ /* 0x000fe200078e0200 */
[----:B--2---:R-:W-:-:S03]  /*6fd0*/  SHF.R.S32.HI R48, RZ, 0x1f, R202 ;  /* 0x0000001fff307819 */ /* 0x004fc600000114ca */
[----:B------:R-:W-:-:S04]  /*6fe0*/  IMAD.WIDE.U32 R2, R202, c[0x0][0x1f0], R2 ;  /* 0x00007c00ca027a25 */ /* 0x000fc800078e0002 */
[----:B------:R-:W-:-:S04]  /*6ff0*/  IMAD R0, R48, c[0x0][0x1f0], RZ ;  /* 0x00007c0030007a24 */ /* 0x000fc800078e02ff */
[----:B------:R-:W-:Y:S01]  /*7000*/  IMAD R4, R202, c[0x0][0x1f4], R0 ;  /* 0x00007d00ca047a24 */ /* 0x000fe200078e0200 */
[----:B------:R-:W-:-:S04]  /*7010*/  IADD3 R0, P0, R2, R220, RZ ;  /* 0x000000dc02007210 */ /* 0x000fc80007f1e0ff */
[----:B------:R-:W-:Y:S02]  /*7020*/  IADD3.X R2, R224, R3, R4, P0, !PT ;  /* 0x00000003e0027210 */ /* 0x000fe400007fe404 */
[----:B------:R-:W-:-:S04]  /*7030*/  LEA R3, P0, R0, c[0x0][0x1c8], 0x1 ;  /* 0x0000720000037a11 */ /* 0x000fc800078008ff */
[----:B------:R-:W-:Y:S02]  /*7040*/  LEA.HI.X R2, R0, c[0x0][0x1cc], R2, 0x1, P0 ;  /* 0x0000730000027a11 */ /* 0x000fe400000f0c02 */
[----:B------:R1:W2:Y:S04]  /*7050*/  SHFL.IDX PT, R0, R3, RZ, 0x181f ;  /* 0x00181fff03007589 */ /* 0x0002a800000e0000 */
[----:B------:R-:W3:Y:S01]  /*7060*/  SHFL.IDX PT, R2, R2, RZ, 0x181f ;  /* 0x00181fff02027589 */ /* 0x000ee200000e0000 */
[----:B-1----:R-:W-:-:S05]  /*7070*/  IMAD.IADD R3, R106, 0x1, -R208 ;  /* 0x000000016a037824 */ /* 0x002fca00078e0ad0 */
[----:B------:R-:W-:-:S13]  /*7080*/  ISETP.GE.AND P0, PT, R3, 0x1, PT ;  /* 0x000000010300780c */ /* 0x000fda0003f06270 */
[----:B--2---:R-:W-:-:S04]  /*7090*/  @P0 LEA R10, P1, R132, R0, 0x1 ;  /* 0x00000000840a0211 */ /* 0x004fc800078208ff */
[----:B---3--:R-:W-:Y:S02]  /*70a0*/  @P0 LEA.HI.X R11, R132, R2, R133, 0x1, P1 ;  /* 0x00000002840b0211 */ /* 0x008fe400008f0c85 */
[----:B------:R-:W-:-:S03]  /*70b0*/  @P0 LEA R8, P1, R204, R0, 0x1 ;  /* 0x00000000cc080211 */ /* 0x000fc600078208ff */
[----:B------:R-:W-:Y:S01]  /*70c0*/  @!PT LDS RZ, [RZ] ;  /* 0x00000000fffff984 */ /* 0x000fe20000000800 */
[----:B------:R1:W-:Y:S01]  /*70d0*/  @P0 LDGSTS.E.BYPASS.LTC128B.128 [R198+0xc080], [R10.64], !P2 ;  /* 0x0c0800000ac60fae */ /* 0x0003e2000d101d48 */
[----:B------:R-:W-:Y:S02]  /*70e0*/  @P0 LEA.HI.X R9, R204, R2, R209, 0x1, P1 ;  /* 0x00000002cc090211 */ /* 0x000fe400008f0cd1 */
[----:B------:R-:W-:-:S03]  /*70f0*/  @P0 LEA R6, P1, R199, R0, 0x1 ;  /* 0x00000000c7060211 */ /* 0x000fc600078208ff */
[----:B------:R1:W-:Y:S01]  /*7100*/  @P0 LDGSTS.E.BYPASS.LTC128B.128 [R198+0xd080], [R8.64], !P5 ;  /* 0x0d08000008c60fae */ /* 0x0003e2000e901d48 */
[----:B------:R-:W-:Y:S02]  /*7110*/  @P0 LEA.HI.X R7, R199, R2, R211, 0x1, P1 ;  /* 0x00000002c7070211 */ /* 0x000fe400008f0cd3 */
[----:B------:R-:W-:-:S03]  /*7120*/  @P0 LEA R4, P1, R200, R0, 0x1 ;  /* 0x00000000c8040211 */ /* 0x000fc600078208ff */
[----:B------:R1:W-:Y:S01]  /*7130*/  @P0 LDGSTS.E.BYPASS.LTC128B.128 [R198+0xe080], [R6.64], !P4 ;  /* 0x0e08000006c60fae */ /* 0x0003e2000e101d48 */
[----:B------:R-:W-:-:S05]  /*7140*/  @P0 LEA.HI.X R5, R200, R2, R210, 0x1, P1 ;  /* 0x00000002c8050211 */ /* 0x000fca00008f0cd2 */
[----:B------:R1:W-:Y:S01]  /*7150*/  @P0 LDGSTS.E.BYPASS.LTC128B.128 [R198+0xf080], [R4.64], !P3 ;  /* 0x0f08000004c60fae */ /* 0x0003e2000d901d48 */
[----:B------:R-:W-:-:S03]  /*7160*/  ISETP.LT.AND P0, PT, RZ, c[0x0][0x27c], PT ;  /* 0x00009f00ff007a0c */ /* 0x000fc60003f01270 */
[----:B------:R-:W0:Y:S10]  /*7170*/  LDGDEPBAR ;  /* 0x00000000000079af */ /* 0x000e340000000000 */
[----:B------:R-:W-:Y:S05]  /*7180*/  @P0 BRA `(.L_x_209) ;  /* 0x0000002000000947 */ /* 0x000fea0003800000 */
[----:B------:R-:W-:-:S04]  /*7190*/  DEPBAR.LE SB0, 0x1 ;  /* 0x000080400000791a */ /* 0x000fc80000000000 */
[----:B------:R-:W-:Y:S05]  /*71a0*/  BRA `(.L_x_210) ;  /* 0x0000687000007947 */ /* 0x000fea0003800000 */
.L_x_209:
[----:B------:R-:W-:Y:S01]  /*71b0*/  SHF.R.S32.HI R0, RZ, 0x1f, R92 ;  /* 0x0000001fff007819 */ /* 0x000fe2000001145c */
[----:B-1----:R-:W-:Y:S01]  /*71c0*/  IMAD.WIDE.U32 R4, R92, c[0x0][0x280], RZ ;  /* 0x0000a0005c047a25 */ /* 0x002fe200078e00ff */
[----:B------:R-:W-:Y:S01]  /*71d0*/  ULDC.U8 UR4, c[0x0][0x298] ;  /* 0x0000a60000047ab9 */ /* 0x000fe20000000000 */
[----:B------:R-:W-:Y:S02]  /*71e0*/  BSSY B2, `(.L_x_210) ;  /* 0x0000683000027945 */ /* 0x000fe40003800000 */
[----:B------:R-:W-:Y:S01]  /*71f0*/  IMAD R2, R0, c[0x0][0x280], RZ ;  /* 0x0000a00000027a24 */ /* 0x000fe200078e02ff */
[----:B------:R-:W-:Y:S01]  /*7200*/  LEA R7, P0, R4, c[0x0][0x270], 0x1 ;  /* 0x00009c0004077a11 */ /* 0x000fe200078008ff */
[----:B------:R-:W-:Y:S02]  /*7210*/  IMAD R0, R0, c[0x0][0x290], RZ ;  /* 0x0000a40000007a24 */ /* 0x000fe400078e02ff */
[C---:B------:R-:W-:Y:S02]  /*7220*/  IMAD R6, R92.reuse, c[0x0][0x284], R2 ;  /* 0x0000a1005c067a24 */ /* 0x040fe400078e0202 */
[----:B------:R-:W-:-:S03]  /*7230*/  IMAD.WIDE.U32 R2, R92, c[0x0][0x290], RZ ;  /* 0x0000a4005c027a25 */ /* 0x000fc600078e00ff */
[----:B------:R-:W-:Y:S01]  /*7240*/  IADD3 R6, R6, R5, RZ ;  /* 0x0000000506067210 */ /* 0x000fe20007ffe0ff */
[----:B------:R-:W-:-:S03]  /*7250*/  IMAD R5, R92, c[0x0][0x294], R0 ;  /* 0x0000a5005c057a24 */ /* 0x000fc600078e0200 */
[----:B------:R-:W-:Y:S02]  /*7260*/  LEA.HI.X R0, R4, c[0x0][0x274], R6, 0x1, P0 ;  /* 0x00009d0004007a11 */ /* 0x000fe400000f0c06 */
[----:B------:R-:W-:Y:S02]  /*7270*/  LEA R6, P0, R2, c[0x0][0x288], 0x1 ;  /* 0x0000a20002067a11 */ /* 0x000fe400078008ff */
[----:B------:R-:W-:-:S04]  /*7280*/  IADD3 R3, R5, R3, RZ ;  /* 0x0000000305037210 */ /* 0x000fc80007ffe0ff */
[----:B------:R-:W-:Y:S02]  /*7290*/  LEA.HI.X R2, R2, c[0x0][0x28c], R3, 0x1, P0 ;  /* 0x0000a30002027a11 */ /* 0x000fe400000f0c03 */
[----:B------:R-:W-:-:S13]  /*72a0*/  ISETP.NE.AND P0, PT, RZ, UR4, PT ;  /* 0x00000004ff007c0c */ /* 0x000fda000bf05270 */
[----:B------:R-:W-:Y:S05]  /*72b0*/  @!P0 BRA `(.L_x_211) ;  /* 0x0000316000008947 */ /* 0x000fea0003800000 */
[----:B------:R-:W-:Y:S01]  /*72c0*/  LOP3.LUT P1, RZ, R207, 0x2, RZ, 0xc0, !PT ;  /* 0x00000002cfff7812 */ /* 0x000fe2000782c0ff */
[----:B------:R-:W1:Y:S01]  /*72d0*/  SHFL.IDX PT, R3, R2, RZ, 0x181f ;  /* 0x00181fff02037589 */ /* 0x000e6200000e0000 */
[----:B------:R-:W-:Y:S01]  /*72e0*/  BSSY B0, `(.L_x_212) ;  /* 0x0000035000007945 */ /* 0x000fe20003800000 */
[----:B------:R-:W-:Y:S01]  /*72f0*/  CS2R R20, SRZ ;  /* 0x0000000000147805 */ /* 0x000fe2000001ff00 */
[----:B------:R-:W-:Y:S01]  /*7300*/  CS2R R18, SRZ ;  /* 0x0000000000127805 */ /* 0x000fe2000001ff00 */
[----:B------:R-:W2:Y:S01]  /*7310*/  SHFL.IDX PT, R5, R0, RZ, 0x181f ;  /* 0x00181fff00057589 */ /* 0x000ea200000e0000 */
[----:B------:R-:W-:Y:S01]  /*7320*/  CS2R R16, SRZ ;  /* 0x0000000000107805 */ /* 0x000fe2000001ff00 */
[----:B------:R-:W-:Y:S01]  /*7330*/  CS2R R14, SRZ ;  /* 0x00000000000e7805 */ /* 0x000fe2000001ff00 */
[----:B----4-:R-:W-:Y:S01]  /*7340*/  CS2R R12, SRZ ;  /* 0x00000000000c7805 */ /* 0x010fe2000001ff00 */
[----:B------:R-:W3:Y:S01]  /*7350*/  SHFL.IDX PT, R4, R7, RZ, 0x181f ;  /* 0x00181fff07047589 */ /* 0x000ee200000e0000 */
[----:B------:R-:W-:Y:S01]  /*7360*/  CS2R R10, SRZ ;  /* 0x00000000000a7805 */ /* 0x000fe2000001ff00 */
[----:B------:R-:W-:-:S02]  /*7370*/  CS2R R8, SRZ ;  /* 0x0000000000087805 */ /* 0x000fc4000001ff00 */
[----:B------:R4:W1:Y:S02]  /*7380*/  SHFL.IDX PT, R2, R6, RZ, 0x181f ;  /* 0x00181fff06027589 */ /* 0x00086400000e0000 */
[----:B----4-:R-:W-:Y:S01]  /*7390*/  CS2R R6, SRZ ;  /* 0x0000000000067805 */ /* 0x010fe2000001ff00 */
[----:B------:R-:W-:Y:S05]  /*73a0*/  @P1 BRA `(.L_x_213) ;  /* 0x0000028000001947 */ /* 0x000fea0003800000 */
[----:B-123--:R-:W2:Y:S04]  /*73b0*/  LDL R27, [R1+0x38] ;  /* 0x00003800011b7983 */ /* 0x00eea80000100800 */
[----:B------:R-:W3:Y:S04]  /*73c0*/  LDL R26, [R1+0x34] ;  /* 0x00003400011a7983 */ /* 0x000ee80000100800 */
[----:B------:R-:W4:Y:S04]  /*73d0*/  LDL R25, [R1+0x3c] ;  /* 0x00003c0001197983 */ /* 0x000f280000100800 */
[----:B------:R-:W4:Y:S04]  /*73e0*/  LDL R24, [R1+0x30] ;  /* 0x0000300001187983 */ /* 0x000f280000100800 */
[----:B------:R-:W4:Y:S04]  /*73f0*/  LDL R23, [R1+0x40] ;  /* 0x0000400001177983 */ /* 0x000f280000100800 */
[----:B------:R-:W4:Y:S01]  /*7400*/  LDL R22, [R1+0x2c] ;  /* 0x00002c0001167983 */ /* 0x000f220000100800 */
[----:B------:R-:W-:Y:S01]  /*7410*/  ISETP.GE.AND P0, PT, R138, c[0x0][0x27c], PT ;  /* 0x00009f008a007a0c */ /* 0x000fe20003f06270 */
[----:B------:R-:W-:Y:S01]  /*7420*/  CS2R R14, SRZ ;  /* 0x00000000000e7805 */ /* 0x000fe2000001ff00 */
[----:B------:R-:W-:Y:S01]  /*7430*/  ISETP.GE.AND P2, PT, R142, c[0x0][0x27c], PT ;  /* 0x00009f008e007a0c */ /* 0x000fe20003f46270 */
[----:B------:R-:W-:Y:S01]  /*7440*/  CS2R R6, SRZ ;  /* 0x0000000000067805 */ /* 0x000fe2000001ff00 */
[----:B------:R-:W-:-:S09]  /*7450*/  ISETP.GE.AND P1, PT, R140, c[0x0][0x27c], PT ;  /* 0x00009f008c007a0c */ /* 0x000fd20003f26270 */
[----:B------:R-:W-:-:S04]  /*7460*/  @!P0 IMAD.WIDE R10, R138, 0x2, R4 ;  /* 0x000000028a0a8825 */ /* 0x000fc800078e0204 */
[----:B------:R-:W-:Y:S01]  /*7470*/  @!P0 IMAD.WIDE R8, R138, 0x2, R2 ;  /* 0x000000028a088825 */ /* 0x000fe200078e0202 */
[----:B------:R1:W5:Y:S04]  /*7480*/  @!P0 LD.E.64 R14, [R10.64] ;  /* 0x000000080a0e8980 */ /* 0x000368000c101b00 */
[----:B------:R1:W5:Y:S01]  /*7490*/  @!P0 LD.E.64 R6, [R8.64] ;  /* 0x0000000808068980 */ /* 0x000362000c101b00 */
[----:B------:R-:W-:Y:S01]  /*74a0*/  CS2R R16, SRZ ;  /* 0x0000000000107805 */ /* 0x000fe2000001ff00 */
[----:B------:R-:W-:Y:S01]  /*74b0*/  CS2R R18, SRZ ;  /* 0x0000000000127805 */ /* 0x000fe2000001ff00 */
[----:B-1----:R-:W-:Y:S01]  /*74c0*/  CS2R R8, SRZ ;  /* 0x0000000000087805 */ /* 0x002fe2000001ff00 */
[----:B--2---:R-:W-:-:S05]  /*74d0*/  @!P2 IADD3 R12, P0, R4, R27, RZ ;  /* 0x0000001b040ca210 */ /* 0x004fca0007f1e0ff */
[----:B---3--:R-:W-:Y:S01]  /*74e0*/  @!P2 IMAD.X R13, R5, 0x1, R26, P0 ;  /* 0x00000001050da824 */ /* 0x008fe200000e061a */
[----:B------:R-:W-:-:S04]  /*74f0*/  @!P2 IADD3 R10, P0, R2, R27, RZ ;  /* 0x0000001b020aa210 */ /* 0x000fc80007f1e0ff */
[----:B------:R1:W5:Y:S01]  /*7500*/  @!P2 LD.E.64 R16, [R12.64] ;  /* 0x000000080c10a980 */ /* 0x000362000c101b00 */
[----:B------:R-:W-:Y:S01]  /*7510*/  @!P2 IMAD.X R11, R3, 0x1, R26, P0 ;  /* 0x00000001030ba824 */ /* 0x000fe200000e061a */
[----:B----4-:R-:W-:-:S04]  /*7520*/  @!P1 IADD3 R20, P0, R4, R25, RZ ;  /* 0x0000001904149210 */ /* 0x010fc80007f1e0ff */
[----:B------:R2:W5:Y:S01]  /*7530*/  @!P2 LD.E.64 R8, [R10.64] ;  /* 0x000000080a08a980 */ /* 0x000562000c101b00 */
[----:B------:R-:W-:-:S05]  /*7540*/  @!P1 IMAD.X R21, R5, 0x1, R24, P0 ;  /* 0x0000000105159824 */ /* 0x000fca00000e0618 */
[----:B------:R3:W5:Y:S01]  /*7550*/  @!P1 LD.E.64 R18, [R20.64] ;  /* 0x0000000814129980 */ /* 0x000762000c101b00 */
[----:B-1----:R-:W-:-:S05]  /*7560*/  @!P1 IADD3 R12, P0, R2, R25, RZ ;  /* 0x00000019020c9210 */ /* 0x002fca0007f1e0ff */
[----:B------:R-:W-:Y:S01]  /*7570*/  @!P1 IMAD.X R13, R3, 0x1, R24, P0 ;  /* 0x00000001030d9824 */ /* 0x000fe200000e0618 */
[----:B------:R-:W-:Y:S01]  /*7580*/  ISETP.GE.AND P0, PT, R141, c[0x0][0x27c], PT ;  /* 0x00009f008d007a0c */ /* 0x000fe20003f06270 */
[----:B--2---:R-:W-:-:S06]  /*7590*/  CS2R R10, SRZ ;  /* 0x00000000000a7805 */ /* 0x004fcc000001ff00 */
[----:B------:R1:W5:Y:S06]  /*75a0*/  @!P1 LD.E.64 R10, [R12.64] ;  /* 0x000000080c0a9980 */ /* 0x00036c000c101b00 */
[----:B------:R-:W-:-:S05]  /*75b0*/  @!P0 IADD3 R4, P1, R4, R23, RZ ;  /* 0x0000001704048210 */ /* 0x000fca0007f3e0ff */
[----:B------:R-:W-:Y:S01]  /*75c0*/  @!P0 IMAD.X R5, R5, 0x1, R22, P1 ;  /* 0x0000000105058824 */ /* 0x000fe200008e0616 */
[----:B------:R-:W-:Y:S01]  /*75d0*/  @!P0 IADD3 R2, P1, R2, R23, RZ ;  /* 0x0000001702028210 */ /* 0x000fe20007f3e0ff */
[----:B---3--:R-:W-:-:S04]  /*75e0*/  CS2R R20, SRZ ;  /* 0x0000000000147805 */ /* 0x008fc8000001ff00 */
[----:B------:R-:W-:Y:S02]  /*75f0*/  @!P0 IMAD.X R3, R3, 0x1, R22, P1 ;  /* 0x0000000103038824 */ /* 0x000fe400008e0616 */
[----:B------:R2:W5:Y:S01]  /*7600*/  @!P0 LD.E.64 R20, [R4.64] ;  /* 0x0000000804148980 */ /* 0x000562000c101b00 */
[----:B-1----:R-:W-:-:S06]  /*7610*/  CS2R R12, SRZ ;  /* 0x00000000000c7805 */ /* 0x002fcc000001ff00 */
[----:B------:R2:W5:Y:S02]  /*7620*/  @!P0 LD.E.64 R12, [R2.64] ;  /* 0x00000008020c8980 */ /* 0x000564000c101b00 */
.L_x_213:
[----:B-123--:R-:W-:Y:S05]  /*7630*/  BSYNC B0 ;  /* 0x0000000000007941 */ /* 0x00efea0003800000 */
.L_x_212:
[----:B-----5:R-:W-:Y:S01]  /*7640*/  IMAD.MOV.U32 R35, RZ, RZ, R14 ;  /* 0x000000ffff237224 */ /* 0x020fe200078e000e */
[----:B------:R-:W-:Y:S01]  /*7650*/  SHF.R.U64 R2, R14, 0x10, R15 ;  /* 0x000000100e027819 */ /* 0x000fe2000000120f */
[----:B------:R-:W-:Y:S01]  /*7660*/  IMAD.MOV.U32 R30, RZ, RZ, R18 ;  /* 0x000000ffff1e7224 */ /* 0x000fe200078e0012 */
[--C-:B------:R-:W-:Y:S01]  /*7670*/  SHF.R.U64 R28, R18, 0x10, R19.reuse ;  /* 0x00000010121c7819 */ /* 0x100fe20000001213 */
[----:B------:R-:W-:Y:S01]  /*7680*/  IMAD.MOV.U32 R29, RZ, RZ, R19 ;  /* 0x000000ffff1d7224 */ /* 0x000fe200078e0013 */
[----:B------:R-:W-:Y:S01]  /*7690*/  PRMT R35, R35, 0x5410, R2 ;  /* 0x0000541023237816 */ /* 0x000fe20000000002 */
[----:B------:R-:W-:Y:S01]  /*76a0*/  IMAD R2, R229, -0x80, R37 ;  /* 0xffffff80e5027824 */ /* 0x000fe200078e0225 */
[----:B------:R-:W-:Y:S01]  /*76b0*/  PRMT R28, R30, 0x5410, R28 ;  /* 0x000054101e1c7816 */ /* 0x000fe2000000001c */
[----:B------:R-:W-:Y:S01]  /*76c0*/  IMAD.MOV.U32 R36, RZ, RZ, R15 ;  /* 0x000000ffff247224 */ /* 0x000fe200078e000f */
[----:B------:R-:W-:Y:S01]  /*76d0*/  SHF.R.U32.HI R23, RZ, 0x10, R19 ;  /* 0x00000010ff177819 */ /* 0x000fe20000011613 */
[----:B------:R-:W-:Y:S01]  /*76e0*/  IMAD.MOV.U32 R26, RZ, RZ, R20 ;  /* 0x000000ffff1a7224 */ /* 0x000fe200078e0014 */
[----:B------:R-:W-:Y:S01]  /*76f0*/  IMNMX R30, R2, 0x80, PT ;  /* 0x00000080021e7817 */ /* 0x000fe20003800200 */
[----:B------:R-:W-:Y:S01]  /*7700*/  IMAD.MOV.U32 R25, RZ, RZ, R21 ;  /* 0x000000ffff197224 */ /* 0x000fe200078e0015 */
[----:B------:R-:W-:Y:S01]  /*7710*/  SHF.R.U32.HI R31, RZ, 0x10, R15 ;  /* 0x00000010ff1f7819 */ /* 0x000fe2000001160f */
[----:B------:R-:W-:Y:S01]  /*7720*/  IMAD.MOV.U32 R34, RZ, RZ, R16 ;  /* 0x000000ffff227224 */ /* 0x000fe200078e0010 */
[----:B------:R-:W-:Y:S01]  /*7730*/  ISETP.GE.AND P0, PT, R208, R30, PT ;  /* 0x0000001ed000720c */ /* 0x000fe20003f06270 */
[----:B------:R-:W-:Y:S01]  /*7740*/  IMAD.MOV.U32 R33, RZ, RZ, R17 ;  /* 0x000000ffff217224 */ /* 0x000fe200078e0011 */
[--C-:B------:R-:W-:Y:S01]  /*7750*/  SHF.R.U64 R24, R20, 0x10, R21.reuse ;  /* 0x0000001014187819 */ /* 0x100fe20000001215 */
[----:B------:R-:W-:Y:S01]  /*7760*/  IMAD.MOV.U32 R22, RZ, RZ, R6 ;  /* 0x000000ffff167224 */ /* 0x000fe200078e0006 */
[----:B------:R-:W-:Y:S01]  /*7770*/  SHF.R.U32.HI R19, RZ, 0x10, R21 ;  /* 0x00000010ff137819 */ /* 0x000fe20000011615 */
        /* <DEDUP_REMOVED lines=9> */
[----:B------:R-:W-:Y:S01]  /*7810*/  SHF.R.U64 R16, R8, 0x10, R9 ;  /* 0x0000001008107819 */ /* 0x000fe20000001209 */
[----:B------:R-:W-:Y:S01]  /*7820*/  IMAD.MOV.U32 R5, RZ, RZ, R13 ;  /* 0x000000ffff057224 */ /* 0x000fe200078e000d */
[----:B------:R-:W-:Y:S01]  /*7830*/  SHF.R.U32.HI R7, RZ, 0x10, R9 ;  /* 0x00000010ff077819 */ /* 0x000fe20000011609 */
[--C-:B------:R-:W-:Y:S01]  /*7840*/  IMAD.MOV.U32 R9, RZ, RZ, R11.reuse ;  /* 0x000000ffff097224 */ /* 0x100fe200078e000b */
[----:B------:R-:W-:Y:S01]  /*7850*/  SHF.R.U64 R8, R10, 0x10, R11 ;  /* 0x000000100a087819 */ /* 0x000fe2000000120b */
[----:B------:R-:W-:-:S04]  /*7860*/  DEPBAR.LE SB0, 0x1 ;  /* 0x000080400000791a */ /* 0x000fc80000000000 */
[----:B------:R-:W-:Y:S01]  /*7870*/  SHF.R.U32.HI R3, RZ, 0x10, R11 ;  /* 0x00000010ff037819 */ /* 0x000fe2000001160b */
[----:B------:R-:W-:Y:S01]  /*7880*/  BSSY B1, `(.L_x_214) ;  /* 0x00000b9000017945 */ /* 0x000fe20003800000 */
[--C-:B------:R-:W-:Y:S02]  /*7890*/  SHF.R.U64 R4, R12, 0x10, R13.reuse ;  /* 0x000000100c047819 */ /* 0x100fe4000000120d */
[----:B------:R-:W-:Y:S02]  /*78a0*/  SHF.R.U32.HI R0, RZ, 0x10, R13 ;  /* 0x00000010ff007819 */ /* 0x000fe4000001160d */
[----:B------:R-:W-:Y:S02]  /*78b0*/  PRMT R23, R29, 0x5410, R23 ;  /* 0x000054101d177816 */ /* 0x000fe40000000017 */
[----:B------:R-:W-:Y:S02]  /*78c0*/  PRMT R29, R25, 0x5410, R19 ;  /* 0x00005410191d7816 */ /* 0x000fe40000000013 */
[----:B------:R-:W-:-:S02]  /*78d0*/  PRMT R26, R26, 0x5410, R24 ;  /* 0x000054101a1a7816 */ /* 0x000fc40000000018 */
[----:B------:R-:W-:Y:S02]  /*78e0*/  PRMT R19, R22, 0x5410, R20 ;  /* 0x0000541016137816 */ /* 0x000fe40000000014 */
[----:B------:R-:W-:Y:S02]  /*78f0*/  PRMT R31, R36, 0x5410, R31 ;  /* 0x00005410241f7816 */ /* 0x000fe4000000001f */
[----:B------:R-:W-:Y:S02]  /*7900*/  PRMT R32, R34, 0x5410, R32 ;  /* 0x0000541022207816 */ /* 0x000fe40000000020 */
[----:B------:R-:W-:Y:S02]  /*7910*/  PRMT R27, R33, 0x5410, R27 ;  /* 0x00005410211b7816 */ /* 0x000fe4000000001b */
[----:B------:R-:W-:Y:S02]  /*7920*/  PRMT R21, R21, 0x5410, R15 ;  /* 0x0000541015157816 */ /* 0x000fe4000000000f */
[----:B------:R-:W-:-:S02]  /*7930*/  PRMT R18, R18, 0x5410, R16 ;  /* 0x0000541012127816 */ /* 0x000fc40000000010 */
[----:B------:R-:W-:Y:S02]  /*7940*/  PRMT R17, R17, 0x5410, R7 ;  /* 0x0000541011117816 */ /* 0x000fe40000000007 */
[----:B------:R-:W-:Y:S02]  /*7950*/  PRMT R20, R14, 0x5410, R8 ;  /* 0x000054100e147816 */ /* 0x000fe40000000008 */
[----:B------:R-:W-:Y:S02]  /*7960*/  PRMT R22, R9, 0x5410, R3 ;  /* 0x0000541009167816 */ /* 0x000fe40000000003 */
[----:B------:R-:W-:Y:S02]  /*7970*/  PRMT R24, R6, 0x5410, R4 ;  /* 0x0000541006187816 */ /* 0x000fe40000000004 */
[----:B------:R-:W-:Y:S01]  /*7980*/  PRMT R25, R5, 0x5410, R0 ;  /* 0x0000541005197816 */ /* 0x000fe20000000000 */
[----:B------:R-:W-:Y:S06]  /*7990*/  BAR.SYNC.DEFER_BLOCKING 0x0 ;  /* 0x0000000000007b1d */ /* 0x000fec0000010000 */
[----:B------:R-:W-:Y:S05]  /*79a0*/  @P0 BRA `(.L_x_215) ;  /* 0x00000a6000000947 */ /* 0x000fea0003800000 */
[----:B------:R-:W-:Y:S01]  /*79b0*/  ISETP.GE.AND P0, PT, R138, c[0x0][0x27c], PT ;  /* 0x00009f008a007a0c */ /* 0x000fe20003f06270 */
[----:B------:R-:W-:-:S12]  /*79c0*/  BSSY B0, `(.L_x_216) ;  /* 0x0000028000007945 */ /* 0x000fd80003800000 */
[----:B------:R-:W-:Y:S05]  /*79d0*/  @P0 BRA `(.L_x_217) ;  /* 0x0000026000000947 */ /* 0x000fea0003800000 */
[----:B------:R-:W1:Y:S01]  /*79e0*/  LDS.128 R4, [R198+0x10080] ;  /* 0x01008000c6047984 */ /* 0x000e620000000c00 */
[----:B------:R-:W-:Y:S01]  /*79f0*/  SHF.L.U32 R3, R35, 0x10, RZ ;  /* 0x0000001023037819 */ /* 0x000fe200000006ff */
[----:B------:R-:W-:Y:S01]  /*7a00*/  IMAD.U32 R0, R19, 0x10000, RZ ;  /* 0x0001000013007824 */ /* 0x000fe200078e00ff */
[----:B------:R-:W-:Y:S02]  /*7a10*/  LOP3.LUT R2, R35, 0xffff0000, RZ, 0xc0, !PT ;  /* 0xffff000023027812 */ /* 0x000fe400078ec0ff */
[C---:B-1----:R-:W-:Y:S01]  /*7a20*/  SHF.L.U32 R9, R4.reuse, 0x10, RZ ;  /* 0x0000001004097819 */ /* 0x042fe200000006ff */
[----:B------:R-:W-:Y:S01]  /*7a30*/  IMAD.U32 R13, R7, 0x10000, RZ ;  /* 0x00010000070d7824 */ /* 0x000fe200078e00ff */
[----:B------:R-:W-:Y:S02]  /*7a40*/  LOP3.LUT R8, R4, 0xffff0000, RZ, 0xc0, !PT ;  /* 0xffff000004087812 */ /* 0x000fe400078ec0ff */
[C---:B------:R-:W-:Y:S02]  /*7a50*/  SHF.L.U32 R12, R5.reuse, 0x10, RZ ;  /* 0x00000010050c7819 */ /* 0x040fe400000006ff */
[----:B------:R-:W-:Y:S01]  /*7a60*/  LOP3.LUT R4, R5, 0xffff0000, RZ, 0xc0, !PT ;  /* 0xffff000005047812 */ /* 0x000fe200078ec0ff */
[CC--:B------:R-:W-:Y:S01]  /*7a70*/  FMUL.FTZ R15, R8.reuse, R0.reuse ;  /* 0x00000000080f7220 */ /* 0x0c0fe20000410000 */
[----:B------:R-:W-:Y:S01]  /*7a80*/  LOP3.LUT R5, R19, 0xffff0000, RZ, 0xc0, !PT ;  /* 0xffff000013057812 */ /* 0x000fe200078ec0ff */
[-C--:B------:R-:W-:Y:S01]  /*7a90*/  FMUL.FTZ R14, R8, R3.reuse ;  /* 0x00000003080e7220 */ /* 0x080fe20000410000 */
[C---:B------:R-:W-:Y:S01]  /*7aa0*/  SHF.L.U32 R11, R6.reuse, 0x10, RZ ;  /* 0x00000010060b7819 */ /* 0x040fe200000006ff */
[----:B------:R-:W-:Y:S01]  /*7ab0*/  FFMA.FTZ R16, R9, R3, -R15 ;  /* 0x0000000309107223 */ /* 0x000fe2000001080f */
[----:B------:R-:W-:Y:S01]  /*7ac0*/  LOP3.LUT R10, R6, 0xffff0000, RZ, 0xc0, !PT ;  /* 0xffff0000060a7812 */ /* 0x000fe200078ec0ff */
[CC--:B------:R-:W-:Y:S01]  /*7ad0*/  FMUL.FTZ R8, R4.reuse, R5.reuse ;  /* 0x0000000504087220 */ /* 0x0c0fe20000410000 */
[----:B------:R-:W-:Y:S01]  /*7ae0*/  LOP3.LUT R6, R7, 0xffff0000, RZ, 0xc0, !PT ;  /* 0xffff000007067812 */ /* 0x000fe200078ec0ff */
[----:B------:R-:W-:Y:S01]  /*7af0*/  FFMA.FTZ R15, R9, R0, R14 ;  /* 0x00000000090f7223 */ /* 0x000fe2000001000e */
[----:B------:R-:W-:Y:S01]  /*7b00*/  LOP3.LUT R0, R21, 0xffff0000, RZ, 0xc0, !PT ;  /* 0xffff000015007812 */ /* 0x000fe200078ec0ff */
[-C--:B------:R-:W-:Y:S01]  /*7b10*/  FMUL.FTZ R7, R4, R2.reuse ;  /* 0x0000000204077220 */ /* 0x080fe20000410000 */
[----:B------:R-:W-:Y:S01]  /*7b20*/  SHF.L.U32 R4, R31, 0x10, RZ ;  /* 0x000000101f047819 */ /* 0x000fe200000006ff */
[C---:B------:R-:W-:Y:S01]  /*7b30*/  FFMA.FTZ R14, R12.reuse, R2, -R8 ;  /* 0x000000020c0e7223 */ /* 0x040fe20000010808 */
[----:B------:R-:W-:Y:S01]  /*7b40*/  SHF.L.U32 R2, R21, 0x10, RZ ;  /* 0x0000001015027819 */ /* 0x000fe200000006ff */
[----:B------:R-:W-:Y:S01]  /*7b50*/  FFMA.FTZ R9, R12, R5, R7 ;  /* 0x000000050c097223 */ /* 0x000fe20000010007 */
[----:B------:R-:W-:Y:S01]  /*7b60*/  LOP3.LUT R3, R31, 0xffff0000, RZ, 0xc0, !PT ;  /* 0xffff00001f037812 */ /* 0x000fe200078ec0ff */
[----:B------:R-:W-:-:S02]  /*7b70*/  FMUL.FTZ R7, R6, R0 ;  /* 0x0000000006077220 */ /* 0x000fc40000410000 */
[C---:B------:R-:W-:Y:S02]  /*7b80*/  FMUL.FTZ R8, R10.reuse, R2 ;  /* 0x000000020a087220 */ /* 0x040fe40000410000 */
[-C--:B------:R-:W-:Y:S02]  /*7b90*/  FMUL.FTZ R5, R10, R4.reuse ;  /* 0x000000040a057220 */ /* 0x080fe40000410000 */
[-C--:B------:R-:W-:Y:S02]  /*7ba0*/  FMUL.FTZ R6, R6, R3.reuse ;  /* 0x0000000306067220 */ /* 0x080fe40000410000 */
[----:B------:R-:W-:Y:S01]  /*7bb0*/  FFMA.FTZ R8, R11, R4, -R8 ;  /* 0x000000040b087223 */ /* 0x000fe20000010808 */
[----:B------:R-:W-:Y:S01]  /*7bc0*/  F2FP.BF16.PACK_AB R4, R15, R16 ;  /* 0x000000100f04723e */ /* 0x000fe200000010ff */
[----:B------:R-:W-:Y:S01]  /*7bd0*/  FFMA.FTZ R2, R11, R2, R5 ;  /* 0x000000020b027223 */ /* 0x000fe20000010005 */
[----:B------:R-:W-:Y:S01]  /*7be0*/  F2FP.BF16.PACK_AB R5, R9, R14 ;  /* 0x0000000e0905723e */ /* 0x000fe200000010ff */
[----:B------:R-:W-:-:S02]  /*7bf0*/  FFMA.FTZ R3, R13, R3, -R7 ;  /* 0x000000030d037223 */ /* 0x000fc40000010807 */
[----:B------:R-:W-:Y:S01]  /*7c00*/  FFMA.FTZ R0, R13, R0, R6 ;  /* 0x000000000d007223 */ /* 0x000fe20000010006 */
[----:B------:R-:W-:-:S04]  /*7c10*/  F2FP.BF16.PACK_AB R6, R2, R8 ;  /* 0x000000080206723e */ /* 0x000fc800000010ff */
[----:B------:R-:W-:-:S05]  /*7c20*/  F2FP.BF16.PACK_AB R7, R0, R3 ;  /* 0x000000030007723e */ /* 0x000fca00000010ff */
[----:B------:R1:W-:Y:S02]  /*7c30*/  STS.128 [R198+0x10080], R4 ;  /* 0x01008004c6007388 */ /* 0x0003e40000000c00 */
.L_x_217:
[----:B------:R-:W-:Y:S05]  /*7c40*/  BSYNC B0 ;  /* 0x0000000000007941 */ /* 0x000fea0003800000 */
.L_x_216:
[----:B------:R-:W-:Y:S01]  /*7c50*/  ISETP.GE.AND P0, PT, R142, c[0x0][0x27c], PT ;  /* 0x00009f008e007a0c */ /* 0x000fe20003f06270 */
[----:B------:R-:W-:-:S12]  /*7c60*/  BSSY B0, `(.L_x_218) ;  /* 0x0000028000007945 */ /* 0x000fd80003800000 */
[----:B------:R-:W-:Y:S05]  /*7c70*/  @P0 BRA `(.L_x_219) ;  /* 0x0000026000000947 */ /* 0x000fea0003800000 */
[----:B-1----:R-:W1:Y:S01]  /*7c80*/  LDS.128 R4, [R198+0x14080] ;  /* 0x01408000c6047984 */ /* 0x002e620000000c00 */
        /* <DEDUP_REMOVED lines=8> */
[-C--:B------:R-:W-:Y:S01]  /*7d10*/  FMUL.FTZ R15, R8, R0.reuse ;  /* 0x00000000080f7220 */ /* 0x080fe20000410000 */
        /* <DEDUP_REMOVED lines=28> */
.L_x_219:
[----:B------:R-:W-:Y:S05]  /*7ee0*/  BSYNC B0 ;  /* 0x0000000000007941 */ /* 0x000fea0003800000 */
.L_x_218:
        /* <DEDUP_REMOVED lines=18> */
[-C--:B------:R-:W-:Y:S01]  /*8010*/  FMUL.FTZ R8, R4, R5.reuse ;  /* 0x0000000504087220 */ /* 0x080fe20000410000 */
[----:B------:R-:W-:Y:S01]  /*8020*/  LOP3.LUT R6, R7, 0xffff0000, RZ, 0xc0, !PT ;  /* 0xffff000007067812 */ /* 0x000fe200078ec0ff */
[----:B------:R-:W-:Y:S01]  /*8030*/  FFMA.FTZ R15, R9, R0, R14 ;  /* 0x00000000090f7223 */ /* 0x000fe2000001000e */
[----:B------:R-:W-:Y:S01]  /*8040*/  LOP3.LUT R0, R22, 0xffff0000, RZ, 0xc0, !PT ;  /* 0xffff000016007812 */ /* 0x000fe200078ec0ff */
[-C--:B------:R-:W-:Y:S01]  /*8050*/  FMUL.FTZ R7, R4, R2.reuse ;  /* 0x0000000204077220 */ /* 0x080fe20000410000 */
[C---:B------:R-:W-:Y:S01]  /*8060*/  SHF.L.U32 R4, R23.reuse, 0x10, RZ ;  /* 0x0000001017047819 */ /* 0x040fe200000006ff */
[----:B------:R-:W-:Y:S01]  /*8070*/  FFMA.FTZ R14, R12, R2, -R8 ;  /* 0x000000020c0e7223 */ /* 0x000fe20000010808 */
        /* <DEDUP_REMOVED lines=16> */
.L_x_221:
[----:B------:R-:W-:Y:S05]  /*8180*/  BSYNC B0 ;  /* 0x0000000000007941 */ /* 0x000fea0003800000 */
.L_x_220:
[----:B------:R-:W-:-:S13]  /*8190*/  ISETP.GE.AND P0, PT, R141, c[0x0][0x27c], PT ;  /* 0x00009f008d007a0c */ /* 0x000fda0003f06270 */
        /* <DEDUP_REMOVED lines=39> */
.L_x_215:
[----:B------:R-:W-:Y:S05]  /*8410*/  BSYNC B1 ;  /* 0x0000000000017941 */ /* 0x000fea0003800000 */
.L_x_214:
[----:B------:R-:W-:Y:S01]  /*8420*/  IADD3 R0, R208, 0x20, RZ ;  /* 0x00000020d0007810 */ /* 0x000fe20007ffe0ff */
[----:B------:R-:W-:Y:S03]  /*8430*/  BSSY B1, `(.L_x_222) ;  /* 0x00000a9000017945 */ /* 0x000fe60003800000 */
[----:B------:R-:W-:-:S13]  /*8440*/  ISETP.GE.AND P0, PT, R0, R30, PT ;  /* 0x0000001e0000720c */ /* 0x000fda0003f06270 */
[----:B------:R-:W-:Y:S05]  /*8450*/  @P0 BRA `(.L_x_223) ;  /* 0x00000a6000000947 */ /* 0x000fea0003800000 */
        /* <DEDUP_REMOVED lines=14> */
[C---:B------:R-:W-:Y:S01]  /*8540*/  FMUL.FTZ R14, R3.reuse, R8 ;  /* 0x00000008030e7220 */ /* 0x040fe20000410000 */
[C---:B------:R-:W-:Y:S01]  /*8550*/  SHF.L.U32 R11, R6.reuse, 0x10, RZ ;  /* 0x00000010060b7819 */ /* 0x040fe200000006ff */
[-C--:B------:R-:W-:Y:S01]  /*8560*/  FFMA.FTZ R16, R3, R9.reuse, -R15 ;  /* 0x0000000903107223 */ /* 0x080fe2000001080f */
[----:B------:R-:W-:Y:S01]  /*8570*/  LOP3.LUT R10, R6, 0xffff0000, RZ, 0xc0, !PT ;  /* 0xffff0000060a7812 */ /* 0x000fe200078ec0ff */
[-C--:B------:R-:W-:Y:S01]  /*8580*/  FMUL.FTZ R8, R5, R4.reuse ;  /* 0x0000000405087220 */ /* 0x080fe20000410000 */
[----:B------:R-:W-:Y:S01]  /*8590*/  LOP3.LUT R6, R7, 0xffff0000, RZ, 0xc0, !PT ;  /* 0xffff000007067812 */ /* 0x000fe200078ec0ff */
[----:B------:R-:W-:Y:S01]  /*85a0*/  FFMA.FTZ R15, R0, R9, R14 ;  /* 0x00000009000f7223 */ /* 0x000fe2000001000e */
[----:B------:R-:W-:Y:S01]  /*85b0*/  LOP3.LUT R0, R21, 0xffff0000, RZ, 0xc0, !PT ;  /* 0xffff000015007812 */ /* 0x000fe200078ec0ff */
[C---:B------:R-:W-:Y:S01]  /*85c0*/  FMUL.FTZ R7, R2.reuse, R4 ;  /* 0x0000000402077220 */ /* 0x040fe20000410000 */
[----:B------:R-:W-:Y:S01]  /*85d0*/  SHF.L.U32 R4, R31, 0x10, RZ ;  /* 0x000000101f047819 */ /* 0x000fe200000006ff */
[-C--:B------:R-:W-:Y:S01]  /*85e0*/  FFMA.FTZ R14, R2, R12.reuse, -R8 ;  /* 0x0000000c020e7223 */ /* 0x080fe20000010808 */
[----:B------:R-:W-:Y:S01]  /*85f0*/  SHF.L.U32 R2, R21, 0x10, RZ ;  /* 0x0000001015027819 */ /* 0x000fe200000006ff */
[----:B------:R-:W-:Y:S01]  /*8600*/  FFMA.FTZ R9, R5, R12, R7 ;  /* 0x0000000c05097223 */ /* 0x000fe20000010007 */
[----:B------:R-:W-:Y:S01]  /*8610*/  LOP3.LUT R3, R31, 0xffff0000, RZ, 0xc0, !PT ;  /* 0xffff00001f037812 */ /* 0x000fe200078ec0ff */
[----:B------:R-:W-:-:S02]  /*8620*/  FMUL.FTZ R7, R0, R6 ;  /* 0x0000000600077220 */ /* 0x000fc40000410000 */
[-C--:B------:R-:W-:Y:S02]  /*8630*/  FMUL.FTZ R8, R2, R10.reuse ;  /* 0x0000000a02087220 */ /* 0x080fe40000410000 */
[C---:B------:R-:W-:Y:S02]  /*8640*/  FMUL.FTZ R5, R4.reuse, R10 ;  /* 0x0000000a04057220 */ /* 0x040fe40000410000 */
[----:B------:R-:W-:Y:S02]  /*8650*/  FMUL.FTZ R6, R3, R6 ;  /* 0x0000000603067220 */ /* 0x000fe40000410000 */
[-C--:B------:R-:W-:Y:S01]  /*8660*/  FFMA.FTZ R8, R4, R11.reuse, -R8 ;  /* 0x0000000b04087223 */ /* 0x080fe20000010808 */
        /* <DEDUP_REMOVED lines=8> */
.L_x_225:
[----:B------:R-:W-:Y:S05]  /*86f0*/  BSYNC B0 ;  /* 0x0000000000007941 */ /* 0x000fea0003800000 */
.L_x_224:
        /* <DEDUP_REMOVED lines=41> */
.L_x_227:
[----:B------:R-:W-:Y:S05]  /*8990*/  BSYNC B0 ;  /* 0x0000000000007941 */ /* 0x000fea0003800000 */
.L_x_226:
        /* <DEDUP_REMOVED lines=41> */
.L_x_229:
[----:B------:R-:W-:Y:S05]  /*8c30*/  BSYNC B0 ;  /* 0x0000000000007941 */ /* 0x000fea0003800000 */
.L_x_228:
        /* <DEDUP_REMOVED lines=40> */
.L_x_223:
[----:B------:R-:W-:Y:S05]  /*8ec0*/  BSYNC B1 ;  /* 0x0000000000017941 */ /* 0x000fea0003800000 */
.L_x_222:
        /* <DEDUP_REMOVED lines=45> */
.L_x_233:
[----:B------:R-:W-:Y:S05]  /*91a0*/  BSYNC B0 ;  /* 0x0000000000007941 */ /* 0x000fea0003800000 */
.L_x_232:
        /* <DEDUP_REMOVED lines=41> */
.L_x_235:
[----:B------:R-:W-:Y:S05]  /*9440*/  BSYNC B0 ;  /* 0x0000000000007941 */ /* 0x000fea0003800000 */
.L_x_234:
        /* <DEDUP_REMOVED lines=41> */
.L_x_237:
[----:B------:R-:W-:Y:S05]  /*96e0*/  BSYNC B0 ;  /* 0x0000000000007941 */ /* 0x000fea0003800000 */
.L_x_236:
        /* <DEDUP_REMOVED lines=40> */
.L_x_231:
[----:B------:R-:W-:Y:S05]  /*9970*/  BSYNC B1 ;  /* 0x0000000000017941 */ /* 0x000fea0003800000 */
.L_x_230:
[----:B------:R-:W-:-:S04]  /*9980*/  IADD3 R0, R208, 0x60, RZ ;  /* 0x00000060d0007810 */ /* 0x000fc80007ffe0ff */
        /* <DEDUP_REMOVED lines=43> */
.L_x_240:
[----:B------:R-:W-:Y:S05]  /*9c40*/  BSYNC B0 ;  /* 0x0000000000007941 */ /* 0x000fea0003800000 */
.L_x_239:
        /* <DEDUP_REMOVED lines=41> */
.L_x_242:
[----:B------:R-:W-:Y:S05]  /*9ee0*/  BSYNC B0 ;  /* 0x0000000000007941 */ /* 0x000fea0003800000 */
.L_x_241:
        /* <DEDUP_REMOVED lines=41> */
.L_x_244:
[----:B------:R-:W-:Y:S05]  /*a180*/  BSYNC B0 ;  /* 0x0000000000007941 */ /* 0x000fea0003800000 */
.L_x_243:
        /* <DEDUP_REMOVED lines=39> */
[----:B------:R1:W-:Y:S01]  /*a400*/  STS.128 [R198+0x1f080], R4 ;  /* 0x01f08004c6007388 */ /* 0x0003e20000000c00 */
[----:B------:R-:W-:Y:S05]  /*a410*/  BRA `(.L_x_238) ;  /* 0x000035f000007947 */ /* 0x000fea0003800000 */
.L_x_211:
        /* <DEDUP_REMOVED lines=8> */
[----:B------:R-:W-:Y:S01]  /*a4a0*/  CS2R R4, SRZ ;  /* 0x0000000000047805 */ /* 0x000fe2000001ff00 */
[----:B------:R-:W3:Y:S01]  /*a4b0*/  SHFL.IDX PT, R23, R2, RZ, 0x181f ;  /* 0x00181fff02177589 */ /* 0x000ee200000e0000 */
[----:B------:R-:W-:Y:S01]  /*a4c0*/  CS2R R14, SRZ ;  /* 0x00000000000e7805 */ /* 0x000fe2000001ff00 */
[----:B----4-:R-:W-:-:S02]  /*a4d0*/  CS2R R12, SRZ ;  /* 0x00000000000c7805 */ /* 0x010fc4000001ff00 */
[----:B------:R4:W1:Y:S02]  /*a4e0*/  SHFL.IDX PT, R22, R6, RZ, 0x181f ;  /* 0x00181fff06167589 */ /* 0x00086400000e0000 */
[----:B----4-:R-:W-:Y:S01]  /*a4f0*/  CS2R R6, SRZ ;  /* 0x0000000000067805 */ /* 0x010fe2000001ff00 */
[----:B------:R-:W-:Y:S05]  /*a500*/  @P0 BRA `(.L_x_246) ;  /* 0x0000016000000947 */ /* 0x000fea0003800000 */
[----:B-123--:R-:W-:-:S13]  /*a510*/  ISETP.GE.AND P1, PT, R132, c[0x0][0x27c], PT ;  /* 0x00009f0084007a0c */ /* 0x00efda0003f26270 */
[C---:B------:R-:W-:Y:S01]  /*a520*/  @!P1 IMAD.SHL.U32 R2, R132.reuse, 0x2, RZ ;  /* 0x0000000284029824 */ /* 0x040fe200078e00ff */
[----:B------:R-:W-:-:S04]  /*a530*/  @!P1 SHF.L.U64.HI R0, R132, 0x1, R133 ;  /* 0x0000000184009819 */ /* 0x000fc80000010285 */
[----:B------:R-:W-:-:S05]  /*a540*/  @!P1 IADD3 R4, P0, R20, R2, RZ ;  /* 0x0000000214049210 */ /* 0x000fca0007f1e0ff */
[----:B------:R-:W-:Y:S01]  /*a550*/  @!P1 IMAD.X R5, R21, 0x1, R0, P0 ;  /* 0x0000000115059824 */ /* 0x000fe200000e0600 */
[----:B------:R-:W-:-:S04]  /*a560*/  @!P1 IADD3 R2, P0, R22, R2, RZ ;  /* 0x0000000216029210 */ /* 0x000fc80007f1e0ff */
[----:B------:R1:W5:Y:S01]  /*a570*/  @!P1 LD.E.128 R16, [R4.64] ;  /* 0x0000000804109980 */ /* 0x000362000c101d00 */
[----:B------:R-:W-:Y:S01]  /*a580*/  @!P1 IMAD.X R3, R23, 0x1, R0, P0 ;  /* 0x0000000117039824 */ /* 0x000fe200000e0600 */
[----:B------:R-:W-:-:S04]  /*a590*/  ISETP.GE.AND P0, PT, R135, c[0x0][0x27c], PT ;  /* 0x00009f0087007a0c */ /* 0x000fc80003f06270 */
[----:B------:R2:W5:Y:S09]  /*a5a0*/  @!P1 LD.E.128 R12, [R2.64] ;  /* 0x00000008020c9980 */ /* 0x000572000c101d00 */
[C---:B------:R-:W-:Y:S01]  /*a5b0*/  @!P0 IMAD.SHL.U32 R6, R204.reuse, 0x2, RZ ;  /* 0x00000002cc068824 */ /* 0x040fe200078e00ff */
[----:B------:R-:W-:-:S04]  /*a5c0*/  @!P0 SHF.L.U64.HI R0, R204, 0x1, R209 ;  /* 0x00000001cc008819 */ /* 0x000fc800000102d1 */
[----:B------:R-:W-:-:S05]  /*a5d0*/  @!P0 IADD3 R20, P1, R20, R6, RZ ;  /* 0x0000000614148210 */ /* 0x000fca0007f3e0ff */
[----:B------:R-:W-:Y:S01]  /*a5e0*/  @!P0 IMAD.X R21, R21, 0x1, R0, P1 ;  /* 0x0000000115158824 */ /* 0x000fe200008e0600 */
[----:B------:R-:W-:Y:S01]  /*a5f0*/  CS2R R10, SRZ ;  /* 0x00000000000a7805 */ /* 0x000fe2000001ff00 */
[----:B------:R-:W-:Y:S01]  /*a600*/  CS2R R8, SRZ ;  /* 0x0000000000087805 */ /* 0x000fe2000001ff00 */
[----:B--2---:R-:W-:Y:S01]  /*a610*/  @!P0 IADD3 R2, P1, R22, R6, RZ ;  /* 0x0000000616028210 */ /* 0x004fe20007f3e0ff */
[----:B-1----:R-:W-:Y:S01]  /*a620*/  CS2R R4, SRZ ;  /* 0x0000000000047805 */ /* 0x002fe2000001ff00 */
[----:B------:R-:W-:-:S03]  /*a630*/  CS2R R6, SRZ ;  /* 0x0000000000067805 */ /* 0x000fc6000001ff00 */
[----:B------:R1:W5:Y:S01]  /*a640*/  @!P0 LD.E.128 R8, [R20.64] ;  /* 0x0000000814088980 */ /* 0x000362000c101d00 */
[----:B------:R-:W-:-:S05]  /*a650*/  @!P0 IMAD.X R3, R23, 0x1, R0, P1 ;  /* 0x0000000117038824 */ /* 0x000fca00008e0600 */
[----:B------:R1:W5:Y:S02]  /*a660*/  @!P0 LD.E.128 R4, [R2.64] ;  /* 0x0000000802048980 */ /* 0x000364000c101d00 */
.L_x_246:
[----:B-123--:R-:W-:Y:S05]  /*a670*/  BSYNC B0 ;  /* 0x0000000000007941 */ /* 0x00efea0003800000 */
.L_x_245:
[----:B-----5:R-:W-:Y:S01]  /*a680*/  IMAD.MOV.U32 R34, RZ, RZ, R16 ;  /* 0x000000ffff227224 */ /* 0x020fe200078e0010 */
[----:B------:R-:W-:Y:S01]  /*a690*/  SHF.R.U64 R0, R16, 0x10, R17 ;  /* 0x0000001010007819 */ /* 0x000fe20000001211 */
[----:B------:R-:W-:Y:S01]  /*a6a0*/  IMAD.MOV.U32 R33, RZ, RZ, R18 ;  /* 0x000000ffff217224 */ /* 0x000fe200078e0012 */
[----:B------:R-:W-:Y:S01]  /*a6b0*/  SHF.R.U64 R31, R18, 0x10, R19 ;  /* 0x00000010121f7819 */ /* 0x000fe20000001213 */
[----:B------:R-:W-:Y:S01]  /*a6c0*/  IMAD.MOV.U32 R35, RZ, RZ, R17 ;  /* 0x000000ffff237224 */ /* 0x000fe200078e0011 */
[----:B------:R-:W-:Y:S01]  /*a6d0*/  PRMT R34, R34, 0x5410, R0 ;  /* 0x0000541022227816 */ /* 0x000fe20000000000 */
[----:B------:R-:W-:Y:S01]  /*a6e0*/  IMAD R0, R229, -0x80, R37 ;  /* 0xffffff80e5007824 */ /* 0x000fe200078e0225 */
[--C-:B------:R-:W-:Y:S01]  /*a6f0*/  SHF.R.U32.HI R26, RZ, 0x10, R19.reuse ;  /* 0x00000010ff1a7819 */ /* 0x100fe20000011613 */
[----:B------:R-:W-:Y:S01]  /*a700*/  IMAD.MOV.U32 R32, RZ, RZ, R19 ;  /* 0x000000ffff207224 */ /* 0x000fe200078e0013 */
[--C-:B------:R-:W-:Y:S01]  /*a710*/  SHF.R.U64 R23, R10, 0x10, R11.reuse ;  /* 0x000000100a177819 */ /* 0x100fe2000000120b */
[----:B------:R-:W-:Y:S01]  /*a720*/  IMAD.MOV.U32 R25, RZ, RZ, R10 ;  /* 0x000000ffff197224 */ /* 0x000fe200078e000a */
[----:B------:R-:W-:Y:S01]  /*a730*/  IMNMX R46, R0, 0x80, PT ;  /* 0x00000080002e7817 */ /* 0x000fe20003800200 */
[--C-:B------:R-:W-:Y:S01]  /*a740*/  IMAD.MOV.U32 R24, RZ, RZ, R11.reuse ;  /* 0x000000ffff187224 */ /* 0x100fe200078e000b */
[----:B------:R-:W-:Y:S01]  /*a750*/  SHF.R.U32.HI R18, RZ, 0x10, R11 ;  /* 0x00000010ff127819 */ /* 0x000fe2000001160b */
[----:B------:R-:W-:Y:S01]  /*a760*/  IMAD.MOV.U32 R29, RZ, RZ, R8 ;  /* 0x000000ffff1d7224 */ /* 0x000fe200078e0008 */
[----:B------:R-:W-:Y:S01]  /*a770*/  ISETP.GE.AND P0, PT, R208, R46, PT ;  /* 0x0000002ed000720c */ /* 0x000fe20003f06270 */
[----:B------:R-:W-:Y:S01]  /*a780*/  IMAD.MOV.U32 R21, RZ, RZ, R12 ;  /* 0x000000ffff157224 */ /* 0x000fe200078e000c */
[----:B------:R-:W-:Y:S01]  /*a790*/  SHF.R.U32.HI R30, RZ, 0x10, R17 ;  /* 0x00000010ff1e7819 */ /* 0x000fe20000011611 */
[----:B------:R-:W-:Y:S01]  /*a7a0*/  IMAD.MOV.U32 R11, RZ, RZ, R5 ;  /* 0x000000ffff0b7224 */ /* 0x000fe200078e0005 */
[--C-:B------:R-:W-:Y:S01]  /*a7b0*/  SHF.R.U64 R27, R8, 0x10, R9.reuse ;  /* 0x00000010081b7819 */ /* 0x100fe20000001209 */
[----:B------:R-:W-:Y:S01]  /*a7c0*/  IMAD.MOV.U32 R28, RZ, RZ, R9 ;  /* 0x000000ffff1c7224 */ /* 0x000fe200078e0009 */
[--C-:B------:R-:W-:Y:S01]  /*a7d0*/  SHF.R.U64 R19, R12, 0x10, R13.reuse ;  /* 0x000000100c137819 */ /* 0x100fe2000000120d */
[----:B------:R-:W-:Y:S01]  /*a7e0*/  IMAD.MOV.U32 R20, RZ, RZ, R13 ;  /* 0x000000ffff147224 */ /* 0x000fe200078e000d */
[--C-:B------:R-:W-:Y:S01]  /*a7f0*/  SHF.R.U64 R10, R4, 0x10, R5.reuse ;  /* 0x00000010040a7819 */ /* 0x100fe20000001205 */
[----:B------:R-:W-:Y:S01]  /*a800*/  IMAD.MOV.U32 R17, RZ, RZ, R14 ;  /* 0x000000ffff117224 */ /* 0x000fe200078e000e */
[----:B------:R-:W-:Y:S01]  /*a810*/  SHF.R.U32.HI R3, RZ, 0x10, R5 ;  /* 0x00000010ff037819 */ /* 0x000fe20000011605 */
[----:B------:R-:W-:Y:S01]  /*a820*/  IMAD.MOV.U32 R16, RZ, RZ, R15 ;  /* 0x000000ffff107224 */ /* 0x000fe200078e000f */
[----:B------:R-:W-:Y:S01]  /*a830*/  SHF.R.U32.HI R22, RZ, 0x10, R9 ;  /* 0x00000010ff167819 */ /* 0x000fe20000011609 */
[----:B------:R-:W-:Y:S01]  /*a840*/  IMAD.MOV.U32 R12, RZ, RZ, R4 ;  /* 0x000000ffff0c7224 */ /* 0x000fe200078e0004 */
[----:B------:R-:W-:Y:S01]  /*a850*/  SHF.R.U32.HI R13, RZ, 0x10, R13 ;  /* 0x00000010ff0d7819 */ /* 0x000fe2000001160d */
[----:B------:R-:W-:Y:S01]  /*a860*/  IMAD.MOV.U32 R8, RZ, RZ, R6 ;  /* 0x000000ffff087224 */ /* 0x000fe200078e0006 */
[----:B------:R-:W-:Y:S01]  /*a870*/  SHF.R.U64 R14, R14, 0x10, R15 ;  /* 0x000000100e0e7819 */ /* 0x000fe2000000120f */
[----:B------:R-:W-:Y:S01]  /*a880*/  IMAD.MOV.U32 R5, RZ, RZ, R7 ;  /* 0x000000ffff057224 */ /* 0x000fe200078e0007 */
[----:B------:R-:W-:Y:S01]  /*a890*/  SHF.R.U32.HI R9, RZ, 0x10, R15 ;  /* 0x00000010ff097819 */ /* 0x000fe2000001160f */
[----:B------:R-:W-:-:S04]  /*a8a0*/  DEPBAR.LE SB0, 0x1 ;  /* 0x000080400000791a */ /* 0x000fc80000000000 */
[--C-:B------:R-:W-:Y:S01]  /*a8b0*/  SHF.R.U64 R4, R6, 0x10, R7.reuse ;  /* 0x0000001006047819 */ /* 0x100fe20000001207 */
[----:B------:R-:W-:Y:S01]  /*a8c0*/  BSSY B1, `(.L_x_247) ;  /* 0x00000ca000017945 */ /* 0x000fe20003800000 */
[----:B------:R-:W-:Y:S02]  /*a8d0*/  SHF.R.U32.HI R2, RZ, 0x10, R7 ;  /* 0x00000010ff027819 */ /* 0x000fe40000011607 */
        /* <DEDUP_REMOVED lines=18> */
[----:B------:R-:W-:Y:S01]  /*aa00*/  BSSY B0, `(.L_x_249) ;  /* 0x000005a000007945 */ /* 0x000fe20003800000 */
[----:B------:R-:W-:-:S11]  /*aa10*/  SHF.R.U32.HI R50, RZ, 0x3, R217 ;  /* 0x00000003ff327819 */ /* 0x000fd600000116d9 */
[----:B------:R-:W-:Y:S05]  /*aa20*/  @P0 BRA `(.L_x_250) ;  /* 0x0000057000000947 */ /* 0x000fea0003800000 */
[----:B------:R-:W-:Y:S01]  /*aa30*/  MOV R0, c[0x0][0x27c] ;  /* 0x00009f0000007a02 */ /* 0x000fe20000000f00 */
[----:B------:R-:W1:Y:S03]  /*aa40*/  LDS.128 R8, [R198+0x10080] ;  /* 0x01008000c6087984 */ /* 0x000e660000000c00 */
[----:B------:R-:W-:-:S04]  /*aa50*/  LEA.HI R0, R0, R212, RZ, 0x1d ;  /* 0x000000d400007211 */ /* 0x000fc800078fe8ff */
[----:B------:R-:W-:Y:S01]  /*aa60*/  SHF.R.S32.HI R3, RZ, 0x1f, R0 ;  /* 0x0000001fff037819 */ /* 0x000fe20000011400 */
[----:B------:R-:W-:-:S03]  /*aa70*/  IMAD.SHL.U32 R2, R0, 0x8, RZ ;  /* 0x0000000800027824 */ /* 0x000fc600078e00ff */
[----:B------:R-:W-:Y:S02]  /*aa80*/  LEA.HI R0, R3, R0, RZ, 0x3 ;  /* 0x0000000003007211 */ /* 0x000fe400078f18ff */
[----:B------:R-:W-:Y:S02]  /*aa90*/  LOP3.LUT R2, R217, 0x38, R2, 0xf8, !PT ;  /* 0x00000038d9027812 */ /* 0x000fe400078ef802 */
[----:B------:R-:W-:Y:S02]  /*aaa0*/  SHF.L.U32 R0, R0, 0xa, RZ ;  /* 0x0000000a00007819 */ /* 0x000fe400000006ff */
[----:B------:R-:W-:Y:S02]  /*aab0*/  LOP3.LUT R2, R2, R50, RZ, 0x3c, !PT ;  /* 0x0000003202027212 */ /* 0x000fe400078e3cff */
[----:B------:R-:W-:-:S04]  /*aac0*/  LOP3.LUT R0, R0, 0x7fffe000, RZ, 0xc0, !PT ;  /* 0x7fffe00000007812 */ /* 0x000fc800078ec0ff */
[----:B------:R-:W-:Y:S02]  /*aad0*/  IADD3 R0, R2, R0, R219 ;  /* 0x0000000002007210 */ /* 0x000fe40007ffe0db */
[----:B------:R-:W-:-:S03]  /*aae0*/  SHF.L.U32 R2, R30, 0x10, RZ ;  /* 0x000000101e027819 */ /* 0x000fc600000006ff */
[----:B------:R-:W-:Y:S02]  /*aaf0*/  IMAD.SHL.U32 R23, R0, 0x2, RZ ;  /* 0x0000000200177824 */ /* 0x000fe400078e00ff */
[----:B------:R-:W-:-:S03]  /*ab00*/  IMAD.U32 R0, R34, 0x10000, RZ ;  /* 0x0001000022007824 */ /* 0x000fc600078e00ff */
[----:B------:R-:W2:Y:S01]  /*ab10*/  LDS.128 R4, [R23+0x10080] ;  /* 0x0100800017047984 */ /* 0x000ea20000000c00 */
[C---:B-1----:R-:W-:Y:S01]  /*ab20*/  SHF.L.U32 R12, R8.reuse, 0x10, RZ ;  /* 0x00000010080c7819 */ /* 0x042fe200000006ff */
[----:B------:R-:W-:Y:S01]  /*ab30*/  IMAD.U32 R14, R9, 0x10000, RZ ;  /* 0x00010000090e7824 */ /* 0x000fe200078e00ff */
[----:B------:R-:W-:Y:S01]  /*ab40*/  LOP3.LUT R13, R8, 0xffff0000, RZ, 0xc0, !PT ;  /* 0xffff0000080d7812 */ /* 0x000fe200078ec0ff */
[----:B------:R-:W-:Y:S01]  /*ab50*/  IMAD.U32 R20, R11, 0x10000, RZ ;  /* 0x000100000b147824 */ /* 0x000fe200078e00ff */
[----:B------:R-:W-:Y:S02]  /*ab60*/  LOP3.LUT R22, R9, 0xffff0000, RZ, 0xc0, !PT ;  /* 0xffff000009167812 */ /* 0x000fe400078ec0ff */
[C---:B------:R-:W-:Y:S02]  /*ab70*/  SHF.L.U32 R16, R10.reuse, 0x10, RZ ;  /* 0x000000100a107819 */ /* 0x040fe400000006ff */
[----:B------:R-:W-:Y:S02]  /*ab80*/  LOP3.LUT R17, R10, 0xffff0000, RZ, 0xc0, !PT ;  /* 0xffff00000a117812 */ /* 0x000fe400078ec0ff */
[----:B------:R-:W-:-:S02]  /*ab90*/  LOP3.LUT R21, R11, 0xffff0000, RZ, 0xc0, !PT ;  /* 0xffff00000b157812 */ /* 0x000fc400078ec0ff */
[C---:B--2---:R-:W-:Y:S01]  /*aba0*/  SHF.L.U32 R3, R4.reuse, 0x10, RZ ;  /* 0x0000001004037819 */ /* 0x044fe200000006ff */
[----:B------:R-:W-:Y:S01]  /*abb0*/  IMAD.U32 R9, R5, 0x10000, RZ ;  /* 0x0001000005097824 */ /* 0x000fe200078e00ff */
[----:B------:R-:W-:Y:S01]  /*abc0*/  LOP3.LUT R8, R4, 0xffff0000, RZ, 0xc0, !PT ;  /* 0xffff000004087812 */ /* 0x000fe200078ec0ff */
[----:B------:R-:W-:Y:S01]  /*abd0*/  IMAD.U32 R11, R7, 0x10000, RZ ;  /* 0x00010000070b7824 */ /* 0x000fe200078e00ff */
[----:B------:R-:W-:Y:S01]  /*abe0*/  LOP3.LUT R4, R30, 0xffff0000, RZ, 0xc0, !PT ;  /* 0xffff00001e047812 */ /* 0x000fe200078ec0ff */
[----:B------:R-:W-:Y:S01]  /*abf0*/  FMUL.FTZ R15, R3, R2 ;  /* 0x00000002030f7220 */ /* 0x000fe20000410000 */
[----:B------:R-:W-:Y:S02]  /*ac00*/  LOP3.LUT R19, R5, 0xffff0000, RZ, 0xc0, !PT ;  /* 0xffff000005137812 */ /* 0x000fe400078ec0ff */
[----:B------:R-:W-:Y:S01]  /*ac10*/  SHF.L.U32 R5, R6, 0x10, RZ ;  /* 0x0000001006057819 */ /* 0x000fe200000006ff */
[-C--:B------:R-:W-:Y:S01]  /*ac20*/  FFMA.FTZ R29, R12, R0.reuse, -R15 ;  /* 0x000000000c1d7223 */ /* 0x080fe2000001080f */
[----:B------:R-:W-:Y:S01]  /*ac30*/  LOP3.LUT R10, R6, 0xffff0000, RZ, 0xc0, !PT ;  /* 0xffff0000060a7812 */ /* 0x000fe200078ec0ff */
[----:B------:R-:W-:Y:S01]  /*ac40*/  FMUL.FTZ R6, R3, R0 ;  /* 0x0000000003067220 */ /* 0x000fe20000410000 */
[----:B------:R-:W-:Y:S01]  /*ac50*/  LOP3.LUT R18, R7, 0xffff0000, RZ, 0xc0, !PT ;  /* 0xffff000007127812 */ /* 0x000fe200078ec0ff */
[----:B------:R-:W-:Y:S01]  /*ac60*/  FMUL.FTZ R7, R8, R4 ;  /* 0x0000000408077220 */ /* 0x000fe20000410000 */
[----:B------:R-:W-:Y:S01]  /*ac70*/  LOP3.LUT R3, R34, 0xffff0000, RZ, 0xc0, !PT ;  /* 0xffff000022037812 */ /* 0x000fe200078ec0ff */
[----:B------:R-:W-:Y:S01]  /*ac80*/  FFMA.FTZ R28, R12, R2, R6 ;  /* 0x000000020c1c7223 */ /* 0x000fe20000010006 */
[----:B------:R-:W-:Y:S01]  /*ac90*/  SHF.L.U32 R0, R32, 0x10, RZ ;  /* 0x0000001020007819 */ /* 0x000fe200000006ff */
[----:B------:R-:W-:Y:S01]  /*aca0*/  IMAD.U32 R2, R37, 0x10000, RZ ;  /* 0x0001000025027824 */ /* 0x000fe200078e00ff */
[----:B------:R-:W-:Y:S01]  /*acb0*/  SHF.L.U32 R6, R31, 0x10, RZ ;  /* 0x000000101f067819 */ /* 0x000fe200000006ff */
[----:B------:R-:W-:-:S02]  /*acc0*/  FFMA.FTZ R27, R13, R3, -R7 ;  /* 0x000000030d1b7223 */ /* 0x000fc40000010807 */
[C---:B------:R-:W-:Y:S02]  /*acd0*/  FMUL.FTZ R7, R9.reuse, R0 ;  /* 0x0000000009077220 */ /* 0x040fe40000410000 */
[----:B------:R-:W-:Y:S02]  /*ace0*/  FMUL.FTZ R8, R8, R3 ;  /* 0x0000000308087220 */ /* 0x000fe40000410000 */
[-C--:B------:R-:W-:Y:S02]  /*acf0*/  FMUL.FTZ R3, R9, R2.reuse ;  /* 0x0000000209037220 */ /* 0x080fe40000410000 */
[----:B------:R-:W-:Y:S02]  /*ad00*/  FFMA.FTZ R25, R14, R2, -R7 ;  /* 0x000000020e197223 */ /* 0x000fe40000010807 */
[----:B------:R-:W-:Y:S02]  /*ad10*/  IMAD.U32 R2, R35, 0x10000, RZ ;  /* 0x0001000023027824 */ /* 0x000fe400078e00ff */
[----:B------:R-:W-:-:S02]  /*ad20*/  FFMA.FTZ R26, R13, R4, R8 ;  /* 0x000000040d1a7223 */ /* 0x000fc40000010008 */
[----:B------:R-:W-:Y:S02]  /*ad30*/  FMUL.FTZ R4, R5, R6 ;  /* 0x0000000605047220 */ /* 0x000fe40000410000 */
[----:B------:R-:W-:Y:S01]  /*ad40*/  FFMA.FTZ R24, R14, R0, R3 ;  /* 0x000000000e187223 */ /* 0x000fe20000010003 */
[----:B------:R-:W-:Y:S01]  /*ad50*/  LOP3.LUT R3, R35, 0xffff0000, RZ, 0xc0, !PT ;  /* 0xffff000023037812 */ /* 0x000fe200078ec0ff */
[-C--:B------:R-:W-:Y:S01]  /*ad60*/  FMUL.FTZ R9, R5, R2.reuse ;  /* 0x0000000205097220 */ /* 0x080fe20000410000 */
[----:B------:R-:W-:Y:S01]  /*ad70*/  SHF.L.U32 R5, R33, 0x10, RZ ;  /* 0x0000001021057819 */ /* 0x000fe200000006ff */
[----:B------:R-:W-:Y:S01]  /*ad80*/  FFMA.FTZ R15, R16, R2, -R4 ;  /* 0x00000002100f7223 */ /* 0x000fe20000010804 */
[----:B------:R-:W-:Y:S01]  /*ad90*/  LOP3.LUT R0, R31, 0xffff0000, RZ, 0xc0, !PT ;  /* 0xffff00001f007812 */ /* 0x000fe200078ec0ff */
[----:B------:R-:W-:Y:S01]  /*ada0*/  FMUL.FTZ R7, R10, R3 ;  /* 0x000000030a077220 */ /* 0x000fe20000410000 */
[----:B------:R-:W-:Y:S01]  /*adb0*/  SHF.L.U32 R2, R36, 0x10, RZ ;  /* 0x0000001024027819 */ /* 0x000fe200000006ff */
[----:B------:R-:W-:-:S02]  /*adc0*/  FMUL.FTZ R4, R11, R5 ;  /* 0x000000050b047220 */ /* 0x000fc40000410000 */
[----:B------:R-:W-:Y:S02]  /*add0*/  FMUL.FTZ R8, R10, R0 ;  /* 0x000000000a087220 */ /* 0x000fe40000410000 */
[----:B------:R-:W-:Y:S02]  /*ade0*/  FFMA.FTZ R14, R16, R6, R9 ;  /* 0x00000006100e7223 */ /* 0x000fe40000010009 */
[----:B------:R-:W-:Y:S02]  /*adf0*/  FMUL.FTZ R6, R11, R2 ;  /* 0x000000020b067220 */ /* 0x000fe40000410000 */
[----:B------:R-:W-:Y:S01]  /*ae00*/  FFMA.FTZ R13, R17, R0, R7 ;  /* 0x00000000110d7223 */ /* 0x000fe20000010007 */
[----:B------:R-:W-:Y:S01]  /*ae10*/  LOP3.LUT R0, R33, 0xffff0000, RZ, 0xc0, !PT ;  /* 0xffff000021007812 */ /* 0x000fe200078ec0ff */
[----:B------:R-:W-:Y:S01]  /*ae20*/  FFMA.FTZ R11, R20, R2, -R4 ;  /* 0x00000002140b7223 */ /* 0x000fe20000010804 */
[----:B------:R-:W-:Y:S01]  /*ae30*/  LOP3.LUT R2, R32, 0xffff0000, RZ, 0xc0, !PT ;  /* 0xffff000020027812 */ /* 0x000fe200078ec0ff */
[----:B------:R-:W-:Y:S01]  /*ae40*/  FFMA.FTZ R10, R17, R3, -R8 ;  /* 0x00000003110a7223 */ /* 0x000fe20000010808 */
[----:B------:R-:W-:Y:S01]  /*ae50*/  LOP3.LUT R4, R37, 0xffff0000, RZ, 0xc0, !PT ;  /* 0xffff000025047812 */ /* 0x000fe200078ec0ff */
[----:B------:R-:W-:Y:S01]  /*ae60*/  FFMA.FTZ R12, R20, R5, R6 ;  /* 0x00000005140c7223 */ /* 0x000fe20000010006 */
[----:B------:R-:W-:Y:S01]  /*ae70*/  LOP3.LUT R3, R36, 0xffff0000, RZ, 0xc0, !PT ;  /* 0xffff000024037812 */ /* 0x000fe200078ec0ff */
[----:B------:R-:W-:Y:S01]  /*ae80*/  FMUL.FTZ R8, R19, R2 ;  /* 0x0000000213087220 */ /* 0x000fe20000410000 */
[----:B------:R-:W-:Y:S01]  /*ae90*/  F2FP.BF16.PACK_AB R10, R10, R15 ;  /* 0x0000000f0a0a723e */ /* 0x000fe200000010ff */
[----:B------:R-:W-:-:S02]  /*aea0*/  FMUL.FTZ R6, R18, R0 ;  /* 0x0000000012067220 */ /* 0x000fc40000410000 */
[-C--:B------:R-:W-:Y:S02]  /*aeb0*/  FMUL.FTZ R7, R19, R4.reuse ;  /* 0x0000000413077220 */ /* 0x080fe40000410000 */
[----:B------:R-:W-:Y:S02]  /*aec0*/  FMUL.FTZ R5, R18, R3 ;  /* 0x0000000312057220 */ /* 0x000fe40000410000 */
[C---:B------:R-:W-:Y:S01]  /*aed0*/  FFMA.FTZ R9, R22.reuse, R4, -R8 ;  /* 0x0000000416097223 */ /* 0x040fe20000010808 */
[----:B------:R-:W-:Y:S01]  /*aee0*/  F2FP.BF16.PACK_AB R8, R27, R29 ;  /* 0x0000001d1b08723e */ /* 0x000fe200000010ff */
[----:B------:R-:W-:Y:S01]  /*aef0*/  FFMA.FTZ R3, R21, R3, -R6 ;  /* 0x0000000315037223 */ /* 0x000fe20000010806 */
[----:B------:R-:W-:Y:S01]  /*af00*/  F2FP.BF16.PACK_AB R6, R13, R14 ;  /* 0x0000000e0d06723e */ /* 0x000fe200000010ff */
[----:B------:R-:W-:Y:S01]  /*af10*/  FFMA.FTZ R2, R22, R2, R7 ;  /* 0x0000000216027223 */ /* 0x000fe20000010007 */
[----:B------:R-:W-:Y:S01]  /*af20*/  F2FP.BF16.PACK_AB R9, R9, R25 ;  /* 0x000000190909723e */ /* 0x000fe200000010ff */
[----:B------:R-:W-:Y:S01]  /*af30*/  FFMA.FTZ R0, R21, R0, R5 ;  /* 0x0000000015007223 */ /* 0x000fe20000010005 */
[----:B------:R-:W-:-:S02]  /*af40*/  F2FP.BF16.PACK_AB R11, R3, R11 ;  /* 0x0000000b030b723e */ /* 0x000fc400000010ff */
[----:B------:R-:W-:Y:S02]  /*af50*/  F2FP.BF16.PACK_AB R4, R26, R28 ;  /* 0x0000001c1a04723e */ /* 0x000fe400000010ff */
[----:B------:R-:W-:Y:S01]  /*af60*/  F2FP.BF16.PACK_AB R5, R2, R24 ;  /* 0x000000180205723e */ /* 0x000fe200000010ff */
[----:B------:R1:W-:Y:S01]  /*af70*/  STS.128 [R198+0x10080], R8 ;  /* 0x01008008c6007388 */ /* 0x0003e20000000c00 */
[----:B------:R-:W-:-:S05]  /*af80*/  F2FP.BF16.PACK_AB R7, R0, R12 ;  /* 0x0000000c0007723e */ /* 0x000fca00000010ff */
[----:B------:R1:W-:Y:S02]  /*af90*/  STS.128 [R23+0x10080], R4 ;  /* 0x0100800417007388 */ /* 0x0003e40000000c00 */
.L_x_250:
[----:B------:R-:W-:Y:S05]  /*afa0*/  BSYNC B0 ;  /* 0x0000000000007941 */ /* 0x000fea0003800000 */
.L_x_249:
[----:B------:R-:W-:-:S13]  /*afb0*/  ISETP.GE.AND P0, PT, R135, c[0x0][0x27c], PT ;  /* 0x00009f0087007a0c */ /* 0x000fda0003f06270 */
[----:B------:R-:W-:Y:S05]  /*afc0*/  @P0 BRA `(.L_x_248) ;  /* 0x0000059000000947 */ /* 0x000fea0003800000 */
[----:B------:R-:W2:Y:S04]  /*afd0*/  LDL R2, [R1] ;  /* 0x0000000001027983 */ /* 0x000ea80000100800 */
[----:B------:R-:W3:Y:S01]  /*afe0*/  LDL R49, [R1+0x1c] ;  /* 0x00001c0001317983 */ /* 0x000ee20000100800 */
[----:B------:R-:W-:-:S04]  /*aff0*/  MOV R0, c[0x0][0x27c] ;  /* 0x00009f0000007a02 */ /* 0x000fc80000000f00 */
[----:B--2---:R-:W-:-:S04]  /*b000*/  LEA.HI R0, R0, R2, RZ, 0x1d ;  /* 0x0000000200007211 */ /* 0x004fc800078fe8ff */
[----:B------:R-:W-:Y:S01]  /*b010*/  SHF.R.S32.HI R2, RZ, 0x1f, R0 ;  /* 0x0000001fff027819 */ /* 0x000fe20000011400 */
[----:B------:R-:W-:Y:S01]  /*b020*/  IMAD.SHL.U32 R3, R0, 0x8, RZ ;  /* 0x0000000800037824 */ /* 0x000fe200078e00ff */
[----:B-1-3--:R-:W1:Y:S02]  /*b030*/  LDS.128 R8, [R49] ;  /* 0x0000000031087984 */ /* 0x00ae640000000c00 */
[----:B------:R-:W-:Y:S02]  /*b040*/  LEA.HI R0, R2, R0, RZ, 0x3 ;  /* 0x0000000002007211 */ /* 0x000fe400078f18ff */
[----:B------:R-:W-:Y:S02]  /*b050*/  LOP3.LUT R2, R217, 0x38, R3, 0xf8, !PT ;  /* 0x00000038d9027812 */ /* 0x000fe400078ef803 */
[----:B------:R-:W-:Y:S02]  /*b060*/  SHF.L.U32 R0, R0, 0xa, RZ ;  /* 0x0000000a00007819 */ /* 0x000fe400000006ff */
[----:B------:R-:W-:-:S02]  /*b070*/  LOP3.LUT R2, R2, R50, RZ, 0x3c, !PT ;  /* 0x0000003202027212 */ /* 0x000fc400078e3cff */
        /* <DEDUP_REMOVED lines=54> */
[C---:B------:R-:W-:Y:S01]  /*b3e0*/  FFMA.FTZ R11, R20.reuse, R2, -R4 ;  /* 0x00000002140b7223 */ /* 0x040fe20000010804 */
        /* <DEDUP_REMOVED lines=20> */
[----:B------:R1:W-:Y:S01]  /*b530*/  STS.128 [R49], R8 ;  /* 0x0000000831007388 */ /* 0x0003e20000000c00 */
[----:B------:R-:W-:-:S05]  /*b540*/  F2FP.BF16.PACK_AB R7, R0, R12 ;  /* 0x0000000c0007723e */ /* 0x000fca00000010ff */
[----:B------:R1:W-:Y:S02]  /*b550*/  STS.128 [R23+0x10080], R4 ;  /* 0x0100800417007388 */ /* 0x0003e40000000c00 */
.L_x_248:
[----:B------:R-:W-:Y:S05]  /*b560*/  BSYNC B1 ;  /* 0x0000000000017941 */ /* 0x000fea0003800000 */
.L_x_247:
[----:B------:R-:W-:Y:S01]  /*b570*/  IADD3 R0, R208, 0x20, RZ ;  /* 0x00000020d0007810 */ /* 0x000fe20007ffe0ff */
[----:B------:R-:W-:Y:S03]  /*b580*/  BSSY B1, `(.L_x_251) ;  /* 0x00000c2000017945 */ /* 0x000fe60003800000 */
[----:B------:R-:W-:-:S13]  /*b590*/  ISETP.GE.AND P0, PT, R0, R46, PT ;  /* 0x0000002e0000720c */ /* 0x000fda0003f06270 */
[----:B------:R-:W-:Y:S05]  /*b5a0*/  @P0 BRA `(.L_x_252) ;  /* 0x00000bf000000947 */ /* 0x000fea0003800000 */
[----:B------:R2:W5:Y:S01]  /*b5b0*/  LDL R50, [R1+0xc] ;  /* 0x00000c0001327983 */ /* 0x0005620000100800 */
[----:B------:R-:W-:Y:S01]  /*b5c0*/  ISETP.GE.AND P0, PT, R132, c[0x0][0x27c], PT ;  /* 0x00009f0084007a0c */ /* 0x000fe20003f06270 */
[----:B------:R-:W-:Y:S01]  /*b5d0*/  BSSY B0, `(.L_x_253) ;  /* 0x0000061000007945 */ /* 0x000fe20003800000 */
[C---:B------:R-:W-:Y:S02]  /*b5e0*/  IADD3 R51, R208.reuse, 0x20, RZ ;  /* 0x00000020d0337810 */ /* 0x040fe40007ffe0ff */
[----:B------:R-:W-:-:S03]  /*b5f0*/  IADD3 R52, R208, 0x20, RZ ;  /* 0x00000020d0347810 */ /* 0x000fc60007ffe0ff */
[----:B------:R-:W-:Y:S02]  /*b600*/  IMAD.SHL.U32 R51, R51, 0x40, RZ ;  /* 0x0000004033337824 */ /* 0x000fe400078e00ff */
[----:B------:R-:W-:-:S03]  /*b610*/  IMAD.SHL.U32 R52, R52, 0x40, RZ ;  /* 0x0000004034347824 */ /* 0x000fc600078e00ff */
[----:B------:R-:W-:Y:S02]  /*b620*/  LOP3.LUT R51, R51, 0x1c0, RZ, 0xc0, !PT ;  /* 0x000001c033337812 */ /* 0x000fe400078ec0ff */
[----:B------:R-:W-:Y:S02]  /*b630*/  LOP3.LUT R52, R52, 0x1c0, RZ, 0xc0, !PT ;  /* 0x000001c034347812 */ /* 0x000fe400078ec0ff */
[----:B------:R-:W-:Y:S01]  /*b640*/  SHF.R.U32.HI R51, RZ, 0x3, R51 ;  /* 0x00000003ff337819 */ /* 0x000fe20000011633 */
[----:B------:R-:W-:Y:S05]  /*b650*/  @P0 BRA `(.L_x_254) ;  /* 0x0000058000000947 */ /* 0x000fea0003800000 */
[----:B-1----:R-:W3:Y:S01]  /*b660*/  LDL R49, [R1+0x28] ;  /* 0x0000280001317983 */ /* 0x002ee20000100800 */
[----:B------:R-:W-:-:S04]  /*b670*/  MOV R0, c[0x0][0x27c] ;  /* 0x00009f0000007a02 */ /* 0x000fc80000000f00 */
        /* <DEDUP_REMOVED lines=8> */
[----:B-----5:R-:W-:Y:S02]  /*b700*/  IADD3 R0, R2, R0, R50 ;  /* 0x0000000002007210 */ /* 0x020fe40007ffe032 */
[----:B------:R-:W-:-:S03]  /*b710*/  SHF.L.U32 R2, R30, 0x10, RZ ;  /* 0x000000101e027819 */ /* 0x000fc600000006ff */
[----:B------:R-:W-:Y:S02]  /*b720*/  IMAD.SHL.U32 R23, R0, 0x2, RZ ;  /* 0x0000000200177824 */ /* 0x000fe400078e00ff */
[----:B------:R-:W-:-:S03]  /*b730*/  IMAD.U32 R0, R34, 0x10000, RZ ;  /* 0x0001000022007824 */ /* 0x000fc600078e00ff */
[----:B------:R-:W1:Y:S02]  /*b740*/  LDS.128 R4, [R23+0x10080] ;  /* 0x0100800017047984 */ /* 0x000e640000000c00 */
[----:B-1----:R-:W-:Y:S02]  /*b750*/  SHF.L.U32 R3, R4, 0x10, RZ ;  /* 0x0000001004037819 */ /* 0x002fe400000006ff */
[----:B------:R-:W-:Y:S02]  /*b760*/  LOP3.LUT R19, R5, 0xffff0000, RZ, 0xc0, !PT ;  /* 0xffff000005137812 */ /* 0x000fe400078ec0ff */
[----:B------:R-:W-:Y:S01]  /*b770*/  LOP3.LUT R18, R7, 0xffff0000, RZ, 0xc0, !PT ;  /* 0xffff000007127812 */ /* 0x000fe200078ec0ff */
[----:B------:R-:W-:Y:S01]  /*b780*/  FMUL.FTZ R15, R2, R3 ;  /* 0x00000003020f7220 */ /* 0x000fe20000410000 */
[----:B---3--:R-:W1:Y:S02]  /*b790*/  LDS.128 R8, [R49] ;  /* 0x0000000031087984 */ /* 0x008e640000000c00 */
[C---:B-1----:R-:W-:Y:S01]  /*b7a0*/  SHF.L.U32 R12, R8.reuse, 0x10, RZ ;  /* 0x00000010080c7819 */ /* 0x042fe200000006ff */
[----:B------:R-:W-:Y:S01]  /*b7b0*/  IMAD.U32 R14, R9, 0x10000, RZ ;  /* 0x00010000090e7824 */ /* 0x000fe200078e00ff */
[----:B------:R-:W-:Y:S01]  /*b7c0*/  LOP3.LUT R13, R8, 0xffff0000, RZ, 0xc0, !PT ;  /* 0xffff0000080d7812 */ /* 0x000fe200078ec0ff */
[----:B------:R-:W-:Y:S01]  /*b7d0*/  IMAD.U32 R20, R11, 0x10000, RZ ;  /* 0x000100000b147824 */ /* 0x000fe200078e00ff */
[----:B------:R-:W-:Y:S01]  /*b7e0*/  LOP3.LUT R8, R4, 0xffff0000, RZ, 0xc0, !PT ;  /* 0xffff000004087812 */ /* 0x000fe200078ec0ff */
[----:B------:R-:W-:Y:S01]  /*b7f0*/  FFMA.FTZ R29, R0, R12, -R15 ;  /* 0x0000000c001d7223 */ /* 0x000fe2000001080f */
[----:B------:R-:W-:Y:S01]  /*b800*/  LOP3.LUT R22, R9, 0xffff0000, RZ, 0xc0, !PT ;  /* 0xffff000009167812 */ /* 0x000fe200078ec0ff */
[----:B------:R-:W-:Y:S01]  /*b810*/  IMAD.U32 R9, R5, 0x10000, RZ ;  /* 0x0001000005097824 */ /* 0x000fe200078e00ff */
[----:B------:R-:W-:-:S02]  /*b820*/  LOP3.LUT R4, R30, 0xffff0000, RZ, 0xc0, !PT ;  /* 0xffff00001e047812 */ /* 0x000fc400078ec0ff */
[C---:B------:R-:W-:Y:S02]  /*b830*/  SHF.L.U32 R16, R10.reuse, 0x10, RZ ;  /* 0x000000100a107819 */ /* 0x040fe400000006ff */
[----:B------:R-:W-:Y:S02]  /*b840*/  LOP3.LUT R17, R10, 0xffff0000, RZ, 0xc0, !PT ;  /* 0xffff00000a117812 */ /* 0x000fe400078ec0ff */
[C---:B------:R-:W-:Y:S02]  /*b850*/  SHF.L.U32 R5, R6.reuse, 0x10, RZ ;  /* 0x0000001006057819 */ /* 0x040fe400000006ff */
[----:B------:R-:W-:Y:S01]  /*b860*/  LOP3.LUT R10, R6, 0xffff0000, RZ, 0xc0, !PT ;  /* 0xffff0000060a7812 */ /* 0x000fe200078ec0ff */
[----:B------:R-:W-:Y:S01]  /*b870*/  FMUL.FTZ R6, R0, R3 ;  /* 0x0000000300067220 */ /* 0x000fe20000410000 */
[----:B------:R-:W-:Y:S01]  /*b880*/  LOP3.LUT R21, R11, 0xffff0000, RZ, 0xc0, !PT ;  /* 0xffff00000b157812 */ /* 0x000fe200078ec0ff */
[----:B------:R-:W-:Y:S01]  /*b890*/  IMAD.U32 R11, R7, 0x10000, RZ ;  /* 0x00010000070b7824 */ /* 0x000fe200078e00ff */
[----:B------:R-:W-:Y:S01]  /*b8a0*/  LOP3.LUT R3, R34, 0xffff0000, RZ, 0xc0, !PT ;  /* 0xffff000022037812 */ /* 0x000fe200078ec0ff */
[----:B------:R-:W-:Y:S01]  /*b8b0*/  FMUL.FTZ R7, R4, R8 ;  /* 0x0000000804077220 */ /* 0x000fe20000410000 */
[----:B------:R-:W-:Y:S01]  /*b8c0*/  SHF.L.U32 R0, R32, 0x10, RZ ;  /* 0x0000001020007819 */ /* 0x000fe200000006ff */
[----:B------:R-:W-:Y:S01]  /*b8d0*/  FFMA.FTZ R28, R2, R12, R6 ;  /* 0x0000000c021c7223 */ /* 0x000fe20000010006 */
[----:B------:R-:W-:Y:S01]  /*b8e0*/  SHF.L.U32 R6, R31, 0x10, RZ ;  /* 0x000000101f067819 */ /* 0x000fe200000006ff */
[----:B------:R-:W-:-:S02]  /*b8f0*/  FFMA.FTZ R27, R3, R13, -R7 ;  /* 0x0000000d031b7223 */ /* 0x000fc40000010807 */
[----:B------:R-:W-:Y:S02]  /*b900*/  IMAD.U32 R2, R37, 0x10000, RZ ;  /* 0x0001000025027824 */ /* 0x000fe400078e00ff */
[-C--:B------:R-:W-:Y:S02]  /*b910*/  FMUL.FTZ R7, R0, R9.reuse ;  /* 0x0000000900077220 */ /* 0x080fe40000410000 */
[----:B------:R-:W-:Y:S02]  /*b920*/  FMUL.FTZ R8, R3, R8 ;  /* 0x0000000803087220 */ /* 0x000fe40000410000 */
[C---:B------:R-:W-:Y:S02]  /*b930*/  FMUL.FTZ R3, R2.reuse, R9 ;  /* 0x0000000902037220 */ /* 0x040fe40000410000 */
[----:B------:R-:W-:Y:S02]  /*b940*/  FFMA.FTZ R25, R2, R14, -R7 ;  /* 0x0000000e02197223 */ /* 0x000fe40000010807 */
[----:B------:R-:W-:-:S02]  /*b950*/  IMAD.U32 R2, R35, 0x10000, RZ ;  /* 0x0001000023027824 */ /* 0x000fc400078e00ff */
[----:B------:R-:W-:Y:S02]  /*b960*/  FFMA.FTZ R26, R4, R13, R8 ;  /* 0x0000000d041a7223 */ /* 0x000fe40000010008 */
[-C--:B------:R-:W-:Y:S02]  /*b970*/  FMUL.FTZ R4, R6, R5.reuse ;  /* 0x0000000506047220 */ /* 0x080fe40000410000 */
[----:B------:R-:W-:Y:S01]  /*b980*/  FFMA.FTZ R24, R0, R14, R3 ;  /* 0x0000000e00187223 */ /* 0x000fe20000010003 */
[----:B------:R-:W-:Y:S01]  /*b990*/  LOP3.LUT R3, R35, 0xffff0000, RZ, 0xc0, !PT ;  /* 0xffff000023037812 */ /* 0x000fe200078ec0ff */
[C---:B------:R-:W-:Y:S01]  /*b9a0*/  FMUL.FTZ R9, R2.reuse, R5 ;  /* 0x0000000502097220 */ /* 0x040fe20000410000 */
        /* <DEDUP_REMOVED lines=9> */
[-C--:B------:R-:W-:Y:S01]  /*ba40*/  FFMA.FTZ R13, R0, R17.reuse, R7 ;  /* 0x00000011000d7223 */ /* 0x080fe20000010007 */
[----:B------:R-:W-:Y:S01]  /*ba50*/  LOP3.LUT R0, R33, 0xffff0000, RZ, 0xc0, !PT ;  /* 0xffff000021007812 */ /* 0x000fe200078ec0ff */
[-C--:B------:R-:W-:Y:S01]  /*ba60*/  FFMA.FTZ R11, R2, R20.reuse, -R4 ;  /* 0x00000014020b7223 */ /* 0x080fe20000010804 */
        /* <DEDUP_REMOVED lines=8> */
[C---:B------:R-:W-:Y:S02]  /*baf0*/  FMUL.FTZ R7, R4.reuse, R19 ;  /* 0x0000001304077220 */ /* 0x040fe40000410000 */
[----:B------:R-:W-:Y:S02]  /*bb00*/  FMUL.FTZ R5, R3, R18 ;  /* 0x0000001203057220 */ /* 0x000fe40000410000 */
[----:B------:R-:W-:Y:S01]  /*bb10*/  FFMA.FTZ R9, R4, R22, -R8 ;  /* 0x0000001604097223 */ /* 0x000fe20000010808 */
        /* <DEDUP_REMOVED lines=12> */
.L_x_254:
[----:B------:R-:W-:Y:S05]  /*bbe0*/  BSYNC B0 ;  /* 0x0000000000007941 */ /* 0x000fea0003800000 */
.L_x_253:
[----:B------:R-:W-:-:S13]  /*bbf0*/  ISETP.GE.AND P0, PT, R135, c[0x0][0x27c], PT ;  /* 0x00009f0087007a0c */ /* 0x000fda0003f06270 */
[----:B------:R-:W-:Y:S05]  /*bc00*/  @P0 BRA `(.L_x_252) ;  /* 0x0000059000000947 */ /* 0x000fea0003800000 */
[----:B------:R-:W3:Y:S04]  /*bc10*/  LDL R2, [R1] ;  /* 0x0000000001027983 */ /* 0x000ee80000100800 */
[----:B-1----:R-:W4:Y:S01]  /*bc20*/  LDL R49, [R1+0x18] ;  /* 0x0000180001317983 */ /* 0x002f220000100800 */
[----:B------:R-:W-:-:S04]  /*bc30*/  MOV R0, c[0x0][0x27c] ;  /* 0x00009f0000007a02 */ /* 0x000fc80000000f00 */
[----:B---3--:R-:W-:-:S04]  /*bc40*/  LEA.HI R0, R0, R2, RZ, 0x1d ;  /* 0x0000000200007211 */ /* 0x008fc800078fe8ff */
[----:B------:R-:W-:Y:S01]  /*bc50*/  SHF.R.S32.HI R2, RZ, 0x1f, R0 ;  /* 0x0000001fff027819 */ /* 0x000fe20000011400 */
[----:B------:R-:W-:Y:S01]  /*bc60*/  IMAD.SHL.U32 R3, R0, 0x8, RZ ;  /* 0x0000000800037824 */ /* 0x000fe200078e00ff */
[----:B----4-:R-:W1:Y:S02]  /*bc70*/  LDS.128 R8, [R49] ;  /* 0x0000000031087984 */ /* 0x010e640000000c00 */
[----:B------:R-:W-:Y:S02]  /*bc80*/  LEA.HI R0, R2, R0, RZ, 0x3 ;  /* 0x0000000002007211 */ /* 0x000fe400078f18ff */
[----:B------:R-:W-:Y:S02]  /*bc90*/  LOP3.LUT R2, R52, 0x38, R3, 0xf8, !PT ;  /* 0x0000003834027812 */ /* 0x000fe400078ef803 */
[----:B------:R-:W-:Y:S02]  /*bca0*/  SHF.L.U32 R0, R0, 0xa, RZ ;  /* 0x0000000a00007819 */ /* 0x000fe400000006ff */
[----:B------:R-:W-:-:S02]  /*bcb0*/  LOP3.LUT R2, R2, R51, RZ, 0x3c, !PT ;  /* 0x0000003302027212 */ /* 0x000fc400078e3cff */
[----:B------:R-:W-:-:S04]  /*bcc0*/  LOP3.LUT R0, R0, 0x7fffe000, RZ, 0xc0, !PT ;  /* 0x7fffe00000007812 */ /* 0x000fc800078ec0ff */
[----:B-----5:R-:W-:Y:S02]  /*bcd0*/  IADD3 R0, R2, R0, R50 ;  /* 0x0000000002007210 */ /* 0x020fe40007ffe032 */
[----:B------:R-:W-:-:S03]  /*bce0*/  SHF.L.U32 R2, R38, 0x10, RZ ;  /* 0x0000001026027819 */ /* 0x000fc600000006ff */
[----:B------:R-:W-:Y:S02]  /*bcf0*/  IMAD.SHL.U32 R23, R0, 0x2, RZ ;  /* 0x0000000200177824 */ /* 0x000fe400078e00ff */
[----:B------:R-:W-:-:S03]  /*bd00*/  IMAD.U32 R0, R39, 0x10000, RZ ;  /* 0x0001000027007824 */ /* 0x000fc600078e00ff */
[----:B------:R-:W3:Y:S01]  /*bd10*/  LDS.128 R4, [R23+0x10080] ;  /* 0x0100800017047984 */ /* 0x000ee20000000c00 */
        /* <DEDUP_REMOVED lines=8> */
[C---:B---3--:R-:W-:Y:S01]  /*bda0*/  SHF.L.U32 R3, R4.reuse, 0x10, RZ ;  /* 0x0000001004037819 */ /* 0x048fe200000006ff */
[----:B------:R-:W-:Y:S01]  /*bdb0*/  IMAD.U32 R9, R5, 0x10000, RZ ;  /* 0x0001000005097824 */ /* 0x000fe200078e00ff */
[----:B------:R-:W-:Y:S01]  /*bdc0*/  LOP3.LUT R8, R4, 0xffff0000, RZ, 0xc0, !PT ;  /* 0xffff000004087812 */ /* 0x000fe200078ec0ff */
[----:B------:R-:W-:Y:S01]  /*bdd0*/  IMAD.U32 R11, R7, 0x10000, RZ ;  /* 0x00010000070b7824 */ /* 0x000fe200078e00ff */
[----:B------:R-:W-:Y:S01]  /*bde0*/  LOP3.LUT R4, R38, 0xffff0000, RZ, 0xc0, !PT ;  /* 0xffff000026047812 */ /* 0x000fe200078ec0ff */
[-C--:B------:R-:W-:Y:S01]  /*bdf0*/  FMUL.FTZ R15, R2, R3.reuse ;  /* 0x00000003020f7220 */ /* 0x080fe20000410000 */
[----:B------:R-:W-:Y:S02]  /*be00*/  LOP3.LUT R19, R5, 0xffff0000, RZ, 0xc0, !PT ;  /* 0xffff000005137812 */ /* 0x000fe400078ec0ff */
[----:B------:R-:W-:Y:S01]  /*be10*/  SHF.L.U32 R5, R6, 0x10, RZ ;  /* 0x0000001006057819 */ /* 0x000fe200000006ff */
[----:B------:R-:W-:Y:S01]  /*be20*/  FFMA.FTZ R29, R0, R12, -R15 ;  /* 0x0000000c001d7223 */ /* 0x000fe2000001080f */
        /* <DEDUP_REMOVED lines=10> */
[-C--:B------:R-:W-:Y:S02]  /*bed0*/  FMUL.FTZ R7, R0, R9.reuse ;  /* 0x0000000900077220 */ /* 0x080fe40000410000 */
[----:B------:R-:W-:Y:S02]  /*bee0*/  FMUL.FTZ R8, R3, R8 ;  /* 0x0000000803087220 */ /* 0x000fe40000410000 */
[C---:B------:R-:W-:Y:S02]  /*bef0*/  FMUL.FTZ R3, R2.reuse, R9 ;  /* 0x0000000902037220 */ /* 0x040fe40000410000 */
[----:B------:R-:W-:Y:S02]  /*bf00*/  FFMA.FTZ R25, R2, R14, -R7 ;  /* 0x0000000e02197223 */ /* 0x000fe40000010807 */
[----:B------:R-:W-:Y:S02]  /*bf10*/  IMAD.U32 R2, R43, 0x10000, RZ ;  /* 0x000100002b027824 */ /* 0x000fe400078e00ff */
[----:B------:R-:W-:-:S02]  /*bf20*/  FFMA.FTZ R26, R4, R13, R8 ;  /* 0x0000000d041a7223 */ /* 0x000fc40000010008 */
[-C--:B------:R-:W-:Y:S02]  /*bf30*/  FMUL.FTZ R4, R6, R5.reuse ;  /* 0x0000000506047220 */ /* 0x080fe40000410000 */
[----:B------:R-:W-:Y:S01]  /*bf40*/  FFMA.FTZ R24, R0, R14, R3 ;  /* 0x0000000e00187223 */ /* 0x000fe20000010003 */
[----:B------:R-:W-:Y:S01]  /*bf50*/  LOP3.LUT R3, R43, 0xffff0000, RZ, 0xc0, !PT ;  /* 0xffff00002b037812 */ /* 0x000fe200078ec0ff */
[----:B------:R-:W-:Y:S01]  /*bf60*/  FMUL.FTZ R9, R2, R5 ;  /* 0x0000000502097220 */ /* 0x000fe20000410000 */
        /* <DEDUP_REMOVED lines=35> */
.L_x_252:
[----:B------:R-:W-:Y:S05]  /*c1a0*/  BSYNC B1 ;  /* 0x0000000000017941 */ /* 0x000fea0003800000 */
.L_x_251:
[----:B------:R-:W-:Y:S01]  /*c1b0*/  IADD3 R0, R208, 0x40, RZ ;  /* 0x00000040d0007810 */ /* 0x000fe20007ffe0ff */
[----:B------:R-:W-:Y:S03]  /*c1c0*/  BSSY B1, `(.L_x_255) ;  /* 0x00000c2000017945 */ /* 0x000fe60003800000 */
[----:B------:R-:W-:-:S13]  /*c1d0*/  ISETP.GE.AND P0, PT, R0, R46, PT ;  /* 0x0000002e0000720c */ /* 0x000fda0003f06270 */
[----:B------:R-:W-:Y:S05]  /*c1e0*/  @P0 BRA `(.L_x_256) ;  /* 0x00000bf000000947 */ /* 0x000fea0003800000 */
[----:B-----5:R3:W5:Y:S01]  /*c1f0*/  LDL R50, [R1+0x8] ;  /* 0x0000080001327983 */ /* 0x0207620000100800 */
        /* <DEDUP_REMOVED lines=10> */
[----:B-1----:R-:W4:Y:S01]  /*c2a0*/  LDL R49, [R1+0x24] ;  /* 0x0000240001317983 */ /* 0x002f220000100800 */
        /* <DEDUP_REMOVED lines=18> */
[----:B----4-:R-:W1:Y:S02]  /*c3d0*/  LDS.128 R8, [R49] ;  /* 0x0000000031087984 */ /* 0x010e640000000c00 */
        /* <DEDUP_REMOVED lines=68> */
.L_x_258:
[----:B------:R-:W-:Y:S05]  /*c820*/  BSYNC B0 ;  /* 0x0000000000007941 */ /* 0x000fea0003800000 */
.L_x_257:
[----:B------:R-:W-:-:S13]  /*c830*/  ISETP.GE.AND P0, PT, R135, c[0x0][0x27c], PT ;  /* 0x00009f0087007a0c */ /* 0x000fda0003f06270 */
[----:B------:R-:W-:Y:S05]  /*c840*/  @P0 BRA `(.L_x_256) ;  /* 0x0000059000000947 */ /* 0x000fea0003800000 */
[----:B------:R-:W4:Y:S04]  /*c850*/  LDL R2, [R1] ;  /* 0x0000000001027983 */ /* 0x000f280000100800 */
[----:B-12---:R-:W2:Y:S01]  /*c860*/  LDL R49, [R1+0x14] ;  /* 0x0000140001317983 */ /* 0x006ea20000100800 */
[----:B------:R-:W-:-:S04]  /*c870*/  MOV R0, c[0x0][0x27c] ;  /* 0x00009f0000007a02 */ /* 0x000fc80000000f00 */
[----:B----4-:R-:W-:-:S04]  /*c880*/  LEA.HI R0, R0, R2, RZ, 0x1d ;  /* 0x0000000200007211 */ /* 0x010fc800078fe8ff */
[----:B------:R-:W-:Y:S01]  /*c890*/  SHF.R.S32.HI R2, RZ, 0x1f, R0 ;  /* 0x0000001fff027819 */ /* 0x000fe20000011400 */
[----:B------:R-:W-:Y:S01]  /*c8a0*/  IMAD.SHL.U32 R3, R0, 0x8, RZ ;  /* 0x0000000800037824 */ /* 0x000fe200078e00ff */
[----:B--2---:R-:W1:Y:S02]  /*c8b0*/  LDS.128 R8, [R49] ;  /* 0x0000000031087984 */ /* 0x004e640000000c00 */
        /* <DEDUP_REMOVED lines=82> */
.L_x_256:
[----:B------:R-:W-:Y:S05]  /*cde0*/  BSYNC B1 ;  /* 0x0000000000017941 */ /* 0x000fea0003800000 */
.L_x_255:
[----:B------:R-:W-:-:S04]  /*cdf0*/  IADD3 R0, R208, 0x60, RZ ;  /* 0x00000060d0007810 */ /* 0x000fc80007ffe0ff */
[----:B------:R-:W-:-:S13]  /*ce00*/  ISETP.GE.AND P0, PT, R0, R46, PT ;  /* 0x0000002e0000720c */ /* 0x000fda0003f06270 */
[----:B------:R-:W-:Y:S05]  /*ce10*/  @P0 BRA `(.L_x_238) ;  /* 0x00000bf000000947 */ /* 0x000fea0003800000 */
[----:B-1----:R1:W5:Y:S01]  /*ce20*/  LDL R49, [R1+0x4] ;  /* 0x0000040001317983 */ /* 0x0023620000100800 */
[----:B------:R-:W-:Y:S01]  /*ce30*/  ISETP.GE.AND P0, PT, R132, c[0x0][0x27c], PT ;  /* 0x00009f0084007a0c */ /* 0x000fe20003f06270 */
[----:B------:R-:W-:Y:S01]  /*ce40*/  BSSY B0, `(.L_x_259) ;  /* 0x0000061000007945 */ /* 0x000fe20003800000 */
[C---:B-----5:R-:W-:Y:S02]  /*ce50*/  IADD3 R50, R208.reuse, 0x60, RZ ;  /* 0x00000060d0327810 */ /* 0x060fe40007ffe0ff */
[----:B------:R-:W-:-:S03]  /*ce60*/  IADD3 R51, R208, 0x60, RZ ;  /* 0x00000060d0337810 */ /* 0x000fc60007ffe0ff */
[----:B------:R-:W-:Y:S02]  /*ce70*/  IMAD.SHL.U32 R50, R50, 0x40, RZ ;  /* 0x0000004032327824 */ /* 0x000fe400078e00ff */
[----:B------:R-:W-:-:S03]  /*ce80*/  IMAD.SHL.U32 R51, R51, 0x40, RZ ;  /* 0x0000004033337824 */ /* 0x000fc600078e00ff */
[----:B------:R-:W-:Y:S02]  /*ce90*/  LOP3.LUT R50, R50, 0x1c0, RZ, 0xc0, !PT ;  /* 0x000001c032327812 */ /* 0x000fe400078ec0ff */
[----:B------:R-:W-:Y:S02]  /*cea0*/  LOP3.LUT R51, R51, 0x1c0, RZ, 0xc0, !PT ;  /* 0x000001c033337812 */ /* 0x000fe400078ec0ff */
[----:B------:R-:W-:Y:S01]  /*ceb0*/  SHF.R.U32.HI R50, RZ, 0x3, R50 ;  /* 0x00000003ff327819 */ /* 0x000fe20000011632 */
[----:B------:R-:W-:Y:S05]  /*cec0*/  @P0 BRA `(.L_x_260) ;  /* 0x0000058000000947 */ /* 0x000fea0003800000 */
[----:B------:R-:W4:Y:S01]  /*ced0*/  LDL R52, [R1+0x20] ;  /* 0x0000200001347983 */ /* 0x000f220000100800 */
        /* <DEDUP_REMOVED lines=13> */
[----:B------:R-:W5:Y:S02]  /*cfb0*/  LDS.128 R4, [R23+0x10080] ;  /* 0x0100800017047984 */ /* 0x000f640000000c00 */
[----:B-----5:R-:W-:Y:S02]  /*cfc0*/  SHF.L.U32 R3, R4, 0x10, RZ ;  /* 0x0000001004037819 */ /* 0x020fe400000006ff */
[----:B------:R-:W-:Y:S02]  /*cfd0*/  LOP3.LUT R19, R5, 0xffff0000, RZ, 0xc0, !PT ;  /* 0xffff000005137812 */ /* 0x000fe400078ec0ff */
[----:B------:R-:W-:Y:S01]  /*cfe0*/  LOP3.LUT R18, R7, 0xffff0000, RZ, 0xc0, !PT ;  /* 0xffff000007127812 */ /* 0x000fe200078ec0ff */
[----:B------:R-:W-:Y:S01]  /*cff0*/  FMUL.FTZ R15, R2, R3 ;  /* 0x00000003020f7220 */ /* 0x000fe20000410000 */
[----:B----4-:R-:W4:Y:S02]  /*d000*/  LDS.128 R8, [R52] ;  /* 0x0000000034087984 */ /* 0x010f240000000c00 */
[C---:B----4-:R-:W-:Y:S01]  /*d010*/  SHF.L.U32 R12, R8.reuse, 0x10, RZ ;  /* 0x00000010080c7819 */ /* 0x050fe200000006ff */
        /* <DEDUP_REMOVED lines=67> */
.L_x_260:
[----:B------:R-:W-:Y:S05]  /*d450*/  BSYNC B0 ;  /* 0x0000000000007941 */ /* 0x000fea0003800000 */
.L_x_259:
[----:B------:R-:W-:-:S13]  /*d460*/  ISETP.GE.AND P0, PT, R135, c[0x0][0x27c], PT ;  /* 0x00009f0087007a0c */ /* 0x000fda0003f06270 */
[----:B------:R-:W-:Y:S05]  /*d470*/  @P0 BRA `(.L_x_238) ;  /* 0x0000059000000947 */ /* 0x000fea0003800000 */
[----:B------:R-:W5:Y:S04]  /*d480*/  LDL R2, [R1] ;  /* 0x0000000001027983 */ /* 0x000f680000100800 */
[----:B--2---:R-:W2:Y:S01]  /*d490*/  LDL R30, [R1+0x10] ;  /* 0x00001000011e7983 */ /* 0x004ea20000100800 */
[----:B------:R-:W-:-:S04]  /*d4a0*/  MOV R0, c[0x0][0x27c] ;  /* 0x00009f0000007a02 */ /* 0x000fc80000000f00 */
[----:B-----5:R-:W-:-:S04]  /*d4b0*/  LEA.HI R0, R0, R2, RZ, 0x1d ;  /* 0x0000000200007211 */ /* 0x020fc800078fe8ff */
[----:B------:R-:W-:Y:S01]  /*d4c0*/  SHF.R.S32.HI R2, RZ, 0x1f, R0 ;  /* 0x0000001fff027819 */ /* 0x000fe20000011400 */
[----:B------:R-:W-:Y:S01]  /*d4d0*/  IMAD.SHL.U32 R3, R0, 0x8, RZ ;  /* 0x0000000800037824 */ /* 0x000fe200078e00ff */
[----:B--2-4-:R-:W2:Y:S02]  /*d4e0*/  LDS.128 R8, [R30] ;  /* 0x000000001e087984 */ /* 0x014ea40000000c00 */
        /* <DEDUP_REMOVED lines=9> */
[----:B------:R-:W4:Y:S01]  /*d580*/  LDS.128 R4, [R23+0x10080] ;  /* 0x0100800017047984 */ /* 0x000f220000000c00 */
[C---:B--2---:R-:W-:Y:S01]  /*d590*/  SHF.L.U32 R12, R8.reuse, 0x10, RZ ;  /* 0x00000010080c7819 */ /* 0x044fe200000006ff */
[----:B------:R-:W-:Y:S01]  /*d5a0*/  IMAD.U32 R14, R9, 0x10000, RZ ;  /* 0x00010000090e7824 */ /* 0x000fe200078e00ff */
[----:B------:R-:W-:Y:S01]  /*d5b0*/  LOP3.LUT R13, R8, 0xffff0000, RZ, 0xc0, !PT ;  /* 0xffff0000080d7812 */ /* 0x000fe200078ec0ff */
[----:B------:R-:W-:Y:S01]  /*d5c0*/  IMAD.U32 R20, R11, 0x10000, RZ ;  /* 0x000100000b147824 */ /* 0x000fe200078e00ff */
[----:B------:R-:W-:Y:S02]  /*d5d0*/  LOP3.LUT R22, R9, 0xffff0000, RZ, 0xc0, !PT ;  /* 0xffff000009167812 */ /* 0x000fe400078ec0ff */
[C---:B------:R-:W-:Y:S02]  /*d5e0*/  SHF.L.U32 R16, R10.reuse, 0x10, RZ ;  /* 0x000000100a107819 */ /* 0x040fe400000006ff */
[----:B------:R-:W-:Y:S02]  /*d5f0*/  LOP3.LUT R17, R10, 0xffff0000, RZ, 0xc0, !PT ;  /* 0xffff00000a117812 */ /* 0x000fe400078ec0ff */
[----:B------:R-:W-:-:S02]  /*d600*/  LOP3.LUT R21, R11, 0xffff0000, RZ, 0xc0, !PT ;  /* 0xffff00000b157812 */ /* 0x000fc400078ec0ff */
[C---:B----4-:R-:W-:Y:S01]  /*d610*/  SHF.L.U32 R3, R4.reuse, 0x10, RZ ;  /* 0x0000001004037819 */ /* 0x050fe200000006ff */
        /* <DEDUP_REMOVED lines=63> */
.L_x_238:
[----:B------:R-:W-:Y:S05]  /*da10*/  BSYNC B2 ;  /* 0x0000000000027941 */ /* 0x000fea0003800000 */
.L_x_210:
[----:B------:R-:W-:Y:S01]  /*da20*/  IMAD R0, R47, c[0x0][0x208], RZ ;  /* 0x000082002f007a24 */ /* 0x000fe200078e02ff */
[----:B------:R-:W-:-:S04]  /*da30*/  DEPBAR.LE SB0, 0x0 ;  /* 0x000080000000791a */ /* 0x000fc80000000000 */
[C---:B------:R-:W-:Y:S01]  /*da40*/  IMAD.WIDE.U32 R2, R203.reuse, c[0x0][0x208], RZ ;  /* 0x00008200cb027a25 */ /* 0x040fe200078e00ff */
[----:B------:R-:W-:Y:S03]  /*da50*/  BAR.SYNC.DEFER_BLOCKING 0x0 ;  /* 0x0000000000007b1d */ /* 0x000fe60000010000 */
[----:B------:R-:W-:Y:S02]  /*da60*/  IMAD R0, R203, c[0x0][0x20c], R0 ;  /* 0x00008300cb007a24 */ /* 0x000fe400078e0200 */
[----:B------:R-:W-:Y:S01]  /*da70*/  IMAD.WIDE.U32 R214, R216, c[0x0][0x210], RZ ;  /* 0x00008400d8d67a25 */ /* 0x000fe200078e00ff */
[----:B------:R-:W-:Y:S02]  /*da80*/  BSSY B0, `(.L_x_261) ;  /* 0x00000ec000007945 */ /* 0x000fe40003800000 */
[----:B------:R-:W-:Y:S01]  /*da90*/  IADD3 R3, R3, R0, RZ ;  /* 0x0000000003037210 */ /* 0x000fe20007ffe0ff */
[----:B------:R-:W-:-:S02]  /*daa0*/  IMAD R0, R48, c[0x0][0x218], RZ ;  /* 0x0000860030007a24 */ /* 0x000fc400078e02ff */
[----:B------:R-:W-:Y:S02]  /*dab0*/  IMAD R216, R216, c[0x0][0x214], R215 ;  /* 0x00008500d8d87a24 */ /* 0x000fe400078e02d7 */
[----:B------:R-:W-:-:S04]  /*dac0*/  IMAD.WIDE.U32 R2, R202, c[0x0][0x218], R2 ;  /* 0x00008600ca027a25 */ /* 0x000fc800078e0002 */
[----:B-12-4-:R-:W-:Y:S01]  /*dad0*/  IMAD R4, R202, c[0x0][0x21c], R0 ;  /* 0x00008700ca047a24 */ /* 0x016fe200078e0200 */
[----:B------:R-:W-:-:S04]  /*dae0*/  IADD3 R0, P0, R2, R214, RZ ;  /* 0x000000d602007210 */ /* 0x000fc80007f1e0ff */
[----:B------:R-:W-:Y:S02]  /*daf0*/  IADD3.X R2, R216, R3, R4, P0, !PT ;  /* 0x00000003d8027210 */ /* 0x000fe400007fe404 */
[C---:B------:R-:W-:Y:S01]  /*db00*/  LEA R3, P0, R0.reuse, c[0x0][0x1f8], 0x1 ;  /* 0x00007e0000037a11 */ /* 0x040fe200078008ff */
[----:B------:R-:W-:Y:S03]  /*db10*/  LDSM.16.M88.4 R16, [R194] ;  /* 0x00000000c210783b */ /* 0x000fe60000000200 */
[----:B------:R-:W-:Y:S01]  /*db20*/  LEA.HI.X R2, R0, c[0x0][0x1fc], R2, 0x1, P0 ;  /* 0x00007f0000027a11 */ /* 0x000fe200000f0c02 */
[----:B------:R-:W-:Y:S01]  /*db30*/  LDSM.16.M88.4 R24, [R143] ;  /* 0x000000008f18783b */ /* 0x000fe20000000200 */
[----:B------:R-:W-:-:S03]  /*db40*/  R2P PR, R212, 0x6 ;  /* 0x00000006d4007804 */ /* 0x000fc60000000000 */
[----:B------:R1:W2:Y:S04]  /*db50*/  SHFL.IDX PT, R0, R3, RZ, 0x181f ;  /* 0x00181fff03007589 */ /* 0x0002a800000e0000 */
[----:B------:R-:W4:Y:S04]  /*db60*/  SHFL.IDX PT, R2, R2, RZ, 0x181f ;  /* 0x00181fff02027589 */ /* 0x000f2800000e0000 */
[----:B------:R-:W3:Y:S04]  /*db70*/  LDSM.16.M88.4 R44, [R143+0x800] ;  /* 0x000800008f2c783b */ /* 0x000ee80000000200 */
[----:B------:R-:W-:Y:S01]  /*db80*/  LDSM.16.M88.4 R28, [R195] ;  /* 0x00000000c31c783b */ /* 0x000fe20000000200 */
[----:B-1----:R-:W-:-:S02]  /*db90*/  IADD3 R3, R143, 0x20, RZ ;  /* 0x000000208f037810 */ /* 0x002fc40007ffe0ff */
[C---:B--2---:R-:W-:Y:S02]  /*dba0*/  LEA R4, P0, R132.reuse, R0, 0x1 ;  /* 0x0000000084047211 */ /* 0x044fe400078008ff */
[----:B------:R-:W-:Y:S02]  /*dbb0*/  @P1 IADD3 R3, R143, -0x20, RZ ;  /* 0xffffffe08f031810 */ /* 0x000fe40007ffe0ff */
[----:B----4-:R-:W-:Y:S02]  /*dbc0*/  LEA.HI.X R5, R132, R2, R133, 0x1, P0 ;  /* 0x0000000284057211 */ /* 0x010fe400000f0c85 */
[C---:B------:R-:W-:Y:S01]  /*dbd0*/  LEA R8, P0, R204.reuse, R0, 0x1 ;  /* 0x00000000cc087211 */ /* 0x040fe200078008ff */
[----:B------:R-:W1:Y:S03]  /*dbe0*/  LDSM.16.M88.4 R40, [R3] ;  /* 0x000000000328783b */ /* 0x000e660000000200 */
[----:B------:R-:W-:Y:S01]  /*dbf0*/  LEA.HI.X R9, R204, R2, R209, 0x1, P0 ;  /* 0x00000002cc097211 */ /* 0x000fe200000f0cd1 */
[----:B------:R-:W2:Y:S01]  /*dc00*/  LDSM.16.M88.4 R64, [R3+0x800] ;  /* 0x000800000340783b */ /* 0x000ea20000000200 */
[C---:B------:R-:W-:Y:S01]  /*dc10*/  LEA R10, P0, R199.reuse, R0, 0x1 ;  /* 0x00000000c70a7211 */ /* 0x040fe200078008ff */
[----:B------:R-:W-:Y:S03]  /*dc20*/  HMMA.16816.F32.BF16 R20, R16, R24, RZ ;  /* 0x000000181014723c */ /* 0x000fe600000418ff */
[----:B------:R-:W-:-:S02]  /*dc30*/  LEA.HI.X R11, R199, R2, R211, 0x1, P0 ;  /* 0x00000002c70b7211 */ /* 0x000fc400000f0cd3 */
[----:B------:R-:W-:-:S03]  /*dc40*/  ISETP.GT.AND P0, PT, R106, R208, PT ;  /* 0x000000d06a00720c */ /* 0x000fc60003f04270 */
[----:B------:R-:W-:Y:S01]  /*dc50*/  HMMA.16816.F32.BF16 R24, R16, R26, RZ ;  /* 0x0000001a1018723c */ /* 0x000fe200000418ff */
[----:B------:R-:W-:-:S07]  /*dc60*/  ISETP.GE.OR P1, PT, R132, c[0x0][0x1d4], !P0 ;  /* 0x0000750084007a0c */ /* 0x000fce0004726670 */
[C---:B---3--:R-:W-:Y:S06]  /*dc70*/  HMMA.16816.F32.BF16 R32, R16.reuse, R44, RZ ;  /* 0x0000002c1020723c */ /* 0x048fec00000418ff */
[----:B------:R-:W-:Y:S01]  /*dc80*/  @!PT LDS RZ, [RZ] ;  /* 0x00000000fffff984 */ /* 0x000fe20000000800 */
[----:B------:R-:W-:Y:S01]  /*dc90*/  @!PT LDS RZ, [RZ] ;  /* 0x00000000fffff984 */ /* 0x000fe20000000800 */
[----:B------:R-:W-:Y:S01]  /*dca0*/  @!PT LDS RZ, [RZ] ;  /* 0x00000000fffff984 */ /* 0x000fe20000000800 */
[----:B------:R3:W-:Y:S01]  /*dcb0*/  LDGSTS.E.BYPASS.LTC128B.128 [R198+0x8080], [R4.64], !P1 ;  /* 0x0808000004c67fae */ /* 0x0007e2000c901d48 */
[C---:B------:R-:W-:Y:S01]  /*dcc0*/  LEA R6, P1, R200.reuse, R0, 0x1 ;  /* 0x00000000c8067211 */ /* 0x040fe200078208ff */
[----:B------:R-:W-:Y:S01]  /*dcd0*/  HMMA.16816.F32.BF16 R44, R16, R46, RZ ;  /* 0x0000002e102c723c */ /* 0x000fe200000418ff */
[----:B------:R-:W-:Y:S02]  /*dce0*/  MOV R0, 0x40 ;  /* 0x0000004000007802 */ /* 0x000fe40000000f00 */
[----:B------:R-:W-:-:S02]  /*dcf0*/  LEA.HI.X R7, R200, R2, R210, 0x1, P1 ;  /* 0x00000002c8077211 */ /* 0x000fc400008f0cd2 */
[----:B------:R-:W-:Y:S02]  /*dd00*/  ISETP.GE.OR P1, PT, R135, c[0x0][0x1d4], !P0 ;  /* 0x0000750087007a0c */ /* 0x000fe40004726670 */
[----:B------:R-:W-:Y:S02]  /*dd10*/  SEL R0, R0, 0xffffffc0, !P2 ;  /* 0xffffffc000007807 */ /* 0x000fe40005000000 */
[----:B------:R-:W-:Y:S01]  /*dd20*/  IADD3 R2, R3, 0x3000, RZ ;  /* 0x0000300003027810 */ /* 0x000fe20007ffe0ff */
[----:B-1----:R-:W-:Y:S03]  /*dd30*/  HMMA.16816.F32.BF16 R20, R28, R40, R20 ;  /* 0x000000281c14723c */ /* 0x002fe60000041814 */
[----:B------:R-:W-:-:S05]  /*dd40*/  IADD3 R188, R2, R0, RZ ;  /* 0x0000000002bc7210 */ /* 0x000fca0007ffe0ff */
[----:B------:R1:W-:Y:S01]  /*dd50*/  LDGSTS.E.BYPASS.LTC128B.128 [R198+0x9080], [R8.64], !P1 ;  /* 0x0908000008c67fae */ /* 0x0003e2000c901d48 */
[----:B------:R-:W-:Y:S01]  /*dd60*/  ISETP.GE.OR P1, PT, R199, c[0x0][0x1d4], !P0 ;  /* 0x00007500c7007a0c */ /* 0x000fe20004726670 */
[----:B------:R-:W-:Y:S01]  /*dd70*/  HMMA.16816.F32.BF16 R40, R28, R42, R24 ;  /* 0x0000002a1c28723c */ /* 0x000fe20000041818 */
[----:B------:R-:W-:Y:S02]  /*dd80*/  ISETP.GE.OR P0, PT, R200, c[0x0][0x1d4], !P0 ;  /* 0x00007500c8007a0c */ /* 0x000fe40004706670 */
[----:B---3--:R-:W-:-:S05]  /*dd90*/  IADD3 R4, R143, R0, RZ ;  /* 0x000000008f047210 */ /* 0x008fca0007ffe0ff */
[C---:B--2---:R-:W-:Y:S04]  /*dda0*/  HMMA.16816.F32.BF16 R32, R28.reuse, R64, R32 ;  /* 0x000000401c20723c */ /* 0x044fe80000041820 */
[----:B------:R1:W-:Y:S04]  /*ddb0*/  LDGSTS.E.BYPASS.LTC128B.128 [R198+0xa080], [R10.64], !P1 ;  /* 0x0a0800000ac67fae */ /* 0x0003e8000c901d48 */
[----:B------:R2:W-:Y:S01]  /*ddc0*/  LDGSTS.E.BYPASS.LTC128B.128 [R198+0xb080], [R6.64], !P0 ;  /* 0x0b08000006c67fae */ /* 0x0005e2000c101d48 */
[----:B------:R-:W-:Y:S01]  /*ddd0*/  HMMA.16816.F32.BF16 R44, R28, R66, R44 ;  /* 0x000000421c2c723c */ /* 0x000fe2000004182c */
[----:B------:R-:W-:-:S02]  /*dde0*/  ISETP.GT.AND P0, PT, R80, R213, PT ;  /* 0x000000d55000720c */ /* 0x000fc40003f04270 */
[----:B------:R-:W-:Y:S04]  /*ddf0*/  LDSM.16.M88.4 R12, [R197] ;  /* 0x00000000c50c783b */ /* 0x000fe80000000200 */
[----:B------:R-:W3:Y:S04]  /*de00*/  LDSM.16.M88.4 R36, [R4] ;  /* 0x000000000424783b */ /* 0x000ee80000000200 */
[----:B-----5:R-:W-:Y:S04]  /*de10*/  LDSM.16.M88.4 R48, [R188+-0x3000] ;  /* 0xffd00000bc30783b */ /* 0x020fe80000000200 */
[----:B------:R-:W4:Y:S04]  /*de20*/  LDSM.16.M88.4 R52, [R4+0x800] ;  /* 0x000800000434783b */ /* 0x000f280000000200 */
[----:B------:R-:W-:Y:S04]  /*de30*/  LDSM.16.M88.4 R60, [R143+0x1000] ;  /* 0x001000008f3c783b */ /* 0x000fe80000000200 */
[----:B-1----:R-:W1:Y:S04]  /*de40*/  LDSM.16.M88.4 R8, [R196] ;  /* 0x00000000c408783b */ /* 0x002e680000000200 */
[----:B------:R-:W-:Y:S04]  /*de50*/  LDSM.16.M88.4 R56, [R188+-0x2800] ;  /* 0xffd80000bc38783b */ /* 0x000fe80000000200 */
[----:B------:R-:W-:Y:S04]  /*de60*/  LDSM.16.M88.4 R68, [R3+0x1000] ;  /* 0x001000000344783b */ /* 0x000fe80000000200 */
[----:B------:R-:W-:Y:S04]  /*de70*/  LDSM.16.M88.4 R28, [R197+0x4000] ;  /* 0x00400000c51c783b */ /* 0x000fe80000000200 */
[----:B------:R-:W-:Y:S04]  /*de80*/  LDSM.16.M88.4 R64, [R4+0x1000] ;  /* 0x001000000440783b */ /* 0x000fe80000000200 */
[----:B------:R-:W-:Y:S01]  /*de90*/  LDSM.16.M88.4 R76, [R188+-0x1000] ;  /* 0xfff00000bc4c783b */ /* 0x000fe20000000200 */
[C---:B---3--:R-:W-:Y:S03]  /*dea0*/  HMMA.16816.F32.BF16 R24, R12.reuse, R36, R20 ;  /* 0x000000240c18723c */ /* 0x048fe60000041814 */
[----:B------:R-:W3:Y:S04]  /*deb0*/  LDSM.16.M88.4 R20, [R194+0x4000] ;  /* 0x00400000c214783b */ /* 0x000ee80000000200 */
[----:B------:R-:W-:Y:S01]  /*dec0*/  LDSM.16.M88.4 R72, [R3+0x3000] ;  /* 0x003000000348783b */ /* 0x000fe20000000200 */
[C---:B------:R-:W-:Y:S03]  /*ded0*/  HMMA.16816.F32.BF16 R40, R12.reuse, R38, R40 ;  /* 0x000000260c28723c */ /* 0x040fe60000041828 */
[----:B------:R-:W-:Y:S04]  /*dee0*/  LDSM.16.M88.4 R36, [R143+0x1800] ;  /* 0x001800008f24783b */ /* 0x000fe80000000200 */
[----:B------:R-:W0:Y:S01]  /*def0*/  LDGDEPBAR ;  /* 0x00000000000079af */ /* 0x000e220000000000 */
[----:B----4-:R-:W-:Y:S08]  /*df00*/  HMMA.16816.F32.BF16 R32, R12, R52, R32 ;  /* 0x000000340c20723c */ /* 0x010ff00000041820 */
[C---:B-1----:R-:W-:Y:S01]  /*df10*/  HMMA.16816.F32.BF16 R16, R8.reuse, R48, R24 ;  /* 0x000000300810723c */ /* 0x042fe20000041818 */
[----:B------:R-:W1:Y:S07]  /*df20*/  LDSM.16.M88.4 R24, [R195+0x4000] ;  /* 0x00400000c318783b */ /* 0x000e6e0000000200 */
[----:B------:R-:W-:Y:S01]  /*df30*/  HMMA.16816.F32.BF16 R40, R8, R50, R40 ;  /* 0x000000320828723c */ /* 0x000fe20000041828 */
[----:B------:R-:W4:Y:S07]  /*df40*/  LDSM.16.M88.4 R48, [R3+0x1800] ;  /* 0x001800000330783b */ /* 0x000f2e0000000200 */
[----:B------:R-:W-:Y:S01]  /*df50*/  HMMA.16816.F32.BF16 R44, R12, R54, R44 ;  /* 0x000000360c2c723c */ /* 0x000fe2000004182c */
[----:B------:R-:W-:Y:S07]  /*df60*/  LDSM.16.M88.4 R52, [R188+-0x2000] ;  /* 0xffe00000bc34783b */ /* 0x000fee0000000200 */
[----:B---3--:R-:W-:Y:S08]  /*df70*/  HMMA.16816.F32.BF16 R16, R20, R60, R16 ;  /* 0x0000003c1410723c */ /* 0x008ff00000041810 */
[----:B------:R-:W-:Y:S08]  /*df80*/  HMMA.16816.F32.BF16 R32, R8, R56, R32 ;  /* 0x000000380820723c */ /* 0x000ff00000041820 */
[----:B------:R-:W-:Y:S01]  /*df90*/  HMMA.16816.F32.BF16 R40, R20, R62, R40 ;  /* 0x0000003e1428723c */ /* 0x000fe20000041828 */
[----:B------:R-:W-:Y:S07]  /*dfa0*/  LDSM.16.M88.4 R60, [R143+0x2000] ;  /* 0x002000008f3c783b */ /* 0x000fee0000000200 */
[----:B-1----:R-:W-:Y:S01]  /*dfb0*/  HMMA.16816.F32.BF16 R12, R24, R68, R16 ;  /* 0x00000044180c723c */ /* 0x002fe20000041810 */
[----:B------:R-:W1:Y:S07]  /*dfc0*/  LDSM.16.M88.4 R16, [R196+0x4000] ;  /* 0x00400000c410783b */ /* 0x000e6e0000000200 */
[----:B------:R-:W-:Y:S01]  /*dfd0*/  HMMA.16816.F32.BF16 R44, R8, R58, R44 ;  /* 0x0000003a082c723c */ /* 0x000fe2000004182c */
[----:B------:R-:W3:Y:S07]  /*dfe0*/  LDSM.16.M88.4 R56, [R4+0x1800] ;  /* 0x001800000438783b */ /* 0x000eee0000000200 */
[----:B------:R-:W-:Y:S08]  /*dff0*/  HMMA.16816.F32.BF16 R32, R20, R36, R32 ;  /* 0x000000241420723c */ /* 0x000ff00000041820 */
[----:B------:R-:W-:Y:S01]  /*e000*/  HMMA.16816.F32.BF16 R40, R24, R70, R40 ;  /* 0x000000461828723c */ /* 0x000fe20000041828 */
[----:B------:R-:W-:Y:S07]  /*e010*/  LDSM.16.M88.4 R68, [R3+0x2000] ;  /* 0x002000000344783b */ /* 0x000fee0000000200 */
[----:B------:R-:W-:Y:S01]  /*e020*/  HMMA.16816.F32.BF16 R8, R28, R64, R12 ;  /* 0x000000401c08723c */ /* 0x000fe2000004180c */
[----:B------:R-:W2:Y:S07]  /*e030*/  LDSM.16.M88.4 R12, [R194+0x8000] ;  /* 0x00800000c20c783b */ /* 0x000eae0000000200 */
[----:B------:R-:W-:Y:S01]  /*e040*/  HMMA.16816.F32.BF16 R44, R20, R38, R44 ;  /* 0x00000026142c723c */ /* 0x000fe2000004182c */
[----:B------:R-:W2:Y:S07]  /*e050*/  LDSM.16.M88.4 R36, [R188+-0x1800] ;  /* 0xffe80000bc24783b */ /* 0x000eae0000000200 */
[----:B----4-:R-:W-:Y:S08]  /*e060*/  HMMA.16816.F32.BF16 R32, R24, R48, R32 ;  /* 0x000000301820723c */ /* 0x010ff00000041820 */
[----:B------:R-:W-:Y:S01]  /*e070*/  HMMA.16816.F32.BF16 R40, R28, R66, R40 ;  /* 0x000000421c28723c */ /* 0x000fe20000041828 */
[----:B------:R-:W-:Y:S07]  /*e080*/  LDSM.16.M88.4 R64, [R4+0x2000] ;  /* 0x002000000440783b */ /* 0x000fee0000000200 */
[----:B-1----:R-:W-:Y:S01]  /*e090*/  HMMA.16816.F32.BF16 R20, R16, R52, R8 ;  /* 0x000000341014723c */ /* 0x002fe20000041808 */
[----:B------:R-:W1:Y:S07]  /*e0a0*/  LDSM.16.M88.4 R8, [R195+0x8000] ;  /* 0x00800000c308783b */ /* 0x000e6e0000000200 */
[----:B------:R-:W-:Y:S01]  /*e0b0*/  HMMA.16816.F32.BF16 R44, R24, R50, R44 ;  /* 0x00000032182c723c */ /* 0x000fe2000004182c */
[----:B------:R-:W-:Y:S04]  /*e0c0*/  LDSM.16.M88.4 R24, [R197+0x8000] ;  /* 0x00800000c518783b */ /* 0x000fe80000000200 */
[----:B------:R-:W-:Y:S03]  /*e0d0*/  LDSM.16.M88.4 R48, [R4+0x2800] ;  /* 0x002800000430783b */ /* 0x000fe60000000200 */
[----:B---3--:R-:W-:Y:S08]  /*e0e0*/  HMMA.16816.F32.BF16 R32, R28, R56, R32 ;  /* 0x000000381c20723c */ /* 0x008ff00000041820 */
[----:B------:R-:W-:Y:S01]  /*e0f0*/  HMMA.16816.F32.BF16 R40, R16, R54, R40 ;  /* 0x000000361028723c */ /* 0x000fe20000041828 */
[----:B------:R-:W3:Y:S07]  /*e100*/  LDSM.16.M88.4 R52, [R143+0x2800] ;  /* 0x002800008f34783b */ /* 0x000eee0000000200 */
[----:B--2---:R-:W-:Y:S08]  /*e110*/  HMMA.16816.F32.BF16 R20, R12, R60, R20 ;  /* 0x0000003c0c14723c */ /* 0x004ff00000041814 */
[----:B------:R-:W-:Y:S01]  /*e120*/  HMMA.16816.F32.BF16 R44, R28, R58, R44 ;  /* 0x0000003a1c2c723c */ /* 0x000fe2000004182c */
[----:B------:R-:W-:Y:S04]  /*e130*/  LDSM.16.M88.4 R28, [R196+0x8000] ;  /* 0x00800000c41c783b */ /* 0x000fe80000000200 */
[----:B------:R-:W-:Y:S03]  /*e140*/  LDSM.16.M88.4 R56, [R188+-0x800] ;  /* 0xfff80000bc38783b */ /* 0x000fe60000000200 */
[----:B------:R-:W-:Y:S08]  /*e150*/  HMMA.16816.F32.BF16 R32, R16, R36, R32 ;  /* 0x000000241020723c */ /* 0x000ff00000041820 */
[----:B------:R-:W-:Y:S01]  /*e160*/  HMMA.16816.F32.BF16 R40, R12, R62, R40 ;  /* 0x0000003e0c28723c */ /* 0x000fe20000041828 */
[----:B------:R-:W2:Y:S07]  /*e170*/  LDSM.16.M88.4 R60, [R3+0x2800] ;  /* 0x00280000033c783b */ /* 0x000eae0000000200 */
[----:B-1----:R-:W-:Y:S08]  /*e180*/  HMMA.16816.F32.BF16 R20, R8, R68, R20 ;  /* 0x000000440814723c */ /* 0x002ff00000041814 */
[----:B------:R-:W-:Y:S08]  /*e190*/  HMMA.16816.F32.BF16 R44, R16, R38, R44 ;  /* 0x00000026102c723c */ /* 0x000ff0000004182c */
[----:B---3--:R-:W-:Y:S08]  /*e1a0*/  HMMA.16816.F32.BF16 R32, R12, R52, R32 ;  /* 0x000000340c20723c */ /* 0x008ff00000041820 */
[----:B------:R-:W-:Y:S01]  /*e1b0*/  HMMA.16816.F32.BF16 R40, R8, R70, R40 ;  /* 0x000000460828723c */ /* 0x000fe20000041828 */
[----:B------:R-:W-:Y:S07]  /*e1c0*/  LDSM.16.M88.4 R68, [R143+0x3000] ;  /* 0x003000008f44783b */ /* 0x000fee0000000200 */
[----:B------:R-:W-:Y:S01]  /*e1d0*/  HMMA.16816.F32.BF16 R16, R24, R64, R20 ;  /* 0x000000401810723c */ /* 0x000fe20000041814 */
[----:B------:R-:W1:Y:S07]  /*e1e0*/  LDSM.16.M88.4 R20, [R194+0xc000] ;  /* 0x00c00000c214783b */ /* 0x000e6e0000000200 */
[----:B------:R-:W-:Y:S01]  /*e1f0*/  HMMA.16816.F32.BF16 R44, R12, R54, R44 ;  /* 0x000000360c2c723c */ /* 0x000fe2000004182c */
[----:B------:R-:W-:Y:S07]  /*e200*/  LDSM.16.M88.4 R52, [R143+0x3800] ;  /* 0x003800008f34783b */ /* 0x000fee0000000200 */
[----:B--2---:R-:W-:Y:S08]  /*e210*/  HMMA.16816.F32.BF16 R32, R8, R60, R32 ;  /* 0x0000003c0820723c */ /* 0x004ff00000041820 */
[----:B------:R-:W-:Y:S01]  /*e220*/  HMMA.16816.F32.BF16 R40, R24, R66, R40 ;  /* 0x000000421828723c */ /* 0x000fe20000041828 */
[----:B------:R-:W-:Y:S07]  /*e230*/  LDSM.16.M88.4 R64, [R4+0x3000] ;  /* 0x003000000440783b */ /* 0x000fee0000000200 */
[----:B------:R-:W-:Y:S01]  /*e240*/  HMMA.16816.F32.BF16 R12, R28, R76, R16 ;  /* 0x0000004c1c0c723c */ /* 0x000fe20000041810 */
[----:B------:R-:W2:Y:S07]  /*e250*/  LDSM.16.M88.4 R16, [R195+0xc000] ;  /* 0x00c00000c310783b */ /* 0x000eae0000000200 */
[----:B------:R-:W-:Y:S01]  /*e260*/  HMMA.16816.F32.BF16 R44, R8, R62, R44 ;  /* 0x0000003e082c723c */ /* 0x000fe2000004182c */
[----:B------:R-:W-:Y:S07]  /*e270*/  LDSM.16.M88.4 R60, [R188] ;  /* 0x00000000bc3c783b */ /* 0x000fee0000000200 */
[----:B------:R-:W-:Y:S08]  /*e280*/  HMMA.16816.F32.BF16 R36, R24, R48, R32 ;  /* 0x000000301824723c */ /* 0x000ff00000041820 */
[----:B------:R-:W-:Y:S08]  /*e290*/  HMMA.16816.F32.BF16 R32, R28, R78, R40 ;  /* 0x0000004e1c20723c */ /* 0x000ff00000041828 */
[----:B-1----:R-:W-:Y:S01]  /*e2a0*/  HMMA.16816.F32.BF16 R8, R20, R68, R12 ;  /* 0x000000441408723c */ /* 0x002fe2000004180c */
[----:B------:R-:W1:Y:S07]  /*e2b0*/  LDSM.16.M88.4 R12, [R197+0xc000] ;  /* 0x00c00000c50c783b */ /* 0x000e6e0000000200 */
[----:B------:R-:W-:Y:S01]  /*e2c0*/  HMMA.16816.F32.BF16 R40, R24, R50, R44 ;  /* 0x000000321828723c */ /* 0x000fe2000004182c */
[----:B------:R-:W3:Y:S04]  /*e2d0*/  LDSM.16.M88.4 R48, [R3+0x3800] ;  /* 0x003800000330783b */ /* 0x000ee80000000200 */
[----:B------:R3:W-:Y:S03]  /*e2e0*/  LDSM.16.M88.4 R44, [R4+0x3800] ;  /* 0x00380000042c783b */ /* 0x0007e60000000200 */
[----:B------:R-:W-:Y:S08]  /*e2f0*/  HMMA.16816.F32.BF16 R36, R28, R56, R36 ;  /* 0x000000381c24723c */ /* 0x000ff00000041824 */
[----:B------:R-:W-:Y:S08]  /*e300*/  HMMA.16816.F32.BF16 R32, R20, R70, R32 ;  /* 0x000000461420723c */ /* 0x000ff00000041820 */
[----:B--2---:R-:W-:Y:S01]  /*e310*/  HMMA.16816.F32.BF16 R24, R16, R72, R8 ;  /* 0x000000481018723c */ /* 0x004fe20000041808 */
[----:B------:R-:W2:Y:S07]  /*e320*/  LDSM.16.M88.4 R8, [R196+0xc000] ;  /* 0x00c00000c408783b */ /* 0x000eae0000000200 */
[----:B------:R-:W-:Y:S08]  /*e330*/  HMMA.16816.F32.BF16 R28, R28, R58, R40 ;  /* 0x0000003a1c1c723c */ /* 0x000ff00000041828 */
[----:B------:R-:W-:Y:S08]  /*e340*/  HMMA.16816.F32.BF16 R40, R20, R52, R36 ;  /* 0x000000341428723c */ /* 0x000ff00000041824 */
[----:B------:R-:W-:Y:S08]  /*e350*/  HMMA.16816.F32.BF16 R36, R16, R74, R32 ;  /* 0x0000004a1024723c */ /* 0x000ff00000041820 */
[----:B-1----:R-:W-:Y:S08]  /*e360*/  HMMA.16816.F32.BF16 R32, R12, R64, R24 ;  /* 0x000000400c20723c */ /* 0x002ff00000041818 */
[----:B------:R-:W-:Y:S01]  /*e370*/  HMMA.16816.F32.BF16 R20, R20, R54, R28 ;  /* 0x000000361414723c */ /* 0x000fe2000004181c */
[----:B------:R-:W1:Y:S01]  /*e380*/  LDSM.16.M88.4 R28, [R188+0x800] ;  /* 0x00080000bc1c783b */ /* 0x000e620000000200 */
[----:B------:R-:W-:-:S06]  /*e390*/  DEPBAR.LE SB0, 0x0 ;  /* 0x000080000000791a */ /* 0x000fcc0000000000 */
[----:B---3--:R-:W-:Y:S08]  /*e3a0*/  HMMA.16816.F32.BF16 R4, R16, R48, R40 ;  /* 0x000000301004723c */ /* 0x008ff00000041828 */
[----:B------:R-:W-:Y:S08]  /*e3b0*/  HMMA.16816.F32.BF16 R24, R12, R66, R36 ;  /* 0x000000420c18723c */ /* 0x000ff00000041824 */
[----:B--2---:R-:W-:Y:S08]  /*e3c0*/  HMMA.16816.F32.BF16 R32, R8, R60, R32 ;  /* 0x0000003c0820723c */ /* 0x004ff00000041820 */
[----:B------:R-:W-:Y:S08]  /*e3d0*/  HMMA.16816.F32.BF16 R16, R16, R50, R20 ;  /* 0x000000321010723c */ /* 0x000ff00000041814 */
[----:B------:R-:W-:Y:S08]  /*e3e0*/  HMMA.16816.F32.BF16 R4, R12, R44, R4 ;  /* 0x0000002c0c04723c */ /* 0x000ff00000041804 */
[----:B------:R-:W-:Y:S01]  /*e3f0*/  HMMA.16816.F32.BF16 R20, R8, R62, R24 ;  /* 0x0000003e0814723c */ /* 0x000fe20000041818 */
[----:B------:R-:W-:-:S04]  /*e400*/  FMUL.FTZ R0, R32, c[0x0][0x320] ;  /* 0x0000c80020007a20 */ /* 0x000fc80000410000 */
[----:B------:R2:W3:Y:S03]  /*e410*/  MUFU.TANH R36, R0 ;  /* 0x0000000000247308 */ /* 0x0004e60000002400 */
[----:B------:R-:W-:Y:S08]  /*e420*/  HMMA.16816.F32.BF16 R12, R12, R46, R16 ;  /* 0x0000002e0c0c723c */ /* 0x000ff00000041810 */
[----:B-1----:R-:W-:Y:S01]  /*e430*/  HMMA.16816.F32.BF16 R4, R8, R28, R4 ;  /* 0x0000001c0804723c */ /* 0x002fe20000041804 */
[----:B--2---:R-:W-:-:S04]  /*e440*/  FMUL.FTZ R0, R33, c[0x0][0x320] ;  /* 0x0000c80021007a20 */ /* 0x004fc80000410000 */
[----:B------:R1:W2:Y:S11]  /*e450*/  MUFU.TANH R33, R0 ;  /* 0x0000000000217308 */ /* 0x0002b60000002400 */
[----:B------:R-:W-:Y:S01]  /*e460*/  HMMA.16816.F32.BF16 R8, R8, R30, R12 ;  /* 0x0000001e0808723c */ /* 0x000fe2000004180c */
[----:B-1----:R-:W-:-:S04]  /*e470*/  FMUL.FTZ R0, R34, c[0x0][0x320] ;  /* 0x0000c80022007a20 */ /* 0x002fc80000410000 */
[----:B------:R1:W4:Y:S02]  /*e480*/  MUFU.TANH R32, R0 ;  /* 0x0000000000207308 */ /* 0x0003240000002400 */
        /* <DEDUP_REMOVED lines=28> */
[----:B--234-:R-:W-:Y:S01]  /*e650*/  IMAD R2, R80, 0x20, R226 ;  /* 0x0000002050027824 */ /* 0x01cfe200078e02e2 */
[----:B------:R-:W-:Y:S01]  /*e660*/  ISETP.GT.AND P0, PT, R218, 0x1f, PT ;  /* 0x0000001fda00780c */ /* 0x000fe20003f04270 */
[----:B------:R-:W-:-:S03]  /*e670*/  IMAD.MOV.U32 R202, RZ, RZ, RZ ;  /* 0x000000ffffca7224 */ /* 0x000fc600078e00ff */
[----:B------:R-:W-:-:S05]  /*e680*/  IADD3 R2, R2, -0x20, R218 ;  /* 0xffffffe002027810 */ /* 0x000fca0007ffe0da */
[----:B------:R-:W-:-:S04]  /*e690*/  @P6 IMAD.HI.U32 R3, R2, c[0x0][0x2bc], RZ ;  /* 0x0000af0002036a27 */ /* 0x000fc800078e00ff */
[----:B-1----:R-:W-:Y:S01]  /*e6a0*/  IMAD.MOV.U32 R0, RZ, RZ, R2 ;  /* 0x000000ffff007224 */ /* 0x002fe200078e0002 */
[----:B------:R-:W-:-:S04]  /*e6b0*/  @P6 SHF.R.U32.HI R0, RZ, c[0x0][0x2c0], R3 ;  /* 0x0000b000ff006a19 */ /* 0x000fc80000011603 */
[----:B------:R-:W-:-:S04]  /*e6c0*/  @!P0 IADD3 R3, P1, R0, R222, RZ ;  /* 0x000000de00038210 */ /* 0x000fc80007f3e0ff */
[----:B------:R-:W-:Y:S02]  /*e6d0*/  @!P0 LEA.HI.X.SX32 R5, R0, R225, 0x1, P1 ;  /* 0x000000e100058211 */ /* 0x000fe400008f0eff */
[----:B------:R-:W-:-:S04]  /*e6e0*/  @!P0 LEA R4, P1, R3, c[0x0][0x2a0], 0x2 ;  /* 0x0000a80003048a11 */ /* 0x000fc800078210ff */
[----:B------:R-:W-:-:S05]  /*e6f0*/  @!P0 LEA.HI.X R5, R3, c[0x0][0x2a4], R5, 0x2, P1 ;  /* 0x0000a90003058a11 */ /* 0x000fca00008f1405 */
[----:B------:R-:W2:Y:S01]  /*e700*/  @!P0 LDG.E R202, [R4.64] ;  /* 0x0000000804ca8981 */ /* 0x000ea2000c1e1900 */
[----:B------:R-:W-:-:S04]  /*e710*/  IMAD.MOV R0, RZ, RZ, -R0 ;  /* 0x000000ffff007224 */ /* 0x000fc800078e0a00 */
[----:B------:R-:W-:-:S04]  /*e720*/  IMAD R203, R0, c[0x0][0x2b8], R2 ;  /* 0x0000ae0000cb7a24 */ /* 0x000fc800078e0202 */
[----:B------:R-:W-:Y:S01]  /*e730*/  IMAD.WIDE.U32 R2, R203, c[0x0][0x1e0], RZ ;  /* 0x00007800cb027a25 */ /* 0x000fe200078e00ff */
[----:B------:R-:W-:-:S05]  /*e740*/  SHF.R.S32.HI R0, RZ, 0x1f, R203 ;  /* 0x0000001fff007819 */ /* 0x000fca00000114cb */
[----:B------:R-:W-:-:S04]  /*e750*/  IMAD R0, R0, c[0x0][0x1e0], RZ ;  /* 0x0000780000007a24 */ /* 0x000fc800078e02ff */
[----:B------:R-:W-:-:S04]  /*e760*/  IMAD R0, R203, c[0x0][0x1e4], R0 ;  /* 0x00007900cb007a24 */ /* 0x000fc800078e0200 */
[----:B------:R-:W-:Y:S01]  /*e770*/  IMAD.IADD R3, R3, 0x1, R0 ;  /* 0x0000000103037824 */ /* 0x000fe200078e0200 */
[----:B--2---:R-:W-:-:S03]  /*e780*/  SHF.R.S32.HI R0, RZ, 0x1f, R202 ;  /* 0x0000001fff007819 */ /* 0x004fc600000114ca */
[----:B------:R-:W-:-:S04]  /*e790*/  IMAD.WIDE.U32 R2, R202, c[0x0][0x1f0], R2 ;  /* 0x00007c00ca027a25 */ /* 0x000fc800078e0002 */
[----:B------:R-:W-:Y:S01]  /*e7a0*/  IMAD R4, R0, c[0x0][0x1f0], RZ ;  /* 0x00007c0000047a24 */ /* 0x000fe200078e02ff */
[----:B------:R-:W-:-:S03]  /*e7b0*/  IADD3 R0, P1, R220, R2, RZ ;  /* 0x00000002dc007210 */ /* 0x000fc60007f3e0ff */
[----:B------:R-:W-:Y:S01]  /*e7c0*/  IMAD R2, R202, c[0x0][0x1f4], R4 ;  /* 0x00007d00ca027a24 */ /* 0x000fe200078e0204 */
[----:B------:R-:W-:-:S04]  /*e7d0*/  LEA R5, P0, R0, c[0x0][0x1c8], 0x1 ;  /* 0x0000720000057a11 */ /* 0x000fc800078008ff */
[----:B------:R-:W-:-:S04]  /*e7e0*/  IADD3.X R2, R224, R3, R2, P1, !PT ;  /* 0x00000003e0027210 */ /* 0x000fc80000ffe402 */
[----:B------:R-:W-:Y:S01]  /*e7f0*/  LEA.HI.X R0, R0, c[0x0][0x1cc], R2, 0x1, P0 ;  /* 0x0000730000007a11 */ /* 0x000fe200000f0c02 */
[----:B------:R-:W-:Y:S05]  /*e800*/  BRA.DIV ~URZ, `(.L_x_263) ;  /* 0x000092627f007947 */ /* 0x000fea000b800000 */
[----:B------:R1:W2:Y:S02]  /*e810*/  SHFL.IDX PT, R4, R0, RZ, 0x181f ;  /* 0x00181fff00047589 */ /* 0x0002a400000e0000 */
.L_x_344:
[----:B------:R-:W-:Y:S05]  /*e820*/  BRA.DIV ~URZ, `(.L_x_264) ;  /* 0x000092b27f007947 */ /* 0x000fea000b800000 */
[----:B-1----:R1:W3:Y:S02]  /*e830*/  SHFL.IDX PT, R0, R5, RZ, 0x181f ;  /* 0x00181fff05007589 */ /* 0x0022e400000e0000 */
.L_x_345:
[----:B------:R-:W-:Y:S02]  /*e840*/  LOP3.LUT P6, RZ, R207, 0x1, RZ, 0xc0, !PT ;  /* 0x00000001cfff7812 */ /* 0x000fe400078cc0ff */
[-C--:B---3--:R-:W-:Y:S02]  /*e850*/  LEA R10, P0, R132, R0.reuse, 0x1 ;  /* 0x00000000840a7211 */ /* 0x088fe400078008ff */
[-C--:B------:R-:W-:Y:S02]  /*e860*/  LEA R8, P2, R204, R0.reuse, 0x1 ;  /* 0x00000000cc087211 */ /* 0x080fe400078408ff */
[----:B------:R-:W-:Y:S02]  /*e870*/  LEA R6, P1, R199, R0, 0x1 ;  /* 0x00000000c7067211 */ /* 0x000fe400078208ff */
[----:B--2---:R-:W-:Y:S02]  /*e880*/  LEA.HI.X R11, R132, R4, R133, 0x1, P0 ;  /* 0x00000004840b7211 */ /* 0x004fe400000f0c85 */
[----:B------:R-:W-:-:S02]  /*e890*/  LEA R2, P0, R200, R0, 0x1 ;  /* 0x00000000c8027211 */ /* 0x000fc400078008ff */
[-C--:B------:R-:W-:Y:S01]  /*e8a0*/  LEA.HI.X R9, R204, R4.reuse, R209, 0x1, P2 ;  /* 0x00000004cc097211 */ /* 0x080fe200010f0cd1 */
[----:B------:R-:W-:Y:S01]  /*e8b0*/  @!PT LDS RZ, [RZ] ;  /* 0x00000000fffff984 */ /* 0x000fe20000000800 */
[----:B------:R-:W-:Y:S01]  /*e8c0*/  @!PT LDS RZ, [RZ] ;  /* 0x00000000fffff984 */ /* 0x000fe20000000800 */
[----:B------:R-:W-:Y:S01]  /*e8d0*/  @!PT LDS RZ, [RZ] ;  /* 0x00000000fffff984 */ /* 0x000fe20000000800 */
[----:B------:R2:W-:Y:S01]  /*e8e0*/  LDGSTS.E.BYPASS.LTC128B.128 [R198+0xc080], [R10.64], !P6 ;  /* 0x0c0800000ac67fae */ /* 0x0005e2000f101d48 */
[-C--:B------:R-:W-:Y:S02]  /*e8f0*/  LEA.HI.X R7, R199, R4.reuse, R211, 0x1, P1 ;  /* 0x00000004c7077211 */ /* 0x080fe400008f0cd3 */
[----:B------:R-:W-:Y:S01]  /*e900*/  LEA.HI.X R3, R200, R4, R210, 0x1, P0 ;  /* 0x00000004c8037211 */ /* 0x000fe200000f0cd2 */
[----:B------:R2:W-:Y:S04]  /*e910*/  LDGSTS.E.BYPASS.LTC128B.128 [R198+0xd080], [R8.64], !P5 ;  /* 0x0d08000008c67fae */ /* 0x0005e8000e901d48 */
[----:B------:R2:W-:Y:S04]  /*e920*/  LDGSTS.E.BYPASS.LTC128B.128 [R198+0xe080], [R6.64], !P4 ;  /* 0x0e08000006c67fae */ /* 0x0005e8000e101d48 */
[----:B------:R2:W-:Y:S02]  /*e930*/  LDGSTS.E.BYPASS.LTC128B.128 [R198+0xf080], [R2.64], !P3 ;  /* 0x0f08000002c67fae */ /* 0x0005e4000d901d48 */
.L_x_262:
[----:B--234-:R-:W-:Y:S05]  /*e940*/  BSYNC B0 ;  /* 0x0000000000007941 */ /* 0x01cfea0003800000 */
.L_x_261:
[----:B-1----:R-:W-:Y:S01]  /*e950*/  IMAD.IADD R0, R106, 0x1, -R248 ;  /* 0x000000016a007824 */ /* 0x002fe200078e0af8 */
[----:B------:R-:W0:Y:S04]  /*e960*/  LDGDEPBAR ;  /* 0x00000000000079af */ /* 0x000e280000000000 */
[----:B------:R-:W-:-:S02]  /*e970*/  ISETP.GT.AND P0, PT, R0, RZ, PT ;  /* 0x000000ff0000720c */ /* 0x000fc40003f04270 */
[C---:B------:R-:W-:Y:S02]  /*e980*/  ISETP.GT.AND P2, PT, R0.reuse, 0x1, PT ;  /* 0x000000010000780c */ /* 0x040fe40003f44270 */
[----:B------:R-:W-:Y:S02]  /*e990*/  ISETP.GT.AND P6, PT, R0, 0x8, PT ;  /* 0x000000080000780c */ /* 0x000fe40003fc4270 */
[----:B------:R-:W-:Y:S02]  /*e9a0*/  FSEL R11, R32, -INF , P0 ;  /* 0xff800000200b7808 */ /* 0x000fe40000000000 */
[----:B------:R-:W-:Y:S02]  /*e9b0*/  FSEL R6, R36, -INF , P0 ;  /* 0xff80000024067808 */ /* 0x000fe40000000000 */
[----:B------:R-:W-:Y:S02]  /*e9c0*/  FSEL R18, R18, -INF , P2 ;  /* 0xff80000012127808 */ /* 0x000fe40001000000 */
[----:B------:R-:W-:-:S02]  /*e9d0*/  FSEL R7, R33, -INF , P2 ;  /* 0xff80000021077808 */ /* 0x000fc40001000000 */
[C---:B------:R-:W-:Y:S02]  /*e9e0*/  ISETP.GT.AND P5, PT, R0.reuse, 0x9, PT ;  /* 0x000000090000780c */ /* 0x040fe40003fa4270 */
[C---:B------:R-:W-:Y:S02]  /*e9f0*/  ISETP.GT.AND P4, PT, R0.reuse, 0x10, PT ;  /* 0x000000100000780c */ /* 0x040fe40003f84270 */
[C---:B------:R-:W-:Y:S02]  /*ea00*/  ISETP.GT.AND P3, PT, R0.reuse, 0x11, PT ;  /* 0x000000110000780c */ /* 0x040fe40003f64270 */
[C---:B------:R-:W-:Y:S02]  /*ea10*/  ISETP.GT.AND P1, PT, R0.reuse, 0x18, PT ;  /* 0x000000180000780c */ /* 0x040fe40003f24270 */
[----:B------:R-:W-:Y:S02]  /*ea20*/  ISETP.GT.AND P0, PT, R0, 0x19, PT ;  /* 0x000000190000780c */ /* 0x000fe40003f04270 */
[----:B------:R-:W-:-:S02]  /*ea30*/  FSEL R20, R20, -INF , P6 ;  /* 0xff80000014147808 */ /* 0x000fc40003000000 */
[----:B------:R-:W-:Y:S02]  /*ea40*/  FSEL R8, R26, -INF , P6 ;  /* 0xff8000001a087808 */ /* 0x000fe40003000000 */
[----:B------:R-:W-:Y:S02]  /*ea50*/  FMNMX.FTZ R0, R6, R7, !PT ;  /* 0x0000000706007209 */ /* 0x000fe40007810000 */
[----:B------:R-:W-:Y:S02]  /*ea60*/  FMNMX.FTZ R2, R11, R18, !PT ;  /* 0x000000120b027209 */ /* 0x000fe40007810000 */
[----:B------:R-:W-:Y:S02]  /*ea70*/  FSEL R21, R21, -INF , P5 ;  /* 0xff80000015157808 */ /* 0x000fe40002800000 */
[----:B------:R-:W-:Y:S02]  /*ea80*/  FSEL R10, R27, -INF , P5 ;  /* 0xff8000001b0a7808 */ /* 0x000fe40002800000 */
[----:B------:R-:W-:-:S02]  /*ea90*/  FMNMX.FTZ R0, R8, R0, !PT ;  /* 0x0000000008007209 */ /* 0x000fc40007810000 */
[----:B------:R-:W-:Y:S02]  /*eaa0*/  FMNMX.FTZ R2, R20, R2, !PT ;  /* 0x0000000214027209 */ /* 0x000fe40007810000 */
[----:B------:R-:W-:Y:S02]  /*eab0*/  FSEL R22, R13, -INF , P4 ;  /* 0xff8000000d167808 */ /* 0x000fe40002000000 */
[----:B------:R-:W-:Y:S02]  /*eac0*/  FSEL R9, R17, -INF , P4 ;  /* 0xff80000011097808 */ /* 0x000fe40002000000 */
[----:B------:R-:W-:Y:S02]  /*ead0*/  FMNMX.FTZ R0, R10, R0, !PT ;  /* 0x000000000a007209 */ /* 0x000fe40007810000 */
[----:B------:R-:W-:Y:S02]  /*eae0*/  FMNMX.FTZ R2, R21, R2, !PT ;  /* 0x0000000215027209 */ /* 0x000fe40007810000 */
        /* <DEDUP_REMOVED lines=12> */
[----:B------:R-:W-:-:S02]  /*ebb0*/  FMNMX.FTZ R4, R19, R0, !PT ;  /* 0x0000000013047209 */ /* 0x000fc40007810000 */
[----:B------:R-:W-:Y:S01]  /*ebc0*/  FMNMX.FTZ R5, R29, R2, !PT ;  /* 0x000000021d057209 */ /* 0x000fe20007810000 */
[----:B------:R-:W-:Y:S05]  /*ebd0*/  BRA.DIV ~URZ, `(.L_x_265) ;  /* 0x00008f727f007947 */ /* 0x000fea000b800000 */
[----:B------:R-:W1:Y:S04]  /*ebe0*/  SHFL.BFLY PT, R0, R4, 0x2, 0x1f ;  /* 0x0c401f0004007f89 */ /* 0x000e6800000e0000 */
[----:B------:R-:W2:Y:S01]  /*ebf0*/  SHFL.BFLY PT, R3, R5, 0x2, 0x1f ;  /* 0x0c401f0005037f89 */ /* 0x000ea200000e0000 */
[----:B-1----:R-:W-:Y:S02]  /*ec00*/  FMNMX.FTZ R0, R4, R0, !PT ;  /* 0x0000000004007209 */ /* 0x002fe40007810000 */
[----:B--2---:R-:W-:-:S03]  /*ec10*/  FMNMX.FTZ R5, R5, R3, !PT ;  /* 0x0000000305057209 */ /* 0x004fc60007810000 */
[----:B------:R-:W1:Y:S04]  /*ec20*/  SHFL.BFLY PT, R2, R0, 0x1, 0x1f ;  /* 0x0c201f0000027f89 */ /* 0x000e6800000e0000 */
[----:B------:R2:W3:Y:S01]  /*ec30*/  SHFL.BFLY PT, R3, R5, 0x1, 0x1f ;  /* 0x0c201f0005037f89 */ /* 0x0004e200000e0000 */
[----:B-1----:R-:W-:-:S05]  /*ec40*/  FMNMX.FTZ R134, R0, R2, !PT ;  /* 0x0000000200867209 */ /* 0x002fca0007810000 */
.L_x_346:
[C---:B------:R-:W-:Y:S01]  /*ec50*/  FMUL.FTZ R2, R134.reuse, c[0x0][0x2d0] ;  /* 0x0000b40086027a20 */ /* 0x040fe20000410000 */
[----:B------:R-:W-:Y:S01]  /*ec60*/  FSETP.NEU.FTZ.AND P0, PT, R134, -INF , PT ;  /* 0xff8000008600780b */ /* 0x000fe20003f1d000 */
[----:B------:R-:W-:Y:S01]  /*ec70*/  WARPSYNC 0xffffffff ;  /* 0xffffffff00007948 */ /* 0x000fe20003800000 */
[----:B------:R-:W1:Y:S02]  /*ec80*/  LDSM.16.MT88.4 R12, [R189] ;  /* 0x00000000bd0c783b */ /* 0x000e640000004200 */
[----:B------:R-:W-:-:S02]  /*ec90*/  FSEL R2, R2, RZ, P0 ;  /* 0x000000ff02027208 */ /* 0x000fc40000000000 */
[----:B------:R-:W4:Y:S03]  /*eca0*/  LDSM.16.MT88.4 R24, [R190] ;  /* 0x00000000be18783b */ /* 0x000f260000004200 */
[--C-:B------:R-:W-:Y:S01]  /*ecb0*/  FFMA.FTZ R0, R6, c[0x0][0x2d0], -R2.reuse ;  /* 0x0000b40006007a23 */ /* 0x100fe20000010802 */
[----:B------:R-:W-:Y:S03]  /*ecc0*/  LDSM.16.MT88.4 R32, [R192] ;  /* 0x00000000c020783b */ /* 0x000fe60000004200 */
[----:B------:R5:W-:Y:S01]  /*ecd0*/  MUFU.EX2 R110, R0 ;  /* 0x00000000006e7308 */ /* 0x000be20000000800 */
[----:B------:R-:W-:Y:S04]  /*ece0*/  LDSM.16.MT88.4 R152, [R189+0x800] ;  /* 0x00080000bd98783b */ /* 0x000fe80000004200 */
[----:B------:R-:W-:Y:S04]  /*ecf0*/  LDSM.16.MT88.4 R144, [R190+0x800] ;  /* 0x00080000be90783b */ /* 0x000fe80000004200 */
[----:B------:R-:W-:Y:S04]  /*ed00*/  LDSM.16.MT88.4 R36, [R191] ;  /* 0x00000000bf24783b */ /* 0x000fe80000004200 */
[----:B------:R-:W-:Y:S01]  /*ed10*/  LDSM.16.MT88.4 R40, [R189+0x1000] ;  /* 0x00100000bd28783b */ /* 0x000fe20000004200 */
[----:B-----5:R-:W-:-:S03]  /*ed20*/  FFMA.FTZ R0, R7, c[0x0][0x2d0], -R2 ;  /* 0x0000b40007007a23 */ /* 0x020fc60000010802 */
[----:B------:R-:W-:Y:S01]  /*ed30*/  LDSM.16.MT88.4 R52, [R191+0x800] ;  /* 0x00080000bf34783b */ /* 0x000fe20000004200 */
[----:B------:R5:W2:Y:S03]  /*ed40*/  MUFU.EX2 R108, R0 ;  /* 0x00000000006c7308 */ /* 0x000aa60000000800 */
[----:B------:R-:W-:Y:S04]  /*ed50*/  LDSM.16.MT88.4 R56, [R192+0x1000] ;  /* 0x00100000c038783b */ /* 0x000fe80000004200 */
[----:B------:R-:W-:Y:S04]  /*ed60*/  LDSM.16.MT88.4 R68, [R192+0x1800] ;  /* 0x00180000c044783b */ /* 0x000fe80000004200 */
[----:B------:R-:W-:Y:S04]  /*ed70*/  LDSM.16.MT88.4 R72, [R189+0x2000] ;  /* 0x00200000bd48783b */ /* 0x000fe80000004200 */
[----:B------:R-:W3:Y:S01]  /*ed80*/  LDSM.16.MT88.4 R60, [R190+0x1000] ;  /* 0x00100000be3c783b */ /* 0x000ee20000004200 */
[--C-:B-----5:R-:W-:Y:S01]  /*ed90*/  FFMA.FTZ R0, R8, c[0x0][0x2d0], -R2.reuse ;  /* 0x0000b40008007a23 */ /* 0x120fe20000010802 */
[----:B---3--:R-:W-:Y:S01]  /*eda0*/  FMNMX.FTZ R8, R3, R5, !PT ;  /* 0x0000000503087209 */ /* 0x008fe20007810000 */
[----:B------:R-:W-:Y:S01]  /*edb0*/  FFMA.FTZ R3, R10, c[0x0][0x2d0], -R2 ;  /* 0x0000b4000a037a23 */ /* 0x000fe20000010802 */
[----:B--2---:R-:W-:Y:S01]  /*edc0*/  F2FP.BF16.PACK_AB R4, R108, R110 ;  /* 0x0000006e6c04723e */ /* 0x004fe200000010ff */
[----:B------:R2:W-:Y:S01]  /*edd0*/  MUFU.EX2 R109, R0 ;  /* 0x00000000006d7308 */ /* 0x0005e20000000800 */
[C---:B------:R-:W-:Y:S01]  /*ede0*/  FSETP.NEU.FTZ.AND P0, PT, R8.reuse, -INF , PT ;  /* 0xff8000000800780b */ /* 0x040fe20003f1d000 */
[----:B------:R-:W-:Y:S04]  /*edf0*/  LDSM.16.MT88.4 R64, [R191+0x1000] ;  /* 0x00100000bf40783b */ /* 0x000fe80000004200 */
[----:B------:R-:W-:Y:S02]  /*ee00*/  LDSM.16.MT88.4 R80, [R191+0x1800] ;  /* 0x00180000bf50783b */ /* 0x000fe40000004200 */
[----:B------:R3:W5:Y:S02]  /*ee10*/  MUFU.EX2 R119, R3 ;  /* 0x0000000300777308 */ /* 0x0007640000000800 */
[----:B------:R-:W1:Y:S04]  /*ee20*/  LDSM.16.MT88.4 R84, [R190+0x2000] ;  /* 0x00200000be54783b */ /* 0x000e680000004200 */
[----:B------:R-:W-:Y:S01]  /*ee30*/  LDSM.16.MT88.4 R92, [R190+0x2800] ;  /* 0x00280000be5c783b */ /* 0x000fe20000004200 */
[----:B--2---:R-:W-:-:S03]  /*ee40*/  FMUL.FTZ R0, R8, c[0x0][0x2d0] ;  /* 0x0000b40008007a20 */ /* 0x004fc60000410000 */
[----:B------:R-:W-:Y:S02]  /*ee50*/  LDSM.16.MT88.4 R96, [R191+0x2800] ;  /* 0x00280000bf60783b */ /* 0x000fe40000004200 */
[----:B------:R-:W-:Y:S02]  /*ee60*/  FSEL R0, R0, RZ, P0 ;  /* 0x000000ff00007208 */ /* 0x000fe40000000000 */
[----:B------:R-:W-:Y:S01]  /*ee70*/  LDSM.16.MT88.4 R112, [R190+0x3000] ;  /* 0x00300000be70783b */ /* 0x000fe20000004200 */
[----:B---3--:R-:W-:Y:S01]  /*ee80*/  FFMA.FTZ R3, R9, c[0x0][0x2d0], -R2 ;  /* 0x0000b40009037a23 */ /* 0x008fe20000010802 */
[----:B-----5:R-:W-:Y:S02]  /*ee90*/  F2FP.BF16.PACK_AB R6, R119, R109 ;  /* 0x0000006d7706723e */ /* 0x020fe400000010ff */
[----:B------:R-:W-:Y:S01]  /*eea0*/  LDSM.16.MT88.4 R120, [R192+0x3000] ;  /* 0x00300000c078783b */ /* 0x000fe20000004200 */
[----:B------:R2:W-:Y:S03]  /*eeb0*/  MUFU.EX2 R118, R3 ;  /* 0x0000000300767308 */ /* 0x0005e60000000800 */
[----:B------:R-:W-:Y:S04]  /*eec0*/  LDSM.16.MT88.4 R48, [R190+0x1800] ;  /* 0x00180000be30783b */ /* 0x000fe80000004200 */
[----:B------:R-:W-:Y:S04]  /*eed0*/  LDSM.16.MT88.4 R88, [R192+0x2000] ;  /* 0x00200000c058783b */ /* 0x000fe80000004200 */
[----:B------:R-:W3:Y:S01]  /*eee0*/  LDSM.16.MT88.4 R104, [R189+0x3000] ;  /* 0x00300000bd68783b */ /* 0x000ee20000004200 */
[----:B--2---:R-:W-:-:S04]  /*eef0*/  FFMA.FTZ R3, R11, c[0x0][0x2d0], -R0 ;  /* 0x0000b4000b037a23 */ /* 0x004fc80000010800 */
[----:B------:R2:W-:Y:S02]  /*ef00*/  MUFU.EX2 R10, R3 ;  /* 0x00000003000a7308 */ /* 0x0005e40000000800 */
[----:B--2---:R-:W-:-:S06]  /*ef10*/  FFMA.FTZ R3, R18, c[0x0][0x2d0], -R0 ;  /* 0x0000b40012037a23 */ /* 0x004fcc0000010800 */
[----:B------:R2:W5:Y:S02]  /*ef20*/  MUFU.EX2 R9, R3 ;  /* 0x0000000300097308 */ /* 0x0005640000000800 */
[----:B--2---:R-:W-:Y:S01]  /*ef30*/  FFMA.FTZ R3, R20, c[0x0][0x2d0], -R0 ;  /* 0x0000b40014037a23 */ /* 0x004fe20000010800 */
[----:B-----5:R-:W-:-:S05]  /*ef40*/  F2FP.BF16.PACK_AB R5, R9, R10 ;  /* 0x0000000a0905723e */ /* 0x020fca00000010ff */
[----:B------:R2:W-:Y:S02]  /*ef50*/  MUFU.EX2 R116, R3 ;  /* 0x0000000300747308 */ /* 0x0005e40000000800 */
[----:B--2---:R-:W-:-:S06]  /*ef60*/  FFMA.FTZ R3, R21, c[0x0][0x2d0], -R0 ;  /* 0x0000b40015037a23 */ /* 0x004fcc0000010800 */
[----:B------:R2:W5:Y:S02]  /*ef70*/  MUFU.EX2 R11, R3 ;  /* 0x00000003000b7308 */ /* 0x0005640000000800 */
[----:B--2---:R-:W-:Y:S01]  /*ef80*/  FFMA.FTZ R3, R17, c[0x0][0x2d0], -R2 ;  /* 0x0000b40011037a23 */ /* 0x004fe20000010802 */
[----:B-----5:R-:W-:-:S05]  /*ef90*/  F2FP.BF16.PACK_AB R7, R11, R116 ;  /* 0x000000740b07723e */ /* 0x020fca00000010ff */
[----:B------:R2:W5:Y:S02]  /*efa0*/  MUFU.EX2 R124, R3 ;  /* 0x00000003007c7308 */ /* 0x0005640000000800 */
[C---:B-1----:R-:W-:Y:S08]  /*efb0*/  HMMA.16816.F32.BF16 R156, R4.reuse, R12, RZ ;  /* 0x0000000c049c723c */ /* 0x042ff000000418ff */
[----:B------:R-:W-:Y:S01]  /*efc0*/  HMMA.16816.F32.BF16 R12, R4, R14, RZ ;  /* 0x0000000e040c723c */ /* 0x000fe200000418ff */
[--C-:B--2---:R-:W-:Y:S01]  /*efd0*/  FFMA.FTZ R3, R16, c[0x0][0x2d0], -R2.reuse ;  /* 0x0000b40010037a23 */ /* 0x104fe20000010802 */
[----:B-----5:R-:W-:Y:S01]  /*efe0*/  F2FP.BF16.PACK_AB R128, R124, R118 ;  /* 0x000000767c80723e */ /* 0x020fe200000010ff */
[----:B------:R-:W-:-:S02]  /*eff0*/  FFMA.FTZ R2, R19, c[0x0][0x2d0], -R2 ;  /* 0x0000b40013027a23 */ /* 0x000fc40000010802 */
[----:B------:R-:W-:Y:S01]  /*f000*/  MUFU.EX2 R125, R3 ;  /* 0x00000003007d7308 */ /* 0x000fe20000000800 */
[----:B------:R-:W1:Y:S02]  /*f010*/  LDSM.16.MT88.4 R16, [R192+0x800] ;  /* 0x00080000c010783b */ /* 0x000e640000004200 */
[C---:B----4-:R-:W-:Y:S05]  /*f020*/  HMMA.16816.F32.BF16 R148, R4.reuse, R24, RZ ;  /* 0x000000180494723c */ /* 0x050fea00000418ff */
[----:B------:R2:W4:Y:S03]  /*f030*/  MUFU.EX2 R206, R2 ;  /* 0x0000000200ce7308 */ /* 0x0005260000000800 */
[C---:B------:R-:W-:Y:S08]  /*f040*/  HMMA.16816.F32.BF16 R24, R4.reuse, R26, RZ ;  /* 0x0000001a0418723c */ /* 0x040ff000000418ff */
[----:B------:R-:W-:Y:S01]  /*f050*/  HMMA.16816.F32.BF16 R44, R4, R60, RZ ;  /* 0x0000003c042c723c */ /* 0x000fe200000418ff */
[----:B--2---:R-:W-:Y:S01]  /*f060*/  FFMA.FTZ R2, R22, c[0x0][0x2d0], -R0 ;  /* 0x0000b40016027a23 */ /* 0x004fe20000010800 */
[----:B----4-:R-:W-:-:S06]  /*f070*/  F2FP.BF16.PACK_AB R130, R206, R125 ;  /* 0x0000007dce82723e */ /* 0x010fcc00000010ff */
[C---:B------:R-:W-:Y:S01]  /*f080*/  HMMA.16816.F32.BF16 R76, R4.reuse, R84, RZ ;  /* 0x00000054044c723c */ /* 0x040fe200000418ff */
[----:B------:R2:W-:Y:S07]  /*f090*/  MUFU.EX2 R3, R2 ;  /* 0x0000000200037308 */ /* 0x0005ee0000000800 */
[C---:B---3--:R-:W-:Y:S08]  /*f0a0*/  HMMA.16816.F32.BF16 R100, R4.reuse, R104, RZ ;  /* 0x000000680464723c */ /* 0x048ff000000418ff */
[----:B------:R-:W-:Y:S01]  /*f0b0*/  HMMA.16816.F32.BF16 R104, R4, R106, RZ ;  /* 0x0000006a0468723c */ /* 0x000fe200000418ff */
[----:B--2---:R-:W-:-:S04]  /*f0c0*/  FFMA.FTZ R2, R23, c[0x0][0x2d0], -R0 ;  /* 0x0000b40017027a23 */ /* 0x004fc80000010800 */
[----:B------:R2:W3:Y:S03]  /*f0d0*/  MUFU.EX2 R117, R2 ;  /* 0x0000000200757308 */ /* 0x0004e60000000800 */
[C---:B------:R-:W-:Y:S08]  /*f0e0*/  HMMA.16816.F32.BF16 R20, R4.reuse, R32, RZ ;  /* 0x000000200414723c */ /* 0x040ff000000418ff */
[----:B------:R-:W-:Y:S01]  /*f0f0*/  HMMA.16816.F32.BF16 R32, R4, R34, RZ ;  /* 0x000000220420723c */ /* 0x000fe200000418ff */
[--C-:B--2---:R-:W-:Y:S01]  /*f100*/  FFMA.FTZ R2, R28, c[0x0][0x2d0], -R0.reuse ;  /* 0x0000b4001c027a23 */ /* 0x104fe20000010800 */
[----:B---3--:R-:W-:Y:S01]  /*f110*/  F2FP.BF16.PACK_AB R129, R117, R3 ;  /* 0x000000037581723e */ /* 0x008fe200000010ff */
[----:B------:R-:W-:-:S02]  /*f120*/  FFMA.FTZ R0, R29, c[0x0][0x2d0], -R0 ;  /* 0x0000b4001d007a23 */ /* 0x000fc40000010800 */
[----:B------:R2:W-:Y:S03]  /*f130*/  MUFU.EX2 R126, R2 ;  /* 0x00000002007e7308 */ /* 0x0005e60000000800 */
[----:B------:R-:W-:Y:S05]  /*f140*/  HMMA.16816.F32.BF16 R28, R4, R36, RZ ;  /* 0x00000024041c723c */ /* 0x000fea00000418ff */
[----:B------:R-:W3:Y:S01]  /*f150*/  MUFU.EX2 R205, R0 ;  /* 0x0000000000cd7308 */ /* 0x000ee20000000800 */
[----:B--2---:R-:W-:-:S04]  /*f160*/  FADD.FTZ R2, R10, R9 ;  /* 0x000000090a027221 */ /* 0x004fc80000010000 */
[----:B------:R-:W-:Y:S01]  /*f170*/  FADD.FTZ R2, R116, R2 ;  /* 0x0000000274027221 */ /* 0x000fe20000010000 */
[----:B---3--:R-:W-:Y:S01]  /*f180*/  F2FP.BF16.PACK_AB R131, R205, R126 ;  /* 0x0000007ecd83723e */ /* 0x008fe200000010ff */
[----:B------:R-:W-:Y:S02]  /*f190*/  FADD.FTZ R0, R110, R108 ;  /* 0x0000006c6e007221 */ /* 0x000fe40000010000 */
[----:B------:R-:W-:Y:S02]  /*f1a0*/  FADD.FTZ R2, R11, R2 ;  /* 0x000000020b027221 */ /* 0x000fe40000010000 */
[----:B------:R-:W-:Y:S02]  /*f1b0*/  FADD.FTZ R0, R109, R0 ;  /* 0x000000006d007221 */ /* 0x000fe40000010000 */
[----:B------:R-:W-:Y:S01]  /*f1c0*/  HMMA.16816.F32.BF16 R156, R128, R152, R156 ;  /* 0x00000098809c723c */ /* 0x000fe2000004189c */
[----:B------:R-:W-:Y:S02]  /*f1d0*/  FADD.FTZ R2, R3, R2 ;  /* 0x0000000203027221 */ /* 0x000fe40000010000 */
[----:B------:R-:W-:-:S02]  /*f1e0*/  FADD.FTZ R0, R119, R0 ;  /* 0x0000000077007221 */ /* 0x000fc40000010000 */
[----:B------:R-:W-:Y:S02]  /*f1f0*/  FADD.FTZ R2, R117, R2 ;  /* 0x0000000275027221 */ /* 0x000fe40000010000 */
[----:B------:R-:W-:Y:S01]  /*f200*/  FADD.FTZ R0, R118, R0 ;  /* 0x0000000076007221 */ /* 0x000fe20000010000 */
[----:B------:R-:W-:Y:S01]  /*f210*/  HMMA.16816.F32.BF16 R152, R128, R154, R12 ;  /* 0x0000009a8098723c */ /* 0x000fe2000004180c */
[----:B------:R-:W2:Y:S02]  /*f220*/  LDSM.16.MT88.4 R12, [R189+0x1800] ;  /* 0x00180000bd0c783b */ /* 0x000ea40000004200 */
[----:B------:R-:W-:-:S04]  /*f230*/  FADD.FTZ R0, R124, R0 ;  /* 0x000000007c007221 */ /* 0x000fc80000010000 */
[----:B------:R-:W-:Y:S01]  /*f240*/  FADD.FTZ R0, R125, R0 ;  /* 0x000000007d007221 */ /* 0x000fe20000010000 */
[----:B------:R-:W-:Y:S03]  /*f250*/  HMMA.16816.F32.BF16 R148, R128, R144, R148 ;  /* 0x000000908094723c */ /* 0x000fe60000041894 */
[----:B------:R-:W-:Y:S02]  /*f260*/  FADD.FTZ R206, R206, R0 ;  /* 0x00000000cece7221 */ /* 0x000fe40000010000 */
[----:B------:R-:W-:-:S03]  /*f270*/  FADD.FTZ R0, R126, R2 ;  /* 0x000000027e007221 */ /* 0x000fc60000010000 */
[----:B------:R-:W-:Y:S01]  /*f280*/  HMMA.16816.F32.BF16 R144, R128, R146, R24 ;  /* 0x000000928090723c */ /* 0x000fe20000041818 */
[----:B------:R-:W-:Y:S01]  /*f290*/  FADD.FTZ R205, R205, R0 ;  /* 0x00000000cdcd7221 */ /* 0x000fe20000010000 */
[----:B------:R-:W-:-:S04]  /*f2a0*/  IADD3 R0, R174, -0x2, RZ ;  /* 0xfffffffeae007810 */ /* 0x000fc80007ffe0ff */
[----:B------:R-:W-:Y:S02]  /*f2b0*/  ISETP.GE.AND P0, PT, R0, R213, PT ;  /* 0x000000d50000720c */ /* 0x000fe40003f06270 */
[----:B-1----:R-:W-:Y:S08]  /*f2c0*/  HMMA.16816.F32.BF16 R24, R128, R18, R32 ;  /* 0x000000128018723c */ /* 0x002ff00000041820 */
[C---:B------:R-:W-:Y:S08]  /*f2d0*/  HMMA.16816.F32.BF16 R32, R4.reuse, R38, RZ ;  /* 0x000000260420723c */ /* 0x040ff000000418ff */
[C---:B------:R-:W-:Y:S08]  /*f2e0*/  HMMA.16816.F32.BF16 R36, R4.reuse, R40, RZ ;  /* 0x000000280424723c */ /* 0x040ff000000418ff */
[----:B------:R-:W-:Y:S08]  /*f2f0*/  HMMA.16816.F32.BF16 R40, R4, R42, RZ ;  /* 0x0000002a0428723c */ /* 0x000ff000000418ff */
[C---:B------:R-:W-:Y:S08]  /*f300*/  HMMA.16816.F32.BF16 R28, R128.reuse, R52, R28 ;  /* 0x00000034801c723c */ /* 0x040ff0000004181c */
[----:B------:R-:W-:Y:S08]  /*f310*/  HMMA.16816.F32.BF16 R32, R128, R54, R32 ;  /* 0x000000368020723c */ /* 0x000ff00000041820 */
[C---:B------:R-:W-:Y:S08]  /*f320*/  HMMA.16816.F32.BF16 R52, R4.reuse, R56, RZ ;  /* 0x000000380434723c */ /* 0x040ff000000418ff */
[----:B------:R-:W-:Y:S08]  /*f330*/  HMMA.16816.F32.BF16 R56, R4, R58, RZ ;  /* 0x0000003a0438723c */ /* 0x000ff000000418ff */
[C---:B--2---:R-:W-:Y:S08]  /*f340*/  HMMA.16816.F32.BF16 R36, R128.reuse, R12, R36 ;  /* 0x0000000c8024723c */ /* 0x044ff00000041824 */
[C---:B------:R-:W-:Y:S01]  /*f350*/  HMMA.16816.F32.BF16 R40, R128.reuse, R14, R40 ;  /* 0x0000000e8028723c */ /* 0x040fe20000041828 */
[----:B------:R-:W1:Y:S07]  /*f360*/  LDSM.16.MT88.4 R12, [R189+0x2800] ;  /* 0x00280000bd0c783b */ /* 0x000e6e0000004200 */
[C---:B------:R-:W-:Y:S08]  /*f370*/  HMMA.16816.F32.BF16 R52, R128.reuse, R68, R52 ;  /* 0x000000448034723c */ /* 0x040ff00000041834 */
[----:B------:R-:W-:Y:S08]  /*f380*/  HMMA.16816.F32.BF16 R56, R128, R70, R56 ;  /* 0x000000468038723c */ /* 0x000ff00000041838 */
[C---:B------:R-:W-:Y:S08]  /*f390*/  HMMA.16816.F32.BF16 R68, R4.reuse, R72, RZ ;  /* 0x000000480444723c */ /* 0x040ff000000418ff */
[----:B------:R-:W-:Y:S08]  /*f3a0*/  HMMA.16816.F32.BF16 R72, R4, R74, RZ ;  /* 0x0000004a0448723c */ /* 0x000ff000000418ff */
[----:B------:R-:W-:Y:S08]  /*f3b0*/  HMMA.16816.F32.BF16 R20, R128, R16, R20 ;  /* 0x000000108014723c */ /* 0x000ff00000041814 */
[C---:B------:R-:W-:Y:S08]  /*f3c0*/  HMMA.16816.F32.BF16 R16, R4.reuse, R62, RZ ;  /* 0x0000003e0410723c */ /* 0x040ff000000418ff */
[C---:B------:R-:W-:Y:S08]  /*f3d0*/  HMMA.16816.F32.BF16 R60, R4.reuse, R64, RZ ;  /* 0x00000040043c723c */ /* 0x040ff000000418ff */
[----:B------:R-:W-:Y:S08]  /*f3e0*/  HMMA.16816.F32.BF16 R64, R4, R66, RZ ;  /* 0x000000420440723c */ /* 0x000ff000000418ff */
[C---:B-1----:R-:W-:Y:S08]  /*f3f0*/  HMMA.16816.F32.BF16 R68, R128.reuse, R12, R68 ;  /* 0x0000000c8044723c */ /* 0x042ff00000041844 */
[C---:B------:R-:W-:Y:S01]  /*f400*/  HMMA.16816.F32.BF16 R72, R128.reuse, R14, R72 ;  /* 0x0000000e8048723c */ /* 0x040fe20000041848 */
[----:B------:R-:W1:Y:S07]  /*f410*/  LDSM.16.MT88.4 R12, [R191+0x2000] ;  /* 0x00200000bf0c783b */ /* 0x000e6e0000004200 */
[C---:B------:R-:W-:Y:S08]  /*f420*/  HMMA.16816.F32.BF16 R60, R128.reuse, R80, R60 ;  /* 0x00000050803c723c */ /* 0x040ff0000004183c */
[----:B------:R-:W-:Y:S08]  /*f430*/  HMMA.16816.F32.BF16 R64, R128, R82, R64 ;  /* 0x000000528040723c */ /* 0x000ff00000041840 */
[----:B------:R-:W-:Y:S08]  /*f440*/  HMMA.16816.F32.BF16 R80, R4, R86, RZ ;  /* 0x000000560450723c */ /* 0x000ff000000418ff */
[----:B------:R-:W-:Y:S08]  /*f450*/  HMMA.16816.F32.BF16 R76, R128, R92, R76 ;  /* 0x0000005c804c723c */ /* 0x000ff0000004184c */
[----:B------:R-:W-:Y:S08]  /*f460*/  HMMA.16816.F32.BF16 R108, R4, R112, RZ ;  /* 0x00000070046c723c */ /* 0x000ff000000418ff */
[----:B------:R-:W-:Y:S08]  /*f470*/  HMMA.16816.F32.BF16 R80, R128, R94, R80 ;  /* 0x0000005e8050723c */ /* 0x000ff00000041850 */
[C---:B-1----:R-:W-:Y:S08]  /*f480*/  HMMA.16816.F32.BF16 R92, R4.reuse, R12, RZ ;  /* 0x0000000c045c723c */ /* 0x042ff000000418ff */
[C---:B------:R-:W-:Y:S08]  /*f490*/  HMMA.16816.F32.BF16 R12, R4.reuse, R14, RZ ;  /* 0x0000000e040c723c */ /* 0x040ff000000418ff */
[----:B------:R-:W-:Y:S08]  /*f4a0*/  HMMA.16816.F32.BF16 R112, R4, R114, RZ ;  /* 0x000000720470723c */ /* 0x000ff000000418ff */
[C---:B------:R-:W-:Y:S08]  /*f4b0*/  HMMA.16816.F32.BF16 R92, R128.reuse, R96, R92 ;  /* 0x00000060805c723c */ /* 0x040ff0000004185c */
[----:B------:R-:W-:Y:S01]  /*f4c0*/  HMMA.16816.F32.BF16 R96, R128, R98, R12 ;  /* 0x000000628060723c */ /* 0x000fe2000004180c */
[----:B------:R-:W1:Y:S07]  /*f4d0*/  LDSM.16.MT88.4 R12, [R190+0x3800] ;  /* 0x00380000be0c783b */ /* 0x000e6e0000004200 */
[C---:B------:R-:W-:Y:S08]  /*f4e0*/  HMMA.16816.F32.BF16 R116, R4.reuse, R120, RZ ;  /* 0x000000780474723c */ /* 0x040ff000000418ff */
[----:B------:R-:W-:Y:S08]  /*f4f0*/  HMMA.16816.F32.BF16 R120, R4, R122, RZ ;  /* 0x0000007a0478723c */ /* 0x000ff000000418ff */
[C---:B------:R-:W-:Y:S08]  /*f500*/  HMMA.16816.F32.BF16 R44, R128.reuse, R48, R44 ;  /* 0x00000030802c723c */ /* 0x040ff0000004182c */
[----:B------:R-:W-:Y:S01]  /*f510*/  HMMA.16816.F32.BF16 R48, R128, R50, R16 ;  /* 0x000000328030723c */ /* 0x000fe20000041810 */
[----:B------:R-:W2:Y:S07]  /*f520*/  LDSM.16.MT88.4 R16, [R192+0x2800] ;  /* 0x00280000c010783b */ /* 0x000eae0000004200 */
[----:B------:R-:W-:Y:S08]  /*f530*/  HMMA.16816.F32.BF16 R84, R4, R88, RZ ;  /* 0x000000580454723c */ /* 0x000ff000000418ff */
[C---:B-1----:R-:W-:Y:S08]  /*f540*/  HMMA.16816.F32.BF16 R108, R128.reuse, R12, R108 ;  /* 0x0000000c806c723c */ /* 0x042ff0000004186c */
[----:B------:R-:W-:Y:S01]  /*f550*/  HMMA.16816.F32.BF16 R112, R128, R14, R112 ;  /* 0x0000000e8070723c */ /* 0x000fe20000041870 */
[----:B------:R-:W1:Y:S07]  /*f560*/  LDSM.16.MT88.4 R12, [R192+0x3800] ;  /* 0x00380000c00c783b */ /* 0x000e6e0000004200 */
[----:B------:R-:W-:Y:S08]  /*f570*/  HMMA.16816.F32.BF16 R88, R4, R90, RZ ;  /* 0x0000005a0458723c */ /* 0x000ff000000418ff */
[C---:B--2---:R-:W-:Y:S11]  /*f580*/  HMMA.16816.F32.BF16 R84, R128.reuse, R16, R84 ;  /* 0x000000108054723c */ /* 0x044ff60000041854 */
[----:B------:R-:W-:Y:S05]  /*f590*/  @!UPT UIADD3 URZ, URZ, URZ, URZ ;  /* 0x0000003f3f3ff290 */ /* 0x000fea000fffe03f */
[C---:B------:R-:W-:Y:S01]  /*f5a0*/  HMMA.16816.F32.BF16 R88, R128.reuse, R18, R88 ;  /* 0x000000128058723c */ /* 0x040fe20000041858 */
[----:B------:R-:W2:Y:S07]  /*f5b0*/  LDSM.16.MT88.4 R16, [R189+0x3800] ;  /* 0x00380000bd10783b */ /* 0x000eae0000004200 */
[C---:B-1----:R-:W-:Y:S08]  /*f5c0*/  HMMA.16816.F32.BF16 R116, R128.reuse, R12, R116 ;  /* 0x0000000c8074723c */ /* 0x042ff00000041874 */
[C---:B------:R-:W-:Y:S01]  /*f5d0*/  HMMA.16816.F32.BF16 R120, R128.reuse, R14, R120 ;  /* 0x0000000e8078723c */ /* 0x040fe20000041878 */
[----:B------:R-:W1:Y:S07]  /*f5e0*/  LDSM.16.MT88.4 R12, [R191+0x3000] ;  /* 0x00300000bf0c783b */ /* 0x000e6e0000004200 */
[C---:B--2---:R-:W-:Y:S08]  /*f5f0*/  HMMA.16816.F32.BF16 R100, R128.reuse, R16, R100 ;  /* 0x000000108064723c */ /* 0x044ff00000041864 */
[----:B------:R-:W-:Y:S08]  /*f600*/  HMMA.16816.F32.BF16 R104, R128, R18, R104 ;  /* 0x000000128068723c */ /* 0x000ff00000041868 */
[C---:B-1----:R-:W-:Y:S08]  /*f610*/  HMMA.16816.F32.BF16 R124, R4.reuse, R12, RZ ;  /* 0x0000000c047c723c */ /* 0x042ff000000418ff */
[----:B------:R-:W-:Y:S01]  /*f620*/  HMMA.16816.F32.BF16 R12, R4, R14, RZ ;  /* 0x0000000e040c723c */ /* 0x000fe200000418ff */
[----:B------:R-:W1:Y:S11]  /*f630*/  LDSM.16.MT88.4 R4, [R191+0x3800] ;  /* 0x00380000bf04783b */ /* 0x000e760000004200 */
[----:B------:R-:W-:Y:S04]  /*f640*/  @!UPT UIADD3 URZ, URZ, URZ, URZ ;  /* 0x0000003f3f3ff290 */ /* 0x000fe8000fffe03f */
[C---:B-1----:R-:W-:Y:S08]  /*f650*/  HMMA.16816.F32.BF16 R124, R128.reuse, R4, R124 ;  /* 0x00000004807c723c */ /* 0x042ff0000004187c */
[----:B------:R-:W-:Y:S01]  /*f660*/  HMMA.16816.F32.BF16 R128, R128, R6, R12 ;  /* 0x000000068080723c */ /* 0x000fe2000004180c */
[----:B------:R-:W-:Y:S07]  /*f670*/  @!UPT UIADD3 URZ, URZ, URZ, URZ ;  /* 0x0000003f3f3ff290 */ /* 0x000fee000fffe03f */
[----:B------:R-:W-:Y:S11]  /*f680*/  @!P0 BRA `(.L_x_266) ;  /* 0x0000245000008947 */ /* 0x000ff60003800000 */
[----:B------:R-:W-:Y:S02]  /*f690*/  MOV R201, R0 ;  /* 0x0000000000c97202 */ /* 0x000fe40000000f00 */
[----:B------:R-:W-:-:S02]  /*f6a0*/  MOV R137, R8 ;  /* 0x0000000800897202 */ /* 0x000fc40000000f00 */
[----:B------:R-:W-:Y:S02]  /*f6b0*/  MOV R136, R134 ;  /* 0x0000008600887202 */ /* 0x000fe40000000f00 */
.L_x_273:
[----:B------:R-:W-:Y:S01]  /*f6c0*/  SHF.R.S32.HI R0, RZ, 0x1f, R203 ;  /* 0x0000001fff007819 */ /* 0x000fe200000114cb */
[----:B------:R-:W-:Y:S04]  /*f6d0*/  DEPBAR.LE SB0, 0x0 ;  /* 0x000080000000791a */ /* 0x000fe80000000000 */
[----:B------:R-:W-:Y:S01]  /*f6e0*/  SHF.R.S32.HI R4, RZ, 0x1f, R202 ;  /* 0x0000001fff047819 */ /* 0x000fe200000114ca */
[----:B------:R-:W-:Y:S01]  /*f6f0*/  WARPSYNC 0xffffffff ;  /* 0xffffffff00007948 */ /* 0x000fe20003800000 */
[----:B------:R-:W-:Y:S01]  /*f700*/  BAR.SYNC.DEFER_BLOCKING 0x0 ;  /* 0x0000000000007b1d */ /* 0x000fe20000010000 */
[----:B------:R-:W-:Y:S01]  /*f710*/  R2P PR, R212, 0x6 ;  /* 0x00000006d4007804 */ /* 0x000fe20000000000 */
[----:B------:R-:W-:Y:S01]  /*f720*/  IMAD R0, R0, c[0x0][0x208], RZ ;  /* 0x0000820000007a24 */ /* 0x000fe200078e02ff */
[----:B------:R-:W-:Y:S01]  /*f730*/  IADD3 R134, R143, 0x40, RZ ;  /* 0x000000408f867810 */ /* 0x000fe20007ffe0ff */
[----:B------:R-:W-:Y:S01]  /*f740*/  IMAD.WIDE.U32 R2, R203, c[0x0][0x208], RZ ;  /* 0x00008200cb027a25 */ /* 0x000fe200078e00ff */
[----:B------:R-:W-:Y:S02]  /*f750*/  ISETP.GE.AND P5, PT, R200, c[0x0][0x1d4], PT ;  /* 0x00007500c8007a0c */ /* 0x000fe40003fa6270 */
[----:B------:R-:W-:Y:S01]  /*f760*/  ISETP.GE.AND P4, PT, R199, c[0x0][0x1d4], PT ;  /* 0x00007500c7007a0c */ /* 0x000fe20003f86270 */
[----:B------:R-:W-:Y:S01]  /*f770*/  IMAD R0, R203, c[0x0][0x20c], R0 ;  /* 0x00008300cb007a24 */ /* 0x000fe200078e0200 */
[----:B------:R-:W-:Y:S01]  /*f780*/  ISETP.GE.AND P3, PT, R135, c[0x0][0x1d4], PT ;  /* 0x0000750087007a0c */ /* 0x000fe20003f66270 */
[----:B------:R-:W-:Y:S02]  /*f790*/  IMAD R4, R4, c[0x0][0x218], RZ ;  /* 0x0000860004047a24 */ /* 0x000fe400078e02ff */
[----:B------:R-:W-:Y:S01]  /*f7a0*/  IMAD.IADD R3, R3, 0x1, R0 ;  /* 0x0000000103037824 */ /* 0x000fe200078e0200 */
[C---:B------:R-:W-:Y:S01]  /*f7b0*/  IADD3 R0, R143.reuse, 0x20, RZ ;  /* 0x000000208f007810 */ /* 0x040fe20007ffe0ff */
[C---:B------:R-:W-:Y:S01]  /*f7c0*/  IMAD R4, R202.reuse, c[0x0][0x21c], R4 ;  /* 0x00008700ca047a24 */ /* 0x040fe200078e0204 */
[C---:B------:R-:W-:Y:S01]  /*f7d0*/  @P2 IADD3 R134, R143.reuse, -0x40, RZ ;  /* 0xffffffc08f862810 */ /* 0x040fe20007ffe0ff */
[----:B------:R-:W-:Y:S01]  /*f7e0*/  IMAD.WIDE.U32 R2, R202, c[0x0][0x218], R2 ;  /* 0x00008600ca027a25 */ /* 0x000fe200078e0002 */
[----:B------:R-:W-:Y:S02]  /*f7f0*/  @P1 IADD3 R0, R143, -0x20, RZ ;  /* 0xffffffe08f001810 */ /* 0x000fe40007ffe0ff */
[----:B------:R-:W-:Y:S02]  /*f800*/  IADD3 R193, R134, 0x3800, RZ ;  /* 0x0000380086c17810 */ /* 0x000fe40007ffe0ff */
[----:B------:R-:W-:Y:S02]  /*f810*/  IADD3 R2, P0, R214, R2, RZ ;  /* 0x00000002d6027210 */ /* 0x000fe40007f1e0ff */
[----:B------:R-:W-:Y:S01]  /*f820*/  IADD3 R186, R0, 0x3800, RZ ;  /* 0x0000380000ba7810 */ /* 0x000fe20007ffe0ff */
[----:B------:R-:W1:Y:S01]  /*f830*/  LDSM.16.M88.4 R16, [R194] ;  /* 0x00000000c210783b */ /* 0x000e620000000200 */
[----:B------:R-:W-:Y:S02]  /*f840*/  IADD3.X R3, R216, R3, R4, P0, !PT ;  /* 0x00000003d8037210 */ /* 0x000fe400007fe404 */
[----:B------:R-:W-:Y:S01]  /*f850*/  LEA R4, P0, R2, c[0x0][0x1f8], 0x1 ;  /* 0x00007e0002047a11 */ /* 0x000fe200078008ff */
[----:B------:R-:W2:Y:S01]  /*f860*/  LDSM.16.M88.4 R8, [R143] ;  /* 0x000000008f08783b */ /* 0x000ea20000000200 */
[----:B------:R-:W-:Y:S02]  /*f870*/  IADD3 R185, R0, 0x3000, RZ ;  /* 0x0000300000b97810 */ /* 0x000fe40007ffe0ff */
[----:B------:R-:W-:Y:S01]  /*f880*/  LEA.HI.X R3, R2, c[0x0][0x1fc], R3, 0x1, P0 ;  /* 0x00007f0002037a11 */ /* 0x000fe200000f0c03 */
[----:B------:R-:W3:Y:S01]  /*f890*/  LDSM.16.M88.4 R160, [R143+0x800] ;  /* 0x000800008fa0783b */ /* 0x000ee20000000200 */
[C---:B------:R-:W-:Y:S02]  /*f8a0*/  IADD3 R182, R0.reuse, 0x2800, RZ ;  /* 0x0000280000b67810 */ /* 0x040fe40007ffe0ff */
[C---:B------:R-:W-:Y:S01]  /*f8b0*/  IADD3 R181, R0.reuse, 0x2000, RZ ;  /* 0x0000200000b57810 */ /* 0x040fe20007ffe0ff */
[----:B------:R-:W4:Y:S01]  /*f8c0*/  LDSM.16.M88.4 R164, [R195] ;  /* 0x00000000c3a4783b */ /* 0x000f220000000200 */
[C---:B------:R-:W-:Y:S02]  /*f8d0*/  IADD3 R177, R0.reuse, 0x1800, RZ ;  /* 0x0000180000b17810 */ /* 0x040fe40007ffe0ff */
[----:B------:R-:W-:Y:S01]  /*f8e0*/  IADD3 R176, R0, 0x1000, RZ ;  /* 0x0000100000b07810 */ /* 0x000fe20007ffe0ff */
[----:B------:R-:W1:Y:S01]  /*f8f0*/  LDSM.16.M88.4 R168, [R0] ;  /* 0x0000000000a8783b */ /* 0x000e620000000200 */
[C---:B------:R-:W-:Y:S02]  /*f900*/  IADD3 R187, R134.reuse, 0x3000, RZ ;  /* 0x0000300086bb7810 */ /* 0x040fe40007ffe0ff */
[C---:B------:R-:W-:Y:S01]  /*f910*/  IADD3 R184, R134.reuse, 0x2800, RZ ;  /* 0x0000280086b87810 */ /* 0x040fe20007ffe0ff */
[----:B------:R5:W1:Y:S01]  /*f920*/  LDSM.16.M88.4 R172, [R0+0x800] ;  /* 0x0008000000ac783b */ /* 0x000a620000000200 */
[C---:B------:R-:W-:Y:S02]  /*f930*/  IADD3 R183, R134.reuse, 0x2000, RZ ;  /* 0x0000200086b77810 */ /* 0x040fe40007ffe0ff */
[C---:B------:R-:W-:Y:S02]  /*f940*/  IADD3 R180, R134.reuse, 0x1800, RZ ;  /* 0x0000180086b47810 */ /* 0x040fe40007ffe0ff */
[C---:B------:R-:W-:Y:S02]  /*f950*/  IADD3 R178, R134.reuse, 0x1000, RZ ;  /* 0x0000100086b27810 */ /* 0x040fe40007ffe0ff */
[----:B-----5:R-:W-:Y:S01]  /*f960*/  IADD3 R0, R134, 0x800, RZ ;  /* 0x0000080086007810 */ /* 0x020fe20007ffe0ff */
[----:B------:R-:W-:-:S05]  /*f970*/  BRA.DIV ~URZ, `(.L_x_267) ;  /* 0x000083027f007947 */ /* 0x000fca000b800000 */
[----:B--2---:R-:W2:Y:S02]  /*f980*/  SHFL.IDX PT, R3, R3, RZ, 0x181f ;  /* 0x00181fff03037589 */ /* 0x004ea400000e0000 */
.L_x_347:
[----:B------:R-:W5:Y:S01]  /*f990*/  SHFL.IDX PT, R2, R4, RZ, 0x181f ;  /* 0x00181fff04027589 */ /* 0x000f6200000e0000 */
[----:B------:R-:W-:Y:S01]  /*f9a0*/  LOP3.LUT P1, RZ, R207, 0x1, RZ, 0xc0, !PT ;  /* 0x00000001cfff7812 */ /* 0x000fe2000782c0ff */
[----:B------:R-:W-:Y:S01]  /*f9b0*/  BSSY B0, `(.L_x_268) ;  /* 0x00000cf000007945 */ /* 0x000fe20003800000 */
[CC--:B-----5:R-:W-:Y:S04]  /*f9c0*/  LEA R12, P0, R132.reuse, R2.reuse, 0x1 ;  /* 0x00000002840c7211 */ /* 0x0e0fe800078008ff */
[-C--:B--2---:R-:W-:Y:S02]  /*f9d0*/  LEA.HI.X R13, R132, R3.reuse, R133, 0x1, P0 ;  /* 0x00000003840d7211 */ /* 0x084fe400000f0c85 */
[CC--:B------:R-:W-:Y:S05]  /*f9e0*/  LEA R4, P0, R204.reuse, R2.reuse, 0x1 ;  /* 0x00000002cc047211 */ /* 0x0c0fea00078008ff */
[----:B------:R-:W-:Y:S01]  /*f9f0*/  @!PT LDS RZ, [RZ] ;  /* 0x00000000fffff984 */ /* 0x000fe20000000800 */
[----:B------:R-:W-:Y:S01]  /*fa00*/  @!PT LDS RZ, [RZ] ;  /* 0x00000000fffff984 */ /* 0x000fe20000000800 */
[----:B------:R2:W-:Y:S01]  /*fa10*/  LDGSTS.E.BYPASS.LTC128B.128 [R198+0x8080], [R12.64], !P1 ;  /* 0x080800000cc67fae */ /* 0x0005e2000c901d48 */
[-C--:B------:R-:W-:Y:S05]  /*fa20*/  LEA.HI.X R5, R204, R3.reuse, R209, 0x1, P0 ;  /* 0x00000003cc057211 */ /* 0x080fea00000f0cd1 */
[----:B------:R5:W-:Y:S02]  /*fa30*/  LDGSTS.E.BYPASS.LTC128B.128 [R198+0x9080], [R4.64], !P3 ;  /* 0x0908000004c67fae */ /* 0x000be4000d901d48 */
[CC--:B-----5:R-:W-:Y:S04]  /*fa40*/  LEA R4, P0, R199.reuse, R2.reuse, 0x1 ;  /* 0x00000002c7047211 */ /* 0x0e0fe800078008ff */
[-C--:B------:R-:W-:Y:S02]  /*fa50*/  LEA.HI.X R5, R199, R3.reuse, R211, 0x1, P0 ;  /* 0x00000003c7057211 */ /* 0x080fe400000f0cd3 */
[C---:B------:R-:W-:Y:S03]  /*fa60*/  LEA R2, P0, R200.reuse, R2, 0x1 ;  /* 0x00000002c8027211 */ /* 0x040fe600078008ff */
[----:B------:R5:W-:Y:S01]  /*fa70*/  LDGSTS.E.BYPASS.LTC128B.128 [R198+0xa080], [R4.64], !P4 ;  /* 0x0a08000004c67fae */ /* 0x000be2000e101d48 */
[----:B------:R-:W-:Y:S02]  /*fa80*/  LEA.HI.X R3, R200, R3, R210, 0x1, P0 ;  /* 0x00000003c8037211 */ /* 0x000fe400000f0cd2 */
[----:B------:R-:W-:Y:S03]  /*fa90*/  ISETP.GT.AND P0, PT, R201, R213, PT ;  /* 0x000000d5c900720c */ /* 0x000fe60003f04270 */
[----:B------:R4:W-:Y:S06]  /*faa0*/  LDGSTS.E.BYPASS.LTC128B.128 [R198+0xb080], [R2.64], !P5 ;  /* 0x0b08000002c67fae */ /* 0x0009ec000e901d48 */
[----:B------:R-:W0:Y:S01]  /*fab0*/  LDGDEPBAR ;  /* 0x00000000000079af */ /* 0x000e220000000000 */
[C---:B-1---5:R-:W-:Y:S08]  /*fac0*/  HMMA.16816.F32.BF16 R4, R16.reuse, R8, RZ ;  /* 0x000000081004723c */ /* 0x062ff000000418ff */
[C---:B------:R-:W-:Y:S08]  /*fad0*/  HMMA.16816.F32.BF16 R8, R16.reuse, R10, RZ ;  /* 0x0000000a1008723c */ /* 0x040ff000000418ff */
[C---:B--23--:R-:W-:Y:S08]  /*fae0*/  HMMA.16816.F32.BF16 R12, R16.reuse, R160, RZ ;  /* 0x000000a0100c723c */ /* 0x04cff000000418ff */
[----:B------:R-:W-:Y:S01]  /*faf0*/  HMMA.16816.F32.BF16 R16, R16, R162, RZ ;  /* 0x000000a21010723c */ /* 0x000fe200000418ff */
[----:B------:R-:W-:Y:S07]  /*fb00*/  LDSM.16.M88.4 R160, [R197] ;  /* 0x00000000c5a0783b */ /* 0x000fee0000000200 */
[C---:B----4-:R-:W-:Y:S08]  /*fb10*/  HMMA.16816.F32.BF16 R4, R164.reuse, R168, R4 ;  /* 0x000000a8a404723c */ /* 0x050ff00000041804 */
[C---:B------:R-:W-:Y:S01]  /*fb20*/  HMMA.16816.F32.BF16 R8, R164.reuse, R170, R8 ;  /* 0x000000aaa408723c */ /* 0x040fe20000041808 */
[----:B------:R-:W-:Y:S07]  /*fb30*/  LDSM.16.M88.4 R168, [R0] ;  /* 0x0000000000a8783b */ /* 0x000fee0000000200 */
[C---:B------:R-:W-:Y:S08]  /*fb40*/  HMMA.16816.F32.BF16 R12, R164.reuse, R172, R12 ;  /* 0x000000aca40c723c */ /* 0x040ff0000004180c */
[----:B------:R-:W-:Y:S01]  /*fb50*/  HMMA.16816.F32.BF16 R16, R164, R174, R16 ;  /* 0x000000aea410723c */ /* 0x000fe20000041810 */
[----:B------:R-:W1:Y:S06]  /*fb60*/  LDSM.16.M88.4 R164, [R134] ;  /* 0x0000000086a4783b */ /* 0x000e6c0000000200 */
[----:B------:R-:W-:Y:S01]  /*fb70*/  LDSM.16.M88.4 R172, [R188+-0x3000] ;  /* 0xffd00000bcac783b */ /* 0x000fe20000000200 */
[C---:B-1----:R-:W-:Y:S08]  /*fb80*/  HMMA.16816.F32.BF16 R4, R160.reuse, R164, R4 ;  /* 0x000000a4a004723c */ /* 0x042ff00000041804 */
[C---:B------:R-:W-:Y:S01]  /*fb90*/  HMMA.16816.F32.BF16 R8, R160.reuse, R166, R8 ;  /* 0x000000a6a008723c */ /* 0x040fe20000041808 */
[----:B------:R-:W1:Y:S07]  /*fba0*/  LDSM.16.M88.4 R164, [R196] ;  /* 0x00000000c4a4783b */ /* 0x000e6e0000000200 */
[C---:B------:R-:W-:Y:S08]  /*fbb0*/  HMMA.16816.F32.BF16 R12, R160.reuse, R168, R12 ;  /* 0x000000a8a00c723c */ /* 0x040ff0000004180c */
[----:B------:R-:W-:Y:S01]  /*fbc0*/  HMMA.16816.F32.BF16 R16, R160, R170, R16 ;  /* 0x000000aaa010723c */ /* 0x000fe20000041810 */
[----:B------:R-:W2:Y:S06]  /*fbd0*/  LDSM.16.M88.4 R160, [R188+-0x2800] ;  /* 0xffd80000bca0783b */ /* 0x000eac0000000200 */
[----:B------:R-:W-:Y:S01]  /*fbe0*/  LDSM.16.M88.4 R168, [R194+0x4000] ;  /* 0x00400000c2a8783b */ /* 0x000fe20000000200 */
[C---:B-1----:R-:W-:Y:S08]  /*fbf0*/  HMMA.16816.F32.BF16 R4, R164.reuse, R172, R4 ;  /* 0x000000aca404723c */ /* 0x042ff00000041804 */
[C---:B------:R-:W-:Y:S01]  /*fc00*/  HMMA.16816.F32.BF16 R8, R164.reuse, R174, R8 ;  /* 0x000000aea408723c */ /* 0x040fe20000041808 */
[----:B------:R-:W1:Y:S07]  /*fc10*/  LDSM.16.M88.4 R172, [R143+0x1000] ;  /* 0x001000008fac783b */ /* 0x000e6e0000000200 */
[C---:B--2---:R-:W-:Y:S08]  /*fc20*/  HMMA.16816.F32.BF16 R12, R164.reuse, R160, R12 ;  /* 0x000000a0a40c723c */ /* 0x044ff0000004180c */
[----:B------:R-:W-:Y:S01]  /*fc30*/  HMMA.16816.F32.BF16 R16, R164, R162, R16 ;  /* 0x000000a2a410723c */ /* 0x000fe20000041810 */
[----:B------:R-:W2:Y:S06]  /*fc40*/  LDSM.16.M88.4 R160, [R143+0x1800] ;  /* 0x001800008fa0783b */ /* 0x000eac0000000200 */
[----:B------:R-:W-:Y:S01]  /*fc50*/  LDSM.16.M88.4 R164, [R195+0x4000] ;  /* 0x00400000c3a4783b */ /* 0x000fe20000000200 */
[C---:B-1----:R-:W-:Y:S08]  /*fc60*/  HMMA.16816.F32.BF16 R4, R168.reuse, R172, R4 ;  /* 0x000000aca804723c */ /* 0x042ff00000041804 */
[C---:B------:R-:W-:Y:S01]  /*fc70*/  HMMA.16816.F32.BF16 R8, R168.reuse, R174, R8 ;  /* 0x000000aea808723c */ /* 0x040fe20000041808 */
[----:B------:R-:W1:Y:S07]  /*fc80*/  LDSM.16.M88.4 R172, [R176] ;  /* 0x00000000b0ac783b */ /* 0x000e6e0000000200 */
[C---:B--2---:R-:W-:Y:S08]  /*fc90*/  HMMA.16816.F32.BF16 R12, R168.reuse, R160, R12 ;  /* 0x000000a0a80c723c */ /* 0x044ff0000004180c */
[----:B------:R-:W-:Y:S01]  /*fca0*/  HMMA.16816.F32.BF16 R16, R168, R162, R16 ;  /* 0x000000a2a810723c */ /* 0x000fe20000041810 */
[----:B------:R-:W2:Y:S06]  /*fcb0*/  LDSM.16.M88.4 R160, [R177] ;  /* 0x00000000b1a0783b */ /* 0x000eac0000000200 */
[----:B------:R-:W-:Y:S06]  /*fcc0*/  LDSM.16.M88.4 R176, [R178] ;  /* 0x00000000b2b0783b */ /* 0x000fec0000000200 */
[----:B------:R-:W3:Y:S01]  /*fcd0*/  LDSM.16.M88.4 R168, [R197+0x4000] ;  /* 0x00400000c5a8783b */ /* 0x000ee20000000200 */
[C---:B-1----:R-:W-:Y:S08]  /*fce0*/  HMMA.16816.F32.BF16 R4, R164.reuse, R172, R4 ;  /* 0x000000aca404723c */ /* 0x042ff00000041804 */
[C---:B------:R-:W-:Y:S01]  /*fcf0*/  HMMA.16816.F32.BF16 R8, R164.reuse, R174, R8 ;  /* 0x000000aea408723c */ /* 0x040fe20000041808 */
[----:B------:R-:W1:Y:S07]  /*fd00*/  LDSM.16.M88.4 R172, [R180] ;  /* 0x00000000b4ac783b */ /* 0x000e6e0000000200 */
[C---:B--2---:R-:W-:Y:S08]  /*fd10*/  HMMA.16816.F32.BF16 R12, R164.reuse, R160, R12 ;  /* 0x000000a0a40c723c */ /* 0x044ff0000004180c */
[----:B------:R-:W-:Y:S01]  /*fd20*/  HMMA.16816.F32.BF16 R16, R164, R162, R16 ;  /* 0x000000a2a410723c */ /* 0x000fe20000041810 */
[----:B------:R-:W-:Y:S06]  /*fd30*/  LDSM.16.M88.4 R160, [R196+0x4000] ;  /* 0x00400000c4a0783b */ /* 0x000fec0000000200 */
[----:B------:R-:W2:Y:S01]  /*fd40*/  LDSM.16.M88.4 R164, [R188+-0x2000] ;  /* 0xffe00000bca4783b */ /* 0x000ea20000000200 */
[C---:B---3--:R-:W-:Y:S08]  /*fd50*/  HMMA.16816.F32.BF16 R4, R168.reuse, R176, R4 ;  /* 0x000000b0a804723c */ /* 0x048ff00000041804 */
[C---:B------:R-:W-:Y:S01]  /*fd60*/  HMMA.16816.F32.BF16 R8, R168.reuse, R178, R8 ;  /* 0x000000b2a808723c */ /* 0x040fe20000041808 */
[----:B------:R-:W3:Y:S07]  /*fd70*/  LDSM.16.M88.4 R176, [R188+-0x1800] ;  /* 0xffe80000bcb0783b */ /* 0x000eee0000000200 */
[C---:B-1----:R-:W-:Y:S08]  /*fd80*/  HMMA.16816.F32.BF16 R12, R168.reuse, R172, R12 ;  /* 0x000000aca80c723c */ /* 0x042ff0000004180c */
[----:B------:R-:W-:Y:S01]  /*fd90*/  HMMA.16816.F32.BF16 R16, R168, R174, R16 ;  /* 0x000000aea810723c */ /* 0x000fe20000041810 */
[----:B------:R-:W-:Y:S06]  /*fda0*/  LDSM.16.M88.4 R168, [R194+0x8000] ;  /* 0x00800000c2a8783b */ /* 0x000fec0000000200 */
[----:B------:R-:W1:Y:S01]  /*fdb0*/  LDSM.16.M88.4 R172, [R143+0x2000] ;  /* 0x002000008fac783b */ /* 0x000e620000000200 */
[C---:B--2---:R-:W-:Y:S08]  /*fdc0*/  HMMA.16816.F32.BF16 R4, R160.reuse, R164, R4 ;  /* 0x000000a4a004723c */ /* 0x044ff00000041804 */
[C---:B------:R-:W-:Y:S01]  /*fdd0*/  HMMA.16816.F32.BF16 R8, R160.reuse, R166, R8 ;  /* 0x000000a6a008723c */ /* 0x040fe20000041808 */
[----:B------:R-:W2:Y:S07]  /*fde0*/  LDSM.16.M88.4 R164, [R143+0x2800] ;  /* 0x002800008fa4783b */ /* 0x000eae0000000200 */
[C---:B---3--:R-:W-:Y:S08]  /*fdf0*/  HMMA.16816.F32.BF16 R12, R160.reuse, R176, R12 ;  /* 0x000000b0a00c723c */ /* 0x048ff0000004180c */
[----:B------:R-:W-:Y:S01]  /*fe00*/  HMMA.16816.F32.BF16 R16, R160, R178, R16 ;  /* 0x000000b2a010723c */ /* 0x000fe20000041810 */
[----:B------:R-:W-:Y:S06]  /*fe10*/  LDSM.16.M88.4 R176, [R181] ;  /* 0x00000000b5b0783b */ /* 0x000fec0000000200 */
[----:B------:R-:W3:Y:S01]  /*fe20*/  LDSM.16.M88.4 R160, [R195+0x8000] ;  /* 0x00800000c3a0783b */ /* 0x000ee20000000200 */
[C---:B-1----:R-:W-:Y:S08]  /*fe30*/  HMMA.16816.F32.BF16 R4, R168.reuse, R172, R4 ;  /* 0x000000aca804723c */ /* 0x042ff00000041804 */
[C---:B------:R-:W-:Y:S01]  /*fe40*/  HMMA.16816.F32.BF16 R8, R168.reuse, R174, R8 ;  /* 0x000000aea808723c */ /* 0x040fe20000041808 */
[----:B------:R-:W1:Y:S07]  /*fe50*/  LDSM.16.M88.4 R172, [R182] ;  /* 0x00000000b6ac783b */ /* 0x000e6e0000000200 */
[C---:B--2---:R-:W-:Y:S08]  /*fe60*/  HMMA.16816.F32.BF16 R12, R168.reuse, R164, R12 ;  /* 0x000000a4a80c723c */ /* 0x044ff0000004180c */
[----:B------:R-:W-:Y:S01]  /*fe70*/  HMMA.16816.F32.BF16 R16, R168, R166, R16 ;  /* 0x000000a6a810723c */ /* 0x000fe20000041810 */
[----:B------:R-:W-:Y:S06]  /*fe80*/  LDSM.16.M88.4 R168, [R183] ;  /* 0x00000000b7a8783b */ /* 0x000fec0000000200 */
[----:B------:R-:W2:Y:S06]  /*fe90*/  LDSM.16.M88.4 R164, [R197+0x8000] ;  /* 0x00800000c5a4783b */ /* 0x000eac0000000200 */
[----:B------:R-:W4:Y:S01]  /*fea0*/  LDSM.16.M88.4 R180, [R184] ;  /* 0x00000000b8b4783b */ /* 0x000f220000000200 */
[C---:B---3--:R-:W-:Y:S08]  /*feb0*/  HMMA.16816.F32.BF16 R4, R160.reuse, R176, R4 ;  /* 0x000000b0a004723c */ /* 0x048ff00000041804 */
[C---:B------:R-:W-:Y:S01]  /*fec0*/  HMMA.16816.F32.BF16 R8, R160.reuse, R178, R8 ;  /* 0x000000b2a008723c */ /* 0x040fe20000041808 */
[----:B------:R-:W-:Y:S07]  /*fed0*/  LDSM.16.M88.4 R176, [R188+-0x800] ;  /* 0xfff80000bcb0783b */ /* 0x000fee0000000200 */
[C---:B-1----:R-:W-:Y:S08]  /*fee0*/  HMMA.16816.F32.BF16 R12, R160.reuse, R172, R12 ;  /* 0x000000aca00c723c */ /* 0x042ff0000004180c */
[----:B------:R-:W-:Y:S01]  /*fef0*/  HMMA.16816.F32.BF16 R16, R160, R174, R16 ;  /* 0x000000aea010723c */ /* 0x000fe20000041810 */
[----:B------:R-:W-:Y:S06]  /*ff00*/  LDSM.16.M88.4 R160, [R196+0x8000] ;  /* 0x00800000c4a0783b */ /* 0x000fec0000000200 */
[----:B------:R-:W1:Y:S01]  /*ff10*/  LDSM.16.M88.4 R172, [R188+-0x1000] ;  /* 0xfff00000bcac783b */ /* 0x000e620000000200 */
[C---:B--2---:R-:W-:Y:S08]  /*ff20*/  HMMA.16816.F32.BF16 R4, R164.reuse, R168, R4 ;  /* 0x000000a8a404723c */ /* 0x044ff00000041804 */
[C---:B------:R-:W-:Y:S01]  /*ff30*/  HMMA.16816.F32.BF16 R8, R164.reuse, R170, R8 ;  /* 0x000000aaa408723c */ /* 0x040fe20000041808 */
[----:B------:R-:W-:Y:S07]  /*ff40*/  LDSM.16.M88.4 R168, [R143+0x3000] ;  /* 0x003000008fa8783b */ /* 0x000fee0000000200 */
[C---:B----4-:R-:W-:Y:S08]  /*ff50*/  HMMA.16816.F32.BF16 R12, R164.reuse, R180, R12 ;  /* 0x000000b4a40c723c */ /* 0x050ff0000004180c */
[----:B------:R-:W-:Y:S01]  /*ff60*/  HMMA.16816.F32.BF16 R16, R164, R182, R16 ;  /* 0x000000b6a410723c */ /* 0x000fe20000041810 */
[----:B------:R-:W2:Y:S06]  /*ff70*/  LDSM.16.M88.4 R164, [R194+0xc000] ;  /* 0x00c00000c2a4783b */ /* 0x000eac0000000200 */
[----:B------:R-:W3:Y:S01]  /*ff80*/  LDSM.16.M88.4 R180, [R143+0x3800] ;  /* 0x003800008fb4783b */ /* 0x000ee20000000200 */
[C---:B-1----:R-:W-:Y:S08]  /*ff90*/  HMMA.16816.F32.BF16 R4, R160.reuse, R172, R4 ;  /* 0x000000aca004723c */ /* 0x042ff00000041804 */
[C---:B------:R-:W-:Y:S01]  /*ffa0*/  HMMA.16816.F32.BF16 R8, R160.reuse, R174, R8 ;  /* 0x000000aea008723c */ /* 0x040fe20000041808 */
[----:B------:R-:W-:Y:S07]  /*ffb0*/  LDSM.16.M88.4 R172, [R185] ;  /* 0x00000000b9ac783b */ /* 0x000fee0000000200 */
[C---:B------:R-:W-:Y:S08]  /*ffc0*/  HMMA.16816.F32.BF16 R12, R160.reuse, R176, R12 ;  /* 0x000000b0a00c723c */ /* 0x040ff0000004180c */
[----:B------:R-:W-:Y:S01]  /*ffd0*/  HMMA.16816.F32.BF16 R16, R160, R178, R16 ;  /* 0x000000b2a010723c */ /* 0x000fe20000041810 */
[----:B------:R-:W1:Y:S06]  /*ffe0*/  LDSM.16.M88.4 R160, [R195+0xc000] ;  /* 0x00c00000c3a0783b */ /* 0x000e6c0000000200 */
[----:B------:R-:W4:Y:S01]  /*fff0*/  LDSM.16.M88.4 R176, [R186] ;  /* 0x00000000bab0783b */ /* 0x000f220000000200 */
[C---:B--2---:R-:W-:Y:S08]  /*10000*/  HMMA.16816.F32.BF16 R4, R164.reuse, R168, R4 ;  /* 0x000000a8a404723c */ /* 0x044ff00000041804 */
[C---:B------:R-:W-:Y:S01]  /*10010*/  HMMA.16816.F32.BF16 R8, R164.reuse, R170, R8 ;  /* 0x000000aaa408723c */ /* 0x040fe20000041808 */
[----:B------:R-:W-:Y:S06]  /*10020*/  LDSM.16.M88.4 R168, [R187] ;  /* 0x00000000bba8783b */ /* 0x000fec0000000200 */
[----:B------:R-:W-:Y:S01]  /*10030*/  LDSM.16.M88.4 R184, [R188] ;  /* 0x00000000bcb8783b */ /* 0x000fe20000000200 */
[C---:B---3--:R-:W-:Y:S08]  /*10040*/  HMMA.16816.F32.BF16 R12, R164.reuse, R180, R12 ;  /* 0x000000b4a40c723c */ /* 0x048ff0000004180c */
[----:B------:R-:W-:Y:S01]  /*10050*/  HMMA.16816.F32.BF16 R16, R164, R182, R16 ;  /* 0x000000b6a410723c */ /* 0x000fe20000041810 */
[----:B------:R-:W2:Y:S06]  /*10060*/  LDSM.16.M88.4 R164, [R197+0xc000] ;  /* 0x00c00000c5a4783b */ /* 0x000eac0000000200 */
[----:B------:R-:W-:Y:S01]  /*10070*/  LDSM.16.M88.4 R180, [R196+0xc000] ;  /* 0x00c00000c4b4783b */ /* 0x000fe20000000200 */
[C---:B-1----:R-:W-:Y:S08]  /*10080*/  HMMA.16816.F32.BF16 R4, R160.reuse, R172, R4 ;  /* 0x000000aca004723c */ /* 0x042ff00000041804 */
[C---:B------:R-:W-:Y:S01]  /*10090*/  HMMA.16816.F32.BF16 R8, R160.reuse, R174, R8 ;  /* 0x000000aea008723c */ /* 0x040fe20000041808 */
[----:B------:R-:W1:Y:S07]  /*100a0*/  LDSM.16.M88.4 R172, [R193] ;  /* 0x00000000c1ac783b */ /* 0x000e6e0000000200 */
[C---:B----4-:R-:W-:Y:S08]  /*100b0*/  HMMA.16816.F32.BF16 R12, R160.reuse, R176, R12 ;  /* 0x000000b0a00c723c */ /* 0x050ff0000004180c */
[----:B------:R-:W-:Y:S01]  /*100c0*/  HMMA.16816.F32.BF16 R16, R160, R178, R16 ;  /* 0x000000b2a010723c */ /* 0x000fe20000041810 */
[----:B------:R-:W3:Y:S01]  /*100d0*/  LDSM.16.M88.4 R160, [R188+0x800] ;  /* 0x00080000bca0783b */ /* 0x000ee20000000200 */
[----:B------:R-:W-:Y:S05]  /*100e0*/  DEPBAR.LE SB0, 0x0 ;  /* 0x000080000000791a */ /* 0x000fea0000000000 */
[----:B------:R-:W-:Y:S01]  /*100f0*/  BAR.SYNC.DEFER_BLOCKING 0x0 ;  /* 0x0000000000007b1d */ /* 0x000fe20000010000 */
[C---:B--2---:R-:W-:Y:S08]  /*10100*/  HMMA.16816.F32.BF16 R4, R164.reuse, R168, R4 ;  /* 0x000000a8a404723c */ /* 0x044ff00000041804 */
[C---:B------:R-:W-:Y:S08]  /*10110*/  HMMA.16816.F32.BF16 R8, R164.reuse, R170, R8 ;  /* 0x000000aaa408723c */ /* 0x040ff00000041808 */
[C---:B-1----:R-:W-:Y:S08]  /*10120*/  HMMA.16816.F32.BF16 R12, R164.reuse, R172, R12 ;  /* 0x000000aca40c723c */ /* 0x042ff0000004180c */
[----:B------:R-:W-:Y:S08]  /*10130*/  HMMA.16816.F32.BF16 R16, R164, R174, R16 ;  /* 0x000000aea410723c */ /* 0x000ff00000041810 */
[C---:B------:R-:W-:Y:S08]  /*10140*/  HMMA.16816.F32.BF16 R4, R180.reuse, R184, R4 ;  /* 0x000000b8b404723c */ /* 0x040ff00000041804 */
[C---:B------:R-:W-:Y:S08]  /*10150*/  HMMA.16816.F32.BF16 R8, R180.reuse, R186, R8 ;  /* 0x000000bab408723c */ /* 0x040ff00000041808 */
[C---:B---3--:R-:W-:Y:S08]  /*10160*/  HMMA.16816.F32.BF16 R12, R180.reuse, R160, R12 ;  /* 0x000000a0b40c723c */ /* 0x048ff0000004180c */
[----:B------:R-:W-:Y:S01]  /*10170*/  FMUL.FTZ R0, R4, c[0x0][0x320] ;  /* 0x0000c80004007a20 */ /* 0x000fe20000410000 */
[----:B------:R-:W-:Y:S03]  /*10180*/  HMMA.16816.F32.BF16 R16, R180, R162, R16 ;  /* 0x000000a2b410723c */ /* 0x000fe60000041810 */
[----:B------:R1:W2:Y:S02]  /*10190*/  MUFU.TANH R168, R0 ;  /* 0x0000000000a87308 */ /* 0x0002a40000002400 */
[----:B-1----:R-:W-:Y:S08]  /*101a0*/  FMUL.FTZ R0, R5, c[0x0][0x320] ;  /* 0x0000c80005007a20 */ /* 0x002ff00000410000 */
[----:B------:R1:W3:Y:S02]  /*101b0*/  MUFU.TANH R167, R0 ;  /* 0x0000000000a77308 */ /* 0x0002e40000002400 */
[----:B-1----:R-:W-:Y:S08]  /*101c0*/  FMUL.FTZ R0, R6, c[0x0][0x320] ;  /* 0x0000c80006007a20 */ /* 0x002ff00000410000 */
[----:B------:R1:W4:Y:S02]  /*101d0*/  MUFU.TANH R169, R0 ;  /* 0x0000000000a97308 */ /* 0x0003240000002400 */
[----:B-1----:R-:W-:Y:S08]  /*101e0*/  FMUL.FTZ R0, R7, c[0x0][0x320] ;  /* 0x0000c80007007a20 */ /* 0x002ff00000410000 */
[----:B------:R1:W1:Y:S02]  /*101f0*/  MUFU.TANH R170, R0 ;  /* 0x0000000000aa7308 */ /* 0x0002640000002400 */
        /* <DEDUP_REMOVED lines=23> */
[----:B------:R1:W1:Y:S01]  /*10370*/  MUFU.TANH R10, R0 ;  /* 0x00000000000a7308 */ /* 0x0002620000002400 */
[----:B------:R-:W-:-:S05]  /*10380*/  @!P0 BRA `(.L_x_269) ;  /* 0x0000031000008947 */ /* 0x000fca0003800000 */
[----:B-1234-:R-:W-:Y:S01]  /*10390*/  IMAD.MOV.U32 R0, RZ, RZ, 0x1 ;  /* 0x00000001ff007424 */ /* 0x01efe200078e00ff */
[----:B------:R-:W-:Y:S01]  /*103a0*/  ISETP.GT.AND P0, PT, R218, 0x1f, PT ;  /* 0x0000001fda00780c */ /* 0x000fe20003f04270 */
[----:B------:R-:W-:Y:S02]  /*103b0*/  IMAD R2, R201, 0x20, R226 ;  /* 0x00000020c9027824 */ /* 0x000fe400078e02e2 */
[----:B------:R-:W-:Y:S01]  /*103c0*/  IMAD.MOV.U32 R202, RZ, RZ, RZ ;  /* 0x000000ffffca7224 */ /* 0x000fe200078e00ff */
[----:B------:R-:W-:Y:S02]  /*103d0*/  ISETP.NE.AND P1, PT, R0, c[0x0][0x2b8], PT ;  /* 0x0000ae0000007a0c */ /* 0x000fe40003f25270 */
[----:B------:R-:W-:Y:S05]  /*103e0*/  IADD3 R2, R2, -0x20, R218 ;  /* 0xffffffe002027810 */ /* 0x000fea0007ffe0da */
[----:B------:R-:W-:Y:S06]  /*103f0*/  IMAD.MOV.U32 R0, RZ, RZ, R2 ;  /* 0x000000ffff007224 */ /* 0x000fec00078e0002 */
[----:B------:R-:W-:Y:S05]  /*10400*/  @P1 IMAD.HI.U32 R3, R2, c[0x0][0x2bc], RZ ;  /* 0x0000af0002031a27 */ /* 0x000fea00078e00ff */
[----:B------:R-:W-:Y:S04]  /*10410*/  @P1 SHF.R.U32.HI R0, RZ, c[0x0][0x2c0], R3 ;  /* 0x0000b000ff001a19 */ /* 0x000fe80000011603 */
[C---:B------:R-:W-:Y:S01]  /*10420*/  @!P0 IADD3 R3, P1, R0.reuse, R222, RZ ;  /* 0x000000de00038210 */ /* 0x040fe20007f3e0ff */
[----:B------:R-:W-:Y:S03]  /*10430*/  IMAD.MOV R4, RZ, RZ, -R0 ;  /* 0x000000ffff047224 */ /* 0x000fe600078e0a00 */
[----:B------:R-:W-:Y:S01]  /*10440*/  @!P0 LEA.HI.X.SX32 R0, R0, R225, 0x1, P1 ;  /* 0x000000e100008211 */ /* 0x000fe200008f0eff */
[----:B------:R-:W-:Y:S01]  /*10450*/  IMAD R203, R4, c[0x0][0x2b8], R2 ;  /* 0x0000ae0004cb7a24 */ /* 0x000fe200078e0202 */
[C---:B------:R-:W-:Y:S04]  /*10460*/  @!P0 LEA R2, P1, R3.reuse, c[0x0][0x2a0], 0x2 ;  /* 0x0000a80003028a11 */ /* 0x040fe800078210ff */
[----:B------:R-:W-:Y:S02]  /*10470*/  @!P0 LEA.HI.X R3, R3, c[0x0][0x2a4], R0, 0x2, P1 ;  /* 0x0000a90003038a11 */ /* 0x000fe400008f1400 */
[----:B------:R-:W-:Y:S03]  /*10480*/  SHF.R.S32.HI R0, RZ, 0x1f, R203 ;  /* 0x0000001fff007819 */ /* 0x000fe600000114cb */
[----:B------:R1:W2:Y:S02]  /*10490*/  @!P0 LDG.E R202, [R2.64] ;  /* 0x0000000802ca8981 */ /* 0x0002a4000c1e1900 */
[----:B------:R-:W-:Y:S04]  /*104a0*/  IMAD R0, R0, c[0x0][0x1e0], RZ ;  /* 0x0000780000007a24 */ /* 0x000fe800078e02ff */
[C---:B------:R-:W-:Y:S02]  /*104b0*/  IMAD R0, R203.reuse, c[0x0][0x1e4], R0 ;  /* 0x00007900cb007a24 */ /* 0x040fe400078e0200 */
[----:B-1----:R-:W-:Y:S04]  /*104c0*/  IMAD.WIDE.U32 R2, R203, c[0x0][0x1e0], RZ ;  /* 0x00007800cb027a25 */ /* 0x002fe800078e00ff */
[----:B------:R-:W-:Y:S01]  /*104d0*/  IMAD.IADD R3, R3, 0x1, R0 ;  /* 0x0000000103037824 */ /* 0x000fe200078e0200 */
[----:B--2---:R-:W-:Y:S03]  /*104e0*/  SHF.R.S32.HI R0, RZ, 0x1f, R202 ;  /* 0x0000001fff007819 */ /* 0x004fe600000114ca */
[----:B------:R-:W-:Y:S04]  /*104f0*/  IMAD.WIDE.U32 R2, R202, c[0x0][0x1f0], R2 ;  /* 0x00007c00ca027a25 */ /* 0x000fe800078e0002 */
[----:B------:R-:W-:Y:S01]  /*10500*/  IMAD R4, R0, c[0x0][0x1f0], RZ ;  /* 0x00007c0000047a24 */ /* 0x000fe200078e02ff */
[----:B------:R-:W-:Y:S03]  /*10510*/  IADD3 R0, P0, R220, R2, RZ ;  /* 0x00000002dc007210 */ /* 0x000fe60007f1e0ff */
[----:B------:R-:W-:Y:S05]  /*10520*/  IMAD R4, R202, c[0x0][0x1f4], R4 ;  /* 0x00007d00ca047a24 */ /* 0x000fea00078e0204 */
[----:B------:R-:W-:Y:S02]  /*10530*/  IADD3.X R2, R224, R3, R4, P0, !PT ;  /* 0x00000003e0027210 */ /* 0x000fe400007fe404 */
[C---:B------:R-:W-:Y:S04]  /*10540*/  LEA R5, P0, R0.reuse, c[0x0][0x1c8], 0x1 ;  /* 0x0000720000057a11 */ /* 0x040fe800078008ff */
[----:B------:R-:W-:Y:S01]  /*10550*/  LEA.HI.X R0, R0, c[0x0][0x1cc], R2, 0x1, P0 ;  /* 0x0000730000007a11 */ /* 0x000fe200000f0c02 */
[----:B------:R-:W-:-:S06]  /*10560*/  BRA.DIV ~URZ, `(.L_x_270) ;  /* 0x000077727f007947 */ /* 0x000fcc000b800000 */
[----:B------:R1:W2:Y:S02]  /*10570*/  SHFL.IDX PT, R4, R0, RZ, 0x181f ;  /* 0x00181fff00047589 */ /* 0x0002a400000e0000 */
.L_x_348:
[----:B------:R-:W-:-:S05]  /*10580*/  BRA.DIV ~URZ, `(.L_x_271) ;  /* 0x000077c27f007947 */ /* 0x000fca000b800000 */
[----:B-1----:R1:W3:Y:S02]  /*10590*/  SHFL.IDX PT, R0, R5, RZ, 0x181f ;  /* 0x00181fff05007589 */ /* 0x0022e400000e0000 */
.L_x_349:
[----:B------:R-:W-:Y:S02]  /*105a0*/  LOP3.LUT P1, RZ, R207, 0x1, RZ, 0xc0, !PT ;  /* 0x00000001cfff7812 */ /* 0x000fe4000782c0ff */
[C---:B---3--:R-:W-:Y:S04]  /*105b0*/  LEA R2, P0, R132.reuse, R0, 0x1 ;  /* 0x0000000084027211 */ /* 0x048fe800078008ff */
[----:B--2---:R-:W-:Y:S07]  /*105c0*/  LEA.HI.X R3, R132, R4, R133, 0x1, P0 ;  /* 0x0000000484037211 */ /* 0x004fee00000f0c85 */
[----:B------:R-:W-:Y:S01]  /*105d0*/  @!PT LDS RZ, [RZ] ;  /* 0x00000000fffff984 */ /* 0x000fe20000000800 */
[----:B------:R-:W-:Y:S01]  /*105e0*/  @!PT LDS RZ, [RZ] ;  /* 0x00000000fffff984 */ /* 0x000fe20000000800 */
[----:B------:R-:W-:Y:S01]  /*105f0*/  @!PT LDS RZ, [RZ] ;  /* 0x00000000fffff984 */ /* 0x000fe20000000800 */
[----:B------:R2:W-:Y:S02]  /*10600*/  LDGSTS.E.BYPASS.LTC128B.128 [R198+0xc080], [R2.64], !P1 ;  /* 0x0c08000002c67fae */ /* 0x0005e4000c901d48 */
[C---:B--2---:R-:W-:Y:S04]  /*10610*/  LEA R2, P0, R204.reuse, R0, 0x1 ;  /* 0x00000000cc027211 */ /* 0x044fe800078008ff */
[----:B------:R-:W-:Y:S02]  /*10620*/  LEA.HI.X R3, R204, R4, R209, 0x1, P0 ;  /* 0x00000004cc037211 */ /* 0x000fe400000f0cd1 */
[C---:B------:R-:W-:Y:S03]  /*10630*/  LEA R6, P0, R199.reuse, R0, 0x1 ;  /* 0x00000000c7067211 */ /* 0x040fe600078008ff */
[----:B------:R2:W-:Y:S01]  /*10640*/  LDGSTS.E.BYPASS.LTC128B.128 [R198+0xd080], [R2.64], !P3 ;  /* 0x0d08000002c67fae */ /* 0x0005e2000d901d48 */
[----:B------:R-:W-:Y:S05]  /*10650*/  LEA.HI.X R7, R199, R4, R211, 0x1, P0 ;  /* 0x00000004c7077211 */ /* 0x000fea00000f0cd3 */
[----:B------:R3:W-:Y:S01]  /*10660*/  LDGSTS.E.BYPASS.LTC128B.128 [R198+0xe080], [R6.64], !P4 ;  /* 0x0e08000006c67fae */ /* 0x0007e2000e101d48 */
[C---:B--2---:R-:W-:Y:S04]  /*10670*/  LEA R2, P0, R200.reuse, R0, 0x1 ;  /* 0x00000000c8027211 */ /* 0x044fe800078008ff */
[----:B------:R-:W-:Y:S05]  /*10680*/  LEA.HI.X R3, R200, R4, R210, 0x1, P0 ;  /* 0x00000004c8037211 */ /* 0x000fea00000f0cd2 */
[----:B------:R3:W-:Y:S04]  /*10690*/  LDGSTS.E.BYPASS.LTC128B.128 [R198+0xf080], [R2.64], !P5 ;  /* 0x0f08000002c67fae */ /* 0x0007e8000e901d48 */
.L_x_269:
[----:B--234-:R-:W-:Y:S05]  /*106a0*/  BSYNC B0 ;  /* 0x0000000000007941 */ /* 0x01cfea0003800000 */
.L_x_268:
[----:B------:R-:W-:Y:S01]  /*106b0*/  FMNMX.FTZ R2, R168, R136, !PT ;  /* 0x00000088a8027209 */ /* 0x000fe20007810000 */
[----:B------:R-:W0:Y:S01]  /*106c0*/  LDGDEPBAR ;  /* 0x00000000000079af */ /* 0x000e220000000000 */
        /* <DEDUP_REMOVED lines=16> */
[----:B------:R-:W1:Y:S02]  /*107d0*/  SHFL.BFLY PT, R0, R4, 0x2, 0x1f ;  /* 0x0c401f0004007f89 */ /* 0x000e6400000e0000 */
[----:B-1----:R-:W-:Y:S05]  /*107e0*/  FMNMX.FTZ R0, R4, R0, !PT ;  /* 0x0000000004007209 */ /* 0x002fea0007810000 */
[----:B------:R-:W1:Y:S02]  /*107f0*/  SHFL.BFLY PT, R2, R0, 0x1, 0x1f ;  /* 0x0c201f0000027f89 */ /* 0x000e6400000e0000 */
[----:B-1----:R-:W-:Y:S02]  /*10800*/  FMNMX.FTZ R134, R0, R2, !PT ;  /* 0x0000000200867209 */ /* 0x002fe40007810000 */
[----:B------:R-:W1:Y:S02]  /*10810*/  SHFL.BFLY PT, R0, R5, 0x2, 0x1f ;  /* 0x0c401f0005007f89 */ /* 0x000e6400000e0000 */
[----:B-1----:R-:W-:Y:S05]  /*10820*/  FMNMX.FTZ R4, R5, R0, !PT ;  /* 0x0000000005047209 */ /* 0x002fea0007810000 */
[----:B------:R1:W2:Y:S02]  /*10830*/  SHFL.BFLY PT, R0, R4, 0x1, 0x1f ;  /* 0x0c201f0004007f89 */ /* 0x0002a400000e0000 */
.L_x_350:
[----:B--2---:R-:W-:Y:S01]  /*10840*/  FMNMX.FTZ R3, R0, R4, !PT ;  /* 0x0000000400037209 */ /* 0x004fe20007810000 */
[C---:B------:R-:W-:Y:S01]  /*10850*/  FADD.FTZ R0, -R134.reuse, R136 ;  /* 0x0000008886007221 */ /* 0x040fe20000010100 */
[----:B------:R-:W-:Y:S01]  /*10860*/  WARPSYNC 0xffffffff ;  /* 0xffffffff00007948 */ /* 0x000fe20003800000 */
[----:B-1----:R-:W-:Y:S01]  /*10870*/  FMUL.FTZ R4, R134, c[0x0][0x2d0] ;  /* 0x0000b40086047a20 */ /* 0x002fe20000410000 */
[----:B------:R-:W-:Y:S01]  /*10880*/  ISETP.GT.AND P0, PT, R201, R213, PT ;  /* 0x000000d5c900720c */ /* 0x000fe20003f04270 */
[----:B------:R-:W-:Y:S02]  /*10890*/  FMUL.FTZ R0, R0, c[0x0][0x2d0] ;  /* 0x0000b40000007a20 */ /* 0x000fe40000410000 */
[--C-:B------:R-:W-:Y:S02]  /*108a0*/  FFMA.FTZ R171, R9, c[0x0][0x2d0], -R4.reuse ;  /* 0x0000b40009ab7a23 */ /* 0x100fe40000010804 */
[----:B------:R1:W-:Y:S01]  /*108b0*/  MUFU.EX2 R2, R0 ;  /* 0x0000000000027308 */ /* 0x0003e20000000800 */
[--C-:B------:R-:W-:Y:S02]  /*108c0*/  FFMA.FTZ R7, R168, c[0x0][0x2d0], -R4.reuse ;  /* 0x0000b400a8077a23 */ /* 0x100fe40000010804 */
[--C-:B------:R-:W-:Y:S02]  /*108d0*/  FFMA.FTZ R6, R167, c[0x0][0x2d0], -R4.reuse ;  /* 0x0000b400a7067a23 */ /* 0x100fe40000010804 */
[--C-:B------:R-:W-:Y:S02]  /*108e0*/  FFMA.FTZ R167, R8, c[0x0][0x2d0], -R4.reuse ;  /* 0x0000b40008a77a23 */ /* 0x100fe40000010804 */
[--C-:B------:R-:W-:Y:S02]  /*108f0*/  FFMA.FTZ R5, R164, c[0x0][0x2d0], -R4.reuse ;  /* 0x0000b400a4057a23 */ /* 0x100fe40000010804 */
[--C-:B------:R-:W-:Y:S01]  /*10900*/  FFMA.FTZ R172, R12, c[0x0][0x2d0], -R4.reuse ;  /* 0x0000b4000cac7a23 */ /* 0x100fe20000010804 */
[----:B------:R-:W-:Y:S01]  /*10910*/  MUFU.EX2 R8, R7 ;  /* 0x0000000700087308 */ /* 0x000fe20000000800 */
[--C-:B------:R-:W-:Y:S09]  /*10920*/  FFMA.FTZ R173, R160, c[0x0][0x2d0], -R4.reuse ;  /* 0x0000b400a0ad7a23 */ /* 0x100ff20000010804 */
[----:B------:R-:W-:Y:S01]  /*10930*/  MUFU.EX2 R7, R6 ;  /* 0x0000000600077308 */ /* 0x000fe20000000800 */
[----:B-1----:R-:W-:Y:S09]  /*10940*/  FFMA.FTZ R0, R161, c[0x0][0x2d0], -R4 ;  /* 0x0000b400a1007a23 */ /* 0x002ff20000010804 */
[----:B------:R1:W-:Y:S10]  /*10950*/  MUFU.EX2 R9, R0 ;  /* 0x0000000000097308 */ /* 0x0003f40000000800 */
[----:B------:R-:W-:Y:S01]  /*10960*/  MUFU.EX2 R12, R5 ;  /* 0x00000005000c7308 */ /* 0x000fe20000000800 */
[----:B-1----:R-:W-:Y:S04]  /*10970*/  FADD.FTZ R0, -R3, R137 ;  /* 0x0000008903007221 */ /* 0x002fe80000010100 */
[----:B------:R-:W-:Y:S06]  /*10980*/  FMUL.FTZ R0, R0, c[0x0][0x2d0] ;  /* 0x0000b40000007a20 */ /* 0x000fec0000410000 */
[----:B------:R-:W1:Y:S02]  /*10990*/  MUFU.EX2 R0, R0 ;  /* 0x0000000000007308 */ /* 0x000e640000000800 */
[----:B-1----:R-:W-:Y:S01]  /*109a0*/  FMUL.FTZ R18, R0, R146 ;  /* 0x0000009200127220 */ /* 0x002fe20000410000 */
[----:B------:R-:W-:Y:S01]  /*109b0*/  F2FP.BF16.PACK_AB R160, R7, R8 ;  /* 0x0000000807a0723e */ /* 0x000fe200000010ff */
[C---:B------:R-:W-:Y:S01]  /*109c0*/  FFMA.FTZ R4, R2.reuse, R206, R8 ;  /* 0x000000ce02047223 */ /* 0x040fe20000010008 */
[----:B------:R-:W-:Y:S01]  /*109d0*/  F2FP.BF16.PACK_AB R162, R9, R12 ;  /* 0x0000000c09a2723e */ /* 0x000fe200000010ff */
[C---:B------:R-:W-:Y:S02]  /*109e0*/  FMUL.FTZ R16, R2.reuse, R144 ;  /* 0x0000009002107220 */ /* 0x040fe40000410000 */
[----:B------:R-:W-:Y:S02]  /*109f0*/  FMUL.FTZ R17, R2, R145 ;  /* 0x0000009102117220 */ /* 0x000fe40000410000 */
[----:B------:R-:W-:Y:S02]  /*10a00*/  FMUL.FTZ R19, R0, R147 ;  /* 0x0000009300137220 */ /* 0x000fe40000410000 */
[----:B------:R-:W1:Y:S01]  /*10a10*/  LDSM.16.MT88.4 R144, [R189] ;  /* 0x00000000bd90783b */ /* 0x000e620000004200 */
[----:B------:R-:W-:Y:S02]  /*10a20*/  FADD.FTZ R6, R7, R4 ;  /* 0x0000000407067221 */ /* 0x000fe40000010000 */
[----:B------:R-:W-:Y:S02]  /*10a30*/  FMUL.FTZ R4, R3, c[0x0][0x2d0] ;  /* 0x0000b40003047a20 */ /* 0x000fe40000410000 */
[----:B------:R-:W-:Y:S02]  /*10a40*/  FADD.FTZ R6, R12, R6 ;  /* 0x000000060c067221 */ /* 0x000fe40000010000 */
[--C-:B------:R-:W-:Y:S02]  /*10a50*/  FFMA.FTZ R5, R169, c[0x0][0x2d0], -R4.reuse ;  /* 0x0000b400a9057a23 */ /* 0x100fe40000010804 */
[--C-:B------:R-:W-:Y:S02]  /*10a60*/  FFMA.FTZ R7, R170, c[0x0][0x2d0], -R4.reuse ;  /* 0x0000b400aa077a23 */ /* 0x100fe40000010804 */
[--C-:B------:R-:W-:Y:S01]  /*10a70*/  FFMA.FTZ R136, R166, c[0x0][0x2d0], -R4.reuse ;  /* 0x0000b400a6887a23 */ /* 0x100fe20000010804 */
[----:B------:R2:W3:Y:S01]  /*10a80*/  MUFU.EX2 R161, R5 ;  /* 0x0000000500a17308 */ /* 0x0004e20000000800 */
[--C-:B------:R-:W-:Y:S02]  /*10a90*/  FFMA.FTZ R137, R165, c[0x0][0x2d0], -R4.reuse ;  /* 0x0000b400a5897a23 */ /* 0x100fe40000010804 */
[--C-:B------:R-:W-:Y:S02]  /*10aa0*/  FFMA.FTZ R166, R11, c[0x0][0x2d0], -R4.reuse ;  /* 0x0000b4000ba67a23 */ /* 0x100fe40000010804 */
[--C-:B------:R-:W-:Y:S02]  /*10ab0*/  FFMA.FTZ R168, R10, c[0x0][0x2d0], -R4.reuse ;  /* 0x0000b4000aa87a23 */ /* 0x100fe40000010804 */
[--C-:B------:R-:W-:Y:S02]  /*10ac0*/  FFMA.FTZ R165, R14, c[0x0][0x2d0], -R4.reuse ;  /* 0x0000b4000ea57a23 */ /* 0x100fe40000010804 */
[----:B------:R-:W-:Y:S01]  /*10ad0*/  FMUL.FTZ R14, R0, R150 ;  /* 0x00000096000e7220 */ /* 0x000fe20000410000 */
[----:B------:R-:W-:Y:S01]  /*10ae0*/  MUFU.EX2 R174, R137 ;  /* 0x0000008900ae7308 */ /* 0x000fe20000000800 */
[----:B------:R-:W-:Y:S02]  /*10af0*/  FFMA.FTZ R164, R13, c[0x0][0x2d0], -R4 ;  /* 0x0000b4000da47a23 */ /* 0x000fe40000010804 */
[C---:B------:R-:W-:Y:S02]  /*10b00*/  FMUL.FTZ R4, R2.reuse, R156 ;  /* 0x0000009c02047220 */ /* 0x040fe40000410000 */
[----:B------:R-:W-:Y:S02]  /*10b10*/  FADD.FTZ R169, R9, R6 ;  /* 0x0000000609a97221 */ /* 0x000fe40000010000 */
[----:B------:R-:W-:Y:S02]  /*10b20*/  FMUL.FTZ R13, R2, R149 ;  /* 0x00000095020d7220 */ /* 0x000fe40000410000 */
[----:B------:R-:W-:Y:S01]  /*10b30*/  FMUL.FTZ R6, R0, R158 ;  /* 0x0000009e00067220 */ /* 0x000fe20000410000 */
[----:B------:R-:W4:Y:S01]  /*10b40*/  MUFU.EX2 R156, R7 ;  /* 0x00000007009c7308 */ /* 0x000f220000000800 */
[C---:B------:R-:W-:Y:S02]  /*10b50*/  FMUL.FTZ R8, R2.reuse, R152 ;  /* 0x0000009802087220 */ /* 0x040fe40000410000 */
[C---:B------:R-:W-:Y:S02]  /*10b60*/  FMUL.FTZ R9, R2.reuse, R153 ;  /* 0x0000009902097220 */ /* 0x040fe40000410000 */
[----:B--2---:R-:W-:Y:S02]  /*10b70*/  FMUL.FTZ R5, R2, R157 ;  /* 0x0000009d02057220 */ /* 0x004fe40000410000 */
[C---:B---3--:R-:W-:Y:S02]  /*10b80*/  FFMA.FTZ R149, R0.reuse, R205, R161 ;  /* 0x000000cd00957223 */ /* 0x048fe400000100a1 */
[C---:B------:R-:W-:Y:S01]  /*10b90*/  FMUL.FTZ R10, R0.reuse, R154 ;  /* 0x0000009a000a7220 */ /* 0x040fe20000410000 */
[----:B------:R-:W2:Y:S01]  /*10ba0*/  MUFU.EX2 R150, R136 ;  /* 0x0000008800967308 */ /* 0x000ea20000000800 */
[----:B------:R-:W-:Y:S02]  /*10bb0*/  FMUL.FTZ R11, R0, R155 ;  /* 0x0000009b000b7220 */ /* 0x000fe40000410000 */
[----:B------:R-:W-:Y:S01]  /*10bc0*/  FMUL.FTZ R12, R2, R148 ;  /* 0x00000094020c7220 */ /* 0x000fe20000410000 */
[----:B------:R-:W-:Y:S01]  /*10bd0*/  LDSM.16.MT88.4 R152, [R189+0x800] ;  /* 0x00080000bd98783b */ /* 0x000fe20000004200 */
[----:B------:R-:W-:Y:S02]  /*10be0*/  FMUL.FTZ R15, R0, R151 ;  /* 0x00000097000f7220 */ /* 0x000fe40000410000 */
[C---:B------:R-:W-:Y:S02]  /*10bf0*/  FMUL.FTZ R20, R2.reuse, R20 ;  /* 0x0000001402147220 */ /* 0x040fe40000410000 */
[----:B------:R-:W-:Y:S01]  /*10c00*/  FMUL.FTZ R21, R2, R21 ;  /* 0x0000001502157220 */ /* 0x000fe20000410000 */
[----:B------:R-:W-:Y:S01]  /*10c10*/  MUFU.EX2 R136, R173 ;  /* 0x000000ad00887308 */ /* 0x000fe20000000800 */
[C---:B------:R-:W-:Y:S02]  /*10c20*/  FMUL.FTZ R22, R0.reuse, R22 ;  /* 0x0000001600167220 */ /* 0x040fe40000410000 */
[----:B------:R-:W-:Y:S01]  /*10c30*/  FMUL.FTZ R23, R0, R23 ;  /* 0x0000001700177220 */ /* 0x000fe20000410000 */
[----:B----4-:R-:W-:Y:S01]  /*10c40*/  F2FP.BF16.PACK_AB R161, R156, R161 ;  /* 0x000000a19ca1723e */ /* 0x010fe200000010ff */
[----:B------:R-:W-:Y:S02]  /*10c50*/  FMUL.FTZ R7, R0, R159 ;  /* 0x0000009f00077220 */ /* 0x000fe40000410000 */
[C---:B------:R-:W-:Y:S02]  /*10c60*/  FMUL.FTZ R24, R2.reuse, R24 ;  /* 0x0000001802187220 */ /* 0x040fe40000410000 */
[----:B------:R-:W-:Y:S01]  /*10c70*/  FMUL.FTZ R25, R2, R25 ;  /* 0x0000001902197220 */ /* 0x000fe20000410000 */
[----:B------:R-:W-:Y:S01]  /*10c80*/  MUFU.EX2 R170, R164 ;  /* 0x000000a400aa7308 */ /* 0x000fe20000000800 */
[C---:B------:R-:W-:Y:S02]  /*10c90*/  FMUL.FTZ R26, R0.reuse, R26 ;  /* 0x0000001a001a7220 */ /* 0x040fe40000410000 */
[----:B------:R-:W-:Y:S01]  /*10ca0*/  FMUL.FTZ R27, R0, R27 ;  /* 0x0000001b001b7220 */ /* 0x000fe20000410000 */
[----:B--2---:R-:W-:Y:S01]  /*10cb0*/  F2FP.BF16.PACK_AB R163, R174, R150 ;  /* 0x00000096aea3723e */ /* 0x004fe200000010ff */
[C---:B------:R-:W-:Y:S02]  /*10cc0*/  FMUL.FTZ R28, R2.reuse, R28 ;  /* 0x0000001c021c7220 */ /* 0x040fe40000410000 */
[----:B------:R-:W-:Y:S02]  /*10cd0*/  FMUL.FTZ R29, R2, R29 ;  /* 0x0000001d021d7220 */ /* 0x000fe40000410000 */
[C---:B------:R-:W-:Y:S01]  /*10ce0*/  FMUL.FTZ R30, R0.reuse, R30 ;  /* 0x0000001e001e7220 */ /* 0x040fe20000410000 */
[----:B------:R-:W-:Y:S01]  /*10cf0*/  MUFU.EX2 R148, R171 ;  /* 0x000000ab00947308 */ /* 0x000fe20000000800 */
[C---:B-1----:R-:W-:Y:S05]  /*10d00*/  HMMA.16816.F32.BF16 R4, R160.reuse, R144, R4 ;  /* 0x00000090a004723c */ /* 0x042fea0000041804 */
[----:B------:R-:W-:Y:S02]  /*10d10*/  FMUL.FTZ R31, R0, R31 ;  /* 0x0000001f001f7220 */ /* 0x000fe40000410000 */
[C---:B------:R-:W-:Y:S01]  /*10d20*/  FMUL.FTZ R32, R2.reuse, R32 ;  /* 0x0000002002207220 */ /* 0x040fe20000410000 */
[C---:B------:R-:W-:Y:S01]  /*10d30*/  HMMA.16816.F32.BF16 R8, R160.reuse, R146, R8 ;  /* 0x00000092a008723c */ /* 0x040fe20000041808 */
[----:B------:R-:W1:Y:S01]  /*10d40*/  LDSM.16.MT88.4 R144, [R190] ;  /* 0x00000000be90783b */ /* 0x000e620000004200 */
[----:B------:R-:W-:Y:S02]  /*10d50*/  MUFU.EX2 R137, R167 ;  /* 0x000000a700897308 */ /* 0x000fe40000000800 */
[----:B------:R-:W-:Y:S02]  /*10d60*/  FMUL.FTZ R33, R2, R33 ;  /* 0x0000002102217220 */ /* 0x000fe40000410000 */
[C---:B------:R-:W-:Y:S02]  /*10d70*/  FMUL.FTZ R34, R0.reuse, R34 ;  /* 0x0000002200227220 */ /* 0x040fe40000410000 */
[----:B------:R-:W-:Y:S04]  /*10d80*/  FMUL.FTZ R35, R0, R35 ;  /* 0x0000002300237220 */ /* 0x000fe80000410000 */
[C---:B------:R-:W-:Y:S01]  /*10d90*/  FMUL.FTZ R36, R2.reuse, R36 ;  /* 0x0000002402247220 */ /* 0x040fe20000410000 */
[----:B------:R-:W2:Y:S01]  /*10da0*/  MUFU.EX2 R171, R165 ;  /* 0x000000a500ab7308 */ /* 0x000ea20000000800 */
        /* <DEDUP_REMOVED lines=11> */
[----:B------:R-:W-:Y:S01]  /*10e60*/  FMUL.FTZ R48, R2, R48 ;  /* 0x0000003002307220 */ /* 0x000fe20000410000 */
[----:B--2---:R-:W-:Y:S01]  /*10e70*/  F2FP.BF16.PACK_AB R165, R170, R171 ;  /* 0x000000abaaa5723e */ /* 0x004fe200000010ff */
[----:B------:R-:W-:Y:S02]  /*10e80*/  FMUL.FTZ R49, R2, R49 ;  /* 0x0000003102317220 */ /* 0x000fe40000410000 */
[C---:B------:R-:W-:Y:S01]  /*10e90*/  FMUL.FTZ R50, R0.reuse, R50 ;  /* 0x0000003200327220 */ /* 0x040fe20000410000 */
[C---:B-1----:R-:W-:Y:S03]  /*10ea0*/  HMMA.16816.F32.BF16 R12, R160.reuse, R144, R12 ;  /* 0x00000090a00c723c */ /* 0x042fe6000004180c */
[----:B------:R-:W-:Y:S02]  /*10eb0*/  FMUL.FTZ R51, R0, R51 ;  /* 0x0000003300337220 */ /* 0x000fe40000410000 */
[C---:B------:R-:W-:Y:S02]  /*10ec0*/  FMUL.FTZ R52, R2.reuse, R52 ;  /* 0x0000003402347220 */ /* 0x040fe40000410000 */
[----:B------:R-:W-:Y:S01]  /*10ed0*/  FMUL.FTZ R53, R2, R53 ;  /* 0x0000003502357220 */ /* 0x000fe20000410000 */
[C---:B------:R-:W-:Y:S01]  /*10ee0*/  HMMA.16816.F32.BF16 R16, R160.reuse, R146, R16 ;  /* 0x00000092a010723c */ /* 0x040fe20000041810 */
[----:B------:R-:W1:Y:S03]  /*10ef0*/  LDSM.16.MT88.4 R144, [R192] ;  /* 0x00000000c090783b */ /* 0x000e660000004200 */
[C---:B------:R-:W-:Y:S02]  /*10f00*/  FMUL.FTZ R54, R0.reuse, R54 ;  /* 0x0000003600367220 */ /* 0x040fe40000410000 */
[----:B------:R-:W-:Y:S02]  /*10f10*/  FMUL.FTZ R55, R0, R55 ;  /* 0x0000003700377220 */ /* 0x000fe40000410000 */
[C---:B------:R-:W-:Y:S04]  /*10f20*/  FMUL.FTZ R56, R2.reuse, R56 ;  /* 0x0000003802387220 */ /* 0x040fe80000410000 */
        /* <DEDUP_REMOVED lines=14> */
[----:B------:R-:W-:Y:S01]  /*11010*/  FMUL.FTZ R71, R0, R71 ;  /* 0x0000004700477220 */ /* 0x000fe20000410000 */
[C---:B-1----:R-:W-:Y:S03]  /*11020*/  HMMA.16816.F32.BF16 R20, R160.reuse, R144, R20 ;  /* 0x00000090a014723c */ /* 0x042fe60000041814 */
[C---:B------:R-:W-:Y:S02]  /*11030*/  FMUL.FTZ R72, R2.reuse, R72 ;  /* 0x0000004802487220 */ /* 0x040fe40000410000 */
[----:B------:R-:W-:Y:S02]  /*11040*/  FMUL.FTZ R73, R2, R73 ;  /* 0x0000004902497220 */ /* 0x000fe40000410000 */
[C---:B------:R-:W-:Y:S01]  /*11050*/  FMUL.FTZ R74, R0.reuse, R74 ;  /* 0x0000004a004a7220 */ /* 0x040fe20000410000 */
[C---:B------:R-:W-:Y:S01]  /*11060*/  HMMA.16816.F32.BF16 R24, R160.reuse, R146, R24 ;  /* 0x00000092a018723c */ /* 0x040fe20000041818 */
[----:B------:R-:W1:Y:S03]  /*11070*/  LDSM.16.MT88.4 R144, [R191] ;  /* 0x00000000bf90783b */ /* 0x000e660000004200 */
[----:B------:R-:W-:Y:S02]  /*11080*/  FMUL.FTZ R75, R0, R75 ;  /* 0x0000004b004b7220 */ /* 0x000fe40000410000 */
[C---:B------:R-:W-:Y:S02]  /*11090*/  FMUL.FTZ R76, R2.reuse, R76 ;  /* 0x0000004c024c7220 */ /* 0x040fe40000410000 */
[----:B------:R-:W-:Y:S04]  /*110a0*/  FMUL.FTZ R77, R2, R77 ;  /* 0x0000004d024d7220 */ /* 0x000fe80000410000 */
        /* <DEDUP_REMOVED lines=14> */
[C---:B------:R-:W-:Y:S01]  /*11190*/  FMUL.FTZ R92, R2.reuse, R92 ;  /* 0x0000005c025c7220 */ /* 0x040fe20000410000 */
[C---:B-1----:R-:W-:Y:S03]  /*111a0*/  HMMA.16816.F32.BF16 R28, R160.reuse, R144, R28 ;  /* 0x00000090a01c723c */ /* 0x042fe6000004181c */
[----:B------:R-:W-:Y:S02]  /*111b0*/  FMUL.FTZ R93, R2, R93 ;  /* 0x0000005d025d7220 */ /* 0x000fe40000410000 */
[C---:B------:R-:W-:Y:S02]  /*111c0*/  FMUL.FTZ R94, R0.reuse, R94 ;  /* 0x0000005e005e7220 */ /* 0x040fe40000410000 */
[----:B------:R-:W-:Y:S01]  /*111d0*/  FMUL.FTZ R95, R0, R95 ;  /* 0x0000005f005f7220 */ /* 0x000fe20000410000 */
[C---:B------:R-:W-:Y:S01]  /*111e0*/  HMMA.16816.F32.BF16 R32, R160.reuse, R146, R32 ;  /* 0x00000092a020723c */ /* 0x040fe20000041820 */
[----:B------:R-:W1:Y:S03]  /*111f0*/  LDSM.16.MT88.4 R144, [R189+0x1000] ;  /* 0x00100000bd90783b */ /* 0x000e660000004200 */
        /* <DEDUP_REMOVED lines=23> */
[----:B------:R-:W1:Y:S03]  /*11370*/  LDSM.16.MT88.4 R144, [R190+0x1000] ;  /* 0x00100000be90783b */ /* 0x000e660000004200 */
        /* <DEDUP_REMOVED lines=8> */
[C---:B------:R-:W-:Y:S02]  /*11400*/  FMUL.FTZ R125, R2.reuse, R125 ;  /* 0x0000007d027d7220 */ /* 0x040fe40000410000 */
[C---:B------:R-:W-:Y:S02]  /*11410*/  FMUL.FTZ R128, R2.reuse, R128 ;  /* 0x0000008002807220 */ /* 0x040fe40000410000 */
[----:B------:R-:W-:Y:S02]  /*11420*/  FMUL.FTZ R129, R2, R129 ;  /* 0x0000008102817220 */ /* 0x000fe40000410000 */
[C---:B------:R-:W-:Y:S01]  /*11430*/  FMUL.FTZ R126, R0.reuse, R126 ;  /* 0x0000007e007e7220 */ /* 0x040fe20000410000 */
[----:B------:R-:W2:Y:S01]  /*11440*/  MUFU.EX2 R2, R172 ;  /* 0x000000ac00027308 */ /* 0x000ea20000000800 */
[C---:B------:R-:W-:Y:S02]  /*11450*/  FMUL.FTZ R127, R0.reuse, R127 ;  /* 0x0000007f007f7220 */ /* 0x040fe40000410000 */
[C---:B------:R-:W-:Y:S02]  /*11460*/  FMUL.FTZ R130, R0.reuse, R130 ;  /* 0x0000008200827220 */ /* 0x040fe40000410000 */
[----:B------:R-:W-:Y:S02]  /*11470*/  FMUL.FTZ R131, R0, R131 ;  /* 0x0000008300837220 */ /* 0x000fe40000410000 */
[----:B------:R-:W-:Y:S01]  /*11480*/  FADD.FTZ R0, R136, R169 ;  /* 0x000000a988007221 */ /* 0x000fe20000010000 */
[C---:B-1----:R-:W-:Y:S08]  /*11490*/  HMMA.16816.F32.BF16 R44, R160.reuse, R144, R44 ;  /* 0x00000090a02c723c */ /* 0x042ff0000004182c */
[C---:B------:R-:W-:Y:S01]  /*114a0*/  HMMA.16816.F32.BF16 R48, R160.reuse, R146, R48 ;  /* 0x00000092a030723c */ /* 0x040fe20000041830 */
[----:B------:R-:W1:Y:S03]  /*114b0*/  LDSM.16.MT88.4 R144, [R192+0x1000] ;  /* 0x00100000c090783b */ /* 0x000e660000004200 */
[C---:B--2---:R-:W-:Y:S01]  /*114c0*/  F2FP.BF16.PACK_AB R164, R2.reuse, R136 ;  /* 0x0000008802a4723e */ /* 0x044fe200000010ff */
[----:B------:R-:W-:Y:S01]  /*114d0*/  FADD.FTZ R0, R2, R0 ;  /* 0x0000000002007221 */ /* 0x000fe20000010000 */
[----:B------:R-:W-:Y:S01]  /*114e0*/  MUFU.EX2 R136, R168 ;  /* 0x000000a800887308 */ /* 0x000fe20000000800 */
[----:B------:R-:W-:Y:S02]  /*114f0*/  FADD.FTZ R2, R156, R149 ;  /* 0x000000959c027221 */ /* 0x000fe40000010000 */
[----:B------:R-:W-:Y:S04]  /*11500*/  FADD.FTZ R0, R148, R0 ;  /* 0x0000000094007221 */ /* 0x000fe80000010000 */
[----:B------:R-:W-:Y:S02]  /*11510*/  FADD.FTZ R206, R137, R0 ;  /* 0x0000000089ce7221 */ /* 0x000fe40000010000 */
[----:B------:R-:W-:Y:S04]  /*11520*/  FADD.FTZ R0, R150, R2 ;  /* 0x0000000296007221 */ /* 0x000fe80000010000 */
[----:B------:R-:W-:Y:S04]  /*11530*/  FADD.FTZ R0, R174, R0 ;  /* 0x00000000ae007221 */ /* 0x000fe80000010000 */
        /* <DEDUP_REMOVED lines=31> */
[----:B------:R1:W2:Y:S01]  /*11730*/  MUFU.EX2 R160, R166 ;  /* 0x000000a600a07308 */ /* 0x0002a20000000800 */
[----:B------:R-:W3:Y:S02]  /*11740*/  LDSM.16.MT88.4 R144, [R190+0x800] ;  /* 0x00080000be90783b */ /* 0x000ee40000004200 */
[----:B-1----:R-:W-:Y:S01]  /*11750*/  F2FP.BF16.PACK_AB R166, R137, R148 ;  /* 0x0000009489a6723e */ /* 0x002fe200000010ff */
[----:B--2---:R-:W-:Y:S01]  /*11760*/  FADD.FTZ R2, R160, R0 ;  /* 0x00000000a0027221 */ /* 0x004fe20000010000 */
[C---:B------:R-:W-:Y:S02]  /*11770*/  F2FP.BF16.PACK_AB R167, R136.reuse, R160 ;  /* 0x000000a088a7723e */ /* 0x040fe400000010ff */
[----:B------:R-:W-:Y:S01]  /*11780*/  IADD3 R0, R201, -0x1, RZ ;  /* 0xffffffffc9007810 */ /* 0x000fe20007ffe0ff */
[----:B------:R-:W-:Y:S03]  /*11790*/  FADD.FTZ R205, R136, R2 ;  /* 0x0000000288cd7221 */ /* 0x000fe60000010000 */
[----:B------:R-:W-:Y:S02]  /*117a0*/  MOV R136, R134 ;  /* 0x0000008600887202 */ /* 0x000fe40000000f00 */
[----:B------:R-:W-:Y:S01]  /*117b0*/  MOV R201, R0 ;  /* 0x0000000000c97202 */ /* 0x000fe20000000f00 */
[C---:B------:R-:W-:Y:S01]  /*117c0*/  HMMA.16816.F32.BF16 R156, R164.reuse, R152, R4 ;  /* 0x00000098a49c723c */ /* 0x040fe20000041804 */
[----:B------:R-:W1:Y:S04]  /*117d0*/  LDSM.16.MT88.4 R4, [R192+0x800] ;  /* 0x00080000c004783b */ /* 0x000e680000004200 */
[-C--:B------:R-:W-:Y:S03]  /*117e0*/  MOV R137, R3.reuse ;  /* 0x0000000300897202 */ /* 0x080fe60000000f00 */
[C---:B------:R-:W-:Y:S01]  /*117f0*/  HMMA.16816.F32.BF16 R152, R164.reuse, R154, R8 ;  /* 0x0000009aa498723c */ /* 0x040fe20000041808 */
[----:B------:R-:W2:Y:S07]  /*11800*/  LDSM.16.MT88.4 R8, [R191+0x800] ;  /* 0x00080000bf08783b */ /* 0x000eae0000004200 */
[C---:B---3--:R-:W-:Y:S08]  /*11810*/  HMMA.16816.F32.BF16 R148, R164.reuse, R144, R12 ;  /* 0x00000090a494723c */ /* 0x048ff0000004180c */
[C---:B------:R-:W-:Y:S08]  /*11820*/  HMMA.16816.F32.BF16 R144, R164.reuse, R146, R16 ;  /* 0x00000092a490723c */ /* 0x040ff00000041810 */
        /* <DEDUP_REMOVED lines=37> */
[C---:B------:R-:W-:Y:S08]  /*11a80*/  HMMA.16816.F32.BF16 R120, R164.reuse, R6, R120 ;  /* 0x00000006a478723c */ /* 0x040ff00000041878 */
[C---:B--2---:R-:W-:Y:S07]  /*11a90*/  HMMA.16816.F32.BF16 R124, R164.reuse, R8, R124 ;  /* 0x00000008a47c723c */ /* 0x044fee000004187c */
[----:B------:R-:W-:Y:S01]  /*11aa0*/  MOV R8, R3 ;  /* 0x0000000300087202 */ /* 0x000fe20000000f00 */
[----:B------:R-:W-:Y:S01]  /*11ab0*/  HMMA.16816.F32.BF16 R128, R164, R10, R128 ;  /* 0x0000000aa480723c */ /* 0x000fe20000041880 */
[----:B------:R-:W-:Y:S07]  /*11ac0*/  @!UPT UIADD3 URZ, URZ, URZ, URZ ;  /* 0x0000003f3f3ff290 */ /* 0x000fee000fffe03f */
[----:B------:R-:W-:-:S11]  /*11ad0*/  @P0 BRA `(.L_x_273) ;  /* 0xffffdbe000000947 */ /* 0x000fd6000383ffff */
.L_x_266:
[----:B------:R-:W-:Y:S05]  /*11ae0*/  BRA.DIV ~URZ, `(.L_x_274) ;  /* 0x000063e27f007947 */ /* 0x000fea000b800000 */
[----:B------:R1:W2:Y:S02]  /*11af0*/  SHFL.BFLY PT, R0, R206, 0x2, 0x1f ;  /* 0x0c401f00ce007f89 */ /* 0x0002a400000e0000 */
.L_x_351:
[----:B--2---:R-:W-:Y:S01]  /*11b00*/  FADD.FTZ R5, R0, R206 ;  /* 0x000000ce00057221 */ /* 0x004fe20000010000 */
[----:B------:R-:W-:Y:S05]  /*11b10*/  BRA.DIV ~URZ, `(.L_x_275) ;  /* 0x000064027f007947 */ /* 0x000fea000b800000 */
[----:B------:R-:W2:Y:S02]  /*11b20*/  SHFL.BFLY PT, R0, R5, 0x1, 0x1f ;  /* 0x0c201f0005007f89 */ /* 0x000ea400000e0000 */
[----:B--2---:R-:W-:-:S02]  /*11b30*/  FADD.FTZ R5, R5, R0 ;  /* 0x0000000005057221 */ /* 0x004fc40000010000 */
[----:B------:R-:W2:Y:S02]  /*11b40*/  SHFL.BFLY PT, R0, R205, 0x2, 0x1f ;  /* 0x0c401f00cd007f89 */ /* 0x000ea400000e0000 */
[----:B--2---:R-:W-:-:S05]  /*11b50*/  FADD.FTZ R4, R0, R205 ;  /* 0x000000cd00047221 */ /* 0x004fca0000010000 */
[----:B------:R2:W3:Y:S02]  /*11b60*/  SHFL.BFLY PT, R3, R4, 0x1, 0x1f ;  /* 0x0c201f0004037f89 */ /* 0x0004e400000e0000 */
.L_x_352:
[----:B------:R-:W-:Y:S01]  /*11b70*/  FSETP.NE.FTZ.AND P0, PT, R5, RZ, PT ;  /* 0x000000ff0500720b */ /* 0x000fe20003f15000 */
[----:B---3--:R-:W-:Y:S01]  /*11b80*/  FADD.FTZ R3, R3, R4 ;  /* 0x0000000403037221 */ /* 0x008fe20000010000 */
[----:B------:R-:W-:Y:S02]  /*11b90*/  MOV R2, RZ ;  /* 0x000000ff00027202 */ /* 0x000fe40000000f00 */
[----:B------:R-:W-:Y:S02]  /*11ba0*/  MOV R18, 0xff800000 ;  /* 0xff80000000127802 */ /* 0x000fe40000000f00 */
[----:B------:R-:W-:-:S07]  /*11bb0*/  MOV R17, 0xff800000 ;  /* 0xff80000000117802 */ /* 0x000fce0000000f00 */
[----:B------:R-:W3:Y:S08]  /*11bc0*/  @P0 MUFU.LG2 R0, R5 ;  /* 0x0000000500000308 */ /* 0x000ef00000000c00 */
[----:B------:R4:W5:Y:S01]  /*11bd0*/  @P0 MUFU.RCP R2, R5 ;  /* 0x0000000500020308 */ /* 0x0009620000001000 */
[----:B--23--:R-:W-:Y:S01]  /*11be0*/  @P0 FMUL.FTZ R4, R0, 0.69314718246459960938 ;  /* 0x3f31721800040820 */ /* 0x00cfe20000410000 */
[----:B----4-:R-:W-:Y:S01]  /*11bf0*/  @P0 MOV R5, 0x3f317218 ;  /* 0x3f31721800050802 */ /* 0x010fe20000000f00 */
[----:B-----5:R-:W-:-:S02]  /*11c00*/  FMUL.FTZ R162, R2, R100 ;  /* 0x0000006402a27220 */ /* 0x020fc40000410000 */
[C---:B------:R-:W-:Y:S02]  /*11c10*/  FMUL.FTZ R163, R2.reuse, R101 ;  /* 0x0000006502a37220 */ /* 0x040fe40000410000 */
[----:B------:R-:W-:Y:S02]  /*11c20*/  @P0 FMUL.FTZ R0, R5, c[0x0][0x2d0] ;  /* 0x0000b40005000a20 */ /* 0x000fe40000410000 */
[----:B------:R-:W-:Y:S02]  /*11c30*/  FMUL.FTZ R136, R2, R156 ;  /* 0x0000009c02887220 */ /* 0x000fe40000410000 */
[----:B------:R-:W-:Y:S01]  /*11c40*/  @P0 FFMA.FTZ R18, R0, R134, R4 ;  /* 0x0000008600120223 */ /* 0x000fe20000010004 */
[----:B------:R-:W-:Y:S01]  /*11c50*/  FSETP.NE.FTZ.AND P0, PT, R3, RZ, PT ;  /* 0x000000ff0300720b */ /* 0x000fe20003f15000 */
[C---:B------:R-:W-:Y:S01]  /*11c60*/  FMUL.FTZ R137, R2.reuse, R157 ;  /* 0x0000009d02897220 */ /* 0x040fe20000410000 */
[----:B------:R-:W-:Y:S01]  /*11c70*/  MOV R0, RZ ;  /* 0x000000ff00007202 */ /* 0x000fe20000000f00 */
[----:B------:R-:W-:-:S02]  /*11c80*/  FMUL.FTZ R100, R2, R104 ;  /* 0x0000006802647220 */ /* 0x000fc40000410000 */
[C---:B------:R-:W-:Y:S02]  /*11c90*/  FMUL.FTZ R101, R2.reuse, R105 ;  /* 0x0000006902657220 */ /* 0x040fe40000410000 */
[C---:B------:R-:W-:Y:S02]  /*11ca0*/  FMUL.FTZ R156, R2.reuse, R20 ;  /* 0x00000014029c7220 */ /* 0x040fe40000410000 */
[C---:B------:R-:W-:Y:S02]  /*11cb0*/  FMUL.FTZ R157, R2.reuse, R21 ;  /* 0x00000015029d7220 */ /* 0x040fe40000410000 */
[C---:B------:R-:W-:Y:S02]  /*11cc0*/  FMUL.FTZ R104, R2.reuse, R108 ;  /* 0x0000006c02687220 */ /* 0x040fe40000410000 */
[----:B------:R-:W2:Y:S01]  /*11cd0*/  @P0 MUFU.RCP R0, R3 ;  /* 0x0000000300000308 */ /* 0x000ea20000001000 */
[----:B------:R-:W-:Y:S01]  /*11ce0*/  @P0 MOV R4, 0x3f317218 ;  /* 0x3f31721800040802 */ /* 0x000fe20000000f00 */
[----:B------:R-:W-:-:S02]  /*11cf0*/  FMUL.FTZ R105, R2, R109 ;  /* 0x0000006d02697220 */ /* 0x000fc40000410000 */
[C---:B------:R-:W-:Y:S02]  /*11d00*/  FMUL.FTZ R108, R2.reuse, R112 ;  /* 0x00000070026c7220 */ /* 0x040fe40000410000 */
[C---:B------:R-:W-:Y:S02]  /*11d10*/  FMUL.FTZ R109, R2.reuse, R113 ;  /* 0x00000071026d7220 */ /* 0x040fe40000410000 */
[----:B------:R-:W3:Y:S01]  /*11d20*/  @P0 MUFU.LG2 R3, R3 ;  /* 0x0000000300030308 */ /* 0x000ee20000000c00 */
        /* <DEDUP_REMOVED lines=8> */
[C---:B--2---:R-:W-:Y:S02]  /*11db0*/  FMUL.FTZ R120, R0.reuse, R146 ;  /* 0x0000009200787220 */ /* 0x044fe40000410000 */
        /* <DEDUP_REMOVED lines=11> */
[----:B---3--:R-:W-:Y:S02]  /*11e70*/  @P0 FMUL.FTZ R3, R3, 0.69314718246459960938 ;  /* 0x3f31721803030820 */ /* 0x008fe40000410000 */
        /* <DEDUP_REMOVED lines=54> */
[----:B------:R-:W-:Y:S02]  /*121e0*/  @P0 FFMA.FTZ R17, R4, R8, R3 ;  /* 0x0000000804110223 */ /* 0x000fe40000010003 */
        /* <DEDUP_REMOVED lines=43> */
[----:B------:R-:W-:Y:S02]  /*124a0*/  FMUL.FTZ R97, R2, R97 ;  /* 0x0000006102617220 */ /* 0x000fe40000410000 */
.L_x_196:
[----:B------:R-:W2:Y:S01]  /*124b0*/  S2R R93, SR_TID.X ;  /* 0x00000000005d7919 */ /* 0x000ea20000002100 */
[----:B------:R-:W-:Y:S01]  /*124c0*/  BSSY B0, `(.L_x_276) ;  /* 0x0000010000007945 */ /* 0x000fe20003800000 */
[----:B--2---:R-:W-:-:S13]  /*124d0*/  LOP3.LUT P0, RZ, R93, 0xff, RZ, 0xc0, !PT ;  /* 0x000000ff5dff7812 */ /* 0x004fda000780c0ff */
[----:B------:R-:W-:Y:S05]  /*124e0*/  @P0 BRA `(.L_x_277) ;  /* 0x000000d000000947 */ /* 0x000fea0003800000 */
[----:B------:R-:W2:Y:S01]  /*124f0*/  S2R R2, SR_LANEID ;  /* 0x0000000000027919 */ /* 0x000ea20000000000 */
[----:B------:R-:W-:Y:S01]  /*12500*/  VOTEU.ANY UR4, UPT, PT ;  /* 0x0000000000047886 */ /* 0x000fe200038e0100 */
[----:B-1----:R-:W-:Y:S01]  /*12510*/  IMAD.MOV.U32 R4, RZ, RZ, c[0x0][0x560] ;  /* 0x00015800ff047624 */ /* 0x002fe200078e00ff */
[----:B------:R-:W2:Y:S01]  /*12520*/  FLO.U32 R3, UR4 ;  /* 0x0000000400037d00 */ /* 0x000ea200080e0000 */
[----:B------:R-:W-:Y:S01]  /*12530*/  IMAD.MOV.U32 R5, RZ, RZ, c[0x0][0x564] ;  /* 0x00015900ff057624 */ /* 0x000fe200078e00ff */
[----:B--2---:R-:W-:-:S06]  /*12540*/  ISETP.EQ.U32.AND P0, PT, R3, R2, PT ;  /* 0x000000020300720c */ /* 0x004fcc0003f02070 */
[----:B------:R-:W1:Y:S07]  /*12550*/  POPC R2, UR4 ;  /* 0x0000000400027d09 */ /* 0x000e6e0008000000 */
[----:B-1----:R-:W2:Y:S04]  /*12560*/  @P0 ATOMG.E.ADD.STRONG.GPU PT, R2, [R4.64], R2 ;  /* 0x00000002040209a8 */ /* 0x002ea800081ee1c8 */
[----:B--2---:R1:W2:Y:S04]  /*12570*/  SHFL.IDX PT, R3, R2, R3, 0x1f ;  /* 0x00001f0302037589 */ /* 0x0042a800000e0000 */
[----:B-1----:R-:W1:Y:S02]  /*12580*/  S2R R2, SR_LTMASK ;  /* 0x0000000000027919 */ /* 0x002e640000003900 */
[----:B-1----:R-:W-:-:S06]  /*12590*/  LOP3.LUT R2, R2, UR4, RZ, 0xc0, !PT ;  /* 0x0000000402027c12 */ /* 0x002fcc000f8ec0ff */
[----:B------:R-:W2:Y:S02]  /*125a0*/  POPC R2, R2 ;  /* 0x0000000200027309 */ /* 0x000ea40000000000 */
[----:B--2---:R-:W-:-:S06]  /*125b0*/  IADD3 R228, R3, c[0x0][0xc], R2 ;  /* 0x0000030003e47a10 */ /* 0x004fcc0007ffe002 */
.L_x_277:
[----:B------:R-:W-:Y:S05]  /*125c0*/  BSYNC B0 ;  /* 0x0000000000007941 */ /* 0x000fea0003800000 */
.L_x_276:
[----:B------:R-:W-:Y:S01]  /*125d0*/  PRMT R0, R0, 0x9910, RZ ;  /* 0x0000991000007816 */ /* 0x000fe200000000ff */
[----:B------:R-:W-:Y:S01]  /*125e0*/  BSSY B1, `(.L_x_278) ;  /* 0x000041e000017945 */ /* 0x000fe20003800000 */
[----:B-----5:R-:W-:Y:S02]  /*125f0*/  IMAD.MOV.U32 R92, RZ, RZ, R228 ;  /* 0x000000ffff5c7224 */ /* 0x020fe400078e00e4 */
[----:B------:R-:W-:-:S13]  /*12600*/  ISETP.NE.AND P0, PT, R0, RZ, PT ;  /* 0x000000ff0000720c */ /* 0x000fda0003f05270 */
[----:B------:R-:W-:Y:S05]  /*12610*/  @!P0 BRA `(.L_x_279) ;  /* 0x000034e000008947 */ /* 0x000fea0003800000 */
[----:B------:R-:W-:Y:S01]  /*12620*/  WARPSYNC 0xffffffff ;  /* 0xffffffff00007948 */ /* 0x000fe20003800000 */
[----:B------:R-:W-:Y:S01]  /*12630*/  BAR.SYNC.DEFER_BLOCKING 0x1, 0x100 ;  /* 0x0044000000007b1d */ /* 0x000fe20000010000 */
[----:B------:R-:W-:Y:S01]  /*12640*/  F2FP.BF16.PACK_AB R2, R137, R136 ;  /* 0x000000888902723e */ /* 0x000fe200000010ff */
[----:B------:R-:W-:Y:S01]  /*12650*/  IMAD.MOV.U32 R12, RZ, RZ, c[0x0][0x388] ;  /* 0x0000e200ff0c7624 */ /* 0x000fe200078e00ff */
[----:B------:R-:W-:Y:S02]  /*12660*/  F2FP.BF16.PACK_AB R0, R117, R116 ;  /* 0x000000747500723e */ /* 0x000fe400000010ff */
[----:B------:R-:W-:-:S04]  /*12670*/  ISETP.NE.U32.AND P0, PT, RZ, c[0x0][0x508], PT ;  /* 0x00014200ff007a0c */ /* 0x000fc80003f05070 */
[----:B------:R-:W-:Y:S01]  /*12680*/  ISETP.NE.AND.EX P1, PT, RZ, c[0x0][0x50c], PT, P0 ;  /* 0x00014300ff007a0c */ /* 0x000fe20003f25300 */
[----:B------:R2:W-:Y:S04]  /*12690*/  STS [R236+0x80], R2 ;  /* 0x00008002ec007388 */ /* 0x0005e80000000800 */
[----:B------:R3:W-:Y:S01]  /*126a0*/  STS [R236+0x480], R0 ;  /* 0x00048000ec007388 */ /* 0x0007e20000000800 */
[----:B--2---:R-:W-:Y:S02]  /*126b0*/  F2FP.BF16.PACK_AB R2, R153, R152 ;  /* 0x000000989902723e */ /* 0x004fe400000010ff */
[----:B---3--:R-:W-:-:S03]  /*126c0*/  F2FP.BF16.PACK_AB R0, R155, R154 ;  /* 0x0000009a9b00723e */ /* 0x008fc600000010ff */
[----:B------:R2:W-:Y:S04]  /*126d0*/  STS [R237], R2 ;  /* 0x00000002ed007388 */ /* 0x0005e80000000800 */
[----:B------:R3:W-:Y:S01]  /*126e0*/  STS [R237+0x400], R0 ;  /* 0x00040000ed007388 */ /* 0x0007e20000000800 */
[----:B--2---:R-:W-:Y:S02]  /*126f0*/  F2FP.BF16.PACK_AB R2, R149, R148 ;  /* 0x000000949502723e */ /* 0x004fe400000010ff */
[----:B---3--:R-:W-:-:S03]  /*12700*/  F2FP.BF16.PACK_AB R0, R125, R124 ;  /* 0x0000007c7d00723e */ /* 0x008fc600000010ff */
        /* <DEDUP_REMOVED lines=114> */
[----:B------:R-:W-:Y:S02]  /*12e30*/  ISETP.NE.U32.AND P2, PT, RZ, c[0x0][0x500], PT ;  /* 0x00014000ff007a0c */ /* 0x000fe40003f45070 */
[----:B--2---:R-:W-:Y:S02]  /*12e40*/  F2FP.BF16.PACK_AB R2, R21, R20 ;  /* 0x000000141502723e */ /* 0x004fe400000010ff */
[----:B---3--:R-:W-:-:S03]  /*12e50*/  F2FP.BF16.PACK_AB R0, R67, R66 ;  /* 0x000000424300723e */ /* 0x008fc600000010ff */
[----:B------:R2:W-:Y:S04]  /*12e60*/  STS [R241+0xc000], R2 ;  /* 0x00c00002f1007388 */ /* 0x0005e80000000800 */
[----:B------:R3:W-:Y:S04]  /*12e70*/  STS [R241+0xc400], R0 ;  /* 0x00c40000f1007388 */ /* 0x0007e80000000800 */
[----:B------:R-:W-:Y:S01]  /*12e80*/  BAR.SYNC.DEFER_BLOCKING 0x1, 0x100 ;  /* 0x0044000000007b1d */ /* 0x000fe20000010000 */
[----:B------:R-:W-:Y:S02]  /*12e90*/  ISETP.NE.AND.EX P2, PT, RZ, c[0x0][0x504], PT, P2 ;  /* 0x00014100ff007a0c */ /* 0x000fe40003f45320 */
[----:B--2---:R-:W-:-:S04]  /*12ea0*/  @P1 IADD3 R2, P0, R227, c[0x0][0x508], RZ ;  /* 0x00014200e3021a10 */ /* 0x004fc80007f1e0ff */
[----:B------:R-:W-:Y:S02]  /*12eb0*/  @P1 IADD3.X R3, R232, c[0x0][0x50c], RZ, P0, !PT ;  /* 0x00014300e8031a10 */ /* 0x000fe400007fe4ff */
[----:B-1----:R-:W-:-:S03]  /*12ec0*/  IADD3 R4, P0, R227, c[0x0][0x500], RZ ;  /* 0x00014000e3047a10 */ /* 0x002fc60007f1e0ff */
[----:B------:R1:W5:Y:S01]  /*12ed0*/  @P1 LDG.E R12, [R2.64] ;  /* 0x00000008020c1981 */ /* 0x000362000c1e1900 */
[----:B------:R-:W-:Y:S01]  /*12ee0*/  IADD3.X R5, R232, c[0x0][0x504], RZ, P0, !PT ;  /* 0x00014100e8057a10 */ /* 0x000fe200007fe4ff */
[----:B-1----:R-:W-:-:S06]  /*12ef0*/  IMAD.MOV.U32 R2, RZ, RZ, RZ ;  /* 0x000000ffff027224 */ /* 0x002fcc00078e00ff */
[----:B------:R3:W5:Y:S01]  /*12f00*/  @P2 LDG.E R2, [R4.64] ;  /* 0x0000000804022981 */ /* 0x000762000c1e1900 */
[----:B------:R-:W-:-:S04]  /*12f10*/  ISETP.NE.AND P0, PT, R238, RZ, PT ;  /* 0x000000ffee00720c */ /* 0x000fc80003f05270 */
[----:B------:R-:W-:Y:S01]  /*12f20*/  SEL R3, R238, c[0x0][0x3d4], P0 ;  /* 0x0000f500ee037a07 */ /* 0x000fe20000000000 */
[----:B------:R-:W-:Y:S05]  /*12f30*/  @P1 BRA `(.L_x_280) ;  /* 0x0000004000001947 */ /* 0x000fea0003800000 */
[----:B------:R-:W-:Y:S05]  /*12f40*/  @!P2 BRA `(.L_x_280) ;  /* 0x000000300000a947 */ /* 0x000fea0003800000 */
[----:B---3--:R1:W2:Y:S04]  /*12f50*/  LDG.E R0, [R4.64] ;  /* 0x0000000804007981 */ /* 0x0082a8000c1e1900 */
[----:B-1----:R-:W2:Y:S02]  /*12f60*/  LDG.E R4, [R4.64+0x4] ;  /* 0x0000040804047981 */ /* 0x002ea4000c1e1900 */
[----:B--2--5:R-:W-:Y:S02]  /*12f70*/  IADD3 R12, -R0, R4, RZ ;  /* 0x00000004000c7210 */ /* 0x024fe40007ffe1ff */
.L_x_280:
[----:B------:R-:W2:Y:S01]  /*12f80*/  LDL R19, [R1+0x50] ;  /* 0x0000500001137983 */ /* 0x000ea20000100800 */
[----:B------:R-:W-:Y:S01]  /*12f90*/  IMAD.MOV.U32 R16, RZ, RZ, 0x368 ;  /* 0x00000368ff107424 */ /* 0x000fe200078e00ff */
[----:B------:R-:W-:Y:S02]  /*12fa0*/  ISETP.GT.AND P2, PT, R3, 0x1, PT ;  /* 0x000000010300780c */ /* 0x000fe40003f44270 */
[----:B------:R-:W-:-:S02]  /*12fb0*/  ISETP.NE.U32.AND P0, PT, RZ, c[0x0][0x500], PT ;  /* 0x00014000ff007a0c */ /* 0x000fc40003f05070 */
[----:B------:R-:W-:Y:S02]  /*12fc0*/  SEL R16, R16, 0x328, P2 ;  /* 0x0000032810107807 */ /* 0x000fe40001000000 */
[----:B------:R-:W-:Y:S02]  /*12fd0*/  ISETP.NE.AND.EX P0, PT, RZ, c[0x0][0x504], PT, P0 ;  /* 0x00014100ff007a0c */ /* 0x000fe40003f05300 */
[----:B------:R-:W1:Y:S01]  /*12fe0*/  LDC.64 R6, c[0x0][R16+0x170] ;  /* 0x00005c0010067b82 */ /* 0x000e620000000a00 */
[----:B---3--:R-:W-:Y:S02]  /*12ff0*/  LOP3.LUT R4, R230, 0xffff, RZ, 0xc0, !PT ;  /* 0x0000ffffe6047812 */ /* 0x008fe400078ec0ff */
[----:B------:R-:W-:Y:S02]  /*13000*/  SEL R0, R233, RZ, !P0 ;  /* 0x000000ffe9007207 */ /* 0x000fe40004000000 */
[----:B------:R-:W-:-:S03]  /*13010*/  SEL R5, R235, RZ, !P0 ;  /* 0x000000ffeb057207 */ /* 0x000fc60004000000 */
[----:B------:R-:W3:Y:S08]  /*13020*/  LDC.64 R10, c[0x0][R16+0x168] ;  /* 0x00005a00100a7b82 */ /* 0x000ef00000000a00 */
[----:B------:R-:W4:Y:S01]  /*13030*/  LDC.64 R14, c[0x0][R16+0x178] ;  /* 0x00005e00100e7b82 */ /* 0x000f220000000a00 */
[----:B-1----:R-:W-:-:S04]  /*13040*/  IMAD R3, R7, R0, RZ ;  /* 0x0000000007037224 */ /* 0x002fc800078e02ff */
[C---:B------:R-:W-:Y:S02]  /*13050*/  IMAD R5, R6.reuse, R5, R3 ;  /* 0x0000000506057224 */ /* 0x040fe400078e0203 */
[----:B------:R-:W-:-:S04]  /*13060*/  IMAD.WIDE.U32 R6, R6, R0, RZ ;  /* 0x0000000006067225 */ /* 0x000fc800078e00ff */
[----:B---3--:R-:W-:-:S04]  /*13070*/  IMAD.WIDE.U32 R8, R10, R4, RZ ;  /* 0x000000040a087225 */ /* 0x008fc800078e00ff */
[----:B------:R-:W-:Y:S01]  /*13080*/  IMAD R3, R11, R4, RZ ;  /* 0x000000040b037224 */ /* 0x000fe200078e02ff */
[--C-:B-----5:R-:W-:Y:S01]  /*13090*/  IADD3 R13, P1, P0, R6, R8, R2.reuse ;  /* 0x00000008060d7210 */ /* 0x120fe2000783e002 */
[----:B------:R-:W-:Y:S01]  /*130a0*/  IMAD.IADD R5, R7, 0x1, R5 ;  /* 0x0000000107057824 */ /* 0x000fe200078e0205 */
[----:B------:R-:W-:Y:S01]  /*130b0*/  SEL R6, R245, RZ, P2 ;  /* 0x000000fff5067207 */ /* 0x000fe20001000000 */
[----:B------:R-:W-:Y:S01]  /*130c0*/  IMAD.IADD R8, R9, 0x1, R3 ;  /* 0x0000000109087824 */ /* 0x000fe200078e0203 */
[----:B------:R-:W-:Y:S01]  /*130d0*/  SHF.R.S32.HI R11, RZ, 0x1f, R2 ;  /* 0x0000001fff0b7819 */ /* 0x000fe20000011402 */
[----:B------:R-:W-:Y:S02]  /*130e0*/  IMAD.MOV.U32 R3, RZ, RZ, c[0x0][0x4e8] ;  /* 0x00013a00ff037624 */ /* 0x000fe400078e00ff */
[----:B----4-:R-:W-:Y:S01]  /*130f0*/  IMAD R9, R15, R6, RZ ;  /* 0x000000060f097224 */ /* 0x010fe200078e02ff */
[----:B------:R-:W-:Y:S01]  /*13100*/  IADD3.X R10, R5, R8, R11, P1, P0 ;  /* 0x00000008050a7210 */ /* 0x000fe20000fe040b */
[----:B------:R-:W-:Y:S01]  /*13110*/  IMAD.WIDE.U32 R6, R14, R6, RZ ;  /* 0x000000060e067225 */ /* 0x000fe200078e00ff */
[----:B------:R-:W-:Y:S01]  /*13120*/  ISETP.NE.AND P3, PT, R3, 0x1, PT ;  /* 0x000000010300780c */ /* 0x000fe20003f65270 */
[----:B------:R-:W3:Y:S02]  /*13130*/  LDL R14, [R1+0x4c] ;  /* 0x00004c00010e7983 */ /* 0x000ee40000100800 */
[----:B------:R-:W-:-:S02]  /*13140*/  IMAD.IADD R9, R7, 0x1, R9 ;  /* 0x0000000107097824 */ /* 0x000fc400078e0209 */
[----:B------:R-:W-:Y:S02]  /*13150*/  IMAD R12, R12, c[0x0][0x4e8], RZ ;  /* 0x00013a000c0c7a24 */ /* 0x000fe400078e02ff */
[----:B--2---:R-:W-:-:S06]  /*13160*/  IMAD R3, R229, 0x80, R19 ;  /* 0x00000080e5037824 */ /* 0x004fcc00078e0213 */
[----:B------:R-:W-:-:S04]  /*13170*/  @P3 IMAD.HI.U32 R8, R3, c[0x0][0x4ec], RZ ;  /* 0x00013b0003083a27 */ /* 0x000fc800078e00ff */
[----:B------:R-:W-:Y:S01]  /*13180*/  IMAD.MOV.U32 R5, RZ, RZ, R3 ;  /* 0x000000ffff057224 */ /* 0x000fe200078e0003 */
[----:B------:R-:W-:-:S04]  /*13190*/  @P3 SHF.R.U32.HI R5, RZ, c[0x0][0x4f0], R8 ;  /* 0x00013c00ff053a19 */ /* 0x000fc80000011608 */
[----:B------:R-:W-:Y:S02]  /*131a0*/  IADD3 R6, P1, P0, R5, R13, R6 ;  /* 0x0000000d05067210 */ /* 0x000fe4000783e006 */
[----:B------:R-:W-:-:S04]  /*131b0*/  SHF.R.S32.HI R7, RZ, 0x1f, R5 ;  /* 0x0000001fff077819 */ /* 0x000fc80000011405 */
[----:B------:R-:W-:Y:S02]  /*131c0*/  IADD3.X R7, R7, R10, R9, P1, P0 ;  /* 0x0000000a07077210 */ /* 0x000fe40000fe0409 */
[----:B------:R-:W1:Y:S01]  /*131d0*/  LDC.64 R8, c[0x0][R16+0x160] ;  /* 0x0000580010087b82 */ /* 0x000e620000000a00 */
[----:B------:R-:W-:-:S04]  /*131e0*/  IMAD.MOV R5, RZ, RZ, -R5 ;  /* 0x000000ffff057224 */ /* 0x000fc800078e0a05 */
[----:B------:R-:W-:-:S05]  /*131f0*/  IMAD R5, R5, c[0x0][0x4e8], R3 ;  /* 0x00013a0005057a24 */ /* 0x000fca00078e0203 */
[----:B------:R-:W-:Y:S02]  /*13200*/  SHF.R.S32.HI R10, RZ, 0x1f, R5 ;  /* 0x0000001fff0a7819 */ /* 0x000fe40000011405 */
[----:B------:R-:W-:-:S04]  /*13210*/  SHF.R.S32.HI R19, RZ, 0x1f, R93 ;  /* 0x0000001fff137819 */ /* 0x000fc8000001145d */
[----:B------:R-:W-:-:S04]  /*13220*/  LEA.HI R19, R19, R93, RZ, 0x5 ;  /* 0x0000005d13137211 */ /* 0x000fc800078f28ff */
[----:B------:R-:W-:Y:S01]  /*13230*/  LOP3.LUT R19, R19, 0xffffffe0, RZ, 0xc0, !PT ;  /* 0xffffffe013137812 */ /* 0x000fe200078ec0ff */
[----:B-1----:R-:W-:-:S04]  /*13240*/  IMAD.WIDE.U32 R6, R8, R5, R6 ;  /* 0x0000000508067225 */ /* 0x002fc800078e0006 */
[----:B------:R-:W-:-:S04]  /*13250*/  IMAD R5, R9, R5, RZ ;  /* 0x0000000509057224 */ /* 0x000fc800078e02ff */
[----:B------:R-:W-:Y:S02]  /*13260*/  IMAD R5, R8, R10, R5 ;  /* 0x0000000a08057224 */ /* 0x000fe400078e0205 */
[----:B------:R-:W-:Y:S02]  /*13270*/  IMAD.MOV.U32 R8, RZ, RZ, c[0x0][0x4a8] ;  /* 0x00012a00ff087624 */ /* 0x000fe400078e00ff */
[----:B------:R-:W-:-:S03]  /*13280*/  IMAD.MOV.U32 R9, RZ, RZ, c[0x0][0x4ac] ;  /* 0x00012b00ff097624 */ /* 0x000fc600078e00ff */
[----:B------:R-:W-:Y:S01]  /*13290*/  SEL R8, R8, c[0x0][0x450], P2 ;  /* 0x0001140008087a07 */ /* 0x000fe20001000000 */
[----:B------:R-:W-:Y:S01]  /*132a0*/  IMAD.IADD R7, R7, 0x1, R5 ;  /* 0x0000000107077824 */ /* 0x000fe200078e0205 */
[----:B------:R-:W-:Y:S02]  /*132b0*/  SEL R9, R9, c[0x0][0x454], P2 ;  /* 0x0001150009097a07 */ /* 0x000fe40001000000 */
[----:B------:R-:W-:-:S04]  /*132c0*/  LEA R5, P0, R6, R8, 0x2 ;  /* 0x0000000806057211 */ /* 0x000fc800078010ff */
[----:B------:R-:W-:Y:S01]  /*132d0*/  LEA.HI.X R7, R6, R9, R7, 0x2, P0 ;  /* 0x0000000906077211 */ /* 0x000fe200000f1407 */
[----:B------:R-:W-:Y:S01]  /*132e0*/  SHFL.IDX PT, R8, R5, RZ, 0x1c1f ;  /* 0x001c1fff05087589 */ /* 0x000fe200000e0000 */
[----:B------:R-:W-:-:S03]  /*132f0*/  IMAD.IADD R19, R93, 0x1, -R19 ;  /* 0x000000015d137824 */ /* 0x000fc600078e0a13 */
[----:B------:R-:W1:Y:S04]  /*13300*/  SHFL.IDX PT, R9, R7, RZ, 0x1c1f ;  /* 0x001c1fff07097589 */ /* 0x000e6800000e0000 */
[----:B------:R3:W-:Y:S01]  /*13310*/  SHFL.IDX PT, R6, R5, 0x1, 0x1c1f ;  /* 0x003c1f0005067f89 */ /* 0x0007e200000e0000 */
[----:B------:R-:W-:-:S03]  /*13320*/  LOP3.LUT P0, RZ, R19, 0x3, RZ, 0xc0, !PT ;  /* 0x0000000313ff7812 */ /* 0x000fc6000780c0ff */
[----:B------:R-:W2:Y:S01]  /*13330*/  SHFL.IDX PT, R7, R7, 0x1, 0x1c1f ;  /* 0x003c1f0007077f89 */ /* 0x000ea200000e0000 */
[----:B---3--:R-:W-:-:S05]  /*13340*/  IMAD R5, R229, 0x80, R14 ;  /* 0x00000080e5057824 */ /* 0x008fca00078e020e */
[C---:B------:R-:W-:Y:S02]  /*13350*/  IADD3 R10, R5.reuse, 0x8, RZ ;  /* 0x00000008050a7810 */ /* 0x040fe40007ffe0ff */
[-C--:B------:R-:W-:Y:S02]  /*13360*/  ISETP.GE.OR P1, PT, R5, R12.reuse, P0 ;  /* 0x0000000c0500720c */ /* 0x080fe40000726670 */
[----:B------:R-:W-:-:S11]  /*13370*/  ISETP.GE.OR P0, PT, R10, R12, P0 ;  /* 0x0000000c0a00720c */ /* 0x000fd60000706670 */
[----:B-1----:R1:W-:Y:S01]  /*13380*/  @!P1 ST.E [R8.64], R18 ;  /* 0x0000001208009985 */ /* 0x0023e2000c101908 */
[----:B------:R-:W-:-:S03]  /*13390*/  ISETP.GE.AND P1, PT, R10, R12, PT ;  /* 0x0000000c0a00720c */ /* 0x000fc60003f26270 */
[----:B--2---:R1:W-:Y:S01]  /*133a0*/  @!P0 ST.E [R6.64], R17 ;  /* 0x0000001106008985 */ /* 0x0043e2000c101908 */
[----:B------:R-:W-:Y:S02]  /*133b0*/  ISETP.GE.AND P0, PT, R5, R12, PT ;  /* 0x0000000c0500720c */ /* 0x000fe40003f06270 */
[----:B------:R-:W-:Y:S01]  /*133c0*/  P2R R13, PR, RZ, 0x2 ;  /* 0x00000002ff0d7803 */ /* 0x000fe20000000000 */
[----:B------:R-:W-:Y:S05]  /*133d0*/  @P2 BRA `(.L_x_281) ;  /* 0x0000091000002947 */ /* 0x000fea0003800000 */
[----:B------:R-:W-:Y:S01]  /*133e0*/  IMAD R11, R11, c[0x0][0x3a0], RZ ;  /* 0x0000e8000b0b7a24 */ /* 0x000fe200078e02ff */
[----:B-1----:R-:W-:Y:S01]  /*133f0*/  LEA R8, R229, R218, 0x7 ;  /* 0x000000dae5087211 */ /* 0x002fe200078e38ff */
[C---:B------:R-:W-:Y:S01]  /*13400*/  IMAD.WIDE.U32 R6, R2.reuse, c[0x0][0x3a0], RZ ;  /* 0x0000e80002067a25 */ /* 0x040fe200078e00ff */
[----:B------:R-:W-:Y:S01]  /*13410*/  SHF.R.S32.HI R5, RZ, 0x1f, R0 ;  /* 0x0000001fff057819 */ /* 0x000fe20000011400 */
[----:B------:R1:W2:Y:S02]  /*13420*/  LDS.128 R28, [R198+0x80] ;  /* 0x00008000c61c7984 */ /* 0x0002a40000000c00 */
[----:B------:R-:W-:-:S02]  /*13430*/  IMAD R2, R2, c[0x0][0x3a4], R11 ;  /* 0x0000e90002027a24 */ /* 0x000fc400078e020b */
[----:B------:R-:W-:Y:S01]  /*13440*/  @P3 IMAD.HI.U32 R9, R8, c[0x0][0x4ec], RZ ;  /* 0x00013b0008093a27 */ /* 0x000fe200078e00ff */
[----:B------:R1:W3:Y:S02]  /*13450*/  LDS.128 R44, [R198+0x1080] ;  /* 0x00108000c62c7984 */ /* 0x0002e40000000c00 */
[----:B------:R-:W-:Y:S02]  /*13460*/  IADD3 R3, R7, R2, RZ ;  /* 0x0000000207037210 */ /* 0x000fe40007ffe0ff */
[----:B------:R-:W-:Y:S01]  /*13470*/  MOV R2, R6 ;  /* 0x0000000600027202 */ /* 0x000fe20000000f00 */
[----:B------:R1:W4:Y:S04]  /*13480*/  LDS.128 R60, [R198+0x2080] ;  /* 0x00208000c63c7984 */ /* 0x0003280000000c00 */
[----:B------:R-:W-:Y:S01]  /*13490*/  IMAD.WIDE.U32 R6, R4, c[0x0][0x3e8], R2 ;  /* 0x0000fa0004067a25 */ /* 0x000fe200078e0002 */
[----:B------:R1:W1:Y:S01]  /*134a0*/  LDS.128 R76, [R198+0x3080] ;  /* 0x00308000c64c7984 */ /* 0x0002620000000c00 */
[----:B------:R-:W-:-:S02]  /*134b0*/  MOV R2, R8 ;  /* 0x0000000800027202 */ /* 0x000fc40000000f00 */
[----:B------:R-:W-:Y:S01]  /*134c0*/  IMAD R3, R5, c[0x0][0x3f0], RZ ;  /* 0x0000fc0005037a24 */ /* 0x000fe200078e02ff */
[----:B------:R1:W1:Y:S01]  /*134d0*/  LDS.128 R24, [R198+0x4080] ;  /* 0x00408000c6187984 */ /* 0x0002620000000c00 */
[----:B------:R-:W-:Y:S01]  /*134e0*/  IMAD R5, R4, c[0x0][0x3ec], R7 ;  /* 0x0000fb0004057a24 */ /* 0x000fe200078e0207 */
[----:B------:R-:W-:Y:S01]  /*134f0*/  MOV R4, R6 ;  /* 0x0000000600047202 */ /* 0x000fe20000000f00 */
[C---:B------:R-:W-:Y:S01]  /*13500*/  IMAD R7, R0.reuse, c[0x0][0x3f4], R3 ;  /* 0x0000fd0000077a24 */ /* 0x040fe200078e0203 */
[----:B------:R1:W1:Y:S01]  /*13510*/  LDS.128 R40, [R198+0x5080] ;  /* 0x00508000c6287984 */ /* 0x0002620000000c00 */
[----:B------:R-:W-:Y:S02]  /*13520*/  @P3 SHF.R.U32.HI R2, RZ, c[0x0][0x4f0], R9 ;  /* 0x00013c00ff023a19 */ /* 0x000fe40000011609 */
[----:B------:R-:W-:Y:S01]  /*13530*/  IMAD.WIDE.U32 R4, R0, c[0x0][0x3f0], R4 ;  /* 0x0000fc0000047a25 */ /* 0x000fe200078e0004 */
[----:B------:R1:W1:Y:S01]  /*13540*/  LDS.128 R56, [R198+0x6080] ;  /* 0x00608000c6387984 */ /* 0x0002620000000c00 */
[----:B------:R-:W-:-:S02]  /*13550*/  SHF.R.S32.HI R3, RZ, 0x1f, R2 ;  /* 0x0000001fff037819 */ /* 0x000fc40000011402 */
[----:B------:R-:W-:Y:S01]  /*13560*/  IADD3 R0, -R2, RZ, RZ ;  /* 0x000000ff02007210 */ /* 0x000fe20007ffe1ff */
[----:B------:R1:W1:Y:S01]  /*13570*/  LDS.128 R72, [R198+0x7080] ;  /* 0x00708000c6487984 */ /* 0x0002620000000c00 */
[----:B------:R-:W-:Y:S01]  /*13580*/  IADD3 R5, R5, R7, RZ ;  /* 0x0000000705057210 */ /* 0x000fe20007ffe0ff */
[----:B------:R-:W-:Y:S02]  /*13590*/  IMAD R3, R3, c[0x0][0x3e0], RZ ;  /* 0x0000f80003037a24 */ /* 0x000fe400078e02ff */
[----:B------:R1:W1:Y:S01]  /*135a0*/  LDS.128 R20, [R198+0x8080] ;  /* 0x00808000c6147984 */ /* 0x0002620000000c00 */
[----:B------:R-:W-:Y:S02]  /*135b0*/  IMAD R0, R0, c[0x0][0x4e8], R8 ;  /* 0x00013a0000007a24 */ /* 0x000fe400078e0208 */
[C---:B------:R-:W-:Y:S01]  /*135c0*/  IMAD R6, R2.reuse, c[0x0][0x3e4], R3 ;  /* 0x0000f90002067a24 */ /* 0x040fe200078e0203 */
[----:B------:R1:W1:Y:S01]  /*135d0*/  LDS.128 R36, [R198+0x9080] ;  /* 0x00908000c6247984 */ /* 0x0002620000000c00 */
[----:B------:R-:W-:Y:S01]  /*135e0*/  IMAD.WIDE.U32 R2, R2, c[0x0][0x3e0], R4 ;  /* 0x0000f80002027a25 */ /* 0x000fe200078e0004 */
[----:B------:R-:W-:-:S02]  /*135f0*/  SHF.R.S32.HI R4, RZ, 0x1f, R0 ;  /* 0x0000001fff047819 */ /* 0x000fc40000011400 */
[----:B------:R1:W1:Y:S01]  /*13600*/  LDS.128 R52, [R198+0xa080] ;  /* 0x00a08000c6347984 */ /* 0x0002620000000c00 */
[----:B------:R-:W-:Y:S02]  /*13610*/  LEA R5, R229, R208, 0x7 ;  /* 0x000000d0e5057211 */ /* 0x000fe400078e38ff */
[----:B------:R-:W-:Y:S01]  /*13620*/  IADD3 R3, R3, R6, RZ ;  /* 0x0000000603037210 */ /* 0x000fe20007ffe0ff */
[----:B------:R1:W1:Y:S01]  /*13630*/  LDS.128 R68, [R198+0xb080] ;  /* 0x00b08000c6447984 */ /* 0x0002620000000c00 */
[----:B------:R-:W-:-:S03]  /*13640*/  IMAD R4, R4, c[0x0][0x3d8], RZ ;  /* 0x0000f60004047a24 */ /* 0x000fc600078e02ff */
[----:B------:R1:W1:Y:S01]  /*13650*/  LDS.128 R16, [R198+0xc080] ;  /* 0x00c08000c6107984 */ /* 0x0002620000000c00 */
[----:B------:R-:W-:-:S03]  /*13660*/  IMAD.WIDE.U32 R2, R0, c[0x0][0x3d8], R2 ;  /* 0x0000f60000027a25 */ /* 0x000fc600078e0002 */
[----:B------:R1:W1:Y:S01]  /*13670*/  LDS.128 R32, [R198+0xd080] ;  /* 0x00d08000c6207984 */ /* 0x0002620000000c00 */
[----:B------:R-:W-:Y:S01]  /*13680*/  IMAD R0, R0, c[0x0][0x3dc], R4 ;  /* 0x0000f70000007a24 */ /* 0x000fe200078e0204 */
[C---:B------:R-:W-:Y:S02]  /*13690*/  LEA R14, P0, R2.reuse, c[0x0][0x380], 0x1 ;  /* 0x0000e000020e7a11 */ /* 0x040fe400078008ff */
[----:B------:R1:W1:Y:S02]  /*136a0*/  LDS.128 R48, [R198+0xe080] ;  /* 0x00e08000c6307984 */ /* 0x0002640000000c00 */
[----:B------:R-:W-:Y:S02]  /*136b0*/  IADD3 R0, R3, R0, RZ ;  /* 0x0000000003007210 */ /* 0x000fe40007ffe0ff */
[----:B------:R1:W1:Y:S02]  /*136c0*/  LDS.128 R64, [R198+0xf080] ;  /* 0x00f08000c6407984 */ /* 0x0002640000000c00 */
[----:B------:R-:W-:Y:S01]  /*136d0*/  LEA.HI.X R13, R2, c[0x0][0x384], R0, 0x1, P0 ;  /* 0x0000e100020d7a11 */ /* 0x000fe200000f0c00 */
[----:B------:R-:W-:Y:S05]  /*136e0*/  BRA.DIV ~URZ, `(.L_x_282) ;  /* 0x000049227f007947 */ /* 0x000fea000b800000 */
[----:B--234-:R2:W3:Y:S02]  /*136f0*/  SHFL.IDX PT, R4, R13, RZ, 0x181f ;  /* 0x00181fff0d047589 */ /* 0x01c4e400000e0000 */
.L_x_353:
[----:B------:R-:W-:Y:S05]  /*13700*/  BRA.DIV ~URZ, `(.L_x_283) ;  /* 0x000049727f007947 */ /* 0x000fea000b800000 */
[----:B------:R4:W2:Y:S02]  /*13710*/  SHFL.IDX PT, R0, R14, RZ, 0x181f ;  /* 0x00181fff0e007589 */ /* 0x0008a400000e0000 */
.L_x_354:
[----:B------:R-:W-:Y:S01]  /*13720*/  ISETP.GE.AND P0, PT, R5, R12, PT ;  /* 0x0000000c0500720c */ /* 0x000fe20003f06270 */
[----:B------:R-:W-:-:S12]  /*13730*/  BSSY B0, `(.L_x_284) ;  /* 0x0000012000007945 */ /* 0x000fd80003800000 */
[----:B------:R-:W-:Y:S05]  /*13740*/  @P0 BRA `(.L_x_285) ;  /* 0x0000010000000947 */ /* 0x000fea0003800000 */
[----:B------:R-:W-:Y:S02]  /*13750*/  ISETP.GE.AND P3, PT, R132, c[0x0][0x3c8], PT ;  /* 0x0000f20084007a0c */ /* 0x000fe40003f66270 */
[----:B------:R-:W-:Y:S02]  /*13760*/  ISETP.GE.AND P2, PT, R135, c[0x0][0x3c8], PT ;  /* 0x0000f20087007a0c */ /* 0x000fe40003f46270 */
[----:B------:R-:W-:Y:S02]  /*13770*/  ISETP.GE.AND P1, PT, R199, c[0x0][0x3c8], PT ;  /* 0x0000f200c7007a0c */ /* 0x000fe40003f26270 */
[----:B------:R-:W-:-:S07]  /*13780*/  ISETP.GE.AND P0, PT, R200, c[0x0][0x3c8], PT ;  /* 0x0000f200c8007a0c */ /* 0x000fce0003f06270 */
[-C--:B--2---:R-:W-:Y:S02]  /*13790*/  @!P3 LEA R10, P4, R132, R0.reuse, 0x1 ;  /* 0x00000000840ab211 */ /* 0x084fe400078808ff */
[-C--:B------:R-:W-:Y:S02]  /*137a0*/  @!P2 LEA R8, P6, R204, R0.reuse, 0x1 ;  /* 0x00000000cc08a211 */ /* 0x080fe400078c08ff */
[C---:B------:R-:W-:Y:S02]  /*137b0*/  @!P1 LEA R6, P5, R199.reuse, R0, 0x1 ;  /* 0x00000000c7069211 */ /* 0x040fe400078a08ff */
[----:B---3--:R-:W-:Y:S02]  /*137c0*/  @!P3 LEA.HI.X R11, R132, R4, R133, 0x1, P4 ;  /* 0x00000004840bb211 */ /* 0x008fe400020f0c85 */
[----:B------:R-:W-:Y:S02]  /*137d0*/  @!P0 LEA R2, P4, R200, R0, 0x1 ;  /* 0x00000000c8028211 */ /* 0x000fe400078808ff */
[-C--:B------:R-:W-:Y:S01]  /*137e0*/  @!P2 LEA.HI.X R9, R204, R4.reuse, R209, 0x1, P6 ;  /* 0x00000004cc09a211 */ /* 0x080fe200030f0cd1 */
[----:B------:R2:W-:Y:S01]  /*137f0*/  @!P3 ST.E.128 [R10.64], R28 ;  /* 0x0000001c0a00b985 */ /* 0x0005e2000c101d08 */
[----:B------:R-:W-:-:S02]  /*13800*/  @!P1 LEA.HI.X R7, R199, R4, R211, 0x1, P5 ;  /* 0x00000004c7079211 */ /* 0x000fc400028f0cd3 */
[----:B------:R-:W-:Y:S01]  /*13810*/  @!P0 LEA.HI.X R3, R200, R4, R210, 0x1, P4 ;  /* 0x00000004c8038211 */ /* 0x000fe200020f0cd2 */
[----:B-1----:R2:W-:Y:S04]  /*13820*/  @!P2 ST.E.128 [R8.64], R24 ;  /* 0x000000180800a985 */ /* 0x0025e8000c101d08 */
[----:B------:R2:W-:Y:S04]  /*13830*/  @!P1 ST.E.128 [R6.64], R20 ;  /* 0x0000001406009985 */ /* 0x0005e8000c101d08 */
[----:B------:R2:W-:Y:S02]  /*13840*/  @!P0 ST.E.128 [R2.64], R16 ;  /* 0x0000001002008985 */ /* 0x0005e4000c101d08 */
.L_x_285:
[----:B------:R-:W-:Y:S05]  /*13850*/  BSYNC B0 ;  /* 0x0000000000007941 */ /* 0x000fea0003800000 */
.L_x_284:
[----:B------:R-:W-:Y:S05]  /*13860*/  BRA.DIV ~URZ, `(.L_x_286) ;  /* 0x000048827f007947 */ /* 0x000fea000b800000 */
[----:B---3--:R3:W4:Y:S04]  /*13870*/  SHFL.IDX PT, R4, R13, 0x1, 0x181f ;  /* 0x00381f000d047f89 */ /* 0x00872800000e0000 */
[----:B--2---:R3:W2:Y:S02]  /*13880*/  SHFL.IDX PT, R0, R14, 0x1, 0x181f ;  /* 0x00381f000e007f89 */ /* 0x0046a400000e0000 */
.L_x_355:
[----:B------:R-:W-:Y:S01]  /*13890*/  IADD3 R2, R5, 0x20, RZ ;  /* 0x0000002005027810 */ /* 0x000fe20007ffe0ff */
[----:B------:R-:W-:Y:S03]  /*138a0*/  BSSY B0, `(.L_x_287) ;  /* 0x0000013000007945 */ /* 0x000fe60003800000 */
[----:B------:R-:W-:-:S13]  /*138b0*/  ISETP.GE.AND P0, PT, R2, R12, PT ;  /* 0x0000000c0200720c */ /* 0x000fda0003f06270 */
        /* <DEDUP_REMOVED lines=8> */
[----:B----4-:R-:W-:Y:S02]  /*13940*/  @!P3 LEA.HI.X R11, R132, R4, R133, 0x1, P4 ;  /* 0x00000004840bb211 */ /* 0x010fe400020f0c85 */
        /* <DEDUP_REMOVED lines=8> */
.L_x_288:
[----:B------:R-:W-:Y:S05]  /*139d0*/  BSYNC B0 ;  /* 0x0000000000007941 */ /* 0x000fea0003800000 */
.L_x_287:
[----:B------:R-:W-:Y:S05]  /*139e0*/  BRA.DIV ~URZ, `(.L_x_289) ;  /* 0x000047d27f007947 */ /* 0x000fea000b800000 */
[----:B----4-:R4:W3:Y:S02]  /*139f0*/  SHFL.IDX PT, R4, R13, 0x2, 0x181f ;  /* 0x00581f000d047f89 */ /* 0x0108e400000e0000 */
.L_x_356:
[----:B------:R-:W-:Y:S05]  /*13a00*/  BRA.DIV ~URZ, `(.L_x_290) ;  /* 0x000048227f007947 */ /* 0x000fea000b800000 */
[----:B--2---:R2:W4:Y:S02]  /*13a10*/  SHFL.IDX PT, R0, R14, 0x2, 0x181f ;  /* 0x00581f000e007f89 */ /* 0x00452400000e0000 */
.L_x_357:
        /* <DEDUP_REMOVED lines=8> */
[-C--:B----4-:R-:W-:Y:S02]  /*13aa0*/  @!P3 LEA R10, P4, R132, R0.reuse, 0x1 ;  /* 0x00000000840ab211 */ /* 0x090fe400078808ff */
        /* <DEDUP_REMOVED lines=11> */
.L_x_292:
[----:B------:R-:W-:Y:S05]  /*13b60*/  BSYNC B0 ;  /* 0x0000000000007941 */ /* 0x000fea0003800000 */
.L_x_291:
[----:B------:R-:W-:Y:S05]  /*13b70*/  BRA.DIV ~URZ, `(.L_x_293) ;  /* 0x000047227f007947 */ /* 0x000fea000b800000 */
[----:B---3--:R3:W2:Y:S04]  /*13b80*/  SHFL.IDX PT, R4, R13, 0x3, 0x181f ;  /* 0x00781f000d047f89 */ /* 0x0086a800000e0000 */
[----:B----4-:R3:W4:Y:S02]  /*13b90*/  SHFL.IDX PT, R0, R14, 0x3, 0x181f ;  /* 0x00781f000e007f89 */ /* 0x01072400000e0000 */
.L_x_358:
[----:B------:R-:W-:-:S04]  /*13ba0*/  IADD3 R2, R5, 0x60, RZ ;  /* 0x0000006005027810 */ /* 0x000fc80007ffe0ff */
[----:B------:R-:W-:-:S13]  /*13bb0*/  ISETP.GE.AND P0, PT, R2, R12, PT ;  /* 0x0000000c0200720c */ /* 0x000fda0003f06270 */
[----:B------:R-:W-:Y:S05]  /*13bc0*/  @P0 BRA `(.L_x_294) ;  /* 0x00002bf000000947 */ /* 0x000fea0003800000 */
[----:B------:R-:W-:Y:S02]  /*13bd0*/  ISETP.GE.AND P2, PT, R132, c[0x0][0x3c8], PT ;  /* 0x0000f20084007a0c */ /* 0x000fe40003f46270 */
[----:B------:R-:W-:Y:S02]  /*13be0*/  ISETP.GE.AND P1, PT, R135, c[0x0][0x3c8], PT ;  /* 0x0000f20087007a0c */ /* 0x000fe40003f26270 */
[----:B------:R-:W-:-:S09]  /*13bf0*/  ISETP.GE.AND P0, PT, R199, c[0x0][0x3c8], PT ;  /* 0x0000f200c7007a0c */ /* 0x000fd20003f06270 */
[-C--:B----4-:R-:W-:Y:S02]  /*13c00*/  @!P2 LEA R8, P5, R132, R0.reuse, 0x1 ;  /* 0x000000008408a211 */ /* 0x090fe400078a08ff */
[-C--:B------:R-:W-:Y:S02]  /*13c10*/  @!P1 LEA R6, P4, R204, R0.reuse, 0x1 ;  /* 0x00000000cc069211 */ /* 0x080fe400078808ff */
[C---:B------:R-:W-:Y:S02]  /*13c20*/  @!P0 LEA R2, P3, R199.reuse, R0, 0x1 ;  /* 0x00000000c7028211 */ /* 0x040fe400078608ff */
[-C--:B--2---:R-:W-:Y:S02]  /*13c30*/  @!P2 LEA.HI.X R9, R132, R4.reuse, R133, 0x1, P5 ;  /* 0x000000048409a211 */ /* 0x084fe400028f0c85 */
[-C--:B------:R-:W-:Y:S02]  /*13c40*/  @!P1 LEA.HI.X R7, R204, R4.reuse, R209, 0x1, P4 ;  /* 0x00000004cc079211 */ /* 0x080fe400020f0cd1 */
[----:B------:R-:W-:Y:S01]  /*13c50*/  @!P0 LEA.HI.X R3, R199, R4, R211, 0x1, P3 ;  /* 0x00000004c7038211 */ /* 0x000fe200018f0cd3 */
[----:B-1----:R1:W-:Y:S04]  /*13c60*/  @!P2 ST.E.128 [R8.64], R76 ;  /* 0x0000004c0800a985 */ /* 0x0023e8000c101d08 */
[----:B------:R1:W-:Y:S04]  /*13c70*/  @!P1 ST.E.128 [R6.64], R72 ;  /* 0x0000004806009985 */ /* 0x0003e8000c101d08 */
[----:B------:R1:W-:Y:S01]  /*13c80*/  @!P0 ST.E.128 [R2.64], R68 ;  /* 0x0000004402008985 */ /* 0x0003e2000c101d08 */
[----:B------:R-:W-:-:S13]  /*13c90*/  ISETP.GE.AND P0, PT, R200, c[0x0][0x3c8], PT ;  /* 0x0000f200c8007a0c */ /* 0x000fda0003f06270 */
[----:B------:R-:W-:Y:S05]  /*13ca0*/  @P0 BRA `(.L_x_294) ;  /* 0x00002b1000000947 */ /* 0x000fea0003800000 */
[----:B-1----:R-:W-:-:S04]  /*13cb0*/  LEA R2, P0, R200, R0, 0x1 ;  /* 0x00000000c8027211 */ /* 0x002fc800078008ff */
[----:B------:R-:W-:-:S05]  /*13cc0*/  LEA.HI.X R3, R200, R4, R210, 0x1, P0 ;  /* 0x00000004c8037211 */ /* 0x000fca00000f0cd2 */
[----:B------:R1:W-:Y:S01]  /*13cd0*/  ST.E.128 [R2.64], R64 ;  /* 0x0000004002007985 */ /* 0x0003e2000c101d08 */
[----:B------:R-:W-:Y:S05]  /*13ce0*/  BRA `(.L_x_294) ;  /* 0x00002ad000007947 */ /* 0x000fea0003800000 */
.L_x_281:
[----:B------:R-:W-:Y:S02]  /*13cf0*/  IMAD R11, R11, c[0x0][0x408], RZ ;  /* 0x000102000b0b7a24 */ /* 0x000fe400078e02ff */
[----:B-1----:R-:W-:-:S04]  /*13d00*/  IMAD.WIDE.U32 R6, R2, c[0x0][0x408], RZ ;  /* 0x0001020002067a25 */ /* 0x002fc800078e00ff */
[----:B------:R-:W-:Y:S01]  /*13d10*/  IMAD R11, R2, c[0x0][0x40c], R11 ;  /* 0x00010300020b7a24 */ /* 0x000fe200078e020b */
[----:B------:R-:W-:-:S04]  /*13d20*/  SHF.R.S32.HI R2, RZ, 0x1f, R0 ;  /* 0x0000001fff027819 */ /* 0x000fc80000011400 */
[----:B------:R-:W-:Y:S01]  /*13d30*/  IADD3 R7, R7, R11, RZ ;  /* 0x0000000b07077210 */ /* 0x000fe20007ffe0ff */
[----:B------:R-:W-:-:S04]  /*13d40*/  IMAD R2, R2, c[0x0][0x440], RZ ;  /* 0x0001100002027a24 */ /* 0x000fc800078e02ff */
[----:B------:R-:W-:-:S04]  /*13d50*/  IMAD.WIDE.U32 R6, R4, c[0x0][0x438], R6 ;  /* 0x00010e0004067a25 */ /* 0x000fc800078e0006 */
[----:B------:R-:W-:Y:S01]  /*13d60*/  IMAD R5, R4, c[0x0][0x43c], R7 ;  /* 0x00010f0004057a24 */ /* 0x000fe200078e0207 */
[----:B------:R-:W-:-:S05]  /*13d70*/  MOV R4, R6 ;  /* 0x0000000600047202 */ /* 0x000fca0000000f00 */
[----:B------:R-:W-:-:S04]  /*13d80*/  IMAD.WIDE.U32 R4, R0, c[0x0][0x440], R4 ;  /* 0x0001100000047a25 */ /* 0x000fc800078e0004 */
[----:B------:R-:W-:Y:S02]  /*13d90*/  IMAD R0, R0, c[0x0][0x444], R2 ;  /* 0x0001110000007a24 */ /* 0x000fe400078e0202 */
[----:B------:R-:W-:-:S03]  /*13da0*/  @P3 IMAD.HI.U32 R2, R3, c[0x0][0x4ec], RZ ;  /* 0x00013b0003023a27 */ /* 0x000fc600078e00ff */
[----:B------:R-:W-:Y:S02]  /*13db0*/  IADD3 R5, R5, R0, RZ ;  /* 0x0000000005057210 */ /* 0x000fe40007ffe0ff */
[----:B------:R-:W-:Y:S02]  /*13dc0*/  MOV R0, R3 ;  /* 0x0000000300007202 */ /* 0x000fe40000000f00 */
[----:B------:R-:W-:Y:S01]  /*13dd0*/  @P3 SHF.R.U32.HI R0, RZ, c[0x0][0x4f0], R2 ;  /* 0x00013c00ff003a19 */ /* 0x000fe20000011602 */
[----:B------:R-:W-:-:S03]  /*13de0*/  IMAD.WIDE.U32 R4, R245, c[0x0][0x448], R4 ;  /* 0x00011200f5047a25 */ /* 0x000fc600078e0004 */
[----:B------:R-:W-:Y:S01]  /*13df0*/  SHF.R.S32.HI R2, RZ, 0x1f, R0 ;  /* 0x0000001fff027819 */ /* 0x000fe20000011400 */
[----:B------:R-:W-:Y:S01]  /*13e00*/  IMAD R5, R245, c[0x0][0x44c], R5 ;  /* 0x00011300f5057a24 */ /* 0x000fe200078e0205 */
[----:B------:R-:W-:-:S03]  /*13e10*/  IADD3 R6, -R0, RZ, RZ ;  /* 0x000000ff00067210 */ /* 0x000fc60007ffe1ff */
[----:B------:R-:W-:Y:S02]  /*13e20*/  IMAD R7, R2, c[0x0][0x430], RZ ;  /* 0x00010c0002077a24 */ /* 0x000fe400078e02ff */
[----:B------:R-:W-:Y:S02]  /*13e30*/  IMAD R6, R6, c[0x0][0x4e8], R3 ;  /* 0x00013a0006067a24 */ /* 0x000fe400078e0203 */
[----:B------:R-:W-:-:S04]  /*13e40*/  IMAD.WIDE.U32 R2, R0, c[0x0][0x430], R4 ;  /* 0x00010c0000027a25 */ /* 0x000fc800078e0004 */
[----:B------:R-:W-:-:S05]  /*13e50*/  IMAD R0, R0, c[0x0][0x434], R7 ;  /* 0x00010d0000007a24 */ /* 0x000fca00078e0207 */
[----:B------:R-:W-:Y:S02]  /*13e60*/  IADD3 R3, R3, R0, RZ ;  /* 0x0000000003037210 */ /* 0x000fe40007ffe0ff */
[----:B------:R-:W-:-:S03]  /*13e70*/  SHF.R.S32.HI R0, RZ, 0x1f, R6 ;  /* 0x0000001fff007819 */ /* 0x000fc60000011406 */
[----:B------:R-:W-:-:S04]  /*13e80*/  IMAD.WIDE.U32 R2, R6, c[0x0][0x428], R2 ;  /* 0x00010a0006027a25 */ /* 0x000fc800078e0002 */
[----:B------:R-:W-:Y:S01]  /*13e90*/  IMAD R0, R0, c[0x0][0x428], RZ ;  /* 0x00010a0000007a24 */ /* 0x000fe200078e02ff */
[----:B------:R-:W-:-:S03]  /*13ea0*/  LEA R12, P1, R2, c[0x0][0x400], 0x2 ;  /* 0x00010000020c7a11 */ /* 0x000fc600078210ff */
[----:B------:R-:W-:-:S05]  /*13eb0*/  IMAD R6, R6, c[0x0][0x42c], R0 ;  /* 0x00010b0006067a24 */ /* 0x000fca00078e0200 */
[----:B------:R-:W-:-:S04]  /*13ec0*/  IADD3 R6, R3, R6, RZ ;  /* 0x0000000603067210 */ /* 0x000fc80007ffe0ff */
[----:B------:R-:W-:Y:S01]  /*13ed0*/  LEA.HI.X R5, R2, c[0x0][0x404], R6, 0x2, P1 ;  /* 0x0001010002057a11 */ /* 0x000fe200008f1406 */
[----:B------:R-:W-:Y:S05]  /*13ee0*/  BRA.DIV ~URZ, `(.L_x_295) ;  /* 0x000044827f007947 */ /* 0x000fea000b800000 */
[----:B------:R1:W2:Y:S02]  /*13ef0*/  SHFL.IDX PT, R4, R5, RZ, 0x1c1f ;  /* 0x001c1fff05047589 */ /* 0x0002a400000e0000 */
.L_x_359:
[----:B------:R-:W-:Y:S05]  /*13f00*/  BRA.DIV ~URZ, `(.L_x_296) ;  /* 0x000044d27f007947 */ /* 0x000fea000b800000 */
[----:B------:R3:W4:Y:S02]  /*13f10*/  SHFL.IDX PT, R0, R12, RZ, 0x1c1f ;  /* 0x001c1fff0c007589 */ /* 0x00072400000e0000 */
.L_x_360:
[----:B------:R-:W-:Y:S01]  /*13f20*/  BSSY B0, `(.L_x_297) ;  /* 0x00000d4000007945 */ /* 0x000fe20003800000 */
[----:B------:R-:W-:Y:S05]  /*13f30*/  @P0 BRA `(.L_x_298) ;  /* 0x00000d2000000947 */ /* 0x000fea0003800000 */
[C---:B------:R-:W-:Y:S02]  /*13f40*/  ISETP.GE.AND P0, PT, R248.reuse, c[0x0][0x3c8], PT ;  /* 0x0000f200f8007a0c */ /* 0x040fe40003f06270 */
[C---:B------:R-:W-:Y:S02]  /*13f50*/  IADD3 R8, R248.reuse, 0x8, RZ ;  /* 0x00000008f8087810 */ /* 0x040fe40007ffe0ff */
[C---:B------:R-:W-:Y:S02]  /*13f60*/  IADD3 R9, R248.reuse, 0x8, RZ ;  /* 0x00000008f8097810 */ /* 0x040fe40007ffe0ff */
[----:B------:R-:W-:Y:S02]  /*13f70*/  IADD3 R7, R248, 0x10, RZ ;  /* 0x00000010f8077810 */ /* 0x000fe40007ffe0ff */
[----:B------:R-:W-:-:S02]  /*13f80*/  SHF.R.S32.HI R9, RZ, 0x1f, R9 ;  /* 0x0000001fff097819 */ /* 0x000fc40000011409 */
[C---:B------:R-:W-:Y:S02]  /*13f90*/  IADD3 R6, R248.reuse, 0x18, RZ ;  /* 0x00000018f8067810 */ /* 0x040fe40007ffe0ff */
[----:B------:R-:W-:Y:S01]  /*13fa0*/  IADD3 R14, R248, 0x60, RZ ;  /* 0x00000060f80e7810 */ /* 0x000fe20007ffe0ff */
[----:B----4-:R-:W-:Y:S01]  /*13fb0*/  @!P0 IMAD.MOV.U32 R2, RZ, RZ, R0 ;  /* 0x000000ffff028224 */ /* 0x010fe200078e0000 */
[----:B------:R-:W-:Y:S01]  /*13fc0*/  ISETP.GE.AND P2, PT, R6, c[0x0][0x3c8], PT ;  /* 0x0000f20006007a0c */ /* 0x000fe20003f46270 */
[----:B--2---:R-:W-:Y:S01]  /*13fd0*/  @!P0 IMAD.MOV.U32 R3, RZ, RZ, R4 ;  /* 0x000000ffff038224 */ /* 0x004fe200078e0004 */
[----:B------:R-:W-:Y:S02]  /*13fe0*/  ISETP.GE.AND P3, PT, R14, c[0x0][0x3c8], PT ;  /* 0x0000f2000e007a0c */ /* 0x000fe40003f66270 */
[C---:B------:R-:W-:Y:S01]  /*13ff0*/  IADD3 R10, R248.reuse, 0x70, RZ ;  /* 0x00000070f80a7810 */ /* 0x040fe20007ffe0ff */
[C---:B------:R-:W-:Y:S01]  /*14000*/  @!P0 IMAD.WIDE R2, R248.reuse, 0x4, R2 ;  /* 0x00000004f8028825 */ /* 0x040fe200078e0202 */
[----:B------:R-:W-:-:S02]  /*14010*/  IADD3 R15, R248, 0x60, RZ ;  /* 0x00000060f80f7810 */ /* 0x000fc40007ffe0ff */
[----:B------:R-:W-:Y:S02]  /*14020*/  ISETP.GE.AND P4, PT, R10, c[0x0][0x3c8], PT ;  /* 0x0000f2000a007a0c */ /* 0x000fe40003f86270 */
[----:B------:R2:W-:Y:S01]  /*14030*/  @!P0 ST.E.64 [R2.64], R136 ;  /* 0x0000008802008985 */ /* 0x0005e2000c101b08 */
[----:B------:R-:W-:Y:S02]  /*14040*/  ISETP.GE.AND P0, PT, R8, c[0x0][0x3c8], PT ;  /* 0x0000f20008007a0c */ /* 0x000fe40003f06270 */
[----:B------:R-:W-:Y:S02]  /*14050*/  SHF.R.S32.HI R15, RZ, 0x1f, R15 ;  /* 0x0000001fff0f7819 */ /* 0x000fe4000001140f */
[C---:B------:R-:W-:Y:S02]  /*14060*/  IADD3 R11, R248.reuse, 0x68, RZ ;  /* 0x00000068f80b7810 */ /* 0x040fe40007ffe0ff */
[----:B------:R-:W-:Y:S02]  /*14070*/  IADD3 R16, R248, 0xa0, RZ ;  /* 0x000000a0f8107810 */ /* 0x000fe40007ffe0ff */
[----:B------:R-:W-:-:S02]  /*14080*/  SHF.R.S32.HI R11, RZ, 0x1f, R11 ;  /* 0x0000001fff0b7819 */ /* 0x000fc4000001140b */
[----:B------:R-:W-:-:S03]  /*14090*/  SHF.R.S32.HI R16, RZ, 0x1f, R16 ;  /* 0x0000001fff107819 */ /* 0x000fc60000011410 */
[----:B--2---:R-:W-:-:S04]  /*140a0*/  @!P0 LEA R2, P1, R8, R0, 0x2 ;  /* 0x0000000008028211 */ /* 0x004fc800078210ff */
[----:B------:R-:W-:Y:S02]  /*140b0*/  @!P0 LEA.HI.X R3, R8, R4, R9, 0x2, P1 ;  /* 0x0000000408038211 */ /* 0x000fe400008f1409 */
[C---:B------:R-:W-:Y:S02]  /*140c0*/  IADD3 R8, R248.reuse, 0x10, RZ ;  /* 0x00000010f8087810 */ /* 0x040fe40007ffe0ff */
[----:B------:R-:W-:Y:S01]  /*140d0*/  IADD3 R9, R248, 0x30, RZ ;  /* 0x00000030f8097810 */ /* 0x000fe20007ffe0ff */
[----:B------:R2:W-:Y:S01]  /*140e0*/  @!P0 ST.E.64 [R2.64], R152 ;  /* 0x0000009802008985 */ /* 0x0005e2000c101b08 */
[----:B------:R-:W-:Y:S02]  /*140f0*/  ISETP.GE.AND P0, PT, R7, c[0x0][0x3c8], PT ;  /* 0x0000f20007007a0c */ /* 0x000fe40003f06270 */
[----:B------:R-:W-:Y:S02]  /*14100*/  SHF.R.S32.HI R8, RZ, 0x1f, R8 ;  /* 0x0000001fff087819 */ /* 0x000fe40000011408 */
[----:B------:R-:W-:-:S09]  /*14110*/  SHF.R.S32.HI R9, RZ, 0x1f, R9 ;  /* 0x0000001fff097819 */ /* 0x000fd20000011409 */
[----:B--2---:R-:W-:-:S04]  /*14120*/  @!P0 LEA R2, P1, R7, R0, 0x2 ;  /* 0x0000000007028211 */ /* 0x004fc800078210ff */
[----:B------:R-:W-:Y:S02]  /*14130*/  @!P0 LEA.HI.X R3, R7, R4, R8, 0x2, P1 ;  /* 0x0000000407038211 */ /* 0x000fe400008f1408 */
[C---:B------:R-:W-:Y:S02]  /*14140*/  IADD3 R7, R248.reuse, 0x18, RZ ;  /* 0x00000018f8077810 */ /* 0x040fe40007ffe0ff */
[----:B------:R-:W-:Y:S01]  /*14150*/  ISETP.GE.AND P1, PT, R247, c[0x0][0x3c8], PT ;  /* 0x0000f200f7007a0c */ /* 0x000fe20003f26270 */
[----:B------:R2:W-:Y:S01]  /*14160*/  @!P0 ST.E.64 [R2.64], R148 ;  /* 0x0000009402008985 */ /* 0x0005e2000c101b08 */
[----:B------:R-:W-:Y:S02]  /*14170*/  SHF.R.S32.HI R7, RZ, 0x1f, R7 ;  /* 0x0000001fff077819 */ /* 0x000fe40000011407 */
[----:B------:R-:W-:Y:S02]  /*14180*/  IADD3 R8, R248, 0x30, RZ ;  /* 0x00000030f8087810 */ /* 0x000fe40007ffe0ff */
[----:B--2---:R-:W-:-:S04]  /*14190*/  @!P2 LEA R2, P0, R6, R0, 0x2 ;  /* 0x000000000602a211 */ /* 0x004fc800078010ff */
[----:B------:R-:W-:Y:S02]  /*141a0*/  @!P2 LEA.HI.X R3, R6, R4, R7, 0x2, P0 ;  /* 0x000000040603a211 */ /* 0x000fe400000f1407 */
[----:B------:R-:W-:Y:S02]  /*141b0*/  SHF.R.S32.HI R6, RZ, 0x1f, R247 ;  /* 0x0000001fff067819 */ /* 0x000fe400000114f7 */
[----:B------:R-:W-:Y:S01]  /*141c0*/  IADD3 R7, R248, 0x38, RZ ;  /* 0x00000038f8077810 */ /* 0x000fe20007ffe0ff */
[----:B------:R2:W-:Y:S01]  /*141d0*/  @!P2 ST.E.64 [R2.64], R144 ;  /* 0x000000900200a985 */ /* 0x0005e2000c101b08 */
[----:B------:R-:W-:Y:S02]  /*141e0*/  ISETP.GE.AND P2, PT, R246, c[0x0][0x3c8], PT ;  /* 0x0000f200f6007a0c */ /* 0x000fe40003f46270 */
[----:B--2---:R-:W-:-:S04]  /*141f0*/  @!P1 LEA R2, P0, R247, R0, 0x2 ;  /* 0x00000000f7029211 */ /* 0x004fc800078010ff */
[----:B------:R-:W-:Y:S02]  /*14200*/  @!P1 LEA.HI.X R3, R247, R4, R6, 0x2, P0 ;  /* 0x00000004f7039211 */ /* 0x000fe400000f1406 */
[----:B------:R-:W-:-:S03]  /*14210*/  SHF.R.S32.HI R6, RZ, 0x1f, R246 ;  /* 0x0000001fff067819 */ /* 0x000fc600000114f6 */
[----:B------:R2:W-:Y:S01]  /*14220*/  @!P1 ST.E.64 [R2.64], R156 ;  /* 0x0000009c02009985 */ /* 0x0005e2000c101b08 */
[----:B------:R-:W-:Y:S02]  /*14230*/  ISETP.GE.AND P1, PT, R8, c[0x0][0x3c8], PT ;  /* 0x0000f20008007a0c */ /* 0x000fe40003f26270 */
[----:B--2---:R-:W-:-:S04]  /*14240*/  @!P2 LEA R2, P0, R246, R0, 0x2 ;  /* 0x00000000f602a211 */ /* 0x004fc800078010ff */
[----:B------:R-:W-:Y:S02]  /*14250*/  @!P2 LEA.HI.X R3, R246, R4, R6, 0x2, P0 ;  /* 0x00000004f603a211 */ /* 0x000fe400000f1406 */
[----:B------:R-:W-:-:S03]  /*14260*/  IADD3 R6, R248, 0x40, RZ ;  /* 0x00000040f8067810 */ /* 0x000fc60007ffe0ff */
[----:B------:R2:W-:Y:S01]  /*14270*/  @!P2 ST.E.64 [R2.64], R24 ;  /* 0x000000180200a985 */ /* 0x0005e2000c101b08 */
[----:B------:R-:W-:Y:S02]  /*14280*/  ISETP.GE.AND P2, PT, R7, c[0x0][0x3c8], PT ;  /* 0x0000f20007007a0c */ /* 0x000fe40003f46270 */
[----:B--2---:R-:W-:-:S04]  /*14290*/  @!P1 LEA R2, P0, R8, R0, 0x2 ;  /* 0x0000000008029211 */ /* 0x004fc800078010ff */
[----:B------:R-:W-:Y:S02]  /*142a0*/  @!P1 LEA.HI.X R3, R8, R4, R9, 0x2, P0 ;  /* 0x0000000408039211 */ /* 0x000fe400000f1409 */
[C---:B------:R-:W-:Y:S02]  /*142b0*/  IADD3 R9, R248.reuse, 0x38, RZ ;  /* 0x00000038f8097810 */ /* 0x040fe40007ffe0ff */
[----:B------:R-:W-:Y:S01]  /*142c0*/  IADD3 R8, R248, 0x48, RZ ;  /* 0x00000048f8087810 */ /* 0x000fe20007ffe0ff */
[----:B------:R2:W-:Y:S01]  /*142d0*/  @!P1 ST.E.64 [R2.64], R28 ;  /* 0x0000001c02009985 */ /* 0x0005e2000c101b08 */
[----:B------:R-:W-:Y:S02]  /*142e0*/  SHF.R.S32.HI R9, RZ, 0x1f, R9 ;  /* 0x0000001fff097819 */ /* 0x000fe40000011409 */
[----:B------:R-:W-:Y:S02]  /*142f0*/  ISETP.GE.AND P1, PT, R6, c[0x0][0x3c8], PT ;  /* 0x0000f20006007a0c */ /* 0x000fe40003f26270 */
[----:B--2---:R-:W-:-:S04]  /*14300*/  @!P2 LEA R2, P0, R7, R0, 0x2 ;  /* 0x000000000702a211 */ /* 0x004fc800078010ff */
[----:B------:R-:W-:Y:S02]  /*14310*/  @!P2 LEA.HI.X R3, R7, R4, R9, 0x2, P0 ;  /* 0x000000040703a211 */ /* 0x000fe400000f1409 */
[C---:B------:R-:W-:Y:S02]  /*14320*/  IADD3 R9, R248.reuse, 0x40, RZ ;  /* 0x00000040f8097810 */ /* 0x040fe40007ffe0ff */
[----:B------:R-:W-:Y:S01]  /*14330*/  IADD3 R7, R248, 0x50, RZ ;  /* 0x00000050f8077810 */ /* 0x000fe20007ffe0ff */
[----:B------:R2:W-:Y:S01]  /*14340*/  @!P2 ST.E.64 [R2.64], R32 ;  /* 0x000000200200a985 */ /* 0x0005e2000c101b08 */
[----:B------:R-:W-:Y:S02]  /*14350*/  ISETP.GE.AND P2, PT, R8, c[0x0][0x3c8], PT ;  /* 0x0000f20008007a0c */ /* 0x000fe40003f46270 */
[----:B------:R-:W-:Y:S02]  /*14360*/  SHF.R.S32.HI R9, RZ, 0x1f, R9 ;  /* 0x0000001fff097819 */ /* 0x000fe40000011409 */
        /* <DEDUP_REMOVED lines=23> */
[----:B------:R-:W-:-:S03]  /*144e0*/  @!P3 LEA R6, P5, R14, R0, 0x2 ;  /* 0x000000000e06b211 */ /* 0x000fc600078a10ff */
[----:B------:R2:W-:Y:S01]  /*144f0*/  @!P2 ST.E.64 [R2.64], R48 ;  /* 0x000000300200a985 */ /* 0x0005e2000c101b08 */
[----:B------:R-:W-:Y:S02]  /*14500*/  @!P3 LEA.HI.X R7, R14, R4, R15, 0x2, P5 ;  /* 0x000000040e07b211 */ /* 0x000fe400028f140f */
[----:B------:R-:W-:Y:S02]  /*14510*/  ISETP.GE.AND P2, PT, R8, c[0x0][0x3c8], PT ;  /* 0x0000f20008007a0c */ /* 0x000fe40003f46270 */
[C---:B------:R-:W-:Y:S01]  /*14520*/  IADD3 R14, R248.reuse, 0x80, RZ ;  /* 0x00000080f80e7810 */ /* 0x040fe20007ffe0ff */
[----:B------:R4:W-:Y:S01]  /*14530*/  @!P3 ST.E.64 [R6.64], R52 ;  /* 0x000000340600b985 */ /* 0x0009e2000c101b08 */
[----:B------:R-:W-:Y:S02]  /*14540*/  IADD3 R15, R248, 0x70, RZ ;  /* 0x00000070f80f7810 */ /* 0x000fe40007ffe0ff */
[----:B------:R-:W-:Y:S02]  /*14550*/  ISETP.GE.AND P3, PT, R14, c[0x0][0x3c8], PT ;  /* 0x0000f2000e007a0c */ /* 0x000fe40003f66270 */
[----:B------:R-:W-:-:S02]  /*14560*/  SHF.R.S32.HI R15, RZ, 0x1f, R15 ;  /* 0x0000001fff0f7819 */ /* 0x000fc4000001140f */
[----:B--2---:R-:W-:-:S04]  /*14570*/  @!P1 LEA R2, P0, R9, R0, 0x2 ;  /* 0x0000000009029211 */ /* 0x004fc800078010ff */
[----:B------:R-:W-:Y:S02]  /*14580*/  @!P1 LEA.HI.X R3, R9, R4, R11, 0x2, P0 ;  /* 0x0000000409039211 */ /* 0x000fe400000f140b */
[----:B----4-:R-:W-:Y:S02]  /*14590*/  @!P4 LEA R6, P5, R10, R0, 0x2 ;  /* 0x000000000a06c211 */ /* 0x010fe400078a10ff */
[C---:B------:R-:W-:Y:S01]  /*145a0*/  IADD3 R9, R248.reuse, 0x88, RZ ;  /* 0x00000088f8097810 */ /* 0x040fe20007ffe0ff */
[----:B------:R2:W-:Y:S01]  /*145b0*/  @!P1 ST.E.64 [R2.64], R56 ;  /* 0x0000003802009985 */ /* 0x0005e2000c101b08 */
[----:B------:R-:W-:Y:S02]  /*145c0*/  IADD3 R11, R248, 0x78, RZ ;  /* 0x00000078f80b7810 */ /* 0x000fe40007ffe0ff */
[----:B------:R-:W-:Y:S02]  /*145d0*/  @!P4 LEA.HI.X R7, R10, R4, R15, 0x2, P5 ;  /* 0x000000040a07c211 */ /* 0x000fe400028f140f */
[----:B------:R-:W-:-:S02]  /*145e0*/  ISETP.GE.AND P1, PT, R9, c[0x0][0x3c8], PT ;  /* 0x0000f20009007a0c */ /* 0x000fc40003f26270 */
[----:B------:R-:W-:Y:S01]  /*145f0*/  SHF.R.S32.HI R11, RZ, 0x1f, R11 ;  /* 0x0000001fff0b7819 */ /* 0x000fe2000001140b */
[----:B------:R4:W-:Y:S01]  /*14600*/  @!P4 ST.E.64 [R6.64], R60 ;  /* 0x0000003c0600c985 */ /* 0x0009e2000c101b08 */
[C---:B------:R-:W-:Y:S02]  /*14610*/  IADD3 R10, R248.reuse, 0x90, RZ ;  /* 0x00000090f80a7810 */ /* 0x040fe40007ffe0ff */
[----:B------:R-:W-:Y:S02]  /*14620*/  IADD3 R15, R248, 0x80, RZ ;  /* 0x00000080f80f7810 */ /* 0x000fe40007ffe0ff */
[----:B------:R-:W-:Y:S02]  /*14630*/  ISETP.GE.AND P4, PT, R10, c[0x0][0x3c8], PT ;  /* 0x0000f2000a007a0c */ /* 0x000fe40003f86270 */
[----:B------:R-:W-:Y:S02]  /*14640*/  SHF.R.S32.HI R15, RZ, 0x1f, R15 ;  /* 0x0000001fff0f7819 */ /* 0x000fe4000001140f */
[----:B--2---:R-:W-:-:S04]  /*14650*/  @!P2 LEA R2, P0, R8, R0, 0x2 ;  /* 0x000000000802a211 */ /* 0x004fc800078010ff */
[----:B------:R-:W-:Y:S02]  /*14660*/  @!P2 LEA.HI.X R3, R8, R4, R11, 0x2, P0 ;  /* 0x000000040803a211 */ /* 0x000fe400000f140b */
[----:B------:R-:W-:Y:S02]  /*14670*/  IADD3 R8, R248, 0x98, RZ ;  /* 0x00000098f8087810 */ /* 0x000fe40007ffe0ff */
[----:B----4-:R-:W-:Y:S01]  /*14680*/  @!P3 LEA R6, P5, R14, R0, 0x2 ;  /* 0x000000000e06b211 */ /* 0x010fe200078a10ff */
[----:B------:R2:W-:Y:S01]  /*14690*/  @!P2 ST.E.64 [R2.64], R64 ;  /* 0x000000400200a985 */ /* 0x0005e2000c101b08 */
[----:B------:R-:W-:Y:S02]  /*146a0*/  IADD3 R11, R248, 0x88, RZ ;  /* 0x00000088f80b7810 */ /* 0x000fe40007ffe0ff */
[----:B------:R-:W-:Y:S02]  /*146b0*/  @!P3 LEA.HI.X R7, R14, R4, R15, 0x2, P5 ;  /* 0x000000040e07b211 */ /* 0x000fe400028f140f */
[----:B------:R-:W-:-:S02]  /*146c0*/  ISETP.GE.AND P2, PT, R8, c[0x0][0x3c8], PT ;  /* 0x0000f20008007a0c */ /* 0x000fc40003f46270 */
[C---:B------:R-:W-:Y:S01]  /*146d0*/  IADD3 R15, R248.reuse, 0xa0, RZ ;  /* 0x000000a0f80f7810 */ /* 0x040fe20007ffe0ff */
[----:B------:R4:W-:Y:S01]  /*146e0*/  @!P3 ST.E.64 [R6.64], R68 ;  /* 0x000000440600b985 */ /* 0x0009e2000c101b08 */
[----:B------:R-:W-:Y:S02]  /*146f0*/  SHF.R.S32.HI R11, RZ, 0x1f, R11 ;  /* 0x0000001fff0b7819 */ /* 0x000fe4000001140b */
        /* <DEDUP_REMOVED lines=16> */
[----:B--2---:R-:W-:-:S04]  /*14800*/  @!P2 LEA R2, P0, R8, R0, 0x2 ;  /* 0x000000000802a211 */ /* 0x004fc800078010ff */
[----:B------:R-:W-:Y:S02]  /*14810*/  @!P2 LEA.HI.X R3, R8, R4, R11, 0x2, P0 ;  /* 0x000000040803a211 */ /* 0x000fe400000f140b */
[C---:B------:R-:W-:Y:S02]  /*14820*/  IADD3 R8, R248.reuse, 0xb8, RZ ;  /* 0x000000b8f8087810 */ /* 0x040fe40007ffe0ff */
[C---:B----4-:R-:W-:Y:S01]  /*14830*/  @!P3 LEA R6, P5, R15.reuse, R0, 0x2 ;  /* 0x000000000f06b211 */ /* 0x050fe200078a10ff */
[----:B------:R2:W-:Y:S01]  /*14840*/  @!P2 ST.E.64 [R2.64], R80 ;  /* 0x000000500200a985 */ /* 0x0005e2000c101b08 */
[----:B------:R-:W-:Y:S02]  /*14850*/  IADD3 R11, R248, 0xa8, RZ ;  /* 0x000000a8f80b7810 */ /* 0x000fe40007ffe0ff */
[----:B------:R-:W-:Y:S02]  /*14860*/  @!P3 LEA.HI.X R7, R15, R4, R16, 0x2, P5 ;  /* 0x000000040f07b211 */ /* 0x000fe400028f1410 */
[----:B------:R-:W-:-:S02]  /*14870*/  ISETP.GE.AND P2, PT, R8, c[0x0][0x3c8], PT ;  /* 0x0000f20008007a0c */ /* 0x000fc40003f46270 */
[----:B------:R-:W-:Y:S01]  /*14880*/  SHF.R.S32.HI R11, RZ, 0x1f, R11 ;  /* 0x0000001fff0b7819 */ /* 0x000fe2000001140b */
[----:B------:R4:W-:Y:S01]  /*14890*/  @!P3 ST.E.64 [R6.64], R84 ;  /* 0x000000540600b985 */ /* 0x0009e2000c101b08 */
[----:B------:R-:W-:Y:S02]  /*148a0*/  ISETP.GE.AND P3, PT, R14, c[0x0][0x3c8], PT ;  /* 0x0000f2000e007a0c */ /* 0x000fe40003f66270 */
[C---:B------:R-:W-:Y:S02]  /*148b0*/  IADD3 R16, R248.reuse, 0xb0, RZ ;  /* 0x000000b0f8107810 */ /* 0x040fe40007ffe0ff */
[----:B------:R-:W-:Y:S02]  /*148c0*/  IADD3 R15, R248, 0xc8, RZ ;  /* 0x000000c8f80f7810 */ /* 0x000fe40007ffe0ff */
[----:B------:R-:W-:Y:S02]  /*148d0*/  SHF.R.S32.HI R16, RZ, 0x1f, R16 ;  /* 0x0000001fff107819 */ /* 0x000fe40000011410 */
[----:B--2---:R-:W-:-:S04]  /*148e0*/  @!P1 LEA R2, P0, R9, R0, 0x2 ;  /* 0x0000000009029211 */ /* 0x004fc800078010ff */
[----:B------:R-:W-:Y:S02]  /*148f0*/  @!P1 LEA.HI.X R3, R9, R4, R11, 0x2, P0 ;  /* 0x0000000409039211 */ /* 0x000fe400000f140b */
[----:B------:R-:W-:Y:S02]  /*14900*/  IADD3 R9, R248, 0xb8, RZ ;  /* 0x000000b8f8097810 */ /* 0x000fe40007ffe0ff */
[C---:B----4-:R-:W-:Y:S01]  /*14910*/  @!P4 LEA R6, P5, R10.reuse, R0, 0x2 ;  /* 0x000000000a06c211 */ /* 0x050fe200078a10ff */
[----:B------:R2:W-:Y:S01]  /*14920*/  @!P1 ST.E.64 [R2.64], R88 ;  /* 0x0000005802009985 */ /* 0x0005e2000c101b08 */
[----:B------:R-:W-:Y:S02]  /*14930*/  SHF.R.S32.HI R9, RZ, 0x1f, R9 ;  /* 0x0000001fff097819 */ /* 0x000fe40000011409 */
[----:B------:R-:W-:Y:S02]  /*14940*/  @!P4 LEA.HI.X R7, R10, R4, R16, 0x2, P5 ;  /* 0x000000040a07c211 */ /* 0x000fe400028f1410 */
[----:B------:R-:W-:-:S02]  /*14950*/  IADD3 R11, R248, 0xd0, RZ ;  /* 0x000000d0f80b7810 */ /* 0x000fc40007ffe0ff */
[----:B------:R-:W-:Y:S01]  /*14960*/  ISETP.GE.AND P1, PT, R15, c[0x0][0x3c8], PT ;  /* 0x0000f2000f007a0c */ /* 0x000fe20003f26270 */
[----:B------:R4:W-:Y:S01]  /*14970*/  @!P4 ST.E.64 [R6.64], R160 ;  /* 0x000000a00600c985 */ /* 0x0009e2000c101b08 */
[C---:B------:R-:W-:Y:S02]  /*14980*/  IADD3 R16, R248.reuse, 0xc0, RZ ;  /* 0x000000c0f8107810 */ /* 0x040fe40007ffe0ff */
[----:B------:R-:W-:Y:S02]  /*14990*/  ISETP.GE.AND P6, PT, R11, c[0x0][0x3c8], PT ;  /* 0x0000f2000b007a0c */ /* 0x000fe40003fc6270 */
[----:B------:R-:W-:Y:S02]  /*149a0*/  SHF.R.S32.HI R16, RZ, 0x1f, R16 ;  /* 0x0000001fff107819 */ /* 0x000fe40000011410 */
[----:B------:R-:W-:Y:S02]  /*149b0*/  IADD3 R10, R248, 0xd8, RZ ;  /* 0x000000d8f80a7810 */ /* 0x000fe40007ffe0ff */
[----:B------:R-:W-:-:S02]  /*149c0*/  ISETP.GE.AND P4, PT, R252, c[0x0][0x3c8], PT ;  /* 0x0000f200fc007a0c */ /* 0x000fc40003f86270 */
[----:B------:R-:W-:Y:S02]  /*149d0*/  ISETP.GE.AND P5, PT, R10, c[0x0][0x3c8], PT ;  /* 0x0000f2000a007a0c */ /* 0x000fe40003fa6270 */
[----:B--2---:R-:W-:-:S04]  /*149e0*/  @!P2 LEA R2, P0, R8, R0, 0x2 ;  /* 0x000000000802a211 */ /* 0x004fc800078010ff */
[----:B------:R-:W-:Y:S02]  /*149f0*/  @!P2 LEA.HI.X R3, R8, R4, R9, 0x2, P0 ;  /* 0x000000040803a211 */ /* 0x000fe400000f1409 */
[----:B------:R-:W-:-:S03]  /*14a00*/  @!P3 LEA R8, P0, R14, R0, 0x2 ;  /* 0x000000000e08b211 */ /* 0x000fc600078010ff */
[----:B------:R2:W-:Y:S01]  /*14a10*/  @!P2 ST.E.64 [R2.64], R96 ;  /* 0x000000600200a985 */ /* 0x0005e2000c101b08 */
[----:B------:R-:W-:Y:S02]  /*14a20*/  @!P3 LEA.HI.X R9, R14, R4, R16, 0x2, P0 ;  /* 0x000000040e09b211 */ /* 0x000fe400000f1410 */
[C---:B------:R-:W-:Y:S02]  /*14a30*/  IADD3 R16, R248.reuse, 0xc8, RZ ;  /* 0x000000c8f8107810 */ /* 0x040fe40007ffe0ff */
[----:B------:R-:W-:Y:S01]  /*14a40*/  IADD3 R14, R248, 0xd0, RZ ;  /* 0x000000d0f80e7810 */ /* 0x000fe20007ffe0ff */
[----:B------:R-:W-:Y:S01]  /*14a50*/  @!P3 ST.E.64 [R8.64], R162 ;  /* 0x000000a20800b985 */ /* 0x000fe2000c101b08 */
[----:B------:R-:W-:Y:S02]  /*14a60*/  SHF.R.S32.HI R16, RZ, 0x1f, R16 ;  /* 0x0000001fff107819 */ /* 0x000fe40000011410 */
[----:B----4-:R-:W-:Y:S02]  /*14a70*/  @!P6 LEA R6, P0, R11, R0, 0x2 ;  /* 0x000000000b06e211 */ /* 0x010fe400078010ff */
[----:B------:R-:W-:-:S04]  /*14a80*/  SHF.R.S32.HI R14, RZ, 0x1f, R14 ;  /* 0x0000001fff0e7819 */ /* 0x000fc8000001140e */
[----:B------:R-:W-:Y:S02]  /*14a90*/  @!P6 LEA.HI.X R7, R11, R4, R14, 0x2, P0 ;  /* 0x000000040b07e211 */ /* 0x000fe400000f140e */
[----:B------:R-:W-:Y:S02]  /*14aa0*/  IADD3 R11, R248, 0xd8, RZ ;  /* 0x000000d8f80b7810 */ /* 0x000fe40007ffe0ff */
[----:B------:R-:W-:Y:S02]  /*14ab0*/  ISETP.GE.AND P0, PT, R249, c[0x0][0x3c8], PT ;  /* 0x0000f200f9007a0c */ /* 0x000fe40003f06270 */
[----:B------:R-:W-:Y:S02]  /*14ac0*/  SHF.R.S32.HI R11, RZ, 0x1f, R11 ;  /* 0x0000001fff0b7819 */ /* 0x000fe4000001140b */
[----:B------:R-:W-:Y:S02]  /*14ad0*/  SHF.R.S32.HI R14, RZ, 0x1f, R252 ;  /* 0x0000001fff0e7819 */ /* 0x000fe400000114fc */
[----:B--2---:R-:W-:-:S04]  /*14ae0*/  @!P1 LEA R2, P2, R15, R0, 0x2 ;  /* 0x000000000f029211 */ /* 0x004fc800078410ff */
[----:B------:R-:W-:Y:S02]  /*14af0*/  @!P1 LEA.HI.X R3, R15, R4, R16, 0x2, P2 ;  /* 0x000000040f039211 */ /* 0x000fe400010f1410 */
[----:B------:R-:W-:Y:S02]  /*14b00*/  ISETP.GE.AND P2, PT, R251, c[0x0][0x3c8], PT ;  /* 0x0000f200fb007a0c */ /* 0x000fe40003f46270 */
[----:B------:R-:W-:Y:S01]  /*14b10*/  SHF.R.S32.HI R16, RZ, 0x1f, R251 ;  /* 0x0000001fff107819 */ /* 0x000fe200000114fb */
[----:B------:R2:W-:Y:S01]  /*14b20*/  @!P1 ST.E.64 [R2.64], R100 ;  /* 0x0000006402009985 */ /* 0x0005e2000c101b08 */
[----:B------:R-:W-:Y:S02]  /*14b30*/  ISETP.GE.AND P1, PT, R250, c[0x0][0x3c8], PT ;  /* 0x0000f200fa007a0c */ /* 0x000fe40003f26270 */
[----:B------:R-:W-:Y:S01]  /*14b40*/  SHF.R.S32.HI R15, RZ, 0x1f, R250 ;  /* 0x0000001fff0f7819 */ /* 0x000fe200000114fa */
[----:B------:R4:W-:Y:S01]  /*14b50*/  @!P6 ST.E.64 [R6.64], R104 ;  /* 0x000000680600e985 */ /* 0x0009e2000c101b08 */
[----:B--2---:R-:W-:-:S04]  /*14b60*/  @!P5 LEA R2, P3, R10, R0, 0x2 ;  /* 0x000000000a02d211 */ /* 0x004fc800078610ff */
[----:B------:R-:W-:Y:S02]  /*14b70*/  @!P5 LEA.HI.X R3, R10, R4, R11, 0x2, P3 ;  /* 0x000000040a03d211 */ /* 0x000fe400018f140b */
[CC--:B------:R-:W-:Y:S02]  /*14b80*/  @!P4 LEA R10, P6, R252.reuse, R0.reuse, 0x2 ;  /* 0x00000000fc0ac211 */ /* 0x0c0fe400078c10ff */
[C---:B------:R-:W-:Y:S01]  /*14b90*/  @!P2 LEA R8, P3, R251.reuse, R0, 0x2 ;  /* 0x00000000fb08a211 */ /* 0x040fe200078610ff */
[----:B------:R2:W-:Y:S01]  /*14ba0*/  @!P5 ST.E.64 [R2.64], R108 ;  /* 0x0000006c0200d985 */ /* 0x0005e2000c101b08 */
[----:B------:R-:W-:Y:S02]  /*14bb0*/  @!P4 LEA.HI.X R11, R252, R4, R14, 0x2, P6 ;  /* 0x00000004fc0bc211 */ /* 0x000fe400030f140e */
[----:B----4-:R-:W-:Y:S02]  /*14bc0*/  @!P1 LEA R6, P5, R250, R0, 0x2 ;  /* 0x00000000fa069211 */ /* 0x010fe400078a10ff */
[----:B------:R-:W-:Y:S01]  /*14bd0*/  @!P2 LEA.HI.X R9, R251, R4, R16, 0x2, P3 ;  /* 0x00000004fb09a211 */ /* 0x000fe200018f1410 */
[----:B------:R4:W-:Y:S01]  /*14be0*/  @!P4 ST.E.64 [R10.64], R166 ;  /* 0x000000a60a00c985 */ /* 0x0009e2000c101b08 */
[----:B------:R-:W-:-:S02]  /*14bf0*/  SHF.R.S32.HI R14, RZ, 0x1f, R249 ;  /* 0x0000001fff0e7819 */ /* 0x000fc400000114f9 */
[----:B------:R-:W-:Y:S01]  /*14c00*/  @!P1 LEA.HI.X R7, R250, R4, R15, 0x2, P5 ;  /* 0x00000004fa079211 */ /* 0x000fe200028f140f */
[----:B------:R4:W-:Y:S04]  /*14c10*/  @!P2 ST.E.64 [R8.64], R164 ;  /* 0x000000a40800a985 */ /* 0x0009e8000c101b08 */
[----:B------:R4:W-:Y:S01]  /*14c20*/  @!P1 ST.E.64 [R6.64], R112 ;  /* 0x0000007006009985 */ /* 0x0009e2000c101b08 */
[----:B--2---:R-:W-:-:S04]  /*14c30*/  @!P0 LEA R2, P3, R249, R0, 0x2 ;  /* 0x00000000f9028211 */ /* 0x004fc800078610ff */
[----:B------:R-:W-:-:S05]  /*14c40*/  @!P0 LEA.HI.X R3, R249, R4, R14, 0x2, P3 ;  /* 0x00000004f9038211 */ /* 0x000fca00018f140e */
[----:B------:R4:W-:Y:S04]  /*14c50*/  @!P0 ST.E.64 [R2.64], R20 ;  /* 0x0000001402008985 */ /* 0x0009e8000c101b08 */
.L_x_298:
[----:B------:R-:W-:Y:S05]  /*14c60*/  BSYNC B0 ;  /* 0x0000000000007941 */ /* 0x000fea0003800000 */
.L_x_297:
[----:B------:R-:W-:Y:S05]  /*14c70*/  BRA.DIV ~URZ, `(.L_x_299) ;  /* 0x000037d27f007947 */ /* 0x000fea000b800000 */
[----:B--2---:R2:W1:Y:S04]  /*14c80*/  SHFL.IDX PT, R4, R5, 0x1, 0x1c1f ;  /* 0x003c1f0005047f89 */ /* 0x00446800000e0000 */
[----:B----4-:R2:W4:Y:S02]  /*14c90*/  SHFL.IDX PT, R0, R12, 0x1, 0x1c1f ;  /* 0x003c1f000c007f89 */ /* 0x01052400000e0000 */
.L_x_361:
[----:B------:R-:W-:-:S13]  /*14ca0*/  ISETP.NE.AND P0, PT, R13, RZ, PT ;  /* 0x000000ff0d00720c */ /* 0x000fda0003f05270 */
[----:B------:R-:W-:Y:S05]  /*14cb0*/  @P0 BRA `(.L_x_294) ;  /* 0x00001b0000000947 */ /* 0x000fea0003800000 */
[C---:B------:R-:W-:Y:S02]  /*14cc0*/  ISETP.GE.AND P3, PT, R248.reuse, c[0x0][0x3c8], PT ;  /* 0x0000f200f8007a0c */ /* 0x040fe40003f66270 */
[C---:B------:R-:W-:Y:S02]  /*14cd0*/  IADD3 R11, R248.reuse, 0x8, RZ ;  /* 0x00000008f80b7810 */ /* 0x040fe40007ffe0ff */
[----:B--23--:R-:W-:Y:S02]  /*14ce0*/  IADD3 R12, R248, 0x10, RZ ;  /* 0x00000010f80c7810 */ /* 0x00cfe40007ffe0ff */
[----:B------:R-:W-:Y:S02]  /*14cf0*/  ISETP.GE.AND P2, PT, R11, c[0x0][0x3c8], PT ;  /* 0x0000f2000b007a0c */ /* 0x000fe40003f46270 */
[----:B------:R-:W-:Y:S02]  /*14d00*/  ISETP.GE.AND P1, PT, R12, c[0x0][0x3c8], PT ;  /* 0x0000f2000c007a0c */ /* 0x000fe40003f26270 */
[----:B------:R-:W-:-:S02]  /*14d10*/  IADD3 R14, R248, 0x8, RZ ;  /* 0x00000008f80e7810 */ /* 0x000fc40007ffe0ff */
[----:B------:R-:W-:Y:S01]  /*14d20*/  IADD3 R10, R248, 0x18, RZ ;  /* 0x00000018f80a7810 */ /* 0x000fe20007ffe0ff */
[----:B----4-:R-:W-:Y:S01]  /*14d30*/  @!P3 IMAD.MOV.U32 R2, RZ, RZ, R0 ;  /* 0x000000ffff02b224 */ /* 0x010fe200078e0000 */
[----:B------:R-:W-:Y:S01]  /*14d40*/  SHF.R.S32.HI R14, RZ, 0x1f, R14 ;  /* 0x0000001fff0e7819 */ /* 0x000fe2000001140e */
[----:B-1----:R-:W-:Y:S01]  /*14d50*/  @!P3 IMAD.MOV.U32 R3, RZ, RZ, R4 ;  /* 0x000000ffff03b224 */ /* 0x002fe200078e0004 */
[----:B------:R-:W-:Y:S02]  /*14d60*/  ISETP.GE.AND P0, PT, R10, c[0x0][0x3c8], PT ;  /* 0x0000f2000a007a0c */ /* 0x000fe40003f06270 */
[C---:B------:R-:W-:Y:S01]  /*14d70*/  IADD3 R5, R248.reuse, 0x30, RZ ;  /* 0x00000030f8057810 */ /* 0x040fe20007ffe0ff */
[----:B------:R-:W-:Y:S01]  /*14d80*/  @!P3 IMAD.WIDE R2, R248, 0x4, R2 ;  /* 0x00000004f802b825 */ /* 0x000fe200078e0202 */
[----:B------:R-:W-:Y:S02]  /*14d90*/  SHF.R.S32.HI R15, RZ, 0x1f, R246 ;  /* 0x0000001fff0f7819 */ /* 0x000fe400000114f6 */
[----:B------:R-:W-:-:S02]  /*14da0*/  @!P1 LEA R6, P4, R12, R0, 0x2 ;  /* 0x000000000c069211 */ /* 0x000fc400078810ff */
[----:B------:R1:W-:Y:S01]  /*14db0*/  @!P3 ST.E.64 [R2.64], R116 ;  /* 0x000000740200b985 */ /* 0x0003e2000c101b08 */
[----:B------:R-:W-:Y:S02]  /*14dc0*/  @!P2 LEA R8, P3, R11, R0, 0x2 ;  /* 0x000000000b08a211 */ /* 0x000fe400078610ff */
[----:B------:R-:W-:Y:S02]  /*14dd0*/  ISETP.GE.AND P6, PT, R5, c[0x0][0x3c8], PT ;  /* 0x0000f20005007a0c */ /* 0x000fe40003fc6270 */
[----:B------:R-:W-:Y:S02]  /*14de0*/  @!P2 LEA.HI.X R9, R11, R4, R14, 0x2, P3 ;  /* 0x000000040b09a211 */ /* 0x000fe400018f140e */
[C---:B------:R-:W-:Y:S02]  /*14df0*/  IADD3 R14, R248.reuse, 0x10, RZ ;  /* 0x00000010f80e7810 */ /* 0x040fe40007ffe0ff */
[----:B------:R-:W-:Y:S01]  /*14e00*/  IADD3 R11, R248, 0x18, RZ ;  /* 0x00000018f80b7810 */ /* 0x000fe20007ffe0ff */
[----:B------:R2:W-:Y:S01]  /*14e10*/  @!P2 ST.E.64 [R8.64], R154 ;  /* 0x0000009a0800a985 */ /* 0x0005e2000c101b08 */
[----:B------:R-:W-:-:S02]  /*14e20*/  SHF.R.S32.HI R14, RZ, 0x1f, R14 ;  /* 0x0000001fff0e7819 */ /* 0x000fc4000001140e */
[----:B------:R-:W-:Y:S02]  /*14e30*/  SHF.R.S32.HI R11, RZ, 0x1f, R11 ;  /* 0x0000001fff0b7819 */ /* 0x000fe4000001140b */
[----:B------:R-:W-:Y:S02]  /*14e40*/  @!P1 LEA.HI.X R7, R12, R4, R14, 0x2, P4 ;  /* 0x000000040c079211 */ /* 0x000fe400020f140e */
[----:B------:R-:W-:Y:S02]  /*14e50*/  ISETP.GE.AND P4, PT, R247, c[0x0][0x3c8], PT ;  /* 0x0000f200f7007a0c */ /* 0x000fe40003f86270 */
[C---:B------:R-:W-:Y:S01]  /*14e60*/  IADD3 R14, R248.reuse, 0x40, RZ ;  /* 0x00000040f80e7810 */ /* 0x040fe20007ffe0ff */
[----:B------:R3:W-:Y:S01]  /*14e70*/  @!P1 ST.E.64 [R6.64], R124 ;  /* 0x0000007c06009985 */ /* 0x0007e2000c101b08 */
[C---:B------:R-:W-:Y:S02]  /*14e80*/  IADD3 R12, R248.reuse, 0x30, RZ ;  /* 0x00000030f80c7810 */ /* 0x040fe40007ffe0ff */
[----:B------:R-:W-:-:S02]  /*14e90*/  IADD3 R13, R248, 0x40, RZ ;  /* 0x00000040f80d7810 */ /* 0x000fc40007ffe0ff */
[----:B------:R-:W-:Y:S02]  /*14ea0*/  SHF.R.S32.HI R12, RZ, 0x1f, R12 ;  /* 0x0000001fff0c7819 */ /* 0x000fe4000001140c */
[----:B------:R-:W-:Y:S02]  /*14eb0*/  SHF.R.S32.HI R13, RZ, 0x1f, R13 ;  /* 0x0000001fff0d7819 */ /* 0x000fe4000001140d */
[----:B-1----:R-:W-:-:S04]  /*14ec0*/  @!P0 LEA R2, P3, R10, R0, 0x2 ;  /* 0x000000000a028211 */ /* 0x002fc800078610ff */
[----:B------:R-:W-:Y:S02]  /*14ed0*/  @!P0 LEA.HI.X R3, R10, R4, R11, 0x2, P3 ;  /* 0x000000040a038211 */ /* 0x000fe400018f140b */
[----:B------:R-:W-:Y:S02]  /*14ee0*/  ISETP.GE.AND P3, PT, R246, c[0x0][0x3c8], PT ;  /* 0x0000f200f6007a0c */ /* 0x000fe40003f66270 */
[----:B------:R-:W-:Y:S01]  /*14ef0*/  SHF.R.S32.HI R11, RZ, 0x1f, R247 ;  /* 0x0000001fff0b7819 */ /* 0x000fe200000114f7 */
[----:B------:R1:W-:Y:S01]  /*14f00*/  @!P0 ST.E.64 [R2.64], R120 ;  /* 0x0000007802008985 */ /* 0x0003e2000c101b08 */
[C---:B--2---:R-:W-:Y:S02]  /*14f10*/  @!P4 LEA R8, P0, R247.reuse, R0, 0x2 ;  /* 0x00000000f708c211 */ /* 0x044fe400078010ff */
[----:B------:R-:W-:Y:S02]  /*14f20*/  IADD3 R10, R248, 0x38, RZ ;  /* 0x00000038f80a7810 */ /* 0x000fe40007ffe0ff */
[----:B------:R-:W-:-:S02]  /*14f30*/  @!P4 LEA.HI.X R9, R247, R4, R11, 0x2, P0 ;  /* 0x00000004f709c211 */ /* 0x000fc400000f140b */
[----:B------:R-:W-:Y:S02]  /*14f40*/  ISETP.GE.AND P0, PT, R246, c[0x0][0x3c8], PT ;  /* 0x0000f200f6007a0c */ /* 0x000fe40003f06270 */
[----:B------:R-:W-:Y:S02]  /*14f50*/  ISETP.GE.AND P4, PT, R14, c[0x0][0x3c8], PT ;  /* 0x0000f2000e007a0c */ /* 0x000fe40003f86270 */
[----:B---3--:R-:W-:Y:S02]  /*14f60*/  @!P3 LEA R6, P1, R246, R0, 0x2 ;  /* 0x00000000f606b211 */ /* 0x008fe400078210ff */
[----:B------:R-:W-:Y:S02]  /*14f70*/  ISETP.GE.AND P5, PT, R10, c[0x0][0x3c8], PT ;  /* 0x0000f2000a007a0c */ /* 0x000fe40003fa6270 */
[----:B------:R-:W-:-:S04]  /*14f80*/  IADD3 R11, R248, 0x48, RZ ;  /* 0x00000048f80b7810 */ /* 0x000fc80007ffe0ff */
[----:B------:R-:W-:-:S05]  /*14f90*/  ISETP.GE.AND P3, PT, R11, c[0x0][0x3c8], PT ;  /* 0x0000f2000b007a0c */ /* 0x000fca0003f66270 */
[----:B------:R-:W-:Y:S02]  /*14fa0*/  @!P0 LEA.HI.X R7, R246, R4, R15, 0x2, P1 ;  /* 0x00000004f6078211 */ /* 0x000fe400008f140f */
[----:B------:R-:W-:Y:S02]  /*14fb0*/  ISETP.GE.AND P1, PT, R247, c[0x0][0x3c8], PT ;  /* 0x0000f200f7007a0c */ /* 0x000fe40003f26270 */
[----:B------:R-:W-:Y:S02]  /*14fc0*/  IADD3 R15, R248, 0x58, RZ ;  /* 0x00000058f80f7810 */ /* 0x000fe40007ffe0ff */
[----:B-1----:R-:W-:-:S04]  /*14fd0*/  @!P6 LEA R2, P2, R5, R0, 0x2 ;  /* 0x000000000502e211 */ /* 0x002fc800078410ff */
[----:B------:R-:W-:Y:S02]  /*14fe0*/  @!P6 LEA.HI.X R3, R5, R4, R12, 0x2, P2 ;  /* 0x000000040503e211 */ /* 0x000fe400010f140c */
[C---:B------:R-:W-:Y:S02]  /*14ff0*/  IADD3 R12, R248.reuse, 0x38, RZ ;  /* 0x00000038f80c7810 */ /* 0x040fe40007ffe0ff */
[----:B------:R-:W-:Y:S01]  /*15000*/  IADD3 R5, R248, 0x50, RZ ;  /* 0x00000050f8057810 */ /* 0x000fe20007ffe0ff */
[----:B------:R1:W-:Y:S01]  /*15010*/  @!P1 ST.E.64 [R8.64], R146 ;  /* 0x0000009208009985 */ /* 0x0003e2000c101b08 */
[----:B------:R-:W-:Y:S02]  /*15020*/  SHF.R.S32.HI R12, RZ, 0x1f, R12 ;  /* 0x0000001fff0c7819 */ /* 0x000fe4000001140c */
[----:B------:R-:W-:Y:S01]  /*15030*/  ISETP.GE.AND P1, PT, R15, c[0x0][0x3c8], PT ;  /* 0x0000f2000f007a0c */ /* 0x000fe20003f26270 */
[----:B------:R2:W-:Y:S01]  /*15040*/  @!P0 ST.E.64 [R6.64], R128 ;  /* 0x0000008006008985 */ /* 0x0005e2000c101b08 */
[----:B------:R-:W-:-:S03]  /*15050*/  ISETP.GE.AND P2, PT, R5, c[0x0][0x3c8], PT ;  /* 0x0000f20005007a0c */ /* 0x000fc60003f46270 */
[----:B------:R3:W-:Y:S01]  /*15060*/  @!P6 ST.E.64 [R2.64], R22 ;  /* 0x000000160200e985 */ /* 0x0007e2000c101b08 */
[-C--:B-1----:R-:W-:Y:S02]  /*15070*/  @!P5 LEA R8, P0, R10, R0.reuse, 0x2 ;  /* 0x000000000a08d211 */ /* 0x082fe400078010ff */
[----:B--2---:R-:W-:Y:S02]  /*15080*/  @!P4 LEA R6, P6, R14, R0, 0x2 ;  /* 0x000000000e06c211 */ /* 0x004fe400078c10ff */
[----:B------:R-:W-:Y:S02]  /*15090*/  @!P5 LEA.HI.X R9, R10, R4, R12, 0x2, P0 ;  /* 0x000000040a09d211 */ /* 0x000fe400000f140c */
[C---:B------:R-:W-:Y:S02]  /*150a0*/  IADD3 R12, R248.reuse, 0x48, RZ ;  /* 0x00000048f80c7810 */ /* 0x040fe40007ffe0ff */
[----:B------:R-:W-:Y:S01]  /*150b0*/  IADD3 R10, R248, 0x60, RZ ;  /* 0x00000060f80a7810 */ /* 0x000fe20007ffe0ff */
[----:B------:R1:W-:Y:S01]  /*150c0*/  @!P5 ST.E.64 [R8.64], R150 ;  /* 0x000000960800d985 */ /* 0x0003e2000c101b08 */
[----:B------:R-:W-:-:S05]  /*150d0*/  SHF.R.S32.HI R12, RZ, 0x1f, R12 ;  /* 0x0000001fff0c7819 */ /* 0x000fca000001140c */
[----:B---3--:R-:W-:-:S04]  /*150e0*/  P2R R2, PR, RZ, 0x40 ;  /* 0x00000040ff027803 */ /* 0x008fc80000000000 */
[----:B------:R-:W-:Y:S02]  /*150f0*/  ISETP.NE.AND P0, PT, R2, RZ, PT ;  /* 0x000000ff0200720c */ /* 0x000fe40003f05270 */
[C---:B------:R-:W-:Y:S02]  /*15100*/  @!P3 LEA R2, P6, R11.reuse, R0, 0x2 ;  /* 0x000000000b02b211 */ /* 0x040fe400078c10ff */
[-C--:B------:R-:W-:Y:S02]  /*15110*/  @!P4 LEA.HI.X R7, R14, R4.reuse, R13, 0x2, P0 ;  /* 0x000000040e07c211 */ /* 0x080fe400000f140d */
[----:B------:R-:W-:Y:S02]  /*15120*/  @!P3 LEA.HI.X R3, R11, R4, R12, 0x2, P6 ;  /* 0x000000040b03b211 */ /* 0x000fe400030f140c */
[----:B------:R-:W-:Y:S01]  /*15130*/  IADD3 R12, R248, 0x50, RZ ;  /* 0x00000050f80c7810 */ /* 0x000fe20007ffe0ff */
[----:B------:R2:W-:Y:S01]  /*15140*/  @!P4 ST.E.64 [R6.64], R34 ;  /* 0x000000220600c985 */ /* 0x0005e2000c101b08 */
[----:B------:R-:W-:-:S02]  /*15150*/  ISETP.GE.AND P0, PT, R10, c[0x0][0x3c8], PT ;  /* 0x0000f2000a007a0c */ /* 0x000fc40003f06270 */
[----:B------:R-:W-:Y:S01]  /*15160*/  SHF.R.S32.HI R12, RZ, 0x1f, R12 ;  /* 0x0000001fff0c7819 */ /* 0x000fe2000001140c */
[----:B------:R3:W-:Y:S01]  /*15170*/  @!P3 ST.E.64 [R2.64], R26 ;  /* 0x0000001a0200b985 */ /* 0x0007e2000c101b08 */
[C---:B------:R-:W-:Y:S02]  /*15180*/  IADD3 R13, R248.reuse, 0x58, RZ ;  /* 0x00000058f80d7810 */ /* 0x040fe40007ffe0ff */
[C---:B------:R-:W-:Y:S02]  /*15190*/  IADD3 R11, R248.reuse, 0x68, RZ ;  /* 0x00000068f80b7810 */ /* 0x040fe40007ffe0ff */
[----:B------:R-:W-:Y:S02]  /*151a0*/  SHF.R.S32.HI R13, RZ, 0x1f, R13 ;  /* 0x0000001fff0d7819 */ /* 0x000fe4000001140d */
[----:B-1----:R-:W-:Y:S02]  /*151b0*/  @!P2 LEA R8, P3, R5, R0, 0x2 ;  /* 0x000000000508a211 */ /* 0x002fe400078610ff */
[----:B------:R-:W-:-:S02]  /*151c0*/  IADD3 R14, R248, 0x70, RZ ;  /* 0x00000070f80e7810 */ /* 0x000fc40007ffe0ff */
[----:B------:R-:W-:Y:S02]  /*151d0*/  @!P2 LEA.HI.X R9, R5, R4, R12, 0x2, P3 ;  /* 0x000000040509a211 */ /* 0x000fe400018f140c */
[C---:B------:R-:W-:Y:S02]  /*151e0*/  IADD3 R5, R248.reuse, 0x78, RZ ;  /* 0x00000078f8057810 */ /* 0x040fe40007ffe0ff */
[----:B------:R-:W-:Y:S01]  /*151f0*/  IADD3 R12, R248, 0x60, RZ ;  /* 0x00000060f80c7810 */ /* 0x000fe20007ffe0ff */
[----:B------:R1:W-:Y:S01]  /*15200*/  @!P2 ST.E.64 [R8.64], R158 ;  /* 0x0000009e0800a985 */ /* 0x0003e2000c101b08 */
[----:B------:R-:W-:Y:S02]  /*15210*/  ISETP.GE.AND P5, PT, R11, c[0x0][0x3c8], PT ;  /* 0x0000f2000b007a0c */ /* 0x000fe40003fa6270 */
[----:B------:R-:W-:Y:S02]  /*15220*/  SHF.R.S32.HI R12, RZ, 0x1f, R12 ;  /* 0x0000001fff0c7819 */ /* 0x000fe4000001140c */
[----:B------:R-:W-:-:S02]  /*15230*/  ISETP.GE.AND P4, PT, R14, c[0x0][0x3c8], PT ;  /* 0x0000f2000e007a0c */ /* 0x000fc40003f86270 */
[----:B--2---:R-:W-:-:S13]  /*15240*/  @!P1 LEA R6, P6, R15, R0, 0x2 ;  /* 0x000000000f069211 */ /* 0x004fda00078c10ff */
[----:B---3--:R-:W-:-:S04]  /*15250*/  P2R R2, PR, RZ, 0x40 ;  /* 0x00000040ff027803 */ /* 0x008fc80000000000 */
[----:B------:R-:W-:Y:S02]  /*15260*/  ISETP.NE.AND P3, PT, R2, RZ, PT ;  /* 0x000000ff0200720c */ /* 0x000fe40003f65270 */
[C---:B------:R-:W-:Y:S02]  /*15270*/  @!P0 LEA R2, P6, R10.reuse, R0, 0x2 ;  /* 0x000000000a028211 */ /* 0x040fe400078c10ff */
[-C--:B------:R-:W-:Y:S02]  /*15280*/  @!P1 LEA.HI.X R7, R15, R4.reuse, R13, 0x2, P3 ;  /* 0x000000040f079211 */ /* 0x080fe400018f140d */
[----:B------:R-:W-:Y:S02]  /*15290*/  ISETP.GE.AND P3, PT, R5, c[0x0][0x3c8], PT ;  /* 0x0000f20005007a0c */ /* 0x000fe40003f66270 */
[----:B------:R-:W-:Y:S01]  /*152a0*/  @!P0 LEA.HI.X R3, R10, R4, R12, 0x2, P6 ;  /* 0x000000040a038211 */ /* 0x000fe200030f140c */
[----:B------:R2:W-:Y:S01]  /*152b0*/  @!P1 ST.E.64 [R6.64], R42 ;  /* 0x0000002a06009985 */ /* 0x0005e2000c101b08 */
[----:B------:R-:W-:-:S02]  /*152c0*/  IADD3 R12, R248, 0x68, RZ ;  /* 0x00000068f80c7810 */ /* 0x000fc40007ffe0ff */
[C---:B------:R-:W-:Y:S01]  /*152d0*/  IADD3 R13, R248.reuse, 0x88, RZ ;  /* 0x00000088f80d7810 */ /* 0x040fe20007ffe0ff */
[----:B------:R3:W-:Y:S01]  /*152e0*/  @!P0 ST.E.64 [R2.64], R30 ;  /* 0x0000001e02008985 */ /* 0x0007e2000c101b08 */
[C---:B-1----:R-:W-:Y:S02]  /*152f0*/  @!P5 LEA R8, P0, R11.reuse, R0, 0x2 ;  /* 0x000000000b08d211 */ /* 0x042fe400078010ff */
[----:B------:R-:W-:Y:S02]  /*15300*/  SHF.R.S32.HI R12, RZ, 0x1f, R12 ;  /* 0x0000001fff0c7819 */ /* 0x000fe4000001140c */
[----:B------:R-:W-:Y:S02]  /*15310*/  IADD3 R15, R248, 0x70, RZ ;  /* 0x00000070f80f7810 */ /* 0x000fe40007ffe0ff */
[----:B------:R-:W-:Y:S02]  /*15320*/  @!P5 LEA.HI.X R9, R11, R4, R12, 0x2, P0 ;  /* 0x000000040b09d211 */ /* 0x000fe400000f140c */
[----:B------:R-:W-:-:S02]  /*15330*/  SHF.R.S32.HI R15, RZ, 0x1f, R15 ;  /* 0x0000001fff0f7819 */ /* 0x000fc4000001140f */
[C---:B------:R-:W-:Y:S01]  /*15340*/  IADD3 R12, R248.reuse, 0x78, RZ ;  /* 0x00000078f80c7810 */ /* 0x040fe20007ffe0ff */
[----:B------:R1:W-:Y:S01]  /*15350*/  @!P5 ST.E.64 [R8.64], R168 ;  /* 0x000000a80800d985 */ /* 0x0003e2000c101b08 */
[----:B------:R-:W-:Y:S02]  /*15360*/  IADD3 R10, R248, 0x80, RZ ;  /* 0x00000080f80a7810 */ /* 0x000fe40007ffe0ff */
[----:B------:R-:W-:Y:S02]  /*15370*/  SHF.R.S32.HI R12, RZ, 0x1f, R12 ;  /* 0x0000001fff0c7819 */ /* 0x000fe4000001140c */
[----:B------:R-:W-:Y:S02]  /*15380*/  ISETP.GE.AND P2, PT, R10, c[0x0][0x3c8], PT ;  /* 0x0000f2000a007a0c */ /* 0x000fe40003f46270 */
[----:B------:R-:W-:-:S04]  /*15390*/  IADD3 R11, R248, 0x90, RZ ;  /* 0x00000090f80b7810 */ /* 0x000fc80007ffe0ff */
[----:B------:R-:W-:Y:S02]  /*153a0*/  ISETP.GE.AND P0, PT, R11, c[0x0][0x3c8], PT ;  /* 0x0000f2000b007a0c */ /* 0x000fe40003f06270 */
[CC--:B--2---:R-:W-:Y:S02]  /*153b0*/  @!P4 LEA R6, P6, R14.reuse, R0.reuse, 0x2 ;  /* 0x000000000e06c211 */ /* 0x0c4fe400078c10ff */
[----:B---3--:R-:W-:Y:S02]  /*153c0*/  @!P3 LEA R2, P1, R5, R0, 0x2 ;  /* 0x000000000502b211 */ /* 0x008fe400078210ff */
[----:B------:R-:W-:Y:S02]  /*153d0*/  @!P4 LEA.HI.X R7, R14, R4, R15, 0x2, P6 ;  /* 0x000000040e07c211 */ /* 0x000fe400030f140f */
[C---:B------:R-:W-:Y:S02]  /*153e0*/  IADD3 R14, R248.reuse, 0xa0, RZ ;  /* 0x000000a0f80e7810 */ /* 0x040fe40007ffe0ff */
[----:B------:R-:W-:Y:S01]  /*153f0*/  IADD3 R15, R248, 0x88, RZ ;  /* 0x00000088f80f7810 */ /* 0x000fe20007ffe0ff */
[----:B------:R2:W-:Y:S01]  /*15400*/  @!P4 ST.E.64 [R6.64], R50 ;  /* 0x000000320600c985 */ /* 0x0005e2000c101b08 */
[----:B------:R-:W-:-:S02]  /*15410*/  ISETP.GE.AND P4, PT, R14, c[0x0][0x3c8], PT ;  /* 0x0000f2000e007a0c */ /* 0x000fc40003f86270 */
[----:B------:R-:W-:-:S03]  /*15420*/  SHF.R.S32.HI R15, RZ, 0x1f, R15 ;  /* 0x0000001fff0f7819 */ /* 0x000fc6000001140f */
[----:B------:R-:W-:Y:S02]  /*15430*/  P2R R3, PR, RZ, 0x2 ;  /* 0x00000002ff037803 */ /* 0x000fe40000000000 */
[----:B------:R-:W-:Y:S02]  /*15440*/  ISETP.GE.AND P1, PT, R13, c[0x0][0x3c8], PT ;  /* 0x0000f2000d007a0c */ /* 0x000fe40003f26270 */
[----:B------:R-:W-:-:S04]  /*15450*/  ISETP.NE.AND P6, PT, R3, RZ, PT ;  /* 0x000000ff0300720c */ /* 0x000fc80003fc5270 */
[----:B------:R-:W-:Y:S02]  /*15460*/  @!P3 LEA.HI.X R3, R5, R4, R12, 0x2, P6 ;  /* 0x000000040503b211 */ /* 0x000fe400030f140c */
[C---:B------:R-:W-:Y:S02]  /*15470*/  IADD3 R12, R248.reuse, 0x80, RZ ;  /* 0x00000080f80c7810 */ /* 0x040fe40007ffe0ff */
[----:B------:R-:W-:Y:S01]  /*15480*/  IADD3 R5, R248, 0x98, RZ ;  /* 0x00000098f8057810 */ /* 0x000fe20007ffe0ff */
[----:B------:R3:W-:Y:S01]  /*15490*/  @!P3 ST.E.64 [R2.64], R38 ;  /* 0x000000260200b985 */ /* 0x0007e2000c101b08 */
[----:B-1----:R-:W-:Y:S02]  /*154a0*/  @!P2 LEA R8, P3, R10, R0, 0x2 ;  /* 0x000000000a08a211 */ /* 0x002fe400078610ff */
[----:B------:R-:W-:Y:S02]  /*154b0*/  SHF.R.S32.HI R12, RZ, 0x1f, R12 ;  /* 0x0000001fff0c7819 */ /* 0x000fe4000001140c */
[----:B------:R-:W-:-:S02]  /*154c0*/  ISETP.GE.AND P5, PT, R5, c[0x0][0x3c8], PT ;  /* 0x0000f20005007a0c */ /* 0x000fc40003fa6270 */
[----:B------:R-:W-:Y:S02]  /*154d0*/  @!P2 LEA.HI.X R9, R10, R4, R12, 0x2, P3 ;  /* 0x000000040a09a211 */ /* 0x000fe400018f140c */
[C---:B------:R-:W-:Y:S02]  /*154e0*/  IADD3 R12, R248.reuse, 0x90, RZ ;  /* 0x00000090f80c7810 */ /* 0x040fe40007ffe0ff */
[----:B--2---:R-:W-:Y:S01]  /*154f0*/  @!P1 LEA R6, P6, R13, R0, 0x2 ;  /* 0x000000000d069211 */ /* 0x004fe200078c10ff */
[----:B------:R1:W-:Y:S01]  /*15500*/  @!P2 ST.E.64 [R8.64], R170 ;  /* 0x000000aa0800a985 */ /* 0x0003e2000c101b08 */
[----:B------:R-:W-:Y:S02]  /*15510*/  SHF.R.S32.HI R12, RZ, 0x1f, R12 ;  /* 0x0000001fff0c7819 */ /* 0x000fe4000001140c */
[----:B------:R-:W-:-:S09]  /*15520*/  IADD3 R10, R248, 0xa8, RZ ;  /* 0x000000a8f80a7810 */ /* 0x000fd20007ffe0ff */
[----:B---3--:R-:W-:-:S04]  /*15530*/  P2R R2, PR, RZ, 0x40 ;  /* 0x00000040ff027803 */ /* 0x008fc80000000000 */
[----:B------:R-:W-:Y:S02]  /*15540*/  ISETP.NE.AND P3, PT, R2, RZ, PT ;  /* 0x000000ff0200720c */ /* 0x000fe40003f65270 */
[----:B------:R-:W-:Y:S02]  /*15550*/  @!P0 LEA R2, P6, R11, R0, 0x2 ;  /* 0x000000000b028211 */ /* 0x000fe400078c10ff */
[-C--:B------:R-:W-:Y:S02]  /*15560*/  @!P1 LEA.HI.X R7, R13, R4.reuse, R15, 0x2, P3 ;  /* 0x000000040d079211 */ /* 0x080fe400018f140f */
[----:B------:R-:W-:Y:S02]  /*15570*/  @!P0 LEA.HI.X R3, R11, R4, R12, 0x2, P6 ;  /* 0x000000040b038211 */ /* 0x000fe400030f140c */
[C---:B------:R-:W-:Y:S01]  /*15580*/  IADD3 R12, R248.reuse, 0x98, RZ ;  /* 0x00000098f80c7810 */ /* 0x040fe20007ffe0ff */
[----:B------:R2:W-:Y:S01]  /*15590*/  @!P1 ST.E.64 [R6.64], R58 ;  /* 0x0000003a06009985 */ /* 0x0005e2000c101b08 */
[----:B------:R-:W-:-:S02]  /*155a0*/  IADD3 R13, R248, 0xb8, RZ ;  /* 0x000000b8f80d7810 */ /* 0x000fc40007ffe0ff */
[----:B------:R-:W-:Y:S01]  /*155b0*/  ISETP.GE.AND P3, PT, R10, c[0x0][0x3c8], PT ;  /* 0x0000f2000a007a0c */ /* 0x000fe20003f66270 */
[----:B------:R3:W-:Y:S01]  /*155c0*/  @!P0 ST.E.64 [R2.64], R46 ;  /* 0x0000002e02008985 */ /* 0x0007e2000c101b08 */
[----:B-1----:R-:W-:Y:S02]  /*155d0*/  @!P5 LEA R8, P0, R5, R0, 0x2 ;  /* 0x000000000508d211 */ /* 0x002fe400078010ff */
[----:B------:R-:W-:Y:S02]  /*155e0*/  SHF.R.S32.HI R12, RZ, 0x1f, R12 ;  /* 0x0000001fff0c7819 */ /* 0x000fe4000001140c */
[----:B------:R-:W-:Y:S02]  /*155f0*/  IADD3 R15, R248, 0xa0, RZ ;  /* 0x000000a0f80f7810 */ /* 0x000fe40007ffe0ff */
[----:B------:R-:W-:Y:S02]  /*15600*/  ISETP.GE.AND P1, PT, R13, c[0x0][0x3c8], PT ;  /* 0x0000f2000d007a0c */ /* 0x000fe40003f26270 */
[----:B------:R-:W-:-:S02]  /*15610*/  @!P5 LEA.HI.X R9, R5, R4, R12, 0x2, P0 ;  /* 0x000000040509d211 */ /* 0x000fc400000f140c */
[C---:B------:R-:W-:Y:S02]  /*15620*/  IADD3 R11, R248.reuse, 0xb0, RZ ;  /* 0x000000b0f80b7810 */ /* 0x040fe40007ffe0ff */
[----:B------:R-:W-:Y:S01]  /*15630*/  SHF.R.S32.HI R15, RZ, 0x1f, R15 ;  /* 0x0000001fff0f7819 */ /* 0x000fe2000001140f */
[----:B------:R1:W-:Y:S01]  /*15640*/  @!P5 ST.E.64 [R8.64], R172 ;  /* 0x000000ac0800d985 */ /* 0x0003e2000c101b08 */
[C---:B------:R-:W-:Y:S02]  /*15650*/  IADD3 R12, R248.reuse, 0xa8, RZ ;  /* 0x000000a8f80c7810 */ /* 0x040fe40007ffe0ff */
[----:B------:R-:W-:Y:S02]  /*15660*/  ISETP.GE.AND P2, PT, R11, c[0x0][0x3c8], PT ;  /* 0x0000f2000b007a0c */ /* 0x000fe40003f46270 */
[----:B------:R-:W-:Y:S02]  /*15670*/  SHF.R.S32.HI R12, RZ, 0x1f, R12 ;  /* 0x0000001fff0c7819 */ /* 0x000fe4000001140c */
[----:B------:R-:W-:-:S02]  /*15680*/  IADD3 R5, R248, 0xc0, RZ ;  /* 0x000000c0f8057810 */ /* 0x000fc40007ffe0ff */
[----:B--2---:R-:W-:-:S13]  /*15690*/  @!P4 LEA R6, P6, R14, R0, 0x2 ;  /* 0x000000000e06c211 */ /* 0x004fda00078c10ff */
[----:B---3--:R-:W-:-:S04]  /*156a0*/  P2R R2, PR, RZ, 0x40 ;  /* 0x00000040ff027803 */ /* 0x008fc80000000000 */
[----:B------:R-:W-:Y:S02]  /*156b0*/  ISETP.NE.AND P0, PT, R2, RZ, PT ;  /* 0x000000ff0200720c */ /* 0x000fe40003f05270 */
[----:B------:R-:W-:Y:S02]  /*156c0*/  @!P3 LEA R2, P6, R10, R0, 0x2 ;  /* 0x000000000a02b211 */ /* 0x000fe400078c10ff */
[-C--:B------:R-:W-:Y:S02]  /*156d0*/  @!P4 LEA.HI.X R7, R14, R4.reuse, R15, 0x2, P0 ;  /* 0x000000040e07c211 */ /* 0x080fe400000f140f */
[----:B------:R-:W-:Y:S02]  /*156e0*/  @!P3 LEA.HI.X R3, R10, R4, R12, 0x2, P6 ;  /* 0x000000040a03b211 */ /* 0x000fe400030f140c */
[----:B------:R-:W-:Y:S01]  /*156f0*/  ISETP.GE.AND P0, PT, R5, c[0x0][0x3c8], PT ;  /* 0x0000f20005007a0c */ /* 0x000fe20003f06270 */
[----:B------:R2:W-:Y:S01]  /*15700*/  @!P4 ST.E.64 [R6.64], R70 ;  /* 0x000000460600c985 */ /* 0x0005e2000c101b08 */
[----:B------:R-:W-:-:S02]  /*15710*/  IADD3 R14, R248, 0xb0, RZ ;  /* 0x000000b0f80e7810 */ /* 0x000fc40007ffe0ff */
[----:B------:R-:W-:Y:S01]  /*15720*/  IADD3 R12, R248, 0xc8, RZ ;  /* 0x000000c8f80c7810 */ /* 0x000fe20007ffe0ff */
[----:B------:R3:W-:Y:S01]  /*15730*/  @!P3 ST.E.64 [R2.64], R54 ;  /* 0x000000360200b985 */ /* 0x0007e2000c101b08 */
[C---:B-1----:R-:W-:Y:S02]  /*15740*/  @!P2 LEA R8, P3, R11.reuse, R0, 0x2 ;  /* 0x000000000b08a211 */ /* 0x042fe400078610ff */
[----:B------:R-:W-:Y:S02]  /*15750*/  SHF.R.S32.HI R14, RZ, 0x1f, R14 ;  /* 0x0000001fff0e7819 */ /* 0x000fe4000001140e */
[----:B------:R-:W-:Y:S02]  /*15760*/  ISETP.GE.AND P5, PT, R12, c[0x0][0x3c8], PT ;  /* 0x0000f2000c007a0c */ /* 0x000fe40003fa6270 */
[----:B------:R-:W-:Y:S02]  /*15770*/  @!P2 LEA.HI.X R9, R11, R4, R14, 0x2, P3 ;  /* 0x000000040b09a211 */ /* 0x000fe400018f140e */
[----:B------:R-:W-:-:S02]  /*15780*/  IADD3 R11, R248, 0xc0, RZ ;  /* 0x000000c0f80b7810 */ /* 0x000fc40007ffe0ff */
[C---:B------:R-:W-:Y:S01]  /*15790*/  IADD3 R14, R248.reuse, 0xb8, RZ ;  /* 0x000000b8f80e7810 */ /* 0x040fe20007ffe0ff */
[----:B------:R-:W-:Y:S01]  /*157a0*/  @!P2 ST.E.64 [R8.64], R94 ;  /* 0x0000005e0800a985 */ /* 0x000fe2000c101b08 */
[----:B------:R-:W-:Y:S02]  /*157b0*/  IADD3 R10, R248, 0xd0, RZ ;  /* 0x000000d0f80a7810 */ /* 0x000fe40007ffe0ff */
[----:B------:R-:W-:Y:S02]  /*157c0*/  SHF.R.S32.HI R11, RZ, 0x1f, R11 ;  /* 0x0000001fff0b7819 */ /* 0x000fe4000001140b */
[----:B------:R-:W-:Y:S02]  /*157d0*/  SHF.R.S32.HI R14, RZ, 0x1f, R14 ;  /* 0x0000001fff0e7819 */ /* 0x000fe4000001140e */
[----:B------:R-:W-:Y:S02]  /*157e0*/  ISETP.GE.AND P2, PT, R252, c[0x0][0x3c8], PT ;  /* 0x0000f200fc007a0c */ /* 0x000fe40003f46270 */
[----:B--2---:R-:W-:-:S02]  /*157f0*/  @!P1 LEA R6, P4, R13, R0, 0x2 ;  /* 0x000000000d069211 */ /* 0x004fc400078810ff */
[----:B---3--:R-:W-:-:S11]  /*15800*/  @!P0 LEA R2, P6, R5, R0, 0x2 ;  /* 0x0000000005028211 */ /* 0x008fd600078c10ff */
[----:B------:R-:W-:Y:S02]  /*15810*/  P2R R3, PR, RZ, 0x10 ;  /* 0x00000010ff037803 */ /* 0x000fe40000000000 */
[----:B------:R-:W-:Y:S02]  /*15820*/  ISETP.GE.AND P4, PT, R10, c[0x0][0x3c8], PT ;  /* 0x0000f2000a007a0c */ /* 0x000fe40003f86270 */
[----:B------:R-:W-:Y:S02]  /*15830*/  ISETP.NE.AND P3, PT, R3, RZ, PT ;  /* 0x000000ff0300720c */ /* 0x000fe40003f65270 */
[-C--:B------:R-:W-:Y:S02]  /*15840*/  @!P0 LEA.HI.X R3, R5, R4.reuse, R11, 0x2, P6 ;  /* 0x0000000405038211 */ /* 0x080fe400030f140b */
[----:B------:R-:W-:Y:S02]  /*15850*/  @!P1 LEA.HI.X R7, R13, R4, R14, 0x2, P3 ;  /* 0x000000040d079211 */ /* 0x000fe400018f140e */
[----:B------:R-:W-:-:S02]  /*15860*/  IADD3 R5, R248, 0xd8, RZ ;  /* 0x000000d8f8057810 */ /* 0x000fc40007ffe0ff */
[C---:B------:R-:W-:Y:S01]  /*15870*/  IADD3 R13, R248.reuse, 0xc8, RZ ;  /* 0x000000c8f80d7810 */ /* 0x040fe20007ffe0ff */
[----:B------:R1:W-:Y:S01]  /*15880*/  @!P1 ST.E.64 [R6.64], R78 ;  /* 0x0000004e06009985 */ /* 0x0003e2000c101b08 */
[----:B------:R-:W-:Y:S02]  /*15890*/  ISETP.GE.AND P3, PT, R5, c[0x0][0x3c8], PT ;  /* 0x0000f20005007a0c */ /* 0x000fe40003f66270 */
[----:B------:R-:W-:Y:S01]  /*158a0*/  SHF.R.S32.HI R13, RZ, 0x1f, R13 ;  /* 0x0000001fff0d7819 */ /* 0x000fe2000001140d */
[----:B------:R2:W-:Y:S01]  /*158b0*/  @!P0 ST.E.64 [R2.64], R62 ;  /* 0x0000003e02008985 */ /* 0x0005e2000c101b08 */
[----:B------:R-:W-:Y:S02]  /*158c0*/  IADD3 R11, R248, 0xd0, RZ ;  /* 0x000000d0f80b7810 */ /* 0x000fe40007ffe0ff */
[----:B------:R-:W-:Y:S02]  /*158d0*/  ISETP.GE.AND P1, PT, R251, c[0x0][0x3c8], PT ;  /* 0x0000f200fb007a0c */ /* 0x000fe40003f26270 */
[----:B------:R-:W-:-:S02]  /*158e0*/  SHF.R.S32.HI R11, RZ, 0x1f, R11 ;  /* 0x0000001fff0b7819 */ /* 0x000fc4000001140b */
[----:B-1----:R-:W-:-:S04]  /*158f0*/  @!P5 LEA R6, P0, R12, R0, 0x2 ;  /* 0x000000000c06d211 */ /* 0x002fc800078010ff */
[----:B------:R-:W-:Y:S02]  /*15900*/  @!P5 LEA.HI.X R7, R12, R4, R13, 0x2, P0 ;  /* 0x000000040c07d211 */ /* 0x000fe400000f140d */
[----:B--2---:R-:W-:Y:S02]  /*15910*/  @!P4 LEA R2, P6, R10, R0, 0x2 ;  /* 0x000000000a02c211 */ /* 0x004fe400078c10ff */
[----:B------:R-:W-:Y:S01]  /*15920*/  ISETP.GE.AND P0, PT, R250, c[0x0][0x3c8], PT ;  /* 0x0000f200fa007a0c */ /* 0x000fe20003f06270 */
[----:B------:R-:W-:Y:S01]  /*15930*/  @!P5 ST.E.64 [R6.64], R82 ;  /* 0x000000520600d985 */ /* 0x000fe2000c101b08 */
[----:B------:R-:W-:Y:S02]  /*15940*/  @!P4 LEA.HI.X R3, R10, R4, R11, 0x2, P6 ;  /* 0x000000040a03c211 */ /* 0x000fe400030f140b */
[-C--:B------:R-:W-:Y:S02]  /*15950*/  @!P3 LEA R10, P5, R5, R0.reuse, 0x2 ;  /* 0x00000000050ab211 */ /* 0x080fe400078a10ff */
[----:B------:R-:W-:Y:S01]  /*15960*/  IADD3 R12, R248, 0xd8, RZ ;  /* 0x000000d8f80c7810 */ /* 0x000fe20007ffe0ff */
[----:B------:R1:W-:Y:S01]  /*15970*/  @!P4 ST.E.64 [R2.64], R86 ;  /* 0x000000560200c985 */ /* 0x0003e2000c101b08 */
[----:B------:R-:W-:-:S02]  /*15980*/  @!P2 LEA R8, P6, R252, R0, 0x2 ;  /* 0x00000000fc08a211 */ /* 0x000fc400078c10ff */
[----:B------:R-:W-:Y:S02]  /*15990*/  SHF.R.S32.HI R12, RZ, 0x1f, R12 ;  /* 0x0000001fff0c7819 */ /* 0x000fe4000001140c */
[----:B------:R-:W-:-:S04]  /*159a0*/  SHF.R.S32.HI R13, RZ, 0x1f, R252 ;  /* 0x0000001fff0d7819 */ /* 0x000fc800000114fc */
[----:B------:R-:W-:Y:S02]  /*159b0*/  @!P2 LEA.HI.X R9, R252, R4, R13, 0x2, P6 ;  /* 0x00000004fc09a211 */ /* 0x000fe400030f140d */
[----:B-1----:R-:W-:Y:S02]  /*159c0*/  P2R R2, PR, RZ, 0x20 ;  /* 0x00000020ff027803 */ /* 0x002fe40000000000 */
[----:B------:R-:W-:Y:S02]  /*159d0*/  @!P1 LEA R6, P5, R251, R0, 0x2 ;  /* 0x00000000fb069211 */ /* 0x000fe400078a10ff */
[----:B------:R-:W-:-:S04]  /*159e0*/  ISETP.NE.AND P4, PT, R2, RZ, PT ;  /* 0x000000ff0200720c */ /* 0x000fc80003f85270 */
[----:B------:R-:W-:Y:S02]  /*159f0*/  @!P3 LEA.HI.X R11, R5, R4, R12, 0x2, P4 ;  /* 0x00000004050bb211 */ /* 0x000fe400020f140c */
[----:B------:R-:W-:Y:S02]  /*15a00*/  SHF.R.S32.HI R12, RZ, 0x1f, R251 ;  /* 0x0000001fff0c7819 */ /* 0x000fe400000114fb */
[----:B------:R-:W-:Y:S01]  /*15a10*/  SHF.R.S32.HI R5, RZ, 0x1f, R250 ;  /* 0x0000001fff057819 */ /* 0x000fe200000114fa */
[----:B------:R1:W-:Y:S01]  /*15a20*/  @!P3 ST.E.64 [R10.64], R102 ;  /* 0x000000660a00b985 */ /* 0x0003e2000c101b08 */
[C---:B------:R-:W-:Y:S02]  /*15a30*/  @!P0 LEA R2, P4, R250.reuse, R0, 0x2 ;  /* 0x00000000fa028211 */ /* 0x040fe400078810ff */
[-C--:B------:R-:W-:Y:S01]  /*15a40*/  @!P1 LEA.HI.X R7, R251, R4.reuse, R12, 0x2, P5 ;  /* 0x00000004fb079211 */ /* 0x080fe200028f140c */
[----:B------:R1:W-:Y:S01]  /*15a50*/  @!P2 ST.E.64 [R8.64], R98 ;  /* 0x000000620800a985 */ /* 0x0003e2000c101b08 */
[----:B------:R-:W-:-:S03]  /*15a60*/  @!P0 LEA.HI.X R3, R250, R4, R5, 0x2, P4 ;  /* 0x00000004fa038211 */ /* 0x000fc600020f1405 */
[----:B------:R1:W-:Y:S04]  /*15a70*/  @!P1 ST.E.64 [R6.64], R90 ;  /* 0x0000005a06009985 */ /* 0x0003e8000c101b08 */
[----:B------:R1:W-:Y:S01]  /*15a80*/  @!P0 ST.E.64 [R2.64], R74 ;  /* 0x0000004a02008985 */ /* 0x0003e2000c101b08 */
[----:B------:R-:W-:-:S13]  /*15a90*/  ISETP.GE.AND P0, PT, R249, c[0x0][0x3c8], PT ;  /* 0x0000f200f9007a0c */ /* 0x000fda0003f06270 */
[----:B------:R-:W-:Y:S05]  /*15aa0*/  @P0 BRA `(.L_x_294) ;  /* 0x00000d1000000947 */ /* 0x000fea0003800000 */
[----:B------:R-:W-:Y:S02]  /*15ab0*/  SHF.R.S32.HI R5, RZ, 0x1f, R249 ;  /* 0x0000001fff057819 */ /* 0x000fe400000114f9 */
[----:B-1----:R-:W-:-:S04]  /*15ac0*/  LEA R2, P0, R249, R0, 0x2 ;  /* 0x00000000f9027211 */ /* 0x002fc800078010ff */
[----:B------:R-:W-:-:S05]  /*15ad0*/  LEA.HI.X R3, R249, R4, R5, 0x2, P0 ;  /* 0x00000004f9037211 */ /* 0x000fca00000f1405 */
[----:B------:R1:W-:Y:S01]  /*15ae0*/  ST.E.64 [R2.64], R66 ;  /* 0x0000004202007985 */ /* 0x0003e2000c101b08 */
[----:B------:R-:W-:Y:S05]  /*15af0*/  BRA `(.L_x_294) ;  /* 0x00000cc000007947 */ /* 0x000fea0003800000 */
.L_x_279:
[----:B------:R-:W-:Y:S01]  /*15b00*/  ISETP.NE.U32.AND P0, PT, RZ, c[0x0][0x508], PT ;  /* 0x00014200ff007a0c */ /* 0x000fe20003f05070 */
[----:B------:R-:W-:Y:S01]  /*15b10*/  IMAD.MOV.U32 R6, RZ, RZ, RZ ;  /* 0x000000ffff067224 */ /* 0x000fe200078e00ff */
[----:B------:R-:W-:Y:S01]  /*15b20*/  ISETP.NE.U32.AND P3, PT, RZ, c[0x0][0x500], PT ;  /* 0x00014000ff007a0c */ /* 0x000fe20003f65070 */
[----:B------:R-:W-:Y:S01]  /*15b30*/  IMAD.MOV.U32 R20, RZ, RZ, c[0x0][0x388] ;  /* 0x0000e200ff147624 */ /* 0x000fe200078e00ff */
[----:B------:R-:W-:Y:S02]  /*15b40*/  ISETP.NE.AND.EX P2, PT, RZ, c[0x0][0x50c], PT, P0 ;  /* 0x00014300ff007a0c */ /* 0x000fe40003f45300 */
[----:B------:R-:W-:Y:S02]  /*15b50*/  ISETP.NE.AND.EX P3, PT, RZ, c[0x0][0x504], PT, P3 ;  /* 0x00014100ff007a0c */ /* 0x000fe40003f65330 */
[----:B------:R-:W-:-:S04]  /*15b60*/  IADD3 R2, P1, R227, c[0x0][0x500], RZ ;  /* 0x00014000e3027a10 */ /* 0x000fc80007f3e0ff */
[----:B------:R-:W-:-:S05]  /*15b70*/  IADD3.X R3, R232, c[0x0][0x504], RZ, P1, !PT ;  /* 0x00014100e8037a10 */ /* 0x000fca0000ffe4ff */
[----:B-1----:R-:W-:Y:S02]  /*15b80*/  @P2 IADD3 R4, P0, R227, c[0x0][0x508], RZ ;  /* 0x00014200e3042a10 */ /* 0x002fe40007f1e0ff */
[----:B------:R1:W5:Y:S02]  /*15b90*/  @P3 LDG.E R6, [R2.64] ;  /* 0x0000000802063981 */ /* 0x000364000c1e1900 */
[----:B------:R-:W-:-:S05]  /*15ba0*/  @P2 IADD3.X R5, R232, c[0x0][0x50c], RZ, P0, !PT ;  /* 0x00014300e8052a10 */ /* 0x000fca00007fe4ff */
[----:B------:R1:W5:Y:S01]  /*15bb0*/  @P2 LDG.E R20, [R4.64] ;  /* 0x0000000804142981 */ /* 0x000362000c1e1900 */
[----:B------:R-:W-:-:S04]  /*15bc0*/  ISETP.NE.AND P0, PT, R238, RZ, PT ;  /* 0x000000ffee00720c */ /* 0x000fc80003f05270 */
[----:B------:R-:W-:Y:S01]  /*15bd0*/  SEL R19, R238, c[0x0][0x3d4], P0 ;  /* 0x0000f500ee137a07 */ /* 0x000fe20000000000 */
[----:B------:R-:W-:Y:S05]  /*15be0*/  @P2 BRA `(.L_x_300) ;  /* 0x0000004000002947 */ /* 0x000fea0003800000 */
[----:B------:R-:W-:Y:S05]  /*15bf0*/  @!P3 BRA `(.L_x_300) ;  /* 0x000000300000b947 */ /* 0x000fea0003800000 */
[----:B------:R2:W3:Y:S04]  /*15c00*/  LDG.E R0, [R2.64] ;  /* 0x0000000802007981 */ /* 0x0004e8000c1e1900 */
[----:B-12---:R-:W3:Y:S02]  /*15c10*/  LDG.E R2, [R2.64+0x4] ;  /* 0x0000040802027981 */ /* 0x006ee4000c1e1900 */
[----:B---3-5:R-:W-:Y:S02]  /*15c20*/  IADD3 R20, -R0, R2, RZ ;  /* 0x0000000200147210 */ /* 0x028fe40007ffe1ff */
.L_x_300:
[----:B-1----:R-:W1:Y:S01]  /*15c30*/  S2R R2, SR_TID.X ;  /* 0x0000000000027919 */ /* 0x002e620000002100 */
[----:B------:R-:W-:Y:S01]  /*15c40*/  BSSY B0, `(.L_x_301) ;  /* 0x0000036000007945 */ /* 0x000fe20003800000 */
[----:B------:R-:W-:Y:S02]  /*15c50*/  LOP3.LUT R12, R230, 0xffff, RZ, 0xc0, !PT ;  /* 0x0000ffffe60c7812 */ /* 0x000fe400078ec0ff */
[----:B------:R-:W-:-:S02]  /*15c60*/  SEL R13, R233, RZ, !P3 ;  /* 0x000000ffe90d7207 */ /* 0x000fc40005800000 */
[----:B------:R-:W-:Y:S02]  /*15c70*/  SEL R21, R235, RZ, !P3 ;  /* 0x000000ffeb157207 */ /* 0x000fe40005800000 */
[----:B-----5:R-:W-:Y:S02]  /*15c80*/  SHF.R.S32.HI R18, RZ, 0x1f, R6 ;  /* 0x0000001fff127819 */ /* 0x020fe40000011406 */
[----:B-1----:R-:W-:-:S13]  /*15c90*/  ISETP.GT.AND P0, PT, R2, 0x7f, PT ;  /* 0x0000007f0200780c */ /* 0x002fda0003f04270 */
[----:B------:R-:W-:Y:S05]  /*15ca0*/  @P0 BRA `(.L_x_302) ;  /* 0x000002f000000947 */ /* 0x000fea0003800000 */
[----:B------:R-:W-:Y:S01]  /*15cb0*/  IMAD R0, R20, c[0x0][0x4e8], RZ ;  /* 0x00013a0014007a24 */ /* 0x000fe200078e02ff */
[----:B------:R-:W-:-:S04]  /*15cc0*/  LEA R16, R229, R2, 0x7 ;  /* 0x00000002e5107211 */ /* 0x000fc800078e38ff */
[----:B------:R-:W-:-:S13]  /*15cd0*/  ISETP.GE.AND P0, PT, R16, R0, PT ;  /* 0x000000001000720c */ /* 0x000fda0003f06270 */
[----:B------:R-:W-:Y:S05]  /*15ce0*/  @P0 BRA `(.L_x_302) ;  /* 0x000002b000000947 */ /* 0x000fea0003800000 */
[----:B------:R-:W-:Y:S01]  /*15cf0*/  IMAD.MOV.U32 R0, RZ, RZ, 0x368 ;  /* 0x00000368ff007424 */ /* 0x000fe200078e00ff */
[----:B------:R-:W-:-:S04]  /*15d00*/  ISETP.GT.AND P2, PT, R19, 0x1, PT ;  /* 0x000000011300780c */ /* 0x000fc80003f44270 */
[----:B------:R-:W-:-:S04]  /*15d10*/  SEL R0, R0, 0x328, P2 ;  /* 0x0000032800007807 */ /* 0x000fc80001000000 */
[----:B------:R1:W2:Y:S08]  /*15d20*/  LDC.64 R8, c[0x0][R0+0x170] ;  /* 0x00005c0000087b82 */ /* 0x0002b00000000a00 */
[----:B------:R1:W3:Y:S08]  /*15d30*/  LDC.64 R4, c[0x0][R0+0x168] ;  /* 0x00005a0000047b82 */ /* 0x0002f00000000a00 */
[----:B------:R1:W4:Y:S08]  /*15d40*/  LDC.64 R14, c[0x0][R0+0x178] ;  /* 0x00005e00000e7b82 */ /* 0x0003300000000a00 */
[----:B------:R1:W5:Y:S02]  /*15d50*/  LDC.64 R10, c[0x0][R0+0x160] ;  /* 0x00005800000a7b82 */ /* 0x0003640000000a00 */
[----:B-1----:R-:W-:-:S02]  /*15d60*/  IMAD.MOV.U32 R0, RZ, RZ, c[0x0][0x4e8] ;  /* 0x00013a00ff007624 */ /* 0x002fc400078e00ff */
[-C--:B--2---:R-:W-:Y:S02]  /*15d70*/  IMAD R7, R9, R13.reuse, RZ ;  /* 0x0000000d09077224 */ /* 0x084fe400078e02ff */
[----:B------:R-:W-:Y:S01]  /*15d80*/  IMAD.WIDE.U32 R2, R8, R13, RZ ;  /* 0x0000000d08027225 */ /* 0x000fe200078e00ff */
[----:B------:R-:W-:Y:S02]  /*15d90*/  ISETP.NE.AND P0, PT, R0, 0x1, PT ;  /* 0x000000010000780c */ /* 0x000fe40003f05270 */
[----:B------:R-:W-:Y:S01]  /*15da0*/  MOV R0, R16 ;  /* 0x0000001000007202 */ /* 0x000fe20000000f00 */
[----:B------:R-:W-:Y:S01]  /*15db0*/  IMAD R8, R8, R21, R7 ;  /* 0x0000001508087224 */ /* 0x000fe200078e0207 */
[----:B------:R-:W-:Y:S01]  /*15dc0*/  SEL R7, R245, RZ, P2 ;  /* 0x000000fff5077207 */ /* 0x000fe20001000000 */
[-C--:B---3--:R-:W-:Y:S02]  /*15dd0*/  IMAD R9, R5, R12.reuse, RZ ;  /* 0x0000000c05097224 */ /* 0x088fe400078e02ff */
[----:B------:R-:W-:Y:S01]  /*15de0*/  IMAD.WIDE.U32 R4, R4, R12, RZ ;  /* 0x0000000c04047225 */ /* 0x000fe200078e00ff */
[----:B------:R-:W-:-:S03]  /*15df0*/  IADD3 R3, R3, R8, RZ ;  /* 0x0000000803037210 */ /* 0x000fc60007ffe0ff */
[----:B------:R-:W-:Y:S02]  /*15e00*/  IMAD.IADD R9, R5, 0x1, R9 ;  /* 0x0000000105097824 */ /* 0x000fe400078e0209 */
[----:B------:R-:W-:-:S04]  /*15e10*/  @P0 IMAD.HI.U32 R17, R16, c[0x0][0x4ec], RZ ;  /* 0x00013b0010110a27 */ /* 0x000fc800078e00ff */
[-C--:B----4-:R-:W-:Y:S01]  /*15e20*/  IMAD R8, R15, R7.reuse, RZ ;  /* 0x000000070f087224 */ /* 0x090fe200078e02ff */
[----:B------:R-:W-:Y:S02]  /*15e30*/  @P0 SHF.R.U32.HI R0, RZ, c[0x0][0x4f0], R17 ;  /* 0x00013c00ff000a19 */ /* 0x000fe40000011611 */
[----:B------:R-:W-:Y:S01]  /*15e40*/  IADD3 R17, P1, P0, R2, R4, R6 ;  /* 0x0000000402117210 */ /* 0x000fe2000783e006 */
[----:B------:R-:W-:-:S03]  /*15e50*/  IMAD.WIDE.U32 R4, R14, R7, RZ ;  /* 0x000000070e047225 */ /* 0x000fc600078e00ff */
[----:B------:R-:W-:Y:S01]  /*15e60*/  IADD3.X R9, R3, R9, R18, P1, P0 ;  /* 0x0000000903097210 */ /* 0x000fe20000fe0412 */
[----:B------:R-:W-:Y:S01]  /*15e70*/  IMAD.MOV R2, RZ, RZ, -R0 ;  /* 0x000000ffff027224 */ /* 0x000fe200078e0a00 */
[----:B------:R-:W-:Y:S01]  /*15e80*/  IADD3 R5, R5, R8, RZ ;  /* 0x0000000805057210 */ /* 0x000fe20007ffe0ff */
[----:B------:R-:W-:Y:S01]  /*15e90*/  IMAD.MOV.U32 R8, RZ, RZ, c[0x0][0x4a8] ;  /* 0x00012a00ff087624 */ /* 0x000fe200078e00ff */
[----:B------:R-:W-:Y:S01]  /*15ea0*/  IADD3 R4, P1, P0, R0, R17, R4 ;  /* 0x0000001100047210 */ /* 0x000fe2000783e004 */
[----:B------:R-:W-:Y:S01]  /*15eb0*/  IMAD R2, R2, c[0x0][0x4e8], R16 ;  /* 0x00013a0002027a24 */ /* 0x000fe200078e0210 */
[----:B------:R-:W-:-:S03]  /*15ec0*/  SHF.R.S32.HI R3, RZ, 0x1f, R0 ;  /* 0x0000001fff037819 */ /* 0x000fc60000011400 */
[----:B-----5:R-:W-:Y:S01]  /*15ed0*/  IMAD R0, R11, R2, RZ ;  /* 0x000000020b007224 */ /* 0x020fe200078e02ff */
[----:B------:R-:W-:Y:S02]  /*15ee0*/  SHF.R.S32.HI R7, RZ, 0x1f, R2 ;  /* 0x0000001fff077819 */ /* 0x000fe40000011402 */
        /* <DEDUP_REMOVED lines=11> */
.L_x_302:
[----:B------:R-:W-:Y:S05]  /*15fa0*/  BSYNC B0 ;  /* 0x0000000000007941 */ /* 0x000fea0003800000 */
.L_x_301:
[----:B------:R-:W-:-:S13]  /*15fb0*/  ISETP.GT.AND P0, PT, R19, 0x1, PT ;  /* 0x000000011300780c */ /* 0x000fda0003f04270 */
[----:B------:R-:W-:Y:S05]  /*15fc0*/  @P0 BRA `(.L_x_294) ;  /* 0x000007f000000947 */ /* 0x000fea0003800000 */
[----:B------:R-:W-:Y:S01]  /*15fd0*/  MOV R2, c[0x0][0x4e8] ;  /* 0x00013a0000027a02 */ /* 0x000fe20000000f00 */
[----:B-1----:R-:W-:Y:S01]  /*15fe0*/  IMAD R0, R18, c[0x0][0x3a0], RZ ;  /* 0x0000e80012007a24 */ /* 0x002fe200078e02ff */
[----:B------:R-:W-:Y:S01]  /*15ff0*/  LEA R4, R229, R218, 0x7 ;  /* 0x000000dae5047211 */ /* 0x000fe200078e38ff */
[----:B------:R-:W-:Y:S01]  /*16000*/  IMAD R5, R21, c[0x0][0x3f0], RZ ;  /* 0x0000fc0015057a24 */ /* 0x000fe200078e02ff */
[----:B------:R-:W-:Y:S01]  /*16010*/  ISETP.NE.AND P0, PT, R2, 0x1, PT ;  /* 0x000000010200780c */ /* 0x000fe20003f05270 */
[----:B------:R-:W-:-:S04]  /*16020*/  IMAD.WIDE.U32 R2, R6, c[0x0][0x3a0], RZ ;  /* 0x0000e80006027a25 */ /* 0x000fc800078e00ff */
[----:B------:R-:W-:Y:S01]  /*16030*/  IMAD R6, R6, c[0x0][0x3a4], R0 ;  /* 0x0000e90006067a24 */ /* 0x000fe200078e0200 */
[----:B------:R-:W-:Y:S01]  /*16040*/  MOV R0, R4 ;  /* 0x0000000400007202 */ /* 0x000fe20000000f00 */
[----:B------:R-:W-:-:S03]  /*16050*/  IMAD R7, R13, c[0x0][0x3f4], R5 ;  /* 0x0000fd000d077a24 */ /* 0x000fc600078e0205 */
[----:B------:R-:W-:-:S03]  /*16060*/  IADD3 R3, R3, R6, RZ ;  /* 0x0000000603037210 */ /* 0x000fc60007ffe0ff */
[----:B------:R-:W-:-:S04]  /*16070*/  @P0 IMAD.HI.U32 R6, R4, c[0x0][0x4ec], RZ ;  /* 0x00013b0004060a27 */ /* 0x000fc800078e00ff */
[----:B------:R-:W-:Y:S01]  /*16080*/  IMAD.WIDE.U32 R2, R12, c[0x0][0x3e8], R2 ;  /* 0x0000fa000c027a25 */ /* 0x000fe200078e0002 */
[----:B------:R-:W-:-:S03]  /*16090*/  @P0 SHF.R.U32.HI R0, RZ, c[0x0][0x4f0], R6 ;  /* 0x00013c00ff000a19 */ /* 0x000fc60000011606 */
[----:B------:R-:W-:Y:S01]  /*160a0*/  IMAD R3, R12, c[0x0][0x3ec], R3 ;  /* 0x0000fb000c037a24 */ /* 0x000fe200078e0203 */
[----:B------:R-:W-:Y:S02]  /*160b0*/  SHF.R.S32.HI R6, RZ, 0x1f, R0 ;  /* 0x0000001fff067819 */ /* 0x000fe40000011400 */
[----:B------:R-:W-:Y:S01]  /*160c0*/  IADD3 R5, -R0, RZ, RZ ;  /* 0x000000ff00057210 */ /* 0x000fe20007ffe1ff */
[----:B------:R-:W-:Y:S01]  /*160d0*/  IMAD.WIDE.U32 R2, R13, c[0x0][0x3f0], R2 ;  /* 0x0000fc000d027a25 */ /* 0x000fe200078e0002 */
[----:B------:R-:W-:-:S03]  /*160e0*/  LEA R13, R229, R208, 0x7 ;  /* 0x000000d0e50d7211 */ /* 0x000fc600078e38ff */
[----:B------:R-:W-:Y:S01]  /*160f0*/  IMAD R6, R6, c[0x0][0x3e0], RZ ;  /* 0x0000f80006067a24 */ /* 0x000fe200078e02ff */
[----:B------:R-:W-:Y:S01]  /*16100*/  IADD3 R3, R3, R7, RZ ;  /* 0x0000000703037210 */ /* 0x000fe20007ffe0ff */
        /* <DEDUP_REMOVED lines=13> */
.L_x_362:
[----:B------:R-:W-:Y:S05]  /*161e0*/  BRA.DIV ~URZ, `(.L_x_304) ;  /* 0x000023a27f007947 */ /* 0x000fea000b800000 */
[----:B------:R3:W4:Y:S02]  /*161f0*/  SHFL.IDX PT, R0, R14, RZ, 0x181f ;  /* 0x00181fff0e007589 */ /* 0x00072400000e0000 */
.L_x_363:
[----:B------:R-:W-:Y:S01]  /*16200*/  IMAD R12, R20, c[0x0][0x4e8], RZ ;  /* 0x00013a00140c7a24 */ /* 0x000fe200078e02ff */
[----:B------:R-:W-:Y:S04]  /*16210*/  BSSY B0, `(.L_x_305) ;  /* 0x0000013000007945 */ /* 0x000fe80003800000 */
        /* <DEDUP_REMOVED lines=9> */
[----:B--2---:R-:W-:Y:S02]  /*162b0*/  @!P3 LEA.HI.X R11, R132, R4, R133, 0x1, P4 ;  /* 0x00000004840bb211 */ /* 0x004fe400020f0c85 */
[----:B------:R-:W-:Y:S02]  /*162c0*/  @!P0 LEA R2, P4, R200, R0, 0x1 ;  /* 0x00000000c8028211 */ /* 0x000fe400078808ff */
[-C--:B------:R-:W-:Y:S01]  /*162d0*/  @!P2 LEA.HI.X R9, R204, R4.reuse, R209, 0x1, P6 ;  /* 0x00000004cc09a211 */ /* 0x080fe200030f0cd1 */
[----:B------:R2:W-:Y:S01]  /*162e0*/  @!P3 ST.E.128 [R10.64], RZ ;  /* 0x000000ff0a00b985 */ /* 0x0005e2000c101d08 */
[----:B------:R-:W-:-:S02]  /*162f0*/  @!P1 LEA.HI.X R7, R199, R4, R211, 0x1, P5 ;  /* 0x00000004c7079211 */ /* 0x000fc400028f0cd3 */
[----:B------:R-:W-:Y:S01]  /*16300*/  @!P0 LEA.HI.X R3, R200, R4, R210, 0x1, P4 ;  /* 0x00000004c8038211 */ /* 0x000fe200020f0cd2 */
[----:B------:R2:W-:Y:S04]  /*16310*/  @!P2 ST.E.128 [R8.64], RZ ;  /* 0x000000ff0800a985 */ /* 0x0005e8000c101d08 */
[----:B------:R2:W-:Y:S04]  /*16320*/  @!P1 ST.E.128 [R6.64], RZ ;  /* 0x000000ff06009985 */ /* 0x0005e8000c101d08 */
[----:B------:R2:W-:Y:S02]  /*16330*/  @!P0 ST.E.128 [R2.64], RZ ;  /* 0x000000ff02008985 */ /* 0x0005e4000c101d08 */
.L_x_306:
[----:B------:R-:W-:Y:S05]  /*16340*/  BSYNC B0 ;  /* 0x0000000000007941 */ /* 0x000fea0003800000 */
.L_x_305:
[----:B------:R-:W-:Y:S05]  /*16350*/  BRA.DIV ~URZ, `(.L_x_307) ;  /* 0x000022a27f007947 */ /* 0x000fea000b800000 */
[----:B--2---:R2:W1:Y:S04]  /*16360*/  SHFL.IDX PT, R4, R5, 0x1, 0x181f ;  /* 0x00381f0005047f89 */ /* 0x00446800000e0000 */
[----:B----4-:R2:W4:Y:S02]  /*16370*/  SHFL.IDX PT, R0, R14, 0x1, 0x181f ;  /* 0x00381f000e007f89 */ /* 0x01052400000e0000 */
.L_x_364:
        /* <DEDUP_REMOVED lines=11> */
[----:B-1----:R-:W-:Y:S02]  /*16430*/  @!P3 LEA.HI.X R11, R132, R4, R133, 0x1, P4 ;  /* 0x00000004840bb211 */ /* 0x002fe400020f0c85 */
        /* <DEDUP_REMOVED lines=8> */
.L_x_309:
[----:B------:R-:W-:Y:S05]  /*164c0*/  BSYNC B0 ;  /* 0x0000000000007941 */ /* 0x000fea0003800000 */
.L_x_308:
[----:B------:R-:W-:Y:S05]  /*164d0*/  BRA.DIV ~URZ, `(.L_x_310) ;  /* 0x000021f27f007947 */ /* 0x000fea000b800000 */
[----:B-1----:R1:W2:Y:S02]  /*164e0*/  SHFL.IDX PT, R4, R5, 0x2, 0x181f ;  /* 0x00581f0005047f89 */ /* 0x0022a400000e0000 */
.L_x_365:
[----:B------:R-:W-:Y:S05]  /*164f0*/  BRA.DIV ~URZ, `(.L_x_311) ;  /* 0x000022427f007947 */ /* 0x000fea000b800000 */
[----:B----4-:R4:W1:Y:S02]  /*16500*/  SHFL.IDX PT, R0, R14, 0x2, 0x181f ;  /* 0x00581f000e007f89 */ /* 0x01086400000e0000 */
.L_x_366:
        /* <DEDUP_REMOVED lines=8> */
[-C--:B-1----:R-:W-:Y:S02]  /*16590*/  @!P3 LEA R10, P4, R132, R0.reuse, 0x1 ;  /* 0x00000000840ab211 */ /* 0x082fe400078808ff */
        /* <DEDUP_REMOVED lines=11> */
.L_x_313:
[----:B------:R-:W-:Y:S05]  /*16650*/  BSYNC B0 ;  /* 0x0000000000007941 */ /* 0x000fea0003800000 */
.L_x_312:
[----:B------:R-:W-:Y:S05]  /*16660*/  BRA.DIV ~URZ, `(.L_x_314) ;  /* 0x000021427f007947 */ /* 0x000fea000b800000 */
[----:B--2---:R2:W3:Y:S04]  /*16670*/  SHFL.IDX PT, R4, R5, 0x3, 0x181f ;  /* 0x00781f0005047f89 */ /* 0x0044e800000e0000 */
[----:B-1----:R2:W1:Y:S02]  /*16680*/  SHFL.IDX PT, R0, R14, 0x3, 0x181f ;  /* 0x00781f000e007f89 */ /* 0x00246400000e0000 */
.L_x_367:
[----:B------:R-:W-:-:S04]  /*16690*/  IADD3 R2, R13, 0x60, RZ ;  /* 0x000000600d027810 */ /* 0x000fc80007ffe0ff */
        /* <DEDUP_REMOVED lines=9> */
[----:B---3--:R-:W-:Y:S02]  /*16730*/  @!P3 LEA.HI.X R11, R132, R4, R133, 0x1, P4 ;  /* 0x00000004840bb211 */ /* 0x008fe400020f0c85 */
        /* <DEDUP_REMOVED lines=8> */
.L_x_294:
[----:B------:R-:W-:Y:S05]  /*167c0*/  BSYNC B1 ;  /* 0x0000000000017941 */ /* 0x000fea0003800000 */
.L_x_278:
[----:B-1--4-:R-:W4:Y:S02]  /*167d0*/  LDL R0, [R1+0x44] ;  /* 0x0000440001007983 */ /* 0x012f240000100800 */
[----:B----4-:R-:W-:-:S13]  /*167e0*/  ISETP.NE.AND P0, PT, R0, RZ, PT ;  /* 0x000000ff0000720c */ /* 0x010fda0003f05270 */
[----:B------:R-:W-:Y:S01]  /*167f0*/  @P0 WARPSYNC 0xffffffff ;  /* 0xffffffff00000948 */ /* 0x000fe20003800000 */
[----:B------:R-:W-:Y:S06]  /*16800*/  @P0 BAR.SYNC.DEFER_BLOCKING 0x5, 0x100 ;  /* 0x0144000000000b1d */ /* 0x000fec0000010000 */
[----:B------:R-:W1:Y:S04]  /*16810*/  @P0 LDS.128 R228, [0x20080] ;  /* 0x02008000ffe40984 */ /* 0x000e680000000c00 */
[----:B------:R-:W-:Y:S06]  /*16820*/  @P0 BAR.ARV 0x4, 0x100 ;  /* 0x0104000000000b1d */ /* 0x000fec0000002000 */
[----:B------:R-:W-:Y:S05]  /*16830*/  @P0 BRA `(.L_x_315) ;  /* 0x00000af000000947 */ /* 0x000fea0003800000 */
[----:B------:R-:W4:Y:S01]  /*16840*/  S2R R0, SR_TID.X ;  /* 0x0000000000007919 */ /* 0x000f220000002100 */
[----:B------:R-:W-:Y:S01]  /*16850*/  IMAD.MOV.U32 R8, RZ, RZ, RZ ;  /* 0x000000ffff087224 */ /* 0x000fe200078e00ff */
[----:B---34-:R-:W-:-:S04]  /*16860*/  LOP3.LUT R13, R0, 0x1f, RZ, 0xc0, !PT ;  /* 0x0000001f000d7812 */ /* 0x018fc800078ec0ff */
[----:B------:R-:W-:Y:S01]  /*16870*/  ISETP.NE.AND P6, PT, R13, 0x1f, PT ;  /* 0x0000001f0d00780c */ /* 0x000fe20003fc5270 */
[----:B------:R-:W-:Y:S10]  /*16880*/  BRA.DIV ~URZ, `(.L_x_316) ;  /* 0x00001ff27f007947 */ /* 0x000ff4000b800000 */
[----:B------:R3:W4:Y:S02]  /*16890*/  SHFL.IDX PT, R9, R92, RZ, 0x1f ;  /* 0x00001fff5c097589 */ /* 0x00072400000e0000 */
.L_x_368:
[----:B------:R-:W-:Y:S05]  /*168a0*/  BRA.DIV ~URZ, `(.L_x_317) ;  /* 0x000020427f007947 */ /* 0x000fea000b800000 */
[----:B------:R3:W4:Y:S02]  /*168b0*/  SHFL.IDX PT, R6, R92, 0x1, 0x1f ;  /* 0x00201f005c067f89 */ /* 0x00072400000e0000 */
.L_x_369:
[----:B-1----:R-:W-:Y:S02]  /*168c0*/  IMAD.IADD R0, R231, 0x1, R13 ;  /* 0x00000001e7007824 */ /* 0x002fe400078e020d */
[----:B------:R-:W-:-:S03]  /*168d0*/  IMAD.MOV.U32 R7, RZ, RZ, RZ ;  /* 0x000000ffff077224 */ /* 0x000fc600078e00ff */
[----:B------:R-:W-:-:S13]  /*168e0*/  ISETP.GE.OR P0, PT, R0, c[0x0][0x53c], !P6 ;  /* 0x00014f0000007a0c */ /* 0x000fda0007706670 */
[----:B------:R-:W-:Y:S01]  /*168f0*/  @!P0 MOV R2, 0x4 ;  /* 0x0000000400028802 */ /* 0x000fe20000000f00 */
[----:B--2---:R-:W-:-:S04]  /*16900*/  @!P0 IMAD.MOV.U32 R4, RZ, RZ, 0x4 ;  /* 0x00000004ff048424 */ /* 0x004fc800078e00ff */
[----:B------:R-:W-:-:S04]  /*16910*/  @!P0 IMAD.WIDE R4, R0, R4, c[0x0][0x580] ;  /* 0x0001600000048625 */ /* 0x000fc800078e0204 */
[----:B------:R-:W-:Y:S01]  /*16920*/  @!P0 IMAD.WIDE R2, R0, R2, c[0x0][0x578] ;  /* 0x00015e0000028625 */ /* 0x000fe200078e0202 */
[----:B------:R-:W2:Y:S04]  /*16930*/  @!P0 LDG.E R7, [R4.64] ;  /* 0x0000000804078981 */ /* 0x000ea8000c1e1900 */
[----:B------:R-:W2:Y:S01]  /*16940*/  @!P0 LDG.E R8, [R2.64] ;  /* 0x0000000802088981 */ /* 0x000ea2000c1e1900 */
[C---:B------:R-:W-:Y:S02]  /*16950*/  ISETP.GE.U32.AND P4, PT, R13.reuse, 0x10, PT ;  /* 0x000000100d00780c */ /* 0x040fe40003f86070 */
[C---:B------:R-:W-:Y:S02]  /*16960*/  ISETP.GE.U32.AND P3, PT, R13.reuse, 0x8, PT ;  /* 0x000000080d00780c */ /* 0x040fe40003f66070 */
[----:B------:R-:W-:-:S02]  /*16970*/  ISETP.GE.U32.AND P2, PT, R13, 0x4, PT ;  /* 0x000000040d00780c */ /* 0x000fc40003f46070 */
[C---:B------:R-:W-:Y:S02]  /*16980*/  ISETP.GE.U32.AND P1, PT, R13.reuse, 0x2, PT ;  /* 0x000000020d00780c */ /* 0x040fe40003f26070 */
[----:B------:R-:W-:Y:S02]  /*16990*/  ISETP.NE.AND P5, PT, R13, RZ, PT ;  /* 0x000000ff0d00720c */ /* 0x000fe40003fa5270 */
[----:B------:R-:W-:Y:S01]  /*169a0*/  MOV R11, RZ ;  /* 0x000000ff000b7202 */ /* 0x000fe20000000f00 */
[----:B--2---:R-:W-:Y:S01]  /*169b0*/  IMAD R0, R8, R7, RZ ;  /* 0x0000000708007224 */ /* 0x004fe200078e02ff */
[----:B------:R-:W-:Y:S07]  /*169c0*/  BRA.DIV ~URZ, `(.L_x_318) ;  /* 0x00001f927f007947 */ /* 0x000fee000b800000 */
[----:B------:R1:W2:Y:S02]  /*169d0*/  SHFL.UP PT, R4, R0, 0x1, RZ ;  /* 0x0420000000047989 */ /* 0x0002a400000e00ff */
.L_x_370:
        /* <DEDUP_REMOVED lines=16> */
.L_x_371:
[----:B--2---:R-:W-:Y:S01]  /*16ae0*/  IMAD R0, R0, c[0x0][0x538], RZ ;  /* 0x00014e0000007a24 */ /* 0x004fe200078e02ff */
[----:B------:R-:W-:Y:S04]  /*16af0*/  BSSY B1, `(.L_x_320) ;  /* 0x000007e000017945 */ /* 0x000fe80003800000 */
[----:B----4-:R-:W-:-:S04]  /*16b00*/  IADD3 R6, R0, R6, RZ ;  /* 0x0000000600067210 */ /* 0x010fc80007ffe0ff */
[----:B------:R-:W-:-:S13]  /*16b10*/  ISETP.GT.AND P0, PT, R6, R9, PT ;  /* 0x000000090600720c */ /* 0x000fda0003f04270 */
[----:B------:R-:W-:Y:S05]  /*16b20*/  @P0 BRA `(.L_x_321) ;  /* 0x0000025000000947 */ /* 0x000fea0003800000 */
.L_x_325:
        /* <DEDUP_REMOVED lines=8> */
[----:B-1----:R-:W-:Y:S01]  /*16bb0*/  @!P0 MOV R4, 0x4 ;  /* 0x0000000400048802 */ /* 0x002fe20000000f00 */
        /* <DEDUP_REMOVED lines=8> */
.L_x_372:
        /* <DEDUP_REMOVED lines=16> */
.L_x_373:
[----:B--2---:R-:W-:-:S05]  /*16d40*/  IMAD R0, R0, c[0x0][0x538], RZ ;  /* 0x00014e0000007a24 */ /* 0x004fca00078e02ff */
[----:B------:R-:W-:-:S04]  /*16d50*/  IADD3 R6, R0, R6, RZ ;  /* 0x0000000600067210 */ /* 0x000fc80007ffe0ff */
[----:B------:R-:W-:-:S13]  /*16d60*/  ISETP.GT.AND P0, PT, R6, R9, PT ;  /* 0x000000090600720c */ /* 0x000fda0003f04270 */
[----:B-1-3--:R-:W-:Y:S05]  /*16d70*/  @!P0 BRA `(.L_x_325) ;  /* 0xfffffdb000008947 */ /* 0x00afea000383ffff */
.L_x_321:
[----:B------:R-:W-:-:S05]  /*16d80*/  IADD3 R6, -R0, R6, RZ ;  /* 0x0000000600067210 */ /* 0x000fca0007ffe1ff */
[----:B------:R-:W-:-:S05]  /*16d90*/  IMAD R0, R4, c[0x0][0x538], R6 ;  /* 0x00014e0004007a24 */ /* 0x000fca00078e0206 */
[----:B------:R-:W-:Y:S01]  /*16da0*/  ISETP.GT.AND P0, PT, R0, R9, PT ;  /* 0x000000090000720c */ /* 0x000fe20003f04270 */
[----:B------:R-:W-:-:S12]  /*16db0*/  BRA.DIV ~URZ, `(.L_x_326) ;  /* 0x00001f927f007947 */ /* 0x000fd8000b800000 */
[----:B------:R-:W-:-:S04]  /*16dc0*/  VOTE.ANY R0, PT, !P0 ;  /* 0x0000000000007806 */ /* 0x000fc800040e0100 */
.L_x_374:
[----:B------:R2:W4:Y:S01]  /*16dd0*/  POPC R10, R0 ;  /* 0x00000000000a7309 */ /* 0x0005220000000000 */
[----:B------:R-:W-:Y:S05]  /*16de0*/  BRA.DIV ~URZ, `(.L_x_327) ;  /* 0x00001fa27f007947 */ /* 0x000fea000b800000 */
[----:B----4-:R4:W1:Y:S04]  /*16df0*/  SHFL.IDX PT, R7, R7, R10, 0x1f ;  /* 0x00001f0a07077589 */ /* 0x01086800000e0000 */
[----:B------:R4:W2:Y:S02]  /*16e00*/  SHFL.IDX PT, R5, R8, R10, 0x1f ;  /* 0x00001f0a08057589 */ /* 0x0008a400000e0000 */
.L_x_375:
[----:B------:R-:W-:Y:S01]  /*16e10*/  ISETP.NE.AND P0, PT, R0, RZ, PT ;  /* 0x000000ff0000720c */ /* 0x000fe20003f05270 */
[----:B------:R-:W-:-:S12]  /*16e20*/  BSSY B0, `(.L_x_328) ;  /* 0x0000005000007945 */ /* 0x000fd80003800000 */
[----:B------:R-:W-:Y:S05]  /*16e30*/  @!P0 BRA `(.L_x_329) ;  /* 0x0000003000008947 */ /* 0x000fea0003800000 */
[----:B--2---:R-:W-:Y:S01]  /*16e40*/  IADD3 R0, R10, -0x1, RZ ;  /* 0xffffffff0a007810 */ /* 0x004fe20007ffe0ff */
[----:B------:R-:W-:Y:S05]  /*16e50*/  BRA.DIV ~URZ, `(.L_x_330) ;  /* 0x000020027f007947 */ /* 0x000fea000b800000 */
[----:B------:R2:W3:Y:S02]  /*16e60*/  SHFL.IDX PT, R11, R4, R0, 0x1f ;  /* 0x00001f00040b7589 */ /* 0x0004e400000e0000 */
.L_x_329:
[----:B------:R-:W-:Y:S05]  /*16e70*/  BSYNC B0 ;  /* 0x0000000000007941 */ /* 0x000fea0003800000 */
.L_x_328:
[----:B-12---:R-:W-:Y:S01]  /*16e80*/  IABS R4, R7 ;  /* 0x0000000700047213 */ /* 0x006fe20000000000 */
[----:B---3--:R-:W-:Y:S02]  /*16e90*/  IMAD R228, R11, c[0x0][0x538], R6 ;  /* 0x00014e000be47a24 */ /* 0x008fe400078e0206 */
[----:B------:R-:W-:Y:S01]  /*16ea0*/  IMAD.IADD R231, R10, 0x1, R231 ;  /* 0x000000010ae77824 */ /* 0x000fe200078e02e7 */
[----:B------:R-:W1:Y:S01]  /*16eb0*/  I2F.RP R2, R4 ;  /* 0x0000000400027306 */ /* 0x000e620000209400 */
[----:B----4-:R-:W-:-:S07]  /*16ec0*/  IMAD.IADD R8, R9, 0x1, -R228 ;  /* 0x0000000109087824 */ /* 0x010fce00078e0ae4 */
[----:B-1----:R-:W1:Y:S02]  /*16ed0*/  MUFU.RCP R2, R2 ;  /* 0x0000000200027308 */ /* 0x002e640000001000 */
[----:B-1----:R-:W-:-:S06]  /*16ee0*/  IADD3 R2, R2, 0xffffffe, RZ ;  /* 0x0ffffffe02027810 */ /* 0x002fcc0007ffe0ff */
[----:B------:R1:W2:Y:S02]  /*16ef0*/  F2I.FTZ.U32.TRUNC.NTZ R3, R2 ;  /* 0x0000000200037305 */ /* 0x0002a4000021f000 */
[----:B-1----:R-:W-:Y:S01]  /*16f00*/  IABS R2, R5 ;  /* 0x0000000500027213 */ /* 0x002fe20000000000 */
[----:B--2---:R-:W-:-:S03]  /*16f10*/  IMAD.MOV R0, RZ, RZ, -R3 ;  /* 0x000000ffff007224 */ /* 0x004fc600078e0a03 */
[----:B------:R-:W-:Y:S01]  /*16f20*/  MOV R6, R2 ;  /* 0x0000000200067202 */ /* 0x000fe20000000f00 */
[----:B------:R-:W-:Y:S01]  /*16f30*/  IMAD.MOV.U32 R11, RZ, RZ, R0 ;  /* 0x000000ffff0b7224 */ /* 0x000fe200078e0000 */
[----:B------:R-:W-:Y:S01]  /*16f40*/  IABS R0, R7 ;  /* 0x0000000700007213 */ /* 0x000fe20000000000 */
[----:B------:R-:W-:Y:S01]  /*16f50*/  IMAD.MOV.U32 R2, RZ, RZ, RZ ;  /* 0x000000ffff027224 */ /* 0x000fe200078e00ff */
[----:B------:R-:W1:Y:S01]  /*16f60*/  I2F.RP R12, R6 ;  /* 0x00000006000c7306 */ /* 0x000e620000209400 */
[----:B------:R-:W-:Y:S01]  /*16f70*/  IMAD R9, R11, R4, RZ ;  /* 0x000000040b097224 */ /* 0x000fe200078e02ff */
[----:B------:R-:W-:Y:S01]  /*16f80*/  IABS R11, R8 ;  /* 0x00000008000b7213 */ /* 0x000fe20000000000 */
[----:B------:R-:W-:Y:S02]  /*16f90*/  IMAD.MOV R0, RZ, RZ, -R0 ;  /* 0x000000ffff007224 */ /* 0x000fe400078e0a00 */
[----:B------:R-:W-:-:S03]  /*16fa0*/  IMAD.HI.U32 R9, R3, R9, R2 ;  /* 0x0000000903097227 */ /* 0x000fc600078e0002 */
[----:B------:R-:W-:Y:S01]  /*16fb0*/  MOV R3, R0 ;  /* 0x0000000000037202 */ /* 0x000fe20000000f00 */
[----:B------:R-:W-:-:S04]  /*16fc0*/  IMAD.MOV.U32 R2, RZ, RZ, R11 ;  /* 0x000000ffff027224 */ /* 0x000fc800078e000b */
[----:B------:R-:W-:-:S04]  /*16fd0*/  IMAD.HI.U32 R0, R9, R2, RZ ;  /* 0x0000000209007227 */ /* 0x000fc800078e00ff */
[----:B------:R-:W-:Y:S02]  /*16fe0*/  IMAD R2, R0, R3, R2 ;  /* 0x0000000300027224 */ /* 0x000fe400078e0202 */
[----:B-1----:R-:W1:Y:S03]  /*16ff0*/  MUFU.RCP R3, R12 ;  /* 0x0000000c00037308 */ /* 0x002e660000001000 */
        /* <DEDUP_REMOVED lines=9> */
[----:B------:R-:W-:Y:S01]  /*17090*/  @P2 IADD3 R0, R0, 0x1, RZ ;  /* 0x0000000100002810 */ /* 0x000fe20007ffe0ff */
[----:B-1----:R-:W-:-:S05]  /*170a0*/  IMAD.MOV R2, RZ, RZ, -R3 ;  /* 0x000000ffff027224 */ /* 0x002fca00078e0a03 */
[----:B------:R-:W-:Y:S01]  /*170b0*/  @!P1 IMAD.MOV R0, RZ, RZ, -R0 ;  /* 0x000000ffff009224 */ /* 0x000fe200078e0a00 */
[----:B------:R-:W-:Y:S02]  /*170c0*/  MOV R4, R2 ;  /* 0x0000000200047202 */ /* 0x000fe40000000f00 */
[----:B------:R-:W-:Y:S02]  /*170d0*/  IABS R2, R5 ;  /* 0x0000000500027213 */ /* 0x000fe40000000000 */
[----:B------:R-:W-:Y:S01]  /*170e0*/  @!P0 LOP3.LUT R0, RZ, R7, RZ, 0x33, !PT ;  /* 0x00000007ff008212 */ /* 0x000fe200078e33ff */
[----:B------:R-:W-:Y:S02]  /*170f0*/  IMAD R4, R4, R6, RZ ;  /* 0x0000000604047224 */ /* 0x000fe400078e02ff */
[----:B------:R-:W-:Y:S01]  /*17100*/  IMAD.MOV R9, RZ, RZ, -R2 ;  /* 0x000000ffff097224 */ /* 0x000fe200078e0a02 */
[----:B------:R-:W-:Y:S01]  /*17110*/  IABS R11, R0 ;  /* 0x00000000000b7213 */ /* 0x000fe20000000000 */
[----:B------:R-:W-:-:S02]  /*17120*/  IMAD.MOV.U32 R2, RZ, RZ, RZ ;  /* 0x000000ffff027224 */ /* 0x000fc400078e00ff */
[----:B------:R-:W-:Y:S02]  /*17130*/  IMAD R7, R0, R7, RZ ;  /* 0x0000000700077224 */ /* 0x000fe400078e02ff */
[----:B------:R-:W-:Y:S01]  /*17140*/  IMAD.HI.U32 R2, R3, R4, R2 ;  /* 0x0000000403027227 */ /* 0x000fe200078e0002 */
[----:B------:R-:W-:Y:S02]  /*17150*/  MOV R4, R9 ;  /* 0x0000000900047202 */ /* 0x000fe40000000f00 */
[----:B------:R-:W-:Y:S01]  /*17160*/  IADD3 R229, R8, -R7, RZ ;  /* 0x8000000708e57210 */ /* 0x000fe20007ffe0ff */
[----:B------:R-:W-:-:S04]  /*17170*/  IMAD.MOV.U32 R3, RZ, RZ, R11 ;  /* 0x000000ffff037224 */ /* 0x000fc800078e000b */
        /* <DEDUP_REMOVED lines=11> */
[----:B------:R-:W-:-:S04]  /*17230*/  @!P0 LOP3.LUT R2, RZ, R5, RZ, 0x33, !PT ;  /* 0x00000005ff028212 */ /* 0x000fc800078e33ff */
[----:B------:R-:W-:Y:S01]  /*17240*/  IADD3 R3, -R2, RZ, RZ ;  /* 0x000000ff02037210 */ /* 0x000fe20007ffe1ff */
[----:B------:R-:W-:-:S04]  /*17250*/  IMAD R2, R5, 0x1000000, R2 ;  /* 0x0100000005027824 */ /* 0x000fc800078e0202 */
[----:B------:R-:W-:-:S04]  /*17260*/  IMAD R0, R5, R3, R0 ;  /* 0x0000000305007224 */ /* 0x000fc800078e0200 */
[----:B------:R-:W-:Y:S01]  /*17270*/  IMAD R230, R0, 0x10000, R2 ;  /* 0x0001000000e67824 */ /* 0x000fe200078e0202 */
[----:B------:R-:W-:Y:S05]  /*17280*/  BRA `(.L_x_331) ;  /* 0x0000004000007947 */ /* 0x000fea0003800000 */
.L_x_322:
[----:B------:R-:W-:Y:S01]  /*17290*/  IMAD.MOV.U32 R228, RZ, RZ, R9 ;  /* 0x000000ffffe47224 */ /* 0x000fe200078e0009 */
[----:B------:R-:W-:Y:S01]  /*172a0*/  MOV R230, RZ ;  /* 0x000000ff00e67202 */ /* 0x000fe20000000f00 */
[----:B------:R-:W-:Y:S01]  /*172b0*/  IMAD.MOV.U32 R229, RZ, RZ, RZ ;  /* 0x000000ffffe57224 */ /* 0x000fe200078e00ff */
[----:B------:R-:W-:Y:S02]  /*172c0*/  MOV R231, c[0x0][0x53c] ;  /* 0x00014f0000e77a02 */ /* 0x000fe40000000f00 */
.L_x_331:
[----:B------:R-:W-:Y:S05]  /*172d0*/  BSYNC B1 ;  /* 0x0000000000017941 */ /* 0x000fea0003800000 */
.L_x_320:
[----:B------:R-:W-:Y:S01]  /*172e0*/  WARPSYNC 0xffffffff ;  /* 0xffffffff00007948 */ /* 0x000fe20003800000 */
[----:B------:R-:W-:Y:S01]  /*172f0*/  BAR.SYNC.DEFER_BLOCKING 0x4, 0x100 ;  /* 0x0104000000007b1d */ /* 0x000fe20000010000 */
[----:B------:R-:W-:-:S13]  /*17300*/  ISETP.NE.AND P0, PT, R13, RZ, PT ;  /* 0x000000ff0d00720c */ /* 0x000fda0003f05270 */
[----:B------:R2:W-:Y:S04]  /*17310*/  @!P0 STS.128 [0x20080], R228 ;  /* 0x020080e4ff008388 */ /* 0x0005e80000000c00 */
[----:B------:R-:W-:Y:S06]  /*17320*/  BAR.ARV 0x5, 0x100 ;  /* 0x0144000000007b1d */ /* 0x000fec0000002000 */
.L_x_315:
[----:B-1----:R-:W-:-:S13]  /*17330*/  ISETP.GE.AND P0, PT, R231, c[0x0][0x53c], PT ;  /* 0x00014f00e7007a0c */ /* 0x002fda0003f06270 */
[----:B--23--:R-:W-:Y:S01]  /*17340*/  @P0 CALL.REL.NOINC `(.L_x_332) ;  /* 0x0000001000000944 */ /* 0x00cfe20003c00000 */
[----:B------:R-:W-:Y:S05]  /*17350*/  BRA `(.L_x_333) ;  /* 0xfffea8d000007947 */ /* 0x000fea000383ffff */
.L_x_332:
[----:B------:R-:W-:Y:S05]  /*17360*/  EXIT ;  /* 0x000000000000794d */ /* 0x000fea0003800000 */
.L_x_160:
[----:B------:R-:W-:Y:S01]  /*17370*/  IMAD.MOV.U32 R0, RZ, RZ, R5 ;  /* 0x000000ffff007224 */ /* 0x000fe200078e0005 */
[----:B------:R-:W-:Y:S02]  /*17380*/  MOV R3, 0x1 ;  /* 0x0000000100037802 */ /* 0x000fe40000000f00 */
[----:B------:R-:W-:Y:S02]  /*17390*/  MOV R2, 0x173b0 ;  /* 0x000173b000027802 */ /* 0x000fe40000000f00 */
[----:B--2---:R-:W-:Y:S05]  /*173a0*/  CALL.REL.NOINC `($__internal_6_$__cuda_sm70_shflsync_up_p) ;  /* 0x00001bf000007944 */ /* 0x004fea0003c00000 */
[----:B------:R-:W-:Y:S01]  /*173b0*/  MOV R0, R4 ;  /* 0x0000000400007202 */ /* 0x000fe20000000f00 */
[----:B------:R-:W-:Y:S05]  /*173c0*/  BRA `(.L_x_334) ;  /* 0xfffe908000007947 */ /* 0x000fea000383ffff */
.L_x_161:
[----:B------:R-:W-:Y:S01]  /*173d0*/  IMAD.MOV.U32 R0, RZ, RZ, R5 ;  /* 0x000000ffff007224 */ /* 0x000fe200078e0005 */
[----:B------:R-:W-:Y:S02]  /*173e0*/  MOV R3, 0x2 ;  /* 0x0000000200037802 */ /* 0x000fe40000000f00 */
[----:B------:R-:W-:Y:S02]  /*173f0*/  MOV R2, 0x17410 ;  /* 0x0001741000027802 */ /* 0x000fe40000000f00 */
[----:B--2---:R-:W-:Y:S05]  /*17400*/  CALL.REL.NOINC `($__internal_6_$__cuda_sm70_shflsync_up_p) ;  /* 0x00001b9000007944 */ /* 0x004fea0003c00000 */
[----:B------:R-:W-:Y:S01]  /*17410*/  SEL R4, R4, RZ, P4 ;  /* 0x000000ff04047207 */ /* 0x000fe20002000000 */
[----:B------:R-:W-:Y:S01]  /*17420*/  IMAD.MOV.U32 R3, RZ, RZ, 0x4 ;  /* 0x00000004ff037424 */ /* 0x000fe200078e00ff */
[----:B------:R-:W-:-:S03]  /*17430*/  MOV R2, 0x17460 ;  /* 0x0001746000027802 */ /* 0x000fc60000000f00 */
[----:B------:R-:W-:Y:S02]  /*17440*/  IMAD.IADD R0, R5, 0x1, R4 ;  /* 0x0000000105007824 */ /* 0x000fe400078e0204 */
[----:B------:R-:W-:Y:S05]  /*17450*/  CALL.REL.NOINC `($__internal_6_$__cuda_sm70_shflsync_up_p) ;  /* 0x00001b4000007944 */ /* 0x000fea0003c00000 */
        /* <DEDUP_REMOVED lines=12> */
[----:B------:R-:W-:Y:S02]  /*17520*/  MOV R15, 0x1f ;  /* 0x0000001f000f7802 */ /* 0x000fe40000000f00 */
[----:B------:R-:W-:Y:S01]  /*17530*/  MOV R2, 0x17570 ;  /* 0x0001757000027802 */ /* 0x000fe20000000f00 */
[----:B------:R-:W-:-:S04]  /*17540*/  IMAD.IADD R4, R0, 0x1, R4 ;  /* 0x0000000100047824 */ /* 0x000fc800078e0204 */
[----:B------:R-:W-:Y:S02]  /*17550*/  IMAD.MOV.U32 R3, RZ, RZ, R4 ;  /* 0x000000ffff037224 */ /* 0x000fe400078e0004 */
[----:B------:R-:W-:Y:S05]  /*17560*/  CALL.REL.NOINC `($__internal_5_$__cuda_sm70_shflsync_idx_p) ;  /* 0x000019c000007944 */ /* 0x000fea0003c00000 */
[----:B-----5:R-:W-:Y:S01]  /*17570*/  MOV R0, R15 ;  /* 0x0000000f00007202 */ /* 0x020fe20000000f00 */
[----:B-1----:R-:W-:Y:S05]  /*17580*/  BRA `(.L_x_335) ;  /* 0xfffe8fc000007947 */ /* 0x002fea000383ffff */
.L_x_163:
[----:B------:R-:W-:Y:S02]  /*17590*/  SEL R0, RZ, 0x1, P0 ;  /* 0x00000001ff007807 */ /* 0x000fe40000000000 */
[----:B------:R-:W-:Y:S02]  /*175a0*/  MOV R2, 0x175c0 ;  /* 0x000175c000027802 */ /* 0x000fe40000000f00 */
[----:B--2---:R-:W-:Y:S05]  /*175b0*/  CALL.REL.NOINC `($__internal_7_$__cuda_sm70_votesync_ballot) ;  /* 0x00001a4000007944 */ /* 0x004fea0003c00000 */
[----:B------:R-:W-:Y:S05]  /*175c0*/  BRA `(.L_x_336) ;  /* 0xfffe901000007947 */ /* 0x000fea000383ffff */
.L_x_164:
[----:B------:R-:W-:Y:S01]  /*175d0*/  IMAD.MOV.U32 R3, RZ, RZ, R8 ;  /* 0x000000ffff037224 */ /* 0x000fe200078e0008 */
[----:B---3--:R-:W-:Y:S01]  /*175e0*/  MOV R179, R13 ;  /* 0x0000000d00b37202 */ /* 0x008fe20000000f00 */
[----:B------:R-:W-:Y:S01]  /*175f0*/  IMAD.MOV.U32 R15, RZ, RZ, 0x1f ;  /* 0x0000001fff0f7424 */ /* 0x000fe200078e00ff */
[----:B------:R-:W-:Y:S02]  /*17600*/  MOV R2, 0x17620 ;  /* 0x0001762000027802 */ /* 0x000fe40000000f00 */
[----:B-12---:R-:W-:Y:S05]  /*17610*/  CALL.REL.NOINC `($__internal_5_$__cuda_sm70_shflsync_idx_p) ;  /* 0x0000191000007944 */ /* 0x006fea0003c00000 */
[----:B------:R-:W-:Y:S01]  /*17620*/  IMAD.MOV.U32 R11, RZ, RZ, R15 ;  /* 0x000000ffff0b7224 */ /* 0x000fe200078e000f */
[----:B------:R-:W-:Y:S01]  /*17630*/  MOV R3, R7 ;  /* 0x0000000700037202 */ /* 0x000fe20000000f00 */
[----:B------:R-:W-:Y:S01]  /*17640*/  IMAD.MOV.U32 R6, RZ, RZ, RZ ;  /* 0x000000ffff067224 */ /* 0x000fe200078e00ff */
[----:B------:R-:W-:Y:S01]  /*17650*/  MOV R179, R13 ;  /* 0x0000000d00b37202 */ /* 0x000fe20000000f00 */
[----:B------:R-:W-:Y:S01]  /*17660*/  IMAD.MOV.U32 R15, RZ, RZ, 0x1f ;  /* 0x0000001fff0f7424 */ /* 0x000fe200078e00ff */
[----:B------:R-:W-:-:S02]  /*17670*/  MOV R2, 0x17690 ;  /* 0x0001769000027802 */ /* 0x000fc40000000f00 */
[----:B-1---5:R-:W-:Y:S05]  /*17680*/  CALL.REL.NOINC `($__internal_5_$__cuda_sm70_shflsync_idx_p) ;  /* 0x000018a000007944 */ /* 0x022fea0003c00000 */
[----:B------:R-:W-:Y:S01]  /*17690*/  MOV R10, R15 ;  /* 0x0000000f000a7202 */ /* 0x000fe20000000f00 */
[----:B-1---5:R-:W-:Y:S05]  /*176a0*/  BRA `(.L_x_337) ;  /* 0xfffe8f8000007947 */ /* 0x022fea000383ffff */
.L_x_167:
[----:B------:R-:W-:Y:S01]  /*176b0*/  IMAD.MOV.U32 R3, RZ, RZ, R4 ;  /* 0x000000ffff037224 */ /* 0x000fe200078e0004 */
[----:B------:R-:W-:-:S02]  /*176c0*/  MOV R15, 0x1f ;  /* 0x0000001f000f7802 */ /* 0x000fc40000000f00 */
[----:B------:R-:W-:Y:S02]  /*176d0*/  MOV R2, 0x176f0 ;  /* 0x000176f000027802 */ /* 0x000fe40000000f00 */
[----:B-1234-:R-:W-:Y:S05]  /*176e0*/  CALL.REL.NOINC `($__internal_5_$__cuda_sm70_shflsync_idx_p) ;  /* 0x0000184000007944 */ /* 0x01efea0003c00000 */
[----:B------:R-:W-:Y:S01]  /*176f0*/  MOV R6, R15 ;  /* 0x0000000f00067202 */ /* 0x000fe20000000f00 */
[----:B-1---5:R-:W-:Y:S05]  /*17700*/  BRA `(.L_x_166) ;  /* 0xfffe8f8000007947 */ /* 0x022fea000383ffff */
.L_x_197:
[----:B------:R-:W-:Y:S01]  /*17710*/  IMAD.MOV.U32 R3, RZ, RZ, R5 ;  /* 0x000000ffff037224 */ /* 0x000fe200078e0005 */
[----:B------:R-:W-:Y:S01]  /*17720*/  MOV R179, RZ ;  /* 0x000000ff00b37202 */ /* 0x000fe20000000f00 */
[----:B------:R-:W-:Y:S01]  /*17730*/  IMAD.MOV.U32 R15, RZ, RZ, 0x181f ;  /* 0x0000181fff0f7424 */ /* 0x000fe200078e00ff */
[----:B------:R-:W-:Y:S02]  /*17740*/  MOV R2, 0x17760 ;  /* 0x0001776000027802 */ /* 0x000fe40000000f00 */
[----:B-----5:R-:W-:Y:S05]  /*17750*/  CALL.REL.NOINC `($__internal_5_$__cuda_sm70_shflsync_idx_p) ;  /* 0x000017d000007944 */ /* 0x020fea0003c00000 */
[----:B------:R-:W-:Y:S01]  /*17760*/  MOV R4, R15 ;  /* 0x0000000f00047202 */ /* 0x000fe20000000f00 */
[----:B-1---5:R-:W-:Y:S05]  /*17770*/  BRA `(.L_x_338) ;  /* 0xfffef03000007947 */ /* 0x022fea000383ffff */
.L_x_198:
[----:B------:R-:W-:Y:S01]  /*17780*/  IMAD.MOV.U32 R3, RZ, RZ, R13 ;  /* 0x000000ffff037224 */ /* 0x000fe200078e000d */
[----:B------:R-:W-:Y:S01]  /*17790*/  MOV R179, RZ ;  /* 0x000000ff00b37202 */ /* 0x000fe20000000f00 */
[----:B------:R-:W-:Y:S01]  /*177a0*/  IMAD.MOV.U32 R15, RZ, RZ, 0x181f ;  /* 0x0000181fff0f7424 */ /* 0x000fe200078e00ff */
[----:B------:R-:W-:Y:S02]  /*177b0*/  MOV R2, 0x177d0 ;  /* 0x000177d000027802 */ /* 0x000fe40000000f00 */
[----:B-12--5:R-:W-:Y:S05]  /*177c0*/  CALL.REL.NOINC `($__internal_5_$__cuda_sm70_shflsync_idx_p) ;  /* 0x0000176000007944 */ /* 0x026fea0003c00000 */
[----:B-----5:R-:W-:Y:S01]  /*177d0*/  MOV R0, R15 ;  /* 0x0000000f00007202 */ /* 0x020fe20000000f00 */
[----:B-1----:R-:W-:Y:S05]  /*177e0*/  BRA `(.L_x_339) ;  /* 0xfffeefe000007947 */ /* 0x002fea000383ffff */
.L_x_201:
[----:B--2---:R-:W-:Y:S01]  /*177f0*/  IMAD.MOV.U32 R3, RZ, RZ, R5 ;  /* 0x000000ffff037224 */ /* 0x004fe200078e0005 */
[----:B------:R-:W-:Y:S01]  /*17800*/  MOV R179, 0x1 ;  /* 0x0000000100b37802 */ /* 0x000fe20000000f00 */
[----:B------:R-:W-:Y:S01]  /*17810*/  IMAD.MOV.U32 R15, RZ, RZ, 0x181f ;  /* 0x0000181fff0f7424 */ /* 0x000fe200078e00ff */
[----:B------:R-:W-:-:S02]  /*17820*/  MOV R2, 0x17840 ;  /* 0x0001784000027802 */ /* 0x000fc40000000f00 */
[----:B-1-345:R-:W-:Y:S05]  /*17830*/  CALL.REL.NOINC `($__internal_5_$__cuda_sm70_shflsync_idx_p) ;  /* 0x000016f000007944 */ /* 0x03afea0003c00000 */
[----:B------:R-:W-:Y:S01]  /*17840*/  IMAD.MOV.U32 R4, RZ, RZ, R15 ;  /* 0x000000ffff047224 */ /* 0x000fe200078e000f */
[----:B------:R-:W-:Y:S01]  /*17850*/  MOV R179, 0x1 ;  /* 0x0000000100b37802 */ /* 0x000fe20000000f00 */
[----:B------:R-:W-:Y:S01]  /*17860*/  IMAD.MOV.U32 R3, RZ, RZ, R13 ;  /* 0x000000ffff037224 */ /* 0x000fe200078e000d */
[----:B------:R-:W-:-:S02]  /*17870*/  MOV R15, 0x181f ;  /* 0x0000181f000f7802 */ /* 0x000fc40000000f00 */
[----:B------:R-:W-:Y:S02]  /*17880*/  MOV R2, 0x178a0 ;  /* 0x000178a000027802 */ /* 0x000fe40000000f00 */
[----:B-1---5:R-:W-:Y:S05]  /*17890*/  CALL.REL.NOINC `($__internal_5_$__cuda_sm70_shflsync_idx_p) ;  /* 0x0000169000007944 */ /* 0x022fea0003c00000 */
[----:B-----5:R-:W-:Y:S01]  /*178a0*/  MOV R0, R15 ;  /* 0x0000000f00007202 */ /* 0x020fe20000000f00 */
[----:B-1----:R-:W-:Y:S05]  /*178b0*/  BRA `(.L_x_340) ;  /* 0xfffef0a000007947 */ /* 0x002fea000383ffff */
.L_x_204:
[----:B-1----:R-:W-:Y:S01]  /*178c0*/  IMAD.MOV.U32 R3, RZ, RZ, R5 ;  /* 0x000000ffff037224 */ /* 0x002fe200078e0005 */
[----:B------:R-:W-:Y:S01]  /*178d0*/  MOV R179, 0x2 ;  /* 0x0000000200b37802 */ /* 0x000fe20000000f00 */
[----:B------:R-:W-:Y:S01]  /*178e0*/  IMAD.MOV.U32 R15, RZ, RZ, 0x181f ;  /* 0x0000181fff0f7424 */ /* 0x000fe200078e00ff */
[----:B------:R-:W-:Y:S02]  /*178f0*/  MOV R2, 0x17910 ;  /* 0x0001791000027802 */ /* 0x000fe40000000f00 */
[----:B--2345:R-:W-:Y:S05]  /*17900*/  CALL.REL.NOINC `($__internal_5_$__cuda_sm70_shflsync_idx_p) ;  /* 0x0000162000007944 */ /* 0x03cfea0003c00000 */
[----:B------:R-:W-:Y:S01]  /*17910*/  MOV R4, R15 ;  /* 0x0000000f00047202 */ /* 0x000fe20000000f00 */
[----:B-1---5:R-:W-:Y:S05]  /*17920*/  BRA `(.L_x_341) ;  /* 0xfffef19000007947 */ /* 0x022fea000383ffff */
.L_x_205:
[----:B------:R-:W-:Y:S01]  /*17930*/  IMAD.MOV.U32 R3, RZ, RZ, R13 ;  /* 0x000000ffff037224 */ /* 0x000fe200078e000d */
[----:B------:R-:W-:Y:S01]  /*17940*/  MOV R179, 0x2 ;  /* 0x0000000200b37802 */ /* 0x000fe20000000f00 */
[----:B------:R-:W-:Y:S01]  /*17950*/  IMAD.MOV.U32 R15, RZ, RZ, 0x181f ;  /* 0x0000181fff0f7424 */ /* 0x000fe200078e00ff */
[----:B------:R-:W-:Y:S02]  /*17960*/  MOV R2, 0x17980 ;  /* 0x0001798000027802 */ /* 0x000fe40000000f00 */
[----:B-12345:R-:W-:Y:S05]  /*17970*/  CALL.REL.NOINC `($__internal_5_$__cuda_sm70_shflsync_idx_p) ;  /* 0x000015b000007944 */ /* 0x03efea0003c00000 */
[----:B-----5:R-:W-:Y:S01]  /*17980*/  MOV R0, R15 ;  /* 0x0000000f00007202 */ /* 0x020fe20000000f00 */
[----:B-1----:R-:W-:Y:S05]  /*17990*/  BRA `(.L_x_342) ;  /* 0xfffef14000007947 */ /* 0x002fea000383ffff */
.L_x_208:
[----:B-1----:R-:W-:Y:S01]  /*179a0*/  IMAD.MOV.U32 R3, RZ, RZ, R5 ;  /* 0x000000ffff037224 */ /* 0x002fe200078e0005 */
[----:B------:R-:W-:Y:S01]  /*179b0*/  MOV R179, 0x3 ;  /* 0x0000000300b37802 */ /* 0x000fe20000000f00 */
[----:B------:R-:W-:Y:S01]  /*179c0*/  IMAD.MOV.U32 R15, RZ, RZ, 0x181f ;  /* 0x0000181fff0f7424 */ /* 0x000fe200078e00ff */
[----:B------:R-:W-:-:S02]  /*179d0*/  MOV R2, 0x179f0 ;  /* 0x000179f000027802 */ /* 0x000fc40000000f00 */
[----:B--2345:R-:W-:Y:S05]  /*179e0*/  CALL.REL.NOINC `($__internal_5_$__cuda_sm70_shflsync_idx_p) ;  /* 0x0000154000007944 */ /* 0x03cfea0003c00000 */
        /* <DEDUP_REMOVED lines=8> */
.L_x_263:
[----:B------:R-:W-:Y:S01]  /*17a70*/  IMAD.MOV.U32 R3, RZ, RZ, R0 ;  /* 0x000000ffff037224 */ /* 0x000fe200078e0000 */
[----:B------:R-:W-:Y:S01]  /*17a80*/  MOV R179, RZ ;  /* 0x000000ff00b37202 */ /* 0x000fe20000000f00 */
[----:B------:R-:W-:Y:S01]  /*17a90*/  IMAD.MOV.U32 R15, RZ, RZ, 0x181f ;  /* 0x0000181fff0f7424 */ /* 0x000fe200078e00ff */
[----:B------:R-:W-:Y:S02]  /*17aa0*/  MOV R2, 0x17ac0 ;  /* 0x00017ac000027802 */ /* 0x000fe40000000f00 */
[----:B------:R-:W-:Y:S05]  /*17ab0*/  CALL.REL.NOINC `($__internal_5_$__cuda_sm70_shflsync_idx_p) ;  /* 0x0000147000007944 */ /* 0x000fea0003c00000 */
[----:B------:R-:W-:Y:S01]  /*17ac0*/  MOV R4, R15 ;  /* 0x0000000f00047202 */ /* 0x000fe20000000f00 */
[----:B-1---5:R-:W-:Y:S05]  /*17ad0*/  BRA `(.L_x_344) ;  /* 0xffff6d4000007947 */ /* 0x022fea000383ffff */
.L_x_264:
[----:B------:R-:W-:Y:S01]  /*17ae0*/  IMAD.MOV.U32 R3, RZ, RZ, R5 ;  /* 0x000000ffff037224 */ /* 0x000fe200078e0005 */
[----:B------:R-:W-:Y:S01]  /*17af0*/  MOV R179, RZ ;  /* 0x000000ff00b37202 */ /* 0x000fe20000000f00 */
[----:B------:R-:W-:Y:S01]  /*17b00*/  IMAD.MOV.U32 R15, RZ, RZ, 0x181f ;  /* 0x0000181fff0f7424 */ /* 0x000fe200078e00ff */
[----:B------:R-:W-:Y:S02]  /*17b10*/  MOV R2, 0x17b30 ;  /* 0x00017b3000027802 */ /* 0x000fe40000000f00 */
[----:B-12---:R-:W-:Y:S05]  /*17b20*/  CALL.REL.NOINC `($__internal_5_$__cuda_sm70_shflsync_idx_p) ;  /* 0x0000140000007944 */ /* 0x006fea0003c00000 */
[----:B-----5:R-:W-:Y:S01]  /*17b30*/  MOV R0, R15 ;  /* 0x0000000f00007202 */ /* 0x020fe20000000f00 */
[----:B-1----:R-:W-:Y:S05]  /*17b40*/  BRA `(.L_x_345) ;  /* 0xffff6cf000007947 */ /* 0x002fea000383ffff */
.L_x_265:
[----:B------:R-:W-:Y:S02]  /*17b50*/  MOV R0, 0x2 ;  /* 0x0000000200007802 */ /* 0x000fe40000000f00 */
[----:B------:R-:W-:-:S02]  /*17b60*/  MOV R2, 0x17b80 ;  /* 0x00017b8000027802 */ /* 0x000fc40000000f00 */
[----:B------:R-:W-:Y:S05]  /*17b70*/  CALL.REL.NOINC `($__internal_4_$__cuda_sm70_shflsync_bfly_p) ;  /* 0x0000135000007944 */ /* 0x000fea0003c00000 */
[----:B------:R-:W-:Y:S01]  /*17b80*/  FMNMX.FTZ R4, R4, R0, !PT ;  /* 0x0000000004047209 */ /* 0x000fe20007810000 */
[----:B------:R-:W-:Y:S01]  /*17b90*/  IMAD.MOV.U32 R0, RZ, RZ, 0x1 ;  /* 0x00000001ff007424 */ /* 0x000fe200078e00ff */
[----:B------:R-:W-:-:S02]  /*17ba0*/  MOV R2, 0x17bc0 ;  /* 0x00017bc000027802 */ /* 0x000fc40000000f00 */
[----:B------:R-:W-:Y:S05]  /*17bb0*/  CALL.REL.NOINC `($__internal_4_$__cuda_sm70_shflsync_bfly_p) ;  /* 0x0000131000007944 */ /* 0x000fea0003c00000 */
[----:B------:R-:W-:Y:S01]  /*17bc0*/  FMNMX.FTZ R134, R4, R0, !PT ;  /* 0x0000000004867209 */ /* 0x000fe20007810000 */
[----:B------:R-:W-:Y:S01]  /*17bd0*/  IMAD.MOV.U32 R4, RZ, RZ, R5 ;  /* 0x000000ffff047224 */ /* 0x000fe200078e0005 */
[----:B------:R-:W-:Y:S01]  /*17be0*/  MOV R2, 0x17c10 ;  /* 0x00017c1000027802 */ /* 0x000fe20000000f00 */
[----:B------:R-:W-:-:S02]  /*17bf0*/  IMAD.MOV.U32 R0, RZ, RZ, 0x2 ;  /* 0x00000002ff007424 */ /* 0x000fc400078e00ff */
[----:B------:R-:W-:Y:S05]  /*17c00*/  CALL.REL.NOINC `($__internal_4_$__cuda_sm70_shflsync_bfly_p) ;  /* 0x000012c000007944 */ /* 0x000fea0003c00000 */
[----:B------:R-:W-:Y:S01]  /*17c10*/  FMNMX.FTZ R5, R5, R0, !PT ;  /* 0x0000000005057209 */ /* 0x000fe20007810000 */
[----:B------:R-:W-:Y:S01]  /*17c20*/  IMAD.MOV.U32 R0, RZ, RZ, 0x1 ;  /* 0x00000001ff007424 */ /* 0x000fe200078e00ff */
[----:B------:R-:W-:-:S03]  /*17c30*/  MOV R2, 0x17c60 ;  /* 0x00017c6000027802 */ /* 0x000fc60000000f00 */
[----:B------:R-:W-:Y:S02]  /*17c40*/  IMAD.MOV.U32 R4, RZ, RZ, R5 ;  /* 0x000000ffff047224 */ /* 0x000fe400078e0005 */
[----:B------:R-:W-:Y:S05]  /*17c50*/  CALL.REL.NOINC `($__internal_4_$__cuda_sm70_shflsync_bfly_p) ;  /* 0x0000127000007944 */ /* 0x000fea0003c00000 */
[----:B------:R-:W-:Y:S01]  /*17c60*/  MOV R3, R0 ;  /* 0x0000000000037202 */ /* 0x000fe20000000f00 */
[----:B------:R-:W-:Y:S05]  /*17c70*/  BRA `(.L_x_346) ;  /* 0xffff6fd000007947 */ /* 0x000fea000383ffff */
.L_x_267:
[----:B--2---:R-:W-:Y:S01]  /*17c80*/  MOV R15, 0x181f ;  /* 0x0000181f000f7802 */ /* 0x004fe20000000f00 */
[----:B------:R-:W-:Y:S01]  /*17c90*/  IMAD.MOV.U32 R179, RZ, RZ, RZ ;  /* 0x000000ffffb37224 */ /* 0x000fe200078e00ff */
[----:B------:R-:W-:Y:S02]  /*17ca0*/  MOV R2, 0x17cc0 ;  /* 0x00017cc000027802 */ /* 0x000fe40000000f00 */
[----:B-1-34-:R-:W-:Y:S05]  /*17cb0*/  CALL.REL.NOINC `($__internal_5_$__cuda_sm70_shflsync_idx_p) ;  /* 0x0000127000007944 */ /* 0x01afea0003c00000 */
[----:B------:R-:W-:Y:S01]  /*17cc0*/  MOV R3, R15 ;  /* 0x0000000f00037202 */ /* 0x000fe20000000f00 */
[----:B-1---5:R-:W-:-:S05]  /*17cd0*/  BRA `(.L_x_347) ;  /* 0xffff7cb000007947 */ /* 0x022fca000383ffff */
.L_x_270:
[----:B------:R-:W-:Y:S01]  /*17ce0*/  MOV R179, RZ ;  /* 0x000000ff00b37202 */ /* 0x000fe20000000f00 */
[----:B------:R-:W-:Y:S01]  /*17cf0*/  IMAD.MOV.U32 R3, RZ, RZ, R0 ;  /* 0x000000ffff037224 */ /* 0x000fe200078e0000 */
[----:B------:R-:W-:Y:S01]  /*17d00*/  MOV R2, 0x17d30 ;  /* 0x00017d3000027802 */ /* 0x000fe20000000f00 */
[----:B------:R-:W-:Y:S02]  /*17d10*/  IMAD.MOV.U32 R15, RZ, RZ, 0x181f ;  /* 0x0000181fff0f7424 */ /* 0x000fe400078e00ff */
[----:B------:R-:W-:Y:S05]  /*17d20*/  CALL.REL.NOINC `($__internal_5_$__cuda_sm70_shflsync_idx_p) ;  /* 0x0000120000007944 */ /* 0x000fea0003c00000 */
[----:B------:R-:W-:Y:S01]  /*17d30*/  MOV R4, R15 ;  /* 0x0000000f00047202 */ /* 0x000fe20000000f00 */
[----:B-1---5:R-:W-:-:S05]  /*17d40*/  BRA `(.L_x_348) ;  /* 0xffff883000007947 */ /* 0x022fca000383ffff */
.L_x_271:
[----:B------:R-:W-:Y:S01]  /*17d50*/  MOV R179, RZ ;  /* 0x000000ff00b37202 */ /* 0x000fe20000000f00 */
[----:B------:R-:W-:Y:S01]  /*17d60*/  IMAD.MOV.U32 R3, RZ, RZ, R5 ;  /* 0x000000ffff037224 */ /* 0x000fe200078e0005 */
[----:B------:R-:W-:Y:S01]  /*17d70*/  MOV R2, 0x17da0 ;  /* 0x00017da000027802 */ /* 0x000fe20000000f00 */
[----:B------:R-:W-:Y:S02]  /*17d80*/  IMAD.MOV.U32 R15, RZ, RZ, 0x181f ;  /* 0x0000181fff0f7424 */ /* 0x000fe400078e00ff */
[----:B-12---:R-:W-:Y:S05]  /*17d90*/  CALL.REL.NOINC `($__internal_5_$__cuda_sm70_shflsync_idx_p) ;  /* 0x0000119000007944 */ /* 0x006fea0003c00000 */
[----:B-----5:R-:W-:Y:S01]  /*17da0*/  MOV R0, R15 ;  /* 0x0000000f00007202 */ /* 0x020fe20000000f00 */
[----:B-1----:R-:W-:-:S05]  /*17db0*/  BRA `(.L_x_349) ;  /* 0xffff87e000007947 */ /* 0x002fca000383ffff */
.L_x_272:
[----:B------:R-:W-:Y:S02]  /*17dc0*/  MOV R0, 0x2 ;  /* 0x0000000200007802 */ /* 0x000fe40000000f00 */
[----:B------:R-:W-:Y:S02]  /*17dd0*/  MOV R2, 0x17df0 ;  /* 0x00017df000027802 */ /* 0x000fe40000000f00 */
[----:B------:R-:W-:Y:S05]  /*17de0*/  CALL.REL.NOINC `($__internal_4_$__cuda_sm70_shflsync_bfly_p) ;  /* 0x000010e000007944 */ /* 0x000fea0003c00000 */
[----:B------:R-:W-:Y:S01]  /*17df0*/  FMNMX.FTZ R4, R4, R0, !PT ;  /* 0x0000000004047209 */ /* 0x000fe20007810000 */
[----:B------:R-:W-:Y:S01]  /*17e00*/  IMAD.MOV.U32 R0, RZ, RZ, 0x1 ;  /* 0x00000001ff007424 */ /* 0x000fe200078e00ff */
[----:B------:R-:W-:Y:S02]  /*17e10*/  MOV R2, 0x17e30 ;  /* 0x00017e3000027802 */ /* 0x000fe40000000f00 */
[----:B------:R-:W-:Y:S05]  /*17e20*/  CALL.REL.NOINC `($__internal_4_$__cuda_sm70_shflsync_bfly_p) ;  /* 0x000010a000007944 */ /* 0x000fea0003c00000 */
[----:B------:R-:W-:Y:S01]  /*17e30*/  FMNMX.FTZ R134, R4, R0, !PT ;  /* 0x0000000004867209 */ /* 0x000fe20007810000 */
[----:B------:R-:W-:Y:S01]  /*17e40*/  IMAD.MOV.U32 R4, RZ, RZ, R5 ;  /* 0x000000ffff047224 */ /* 0x000fe200078e0005 */
[----:B------:R-:W-:Y:S01]  /*17e50*/  MOV R2, 0x17e80 ;  /* 0x00017e8000027802 */ /* 0x000fe20000000f00 */
[----:B------:R-:W-:Y:S02]  /*17e60*/  IMAD.MOV.U32 R0, RZ, RZ, 0x2 ;  /* 0x00000002ff007424 */ /* 0x000fe400078e00ff */
[----:B------:R-:W-:Y:S05]  /*17e70*/  CALL.REL.NOINC `($__internal_4_$__cuda_sm70_shflsync_bfly_p) ;  /* 0x0000105000007944 */ /* 0x000fea0003c00000 */
[----:B------:R-:W-:Y:S01]  /*17e80*/  FMNMX.FTZ R4, R5, R0, !PT ;  /* 0x0000000005047209 */ /* 0x000fe20007810000 */
[----:B------:R-:W-:Y:S01]  /*17e90*/  IMAD.MOV.U32 R0, RZ, RZ, 0x1 ;  /* 0x00000001ff007424 */ /* 0x000fe200078e00ff */
[----:B------:R-:W-:Y:S02]  /*17ea0*/  MOV R2, 0x17ec0 ;  /* 0x00017ec000027802 */ /* 0x000fe40000000f00 */
[----:B------:R-:W-:Y:S05]  /*17eb0*/  CALL.REL.NOINC `($__internal_4_$__cuda_sm70_shflsync_bfly_p) ;  /* 0x0000101000007944 */ /* 0x000fea0003c00000 */
[----:B------:R-:W-:-:S05]  /*17ec0*/  BRA `(.L_x_350) ;  /* 0xffff897000007947 */ /* 0x000fca000383ffff */
.L_x_274:
[----:B------:R-:W-:Y:S01]  /*17ed0*/  IMAD.MOV.U32 R4, RZ, RZ, R206 ;  /* 0x000000ffff047224 */ /* 0x000fe200078e00ce */
[----:B------:R-:W-:-:S02]  /*17ee0*/  MOV R0, 0x2 ;  /* 0x0000000200007802 */ /* 0x000fc40000000f00 */
[----:B------:R-:W-:Y:S02]  /*17ef0*/  MOV R2, 0x17f10 ;  /* 0x00017f1000027802 */ /* 0x000fe40000000f00 */
[----:B------:R-:W-:Y:S05]  /*17f00*/  CALL.REL.NOINC `($__internal_4_$__cuda_sm70_shflsync_bfly_p) ;  /* 0x00000fc000007944 */ /* 0x000fea0003c00000 */
[----:B------:R-:W-:Y:S05]  /*17f10*/  BRA `(.L_x_351) ;  /* 0xffff9be000007947 */ /* 0x000fea000383ffff */
.L_x_275:
[----:B------:R-:W-:Y:S01]  /*17f20*/  IMAD.MOV.U32 R4, RZ, RZ, R5 ;  /* 0x000000ffff047224 */ /* 0x000fe200078e0005 */
[----:B------:R-:W-:Y:S02]  /*17f30*/  MOV R0, 0x1 ;  /* 0x0000000100007802 */ /* 0x000fe40000000f00 */
[----:B------:R-:W-:Y:S02]  /*17f40*/  MOV R2, 0x17f60 ;  /* 0x00017f6000027802 */ /* 0x000fe40000000f00 */
[----:B-1----:R-:W-:Y:S05]  /*17f50*/  CALL.REL.NOINC `($__internal_4_$__cuda_sm70_shflsync_bfly_p) ;  /* 0x00000f7000007944 */ /* 0x002fea0003c00000 */
[----:B------:R-:W-:Y:S01]  /*17f60*/  FADD.FTZ R5, R5, R0 ;  /* 0x0000000005057221 */ /* 0x000fe20000010000 */
[----:B------:R-:W-:Y:S02]  /*17f70*/  MOV R4, R205 ;  /* 0x000000cd00047202 */ /* 0x000fe40000000f00 */
[----:B------:R-:W-:Y:S02]  /*17f80*/  MOV R0, 0x2 ;  /* 0x0000000200007802 */ /* 0x000fe40000000f00 */
[----:B------:R-:W-:Y:S02]  /*17f90*/  MOV R2, 0x17fb0 ;  /* 0x00017fb000027802 */ /* 0x000fe40000000f00 */
[----:B------:R-:W-:Y:S05]  /*17fa0*/  CALL.REL.NOINC `($__internal_4_$__cuda_sm70_shflsync_bfly_p) ;  /* 0x00000f2000007944 */ /* 0x000fea0003c00000 */
[----:B------:R-:W-:Y:S01]  /*17fb0*/  FADD.FTZ R4, R205, R0 ;  /* 0x00000000cd047221 */ /* 0x000fe20000010000 */
[----:B------:R-:W-:Y:S02]  /*17fc0*/  MOV R0, 0x1 ;  /* 0x0000000100007802 */ /* 0x000fe40000000f00 */
[----:B------:R-:W-:-:S02]  /*17fd0*/  MOV R2, 0x17ff0 ;  /* 0x00017ff000027802 */ /* 0x000fc40000000f00 */
[----:B------:R-:W-:Y:S05]  /*17fe0*/  CALL.REL.NOINC `($__internal_4_$__cuda_sm70_shflsync_bfly_p) ;  /* 0x00000ee000007944 */ /* 0x000fea0003c00000 */
[----:B------:R-:W-:Y:S01]  /*17ff0*/  MOV R3, R0 ;  /* 0x0000000000037202 */ /* 0x000fe20000000f00 */
[----:B------:R-:W-:Y:S05]  /*18000*/  BRA `(.L_x_352) ;  /* 0xffff9b6000007947 */ /* 0x000fea000383ffff */
.L_x_282:
[----:B--234-:R-:W-:Y:S01]  /*18010*/  IMAD.MOV.U32 R3, RZ, RZ, R13 ;  /* 0x000000ffff037224 */ /* 0x01cfe200078e000d */
[----:B------:R-:W-:Y:S01]  /*18020*/  MOV R179, RZ ;  /* 0x000000ff00b37202 */ /* 0x000fe20000000f00 */
[----:B------:R-:W-:Y:S01]  /*18030*/  IMAD.MOV.U32 R15, RZ, RZ, 0x181f ;  /* 0x0000181fff0f7424 */ /* 0x000fe200078e00ff */
[----:B------:R-:W-:-:S02]  /*18040*/  MOV R2, 0x18060 ;  /* 0x0001806000027802 */ /* 0x000fc40000000f00 */
[----:B-1----:R-:W-:Y:S05]  /*18050*/  CALL.REL.NOINC `($__internal_5_$__cuda_sm70_shflsync_idx_p) ;  /* 0x00000ed000007944 */ /* 0x002fea0003c00000 */
[----:B------:R-:W-:Y:S01]  /*18060*/  MOV R4, R15 ;  /* 0x0000000f00047202 */ /* 0x000fe20000000f00 */
[----:B-1---5:R-:W-:Y:S05]  /*18070*/  BRA `(.L_x_353) ;  /* 0xffffb68000007947 */ /* 0x022fea000383ffff */
.L_x_283:
[----:B------:R-:W-:Y:S01]  /*18080*/  IMAD.MOV.U32 R3, RZ, RZ, R14 ;  /* 0x000000ffff037224 */ /* 0x000fe200078e000e */
[----:B------:R-:W-:Y:S01]  /*18090*/  MOV R179, RZ ;  /* 0x000000ff00b37202 */ /* 0x000fe20000000f00 */
[----:B------:R-:W-:Y:S01]  /*180a0*/  IMAD.MOV.U32 R15, RZ, RZ, 0x181f ;  /* 0x0000181fff0f7424 */ /* 0x000fe200078e00ff */
[----:B------:R-:W-:-:S02]  /*180b0*/  MOV R2, 0x180d0 ;  /* 0x000180d000027802 */ /* 0x000fc40000000f00 */
[----:B-123--:R-:W-:Y:S05]  /*180c0*/  CALL.REL.NOINC `($__internal_5_$__cuda_sm70_shflsync_idx_p) ;  /* 0x00000e6000007944 */ /* 0x00efea0003c00000 */
[----:B-----5:R-:W-:Y:S01]  /*180d0*/  MOV R0, R15 ;  /* 0x0000000f00007202 */ /* 0x020fe20000000f00 */
[----:B-1----:R-:W-:Y:S05]  /*180e0*/  BRA `(.L_x_354) ;  /* 0xffffb63000007947 */ /* 0x002fea000383ffff */
.L_x_286:
[----:B--2---:R-:W-:Y:S01]  /*180f0*/  IMAD.MOV.U32 R3, RZ, RZ, R13 ;  /* 0x000000ffff037224 */ /* 0x004fe200078e000d */
[----:B------:R-:W-:Y:S01]  /*18100*/  MOV R179, 0x1 ;  /* 0x0000000100b37802 */ /* 0x000fe20000000f00 */
[----:B------:R-:W-:Y:S01]  /*18110*/  IMAD.MOV.U32 R15, RZ, RZ, 0x181f ;  /* 0x0000181fff0f7424 */ /* 0x000fe200078e00ff */
[----:B------:R-:W-:-:S02]  /*18120*/  MOV R2, 0x18140 ;  /* 0x0001814000027802 */ /* 0x000fc40000000f00 */
[----:B-1-34-:R-:W-:Y:S05]  /*18130*/  CALL.REL.NOINC `($__internal_5_$__cuda_sm70_shflsync_idx_p) ;  /* 0x00000df000007944 */ /* 0x01afea0003c00000 */
        /* <DEDUP_REMOVED lines=8> */
.L_x_289:
[----:B--2---:R-:W-:Y:S01]  /*181c0*/  IMAD.MOV.U32 R3, RZ, RZ, R13 ;  /* 0x000000ffff037224 */ /* 0x004fe200078e000d */
[----:B------:R-:W-:Y:S01]  /*181d0*/  MOV R179, 0x2 ;  /* 0x0000000200b37802 */ /* 0x000fe20000000f00 */
[----:B------:R-:W-:Y:S01]  /*181e0*/  IMAD.MOV.U32 R15, RZ, RZ, 0x181f ;  /* 0x0000181fff0f7424 */ /* 0x000fe200078e00ff */
[----:B------:R-:W-:Y:S02]  /*181f0*/  MOV R2, 0x18210 ;  /* 0x0001821000027802 */ /* 0x000fe40000000f00 */
[----:B-1-34-:R-:W-:Y:S05]  /*18200*/  CALL.REL.NOINC `($__internal_5_$__cuda_sm70_shflsync_idx_p) ;  /* 0x00000d2000007944 */ /* 0x01afea0003c00000 */
[----:B------:R-:W-:Y:S01]  /*18210*/  MOV R4, R15 ;  /* 0x0000000f00047202 */ /* 0x000fe20000000f00 */
[----:B-1---5:R-:W-:Y:S05]  /*18220*/  BRA `(.L_x_356) ;  /* 0xffffb7d000007947 */ /* 0x022fea000383ffff */
.L_x_290:
[----:B--2---:R-:W-:Y:S01]  /*18230*/  IMAD.MOV.U32 R3, RZ, RZ, R14 ;  /* 0x000000ffff037224 */ /* 0x004fe200078e000e */
[----:B------:R-:W-:Y:S01]  /*18240*/  MOV R179, 0x2 ;  /* 0x0000000200b37802 */ /* 0x000fe20000000f00 */
[----:B------:R-:W-:Y:S01]  /*18250*/  IMAD.MOV.U32 R15, RZ, RZ, 0x181f ;  /* 0x0000181fff0f7424 */ /* 0x000fe200078e00ff */
[----:B------:R-:W-:Y:S02]  /*18260*/  MOV R2, 0x18280 ;  /* 0x0001828000027802 */ /* 0x000fe40000000f00 */
[----:B-1-34-:R-:W-:Y:S05]  /*18270*/  CALL.REL.NOINC `($__internal_5_$__cuda_sm70_shflsync_idx_p) ;  /* 0x00000cb000007944 */ /* 0x01afea0003c00000 */
[----:B-----5:R-:W-:Y:S01]  /*18280*/  MOV R0, R15 ;  /* 0x0000000f00007202 */ /* 0x020fe20000000f00 */
[----:B-1----:R-:W-:Y:S05]  /*18290*/  BRA `(.L_x_357) ;  /* 0xffffb78000007947 */ /* 0x002fea000383ffff */
.L_x_293:
[----:B---3--:R-:W-:Y:S01]  /*182a0*/  IMAD.MOV.U32 R3, RZ, RZ, R13 ;  /* 0x000000ffff037224 */ /* 0x008fe200078e000d */
        /* <DEDUP_REMOVED lines=12> */
.L_x_295:
[----:B------:R-:W-:Y:S01]  /*18370*/  IMAD.MOV.U32 R3, RZ, RZ, R5 ;  /* 0x000000ffff037224 */ /* 0x000fe200078e0005 */
[----:B------:R-:W-:Y:S01]  /*18380*/  MOV R179, RZ ;  /* 0x000000ff00b37202 */ /* 0x000fe20000000f00 */
[----:B------:R-:W-:Y:S01]  /*18390*/  IMAD.MOV.U32 R15, RZ, RZ, 0x1c1f ;  /* 0x00001c1fff0f7424 */ /* 0x000fe200078e00ff */
[----:B------:R-:W-:Y:S02]  /*183a0*/  MOV R2, 0x183c0 ;  /* 0x000183c000027802 */ /* 0x000fe40000000f00 */
[----:B------:R-:W-:Y:S05]  /*183b0*/  CALL.REL.NOINC `($__internal_5_$__cuda_sm70_shflsync_idx_p) ;  /* 0x00000b7000007944 */ /* 0x000fea0003c00000 */
[----:B------:R-:W-:Y:S01]  /*183c0*/  MOV R4, R15 ;  /* 0x0000000f00047202 */ /* 0x000fe20000000f00 */
[----:B-1---5:R-:W-:Y:S05]  /*183d0*/  BRA `(.L_x_359) ;  /* 0xffffbb2000007947 */ /* 0x022fea000383ffff */
.L_x_296:
[----:B------:R-:W-:Y:S01]  /*183e0*/  IMAD.MOV.U32 R3, RZ, RZ, R12 ;  /* 0x000000ffff037224 */ /* 0x000fe200078e000c */
[----:B------:R-:W-:Y:S01]  /*183f0*/  MOV R179, RZ ;  /* 0x000000ff00b37202 */ /* 0x000fe20000000f00 */
[----:B------:R-:W-:Y:S01]  /*18400*/  IMAD.MOV.U32 R15, RZ, RZ, 0x1c1f ;  /* 0x00001c1fff0f7424 */ /* 0x000fe200078e00ff */
[----:B------:R-:W-:Y:S02]  /*18410*/  MOV R2, 0x18430 ;  /* 0x0001843000027802 */ /* 0x000fe40000000f00 */
[----:B-12---:R-:W-:Y:S05]  /*18420*/  CALL.REL.NOINC `($__internal_5_$__cuda_sm70_shflsync_idx_p) ;  /* 0x00000b0000007944 */ /* 0x006fea0003c00000 */
[----:B-----5:R-:W-:Y:S01]  /*18430*/  MOV R0, R15 ;  /* 0x0000000f00007202 */ /* 0x020fe20000000f00 */
[----:B-1----:R-:W-:Y:S05]  /*18440*/  BRA `(.L_x_360) ;  /* 0xffffbad000007947 */ /* 0x002fea000383ffff */
.L_x_299:
[----:B----4-:R-:W-:Y:S01]  /*18450*/  IMAD.MOV.U32 R3, RZ, RZ, R5 ;  /* 0x000000ffff037224 */ /* 0x010fe200078e0005 */
[----:B------:R-:W-:Y:S01]  /*18460*/  MOV R179, 0x1 ;  /* 0x0000000100b37802 */ /* 0x000fe20000000f00 */
[----:B------:R-:W-:Y:S01]  /*18470*/  IMAD.MOV.U32 R15, RZ, RZ, 0x1c1f ;  /* 0x00001c1fff0f7424 */ /* 0x000fe200078e00ff */
[----:B------:R-:W-:-:S02]  /*18480*/  MOV R2, 0x184a0 ;  /* 0x000184a000027802 */ /* 0x000fc40000000f00 */
[----:B-123--:R-:W-:Y:S05]  /*18490*/  CALL.REL.NOINC `($__internal_5_$__cuda_sm70_shflsync_idx_p) ;  /* 0x00000a9000007944 */ /* 0x00efea0003c00000 */
        /* <DEDUP_REMOVED lines=8> */
.L_x_303:
[----:B------:R-:W-:Y:S01]  /*18520*/  IMAD.MOV.U32 R3, RZ, RZ, R5 ;  /* 0x000000ffff037224 */ /* 0x000fe200078e0005 */
[----:B------:R-:W-:Y:S01]  /*18530*/  MOV R179, RZ ;  /* 0x000000ff00b37202 */ /* 0x000fe20000000f00 */
[----:B------:R-:W-:Y:S01]  /*18540*/  IMAD.MOV.U32 R15, RZ, RZ, 0x181f ;  /* 0x0000181fff0f7424 */ /* 0x000fe200078e00ff */
[----:B------:R-:W-:Y:S02]  /*18550*/  MOV R2, 0x18570 ;  /* 0x0001857000027802 */ /* 0x000fe40000000f00 */
[----:B------:R-:W-:Y:S05]  /*18560*/  CALL.REL.NOINC `($__internal_5_$__cuda_sm70_shflsync_idx_p) ;  /* 0x000009c000007944 */ /* 0x000fea0003c00000 */
[----:B------:R-:W-:Y:S01]  /*18570*/  MOV R4, R15 ;  /* 0x0000000f00047202 */ /* 0x000fe20000000f00 */
[----:B-1---5:R-:W-:Y:S05]  /*18580*/  BRA `(.L_x_362) ;  /* 0xffffdc5000007947 */ /* 0x022fea000383ffff */
.L_x_304:
[----:B------:R-:W-:Y:S01]  /*18590*/  IMAD.MOV.U32 R3, RZ, RZ, R14 ;  /* 0x000000ffff037224 */ /* 0x000fe200078e000e */
[----:B------:R-:W-:Y:S01]  /*185a0*/  MOV R179, RZ ;  /* 0x000000ff00b37202 */ /* 0x000fe20000000f00 */
[----:B------:R-:W-:Y:S01]  /*185b0*/  IMAD.MOV.U32 R15, RZ, RZ, 0x181f ;  /* 0x0000181fff0f7424 */ /* 0x000fe200078e00ff */
[----:B------:R-:W-:Y:S02]  /*185c0*/  MOV R2, 0x185e0 ;  /* 0x000185e000027802 */ /* 0x000fe40000000f00 */
[----:B-12---:R-:W-:Y:S05]  /*185d0*/  CALL.REL.NOINC `($__internal_5_$__cuda_sm70_shflsync_idx_p) ;  /* 0x0000095000007944 */ /* 0x006fea0003c00000 */
[----:B-----5:R-:W-:Y:S01]  /*185e0*/  MOV R0, R15 ;  /* 0x0000000f00007202 */ /* 0x020fe20000000f00 */
[----:B-1----:R-:W-:Y:S05]  /*185f0*/  BRA `(.L_x_363) ;  /* 0xffffdc0000007947 */ /* 0x002fea000383ffff */
.L_x_307:
        /* <DEDUP_REMOVED lines=13> */
.L_x_310:
[----:B-1----:R-:W-:Y:S01]  /*186d0*/  IMAD.MOV.U32 R3, RZ, RZ, R5 ;  /* 0x000000ffff037224 */ /* 0x002fe200078e0005 */
[----:B------:R-:W-:Y:S01]  /*186e0*/  MOV R179, 0x2 ;  /* 0x0000000200b37802 */ /* 0x000fe20000000f00 */
[----:B------:R-:W-:Y:S01]  /*186f0*/  IMAD.MOV.U32 R15, RZ, RZ, 0x181f ;  /* 0x0000181fff0f7424 */ /* 0x000fe200078e00ff */
[----:B------:R-:W-:Y:S02]  /*18700*/  MOV R2, 0x18720 ;  /* 0x0001872000027802 */ /* 0x000fe40000000f00 */
[----:B--234-:R-:W-:Y:S05]  /*18710*/  CALL.REL.NOINC `($__internal_5_$__cuda_sm70_shflsync_idx_p) ;  /* 0x0000081000007944 */ /* 0x01cfea0003c00000 */
[----:B------:R-:W-:Y:S01]  /*18720*/  MOV R4, R15 ;  /* 0x0000000f00047202 */ /* 0x000fe20000000f00 */
[----:B-1---5:R-:W-:Y:S05]  /*18730*/  BRA `(.L_x_365) ;  /* 0xffffddb000007947 */ /* 0x022fea000383ffff */
.L_x_311:
[----:B------:R-:W-:Y:S01]  /*18740*/  IMAD.MOV.U32 R3, RZ, RZ, R14 ;  /* 0x000000ffff037224 */ /* 0x000fe200078e000e */
[----:B------:R-:W-:Y:S01]  /*18750*/  MOV R179, 0x2 ;  /* 0x0000000200b37802 */ /* 0x000fe20000000f00 */
[----:B------:R-:W-:Y:S01]  /*18760*/  IMAD.MOV.U32 R15, RZ, RZ, 0x181f ;  /* 0x0000181fff0f7424 */ /* 0x000fe200078e00ff */
[----:B------:R-:W-:Y:S02]  /*18770*/  MOV R2, 0x18790 ;  /* 0x0001879000027802 */ /* 0x000fe40000000f00 */
[----:B-1234-:R-:W-:Y:S05]  /*18780*/  CALL.REL.NOINC `($__internal_5_$__cuda_sm70_shflsync_idx_p) ;  /* 0x000007a000007944 */ /* 0x01efea0003c00000 */
[----:B-----5:R-:W-:Y:S01]  /*18790*/  MOV R0, R15 ;  /* 0x0000000f00007202 */ /* 0x020fe20000000f00 */
[----:B-1----:R-:W-:Y:S05]  /*187a0*/  BRA `(.L_x_366) ;  /* 0xffffdd6000007947 */ /* 0x002fea000383ffff */
.L_x_314:
[----:B-1----:R-:W-:Y:S01]  /*187b0*/  IMAD.MOV.U32 R3, RZ, RZ, R5 ;  /* 0x000000ffff037224 */ /* 0x002fe200078e0005 */
[----:B------:R-:W-:Y:S01]  /*187c0*/  MOV R179, 0x3 ;  /* 0x0000000300b37802 */ /* 0x000fe20000000f00 */
[----:B------:R-:W-:Y:S01]  /*187d0*/  IMAD.MOV.U32 R15, RZ, RZ, 0x181f ;  /* 0x0000181fff0f7424 */ /* 0x000fe200078e00ff */
[----:B------:R-:W-:-:S02]  /*187e0*/  MOV R2, 0x18800 ;  /* 0x0001880000027802 */ /* 0x000fc40000000f00 */
[----:B--234-:R-:W-:Y:S05]  /*187f0*/  CALL.REL.NOINC `($__internal_5_$__cuda_sm70_shflsync_idx_p) ;  /* 0x0000073000007944 */ /* 0x01cfea0003c00000 */
        /* <DEDUP_REMOVED lines=8> */
.L_x_316:
[----:B------:R-:W-:Y:S01]  /*18880*/  IMAD.MOV.U32 R3, RZ, RZ, R92 ;  /* 0x000000ffff037224 */ /* 0x000fe200078e005c */
[----:B------:R-:W-:Y:S01]  /*18890*/  MOV R179, RZ ;  /* 0x000000ff00b37202 */ /* 0x000fe20000000f00 */
[----:B------:R-:W-:Y:S01]  /*188a0*/  IMAD.MOV.U32 R15, RZ, RZ, 0x1f ;  /* 0x0000001fff0f7424 */ /* 0x000fe200078e00ff */
[----:B------:R-:W-:Y:S02]  /*188b0*/  MOV R2, 0x188d0 ;  /* 0x000188d000027802 */ /* 0x000fe40000000f00 */
[----:B-12---:R-:W-:Y:S05]  /*188c0*/  CALL.REL.NOINC `($__internal_5_$__cuda_sm70_shflsync_idx_p) ;  /* 0x0000066000007944 */ /* 0x006fea0003c00000 */
[----:B------:R-:W-:Y:S01]  /*188d0*/  MOV R9, R15 ;  /* 0x0000000f00097202 */ /* 0x000fe20000000f00 */
[----:B-1---5:R-:W-:Y:S05]  /*188e0*/  BRA `(.L_x_368) ;  /* 0xffffdfb000007947 */ /* 0x022fea000383ffff */
.L_x_317:
[----:B------:R-:W-:Y:S01]  /*188f0*/  IMAD.MOV.U32 R3, RZ, RZ, R92 ;  /* 0x000000ffff037224 */ /* 0x000fe200078e005c */
[----:B------:R-:W-:Y:S01]  /*18900*/  MOV R179, 0x1 ;  /* 0x0000000100b37802 */ /* 0x000fe20000000f00 */
[----:B------:R-:W-:Y:S01]  /*18910*/  IMAD.MOV.U32 R15, RZ, RZ, 0x1f ;  /* 0x0000001fff0f7424 */ /* 0x000fe200078e00ff */
[----:B------:R-:W-:Y:S02]  /*18920*/  MOV R2, 0x18940 ;  /* 0x0001894000027802 */ /* 0x000fe40000000f00 */
[----:B-1234-:R-:W-:Y:S05]  /*18930*/  CALL.REL.NOINC `($__internal_5_$__cuda_sm70_shflsync_idx_p) ;  /* 0x000005f000007944 */ /* 0x01efea0003c00000 */
[----:B------:R-:W-:Y:S01]  /*18940*/  MOV R6, R15 ;  /* 0x0000000f00067202 */ /* 0x000fe20000000f00 */
[----:B-1---5:R-:W-:Y:S05]  /*18950*/  BRA `(.L_x_369) ;  /* 0xffffdf6000007947 */ /* 0x022fea000383ffff */
.L_x_318:
[----:B------:R-:W-:Y:S02]  /*18960*/  MOV R3, 0x1 ;  /* 0x0000000100037802 */ /* 0x000fe40000000f00 */
[----:B------:R-:W-:-:S02]  /*18970*/  MOV R2, 0x18990 ;  /* 0x0001899000027802 */ /* 0x000fc40000000f00 */
[----:B---34-:R-:W-:Y:S05]  /*18980*/  CALL.REL.NOINC `($__internal_6_$__cuda_sm70_shflsync_up_p) ;  /* 0x0000061000007944 */ /* 0x018fea0003c00000 */
[----:B------:R-:W-:Y:S05]  /*18990*/  BRA `(.L_x_370) ;  /* 0xffffe04000007947 */ /* 0x000fea000383ffff */
.L_x_319:
[----:B------:R-:W-:Y:S02]  /*189a0*/  MOV R3, 0x2 ;  /* 0x0000000200037802 */ /* 0x000fe40000000f00 */
[----:B------:R-:W-:-:S02]  /*189b0*/  MOV R2, 0x189d0 ;  /* 0x000189d000027802 */ /* 0x000fc40000000f00 */
[----:B---34-:R-:W-:Y:S05]  /*189c0*/  CALL.REL.NOINC `($__internal_6_$__cuda_sm70_shflsync_up_p) ;  /* 0x000005d000007944 */ /* 0x018fea0003c00000 */
[----:B------:R-:W-:Y:S02]  /*189d0*/  SEL R3, R4, RZ, P1 ;  /* 0x000000ff04037207 */ /* 0x000fe40000800000 */
[----:B------:R-:W-:-:S03]  /*189e0*/  MOV R2, 0x18a20 ;  /* 0x00018a2000027802 */ /* 0x000fc60000000f00 */
[----:B------:R-:W-:Y:S02]  /*189f0*/  IMAD.IADD R0, R0, 0x1, R3 ;  /* 0x0000000100007824 */ /* 0x000fe400078e0203 */
[----:B------:R-:W-:Y:S02]  /*18a00*/  IMAD.MOV.U32 R3, RZ, RZ, 0x4 ;  /* 0x00000004ff037424 */ /* 0x000fe400078e00ff */
        /* <DEDUP_REMOVED lines=20> */
.L_x_323:
[----:B------:R-:W-:Y:S02]  /*18b50*/  MOV R3, 0x1 ;  /* 0x0000000100037802 */ /* 0x000fe40000000f00 */
[----:B------:R-:W-:Y:S02]  /*18b60*/  MOV R2, 0x18b80 ;  /* 0x00018b8000027802 */ /* 0x000fe40000000f00 */
[----:B---3--:R-:W-:Y:S05]  /*18b70*/  CALL.REL.NOINC `($__internal_6_$__cuda_sm70_shflsync_up_p) ;  /* 0x0000042000007944 */ /* 0x008fea0003c00000 */
[----:B------:R-:W-:Y:S01]  /*18b80*/  MOV R2, R4 ;  /* 0x0000000400027202 */ /* 0x000fe20000000f00 */
[----:B------:R-:W-:Y:S05]  /*18b90*/  BRA `(.L_x_372) ;  /* 0xffffe0a000007947 */ /* 0x000fea000383ffff */
.L_x_324:
[----:B------:R-:W-:Y:S02]  /*18ba0*/  MOV R3, 0x2 ;  /* 0x0000000200037802 */ /* 0x000fe40000000f00 */
[----:B------:R-:W-:Y:S02]  /*18bb0*/  MOV R2, 0x18bd0 ;  /* 0x00018bd000027802 */ /* 0x000fe40000000f00 */
[----:B---3--:R-:W-:Y:S05]  /*18bc0*/  CALL.REL.NOINC `($__internal_6_$__cuda_sm70_shflsync_up_p) ;  /* 0x000003d000007944 */ /* 0x008fea0003c00000 */
        /* <DEDUP_REMOVED lines=24> */
.L_x_326:
[----:B------:R-:W-:Y:S02]  /*18d50*/  SEL R0, RZ, 0x1, P0 ;  /* 0x00000001ff007807 */ /* 0x000fe40000000000 */
[----:B------:R-:W-:Y:S02]  /*18d60*/  MOV R2, 0x18d80 ;  /* 0x00018d8000027802 */ /* 0x000fe40000000f00 */
[----:B-1-3--:R-:W-:Y:S05]  /*18d70*/  CALL.REL.NOINC `($__internal_7_$__cuda_sm70_votesync_ballot) ;  /* 0x0000028000007944 */ /* 0x00afea0003c00000 */
[----:B------:R-:W-:Y:S05]  /*18d80*/  BRA `(.L_x_374) ;  /* 0xffffe04000007947 */ /* 0x000fea000383ffff */
.L_x_327:
[----:B------:R-:W-:Y:S01]  /*18d90*/  IMAD.MOV.U32 R3, RZ, RZ, R7 ;  /* 0x000000ffff037224 */ /* 0x000fe200078e0007 */
[----:B----4-:R-:W-:Y:S01]  /*18da0*/  MOV R179, R10 ;  /* 0x0000000a00b37202 */ /* 0x010fe20000000f00 */
[----:B------:R-:W-:Y:S01]  /*18db0*/  IMAD.MOV.U32 R15, RZ, RZ, 0x1f ;  /* 0x0000001fff0f7424 */ /* 0x000fe200078e00ff */
[----:B------:R-:W-:Y:S02]  /*18dc0*/  MOV R2, 0x18de0 ;  /* 0x00018de000027802 */ /* 0x000fe40000000f00 */
[----:B-123--:R-:W-:Y:S05]  /*18dd0*/  CALL.REL.NOINC `($__internal_5_$__cuda_sm70_shflsync_idx_p) ;  /* 0x0000015000007944 */ /* 0x00efea0003c00000 */
[----:B------:R-:W-:Y:S01]  /*18de0*/  IMAD.MOV.U32 R7, RZ, RZ, R15 ;  /* 0x000000ffff077224 */ /* 0x000fe200078e000f */
[----:B------:R-:W-:Y:S01]  /*18df0*/  MOV R179, R10 ;  /* 0x0000000a00b37202 */ /* 0x000fe20000000f00 */
[----:B------:R-:W-:Y:S01]  /*18e00*/  IMAD.MOV.U32 R3, RZ, RZ, R8 ;  /* 0x000000ffff037224 */ /* 0x000fe200078e0008 */
[----:B------:R-:W-:Y:S02]  /*18e10*/  MOV R15, 0x1f ;  /* 0x0000001f000f7802 */ /* 0x000fe40000000f00 */
[----:B------:R-:W-:-:S02]  /*18e20*/  MOV R2, 0x18e40 ;  /* 0x00018e4000027802 */ /* 0x000fc40000000f00 */
[----:B-1---5:R-:W-:Y:S05]  /*18e30*/  CALL.REL.NOINC `($__internal_5_$__cuda_sm70_shflsync_idx_p) ;  /* 0x000000f000007944 */ /* 0x022fea0003c00000 */
[----:B------:R-:W-:Y:S01]  /*18e40*/  MOV R5, R15 ;  /* 0x0000000f00057202 */ /* 0x000fe20000000f00 */
[----:B-1---5:R-:W-:Y:S05]  /*18e50*/  BRA `(.L_x_375) ;  /* 0xffffdfb000007947 */ /* 0x022fea000383ffff */
.L_x_330:
[----:B------:R-:W-:Y:S01]  /*18e60*/  IMAD.MOV.U32 R3, RZ, RZ, R4 ;  /* 0x000000ffff037224 */ /* 0x000fe200078e0004 */
[----:B------:R-:W-:Y:S01]  /*18e70*/  MOV R179, R0 ;  /* 0x0000000000b37202 */ /* 0x000fe20000000f00 */
[----:B------:R-:W-:Y:S01]  /*18e80*/  IMAD.MOV.U32 R15, RZ, RZ, 0x1f ;  /* 0x0000001fff0f7424 */ /* 0x000fe200078e00ff */
[----:B------:R-:W-:-:S02]  /*18e90*/  MOV R2, 0x18eb0 ;  /* 0x00018eb000027802 */ /* 0x000fc40000000f00 */
[----:B-1-34-:R-:W-:Y:S05]  /*18ea0*/  CALL.REL.NOINC `($__internal_5_$__cuda_sm70_shflsync_idx_p) ;  /* 0x0000008000007944 */ /* 0x01afea0003c00000 */
[----:B------:R-:W-:Y:S01]  /*18eb0*/  MOV R11, R15 ;  /* 0x0000000f000b7202 */ /* 0x000fe20000000f00 */
[----:B-1---5:R-:W-:Y:S05]  /*18ec0*/  BRA `(.L_x_329) ;  /* 0xffffdfa000007947 */ /* 0x022fea000383ffff */
        .weak           $__internal_4_$__cuda_sm70_shflsync_bfly_p
        .type           $__internal_4_$__cuda_sm70_shflsync_bfly_p,@function
        .size           $__internal_4_$__cuda_sm70_shflsync_bfly_p,($__internal_5_$__cuda_sm70_shflsync_idx_p - $__internal_4_$__cuda_sm70_shflsync_bfly_p)
$__internal_4_$__cuda_sm70_shflsync_bfly_p:
[----:B------:R-:W-:Y:S02]  /*18ed0*/  MOV R15, 0xffffffff ;  /* 0xffffffff000f7802 */ /* 0x000fe40000000f00 */
[----:B------:R-:W-:-:S02]  /*18ee0*/  MOV R3, 0x1f ;  /* 0x0000001f00037802 */ /* 0x000fc40000000f00 */
[----:B------:R-:W-:Y:S04]  /*18ef0*/  WARPSYNC R15 ;  /* 0x0000000f00007348 */ /* 0x000fe80003800000 */
[----:B------:R1:W2:Y:S02]  /*18f00*/  SHFL.BFLY PT, R0, R4, R0, R3 ;  /* 0x0c00000004007389 */ /* 0x0002a400000e0003 */
[----:B-1----:R-:W-:-:S04]  /*18f10*/  MOV R3, 0x0 ;  /* 0x0000000000037802 */ /* 0x002fc80000000f00 */
[----:B--2---:R-:W-:Y:S05]  /*18f20*/  RET.REL.NODEC R2 `(_ZN7cutlass13device_kernelIN5flash19enable_sm80_to_sm89INS1_16FlashAttnFwdSm80INS1_25CollectiveMainloopFwdSm80ILi8ELi1ELb0EN4cute5tupleIJNS5_1CILi128EEENS7_ILi32EEENS7_ILi256EEEEEELi256ENS_10bfloat16_tEfNS_4arch4Sm80ELb0ELb0ELb1ELb1ELb1ELb1ELb1ELb1EEENS1_21CollectiveEpilogueFwdINS6_IJS8_SA_S9_EEENS6_IJNS7_ILi1EEESI_SI_EEESC_SE_Li256ELb1ELb1ELb1ELb0EEENS1_36VarlenDynamicPersistentTileSchedulerILi128ELi32ELi256ELi256ELb1ELb1ELb0ELb0ELb1ELb1EEEEEEEEEvNT_6ParamsE) ;  /* 0xfffe70d002007950 */ /* 0x004fea0003c3ffff */
        .weak           $__internal_5_$__cuda_sm70_shflsync_idx_p
        .type           $__internal_5_$__cuda_sm70_shflsync_idx_p,@function
        .size           $__internal_5_$__cuda_sm70_shflsync_idx_p,($__internal_6_$__cuda_sm70_shflsync_up_p - $__internal_5_$__cuda_sm70_shflsync_idx_p)
$__internal_5_$__cuda_sm70_shflsync_idx_p:
[----:B------:R1:W-:Y:S02]  /*18f30*/  STL [R1+0x54], R0 ;  /* 0x0000540001007387 */ /* 0x0003e40000100800 */
[----:B-1----:R-:W-:-:S04]  /*18f40*/  MOV R0, 0xffffffff ;  /* 0xffffffff00007802 */ /* 0x002fc80000000f00 */
[----:B------:R-:W-:Y:S04]  /*18f50*/  WARPSYNC R0 ;  /* 0x0000000000007348 */ /* 0x000fe80003800000 */
[----:B------:R1:W2:Y:S04]  /*18f60*/  SHFL.IDX PT, R15, R3, R179, R15 ;  /* 0x000000b3030f7389 */ /* 0x0002a800000e000f */
[----:B-1----:R1:W5:Y:S01]  /*18f70*/  LDL.LU R0, [R1+0x54] ;  /* 0x0000540001007983 */ /* 0x0023620000300800 */
[----:B------:R-:W-:-:S04]  /*18f80*/  MOV R3, 0x0 ;  /* 0x0000000000037802 */ /* 0x000fc80000000f00 */
[----:B--2---:R-:W-:Y:S05]  /*18f90*/  RET.REL.NODEC R2 `(_ZN7cutlass13device_kernelIN5flash19enable_sm80_to_sm89INS1_16FlashAttnFwdSm80INS1_25CollectiveMainloopFwdSm80ILi8ELi1ELb0EN4cute5tupleIJNS5_1CILi128EEENS7_ILi32EEENS7_ILi256EEEEEELi256ENS_10bfloat16_tEfNS_4arch4Sm80ELb0ELb0ELb1ELb1ELb1ELb1ELb1ELb1EEENS1_21CollectiveEpilogueFwdINS6_IJS8_SA_S9_EEENS6_IJNS7_ILi1EEESI_SI_EEESC_SE_Li256ELb1ELb1ELb1ELb0EEENS1_36VarlenDynamicPersistentTileSchedulerILi128ELi32ELi256ELi256ELb1ELb1ELb0ELb0ELb1ELb1EEEEEEEEEvNT_6ParamsE) ;  /* 0xfffe706002007950 */ /* 0x004fea0003c3ffff */
        .weak           $__internal_6_$__cuda_sm70_shflsync_up_p
        .type           $__internal_6_$__cuda_sm70_shflsync_up_p,@function
        .size           $__internal_6_$__cuda_sm70_shflsync_up_p,($__internal_7_$__cuda_sm70_votesync_ballot - $__internal_6_$__cuda_sm70_shflsync_up_p)
$__internal_6_$__cuda_sm70_shflsync_up_p:
[----:B------:R-:W-:Y:S02]  /*18fa0*/  MOV R4, RZ ;  /* 0x000000ff00047202 */ /* 0x000fe40000000f00 */
[----:B------:R-:W-:-:S04]  /*18fb0*/  MOV R10, 0xffffffff ;  /* 0xffffffff000a7802 */ /* 0x000fc80000000f00 */
[----:B------:R-:W-:Y:S04]  /*18fc0*/  WARPSYNC R10 ;  /* 0x0000000a00007348 */ /* 0x000fe80003800000 */
[----:B------:R1:W2:Y:S02]  /*18fd0*/  SHFL.UP PT, R4, R0, R3, R4 ;  /* 0x0400000300047389 */ /* 0x0002a400000e0004 */
[----:B-1----:R-:W-:-:S04]  /*18fe0*/  MOV R3, 0x0 ;  /* 0x0000000000037802 */ /* 0x002fc80000000f00 */
[----:B--2---:R-:W-:Y:S05]  /*18ff0*/  RET.REL.NODEC R2 `(_ZN7cutlass13device_kernelIN5flash19enable_sm80_to_sm89INS1_16FlashAttnFwdSm80INS1_25CollectiveMainloopFwdSm80ILi8ELi1ELb0EN4cute5tupleIJNS5_1CILi128EEENS7_ILi32EEENS7_ILi256EEEEEELi256ENS_10bfloat16_tEfNS_4arch4Sm80ELb0ELb0ELb1ELb1ELb1ELb1ELb1ELb1EEENS1_21CollectiveEpilogueFwdINS6_IJS8_SA_S9_EEENS6_IJNS7_ILi1EEESI_SI_EEESC_SE_Li256ELb1ELb1ELb1ELb0EEENS1_36VarlenDynamicPersistentTileSchedulerILi128ELi32ELi256ELi256ELb1ELb1ELb0ELb0ELb1ELb1EEEEEEEEEvNT_6ParamsE) ;  /* 0xfffe700002007950 */ /* 0x004fea0003c3ffff */
        .weak           $__internal_7_$__cuda_sm70_votesync_ballot
        .type           $__internal_7_$__cuda_sm70_votesync_ballot,@function
        .size           $__internal_7_$__cuda_sm70_votesync_ballot,(.L_x_6491 - $__internal_7_$__cuda_sm70_votesync_ballot)
$__internal_7_$__cuda_sm70_votesync_ballot:
[----:B------:R-:W-:Y:S01]  /*19000*/  ISETP.NE.U32.AND P0, PT, R0, 0x1, PT ;  /* 0x000000010000780c */ /* 0x000fe20003f05070 */
[----:B------:R-:W-:-:S04]  /*19010*/  IMAD.MOV.U32 R3, RZ, RZ, -0x1 ;  /* 0xffffffffff037424 */ /* 0x000fc800078e00ff */
[----:B------:R-:W-:Y:S08]  /*19020*/  WARPSYNC R3 ;  /* 0x0000000300007348 */ /* 0x000ff00003800000 */
[----:B------:R-:W-:-:S04]  /*19030*/  VOTE.ANY R0, PT, !P0 ;  /* 0x0000000000007806 */ /* 0x000fc800040e0100 */
[----:B------:R-:W-:Y:S01]  /*19040*/  LOP3.LUT R0, R0, R3, RZ, 0xc0, !PT ;  /* 0x0000000300007212 */ /* 0x000fe200078ec0ff */
[----:B------:R-:W-:-:S04]  /*19050*/  IMAD.MOV.U32 R3, RZ, RZ, 0x0 ;  /* 0x00000000ff037424 */ /* 0x000fc800078e00ff */
[----:B------:R-:W-:Y:S05]  /*19060*/  RET.REL.NODEC R2 `(_ZN7cutlass13device_kernelIN5flash19enable_sm80_to_sm89INS1_16FlashAttnFwdSm80INS1_25CollectiveMainloopFwdSm80ILi8ELi1ELb0EN4cute5tupleIJNS5_1CILi128EEENS7_ILi32EEENS7_ILi256EEEEEELi256ENS_10bfloat16_tEfNS_4arch4Sm80ELb0ELb0ELb1ELb1ELb1ELb1ELb1ELb1EEENS1_21CollectiveEpilogueFwdINS6_IJS8_SA_S9_EEENS6_IJNS7_ILi1EEESI_SI_EEESC_SE_Li256ELb1ELb1ELb1ELb0EEENS1_36VarlenDynamicPersistentTileSchedulerILi128ELi32ELi256ELi256ELb1ELb1ELb0ELb0ELb1ELb1EEEEEEEEEvNT_6ParamsE) ;  /* 0xfffe6f9002007950 */ /* 0x000fea0003c3ffff */
.L_x_376:
        /* <DEDUP_REMOVED lines=9> */
.L_x_6491:


//--------------------- .text._ZN7cutlass13device_kernelIN5flash19enable_sm80_to_sm89INS1_16FlashAttnFwdSm80INS1_25CollectiveMainloopFwdSm80ILi8ELi1ELb1EN4cute5tupleIJNS5_1CILi128EEENS7_ILi48EEENS7_ILi256EEEEEELi256ENS_10bfloat16_tEfNS_4arch4Sm80ELb0ELb1ELb1ELb0ELb1ELb0ELb1ELb1EEENS1_21CollectiveEpilogueFwdINS6_IJS8_SA_S9_EEENS6_IJNS7_ILi1EEESI_SI_EEESC_SE_Li256ELb0ELb1ELb1ELb0EEENS1_19SingleTileSchedulerILb0ELb1ELb1ELi128EEEEEEEEEvNT_6ParamsE --------------------------
	.section	.text._ZN7cutlass13device_kernelIN5flash19enable_sm80_to_sm89INS1_16FlashAttnFwdSm80INS1_25CollectiveMainloopFwdSm80ILi8ELi1ELb1EN4cute5tupleIJNS5_1CILi128EEENS7_ILi48EEENS7_ILi256EEEEEELi256ENS_10bfloat16_tEfNS_4arch4Sm80ELb0ELb1ELb1ELb0ELb1ELb0ELb1ELb1EEENS1_21CollectiveEpilogueFwdINS6_IJS8_SA_S9_EEENS6_IJNS7_ILi1EEESI_SI_EEESC_SE_Li256ELb0ELb1ELb1ELb0EEENS1_19SingleTileSchedulerILb0ELb1ELb1ELi128EEEEEEEEEvNT_6ParamsE,"ax",@progbits
	.sectioninfo	@"SHI_REGISTERS=255"
	.align	128
.text._ZN7cutlass13device_kernelIN5flash19enable_sm80_to_sm89INS1_16FlashAttnFwdSm80INS1_25CollectiveMainloopFwdSm80ILi8ELi1ELb1EN4cute5tupleIJNS5_1CILi128EEENS7_ILi48EEENS7_ILi256EEEEEELi256ENS_10bfloat16_tEfNS_4arch4Sm80ELb0ELb1ELb1ELb0ELb1ELb0ELb1ELb1EEENS1_21CollectiveEpilogueFwdINS6_IJS8_SA_S9_EEENS6_IJNS7_ILi1EEESI_SI_EEESC_SE_Li256ELb0ELb1ELb1ELb0EEENS1_19SingleTileSchedulerILb0ELb1ELb1ELi128EEEEEEEEEvNT_6ParamsE:
        .type           _ZN7cutlass13device_kernelIN5flash19enable_sm80_to_sm89INS1_16FlashAttnFwdSm80INS1_25CollectiveMainloopFwdSm80ILi8ELi1ELb1EN4cute5tupleIJNS5_1CILi128EEENS7_ILi48EEENS7_ILi256EEEEEELi256ENS_10bfloat16_tEfNS_4arch4Sm80ELb0ELb1ELb1ELb0ELb1ELb0ELb1ELb1EEENS1_21CollectiveEpilogueFwdINS6_IJS8_SA_S9_EEENS6_IJNS7_ILi1EEESI_SI_EEESC_SE_Li256ELb0ELb1ELb1ELb0EEENS1_19SingleTileSchedulerILb0ELb1ELb1ELi128EEEEEEEEEvNT_6ParamsE,@function
        .size           _ZN7cutlass13device_kernelIN5flash19enable_sm80_to_sm89INS1_16FlashAttnFwdSm80INS1_25CollectiveMainloopFwdSm80ILi8ELi1ELb1EN4cute5tupleIJNS5_1CILi128EEENS7_ILi48EEENS7_ILi256EEEEEELi256ENS_10bfloat16_tEfNS_4arch4Sm80ELb0ELb1ELb1ELb0ELb1ELb0ELb1ELb1EEENS1_21CollectiveEpilogueFwdINS6_IJS8_SA_S9_EEENS6_IJNS7_ILi1EEESI_SI_EEESC_SE_Li256ELb0ELb1ELb1ELb0EEENS1_19SingleTileSchedulerILb0ELb1ELb1ELi128EEEEEEEEEvNT_6ParamsE,(.L_x_6496 - _ZN7cutlass13device_kernelIN5flash19enable_sm80_to_sm89INS1_16FlashAttnFwdSm80INS1_25CollectiveMainloopFwdSm80ILi8ELi1ELb1EN4cute5tupleIJNS5_1CILi128EEENS7_ILi48EEENS7_ILi256EEEEEELi256ENS_10bfloat16_tEfNS_4arch4Sm80ELb0ELb1ELb1ELb0ELb1ELb0ELb1ELb1EEENS1_21CollectiveEpilogueFwdINS6_IJS8_SA_S9_EEENS6_IJNS7_ILi1EEESI_SI_EEESC_SE_Li256ELb0ELb1ELb1ELb0EEENS1_19SingleTileSchedulerILb0ELb1ELb1ELi128EEEEEEEEEvNT_6ParamsE)
        .other          _ZN7cutlass13device_kernelIN5flash19enable_sm80_to_sm89INS1_16FlashAttnFwdSm80INS1_25CollectiveMainloopFwdSm80ILi8ELi1ELb1EN4cute5tupleIJNS5_1CILi128EEENS7_ILi48EEENS7_ILi256EEEEEELi256ENS_10bfloat16_tEfNS_4arch4Sm80ELb0ELb1ELb1ELb0ELb1ELb0ELb1ELb1EEENS1_21CollectiveEpilogueFwdINS6_IJS8_SA_S9_EEENS6_IJNS7_ILi1EEESI_SI_EEESC_SE_Li256ELb0ELb1ELb1ELb0EEENS1_19SingleTileSchedulerILb0ELb1ELb1ELi128EEEEEEEEEvNT_6ParamsE,@"STO_CUDA_ENTRY STV_DEFAULT"
_ZN7cutlass13device_kernelIN5flash19enable_sm80_to_sm89INS1_16FlashAttnFwdSm80INS1_25CollectiveMainloopFwdSm80ILi8ELi1ELb1EN4cute5tupleIJNS5_1CILi128EEENS7_ILi48EEENS7_ILi256EEEEEELi256ENS_10bfloat16_tEfNS_4arch4Sm80ELb0ELb1ELb1ELb0ELb1ELb0ELb1ELb1EEENS1_21CollectiveEpilogueFwdINS6_IJS8_SA_S9_EEENS6_IJNS7_ILi1EEESI_SI_EEESC_SE_Li256ELb0ELb1ELb1ELb0EEENS1_19SingleTileSchedulerILb0ELb1ELb1ELi128EEEEEEEEEvNT_6ParamsE:
        /* <DEDUP_REMOVED lines=18> */
.L_x_377:
[----:B------:R-:W-:Y:S02]  /*0120*/  ULDC.64 UR4, c[0x0][0x550] ;  /* 0x0001540000047ab9 */ /* 0x000fe40000000a00 */
[----:B------:R-:W-:Y:S02]  /*0130*/  UISETP.NE.AND UP0, UPT, UR4, 0x1, UPT ;  /* 0x000000010400788c */ /* 0x000fe4000bf05270 */
[----:B------:R-:W-:-:S02]  /*0140*/  UIMAD.WIDE.U32 UR8, UR6, UR5, URZ ;  /* 0x00000005060872a5 */ /* 0x000fc4000f8e003f */
[----:B------:R-:W-:Y:S02]  /*0150*/  ULDC UR4, c[0x0][0x558] ;  /* 0x0001560000047ab9 */ /* 0x000fe40000000800 */
[----:B------:R-:W-:-:S05]  /*0160*/  UMOV UR11, UR6 ;  /* 0x00000006000b7c82 */ /* 0x000fca0008000000 */
[----:B------:R-:W-:-:S03]  /*0170*/  @UP0 USHF.R.U32.HI UR11, URZ, UR4, UR9 ;  /* 0x000000043f0b0299 */ /* 0x000fc60008011609 */
.L_x_378:
        /* <DEDUP_REMOVED lines=14> */
[----:B------:R-:W-:Y:S01]  /*0260*/  IMAD.U32 R3, RZ, RZ, UR5 ;  /* 0x00000005ff037e24 */ /* 0x000fe2000f8e00ff */
[----:B------:R-:W1:Y:S01]  /*0270*/  S2UR UR26, SR_CTAID.X ;  /* 0x00000000001a79c3 */ /* 0x000e620000002500 */
[----:B------:R-:W-:Y:S02]  /*0280*/  ULDC UR6, c[0x0][0x2c4] ;  /* 0x0000b10000067ab9 */ /* 0x000fe40000000800 */
[----:B------:R-:W-:Y:S01]  /*0290*/  ULDC.64 UR4, c[0x0][0x2c8] ;  /* 0x0000b20000047ab9 */ /* 0x000fe20000000a00 */
[----:B------:R-:W2:Y:S01]  /*02a0*/  @P0 LDG.E R2, [R2.64] ;  /* 0x0000001602020981 */ /* 0x000ea2000c1e1900 */
[----:B------:R-:W-:Y:S02]  /*02b0*/  UISETP.NE.AND UP1, UPT, UR6, 0x1, UPT ;  /* 0x000000010600788c */ /* 0x000fe4000bf25270 */
[----:B------:R-:W-:-:S02]  /*02c0*/  UMOV UR14, 0x1 ;  /* 0x00000001000e7882 */ /* 0x000fc40000000000 */
[----:B------:R-:W-:Y:S02]  /*02d0*/  UMOV UR10, URZ ;  /* 0x0000003f000a7c82 */ /* 0x000fe40008000000 */
[----:B------:R-:W-:Y:S02]  /*02e0*/  ULDC UR12, c[0x0][0x168] ;  /* 0x00005a00000c7ab9 */ /* 0x000fe40000000800 */
[----:B------:R-:W-:Y:S02]  /*02f0*/  UP2UR UR13, UPR, URZ, 0x2 ;  /* 0x000000023f0d7883 */ /* 0x000fe40008000000 */
[----:B-1----:R-:W-:-:S04]  /*0300*/  USHF.L.U32 UR26, UR26, 0x7, URZ ;  /* 0x000000071a1a7899 */ /* 0x002fc8000800063f */
[----:B------:R-:W-:Y:S02]  /*0310*/  @UP1 UIADD3 UR16, UR26, 0x7f, URZ ;  /* 0x0000007f1a101890 */ /* 0x000fe4000fffe03f */
[----:B------:R-:W-:Y:S02]  /*0320*/  UIADD3 UR8, UR26, 0x7f, URZ ;  /* 0x0000007f1a087890 */ /* 0x000fe4000fffe03f */
[----:B------:R-:W-:-:S03]  /*0330*/  UIMAD.WIDE.U32 UR16, UR16, UR4, URZ ;  /* 0x00000004101072a5 */ /* 0x000fc6000f8e003f */
[----:B------:R-:W-:-:S04]  /*0340*/  ULDC UR4, c[0x0][0x2ac] ;  /* 0x0000ab0000047ab9 */ /* 0x000fc80000000800 */
[----:B------:R-:W-:Y:S02]  /*0350*/  @UP1 UMOV UR9, UR17 ;  /* 0x0000001100091c82 */ /* 0x000fe40008000000 */
[----:B------:R-:W-:-:S03]  /*0360*/  @UP1 USHF.R.U32.HI UR8, URZ, UR5, UR9 ;  /* 0x000000053f081299 */ /* 0x000fc60008011609 */
[----:B------:R-:W-:Y:S02]  /*0370*/  ULDC UR9, c[0x0][0x1d0] ;  /* 0x0000740000097ab9 */ /* 0x000fe40000000800 */
[----:B------:R-:W-:-:S03]  /*0380*/  UIMAD UR9, UR4, UR9, URZ ;  /* 0x00000009040972a4 */ /* 0x000fc6000f8e023f */
[----:B------:R-:W-:Y:S02]  /*0390*/  ULDC.64 UR4, c[0x0][0x328] ;  /* 0x0000ca0000047ab9 */ /* 0x000fe40000000a00 */
[----:B------:R-:W-:Y:S02]  /*03a0*/  UISETP.LE.AND UP0, UPT, UR14, UR5, UPT ;  /* 0x000000050e00728c */ /* 0x000fe4000bf03270 */
[----:B------:R-:W-:-:S04]  /*03b0*/  UIADD3 UR12, UR9, -UR12, UR14 ;  /* 0x8000000c090c7290 */ /* 0x000fc8000fffe00e */
[----:B------:R-:W-:Y:S02]  /*03c0*/  UIADD3 UR5, UR12, UR8, URZ ;  /* 0x000000080c057290 */ /* 0x000fe4000fffe03f */
[----:B------:R-:W-:Y:S02]  /*03d0*/  UP2UR UR12, UPR, URZ, 0x1 ;  /* 0x000000013f0c7883 */ /* 0x000fe40008000000 */
[----:B------:R-:W-:Y:S01]  /*03e0*/  UIADD3 UR8, UR5, UR4, URZ ;  /* 0x0000000405087290 */ /* 0x000fe2000fffe03f */
[----:B--2---:R1:W2:Y:S01]  /*03f0*/  @P0 R2UR UR10, R2 ;  /* 0x00000000020a03c2 */ /* 0x0042a200000e0000 */
[----:B------:R-:W-:-:S13]  /*0400*/  PLOP3.LUT P0, PT, PT, PT, UP0, 0x40, 0x0 ;  /* 0x000000000000781c */ /* 0x000fda0003f0e808 */
[----:B------:R-:W-:Y:S05]  /*0410*/  @P0 BRA `(.L_x_379) ;  /* 0x0000016000000947 */ /* 0x000fea0003800000 */
[----:B------:R-:W-:Y:S01]  /*0420*/  ISETP.LT.AND P0, PT, RZ, UR5, PT ;  /* 0x00000005ff007c0c */ /* 0x000fe2000bf01270 */
[----:B------:R-:W-:-:S12]  /*0430*/  UIADD3 UR16, UR5, -0x1, URZ ;  /* 0xffffffff05107890 */ /* 0x000fd8000fffe03f */
[----:B------:R-:W-:Y:S05]  /*0440*/  @P0 BRA `(.L_x_380) ;  /* 0x0000009000000947 */ /* 0x000fea0003800000 */
[----:B------:R-:W-:Y:S02]  /*0450*/  ULDC UR4, c[0x0][0x32c] ;  /* 0x0000cb0000047ab9 */ /* 0x000fe40000000800 */
[----:B------:R-:W-:Y:S02]  /*0460*/  UISETP.NE.AND UP0, UPT, UR14, UR4, UPT ;  /* 0x000000040e00728c */ /* 0x000fe4000bf05270 */
[----:B------:R-:W-:-:S03]  /*0470*/  UIADD3 UR16, -UR5, URZ, URZ ;  /* 0x0000003f05107290 */ /* 0x000fc6000fffe13f */
[----:B------:R-:W-:Y:S02]  /*0480*/  ULDC.64 UR4, c[0x0][0x330] ;  /* 0x0000cc0000047ab9 */ /* 0x000fe40000000a00 */
[----:B------:R-:W-:-:S07]  /*0490*/  UIMAD.WIDE.U32 UR18, UR16, UR4, URZ ;  /* 0x00000004101272a5 */ /* 0x000fce000f8e003f */
[----:B------:R-:W-:Y:S02]  /*04a0*/  @UP0 UMOV UR17, UR19 ;  /* 0x0000001300110c82 */ /* 0x000fe40008000000 */
[----:B------:R-:W-:-:S04]  /*04b0*/  @UP0 USHF.R.U32.HI UR16, URZ, UR5, UR17 ;  /* 0x000000053f100299 */ /* 0x000fc80008011611 */
[----:B------:R-:W-:Y:S01]  /*04c0*/  ULOP3.LUT UR16, URZ, UR16, URZ, 0x33, !UPT ;  /* 0x000000103f107292 */ /* 0x000fe2000f8e333f */
[----:B------:R-:W-:Y:S05]  /*04d0*/  BRA `(.L_x_381) ;  /* 0x0000006000007947 */ /* 0x000fea0003800000 */
.L_x_380:
[----:B------:R-:W-:Y:S02]  /*04e0*/  ULDC UR4, c[0x0][0x32c] ;  /* 0x0000cb0000047ab9 */ /* 0x000fe40000000800 */
[----:B------:R-:W-:-:S03]  /*04f0*/  UISETP.NE.AND UP0, UPT, UR14, UR4, UPT ;  /* 0x000000040e00728c */ /* 0x000fc6000bf05270 */
[----:B------:R-:W-:Y:S02]  /*0500*/  ULDC.64 UR4, c[0x0][0x330] ;  /* 0x0000cc0000047ab9 */ /* 0x000fe40000000a00 */
[----:B------:R-:W-:-:S07]  /*0510*/  UIMAD.WIDE.U32 UR18, UR16, UR4, URZ ;  /* 0x00000004101272a5 */ /* 0x000fce000f8e003f */
[----:B------:R-:W-:Y:S02]  /*0520*/  @UP0 UMOV UR17, UR19 ;  /* 0x0000001300110c82 */ /* 0x000fe40008000000 */
[----:B------:R-:W-:Y:S02]  /*0530*/  @UP0 USHF.R.U32.HI UR16, URZ, UR5, UR17 ;  /* 0x000000053f100299 */ /* 0x000fe40008011611 */
.L_x_381:
[----:B------:R-:W-:Y:S02]  /*0540*/  ULDC UR4, c[0x0][0x32c] ;  /* 0x0000cb0000047ab9 */ /* 0x000fe40000000800 */
[----:B------:R-:W-:-:S04]  /*0550*/  UIMAD UR4, UR16, UR4, UR4 ;  /* 0x00000004100472a4 */ /* 0x000fc8000f8e0204 */
[----:B------:R-:W-:-:S04]  /*0560*/  UISETP.LT.AND UP0, UPT, UR8, UR4, UPT ;  /* 0x000000040800728c */ /* 0x000fc8000bf01270 */
[----:B------:R-:W-:Y:S02]  /*0570*/  USEL UR8, UR8, UR4, UP0 ;  /* 0x0000000408087287 */ /* 0x000fe40008000000 */
.L_x_379:
[----:B------:R-:W-:Y:S02]  /*0580*/  UISETP.NE.AND UP0, UPT, UR6, 0x1, UPT ;  /* 0x000000010600788c */ /* 0x000fe4000bf05270 */
[----:B------:R-:W-:Y:S02]  /*0590*/  UIADD3 UR14, UR9, 0x2f, URZ ;  /* 0x0000002f090e7890 */ /* 0x000fe4000fffe03f */
[----:B------:R-:W-:Y:S02]  /*05a0*/  ULDC.64 UR4, c[0x0][0x2c8] ;  /* 0x0000b20000047ab9 */ /* 0x000fe40000000a00 */
[----:B------:R-:W-:Y:S02]  /*05b0*/  UIMAD.WIDE.U32 UR18, UR26, UR4, URZ ;  /* 0x000000041a1272a5 */ /* 0x000fe4000f8e003f */
[----:B------:R-:W-:Y:S02]  /*05c0*/  UIMAD.WIDE UR20, UR14, 0x2aaaaaab, URZ ;  /* 0x2aaaaaab0e1478a5 */ /* 0x000fe4000f8e023f */
[----:B------:R-:W-:-:S02]  /*05d0*/  UIADD3 UR16, UR8, 0x2f, URZ ;  /* 0x0000002f08107890 */ /* 0x000fc4000fffe03f */
[----:B------:R-:W-:Y:S02]  /*05e0*/  UISETP.NE.AND UP1, UPT, UR12, URZ, UPT ;  /* 0x0000003f0c00728c */ /* 0x000fe4000bf25270 */
[----:B------:R-:W-:Y:S02]  /*05f0*/  UMOV UR4, UR26 ;  /* 0x0000001a00047c82 */ /* 0x000fe40008000000 */
[----:B------:R-:W-:Y:S02]  /*0600*/  UIMAD.WIDE UR16, UR16, 0x2aaaaaab, URZ ;  /* 0x2aaaaaab101078a5 */ /* 0x000fe4000f8e023f */
[----:B------:R-:W-:Y:S01]  /*0610*/  @UP0 USHF.R.U32.HI UR4, URZ, UR5, UR19 ;  /* 0x000000053f040299 */ /* 0x000fe20008011613 */
[----:B------:R-:W-:Y:S01]  /*0620*/  PLOP3.LUT P0, PT, PT, PT, UP1, 0x40, 0x0 ;  /* 0x000000000000781c */ /* 0x000fe20003f0e818 */
[----:B------:R-:W-:Y:S02]  /*0630*/  USHF.R.U32.HI UR8, URZ, 0x1f, UR17 ;  /* 0x0000001f3f087899 */ /* 0x000fe40008011611 */
[----:B------:R-:W-:-:S02]  /*0640*/  UMOV UR19, UR21 ;  /* 0x0000001500137c82 */ /* 0x000fc40008000000 */
[----:B------:R-:W-:Y:S02]  /*0650*/  USHF.R.U32.HI UR14, URZ, 0x1f, UR19 ;  /* 0x0000001f3f0e7899 */ /* 0x000fe40008011613 */
[----:B------:R-:W-:Y:S02]  /*0660*/  ULDC UR25, c[0x0][0x168] ;  /* 0x00005a0000197ab9 */ /* 0x000fe40000000800 */
[----:B------:R-:W-:Y:S02]  /*0670*/  UIADD3 UR25, UR9, -UR25, URZ ;  /* 0x8000001909197290 */ /* 0x000fe4000fffe03f */
[----:B------:R-:W-:Y:S02]  /*0680*/  ULEA.HI.SX32 UR14, UR19, UR14, 0x1d ;  /* 0x0000000e130e7291 */ /* 0x000fe4000f8fea3f */
[----:B------:R-:W-:Y:S02]  /*0690*/  ULEA.HI.SX32 UR17, UR17, UR8, 0x1d ;  /* 0x0000000811117291 */ /* 0x000fe4000f8fea3f */
[----:B------:R-:W-:-:S02]  /*06a0*/  UIADD3 UR4, UR25, UR4, URZ ;  /* 0x0000000419047290 */ /* 0x000fc4000fffe03f */
[----:B------:R-:W-:Y:S02]  /*06b0*/  UISETP.LT.AND UP0, UPT, UR14, UR17, UPT ;  /* 0x000000110e00728c */ /* 0x000fe4000bf01270 */
[----:B------:R-:W-:Y:S02]  /*06c0*/  ULDC UR5, c[0x0][0x324] ;  /* 0x0000c90000057ab9 */ /* 0x000fe40000000800 */
[----:B------:R-:W-:Y:S02]  /*06d0*/  UIADD3 UR8, UR4, -UR5, URZ ;  /* 0x8000000504087290 */ /* 0x000fe4000fffe03f */
[----:B------:R-:W-:Y:S01]  /*06e0*/  USEL UR24, UR14, UR17, UP0 ;  /* 0x000000110e187287 */ /* 0x000fe20008000000 */
[----:B------:R-:W-:Y:S05]  /*06f0*/  @P0 BRA `(.L_x_382) ;  /* 0x0000015000000947 */ /* 0x000fea0003800000 */
[----:B------:R-:W-:Y:S02]  /*0700*/  UMOV UR14, UR4 ;  /* 0x00000004000e7c82 */ /* 0x000fe40008000000 */
[----:B------:R-:W-:-:S06]  /*0710*/  UISETP.GT.AND UP0, UPT, UR14, -0x1, UPT ;  /* 0xffffffff0e00788c */ /* 0x000fcc000bf04270 */
[----:B------:R-:W-:-:S13]  /*0720*/  PLOP3.LUT P0, PT, PT, PT, UP0, 0x80, 0x0 ;  /* 0x000000000000781c */ /* 0x000fda0003f0f008 */
[----:B------:R-:W-:Y:S05]  /*0730*/  @P0 BRA `(.L_x_383) ;  /* 0x0000008000000947 */ /* 0x000fea0003800000 */
[----:B------:R-:W-:Y:S02]  /*0740*/  ULDC UR4, c[0x0][0x32c] ;  /* 0x0000cb0000047ab9 */ /* 0x000fe40000000800 */
[----:B------:R-:W-:Y:S02]  /*0750*/  UISETP.NE.AND UP0, UPT, UR4, 0x1, UPT ;  /* 0x000000010400788c */ /* 0x000fe4000bf05270 */
[----:B------:R-:W-:Y:S02]  /*0760*/  ULOP3.LUT UR14, URZ, UR14, URZ, 0x33, !UPT ;  /* 0x0000000e3f0e7292 */ /* 0x000fe4000f8e333f */
[----:B------:R-:W-:Y:S02]  /*0770*/  ULDC.64 UR4, c[0x0][0x330] ;  /* 0x0000cc0000047ab9 */ /* 0x000fe40000000a00 */
[----:B------:R-:W-:-:S05]  /*0780*/  UIMAD.WIDE.U32 UR16, UR14, UR4, URZ ;  /* 0x000000040e1072a5 */ /* 0x000fca000f8e003f */
[----:B------:R-:W-:-:S04]  /*0790*/  @UP0 USHF.R.U32.HI UR14, URZ, UR5, UR17 ;  /* 0x000000053f0e0299 */ /* 0x000fc80008011611 */
[----:B------:R-:W-:Y:S01]  /*07a0*/  ULOP3.LUT UR14, URZ, UR14, URZ, 0x33, !UPT ;  /* 0x0000000e3f0e7292 */ /* 0x000fe2000f8e333f */
[----:B------:R-:W-:Y:S05]  /*07b0*/  BRA `(.L_x_384) ;  /* 0x0000005000007947 */ /* 0x000fea0003800000 */
.L_x_383:
[----:B------:R-:W-:Y:S02]  /*07c0*/  ULDC UR4, c[0x0][0x32c] ;  /* 0x0000cb0000047ab9 */ /* 0x000fe40000000800 */
[----:B------:R-:W-:-:S03]  /*07d0*/  UISETP.NE.AND UP0, UPT, UR4, 0x1, UPT ;  /* 0x000000010400788c */ /* 0x000fc6000bf05270 */
[----:B------:R-:W-:Y:S02]  /*07e0*/  ULDC.64 UR4, c[0x0][0x330] ;  /* 0x0000cc0000047ab9 */ /* 0x000fe40000000a00 */
[----:B------:R-:W-:-:S06]  /*07f0*/  UIMAD.WIDE.U32 UR16, UR14, UR4, URZ ;  /* 0x000000040e1072a5 */ /* 0x000fcc000f8e003f */
[----:B------:R-:W-:Y:S02]  /*0800*/  @UP0 USHF.R.U32.HI UR14, URZ, UR5, UR17 ;  /* 0x000000053f0e0299 */ /* 0x000fe40008011611 */
.L_x_384:
[----:B------:R-:W-:Y:S02]  /*0810*/  ULDC UR4, c[0x0][0x32c] ;  /* 0x0000cb0000047ab9 */ /* 0x000fe40000000800 */
[----:B------:R-:W-:-:S04]  /*0820*/  UIMAD UR4, UR14, UR4, URZ ;  /* 0x000000040e0472a4 */ /* 0x000fc8000f8e023f */
[----:B------:R-:W-:-:S04]  /*0830*/  UISETP.LT.AND UP0, UPT, UR8, UR4, UPT ;  /* 0x000000040800728c */ /* 0x000fc8000bf01270 */
[----:B------:R-:W-:-:S04]  /*0840*/  USEL UR8, UR8, UR4, !UP0 ;  /* 0x0000000408087287 */ /* 0x000fc8000c000000 */
.L_x_382:
[----:B------:R-:W-:-:S04]  /*0850*/  UIMAD.WIDE UR4, UR8, 0x2aaaaaab, URZ ;  /* 0x2aaaaaab080478a5 */ /* 0x000fc8000f8e023f */
[----:B------:R-:W-:-:S04]  /*0860*/  USHF.R.U32.HI UR4, URZ, 0x1f, UR5 ;  /* 0x0000001f3f047899 */ /* 0x000fc80008011605 */
[----:B------:R-:W-:-:S03]  /*0870*/  ULEA.HI.SX32 UR4, UR5, UR4, 0x1d ;  /* 0x0000000405047291 */ /* 0x000fc6000f8fea3f */
[----:B------:R-:W-:Y:S02]  /*0880*/  ULDC UR5, c[0x0][0x338] ;  /* 0x0000ce0000057ab9 */ /* 0x000fe40000000800 */
[----:B------:R-:W-:-:S04]  /*0890*/  UISETP.LT.AND UP0, UPT, URZ, UR4, UPT ;  /* 0x000000043f00728c */ /* 0x000fc8000bf01270 */
[----:B------:R-:W-:Y:S02]  /*08a0*/  USEL UR8, URZ, UR4, !UP0 ;  /* 0x000000043f087287 */ /* 0x000fe4000c000000 */
[----:B------:R-:W-:Y:S02]  /*08b0*/  USHF.R.U32.HI UR4, URZ, 0x10, UR7 ;  /* 0x000000103f047899 */ /* 0x000fe40008011607 */
[----:B------:R-:W-:Y:S02]  /*08c0*/  UISETP.GT.AND UP0, UPT, UR24, UR8, UPT ;  /* 0x000000081800728c */ /* 0x000fe4000bf04270 */
[----:B------:R-:W-:-:S04]  /*08d0*/  UISETP.NE.AND UP1, UPT, UR4, URZ, UPT ;  /* 0x0000003f0400728c */ /* 0x000fc8000bf25270 */
[----:B------:R-:W-:Y:S01]  /*08e0*/  PLOP3.LUT P0, PT, PT, PT, UP0, 0x80, 0x0 ;  /* 0x000000000000781c */ /* 0x000fe20003f0f008 */
[----:B------:R-:W-:-:S03]  /*08f0*/  USEL UR5, UR4, UR5, UP1 ;  /* 0x0000000504057287 */ /* 0x000fc60008800000 */
[----:B------:R-:W-:-:S09]  /*0900*/  UMOV UR4, URZ ;  /* 0x0000003f00047c82 */ /* 0x000fd20008000000 */
[----:B------:R-:W-:Y:S05]  /*0910*/  @!P0 BRA `(.L_x_385) ;  /* 0x0000023000008947 */ /* 0x000fea0003800000 */
[----:B------:R-:W-:Y:S01]  /*0920*/  IMAD.U32 R0, RZ, RZ, UR5 ;  /* 0x00000005ff007e24 */ /* 0x000fe2000f8e00ff */
[----:B------:R-:W-:Y:S02]  /*0930*/  UIADD3 UR18, UR5, -0x1, UR24 ;  /* 0xffffffff05127890 */ /* 0x000fe4000fffe018 */
[----:B------:R-:W-:Y:S02]  /*0940*/  UMOV UR20, URZ ;  /* 0x0000003f00147c82 */ /* 0x000fe40008000000 */
[-C--:B-1----:R-:W-:Y:S01]  /*0950*/  IABS R2, R0.reuse ;  /* 0x0000000000027213 */ /* 0x082fe20000000000 */
[----:B------:R-:W-:Y:S01]  /*0960*/  UIADD3 UR18, -UR8, UR18, URZ ;  /* 0x0000001208127290 */ /* 0x000fe2000fffe13f */
[----:B------:R-:W-:Y:S02]  /*0970*/  IABS R0, R0 ;  /* 0x0000000000007213 */ /* 0x000fe40000000000 */
[----:B------:R-:W1:Y:S03]  /*0980*/  R2UR UR17, R2 ;  /* 0x00000000021173c2 */ /* 0x000e6600000e0000 */
[----:B------:R-:W-:-:S05]  /*0990*/  IMAD.MOV R0, RZ, RZ, -R0 ;  /* 0x000000ffff007224 */ /* 0x000fca00078e0a00 */
[----:B------:R-:W3:Y:S01]  /*09a0*/  R2UR UR14, R0 ;  /* 0x00000000000e73c2 */ /* 0x000ee200000e0000 */
[----:B-1----:R-:W1:Y:S08]  /*09b0*/  I2F.RP R2, UR17 ;  /* 0x0000001100027d06 */ /* 0x002e700008209400 */
[----:B-1----:R-:W1:Y:S02]  /*09c0*/  MUFU.RCP R2, R2 ;  /* 0x0000000200027308 */ /* 0x002e640000001000 */
[----:B-1----:R-:W-:-:S06]  /*09d0*/  IADD3 R2, R2, 0xffffffe, RZ ;  /* 0x0ffffffe02027810 */ /* 0x002fcc0007ffe0ff */
[----:B------:R-:W1:Y:S02]  /*09e0*/  F2I.FTZ.U32.TRUNC.NTZ R2, R2 ;  /* 0x0000000200027305 */ /* 0x000e64000021f000 */
[----:B-1----:R1:W4:Y:S02]  /*09f0*/  R2UR UR21, R2 ;  /* 0x00000000021573c2 */ /* 0x00232400000e0000 */
[----:B-1----:R-:W-:Y:S01]  /*0a00*/  IMAD.U32 R2, RZ, RZ, UR18 ;  /* 0x00000012ff027e24 */ /* 0x002fe2000f8e00ff */
[----:B----4-:R-:W-:Y:S02]  /*0a10*/  UIADD3 UR4, URZ, -UR21, URZ ;  /* 0x800000153f047290 */ /* 0x010fe4000fffe03f */
[----:B------:R-:W-:Y:S02]  /*0a20*/  ULOP3.LUT UR18, UR18, UR5, URZ, 0x3c, !UPT ;  /* 0x0000000512127292 */ /* 0x000fe4000f8e3c3f */
[----:B------:R-:W-:Y:S01]  /*0a30*/  IABS R2, R2 ;  /* 0x0000000200027213 */ /* 0x000fe20000000000 */
[----:B------:R-:W-:-:S03]  /*0a40*/  UIMAD UR4, UR4, UR17, URZ ;  /* 0x00000011040472a4 */ /* 0x000fc6000f8e023f */
[----:B------:R-:W1:Y:S01]  /*0a50*/  R2UR UR16, R2 ;  /* 0x00000000021073c2 */ /* 0x000e6200000e0000 */
[----:B------:R-:W-:-:S07]  /*0a60*/  UIMAD.WIDE.U32 UR20, UR21, UR4, UR20 ;  /* 0x00000004151472a5 */ /* 0x000fce000f8e0014 */
[----:B------:R-:W-:Y:S02]  /*0a70*/  UMOV UR19, UR21 ;  /* 0x0000001500137c82 */ /* 0x000fe40008000000 */
[----:B-1----:R-:W-:-:S07]  /*0a80*/  UIMAD.WIDE.U32 UR20, UR19, UR16, URZ ;  /* 0x00000010131472a5 */ /* 0x002fce000f8e003f */
[----:B------:R-:W-:Y:S02]  /*0a90*/  UMOV UR19, UR21 ;  /* 0x0000001500137c82 */ /* 0x000fe40008000000 */
[----:B---3--:R-:W-:-:S04]  /*0aa0*/  UIMAD UR14, UR19, UR14, UR16 ;  /* 0x0000000e130e72a4 */ /* 0x008fc8000f8e0210 */
[----:B------:R-:W-:-:S11]  /*0ab0*/  UISETP.GT.U32.AND UP0, UPT, UR17, UR14, UPT ;  /* 0x0000000e1100728c */ /* 0x000fd6000bf04070 */
[----:B------:R-:W-:Y:S02]  /*0ac0*/  @!UP0 UIADD3 UR14, UR14, -UR17, URZ ;  /* 0x800000110e0e8290 */ /* 0x000fe4000fffe03f */
[----:B------:R-:W-:Y:S02]  /*0ad0*/  @!UP0 UIADD3 UR19, UR19, 0x1, URZ ;  /* 0x0000000113138890 */ /* 0x000fe4000fffe03f */
[----:B------:R-:W-:Y:S02]  /*0ae0*/  UISETP.GE.U32.AND UP1, UPT, UR14, UR17, UPT ;  /* 0x000000110e00728c */ /* 0x000fe4000bf26070 */
[----:B------:R-:W-:-:S09]  /*0af0*/  UISETP.GE.AND UP0, UPT, UR18, URZ, UPT ;  /* 0x0000003f1200728c */ /* 0x000fd2000bf06270 */
[----:B------:R-:W-:Y:S02]  /*0b00*/  @UP1 UIADD3 UR19, UR19, 0x1, URZ ;  /* 0x0000000113131890 */ /* 0x000fe4000fffe03f */
[----:B------:R-:W-:-:S05]  /*0b10*/  UISETP.NE.AND UP1, UPT, UR5, URZ, UPT ;  /* 0x0000003f0500728c */ /* 0x000fca000bf25270 */
[----:B------:R-:W-:Y:S02]  /*0b20*/  UMOV UR4, UR19 ;  /* 0x0000001300047c82 */ /* 0x000fe40008000000 */
[----:B------:R-:W-:-:S04]  /*0b30*/  @!UP0 UIADD3 UR4, -UR4, URZ, URZ ;  /* 0x0000003f04048290 */ /* 0x000fc8000fffe13f */
[----:B------:R-:W-:Y:S02]  /*0b40*/  @!UP1 ULOP3.LUT UR4, URZ, UR5, URZ, 0x33, !UPT ;  /* 0x000000053f049292 */ /* 0x000fe4000f8e333f */
.L_x_385:
[----:B------:R-:W-:Y:S01]  /*0b50*/  ULOP3.LUT UR7, UR7, 0xffff, URZ, 0xc0, !UPT ;  /* 0x0000ffff07077892 */ /* 0x000fe2000f8ec03f */
[----:B------:R-:W-:Y:S01]  /*0b60*/  PLOP3.LUT P2, PT, PT, PT, PT, 0x80, 0x0 ;  /* 0x000000000000781c */ /* 0x000fe20003f4f070 */
[----:B------:R-:W-:Y:S01]  /*0b70*/  IMAD.MOV.U32 R6, RZ, RZ, RZ ;  /* 0x000000ffff067224 */ /* 0x000fe200078e00ff */
[----:B------:R-:W-:Y:S01]  /*0b80*/  CS2R R130, SRZ ;  /* 0x0000000000827805 */ /* 0x000fe2000001ff00 */
[----:B------:R-:W-:Y:S01]  /*0b90*/  UIMAD UR8, UR7, UR4, UR8 ;  /* 0x00000004070872a4 */ /* 0x000fe2000f8e0208 */
[----:B------:R-:W-:Y:S01]  /*0ba0*/  IMAD.MOV.U32 R4, RZ, RZ, RZ ;  /* 0x000000ffff047224 */ /* 0x000fe200078e00ff */
        /* <DEDUP_REMOVED lines=72> */
[----:B------:R-:W-:Y:S02]  /*1030*/  UISETP.NE.AND.EX UP0, UPT, URZ, UR5, UPT, UP0 ;  /* 0x000000053f00728c */ /* 0x000fe4000bf05300 */
[----:B------:R-:W-:-:S04]  /*1040*/  UISETP.NE.AND UP1, UPT, UR13, URZ, UPT ;  /* 0x0000003f0d00728c */ /* 0x000fc8000bf25270 */
[----:B------:R-:W-:-:S05]  /*1050*/  PLOP3.LUT P0, PT, PT, PT, UP0, 0x80, 0x0 ;  /* 0x000000000000781c */ /* 0x000fca0003f0f008 */
[----:B------:R-:W-:Y:S02]  /*1060*/  @UP0 UMOV UR4, 0x4 ;  /* 0x0000000400040882 */ /* 0x000fe40000000000 */
[----:B------:R-:W-:-:S06]  /*1070*/  @UP0 UIMAD.WIDE UR4, UR15, UR4, UR16 ;  /* 0x000000040f0402a5 */ /* 0x000fcc000f8e0210 */
[----:B-1----:R-:W-:Y:S02]  /*1080*/  IMAD.U32 R2, RZ, RZ, UR4 ;  /* 0x00000004ff027e24 */ /* 0x002fe4000f8e00ff */
[----:B------:R-:W-:Y:S01]  /*1090*/  IMAD.U32 R3, RZ, RZ, UR5 ;  /* 0x00000005ff037e24 */ /* 0x000fe2000f8e00ff */
[----:B------:R-:W-:Y:S02]  /*10a0*/  UMOV UR14, 0x30 ;  /* 0x00000030000e7882 */ /* 0x000fe40000000000 */
[----:B------:R-:W-:Y:S02]  /*10b0*/  UIMAD UR17, UR24, UR14, -0x30 ;  /* 0xffffffd0181174a4 */ /* 0x000fe4000f8e020e */
[----:B------:R-:W-:Y:S01]  /*10c0*/  UIMAD UR27, UR24, -0x30, UR14 ;  /* 0xffffffd0181b78a4 */ /* 0x000fe2000f8e020e */
[----:B------:R1:W3:Y:S01]  /*10d0*/  @P0 LDG.E R0, [R2.64] ;  /* 0x0000001602000981 */ /* 0x0002e2000c1e1900 */
[----:B------:R-:W-:Y:S01]  /*10e0*/  IMAD.MOV.U32 R4, RZ, RZ, c[0x0][0x2b8] ;  /* 0x0000ae00ff047624 */ /* 0x000fe200078e00ff */
[----:B------:R-:W-:Y:S01]  /*10f0*/  ULDC.64 UR4, c[0x0][0x2b0] ;  /* 0x0000ac0000047ab9 */ /* 0x000fe20000000a00 */
[----:B------:R-:W-:Y:S01]  /*1100*/  IMAD.MOV.U32 R31, RZ, RZ, RZ ;  /* 0x000000ffff1f7224 */ /* 0x000fe200078e00ff */
[----:B------:R-:W-:Y:S02]  /*1110*/  BAR.SYNC.DEFER_BLOCKING 0x0 ;  /* 0x0000000000007b1d */ /* 0x000fe40000010000 */
[----:B------:R-:W-:-:S02]  /*1120*/  ISETP.NE.AND P1, PT, R4, 0x1, PT ;  /* 0x000000010400780c */ /* 0x000fc40003f25270 */
[----:B-1----:R-:W-:Y:S01]  /*1130*/  SHF.R.S32.HI R2, RZ, 0x1f, R156 ;  /* 0x0000001fff027819 */ /* 0x002fe2000001149c */
[----:B------:R-:W-:Y:S01]  /*1140*/  USHF.R.S32.HI UR19, URZ, 0x1f, UR15 ;  /* 0x0000001f3f137899 */ /* 0x000fe2000801140f */
[----:B---3--:R1:W3:Y:S02]  /*1150*/  @P0 R2UR UR16, R0 ;  /* 0x00000000001003c2 */ /* 0x0082e400000e0000 */
[----:B---3--:R-:W-:Y:S02]  /*1160*/  @!UP0 UMOV UR16, UR15 ;  /* 0x0000000f00108c82 */ /* 0x008fe40008000000 */
[----:B------:R-:W-:Y:S02]  /*1170*/  USHF.R.S32.HI UR7, URZ, 0x1f, UR16 ;  /* 0x0000001f3f077899 */ /* 0x000fe40008011410 */
[----:B------:R-:W-:Y:S02]  /*1180*/  UIMAD.WIDE.U32 UR20, UR16, UR4, URZ ;  /* 0x00000004101472a5 */ /* 0x000fe4000f8e003f */
[----:B------:R-:W-:-:S04]  /*1190*/  UIMAD UR7, UR7, UR4, URZ ;  /* 0x00000004070772a4 */ /* 0x000fc8000f8e023f */
[----:B------:R-:W-:Y:S01]  /*11a0*/  UIMAD UR7, UR16, UR5, UR7 ;  /* 0x00000005100772a4 */ /* 0x000fe2000f8e0207 */
[----:B-1----:R-:W-:-:S03]  /*11b0*/  LEA.HI R0, R2, R156, RZ, 0x3 ;  /* 0x0000009c02007211 */ /* 0x002fc600078f18ff */
[----:B------:R-:W-:Y:S02]  /*11c0*/  UIADD3 UR7, UR21, UR7, URZ ;  /* 0x0000000715077290 */ /* 0x000fe4000fffe03f */
[----:B------:R-:W-:Y:S01]  /*11d0*/  USHF.R.S32.HI UR16, URZ, 0x1f, UR11 ;  /* 0x0000001f3f107899 */ /* 0x000fe2000801140b */
[----:B------:R-:W-:Y:S01]  /*11e0*/  LOP3.LUT R10, R0, 0xfffffff8, RZ, 0xc0, !PT ;  /* 0xfffffff8000a7812 */ /* 0x000fe200078ec0ff */
[----:B------:R-:W-:Y:S01]  /*11f0*/  ULDC.64 UR4, c[0x0][0x1b8] ;  /* 0x00006e0000047ab9 */ /* 0x000fe20000000a00 */
[----:B------:R-:W-:-:S03]  /*1200*/  SHF.R.S32.HI R30, RZ, 0x3, R0 ;  /* 0x00000003ff1e7819 */ /* 0x000fc60000011400 */
[----:B------:R-:W-:-:S04]  /*1210*/  IMAD.IADD R10, R156, 0x1, -R10 ;  /* 0x000000019c0a7824 */ /* 0x000fc800078e0a0a */
[----:B------:R-:W-:-:S05]  /*1220*/  IMAD R32, R10, 0x20, R30 ;  /* 0x000000200a207824 */ /* 0x000fca00078e021e */
[----:B------:R-:W-:Y:S01]  /*1230*/  IADD3 R0, R32, UR17, RZ ;  /* 0x0000001120007c10 */ /* 0x000fe2000fffe0ff */
[----:B------:R-:W-:Y:S02]  /*1240*/  UIMAD UR18, UR16, UR4, URZ ;  /* 0x00000004101272a4 */ /* 0x000fe4000f8e023f */
[----:B------:R-:W-:Y:S01]  /*1250*/  UIMAD.WIDE.U32 UR28, UR11, UR4, URZ ;  /* 0x000000040b1c72a5 */ /* 0x000fe2000f8e003f */
[----:B------:R-:W-:Y:S01]  /*1260*/  ISETP.GE.AND P0, PT, R0, UR9, PT ;  /* 0x0000000900007c0c */ /* 0x000fe2000bf06270 */
[----:B------:R-:W-:Y:S01]  /*1270*/  IMAD.SHL.U32 R16, R30, 0x40, RZ ;  /* 0x000000401e107824 */ /* 0x000fe200078e00ff */
[----:B--2---:R-:W-:Y:S01]  /*1280*/  IADD3 R0, R0, UR10, RZ ;  /* 0x0000000a00007c10 */ /* 0x004fe2000fffe0ff */
[----:B------:R-:W-:Y:S01]  /*1290*/  IMAD.SHL.U32 R40, R10, 0x8, RZ ;  /* 0x000000080a287824 */ /* 0x000fe200078e00ff */
[----:B------:R-:W-:Y:S01]  /*12a0*/  ISETP.GT.OR P0, PT, R32, 0x2f, P0 ;  /* 0x0000002f2000780c */ /* 0x000fe20000704670 */
[----:B------:R-:W-:Y:S02]  /*12b0*/  STL [R1+0x20], R32 ;  /* 0x0000202001007387 */ /* 0x000fe40000100800 */
        /* <DEDUP_REMOVED lines=8> */
[----:B------:R-:W-:Y:S01]  /*1340*/  PLOP3.LUT P1, PT, PT, PT, UP1, 0x80, 0x0 ;  /* 0x000000000000781c */ /* 0x000fe20003f2f018 */
[----:B------:R-:W-:Y:S01]  /*1350*/  UIMAD UR18, UR11, UR5, UR18 ;  /* 0x000000050b1272a4 */ /* 0x000fe2000f8e0212 */
[----:B------:R-:W-:Y:S01]  /*1360*/  PLOP3.LUT P0, PT, PT, PT, UP1, 0x80, 0x0 ;  /* 0x000000000000781c */ /* 0x000fe20003f0f018 */
[----:B------:R-:W-:Y:S01]  /*1370*/  IMAD.MOV R5, RZ, RZ, -R5 ;  /* 0x000000ffff057224 */ /* 0x000fe200078e0a05 */
[----:B------:R-:W-:Y:S01]  /*1380*/  IADD3 R3, R32, UR26, RZ ;  /* 0x0000001a20037c10 */ /* 0x000fe2000fffe0ff */
[----:B------:R-:W-:Y:S01]  /*1390*/  ULDC.64 UR4, c[0x0][0x1c0] ;  /* 0x0000700000047ab9 */ /* 0x000fe20000000a00 */
[----:B------:R-:W-:Y:S01]  /*13a0*/  LOP3.LUT R16, R16, 0x1c0, RZ, 0xc0, !PT ;  /* 0x000001c010107812 */ /* 0x000fe200078ec0ff */
[----:B------:R-:W-:Y:S01]  /*13b0*/  UIADD3 UR29, UR29, UR18, URZ ;  /* 0x000000121d1d7290 */ /* 0x000fe2000fffe03f */
[C---:B------:R-:W-:Y:S01]  /*13c0*/  IADD3 R14, R40.reuse, 0x80, RZ ;  /* 0x00000080280e7810 */ /* 0x040fe20007ffe0ff */
[----:B------:R-:W-:Y:S01]  /*13d0*/  UIMAD UR19, UR19, UR4, URZ ;  /* 0x00000004131372a4 */ /* 0x000fe2000f8e023f */
[C---:B------:R-:W-:Y:S01]  /*13e0*/  IADD3 R13, R40.reuse, 0xc0, RZ ;  /* 0x000000c0280d7810 */ /* 0x040fe20007ffe0ff */
[----:B------:R-:W-:Y:S01]  /*13f0*/  UIMAD.WIDE.U32 UR28, UR15, UR4, UR28 ;  /* 0x000000040f1c72a5 */ /* 0x000fe2000f8e001c */
[----:B------:R-:W-:Y:S01]  /*1400*/  SHF.R.S32.HI R11, RZ, 0x1f, R14 ;  /* 0x0000001fff0b7819 */ /* 0x000fe2000001140e */
[----:B------:R-:W-:Y:S01]  /*1410*/  @P1 IMAD.HI.U32 R4, R3, c[0x0][0x2c8], RZ ;  /* 0x0000b20003041a27 */ /* 0x000fe200078e00ff */
[----:B------:R-:W-:Y:S01]  /*1420*/  UIMAD UR5, UR15, UR5, UR19 ;  /* 0x000000050f0572a4 */ /* 0x000fe2000f8e0213 */
[----:B------:R-:W-:Y:S01]  /*1430*/  ISETP.GE.AND P3, PT, R40, c[0x0][0x198], PT ;  /* 0x0000660028007a0c */ /* 0x000fe20003f66270 */
[----:B------:R-:W-:Y:S01]  /*1440*/  BSSY B0, `(.L_x_387) ;  /* 0x000013c000007945 */ /* 0x000fe20003800000 */
[----:B------:R-:W-:Y:S01]  /*1450*/  IMAD.U32 R9, RZ, RZ, UR29 ;  /* 0x0000001dff097e24 */ /* 0x000fe2000f8e00ff */
[----:B------:R-:W-:Y:S01]  /*1460*/  UIADD3 UR5, UR29, UR5, URZ ;  /* 0x000000051d057290 */ /* 0x000fe2000fffe03f */
[----:B------:R-:W-:Y:S01]  /*1470*/  IMAD.U32 R8, RZ, RZ, UR28 ;  /* 0x0000001cff087e24 */ /* 0x000fe2000f8e00ff */
[----:B------:R-:W-:Y:S01]  /*1480*/  ULDC UR15, c[0x0][0x168] ;  /* 0x00005a00000f7ab9 */ /* 0x000fe20000000800 */
[----:B------:R-:W-:Y:S01]  /*1490*/  LEA.HI R11, R11, R14, RZ, 0x3 ;  /* 0x0000000e0b0b7211 */ /* 0x000fe200078f18ff */
[----:B------:R-:W-:Y:S01]  /*14a0*/  UIMAD UR15, UR6, UR15, URZ ;  /* 0x0000000f060f72a4 */ /* 0x000fe2000f8e023f */
[----:B------:R-:W-:Y:S01]  /*14b0*/  ISETP.GE.AND P5, PT, R14, c[0x0][0x198], PT ;  /* 0x000066000e007a0c */ /* 0x000fe20003fa6270 */
[----:B-1----:R-:W-:Y:S01]  /*14c0*/  IMAD.MOV.U32 R7, RZ, RZ, R3 ;  /* 0x000000ffff077224 */ /* 0x002fe200078e0003 */
[----:B------:R-:W-:Y:S01]  /*14d0*/  @P0 SHF.R.U32.HI R7, RZ, c[0x0][0x2cc], R4 ;  /* 0x0000b300ff070a19 */ /* 0x000fe20000011604 */
[----:B------:R-:W-:Y:S01]  /*14e0*/  IMAD.U32 R9, RZ, RZ, UR5 ;  /* 0x00000005ff097e24 */ /* 0x000fe2000f8e00ff */
[----:B------:R-:W-:Y:S01]  /*14f0*/  ISETP.GE.AND P6, PT, R13, c[0x0][0x198], PT ;  /* 0x000066000d007a0c */ /* 0x000fe20003fc6270 */
[----:B------:R-:W-:Y:S01]  /*1500*/  IMAD R36, R5, c[0x0][0x2b8], R0 ;  /* 0x0000ae0005247a24 */ /* 0x000fe200078e0200 */
[--C-:B------:R-:W-:Y:S01]  /*1510*/  SHF.R.S32.HI R6, RZ, 0x1f, R7.reuse ;  /* 0x0000001fff067819 */ /* 0x100fe20000011407 */
[----:B------:R-:W-:Y:S01]  /*1520*/  IMAD.MOV R4, RZ, RZ, -R7 ;  /* 0x000000ffff047224 */ /* 0x000fe200078e0a07 */
[----:B------:R-:W-:Y:S01]  /*1530*/  LOP3.LUT R34, R11, 0xfffffff8, RZ, 0xc0, !PT ;  /* 0xfffffff80b227812 */ /* 0x000fe200078ec0ff */
[----:B------:R-:W-:Y:S01]  /*1540*/  IMAD.WIDE.U32 R8, R7, c[0x0][0x1b0], R8 ;  /* 0x00006c0007087a25 */ /* 0x000fe200078e0008 */
[----:B------:R-:W-:Y:S01]  /*1550*/  ULDC.64 UR4, c[0x0][0x1e8] ;  /* 0x00007a0000047ab9 */ /* 0x000fe20000000a00 */
[----:B------:R-:W-:Y:S01]  /*1560*/  SHF.R.S32.HI R12, RZ, 0x1f, R40 ;  /* 0x0000001fff0c7819 */ /* 0x000fe20000011428 */
[----:B------:R-:W-:Y:S01]  /*1570*/  UIMAD UR6, UR16, UR4, URZ ;  /* 0x00000004100672a4 */ /* 0x000fe2000f8e023f */
[----:B------:R-:W-:Y:S01]  /*1580*/  IMAD R4, R4, c[0x0][0x2c4], R3 ;  /* 0x0000b10004047a24 */ /* 0x000fe200078e0203 */
[----:B------:R-:W-:Y:S01]  /*1590*/  UIMAD.WIDE.U32 UR18, UR11, UR4, URZ ;  /* 0x000000040b1272a5 */ /* 0x000fe2000f8e003f */
[----:B------:R-:W-:Y:S01]  /*15a0*/  IMAD R6, R6, c[0x0][0x1b0], RZ ;  /* 0x00006c0006067a24 */ /* 0x000fe200078e02ff */
[----:B------:R-:W-:-:S02]  /*15b0*/  UIMAD UR6, UR11, UR5, UR6 ;  /* 0x000000050b0672a4 */ /* 0x000fc4000f8e0206 */
[----:B------:R-:W-:Y:S01]  /*15c0*/  SHF.R.S32.HI R3, RZ, 0x1f, R4 ;  /* 0x0000001fff037819 */ /* 0x000fe20000011404 */
[----:B------:R-:W-:Y:S01]  /*15d0*/  IMAD R6, R7, c[0x0][0x1b4], R6 ;  /* 0x00006d0007067a24 */ /* 0x000fe200078e0206 */
[----:B------:R-:W-:Y:S02]  /*15e0*/  UIADD3 UR6, UR19, UR6, URZ ;  /* 0x0000000613067290 */ /* 0x000fe4000fffe03f */
[----:B------:R-:W-:Y:S01]  /*15f0*/  UIADD3 UR28, UR27, UR9, URZ ;  /* 0x000000091b1c7290 */ /* 0x000fe2000fffe03f */
[----:B------:R-:W-:Y:S01]  /*1600*/  IMAD.IADD R7, R9, 0x1, R6 ;  /* 0x0000000109077824 */ /* 0x000fe200078e0206 */
[----:B------:R-:W-:Y:S01]  /*1610*/  IADD3 R9, R40, 0x40, RZ ;  /* 0x0000004028097810 */ /* 0x000fe20007ffe0ff */
[----:B------:R-:W-:Y:S01]  /*1620*/  IMAD R3, R3, c[0x0][0x1a8], RZ ;  /* 0x00006a0003037a24 */ /* 0x000fe200078e02ff */
[----:B------:R-:W-:Y:S01]  /*1630*/  UISETP.LT.AND UP0, UPT, UR28, 0x30, UPT ;  /* 0x000000301c00788c */ /* 0x000fe2000bf01270 */
[----:B------:R-:W-:Y:S01]  /*1640*/  IMAD.MOV.U32 R6, RZ, RZ, R8 ;  /* 0x000000ffff067224 */ /* 0x000fe200078e0008 */
[----:B------:R-:W-:Y:S01]  /*1650*/  LEA.HI R8, R2, R156, RZ, 0x6 ;  /* 0x0000009c02087211 */ /* 0x000fe200078f30ff */
[C---:B------:R-:W-:Y:S01]  /*1660*/  IMAD R3, R4.reuse, c[0x0][0x1ac], R3 ;  /* 0x00006b0004037a24 */ /* 0x040fe200078e0203 */
[----:B------:R-:W-:Y:S01]  /*1670*/  SHF.R.S32.HI R15, RZ, 0x1f, R9 ;  /* 0x0000001fff0f7819 */ /* 0x000fe20000011409 */
[----:B------:R-:W-:Y:S01]  /*1680*/  IMAD.WIDE.U32 R6, R4, c[0x0][0x1a8], R6 ;  /* 0x00006a0004067a25 */ /* 0x000fe200078e0006 */
[----:B------:R-:W-:Y:S01]  /*1690*/  SHF.R.U32.HI R4, RZ, 0x3, R16 ;  /* 0x00000003ff047819 */ /* 0x000fe20000011610 */
[----:B------:R-:W-:Y:S01]  /*16a0*/  USEL UR4, UR28, 0x30, UP0 ;  /* 0x000000301c047887 */ /* 0x000fe20008000000 */
[----:B------:R-:W-:Y:S01]  /*16b0*/  LOP3.LUT R16, R16, 0x38, R40, 0xf8, !PT ;  /* 0x0000003810107812 */ /* 0x000fe200078ef828 */
[----:B------:R-:W-:Y:S01]  /*16c0*/  IMAD.IADD R3, R7, 0x1, R3 ;  /* 0x0000000107037824 */ /* 0x000fe200078e0203 */
[----:B------:R-:W-:Y:S01]  /*16d0*/  LEA R20, P0, R6, c[0x0][0x160], 0x1 ;  /* 0x0000580006147a11 */ /* 0x000fe200078008ff */
[----:B------:R-:W-:Y:S01]  /*16e0*/  IMAD.SHL.U32 R8, R8, 0x8, RZ ;  /* 0x0000000808087824 */ /* 0x000fe200078e00ff */
[----:B------:R-:W-:-:S02]  /*16f0*/  LOP3.LUT R16, R16, R4, RZ, 0x3c, !PT ;  /* 0x0000000410107212 */ /* 0x000fc400078e3cff */
[----:B------:R-:W-:Y:S01]  /*1700*/  LEA.HI.X R3, R6, c[0x0][0x164], R3, 0x1, P0 ;  /* 0x0000590006037a11 */ /* 0x000fe200000f0c03 */
[----:B------:R-:W-:Y:S01]  /*1710*/  SHFL.IDX PT, R22, R20, 0x1, 0x181f ;  /* 0x00381f0014167f89 */ /* 0x000fe200000e0000 */
[----:B------:R-:W-:Y:S02]  /*1720*/  IADD3 R4, R30, UR26, RZ ;  /* 0x0000001a1e047c10 */ /* 0x000fe4000fffe0ff */
[----:B------:R-:W-:Y:S01]  /*1730*/  LOP3.LUT R16, R16, 0xfffffe00, R8, 0xf8, !PT ;  /* 0xfffffe0010107812 */ /* 0x000fe200078ef808 */
[----:B------:R-:W-:Y:S01]  /*1740*/  SHFL.IDX PT, R6, R20, RZ, 0x181f ;  /* 0x00181fff14067589 */ /* 0x000fe200000e0000 */
[----:B------:R-:W-:Y:S02]  /*1750*/  ISETP.GE.AND P0, PT, R4, UR15, PT ;  /* 0x0000000f04007c0c */ /* 0x000fe4000bf06270 */
[----:B------:R-:W-:Y:S01]  /*1760*/  SHF.R.S32.HI R8, RZ, 0x1f, R13 ;  /* 0x0000001fff087819 */ /* 0x000fe2000001140d */
[----:B------:R-:W1:Y:S01]  /*1770*/  SHFL.IDX PT, R7, R3, RZ, 0x181f ;  /* 0x00181fff03077589 */ /* 0x000e6200000e0000 */
[----:B------:R-:W-:Y:S01]  /*1780*/  LEA.HI R15, R15, R9, RZ, 0x3 ;  /* 0x000000090f0f7211 */ /* 0x000fe200078f18ff */
[----:B------:R-:W-:Y:S01]  /*1790*/  IMAD.SHL.U32 R41, R16, 0x2, RZ ;  /* 0x0000000210297824 */ /* 0x000fe200078e00ff */
[----:B------:R-:W-:Y:S01]  /*17a0*/  ISETP.GE.AND P4, PT, R9, c[0x0][0x198], PT ;  /* 0x0000660009007a0c */ /* 0x000fe20003f86270 */
[----:B------:R-:W3:Y:S01]  /*17b0*/  SHFL.IDX PT, R23, R3, 0x1, 0x181f ;  /* 0x00381f0003177f89 */ /* 0x000ee200000e0000 */
[----:B------:R-:W-:-:S02]  /*17c0*/  LEA.HI R8, R8, R13, RZ, 0x3 ;  /* 0x0000000d08087211 */ /* 0x000fc400078f18ff */
[----:B------:R-:W-:Y:S01]  /*17d0*/  LOP3.LUT R35, R15, 0xfffffff8, RZ, 0xc0, !PT ;  /* 0xfffffff80f237812 */ /* 0x000fe200078ec0ff */
[----:B------:R-:W-:Y:S01]  /*17e0*/  SHFL.IDX PT, R21, R3, 0x3, 0x181f ;  /* 0x00781f0003157f89 */ /* 0x000fe200000e0000 */
[----:B------:R-:W-:Y:S02]  /*17f0*/  LOP3.LUT R33, R8, 0xfffffff8, RZ, 0xc0, !PT ;  /* 0xfffffff808217812 */ /* 0x000fe400078ec0ff */
[----:B------:R-:W-:-:S04]  /*1800*/  IADD3 R0, R4, 0x20, RZ ;  /* 0x0000002004007810 */ /* 0x000fc80007ffe0ff */
[----:B------:R-:W-:Y:S02]  /*1810*/  ISETP.GE.AND P1, PT, R0, UR15, PT ;  /* 0x0000000f00007c0c */ /* 0x000fe4000bf26270 */
[C---:B------:R-:W-:Y:S02]  /*1820*/  IADD3 R0, R4.reuse, 0x40, RZ ;  /* 0x0000004004007810 */ /* 0x040fe40007ffe0ff */
[----:B------:R-:W-:-:S04]  /*1830*/  IADD3 R4, R4, 0x60, RZ ;  /* 0x0000006004047810 */ /* 0x000fc80007ffe0ff */
[----:B------:R-:W-:Y:S01]  /*1840*/  ISETP.GE.AND P2, PT, R4, UR15, PT ;  /* 0x0000000f04007c0c */ /* 0x000fe2000bf46270 */
[----:B-1----:R-:W-:-:S04]  /*1850*/  @!P0 IMAD.WIDE R16, R40, 0x2, R6 ;  /* 0x0000000228108825 */ /* 0x002fc800078e0206 */
[--C-:B------:R-:W-:Y:S01]  /*1860*/  @!P0 IMAD.WIDE R18, R35, 0x2, R6.reuse ;  /* 0x0000000223128825 */ /* 0x100fe200078e0206 */
[----:B------:R1:W-:Y:S03]  /*1870*/  @!P0 LDGSTS.E.BYPASS.LTC128B.128 [R41+0x100], [R16.64], !P3 ;  /* 0x0010000010298fae */ /* 0x0003e6000d901d56 */
[--C-:B------:R-:W-:Y:S01]  /*1880*/  @!P0 IMAD.WIDE R24, R34, 0x2, R6.reuse ;  /* 0x0000000222188825 */ /* 0x100fe200078e0206 */
[----:B------:R4:W-:Y:S03]  /*1890*/  @!P0 LDGSTS.E.BYPASS.LTC128B.128 [R41+0x4100], [R18.64], !P4 ;  /* 0x0410000012298fae */ /* 0x0009e6000e101d56 */
[----:B------:R-:W-:Y:S01]  /*18a0*/  @!P0 IMAD.WIDE R6, R33, 0x2, R6 ;  /* 0x0000000221068825 */ /* 0x000fe200078e0206 */
[----:B------:R5:W-:Y:S03]  /*18b0*/  @!P0 LDGSTS.E.BYPASS.LTC128B.128 [R41+0x8100], [R24.64], !P5 ;  /* 0x0810000018298fae */ /* 0x000be6000e901d56 */
[----:B---3--:R-:W-:Y:S01]  /*18c0*/  @!P1 IMAD.WIDE R26, R40, 0x2, R22 ;  /* 0x00000002281a9825 */ /* 0x008fe200078e0216 */
[----:B------:R3:W-:Y:S01]  /*18d0*/  @!P0 LDGSTS.E.BYPASS.LTC128B.128 [R41+0xc100], [R6.64], !P6 ;  /* 0x0c10000006298fae */ /* 0x0007e2000f101d56 */
[----:B------:R-:W-:-:S02]  /*18e0*/  ISETP.GE.AND P0, PT, R0, UR15, PT ;  /* 0x0000000f00007c0c */ /* 0x000fc4000bf06270 */
[----:B------:R-:W-:Y:S01]  /*18f0*/  @!P1 IMAD.WIDE R28, R34, 0x2, R22 ;  /* 0x00000002221c9825 */ /* 0x000fe200078e0216 */
[----:B------:R3:W-:Y:S01]  /*1900*/  @!P1 LDGSTS.E.BYPASS.LTC128B.128 [R41+0x1100], [R26.64], !P3 ;  /* 0x011000001a299fae */ /* 0x0007e2000d901d56 */
[----:B-1----:R-:W-:Y:S02]  /*1910*/  SHF.R.S32.HI R16, RZ, 0x1f, R36 ;  /* 0x0000001fff107819 */ /* 0x002fe40000011424 */
[----:B----4-:R-:W-:-:S04]  /*1920*/  IMAD.WIDE.U32 R18, R36, c[0x0][0x1e0], RZ ;  /* 0x0000780024127a25 */ /* 0x010fc800078e00ff */
[----:B-----5:R-:W-:-:S04]  /*1930*/  @!P1 IMAD.WIDE R24, R35, 0x2, R22 ;  /* 0x0000000223189825 */ /* 0x020fc800078e0216 */
[----:B---3--:R-:W-:Y:S01]  /*1940*/  IMAD R6, R16, c[0x0][0x1e0], RZ ;  /* 0x0000780010067a24 */ /* 0x008fe200078e02ff */
[----:B------:R1:W-:Y:S01]  /*1950*/  @!P1 LDGSTS.E.BYPASS.LTC128B.128 [R41+0x5100], [R24.64], !P4 ;  /* 0x0510000018299fae */ /* 0x0003e2000e101d56 */
[----:B------:R-:W-:-:S03]  /*1960*/  @!P1 IMAD.WIDE R22, R33, 0x2, R22 ;  /* 0x0000000221169825 */ /* 0x000fc600078e0216 */
[----:B------:R3:W-:Y:S01]  /*1970*/  @!P1 LDGSTS.E.BYPASS.LTC128B.128 [R41+0x9100], [R28.64], !P5 ;  /* 0x091000001c299fae */ /* 0x0007e2000e901d56 */
[----:B------:R-:W-:Y:S02]  /*1980*/  IMAD R6, R36, c[0x0][0x1e4], R6 ;  /* 0x0000790024067a24 */ /* 0x000fe400078e0206 */
[----:B------:R-:W-:Y:S01]  /*1990*/  IMAD R16, R16, c[0x0][0x208], RZ ;  /* 0x0000820010107a24 */ /* 0x000fe200078e02ff */
[----:B------:R4:W-:Y:S01]  /*19a0*/  @!P1 LDGSTS.E.BYPASS.LTC128B.128 [R41+0xd100], [R22.64], !P6 ;  /* 0x0d10000016299fae */ /* 0x0009e2000f101d56 */
[----:B------:R-:W-:Y:S02]  /*19b0*/  IMAD.IADD R7, R19, 0x1, R6 ;  /* 0x0000000113077824 */ /* 0x000fe400078e0206 */
[----:B------:R-:W-:Y:S01]  /*19c0*/  IMAD.MOV.U32 R6, RZ, RZ, R18 ;  /* 0x000000ffff067224 */ /* 0x000fe200078e0012 */
[----:B------:R-:W-:Y:S01]  /*19d0*/  SHFL.IDX PT, R19, R3, 0x2, 0x181f ;  /* 0x00581f0003137f89 */ /* 0x000fe200000e0000 */
[----:B------:R-:W-:-:S03]  /*19e0*/  IMAD R16, R36, c[0x0][0x20c], R16 ;  /* 0x0000830024107a24 */ /* 0x000fc600078e0210 */
[----:B------:R-:W4:Y:S04]  /*19f0*/  SHFL.IDX PT, R18, R20, 0x2, 0x181f ;  /* 0x00581f0014127f89 */ /* 0x000f2800000e0000 */
[----:B------:R-:W1:Y:S01]  /*1a00*/  SHFL.IDX PT, R20, R20, 0x3, 0x181f ;  /* 0x00781f0014147f89 */ /* 0x000e6200000e0000 */
[----:B----4-:R-:W-:-:S04]  /*1a10*/  @!P0 IMAD.WIDE R22, R35, 0x2, R18 ;  /* 0x0000000223168825 */ /* 0x010fc800078e0212 */
[----:B------:R-:W-:-:S04]  /*1a20*/  @!P0 IMAD.WIDE R26, R33, 0x2, R18 ;  /* 0x00000002211a8825 */ /* 0x000fc800078e0212 */
[----:B-1----:R-:W-:Y:S01]  /*1a30*/  @!P2 IMAD.WIDE R24, R40, 0x2, R20 ;  /* 0x000000022818a825 */ /* 0x002fe200078e0214 */
[----:B--2---:R-:W-:-:S03]  /*1a40*/  SHF.R.S32.HI R0, RZ, 0x1f, R31 ;  /* 0x0000001fff007819 */ /* 0x004fc6000001141f */
[C---:B------:R-:W-:Y:S01]  /*1a50*/  IMAD.WIDE.U32 R6, R31.reuse, c[0x0][0x1f0], R6 ;  /* 0x00007c001f067a25 */ /* 0x040fe200078e0006 */
[----:B------:R-:W-:Y:S03]  /*1a60*/  STL [R1+0x8], R31 ;  /* 0x0000081f01007387 */ /* 0x000fe60000100800 */
[C---:B------:R-:W-:Y:S01]  /*1a70*/  IMAD R5, R0.reuse, c[0x0][0x1f0], RZ ;  /* 0x00007c0000057a24 */ /* 0x040fe200078e02ff */
[----:B------:R-:W-:Y:S01]  /*1a80*/  STL [R1+0x24], R40 ;  /* 0x0000242801007387 */ /* 0x000fe20000100800 */
[----:B------:R-:W-:Y:S02]  /*1a90*/  IMAD R11, R0, c[0x0][0x218], RZ ;  /* 0x00008600000b7a24 */ /* 0x000fe400078e02ff */
[C---:B------:R-:W-:Y:S01]  /*1aa0*/  IMAD R3, R31.reuse, c[0x0][0x1f4], R5 ;  /* 0x00007d001f037a24 */ /* 0x040fe200078e0205 */
[----:B------:R-:W-:Y:S01]  /*1ab0*/  IADD3 R5, P1, R6, UR18, RZ ;  /* 0x0000001206057c10 */ /* 0x000fe2000ff3e0ff */
[----:B------:R-:W-:Y:S01]  /*1ac0*/  IMAD R11, R31, c[0x0][0x21c], R11 ;  /* 0x000087001f0b7a24 */ /* 0x000fe200078e020b */
[----:B------:R-:W-:Y:S01]  /*1ad0*/  STL [R1+0x1c], R41 ;  /* 0x00001c2901007387 */ /* 0x000fe20000100800 */
[----:B------:R-:W-:Y:S01]  /*1ae0*/  IMAD.SHL.U32 R0, R30, 0x8, RZ ;  /* 0x000000081e007824 */ /* 0x000fe200078e00ff */
[----:B------:R-:W-:-:S02]  /*1af0*/  IADD3.X R3, R7, UR6, R3, P1, !PT ;  /* 0x0000000607037c10 */ /* 0x000fc40008ffe403 */
[C---:B------:R-:W-:Y:S01]  /*1b00*/  LEA R6, P1, R5.reuse, c[0x0][0x1c8], 0x1 ;  /* 0x0000720005067a11 */ /* 0x040fe200078208ff */
[----:B------:R-:W-:Y:S03]  /*1b10*/  STL [R1+0x18], R35 ;  /* 0x0000182301007387 */ /* 0x000fe60000100800 */
[----:B------:R-:W-:Y:S01]  /*1b20*/  LEA.HI.X R3, R5, c[0x0][0x1cc], R3, 0x1, P1 ;  /* 0x0000730005037a11 */ /* 0x000fe200008f0c03 */
[--C-:B------:R-:W-:Y:S01]  /*1b30*/  @!P0 IMAD.WIDE R4, R40, 0x2, R18.reuse ;  /* 0x0000000228048825 */ /* 0x100fe200078e0212 */
[----:B------:R-:W-:Y:S04]  /*1b40*/  STL [R1+0x14], R34 ;  /* 0x0000142201007387 */ /* 0x000fe80000100800 */
[----:B------:R1:W-:Y:S04]  /*1b50*/  @!P0 LDGSTS.E.BYPASS.LTC128B.128 [R41+0x2100], [R4.64], !P3 ;  /* 0x0210000004298fae */ /* 0x0003e8000d901d56 */
[----:B------:R2:W-:Y:S04]  /*1b60*/  @!P0 LDGSTS.E.BYPASS.LTC128B.128 [R41+0x6100], [R22.64], !P4 ;  /* 0x0610000016298fae */ /* 0x0005e8000e101d56 */
[----:B------:R-:W-:Y:S04]  /*1b70*/  SHFL.IDX PT, R7, R3, 0x1, 0x181f ;  /* 0x00381f0003077f89 */ /* 0x000fe800000e0000 */
[----:B------:R-:W-:Y:S04]  /*1b80*/  STL [R1+0x10], R33 ;  /* 0x0000102101007387 */ /* 0x000fe80000100800 */
[----:B------:R-:W-:Y:S01]  /*1b90*/  STL [R1+0xc], R36 ;  /* 0x00000c2401007387 */ /* 0x000fe20000100800 */
[----:B-1----:R-:W-:-:S03]  /*1ba0*/  @!P0 IMAD.WIDE R4, R34, 0x2, R18 ;  /* 0x0000000222048825 */ /* 0x002fc600078e0212 */
[----:B------:R-:W-:Y:S01]  /*1bb0*/  SHFL.IDX PT, R18, R6, RZ, 0x181f ;  /* 0x00181fff06127589 */ /* 0x000fe200000e0000 */
[----:B--2---:R-:W-:-:S03]  /*1bc0*/  IMAD.WIDE.U32 R22, R36, c[0x0][0x208], RZ ;  /* 0x0000820024167a25 */ /* 0x004fc600078e00ff */
[----:B------:R-:W1:Y:S01]  /*1bd0*/  SHFL.IDX PT, R19, R3, RZ, 0x181f ;  /* 0x00181fff03137589 */ /* 0x000e6200000e0000 */
[----:B------:R-:W-:-:S03]  /*1be0*/  IMAD.IADD R17, R23, 0x1, R16 ;  /* 0x0000000117117824 */ /* 0x000fc600078e0210 */
[----:B------:R2:W-:Y:S01]  /*1bf0*/  @!P0 LDGSTS.E.BYPASS.LTC128B.128 [R41+0xa100], [R4.64], !P5 ;  /* 0x0a10000004298fae */ /* 0x0005e2000e901d56 */
[----:B------:R-:W-:-:S03]  /*1c00*/  IMAD.MOV.U32 R16, RZ, RZ, R22 ;  /* 0x000000ffff107224 */ /* 0x000fc600078e0016 */
[----:B------:R4:W-:Y:S01]  /*1c10*/  @!P0 LDGSTS.E.BYPASS.LTC128B.128 [R41+0xe100], [R26.64], !P6 ;  /* 0x0e1000001a298fae */ /* 0x0009e2000f101d56 */
[----:B------:R-:W-:Y:S01]  /*1c20*/  ISETP.GE.AND P6, PT, R9, c[0x0][0x1d4], PT ;  /* 0x0000750009007a0c */ /* 0x000fe20003fc6270 */
[----:B------:R-:W-:Y:S02]  /*1c30*/  IMAD.WIDE.U32 R16, R31, c[0x0][0x218], R16 ;  /* 0x000086001f107a25 */ /* 0x000fe400078e0010 */
[----:B------:R5:W-:Y:S01]  /*1c40*/  @!P2 LDGSTS.E.BYPASS.LTC128B.128 [R41+0x3100], [R24.64], !P3 ;  /* 0x031000001829afae */ /* 0x000be2000d901d56 */
[----:B------:R-:W-:-:S03]  /*1c50*/  ISETP.GE.AND P3, PT, R40, c[0x0][0x1d4], PT ;  /* 0x0000750028007a0c */ /* 0x000fc60003f66270 */
[----:B------:R-:W1:Y:S01]  /*1c60*/  SHFL.IDX PT, R6, R6, 0x1, 0x181f ;  /* 0x00381f0006067f89 */ /* 0x000e6200000e0000 */
[----:B--2---:R-:W-:Y:S01]  /*1c70*/  IADD3 R4, -R30, UR4, RZ ;  /* 0x000000041e047c10 */ /* 0x004fe2000fffe1ff */
[----:B------:R-:W-:Y:S02]  /*1c80*/  ULDC.64 UR4, c[0x0][0x210] ;  /* 0x0000840000047ab9 */ /* 0x000fe40000000a00 */
[----:B------:R-:W-:Y:S01]  /*1c90*/  UIMAD.WIDE.U32 UR14, UR11, UR4, URZ ;  /* 0x000000040b0e72a5 */ /* 0x000fe2000f8e003f */
[--C-:B----4-:R-:W-:Y:S01]  /*1ca0*/  @!P2 IMAD.WIDE R26, R35, 0x2, R20.reuse ;  /* 0x00000002231aa825 */ /* 0x110fe200078e0214 */
[C---:B------:R-:W-:Y:S01]  /*1cb0*/  ISETP.GE.AND P1, PT, R4.reuse, 0x1, PT ;  /* 0x000000010400780c */ /* 0x040fe20003f26270 */
[----:B------:R-:W-:Y:S01]  /*1cc0*/  UIMAD UR4, UR16, UR4, URZ ;  /* 0x00000004100472a4 */ /* 0x000fe2000f8e023f */
[----:B------:R-:W-:Y:S01]  /*1cd0*/  ISETP.GT.AND P0, PT, R4, 0x20, PT ;  /* 0x000000200400780c */ /* 0x000fe20003f04270 */
[--C-:B-----5:R-:W-:Y:S01]  /*1ce0*/  @!P2 IMAD.WIDE R24, R34, 0x2, R20.reuse ;  /* 0x000000022218a825 */ /* 0x120fe200078e0214 */
[----:B------:R2:W-:Y:S01]  /*1cf0*/  @!P2 LDGSTS.E.BYPASS.LTC128B.128 [R41+0x7100], [R26.64], !P4 ;  /* 0x071000001a29afae */ /* 0x0005e2000e101d56 */
[----:B------:R-:W-:Y:S01]  /*1d00*/  ISETP.GE.AND P4, PT, R13, c[0x0][0x198], PT ;  /* 0x000066000d007a0c */ /* 0x000fe20003f86270 */
[----:B------:R-:W-:Y:S01]  /*1d10*/  UIMAD UR4, UR11, UR5, UR4 ;  /* 0x000000050b0472a4 */ /* 0x000fe2000f8e0204 */
[----:B------:R-:W-:Y:S01]  /*1d20*/  @!P2 IMAD.WIDE R20, R33, 0x2, R20 ;  /* 0x000000022114a825 */ /* 0x000fe200078e0214 */
[----:B------:R4:W-:Y:S01]  /*1d30*/  @!P2 LDGSTS.E.BYPASS.LTC128B.128 [R41+0xb100], [R24.64], !P5 ;  /* 0x0b1000001829afae */ /* 0x0009e2000e901d56 */
[----:B------:R-:W-:Y:S01]  /*1d40*/  ISETP.GE.AND P5, PT, R14, c[0x0][0x1d4], PT ;  /* 0x000075000e007a0c */ /* 0x000fe20003fa6270 */
[----:B------:R-:W-:-:S02]  /*1d50*/  UIADD3 UR16, UR15, UR4, URZ ;  /* 0x000000040f107290 */ /* 0x000fc4000fffe03f */
[----:B------:R-:W-:Y:S01]  /*1d60*/  UIADD3 UR4, UR24, -0x1, URZ ;  /* 0xffffffff18047890 */ /* 0x000fe2000fffe03f */
[----:B-1----:R-:W-:-:S05]  /*1d70*/  @P1 IMAD.WIDE R4, R35, 0x2, R18 ;  /* 0x0000000223041825 */ /* 0x002fca00078e0212 */
[----:B------:R1:W-:Y:S01]  /*1d80*/  @!P2 LDGSTS.E.BYPASS.LTC128B.128 [R41+0xf100], [R20.64], !P4 ;  /* 0x0f1000001429afae */ /* 0x0003e2000e101d56 */
[----:B------:R-:W-:-:S03]  /*1d90*/  ISETP.GE.AND P4, PT, R13, c[0x0][0x1d4], PT ;  /* 0x000075000d007a0c */ /* 0x000fc60003f86270 */
[----:B------:R-:W0:Y:S01]  /*1da0*/  LDGDEPBAR ;  /* 0x00000000000079af */ /* 0x000e220000000000 */
[----:B-1----:R-:W-:-:S05]  /*1db0*/  @P1 IMAD.WIDE R20, R40, 0x2, R18 ;  /* 0x0000000228141825 */ /* 0x002fca00078e0212 */
[----:B------:R1:W-:Y:S04]  /*1dc0*/  @P1 LDGSTS.E.BYPASS.LTC128B.128 [R41+0x10100], [R20.64], !P3 ;  /* 0x1010000014291fae */ /* 0x0003e8000d901d56 */
[----:B------:R5:W-:Y:S01]  /*1dd0*/  @P1 LDGSTS.E.BYPASS.LTC128B.128 [R41+0x11900], [R4.64], !P6 ;  /* 0x1190000004291fae */ /* 0x000be2000f101d56 */
[----:B-1----:R-:W-:-:S04]  /*1de0*/  @P1 IMAD.WIDE R20, R34, 0x2, R18 ;  /* 0x0000000222141825 */ /* 0x002fc800078e0212 */
[----:B------:R-:W-:Y:S01]  /*1df0*/  @P1 IMAD.WIDE R18, R33, 0x2, R18 ;  /* 0x0000000221121825 */ /* 0x000fe200078e0212 */
[----:B-----5:R-:W-:Y:S01]  /*1e00*/  LEA.HI R5, R2, R156, RZ, 0x4 ;  /* 0x0000009c02057211 */ /* 0x020fe200078f20ff */
[----:B------:R1:W-:Y:S04]  /*1e10*/  @P1 LDGSTS.E.BYPASS.LTC128B.128 [R41+0x13100], [R20.64], !P5 ;  /* 0x1310000014291fae */ /* 0x0003e8000e901d56 */
[----:B------:R5:W-:Y:S01]  /*1e20*/  @P1 LDGSTS.E.BYPASS.LTC128B.128 [R41+0x14900], [R18.64], !P4 ;  /* 0x1490000012291fae */ /* 0x000be2000e101d56 */
[----:B------:R-:W-:-:S04]  /*1e30*/  IADD3 R15, P1, R16, UR14, RZ ;  /* 0x0000000e100f7c10 */ /* 0x000fc8000ff3e0ff */
[----:B------:R-:W-:Y:S01]  /*1e40*/  IADD3.X R11, R17, UR16, R11, P1, !PT ;  /* 0x00000010110b7c10 */ /* 0x000fe20008ffe40b */
[----:B------:R-:W-:Y:S01]  /*1e50*/  @P0 IMAD.WIDE R16, R40, 0x2, R6 ;  /* 0x0000000228100825 */ /* 0x000fe200078e0206 */
[----:B------:R-:W-:-:S04]  /*1e60*/  LEA R8, P1, R15, c[0x0][0x1f8], 0x1 ;  /* 0x00007e000f087a11 */ /* 0x000fc800078208ff */
[----:B------:R2:W-:Y:S01]  /*1e70*/  @P0 LDGSTS.E.BYPASS.LTC128B.128 [R41+0x11100], [R16.64], !P3 ;  /* 0x1110000010290fae */ /* 0x0005e2000d901d56 */
[----:B------:R-:W-:Y:S02]  /*1e80*/  LEA.HI.X R11, R15, c[0x0][0x1fc], R11, 0x1, P1 ;  /* 0x00007f000f0b7a11 */ /* 0x000fe400008f0c0b */
[----:B-1----:R-:W-:Y:S02]  /*1e90*/  SHF.R.S32.HI R20, RZ, 0x4, R5 ;  /* 0x00000004ff147819 */ /* 0x002fe40000011405 */
[C---:B-----5:R-:W-:Y:S01]  /*1ea0*/  LOP3.LUT R18, R5.reuse, 0xfffffff0, RZ, 0xc0, !PT ;  /* 0xfffffff005127812 */ /* 0x060fe200078ec0ff */
[----:B------:R-:W-:Y:S01]  /*1eb0*/  IMAD.SHL.U32 R19, R10, 0x40, RZ ;  /* 0x000000400a137824 */ /* 0x000fe200078e00ff */
[----:B------:R-:W-:-:S03]  /*1ec0*/  LEA.HI R5, R5, R20, RZ, 0x1 ;  /* 0x0000001405057211 */ /* 0x000fc600078f08ff */
[----:B------:R-:W-:Y:S01]  /*1ed0*/  IMAD.IADD R18, R156, 0x1, -R18 ;  /* 0x000000019c127824 */ /* 0x000fe200078e0a12 */
[----:B------:R-:W-:Y:S02]  /*1ee0*/  LOP3.LUT R19, R19, 0x1c0, RZ, 0xc0, !PT ;  /* 0x000001c013137812 */ /* 0x000fe400078ec0ff */
[----:B------:R-:W-:Y:S02]  /*1ef0*/  LOP3.LUT R5, R5, 0xfffffffe, RZ, 0xc0, !PT ;  /* 0xfffffffe05057812 */ /* 0x000fe400078ec0ff */
[----:B------:R-:W-:Y:S01]  /*1f00*/  SHF.R.S32.HI R4, RZ, 0x1f, R18 ;  /* 0x0000001fff047819 */ /* 0x000fe20000011412 */
[----:B--2---:R-:W-:Y:S01]  /*1f10*/  @P0 IMAD.WIDE R16, R34, 0x2, R6 ;  /* 0x0000000222100825 */ /* 0x004fe200078e0206 */
[----:B------:R-:W-:Y:S02]  /*1f20*/  LOP3.LUT R0, R19, 0x8, R0, 0xf8, !PT ;  /* 0x0000000813007812 */ /* 0x000fe400078ef800 */
[----:B------:R-:W-:Y:S01]  /*1f30*/  LEA.HI R4, R4, R18, RZ, 0x3 ;  /* 0x0000001204047211 */ /* 0x000fe200078f18ff */
[----:B------:R-:W-:Y:S01]  /*1f40*/  IMAD.IADD R5, R20, 0x1, -R5 ;  /* 0x0000000114057824 */ /* 0x000fe200078e0a05 */
[----:B------:R-:W-:-:S02]  /*1f50*/  SHF.R.U32.HI R19, RZ, 0x3, R19 ;  /* 0x00000003ff137819 */ /* 0x000fc40000011613 */
[C---:B------:R-:W-:Y:S01]  /*1f60*/  LOP3.LUT R3, R4.reuse, 0xfffffff8, RZ, 0xc0, !PT ;  /* 0xfffffff804037812 */ /* 0x040fe200078ec0ff */
[----:B------:R-:W-:Y:S01]  /*1f70*/  IMAD.SHL.U32 R4, R4, 0x40, RZ ;  /* 0x0000004004047824 */ /* 0x000fe200078e00ff */
[----:B------:R-:W-:-:S03]  /*1f80*/  LOP3.LUT R0, R0, R19, RZ, 0x3c, !PT ;  /* 0x0000001300007212 */ /* 0x000fc600078e3cff */
[----:B------:R-:W-:Y:S02]  /*1f90*/  IMAD.IADD R3, R18, 0x1, -R3 ;  /* 0x0000000112037824 */ /* 0x000fe400078e0a03 */
[----:B------:R-:W-:-:S04]  /*1fa0*/  @P0 IMAD.WIDE R18, R35, 0x2, R6 ;  /* 0x0000000223120825 */ /* 0x000fc800078e0206 */
[----:B------:R-:W-:Y:S01]  /*1fb0*/  @P0 IMAD.WIDE R6, R33, 0x2, R6 ;  /* 0x0000000221060825 */ /* 0x000fe200078e0206 */
[----:B------:R1:W-:Y:S03]  /*1fc0*/  @P0 LDGSTS.E.BYPASS.LTC128B.128 [R41+0x12900], [R18.64], !P6 ;  /* 0x1290000012290fae */ /* 0x0003e6000f101d56 */
[----:B------:R-:W-:Y:S01]  /*1fd0*/  IMAD.SHL.U32 R15, R3, 0x40, RZ ;  /* 0x00000040030f7824 */ /* 0x000fe200078e00ff */
[----:B------:R2:W-:Y:S01]  /*1fe0*/  @P0 LDGSTS.E.BYPASS.LTC128B.128 [R41+0x14100], [R16.64], !P5 ;  /* 0x1410000010290fae */ /* 0x0005e2000e901d56 */
[C---:B------:R-:W-:Y:S02]  /*1ff0*/  IMAD R0, R5.reuse, 0x200, R0 ;  /* 0x0000020005007824 */ /* 0x040fe400078e0200 */
[----:B------:R-:W-:Y:S01]  /*2000*/  IMAD.SHL.U32 R5, R5, 0x8, RZ ;  /* 0x0000000805057824 */ /* 0x000fe200078e00ff */
[----:B------:R5:W-:Y:S01]  /*2010*/  @P0 LDGSTS.E.BYPASS.LTC128B.128 [R41+0x15900], [R6.64], !P4 ;  /* 0x1590000006290fae */ /* 0x000be2000e101d56 */
[----:B------:R-:W-:Y:S01]  /*2020*/  LOP3.LUT R15, R15, 0x1c0, RZ, 0xc0, !PT ;  /* 0x000001c00f0f7812 */ /* 0x000fe200078ec0ff */
[----:B------:R-:W-:Y:S01]  /*2030*/  IMAD.SHL.U32 R21, R0, 0x2, RZ ;  /* 0x0000000200157824 */ /* 0x000fe200078e00ff */
[----:B------:R-:W-:Y:S01]  /*2040*/  LOP3.LUT P0, RZ, R10, 0x2, RZ, 0xc0, !PT ;  /* 0x000000020aff7812 */ /* 0x000fe2000780c0ff */
[----:B------:R-:W0:Y:S01]  /*2050*/  LDGDEPBAR ;  /* 0x00000000000079af */ /* 0x000e220000000000 */
[----:B------:R-:W-:-:S02]  /*2060*/  LOP3.LUT R5, R15, 0x8, R5, 0xf8, !PT ;  /* 0x000000080f057812 */ /* 0x000fc400078ef805 */
[----:B------:R-:W-:Y:S01]  /*2070*/  SHF.R.U32.HI R15, RZ, 0x3, R15 ;  /* 0x00000003ff0f7819 */ /* 0x000fe2000001160f */
[----:B------:R-:W-:Y:S01]  /*2080*/  STL [R1+0x4], R21 ;  /* 0x0000041501007387 */ /* 0x000fe20000100800 */
[----:B------:R-:W-:Y:S01]  /*2090*/  R2P PR, R3, 0x6 ;  /* 0x0000000603007804 */ /* 0x000fe20000000000 */
[----:B------:R-:W-:Y:S01]  /*20a0*/  IMAD.MOV.U32 R3, RZ, RZ, 0x20 ;  /* 0x00000020ff037424 */ /* 0x000fe200078e00ff */
[----:B------:R-:W-:Y:S02]  /*20b0*/  LOP3.LUT R5, R5, R15, RZ, 0x3c, !PT ;  /* 0x0000000f05057212 */ /* 0x000fe400078e3cff */
[----:B------:R-:W-:Y:S02]  /*20c0*/  IADD3 R0, R21, 0x10100, RZ ;  /* 0x0001010015007810 */ /* 0x000fe40007ffe0ff */
[----:B------:R-:W-:Y:S01]  /*20d0*/  LOP3.LUT R5, R5, 0xfffffe00, R4, 0xf8, !PT ;  /* 0xfffffe0005057812 */ /* 0x000fe200078ef804 */
[----:B------:R-:W-:Y:S01]  /*20e0*/  IMAD.MOV.U32 R4, RZ, RZ, 0x10 ;  /* 0x00000010ff047424 */ /* 0x000fe200078e00ff */
[----:B------:R-:W-:Y:S01]  /*20f0*/  SEL R3, R3, 0xffffffe0, !P2 ;  /* 0xffffffe003037807 */ /* 0x000fe20005000000 */
[----:B-1----:R-:W-:Y:S01]  /*2100*/  SHFL.IDX PT, R18, R8, RZ, 0x181f ;  /* 0x00181fff08127589 */ /* 0x002fe200000e0000 */
[----:B----4-:R-:W-:-:S02]  /*2110*/  IADD3 R24, R21, 0x10120, RZ ;  /* 0x0001012015187810 */ /* 0x010fc40007ffe0ff */
[----:B------:R-:W-:Y:S01]  /*2120*/  SEL R4, R4, 0xfffffff0, !P1 ;  /* 0xfffffff004047807 */ /* 0x000fe20004800000 */
[----:B------:R-:W2:Y:S01]  /*2130*/  SHFL.IDX PT, R19, R11, RZ, 0x181f ;  /* 0x00181fff0b137589 */ /* 0x000ea200000e0000 */
[----:B------:R-:W-:Y:S02]  /*2140*/  @P0 IADD3 R24, R0, -0x20, RZ ;  /* 0xffffffe000180810 */ /* 0x000fe40007ffe0ff */
[----:B------:R-:W-:Y:S02]  /*2150*/  IADD3 R0, -R30, UR28, RZ ;  /* 0x0000001c1e007c10 */ /* 0x000fe4000fffe1ff */
[----:B-----5:R-:W-:Y:S01]  /*2160*/  LEA.HI R7, R2, R156, RZ, 0x5 ;  /* 0x0000009c02077211 */ /* 0x020fe200078f28ff */
[----:B------:R-:W-:-:S04]  /*2170*/  DEPBAR.LE SB0, 0x1 ;  /* 0x000080400000791a */ /* 0x000fc80000000000 */
[----:B------:R-:W-:Y:S01]  /*2180*/  SHF.R.S32.HI R6, RZ, 0x5, R7 ;  /* 0x00000005ff067819 */ /* 0x000fe20000011407 */
[----:B------:R-:W-:Y:S01]  /*2190*/  STL [R1], R24 ;  /* 0x0000001801007387 */ /* 0x000fe20000100800 */
[----:B------:R-:W-:Y:S02]  /*21a0*/  ISETP.GE.AND P3, PT, R40, c[0x0][0x1d4], PT ;  /* 0x0000750028007a0c */ /* 0x000fe40003f66270 */
[----:B------:R-:W-:Y:S01]  /*21b0*/  ISETP.GE.AND P1, PT, R9, c[0x0][0x1d4], PT ;  /* 0x0000750009007a0c */ /* 0x000fe20003f26270 */
[----:B------:R-:W-:Y:S01]  /*21c0*/  IMAD R220, R6, 0x400, R5 ;  /* 0x0000040006dc7824 */ /* 0x000fe200078e0205 */
[----:B------:R-:W-:Y:S01]  /*21d0*/  BAR.SYNC.DEFER_BLOCKING 0x0 ;  /* 0x0000000000007b1d */ /* 0x000fe20000010000 */
[----:B------:R-:W-:Y:S02]  /*21e0*/  ISETP.LT.OR P0, PT, R0, 0x1, P3 ;  /* 0x000000010000780c */ /* 0x000fe40001f01670 */
[----:B------:R-:W-:Y:S02]  /*21f0*/  ISETP.GE.AND P2, PT, R14, c[0x0][0x1d4], PT ;  /* 0x000075000e007a0c */ /* 0x000fe40003f46270 */
[C---:B------:R-:W-:Y:S01]  /*2200*/  LEA R228, R220.reuse, 0x100, 0x1 ;  /* 0x00000100dce47811 */ /* 0x040fe200078e08ff */
[----:B------:R-:W-:Y:S01]  /*2210*/  IMAD.SHL.U32 R220, R220, 0x2, RZ ;  /* 0x00000002dcdc7824 */ /* 0x000fe200078e00ff */
[----:B------:R-:W-:Y:S01]  /*2220*/  SHF.R.S32.HI R14, RZ, 0x1f, R35 ;  /* 0x0000001fff0e7819 */ /* 0x000fe20000011423 */
[----:B--2---:R-:W-:Y:S01]  /*2230*/  IMAD.WIDE R16, R40, 0x2, R18 ;  /* 0x0000000228107825 */ /* 0x004fe200078e0212 */
[----:B------:R1:W-:Y:S01]  /*2240*/  STL [R1+0x3c], R12 ;  /* 0x00003c0c01007387 */ /* 0x0003e20000100800 */
[----:B------:R-:W-:-:S02]  /*2250*/  IADD3 R247, R24, 0x800, RZ ;  /* 0x0000080018f77810 */ /* 0x000fc40007ffe0ff */
[--C-:B------:R-:W-:Y:S01]  /*2260*/  IMAD R224, R4, 0x2, R228.reuse ;  /* 0x0000000204e07824 */ /* 0x100fe200078e02e4 */
[----:B------:R2:W-:Y:S01]  /*2270*/  STL [R1+0x30], R14 ;  /* 0x0000300e01007387 */ /* 0x0005e20000100800 */
[C---:B------:R-:W-:Y:S01]  /*2280*/  IMAD R228, R3.reuse, 0x2, R228 ;  /* 0x0000000203e47824 */ /* 0x040fe200078e02e4 */
[----:B------:R-:W-:Y:S01]  /*2290*/  IADD3 R246, R24, 0x1000, RZ ;  /* 0x0000100018f67810 */ /* 0x000fe20007ffe0ff */
[----:B------:R-:W-:Y:S01]  /*22a0*/  IMAD R232, R3, 0x2, R224 ;  /* 0x0000000203e87824 */ /* 0x000fe200078e02e0 */
[----:B------:R-:W-:Y:S01]  /*22b0*/  ISETP.GT.AND P3, PT, R32, 0x2f, PT ;  /* 0x0000002f2000780c */ /* 0x000fe20003f64270 */
[----:B------:R2:W4:Y:S04]  /*22c0*/  LDSM.16.M88.4 R160, [R220+0x100] ;  /* 0x00010000dca0783b */ /* 0x0005280000000200 */
[----:B------:R2:W2:Y:S04]  /*22d0*/  LDSM.16.M88.4 R188, [R220+0x4100] ;  /* 0x00410000dcbc783b */ /* 0x0004a80000000200 */
[----:B------:R2:W2:Y:S01]  /*22e0*/  LDSM.16.M88.4 R204, [R220+0x8100] ;  /* 0x00810000dccc783b */ /* 0x0004a20000000200 */
[----:B-1----:R-:W-:-:S03]  /*22f0*/  SHF.R.S32.HI R12, RZ, 0x1f, R33 ;  /* 0x0000001fff0c7819 */ /* 0x002fc60000011421 */
[----:B------:R1:W1:Y:S04]  /*2300*/  LDSM.16.M88.4 R164, [R224] ;  /* 0x00000000e0a4783b */ /* 0x0002680000000200 */
[----:B------:R1:W1:Y:S04]  /*2310*/  LDSM.16.M88.4 R192, [R224+0x4000] ;  /* 0x00400000e0c0783b */ /* 0x0002680000000200 */
[----:B------:R1:W1:Y:S04]  /*2320*/  LDSM.16.M88.4 R208, [R224+0x8000] ;  /* 0x00800000e0d0783b */ /* 0x0002680000000200 */
[----:B------:R1:W1:Y:S04]  /*2330*/  LDSM.16.M88.4 R180, [R228] ;  /* 0x00000000e4b4783b */ /* 0x0002680000000200 */
[----:B------:R1:W1:Y:S04]  /*2340*/  LDSM.16.M88.4 R196, [R228+0x4000] ;  /* 0x00400000e4c4783b */ /* 0x0002680000000200 */
[----:B------:R1:W1:Y:S04]  /*2350*/  LDSM.16.M88.4 R212, [R228+0x8000] ;  /* 0x00800000e4d4783b */ /* 0x0002680000000200 */
[----:B------:R1:W1:Y:S04]  /*2360*/  LDSM.16.M88.4 R184, [R232] ;  /* 0x00000000e8b8783b */ /* 0x0002680000000200 */
[----:B------:R1:W1:Y:S04]  /*2370*/  LDSM.16.M88.4 R200, [R232+0x4000] ;  /* 0x00400000e8c8783b */ /* 0x0002680000000200 */
[----:B------:R1:W1:Y:S04]  /*2380*/  LDSM.16.M88.4 R216, [R232+0x8000] ;  /* 0x00800000e8d8783b */ /* 0x0002680000000200 */
[----:B------:R-:W1:Y:S04]  /*2390*/  LDSM.16.M88.4 R220, [R220+0xc100] ;  /* 0x00c10000dcdc783b */ /* 0x000e680000000200 */
[----:B------:R-:W1:Y:S04]  /*23a0*/  LDSM.16.M88.4 R224, [R224+0xc000] ;  /* 0x00c00000e0e0783b */ /* 0x000e680000000200 */
[----:B------:R-:W1:Y:S04]  /*23b0*/  LDSM.16.M88.4 R228, [R228+0xc000] ;  /* 0x00c00000e4e4783b */ /* 0x000e680000000200 */
[----:B------:R-:W1:Y:S04]  /*23c0*/  LDSM.16.M88.4 R232, [R232+0xc000] ;  /* 0x00c00000e8e8783b */ /* 0x000e680000000200 */
[----:B------:R-:W-:Y:S06]  /*23d0*/  BAR.SYNC.DEFER_BLOCKING 0x0 ;  /* 0x0000000000007b1d */ /* 0x000fec0000010000 */
[----:B------:R-:W-:-:S04]  /*23e0*/  DEPBAR.LE SB0, 0x0 ;  /* 0x000080000000791a */ /* 0x000fc80000000000 */
[----:B------:R-:W-:Y:S06]  /*23f0*/  BAR.SYNC.DEFER_BLOCKING 0x0 ;  /* 0x0000000000007b1d */ /* 0x000fec0000010000 */
[----:B------:R1:W1:Y:S04]  /*2400*/  LDSM.16.M88.4 R44, [R21+0x10100] ;  /* 0x01010000152c783b */ /* 0x0002680000000200 */
[----:B------:R1:W1:Y:S04]  /*2410*/  LDSM.16.M88.4 R36, [R21+0x10900] ;  /* 0x010900001524783b */ /* 0x0002680000000200 */
[----:B---3--:R3:W1:Y:S04]  /*2420*/  LDSM.16.M88.4 R28, [R21+0x11100] ;  /* 0x01110000151c783b */ /* 0x0086680000000200 */
[----:B------:R3:W1:Y:S04]  /*2430*/  LDSM.16.M88.4 R56, [R24] ;  /* 0x000000001838783b */ /* 0x0006680000000200 */
[----:B------:R3:W1:Y:S04]  /*2440*/  LDSM.16.M88.4 R20, [R24+0x800] ;  /* 0x000800001814783b */ /* 0x0006680000000200 */
[----:B------:R3:W1:Y:S04]  /*2450*/  LDSM.16.M88.4 R48, [R24+0x1000] ;  /* 0x001000001830783b */ /* 0x0006680000000200 */
[----:B------:R-:W-:Y:S01]  /*2460*/  @!PT LDS RZ, [RZ] ;  /* 0x00000000fffff984 */ /* 0x000fe20000000800 */
[----:B------:R-:W-:Y:S01]  /*2470*/  @!PT LDS RZ, [RZ] ;  /* 0x00000000fffff984 */ /* 0x000fe20000000800 */
[----:B------:R-:W-:Y:S01]  /*2480*/  @!PT LDS RZ, [RZ] ;  /* 0x00000000fffff984 */ /* 0x000fe20000000800 */
[----:B------:R5:W-:Y:S01]  /*2490*/  LDGSTS.E.BYPASS.LTC128B.128 [R41+0x100], [R16.64], !P0 ;  /* 0x0010000010297fae */ /* 0x000be2000c101d56 */
[----:B------:R-:W-:-:S02]  /*24a0*/  ISETP.LT.OR P0, PT, R0, 0x1, P1 ;  /* 0x000000010000780c */ /* 0x000fc40000f01670 */
[----:B------:R-:W-:Y:S02]  /*24b0*/  ISETP.GE.AND P1, PT, R13, c[0x0][0x1d4], PT ;  /* 0x000075000d007a0c */ /* 0x000fe40003f26270 */
[----:B------:R-:W-:-:S05]  /*24c0*/  SHF.R.S32.HI R13, RZ, 0x1f, R34 ;  /* 0x0000001fff0d7819 */ /* 0x000fca0000011422 */
[----:B------:R3:W-:Y:S04]  /*24d0*/  STL [R1+0x2c], R13 ;  /* 0x00002c0d01007387 */ /* 0x0007e80000100800 */
[----:B------:R3:W-:Y:S01]  /*24e0*/  STL [R1+0x28], R12 ;  /* 0x0000280c01007387 */ /* 0x0007e20000100800 */
[----:B-----5:R-:W-:-:S05]  /*24f0*/  IMAD.WIDE R16, R35, 0x2, R18 ;  /* 0x0000000223107825 */ /* 0x020fca00078e0212 */
[----:B------:R5:W-:Y:S01]  /*2500*/  LDGSTS.E.BYPASS.LTC128B.128 [R41+0x1900], [R16.64], !P0 ;  /* 0x0190000010297fae */ /* 0x000be2000c101d56 */
[----:B------:R-:W-:Y:S01]  /*2510*/  ISETP.LT.OR P0, PT, R0, 0x1, P2 ;  /* 0x000000010000780c */ /* 0x000fe20001701670 */
[----:B-----5:R-:W-:-:S04]  /*2520*/  IMAD.WIDE R16, R34, 0x2, R18 ;  /* 0x0000000222107825 */ /* 0x020fc800078e0212 */
[----:B------:R-:W-:-:S08]  /*2530*/  IMAD.WIDE R18, R33, 0x2, R18 ;  /* 0x0000000221127825 */ /* 0x000fd000078e0212 */
[----:B------:R3:W-:Y:S01]  /*2540*/  LDGSTS.E.BYPASS.LTC128B.128 [R41+0x3100], [R16.64], !P0 ;  /* 0x0310000010297fae */ /* 0x0007e2000c101d56 */
[----:B------:R-:W-:-:S13]  /*2550*/  ISETP.LT.OR P0, PT, R0, 0x1, P1 ;  /* 0x000000010000780c */ /* 0x000fda0000f01670 */
[----:B------:R3:W-:Y:S01]  /*2560*/  LDGSTS.E.BYPASS.LTC128B.128 [R41+0x4900], [R18.64], !P0 ;  /* 0x0490000012297fae */ /* 0x0007e2000c101d56 */
[----:B------:R-:W-:-:S13]  /*2570*/  ISETP.GT.AND P0, PT, R156, 0x7f, PT ;  /* 0x0000007f9c00780c */ /* 0x000fda0003f04270 */
[----:B------:R-:W-:Y:S05]  /*2580*/  @P0 BRA `(.L_x_388) ;  /* 0x0000027000000947 */ /* 0x000fea0003800000 */
[----:B-12-4-:R-:W-:Y:S05]  /*2590*/  BRA.DIV ~URZ, `(.L_x_389) ;  /* 0x000116227f007947 */ /* 0x016fea000b800000 */
[----:B------:R-:W1:Y:S04]  /*25a0*/  SHFL.IDX PT, R11, R11, 0x1, 0x181f ;  /* 0x00381f000b0b7f89 */ /* 0x000e6800000e0000 */
[----:B------:R-:W2:Y:S02]  /*25b0*/  SHFL.IDX PT, R8, R8, 0x1, 0x181f ;  /* 0x00381f0008087f89 */ /* 0x000ea400000e0000 */
.L_x_445:
[----:B---3--:R-:W3:Y:S04]  /*25c0*/  LDL R16, [R1+0x14] ;  /* 0x0000140001107983 */ /* 0x008ee80000100800 */
[----:B------:R-:W4:Y:S04]  /*25d0*/  LDL R17, [R1+0x2c] ;  /* 0x00002c0001117983 */ /* 0x000f280000100800 */
[----:B------:R-:W5:Y:S04]  /*25e0*/  LDL R18, [R1+0x1c] ;  /* 0x00001c0001127983 */ /* 0x000f680000100800 */
[----:B--2---:R-:W2:Y:S04]  /*25f0*/  LDL R19, [R1+0x10] ;  /* 0x0000100001137983 */ /* 0x004ea80000100800 */
[----:B------:R-:W2:Y:S01]  /*2600*/  LDL R24, [R1+0x28] ;  /* 0x0000280001187983 */ /* 0x000ea20000100800 */
[----:B------:R-:W-:-:S02]  /*2610*/  SHF.R.S32.HI R12, RZ, 0x1f, R9 ;  /* 0x0000001fff0c7819 */ /* 0x000fc40000011409 */
[----:B------:R-:W-:Y:S02]  /*2620*/  SHF.R.S32.HI R13, RZ, 0x1f, R9 ;  /* 0x0000001fff0d7819 */ /* 0x000fe40000011409 */
[-C--:B------:R-:W-:Y:S02]  /*2630*/  LEA.HI R12, R12, R9.reuse, RZ, 0x3 ;  /* 0x000000090c0c7211 */ /* 0x080fe400078f18ff */
[----:B------:R-:W-:Y:S02]  /*2640*/  LEA.HI R13, R13, R9, RZ, 0x3 ;  /* 0x000000090d0d7211 */ /* 0x000fe400078f18ff */
[----:B------:R-:W-:Y:S02]  /*2650*/  LOP3.LUT R12, R12, 0xfffffff8, RZ, 0xc0, !PT ;  /* 0xfffffff80c0c7812 */ /* 0x000fe400078ec0ff */
[----:B------:R-:W-:Y:S02]  /*2660*/  LOP3.LUT R13, R13, 0xfffffff8, RZ, 0xc0, !PT ;  /* 0xfffffff80d0d7812 */ /* 0x000fe400078ec0ff */
[----:B------:R-:W-:-:S02]  /*2670*/  LEA R14, P0, R12, R8, 0x1 ;  /* 0x000000080c0e7211 */ /* 0x000fc400078008ff */
[----:B------:R-:W-:Y:S01]  /*2680*/  SHF.R.S32.HI R13, RZ, 0x1f, R13 ;  /* 0x0000001fff0d7819 */ /* 0x000fe2000001140d */
[C---:B------:R-:W-:Y:S02]  /*2690*/  IMAD.SHL.U32 R25, R10.reuse, 0x8, RZ ;  /* 0x000000080a197824 */ /* 0x040fe400078e00ff */
[----:B------:R-:W-:Y:S01]  /*26a0*/  IMAD.SHL.U32 R26, R10, 0x8, RZ ;  /* 0x000000080a1a7824 */ /* 0x000fe200078e00ff */
[----:B-1----:R-:W-:-:S04]  /*26b0*/  LEA.HI.X R15, R12, R11, R13, 0x1, P0 ;  /* 0x0000000b0c0f7211 */ /* 0x002fc800000f0c0d */
[----:B------:R-:W-:Y:S02]  /*26c0*/  SHF.R.S32.HI R26, RZ, 0x1f, R26 ;  /* 0x0000001fff1a7819 */ /* 0x000fe4000001141a */
[----:B---3--:R-:W-:-:S04]  /*26d0*/  LEA R12, P0, R16, R8, 0x1 ;  /* 0x00000008100c7211 */ /* 0x008fc800078008ff */
[----:B----4-:R-:W-:Y:S02]  /*26e0*/  LEA.HI.X R13, R16, R11, R17, 0x1, P0 ;  /* 0x0000000b100d7211 */ /* 0x010fe400000f0c11 */
[----:B------:R-:W-:-:S04]  /*26f0*/  LEA R16, P0, R25, R8, 0x1 ;  /* 0x0000000819107211 */ /* 0x000fc800078008ff */
[C---:B------:R-:W-:Y:S02]  /*2700*/  LEA.HI.X R17, R25.reuse, R11, R26, 0x1, P0 ;  /* 0x0000000b19117211 */ /* 0x040fe400000f0c1a */
[----:B------:R-:W-:-:S04]  /*2710*/  ISETP.GE.AND P0, PT, R25, c[0x0][0x1d4], PT ;  /* 0x0000750019007a0c */ /* 0x000fc80003f06270 */
[----:B------:R-:W-:-:S13]  /*2720*/  ISETP.LT.OR P0, PT, R0, 0x21, P0 ;  /* 0x000000210000780c */ /* 0x000fda0000701670 */
[----:B------:R-:W-:Y:S01]  /*2730*/  @!PT LDS RZ, [RZ] ;  /* 0x00000000fffff984 */ /* 0x000fe20000000800 */
[----:B------:R-:W-:Y:S01]  /*2740*/  @!PT LDS RZ, [RZ] ;  /* 0x00000000fffff984 */ /* 0x000fe20000000800 */
[----:B------:R-:W-:Y:S01]  /*2750*/  @!PT LDS RZ, [RZ] ;  /* 0x00000000fffff984 */ /* 0x000fe20000000800 */
[----:B-----5:R2:W-:Y:S02]  /*2760*/  LDGSTS.E.BYPASS.LTC128B.128 [R18+0x1100], [R16.64], !P0 ;  /* 0x0110000010127fae */ /* 0x0205e4000c101d56 */
[----:B--2---:R-:W-:-:S04]  /*2770*/  LEA R16, P0, R19, R8, 0x1 ;  /* 0x0000000813107211 */ /* 0x004fc800078008ff */
[----:B------:R-:W-:Y:S02]  /*2780*/  LEA.HI.X R17, R19, R11, R24, 0x1, P0 ;  /* 0x0000000b13117211 */ /* 0x000fe400000f0c18 */
[----:B------:R-:W-:-:S04]  /*2790*/  ISETP.GE.AND P0, PT, R9, c[0x0][0x1d4], PT ;  /* 0x0000750009007a0c */ /* 0x000fc80003f06270 */
[----:B------:R-:W-:-:S13]  /*27a0*/  ISETP.LT.OR P0, PT, R0, 0x21, P0 ;  /* 0x000000210000780c */ /* 0x000fda0000701670 */
[----:B------:R1:W-:Y:S01]  /*27b0*/  LDGSTS.E.BYPASS.LTC128B.128 [R18+0x2900], [R14.64], !P0 ;  /* 0x029000000e127fae */ /* 0x0003e2000c101d56 */
[----:B------:R-:W-:-:S13]  /*27c0*/  ISETP.LT.OR P0, PT, R0, 0x21, P2 ;  /* 0x000000210000780c */ /* 0x000fda0001701670 */
[----:B------:R1:W-:Y:S01]  /*27d0*/  LDGSTS.E.BYPASS.LTC128B.128 [R18+0x4100], [R12.64], !P0 ;  /* 0x041000000c127fae */ /* 0x0003e2000c101d56 */
[----:B------:R-:W-:-:S13]  /*27e0*/  ISETP.LT.OR P0, PT, R0, 0x21, P1 ;  /* 0x000000210000780c */ /* 0x000fda0000f01670 */
[----:B------:R1:W-:Y:S02]  /*27f0*/  LDGSTS.E.BYPASS.LTC128B.128 [R18+0x5900], [R16.64], !P0 ;  /* 0x0590000010127fae */ /* 0x0003e4000c101d56 */
.L_x_388:
[----:B-12-4-:R-:W-:Y:S05]  /*2800*/  BSYNC B0 ;  /* 0x0000000000007941 */ /* 0x016fea0003800000 */
.L_x_387:
[----:B------:R-:W2:Y:S04]  /*2810*/  LDL R61, [R1+0x4] ;  /* 0x00000400013d7983 */ /* 0x000ea80000100800 */
[----:B------:R-:W4:Y:S01]  /*2820*/  LDL R60, [R1] ;  /* 0x00000000013c7983 */ /* 0x000f220000100800 */
[----:B------:R-:W-:Y:S01]  /*2830*/  IMAD.MOV.U32 R0, RZ, RZ, 0x40 ;  /* 0x00000040ff007424 */ /* 0x000fe200078e00ff */
[----:B------:R-:W-:Y:S02]  /*2840*/  LOP3.LUT P0, RZ, R10, 0x4, RZ, 0xc0, !PT ;  /* 0x000000040aff7812 */ /* 0x000fe4000780c0ff */
[----:B------:R-:W0:Y:S01]  /*2850*/  LDGDEPBAR ;  /* 0x00000000000079af */ /* 0x000e220000000000 */
[----:B------:R-:W-:Y:S01]  /*2860*/  WARPSYNC 0xffffffff ;  /* 0xffffffff00007948 */ /* 0x000fe20003800000 */
[----:B------:R-:W-:Y:S01]  /*2870*/  SEL R0, R0, 0xffffffc0, !P0 ;  /* 0xffffffc000007807 */ /* 0x000fe20004000000 */
[----:B---3--:R-:W-:Y:S01]  /*2880*/  HMMA.16816.F32.BF16 R12, R160, R44, RZ ;  /* 0x0000002ca00c723c */ /* 0x008fe200000418ff */
[----:B------:R-:W-:-:S06]  /*2890*/  UISETP.GT.AND UP0, UPT, UR4, UR8, UPT ;  /* 0x000000080400728c */ /* 0x000fcc000bf04270 */
[----:B------:R-:W-:Y:S01]  /*28a0*/  PLOP3.LUT P0, PT, PT, PT, UP0, 0x40, 0x0 ;  /* 0x000000000000781c */ /* 0x000fe20003f0e808 */
[C---:B------:R-:W-:Y:S08]  /*28b0*/  HMMA.16816.F32.BF16 R44, R160.reuse, R46, RZ ;  /* 0x0000002ea02c723c */ /* 0x040ff000000418ff */
[----:B------:R-:W-:Y:S08]  /*28c0*/  HMMA.16816.F32.BF16 R40, R160, R36, RZ ;  /* 0x00000024a028723c */ /* 0x000ff000000418ff */
[C---:B------:R-:W-:Y:S08]  /*28d0*/  HMMA.16816.F32.BF16 R12, R164.reuse, R56, R12 ;  /* 0x00000038a40c723c */ /* 0x040ff0000004180c */
[----:B------:R-:W-:Y:S08]  /*28e0*/  HMMA.16816.F32.BF16 R44, R164, R58, R44 ;  /* 0x0000003aa42c723c */ /* 0x000ff0000004182c */
[C---:B------:R-:W-:Y:S08]  /*28f0*/  HMMA.16816.F32.BF16 R36, R160.reuse, R38, RZ ;  /* 0x00000026a024723c */ /* 0x040ff000000418ff */
[C---:B------:R-:W-:Y:S08]  /*2900*/  HMMA.16816.F32.BF16 R32, R160.reuse, R28, RZ ;  /* 0x0000001ca020723c */ /* 0x040ff000000418ff */
[----:B------:R-:W-:Y:S08]  /*2910*/  HMMA.16816.F32.BF16 R28, R160, R30, RZ ;  /* 0x0000001ea01c723c */ /* 0x000ff000000418ff */
[C---:B------:R-:W-:Y:S08]  /*2920*/  HMMA.16816.F32.BF16 R40, R164.reuse, R20, R40 ;  /* 0x00000014a428723c */ /* 0x040ff00000041828 */
[C---:B------:R-:W-:Y:S08]  /*2930*/  HMMA.16816.F32.BF16 R36, R164.reuse, R22, R36 ;  /* 0x00000016a424723c */ /* 0x040ff00000041824 */
[C---:B------:R-:W-:Y:S08]  /*2940*/  HMMA.16816.F32.BF16 R32, R164.reuse, R48, R32 ;  /* 0x00000030a420723c */ /* 0x040ff00000041820 */
[----:B------:R-:W-:Y:S01]  /*2950*/  HMMA.16816.F32.BF16 R28, R164, R50, R28 ;  /* 0x00000032a41c723c */ /* 0x000fe2000004181c */
[--C-:B--2---:R-:W-:Y:S01]  /*2960*/  IMAD.IADD R251, R61, 0x1, R0.reuse ;  /* 0x000000013dfb7824 */ /* 0x104fe200078e0200 */
[----:B------:R-:W-:Y:S01]  /*2970*/  LDSM.16.M88.4 R56, [R61+0x11900] ;  /* 0x011900003d38783b */ /* 0x000fe20000000200 */
[----:B----4-:R-:W-:-:S03]  /*2980*/  IMAD.IADD R245, R60, 0x1, R0 ;  /* 0x000000013cf57824 */ /* 0x010fc600078e0200 */
[----:B------:R-:W1:Y:S01]  /*2990*/  LDSM.16.M88.4 R52, [R251+0x10100] ;  /* 0x01010000fb34783b */ /* 0x000e620000000200 */
[C---:B------:R-:W-:Y:S02]  /*29a0*/  IADD3 R244, R60.reuse, 0x1800, RZ ;  /* 0x000018003cf47810 */ /* 0x040fe40007ffe0ff */
[C---:B------:R-:W-:Y:S01]  /*29b0*/  IADD3 R243, R60.reuse, 0x2000, RZ ;  /* 0x000020003cf37810 */ /* 0x040fe20007ffe0ff */
[----:B------:R-:W-:Y:S01]  /*29c0*/  LDSM.16.M88.4 R24, [R245] ;  /* 0x00000000f518783b */ /* 0x000fe20000000200 */
[C---:B------:R-:W-:Y:S02]  /*29d0*/  IADD3 R242, R60.reuse, 0x2800, RZ ;  /* 0x000028003cf27810 */ /* 0x040fe40007ffe0ff */
[C---:B------:R-:W-:Y:S01]  /*29e0*/  IADD3 R241, R60.reuse, 0x3000, RZ ;  /* 0x000030003cf17810 */ /* 0x040fe20007ffe0ff */
[----:B------:R-:W2:Y:S01]  /*29f0*/  LDSM.16.M88.4 R8, [R251+0x10900] ;  /* 0x01090000fb08783b */ /* 0x000ea20000000200 */
[C---:B------:R-:W-:Y:S02]  /*2a00*/  IADD3 R240, R60.reuse, 0x3800, RZ ;  /* 0x000038003cf07810 */ /* 0x040fe40007ffe0ff */
[C---:B------:R-:W-:Y:S01]  /*2a10*/  IADD3 R239, R60.reuse, 0x4000, RZ ;  /* 0x000040003cef7810 */ /* 0x040fe20007ffe0ff */
[----:B------:R-:W3:Y:S01]  /*2a20*/  LDSM.16.M88.4 R16, [R251+0x11100] ;  /* 0x01110000fb10783b */ /* 0x000ee20000000200 */
[----:B------:R-:W-:-:S02]  /*2a30*/  IADD3 R238, R60, 0x4800, RZ ;  /* 0x000048003cee7810 */ /* 0x000fc40007ffe0ff */
[C---:B------:R-:W-:Y:S01]  /*2a40*/  IADD3 R237, R60.reuse, 0x5000, RZ ;  /* 0x000050003ced7810 */ /* 0x040fe20007ffe0ff */
[----:B------:R-:W4:Y:S01]  /*2a50*/  LDSM.16.M88.4 R20, [R245+0x800] ;  /* 0x00080000f514783b */ /* 0x000f220000000200 */
[----:B------:R-:W-:-:S03]  /*2a60*/  IADD3 R236, R60, 0x5800, RZ ;  /* 0x000058003cec7810 */ /* 0x000fc60007ffe0ff */
[----:B------:R-:W5:Y:S01]  /*2a70*/  LDSM.16.M88.4 R48, [R245+0x1000] ;  /* 0x00100000f530783b */ /* 0x000f620000000200 */
[C---:B-1----:R-:W-:Y:S08]  /*2a80*/  HMMA.16816.F32.BF16 R12, R180.reuse, R52, R12 ;  /* 0x00000034b40c723c */ /* 0x042ff0000004180c */
[C---:B------:R-:W-:Y:S01]  /*2a90*/  HMMA.16816.F32.BF16 R44, R180.reuse, R54, R44 ;  /* 0x00000036b42c723c */ /* 0x040fe2000004182c */
[----:B------:R-:W1:Y:S07]  /*2aa0*/  LDSM.16.M88.4 R52, [R60+0x1800] ;  /* 0x001800003c34783b */ /* 0x000e6e0000000200 */
[----:B--2---:R-:W-:Y:S08]  /*2ab0*/  HMMA.16816.F32.BF16 R40, R180, R8, R40 ;  /* 0x00000008b428723c */ /* 0x004ff00000041828 */
[C---:B------:R-:W-:Y:S08]  /*2ac0*/  HMMA.16816.F32.BF16 R12, R184.reuse, R24, R12 ;  /* 0x00000018b80c723c */ /* 0x040ff0000004180c */
[----:B------:R-:W-:Y:S01]  /*2ad0*/  HMMA.16816.F32.BF16 R44, R184, R26, R44 ;  /* 0x0000001ab82c723c */ /* 0x000fe2000004182c */
[----:B------:R-:W-:Y:S07]  /*2ae0*/  LDSM.16.M88.4 R24, [R251+0x11900] ;  /* 0x01190000fb18783b */ /* 0x000fee0000000200 */
[C---:B------:R-:W-:Y:S01]  /*2af0*/  HMMA.16816.F32.BF16 R36, R180.reuse, R10, R36 ;  /* 0x0000000ab424723c */ /* 0x040fe20000041824 */
[----:B------:R-:W2:Y:S07]  /*2b00*/  LDSM.16.M88.4 R8, [R61+0x12100] ;  /* 0x012100003d08783b */ /* 0x000eae0000000200 */
[C---:B---3--:R-:W-:Y:S08]  /*2b10*/  HMMA.16816.F32.BF16 R32, R180.reuse, R16, R32 ;  /* 0x00000010b420723c */ /* 0x048ff00000041820 */
[----:B------:R-:W-:Y:S01]  /*2b20*/  HMMA.16816.F32.BF16 R28, R180, R18, R28 ;  /* 0x00000012b41c723c */ /* 0x000fe2000004181c */
[----:B------:R-:W3:Y:S07]  /*2b30*/  LDSM.16.M88.4 R16, [R61+0x12900] ;  /* 0x012900003d10783b */ /* 0x000eee0000000200 */
[C---:B------:R-:W-:Y:S08]  /*2b40*/  HMMA.16816.F32.BF16 R12, R188.reuse, R56, R12 ;  /* 0x00000038bc0c723c */ /* 0x040ff0000004180c */
[----:B------:R-:W-:Y:S01]  /*2b50*/  HMMA.16816.F32.BF16 R44, R188, R58, R44 ;  /* 0x0000003abc2c723c */ /* 0x000fe2000004182c */
[----:B------:R-:W-:Y:S07]  /*2b60*/  LDSM.16.M88.4 R56, [R245+0x1800] ;  /* 0x00180000f538783b */ /* 0x000fee0000000200 */
[C---:B----4-:R-:W-:Y:S08]  /*2b70*/  HMMA.16816.F32.BF16 R40, R184.reuse, R20, R40 ;  /* 0x00000014b828723c */ /* 0x050ff00000041828 */
[C---:B------:R-:W-:Y:S01]  /*2b80*/  HMMA.16816.F32.BF16 R36, R184.reuse, R22, R36 ;  /* 0x00000016b824723c */ /* 0x040fe20000041824 */
[----:B------:R-:W4:Y:S07]  /*2b90*/  LDSM.16.M88.4 R20, [R60+0x2000] ;  /* 0x002000003c14783b */ /* 0x000f2e0000000200 */
[C---:B-----5:R-:W-:Y:S08]  /*2ba0*/  HMMA.16816.F32.BF16 R32, R184.reuse, R48, R32 ;  /* 0x00000030b820723c */ /* 0x060ff00000041820 */
[----:B------:R-:W-:Y:S01]  /*2bb0*/  HMMA.16816.F32.BF16 R28, R184, R50, R28 ;  /* 0x00000032b81c723c */ /* 0x000fe2000004181c */
[----:B------:R-:W5:Y:S07]  /*2bc0*/  LDSM.16.M88.4 R48, [R60+0x2800] ;  /* 0x002800003c30783b */ /* 0x000f6e0000000200 */
[C---:B-1----:R-:W-:Y:S08]  /*2bd0*/  HMMA.16816.F32.BF16 R12, R192.reuse, R52, R12 ;  /* 0x00000034c00c723c */ /* 0x042ff0000004180c */
[----:B------:R-:W-:Y:S01]  /*2be0*/  HMMA.16816.F32.BF16 R44, R192, R54, R44 ;  /* 0x00000036c02c723c */ /* 0x000fe2000004182c */
[----:B------:R-:W-:Y:S07]  /*2bf0*/  LDSM.16.M88.4 R52, [R61+0x13100] ;  /* 0x013100003d34783b */ /* 0x000fee0000000200 */
[C---:B--2---:R-:W-:Y:S08]  /*2c00*/  HMMA.16816.F32.BF16 R40, R188.reuse, R8, R40 ;  /* 0x00000008bc28723c */ /* 0x044ff00000041828 */
[C---:B------:R-:W-:Y:S01]  /*2c10*/  HMMA.16816.F32.BF16 R36, R188.reuse, R10, R36 ;  /* 0x0000000abc24723c */ /* 0x040fe20000041824 */
[----:B------:R-:W1:Y:S07]  /*2c20*/  LDSM.16.M88.4 R8, [R251+0x12100] ;  /* 0x01210000fb08783b */ /* 0x000e6e0000000200 */
[C---:B---3--:R-:W-:Y:S08]  /*2c30*/  HMMA.16816.F32.BF16 R32, R188.reuse, R16, R32 ;  /* 0x00000010bc20723c */ /* 0x048ff00000041820 */
[----:B------:R-:W-:Y:S01]  /*2c40*/  HMMA.16816.F32.BF16 R28, R188, R18, R28 ;  /* 0x00000012bc1c723c */ /* 0x000fe2000004181c */
[----:B------:R-:W2:Y:S07]  /*2c50*/  LDSM.16.M88.4 R16, [R251+0x12900] ;  /* 0x01290000fb10783b */ /* 0x000eae0000000200 */
[C---:B------:R-:W-:Y:S08]  /*2c60*/  HMMA.16816.F32.BF16 R12, R196.reuse, R24, R12 ;  /* 0x00000018c40c723c */ /* 0x040ff0000004180c */
[----:B------:R-:W-:Y:S01]  /*2c70*/  HMMA.16816.F32.BF16 R44, R196, R26, R44 ;  /* 0x0000001ac42c723c */ /* 0x000fe2000004182c */
[----:B------:R-:W-:Y:S07]  /*2c80*/  LDSM.16.M88.4 R24, [R60+0x3000] ;  /* 0x003000003c18783b */ /* 0x000fee0000000200 */
[C---:B----4-:R-:W-:Y:S08]  /*2c90*/  HMMA.16816.F32.BF16 R40, R192.reuse, R20, R40 ;  /* 0x00000014c028723c */ /* 0x050ff00000041828 */
[C---:B------:R-:W-:Y:S01]  /*2ca0*/  HMMA.16816.F32.BF16 R36, R192.reuse, R22, R36 ;  /* 0x00000016c024723c */ /* 0x040fe20000041824 */
[----:B------:R-:W3:Y:S07]  /*2cb0*/  LDSM.16.M88.4 R20, [R245+0x2000] ;  /* 0x00200000f514783b */ /* 0x000eee0000000200 */
[C---:B-----5:R-:W-:Y:S08]  /*2cc0*/  HMMA.16816.F32.BF16 R32, R192.reuse, R48, R32 ;  /* 0x00000030c020723c */ /* 0x060ff00000041820 */
[----:B------:R-:W-:Y:S01]  /*2cd0*/  HMMA.16816.F32.BF16 R28, R192, R50, R28 ;  /* 0x00000032c01c723c */ /* 0x000fe2000004181c */
[----:B------:R-:W4:Y:S07]  /*2ce0*/  LDSM.16.M88.4 R48, [R245+0x2800] ;  /* 0x00280000f530783b */ /* 0x000f2e0000000200 */
[C---:B------:R-:W-:Y:S08]  /*2cf0*/  HMMA.16816.F32.BF16 R12, R200.reuse, R56, R12 ;  /* 0x00000038c80c723c */ /* 0x040ff0000004180c */
[----:B------:R-:W-:Y:S01]  /*2d00*/  HMMA.16816.F32.BF16 R44, R200, R58, R44 ;  /* 0x0000003ac82c723c */ /* 0x000fe2000004182c */
[----:B------:R-:W-:Y:S07]  /*2d10*/  LDSM.16.M88.4 R56, [R251+0x13100] ;  /* 0x01310000fb38783b */ /* 0x000fee0000000200 */
[C---:B-1----:R-:W-:Y:S08]  /*2d20*/  HMMA.16816.F32.BF16 R40, R196.reuse, R8, R40 ;  /* 0x00000008c428723c */ /* 0x042ff00000041828 */
[C---:B------:R-:W-:Y:S01]  /*2d30*/  HMMA.16816.F32.BF16 R36, R196.reuse, R10, R36 ;  /* 0x0000000ac424723c */ /* 0x040fe20000041824 */
[----:B------:R-:W1:Y:S07]  /*2d40*/  LDSM.16.M88.4 R8, [R61+0x13900] ;  /* 0x013900003d08783b */ /* 0x000e6e0000000200 */
[C---:B--2---:R-:W-:Y:S08]  /*2d50*/  HMMA.16816.F32.BF16 R32, R196.reuse, R16, R32 ;  /* 0x00000010c420723c */ /* 0x044ff00000041820 */
[----:B------:R-:W-:Y:S01]  /*2d60*/  HMMA.16816.F32.BF16 R28, R196, R18, R28 ;  /* 0x00000012c41c723c */ /* 0x000fe2000004181c */
[----:B------:R-:W2:Y:S07]  /*2d70*/  LDSM.16.M88.4 R16, [R61+0x14100] ;  /* 0x014100003d10783b */ /* 0x000eae0000000200 */
[C---:B------:R-:W-:Y:S08]  /*2d80*/  HMMA.16816.F32.BF16 R12, R204.reuse, R52, R12 ;  /* 0x00000034cc0c723c */ /* 0x040ff0000004180c */
[----:B------:R-:W-:Y:S01]  /*2d90*/  HMMA.16816.F32.BF16 R44, R204, R54, R44 ;  /* 0x00000036cc2c723c */ /* 0x000fe2000004182c */
[----:B------:R-:W-:Y:S07]  /*2da0*/  LDSM.16.M88.4 R52, [R245+0x3000] ;  /* 0x00300000f534783b */ /* 0x000fee0000000200 */
[C---:B---3--:R-:W-:Y:S08]  /*2db0*/  HMMA.16816.F32.BF16 R40, R200.reuse, R20, R40 ;  /* 0x00000014c828723c */ /* 0x048ff00000041828 */
[C---:B------:R-:W-:Y:S01]  /*2dc0*/  HMMA.16816.F32.BF16 R36, R200.reuse, R22, R36 ;  /* 0x00000016c824723c */ /* 0x040fe20000041824 */
[----:B------:R-:W3:Y:S07]  /*2dd0*/  LDSM.16.M88.4 R20, [R60+0x3800] ;  /* 0x003800003c14783b */ /* 0x000eee0000000200 */
[C---:B----4-:R-:W-:Y:S08]  /*2de0*/  HMMA.16816.F32.BF16 R32, R200.reuse, R48, R32 ;  /* 0x00000030c820723c */ /* 0x050ff00000041820 */
        /* <DEDUP_REMOVED lines=29> */
[C---:B---3--:R-:W-:Y:S08]  /*2fc0*/  HMMA.16816.F32.BF16 R12, R220.reuse, R20, R12 ;  /* 0x00000014dc0c723c */ /* 0x048ff0000004180c */
[----:B------:R-:W-:Y:S01]  /*2fd0*/  HMMA.16816.F32.BF16 R44, R220, R22, R44 ;  /* 0x00000016dc2c723c */ /* 0x000fe2000004182c */
[----:B------:R-:W-:Y:S07]  /*2fe0*/  LDSM.16.M88.4 R20, [R251+0x15100] ;  /* 0x01510000fb14783b */ /* 0x000fee0000000200 */
[C---:B------:R-:W-:Y:S08]  /*2ff0*/  HMMA.16816.F32.BF16 R40, R216.reuse, R24, R40 ;  /* 0x00000018d828723c */ /* 0x040ff00000041828 */
[C---:B------:R-:W-:Y:S01]  /*3000*/  HMMA.16816.F32.BF16 R36, R216.reuse, R26, R36 ;  /* 0x0000001ad824723c */ /* 0x040fe20000041824 */
[----:B------:R-:W3:Y:S07]  /*3010*/  LDSM.16.M88.4 R24, [R251+0x14900] ;  /* 0x01490000fb18783b */ /* 0x000eee0000000200 */
[C---:B----4-:R-:W-:Y:S08]  /*3020*/  HMMA.16816.F32.BF16 R32, R216.reuse, R48, R32 ;  /* 0x00000030d820723c */ /* 0x050ff00000041820 */
[----:B------:R-:W-:Y:S01]  /*3030*/  HMMA.16816.F32.BF16 R28, R216, R50, R28 ;  /* 0x00000032d81c723c */ /* 0x000fe2000004181c */
[----:B------:R-:W4:Y:S07]  /*3040*/  LDSM.16.M88.4 R48, [R60+0x5800] ;  /* 0x005800003c30783b */ /* 0x000f2e0000000200 */
[C---:B------:R-:W-:Y:S08]  /*3050*/  HMMA.16816.F32.BF16 R12, R224.reuse, R56, R12 ;  /* 0x00000038e00c723c */ /* 0x040ff0000004180c */
[----:B------:R-:W-:Y:S08]  /*3060*/  HMMA.16816.F32.BF16 R44, R224, R58, R44 ;  /* 0x0000003ae02c723c */ /* 0x000ff0000004182c */
[C---:B-1----:R-:W-:Y:S08]  /*3070*/  HMMA.16816.F32.BF16 R40, R220.reuse, R8, R40 ;  /* 0x00000008dc28723c */ /* 0x042ff00000041828 */
[C---:B------:R-:W-:Y:S01]  /*3080*/  HMMA.16816.F32.BF16 R36, R220.reuse, R10, R36 ;  /* 0x0000000adc24723c */ /* 0x040fe20000041824 */
[----:B------:R-:W1:Y:S07]  /*3090*/  LDSM.16.M88.4 R8, [R245+0x4800] ;  /* 0x00480000f508783b */ /* 0x000e6e0000000200 */
[C---:B--2---:R-:W-:Y:S08]  /*30a0*/  HMMA.16816.F32.BF16 R32, R220.reuse, R16, R32 ;  /* 0x00000010dc20723c */ /* 0x044ff00000041820 */
[----:B------:R-:W-:Y:S01]  /*30b0*/  HMMA.16816.F32.BF16 R28, R220, R18, R28 ;  /* 0x00000012dc1c723c */ /* 0x000fe2000004181c */
[----:B------:R-:W2:Y:S07]  /*30c0*/  LDSM.16.M88.4 R16, [R251+0x15900] ;  /* 0x01590000fb10783b */ /* 0x000eae0000000200 */
[C---:B---3--:R-:W-:Y:S08]  /*30d0*/  HMMA.16816.F32.BF16 R12, R228.reuse, R24, R12 ;  /* 0x00000018e40c723c */ /* 0x048ff0000004180c */
[----:B------:R-:W-:Y:S08]  /*30e0*/  HMMA.16816.F32.BF16 R44, R228, R26, R44 ;  /* 0x0000001ae42c723c */ /* 0x000ff0000004182c */
[C---:B------:R-:W-:Y:S08]  /*30f0*/  HMMA.16816.F32.BF16 R40, R224.reuse, R52, R40 ;  /* 0x00000034e028723c */ /* 0x040ff00000041828 */
[C---:B------:R-:W-:Y:S08]  /*3100*/  HMMA.16816.F32.BF16 R36, R224.reuse, R54, R36 ;  /* 0x00000036e024723c */ /* 0x040ff00000041824 */
[C---:B----4-:R-:W-:Y:S01]  /*3110*/  HMMA.16816.F32.BF16 R52, R224.reuse, R48, R32 ;  /* 0x00000030e034723c */ /* 0x050fe20000041820 */
[----:B------:R-:W3:Y:S07]  /*3120*/  LDSM.16.M88.4 R32, [R245+0x5000] ;  /* 0x00500000f520783b */ /* 0x000eee0000000200 */
[----:B------:R-:W-:Y:S01]  /*3130*/  HMMA.16816.F32.BF16 R48, R224, R50, R28 ;  /* 0x00000032e030723c */ /* 0x000fe2000004181c */
[----:B------:R-:W4:Y:S01]  /*3140*/  LDSM.16.M88.4 R28, [R245+0x5800] ;  /* 0x00580000f51c783b */ /* 0x000f220000000200 */
[----:B------:R-:W-:-:S06]  /*3150*/  DEPBAR.LE SB0, 0x0 ;  /* 0x000080000000791a */ /* 0x000fcc0000000000 */
[C---:B-1----:R-:W-:Y:S08]  /*3160*/  HMMA.16816.F32.BF16 R12, R232.reuse, R8, R12 ;  /* 0x00000008e80c723c */ /* 0x042ff0000004180c */
[----:B------:R-:W-:Y:S08]  /*3170*/  HMMA.16816.F32.BF16 R44, R232, R10, R44 ;  /* 0x0000000ae82c723c */ /* 0x000ff0000004182c */
[C---:B------:R-:W-:Y:S08]  /*3180*/  HMMA.16816.F32.BF16 R40, R228.reuse, R20, R40 ;  /* 0x00000014e428723c */ /* 0x040ff00000041828 */
[----:B------:R-:W-:Y:S01]  /*3190*/  HMMA.16816.F32.BF16 R36, R228, R22, R36 ;  /* 0x00000016e424723c */ /* 0x000fe20000041824 */
[----:B------:R-:W-:-:S02]  /*31a0*/  FMUL.FTZ R0, R12, c[0x0][0x320] ;  /* 0x0000c8000c007a20 */ /* 0x000fc40000410000 */
[----:B------:R-:W-:Y:S02]  /*31b0*/  FMUL.FTZ R9, R14, c[0x0][0x320] ;  /* 0x0000c8000e097a20 */ /* 0x000fe40000410000 */
[----:B------:R-:W-:Y:S02]  /*31c0*/  FMUL.FTZ R15, R15, c[0x0][0x320] ;  /* 0x0000c8000f0f7a20 */ /* 0x000fe40000410000 */
[----:B------:R-:W-:Y:S01]  /*31d0*/  FMUL.FTZ R13, R13, c[0x0][0x320] ;  /* 0x0000c8000d0d7a20 */ /* 0x000fe20000410000 */
[C---:B--2---:R-:W-:Y:S01]  /*31e0*/  HMMA.16816.F32.BF16 R52, R228.reuse, R16, R52 ;  /* 0x00000010e434723c */ /* 0x044fe20000041834 */
[----:B------:R-:W1:Y:S06]  /*31f0*/  MUFU.TANH R0, R0 ;  /* 0x0000000000007308 */ /* 0x000e6c0000002400 */
[----:B------:R-:W-:Y:S01]  /*3200*/  FMUL.FTZ R17, R44, c[0x0][0x320] ;  /* 0x0000c8002c117a20 */ /* 0x000fe20000410000 */
[----:B------:R-:W-:Y:S01]  /*3210*/  HMMA.16816.F32.BF16 R48, R228, R18, R48 ;  /* 0x00000012e430723c */ /* 0x000fe20000041830 */
[----:B------:R-:W-:Y:S01]  /*3220*/  FMUL.FTZ R16, R45, c[0x0][0x320] ;  /* 0x0000c8002d107a20 */ /* 0x000fe20000410000 */
[----:B------:R2:W1:Y:S06]  /*3230*/  MUFU.TANH R18, R13 ;  /* 0x0000000d00127308 */ /* 0x00046c0000002400 */
[C---:B---3--:R-:W-:Y:S02]  /*3240*/  HMMA.16816.F32.BF16 R40, R232.reuse, R32, R40 ;  /* 0x00000020e828723c */ /* 0x048fe40000041828 */
[----:B------:R-:W3:Y:S06]  /*3250*/  MUFU.TANH R9, R9 ;  /* 0x0000000900097308 */ /* 0x000eec0000002400 */
[C---:B------:R-:W-:Y:S02]  /*3260*/  HMMA.16816.F32.BF16 R36, R232.reuse, R34, R36 ;  /* 0x00000022e824723c */ /* 0x040fe40000041824 */
[----:B------:R-:W1:Y:S06]  /*3270*/  MUFU.TANH R15, R15 ;  /* 0x0000000f000f7308 */ /* 0x000e6c0000002400 */
[C---:B----4-:R-:W-:Y:S02]  /*3280*/  HMMA.16816.F32.BF16 R52, R232.reuse, R28, R52 ;  /* 0x0000001ce834723c */ /* 0x050fe40000041834 */
[----:B------:R-:W4:Y:S06]  /*3290*/  MUFU.TANH R17, R17 ;  /* 0x0000001100117308 */ /* 0x000f2c0000002400 */
[----:B------:R-:W-:Y:S02]  /*32a0*/  HMMA.16816.F32.BF16 R48, R232, R30, R48 ;  /* 0x0000001ee830723c */ /* 0x000fe40000041830 */
[----:B------:R-:W1:Y:S01]  /*32b0*/  MUFU.TANH R16, R16 ;  /* 0x0000001000107308 */ /* 0x000e620000002400 */
[----:B------:R-:W-:Y:S06]  /*32c0*/  BAR.SYNC.DEFER_BLOCKING 0x0 ;  /* 0x0000000000007b1d */ /* 0x000fec0000010000 */
[----:B------:R-:W-:Y:S05]  /*32d0*/  @P0 BRA `(.L_x_390) ;  /* 0x000005e000000947 */ /* 0x000fea0003800000 */
[----:B--23--:R-:W2:Y:S01]  /*32e0*/  S2R R71, SR_TID.X ;  /* 0x0000000000477919 */ /* 0x00cea20000002100 */
[----:B------:R-:W-:-:S02]  /*32f0*/  IMAD.MOV.U32 R70, RZ, RZ, c[0x0][0x2b8] ;  /* 0x0000ae00ff467624 */ /* 0x000fc400078e00ff */
[----:B------:R-:W-:Y:S01]  /*3300*/  IMAD.U32 R8, RZ, RZ, UR10 ;  /* 0x0000000aff087e24 */ /* 0x000fe2000f8e00ff */
[----:B------:R-:W3:Y:S02]  /*3310*/  LDL R67, [R1+0x3c] ;  /* 0x00003c0001437983 */ /* 0x000ee40000100800 */
[----:B------:R-:W-:Y:S02]  /*3320*/  ISETP.NE.AND P1, PT, R70, 0x1, PT ;  /* 0x000000014600780c */ /* 0x000fe40003f25270 */
[----:B------:R4:W5:Y:S04]  /*3330*/  LDL R64, [R1+0x2c] ;  /* 0x00002c0001407983 */ /* 0x0009680000100800 */
[----:B------:R4:W5:Y:S04]  /*3340*/  LDL R65, [R1+0x18] ;  /* 0x0000180001417983 */ /* 0x0009680000100800 */
[----:B------:R4:W5:Y:S04]  /*3350*/  LDL R66, [R1+0x30] ;  /* 0x0000300001427983 */ /* 0x0009680000100800 */
[----:B------:R4:W5:Y:S01]  /*3360*/  LDL R60, [R1+0x1c] ;  /* 0x00001c00013c7983 */ /* 0x0009620000100800 */
[----:B--2---:R-:W-:-:S03]  /*3370*/  LEA.HI R68, R2, R71, RZ, 0x3 ;  /* 0x0000004702447211 */ /* 0x004fc600078f18ff */
[----:B------:R4:W5:Y:S01]  /*3380*/  LDL R61, [R1+0x10] ;  /* 0x00001000013d7983 */ /* 0x0009620000100800 */
[----:B------:R-:W-:Y:S02]  /*3390*/  LEA.HI R69, R2, R71, RZ, 0x3 ;  /* 0x0000004702457211 */ /* 0x000fe400078f18ff */
[----:B------:R-:W-:Y:S01]  /*33a0*/  LOP3.LUT R68, R68, 0xfffffff8, RZ, 0xc0, !PT ;  /* 0xfffffff844447812 */ /* 0x000fe200078ec0ff */
[----:B------:R4:W5:Y:S01]  /*33b0*/  LDL R62, [R1+0x28] ;  /* 0x00002800013e7983 */ /* 0x0009620000100800 */
[----:B------:R-:W-:-:S03]  /*33c0*/  SHF.R.S32.HI R69, RZ, 0x3, R69 ;  /* 0x00000003ff457819 */ /* 0x000fc60000011445 */
[----:B------:R-:W-:Y:S01]  /*33d0*/  IMAD.IADD R68, R71, 0x1, -R68 ;  /* 0x0000000147447824 */ /* 0x000fe200078e0a44 */
[----:B------:R4:W5:Y:S03]  /*33e0*/  LDL R63, [R1+0x14] ;  /* 0x00001400013f7983 */ /* 0x0009660000100800 */
[----:B------:R-:W-:-:S05]  /*33f0*/  IMAD R68, R68, 0x20, R69 ;  /* 0x0000002044447824 */ /* 0x000fca00078e0245 */
[----:B------:R-:W-:-:S04]  /*3400*/  IADD3 R8, R68, UR17, R8 ;  /* 0x0000001144087c10 */ /* 0x000fc8000fffe008 */
[----:B------:R-:W-:-:S05]  /*3410*/  IADD3 R8, R8, -0x30, RZ ;  /* 0xffffffd008087810 */ /* 0x000fca0007ffe0ff */
[----:B------:R-:W-:-:S04]  /*3420*/  @P1 IMAD.HI.U32 R11, R8, c[0x0][0x2bc], RZ ;  /* 0x0000af00080b1a27 */ /* 0x000fc800078e00ff */
[----:B------:R-:W-:Y:S01]  /*3430*/  IMAD.MOV.U32 R10, RZ, RZ, R8 ;  /* 0x000000ffff0a7224 */ /* 0x000fe200078e0008 */
[----:B------:R-:W-:-:S04]  /*3440*/  @P1 SHF.R.U32.HI R10, RZ, c[0x0][0x2c0], R11 ;  /* 0x0000b000ff0a1a19 */ /* 0x000fc8000001160b */
[----:B------:R-:W-:-:S04]  /*3450*/  @!P3 IADD3 R13, P0, R10, UR20, RZ ;  /* 0x000000140a0dbc10 */ /* 0x000fc8000ff1e0ff */
[----:B------:R-:W-:Y:S02]  /*3460*/  @!P3 LEA.HI.X.SX32 R11, R10, UR7, 0x1, P0 ;  /* 0x000000070a0bbc11 */ /* 0x000fe400080f0eff */
[----:B------:R-:W-:Y:S01]  /*3470*/  @!P3 LEA R12, P0, R13, c[0x0][0x2a0], 0x2 ;  /* 0x0000a8000d0cba11 */ /* 0x000fe200078010ff */
[----:B------:R-:W-:-:S03]  /*3480*/  IMAD.MOV.U32 R14, RZ, RZ, RZ ;  /* 0x000000ffff0e7224 */ /* 0x000fc600078e00ff */
[----:B------:R-:W-:-:S05]  /*3490*/  @!P3 LEA.HI.X R13, R13, c[0x0][0x2a4], R11, 0x2, P0 ;  /* 0x0000a9000d0dba11 */ /* 0x000fca00000f140b */
[----:B------:R2:W4:Y:S01]  /*34a0*/  @!P3 LDG.E R14, [R12.64] ;  /* 0x000000160c0eb981 */ /* 0x000522000c1e1900 */
[----:B------:R-:W-:-:S03]  /*34b0*/  IMAD.MOV R10, RZ, RZ, -R10 ;  /* 0x000000ffff0a7224 */ /* 0x000fc600078e0a0a */
[----:B------:R-:W1:Y:S01]  /*34c0*/  S2R R69, SR_TID.X ;  /* 0x0000000000457919 */ /* 0x000e620000002100 */
[----:B------:R-:W-:-:S05]  /*34d0*/  IMAD R19, R10, c[0x0][0x2b8], R8 ;  /* 0x0000ae000a137a24 */ /* 0x000fca00078e0208 */
[----:B------:R-:W-:-:S05]  /*34e0*/  SHF.R.S32.HI R8, RZ, 0x1f, R19 ;  /* 0x0000001fff087819 */ /* 0x000fca0000011413 */
[----:B------:R-:W-:-:S04]  /*34f0*/  IMAD R8, R8, c[0x0][0x1e0], RZ ;  /* 0x0000780008087a24 */ /* 0x000fc800078e02ff */
[C---:B------:R-:W-:Y:S02]  /*3500*/  IMAD R8, R19.reuse, c[0x0][0x1e4], R8 ;  /* 0x0000790013087a24 */ /* 0x040fe400078e0208 */
[----:B--2---:R-:W-:-:S04]  /*3510*/  IMAD.WIDE.U32 R12, R19, c[0x0][0x1e0], RZ ;  /* 0x00007800130c7a25 */ /* 0x004fc800078e00ff */
[----:B------:R-:W-:Y:S01]  /*3520*/  IMAD.IADD R13, R13, 0x1, R8 ;  /* 0x000000010d0d7824 */ /* 0x000fe200078e0208 */
[----:B------:R-:W-:Y:S01]  /*3530*/  STL [R1+0xc], R19 ;  /* 0x00000c1301007387 */ /* 0x000fe20000100800 */
[----:B------:R-:W-:Y:S01]  /*3540*/  BSSY B0, `(.L_x_391) ;  /* 0x0000024000007945 */ /* 0x000fe20003800000 */
[----:B---3--:R-:W-:Y:S01]  /*3550*/  IMAD.MOV.U32 R68, RZ, RZ, R67 ;  /* 0x000000ffff447224 */ /* 0x008fe200078e0043 */
[----:B-1----:R-:W-:-:S04]  /*3560*/  LEA.HI R67, R2, R69, RZ, 0x3 ;  /* 0x0000004502437211 */ /* 0x002fc800078f18ff */
[----:B------:R-:W-:-:S05]  /*3570*/  LOP3.LUT R67, R67, 0xfffffff8, RZ, 0xc0, !PT ;  /* 0xfffffff843437812 */ /* 0x000fca00078ec0ff */
[----:B------:R-:W-:-:S04]  /*3580*/  IMAD.IADD R67, R69, 0x1, -R67 ;  /* 0x0000000145437824 */ /* 0x000fc800078e0a43 */
[----:B------:R-:W-:-:S05]  /*3590*/  IMAD.SHL.U32 R67, R67, 0x8, RZ ;  /* 0x0000000843437824 */ /* 0x000fca00078e00ff */
[----:B------:R-:W-:Y:S02]  /*35a0*/  ISETP.GE.AND P1, PT, R67, c[0x0][0x1d4], PT ;  /* 0x0000750043007a0c */ /* 0x000fe40003f26270 */
[----:B----4-:R-:W-:Y:S01]  /*35b0*/  SHF.R.S32.HI R10, RZ, 0x1f, R14 ;  /* 0x0000001fff0a7819 */ /* 0x010fe2000001140e */
[----:B------:R-:W-:-:S04]  /*35c0*/  IMAD.WIDE.U32 R12, R14, c[0x0][0x1f0], R12 ;  /* 0x00007c000e0c7a25 */ /* 0x000fc800078e000c */
[----:B------:R-:W-:Y:S01]  /*35d0*/  IMAD R10, R10, c[0x0][0x1f0], RZ ;  /* 0x00007c000a0a7a24 */ /* 0x000fe200078e02ff */
[----:B------:R1:W-:Y:S03]  /*35e0*/  STL [R1+0x8], R14 ;  /* 0x0000080e01007387 */ /* 0x0003e60000100800 */
[----:B------:R-:W-:Y:S01]  /*35f0*/  IMAD R10, R14, c[0x0][0x1f4], R10 ;  /* 0x00007d000e0a7a24 */ /* 0x000fe200078e020a */
[----:B------:R-:W-:-:S04]  /*3600*/  IADD3 R8, P0, R12, UR18, RZ ;  /* 0x000000120c087c10 */ /* 0x000fc8000ff1e0ff */
[----:B------:R-:W-:Y:S02]  /*3610*/  IADD3.X R12, R13, UR6, R10, P0, !PT ;  /* 0x000000060d0c7c10 */ /* 0x000fe400087fe40a */
[----:B------:R-:W-:-:S04]  /*3620*/  LEA R10, P0, R8, c[0x0][0x1c8], 0x1 ;  /* 0x00007200080a7a11 */ /* 0x000fc800078008ff */
[----:B------:R-:W-:Y:S02]  /*3630*/  LEA.HI.X R8, R8, c[0x0][0x1cc], R12, 0x1, P0 ;  /* 0x0000730008087a11 */ /* 0x000fe400000f0c0c */
[----:B-1----:R-:W-:-:S04]  /*3640*/  LEA.HI R14, R2, R69, RZ, 0x3 ;  /* 0x00000045020e7211 */ /* 0x002fc800078f18ff */
[----:B------:R-:W-:-:S04]  /*3650*/  SHF.R.S32.HI R14, RZ, 0x3, R14 ;  /* 0x00000003ff0e7819 */ /* 0x000fc8000001140e */
[----:B------:R-:W-:-:S04]  /*3660*/  IADD3 R13, -R14, 0x30, RZ ;  /* 0x000000300e0d7810 */ /* 0x000fc80007ffe1ff */
[----:B------:R-:W-:Y:S01]  /*3670*/  ISETP.GE.AND P0, PT, R13, 0x1, PT ;  /* 0x000000010d00780c */ /* 0x000fe20003f06270 */
[----:B------:R1:W2:Y:S04]  /*3680*/  SHFL.IDX PT, R11, R10, RZ, 0x181f ;  /* 0x00181fff0a0b7589 */ /* 0x0002a800000e0000 */
[----:B------:R1:W3:Y:S08]  /*3690*/  SHFL.IDX PT, R12, R8, RZ, 0x181f ;  /* 0x00181fff080c7589 */ /* 0x0002f000000e0000 */
[----:B------:R-:W-:Y:S05]  /*36a0*/  @!P0 BRA `(.L_x_392) ;  /* 0x000000d000008947 */ /* 0x000fea0003800000 */
[----:B--2---:R-:W-:-:S04]  /*36b0*/  LEA R24, P0, R67, R11, 0x1 ;  /* 0x0000000b43187211 */ /* 0x004fc800078008ff */
[----:B---3--:R-:W-:Y:S02]  /*36c0*/  LEA.HI.X R25, R67, R12, R68, 0x1, P0 ;  /* 0x0000000c43197211 */ /* 0x008fe400000f0c44 */
[----:B-----5:R-:W-:-:S03]  /*36d0*/  LEA R22, P0, R65, R11, 0x1 ;  /* 0x0000000b41167211 */ /* 0x020fc600078008ff */
[----:B------:R-:W-:Y:S01]  /*36e0*/  @!PT LDS RZ, [RZ] ;  /* 0x00000000fffff984 */ /* 0x000fe20000000800 */
[----:B------:R2:W-:Y:S01]  /*36f0*/  LDGSTS.E.BYPASS.LTC128B.128 [R60+0x10100], [R24.64], !P1 ;  /* 0x10100000183c7fae */ /* 0x0005e2000c901d56 */
[----:B------:R-:W-:Y:S02]  /*3700*/  LEA.HI.X R23, R65, R12, R66, 0x1, P0 ;  /* 0x0000000c41177211 */ /* 0x000fe400000f0c42 */
[----:B------:R-:W-:-:S03]  /*3710*/  LEA R20, P0, R63, R11, 0x1 ;  /* 0x0000000b3f147211 */ /* 0x000fc600078008ff */
[----:B------:R2:W-:Y:S01]  /*3720*/  LDGSTS.E.BYPASS.LTC128B.128 [R60+0x11900], [R22.64], !P6 ;  /* 0x11900000163c7fae */ /* 0x0005e2000f101d56 */
[----:B------:R-:W-:Y:S02]  /*3730*/  LEA.HI.X R21, R63, R12, R64, 0x1, P0 ;  /* 0x0000000c3f157211 */ /* 0x000fe400000f0c40 */
[----:B------:R-:W-:-:S03]  /*3740*/  LEA R26, P0, R61, R11, 0x1 ;  /* 0x0000000b3d1a7211 */ /* 0x000fc600078008ff */
[----:B------:R2:W-:Y:S01]  /*3750*/  LDGSTS.E.BYPASS.LTC128B.128 [R60+0x13100], [R20.64], !P5 ;  /* 0x13100000143c7fae */ /* 0x0005e2000e901d56 */
[----:B------:R-:W-:-:S05]  /*3760*/  LEA.HI.X R27, R61, R12, R62, 0x1, P0 ;  /* 0x0000000c3d1b7211 */ /* 0x000fca00000f0c3e */
[----:B------:R2:W-:Y:S04]  /*3770*/  LDGSTS.E.BYPASS.LTC128B.128 [R60+0x14900], [R26.64], !P4 ;  /* 0x149000001a3c7fae */ /* 0x0005e8000e101d56 */
.L_x_392:
[----:B------:R-:W-:Y:S05]  /*3780*/  BSYNC B0 ;  /* 0x0000000000007941 */ /* 0x000fea0003800000 */
.L_x_391:
[----:B------:R-:W-:Y:S01]  /*3790*/  ISETP.GE.AND P0, PT, R13, 0x21, PT ;  /* 0x000000210d00780c */ /* 0x000fe20003f06270 */
[----:B-1----:R-:W1:Y:S01]  /*37a0*/  SHFL.IDX PT, R8, R8, 0x1, 0x181f ;  /* 0x00381f0008087f89 */ /* 0x002e6200000e0000 */
[----:B------:R-:W-:Y:S03]  /*37b0*/  BSSY B0, `(.L_x_390) ;  /* 0x0000010000007945 */ /* 0x000fe60003800000 */
[----:B------:R-:W4:Y:S08]  /*37c0*/  SHFL.IDX PT, R10, R10, 0x1, 0x181f ;  /* 0x00381f000a0a7f89 */ /* 0x000f3000000e0000 */
[----:B------:R-:W-:Y:S05]  /*37d0*/  @!P0 BRA `(.L_x_393) ;  /* 0x000000d000008947 */ /* 0x000fea0003800000 */
[----:B--2-4-:R-:W-:-:S04]  /*37e0*/  LEA R22, P0, R67, R10, 0x1 ;  /* 0x0000000a43167211 */ /* 0x014fc800078008ff */
[----:B-1----:R-:W-:Y:S02]  /*37f0*/  LEA.HI.X R23, R67, R8, R68, 0x1, P0 ;  /* 0x0000000843177211 */ /* 0x002fe400000f0c44 */
[----:B-----5:R-:W-:-:S03]  /*3800*/  LEA R20, P0, R65, R10, 0x1 ;  /* 0x0000000a41147211 */ /* 0x020fc600078008ff */
[----:B------:R-:W-:Y:S01]  /*3810*/  @!PT LDS RZ, [RZ] ;  /* 0x00000000fffff984 */ /* 0x000fe20000000800 */
[----:B------:R1:W-:Y:S01]  /*3820*/  LDGSTS.E.BYPASS.LTC128B.128 [R60+0x11100], [R22.64], !P1 ;  /* 0x11100000163c7fae */ /* 0x0003e2000c901d56 */
[----:B------:R-:W-:Y:S02]  /*3830*/  LEA.HI.X R21, R65, R8, R66, 0x1, P0 ;  /* 0x0000000841157211 */ /* 0x000fe400000f0c42 */
[----:B---3--:R-:W-:-:S03]  /*3840*/  LEA R12, P0, R63, R10, 0x1 ;  /* 0x0000000a3f0c7211 */ /* 0x008fc600078008ff */
[----:B------:R1:W-:Y:S01]  /*3850*/  LDGSTS.E.BYPASS.LTC128B.128 [R60+0x12900], [R20.64], !P6 ;  /* 0x12900000143c7fae */ /* 0x0003e2000f101d56 */
[----:B------:R-:W-:Y:S02]  /*3860*/  LEA.HI.X R13, R63, R8, R64, 0x1, P0 ;  /* 0x000000083f0d7211 */ /* 0x000fe400000f0c40 */
[----:B------:R-:W-:-:S03]  /*3870*/  LEA R10, P0, R61, R10, 0x1 ;  /* 0x0000000a3d0a7211 */ /* 0x000fc600078008ff */
[----:B------:R1:W-:Y:S01]  /*3880*/  LDGSTS.E.BYPASS.LTC128B.128 [R60+0x14100], [R12.64], !P5 ;  /* 0x141000000c3c7fae */ /* 0x0003e2000e901d56 */
[----:B------:R-:W-:-:S05]  /*3890*/  LEA.HI.X R11, R61, R8, R62, 0x1, P0 ;  /* 0x000000083d0b7211 */ /* 0x000fca00000f0c3e */
[----:B------:R1:W-:Y:S04]  /*38a0*/  LDGSTS.E.BYPASS.LTC128B.128 [R60+0x15900], [R10.64], !P4 ;  /* 0x159000000a3c7fae */ /* 0x0003e8000e101d56 */
.L_x_393:
[----:B------:R-:W-:Y:S05]  /*38b0*/  BSYNC B0 ;  /* 0x0000000000007941 */ /* 0x000fea0003800000 */
.L_x_390:
[----:B-123--:R-:W1:Y:S01]  /*38c0*/  S2R R12, SR_TID.X ;  /* 0x00000000000c7919 */ /* 0x00ee620000002100 */
[----:B------:R-:W-:Y:S01]  /*38d0*/  LOP3.LUT R7, R7, 0xffffffe0, RZ, 0xc0, !PT ;  /* 0xffffffe007077812 */ /* 0x000fe200078ec0ff */
[----:B------:R-:W-:Y:S01]  /*38e0*/  UISETP.NE.AND UP0, UPT, UR13, URZ, UPT ;  /* 0x0000003f0d00728c */ /* 0x000fe2000bf05270 */
[----:B------:R-:W-:Y:S01]  /*38f0*/  SHF.R.S32.HI R11, RZ, 0x1f, R6 ;  /* 0x0000001fff0b7819 */ /* 0x000fe20000011406 */
[----:B------:R-:W-:Y:S01]  /*3900*/  IMAD.U32 R13, RZ, RZ, UR28 ;  /* 0x0000001cff0d7e24 */ /* 0x000fe2000f8e00ff */
[----:B------:R-:W-:Y:S01]  /*3910*/  ULDC UR17, c[0x0][0x324] ;  /* 0x0000c90000117ab9 */ /* 0x000fe20000000800 */
[----:B------:R-:W-:Y:S01]  /*3920*/  FMUL.FTZ R14, R40, c[0x0][0x320] ;  /* 0x0000c800280e7a20 */ /* 0x000fe20000410000 */
[----:B------:R-:W-:Y:S01]  /*3930*/  LEA.HI R11, R11, R6, RZ, 0x3 ;  /* 0x000000060b0b7211 */ /* 0x000fe200078f18ff */
[----:B------:R-:W-:Y:S01]  /*3940*/  FMUL.FTZ R52, R52, c[0x0][0x320] ;  /* 0x0000c80034347a20 */ /* 0x000fe20000410000 */
[----:B------:R-:W-:Y:S01]  /*3950*/  PLOP3.LUT P0, PT, PT, PT, UP0, 0x80, 0x0 ;  /* 0x000000000000781c */ /* 0x000fe20003f0f008 */
[----:B------:R-:W-:Y:S01]  /*3960*/  FMUL.FTZ R53, R53, c[0x0][0x320] ;  /* 0x0000c80035357a20 */ /* 0x000fe20000410000 */
[----:B------:R-:W-:Y:S01]  /*3970*/  LOP3.LUT R11, R11, 0xffffff8, RZ, 0xc0, !PT ;  /* 0x0ffffff80b0b7812 */ /* 0x000fe200078ec0ff */
[----:B------:R-:W-:Y:S01]  /*3980*/  FMUL.FTZ R48, R48, c[0x0][0x320] ;  /* 0x0000c80030307a20 */ /* 0x000fe20000410000 */
[----:B------:R2:W3:Y:S01]  /*3990*/  MUFU.TANH R127, R52 ;  /* 0x00000034007f7308 */ /* 0x0004e20000002400 */
[----:B------:R-:W-:Y:S01]  /*39a0*/  FMUL.FTZ R49, R49, c[0x0][0x320] ;  /* 0x0000c80031317a20 */ /* 0x000fe20000410000 */
[----:B------:R-:W-:Y:S01]  /*39b0*/  ULDC UR5, c[0x0][0x2ac] ;  /* 0x0000ab0000057ab9 */ /* 0x000fe20000000800 */
[----:B------:R-:W-:Y:S01]  /*39c0*/  IMAD.IADD R11, R6, 0x1, -R11 ;  /* 0x00000001060b7824 */ /* 0x000fe200078e0a0b */
[----:B------:R-:W-:Y:S01]  /*39d0*/  ULDC UR4, c[0x0][0x1d0] ;  /* 0x0000740000047ab9 */ /* 0x000fe20000000800 */
[----:B------:R-:W0:Y:S01]  /*39e0*/  LDGDEPBAR ;  /* 0x00000000000079af */ /* 0x000e220000000000 */
[----:B------:R-:W-:-:S02]  /*39f0*/  ULOP3.LUT UR17, URZ, UR17, URZ, 0x33, !UPT ;  /* 0x000000113f117292 */ /* 0x000fc4000f8e333f */
[----:B------:R2:W4:Y:S01]  /*3a00*/  MUFU.TANH R126, R53 ;  /* 0x00000035007e7308 */ /* 0x0005220000002400 */
[----:B------:R-:W-:Y:S01]  /*3a10*/  UIMAD UR4, UR5, UR4, UR27 ;  /* 0x00000004050472a4 */ /* 0x000fe2000f8e021b */
[----:B-1----:R-:W-:Y:S01]  /*3a20*/  LEA.HI R8, R2, R12, RZ, 0x2 ;  /* 0x0000000c02087211 */ /* 0x002fe200078f10ff */
[----:B------:R-:W-:-:S03]  /*3a30*/  IMAD.IADD R7, R12, 0x1, -R7 ;  /* 0x000000010c077824 */ /* 0x000fc600078e0a07 */
[----:B------:R-:W-:Y:S02]  /*3a40*/  LOP3.LUT R8, R8, 0xfffffffc, RZ, 0xc0, !PT ;  /* 0xfffffffc08087812 */ /* 0x000fe400078ec0ff */
[----:B------:R2:W1:Y:S01]  /*3a50*/  MUFU.TANH R125, R48 ;  /* 0x00000030007d7308 */ /* 0x0004620000002400 */
[----:B----4-:R-:W-:Y:S02]  /*3a60*/  SHF.R.S32.HI R10, RZ, 0x1f, R7 ;  /* 0x0000001fff0a7819 */ /* 0x010fe40000011407 */
[----:B------:R-:W-:Y:S02]  /*3a70*/  IMAD.IADD R8, R12, 0x1, -R8 ;  /* 0x000000010c087824 */ /* 0x000fe400078e0a08 */
[----:B------:R-:W-:-:S03]  /*3a80*/  LEA.HI R10, R10, R7, RZ, 0x2 ;  /* 0x000000070a0a7211 */ /* 0x000fc600078f10ff */
[----:B------:R2:W4:Y:S01]  /*3a90*/  MUFU.TANH R124, R49 ;  /* 0x00000031007c7308 */ /* 0x0005220000002400 */
[----:B------:R-:W-:Y:S02]  /*3aa0*/  LEA.HI R2, R8, R8, RZ, 0x1 ;  /* 0x0000000808027211 */ /* 0x000fe400078f08ff */
[----:B------:R-:W-:Y:S02]  /*3ab0*/  LEA.HI.SX32 R6, R10, UR26, 0x1e ;  /* 0x0000001a0a067c11 */ /* 0x000fe4000f8ff2ff */
[----:B------:R-:W-:Y:S02]  /*3ac0*/  LOP3.LUT R2, R2, 0x1ffffffe, RZ, 0xc0, !PT ;  /* 0x1ffffffe02027812 */ /* 0x000fe400078ec0ff */
[----:B------:R-:W-:Y:S01]  /*3ad0*/  LOP3.LUT R10, R10, 0x7ffffffc, RZ, 0xc0, !PT ;  /* 0x7ffffffc0a0a7812 */ /* 0x000fe200078ec0ff */
[----:B------:R-:W-:Y:S01]  /*3ae0*/  IMAD R6, R11, 0x10, R6 ;  /* 0x000000100b067824 */ /* 0x000fe200078e0206 */
[----:B------:R-:W1:Y:S01]  /*3af0*/  MUFU.TANH R14, R14 ;  /* 0x0000000e000e7308 */ /* 0x000e620000002400 */
[----:B------:R-:W-:-:S02]  /*3b00*/  IMAD.IADD R2, R8, 0x1, -R2 ;  /* 0x0000000108027824 */ /* 0x000fc400078e0a02 */
[----:B------:R-:W-:Y:S02]  /*3b10*/  IMAD.IADD R7, R7, 0x1, -R10 ;  /* 0x0000000107077824 */ /* 0x000fe400078e0a0a */
[----:B------:R-:W-:Y:S02]  /*3b20*/  IMAD R12, R2, 0x8, R6 ;  /* 0x00000008020c7824 */ /* 0x000fe400078e0206 */
[----:B------:R-:W-:Y:S02]  /*3b30*/  IMAD.SHL.U32 R20, R7, 0x2, RZ ;  /* 0x0000000207147824 */ /* 0x000fe400078e00ff */
[----:B------:R-:W-:Y:S01]  /*3b40*/  @P0 IMAD.HI.U32 R6, R12, c[0x0][0x2c8], RZ ;  /* 0x0000b2000c060a27 */ /* 0x000fe200078e00ff */
[----:B------:R-:W-:Y:S01]  /*3b50*/  PLOP3.LUT P0, PT, PT, PT, UP0, 0x80, 0x0 ;  /* 0x000000000000781c */ /* 0x000fe20003f0f008 */
[----:B------:R-:W-:Y:S01]  /*3b60*/  UISETP.NE.AND UP0, UPT, UR12, URZ, UPT ;  /* 0x0000003f0c00728c */ /* 0x000fe2000bf05270 */
[----:B------:R1:W-:Y:S01]  /*3b70*/  STL [R1+0x34], R12 ;  /* 0x0000340c01007387 */ /* 0x0003e20000100800 */
[----:B------:R-:W-:Y:S01]  /*3b80*/  IMAD.MOV.U32 R2, RZ, RZ, R12 ;  /* 0x000000ffff027224 */ /* 0x000fe200078e000c */
[----:B------:R-:W-:Y:S01]  /*3b90*/  IADD3 R13, -R20, 0x1, R13 ;  /* 0x00000001140d7810 */ /* 0x000fe20007ffe10d */
[----:B------:R-:W-:Y:S01]  /*3ba0*/  FMUL.FTZ R11, R36, c[0x0][0x320] ;  /* 0x0000c800240b7a20 */ /* 0x000fe20000410000 */
[C---:B------:R-:W-:Y:S01]  /*3bb0*/  IADD3 R10, -R20.reuse, UR4, RZ ;  /* 0x00000004140a7c10 */ /* 0x040fe2000fffe1ff */
[----:B------:R-:W-:Y:S01]  /*3bc0*/  FMUL.FTZ R8, R37, c[0x0][0x320] ;  /* 0x0000c80025087a20 */ /* 0x000fe20000410000 */
[----:B------:R-:W-:Y:S01]  /*3bd0*/  IADD3 R13, R13, -c[0x0][0x168], RZ ;  /* 0x80005a000d0d7a10 */ /* 0x000fe20007ffe0ff */
[----:B------:R-:W-:Y:S01]  /*3be0*/  STL [R1+0x38], R20 ;  /* 0x0000381401007387 */ /* 0x000fe20000100800 */
[----:B------:R-:W-:Y:S01]  /*3bf0*/  IADD3 R7, -R20, UR27, RZ ;  /* 0x0000001b14077c10 */ /* 0x000fe2000fffe1ff */
[----:B------:R-:W1:Y:S02]  /*3c00*/  MUFU.TANH R11, R11 ;  /* 0x0000000b000b7308 */ /* 0x000e640000002400 */
[----:B------:R-:W-:-:S02]  /*3c10*/  @P0 SHF.R.U32.HI R2, RZ, c[0x0][0x2cc], R6 ;  /* 0x0000b300ff020a19 */ /* 0x000fc40000011606 */
[----:B------:R-:W-:Y:S02]  /*3c20*/  PLOP3.LUT P0, PT, PT, PT, UP0, 0x40, 0x0 ;  /* 0x000000000000781c */ /* 0x000fe40003f0e808 */
[C---:B------:R-:W-:Y:S01]  /*3c30*/  IADD3 R6, R13.reuse, c[0x0][0x328], RZ ;  /* 0x0000ca000d067a10 */ /* 0x040fe20007ffe0ff */
[----:B------:R-:W2:Y:S01]  /*3c40*/  SHFL.IDX PT, R19, R2, RZ, 0x1c1f ;  /* 0x001c1fff02137589 */ /* 0x000ea200000e0000 */
[----:B------:R-:W2:Y:S01]  /*3c50*/  MUFU.TANH R8, R8 ;  /* 0x0000000800087308 */ /* 0x000ea20000002400 */
[----:B------:R-:W-:Y:S01]  /*3c60*/  IADD3 R13, R13, UR17, RZ ;  /* 0x000000110d0d7c10 */ /* 0x000fe2000fffe0ff */
[----:B-1----:R-:W-:-:S06]  /*3c70*/  FMUL.FTZ R12, R41, c[0x0][0x320] ;  /* 0x0000c800290c7a20 */ /* 0x002fcc0000410000 */
[----:B------:R-:W1:Y:S01]  /*3c80*/  MUFU.TANH R12, R12 ;  /* 0x0000000c000c7308 */ /* 0x000e620000002400 */
[--C-:B--2---:R-:W-:Y:S02]  /*3c90*/  IMAD.IADD R21, R6, 0x1, R19.reuse ;  /* 0x0000000106157824 */ /* 0x104fe400078e0213 */
[----:B------:R-:W-:-:S03]  /*3ca0*/  IMAD.IADD R20, R13, 0x1, R19 ;  /* 0x000000010d147824 */ /* 0x000fc600078e0213 */
[----:B------:R-:W-:Y:S01]  /*3cb0*/  IMNMX R21, R21, R10, PT ;  /* 0x0000000a15157217 */ /* 0x000fe20003800200 */
[----:B------:R-:W-:Y:S05]  /*3cc0*/  @P0 BRA `(.L_x_394) ;  /* 0x0000015000000947 */ /* 0x000fea0003800000 */
[----:B---34-:R-:W-:Y:S01]  /*3cd0*/  IMAD.U32 R22, RZ, RZ, UR9 ;  /* 0x00000009ff167e24 */ /* 0x018fe2000f8e00ff */
[----:B------:R-:W-:Y:S04]  /*3ce0*/  BSSY B0, `(.L_x_395) ;  /* 0x000000f000007945 */ /* 0x000fe80003800000 */
[----:B------:R-:W-:-:S04]  /*3cf0*/  IADD3 R22, R22, -c[0x0][0x168], R19 ;  /* 0x80005a0016167a10 */ /* 0x000fc80007ffe013 */
[----:B------:R-:W-:-:S13]  /*3d00*/  ISETP.GT.AND P0, PT, R22, -0x1, PT ;  /* 0xffffffff1600780c */ /* 0x000fda0003f04270 */
[----:B------:R-:W-:Y:S05]  /*3d10*/  @P0 BRA `(.L_x_396) ;  /* 0x0000007000000947 */ /* 0x000fea0003800000 */
[----:B------:R-:W-:Y:S01]  /*3d20*/  IMAD.MOV.U32 R19, RZ, RZ, c[0x0][0x32c] ;  /* 0x0000cb00ff137624 */ /* 0x000fe200078e00ff */
[----:B------:R-:W-:-:S04]  /*3d30*/  LOP3.LUT R22, RZ, R22, RZ, 0x33, !PT ;  /* 0x00000016ff167212 */ /* 0x000fc800078e33ff */
[----:B------:R-:W-:-:S13]  /*3d40*/  ISETP.NE.AND P0, PT, R19, 0x1, PT ;  /* 0x000000011300780c */ /* 0x000fda0003f05270 */
[----:B------:R-:W-:-:S05]  /*3d50*/  @P0 IMAD.HI.U32 R19, R22, c[0x0][0x330], RZ ;  /* 0x0000cc0016130a27 */ /* 0x000fca00078e00ff */
[----:B------:R-:W-:-:S04]  /*3d60*/  @P0 SHF.R.U32.HI R22, RZ, c[0x0][0x334], R19 ;  /* 0x0000cd00ff160a19 */ /* 0x000fc80000011613 */
[----:B------:R-:W-:Y:S01]  /*3d70*/  LOP3.LUT R22, RZ, R22, RZ, 0x33, !PT ;  /* 0x00000016ff167212 */ /* 0x000fe200078e33ff */
[----:B------:R-:W-:Y:S05]  /*3d80*/  BRA `(.L_x_397) ;  /* 0x0000004000007947 */ /* 0x000fea0003800000 */
.L_x_396:
[----:B------:R-:W-:-:S04]  /*3d90*/  MOV R19, c[0x0][0x32c] ;  /* 0x0000cb0000137a02 */ /* 0x000fc80000000f00 */
[----:B------:R-:W-:-:S13]  /*3da0*/  ISETP.NE.AND P0, PT, R19, 0x1, PT ;  /* 0x000000011300780c */ /* 0x000fda0003f05270 */
[----:B------:R-:W-:-:S05]  /*3db0*/  @P0 IMAD.HI.U32 R19, R22, c[0x0][0x330], RZ ;  /* 0x0000cc0016130a27 */ /* 0x000fca00078e00ff */
[----:B------:R-:W-:Y:S02]  /*3dc0*/  @P0 SHF.R.U32.HI R22, RZ, c[0x0][0x334], R19 ;  /* 0x0000cd00ff160a19 */ /* 0x000fe40000011613 */
.L_x_397:
[----:B------:R-:W-:Y:S05]  /*3dd0*/  BSYNC B0 ;  /* 0x0000000000007941 */ /* 0x000fea0003800000 */
.L_x_395:
[----:B------:R-:W-:-:S05]  /*3de0*/  IMAD R22, R22, c[0x0][0x32c], R7 ;  /* 0x0000cb0016167a24 */ /* 0x000fca00078e0207 */
[----:B------:R-:W-:Y:S02]  /*3df0*/  IADD3 R19, R22, c[0x0][0x32c], RZ ;  /* 0x0000cb0016137a10 */ /* 0x000fe40007ffe0ff */
[----:B------:R-:W-:Y:S02]  /*3e00*/  IMNMX R20, R20, R22, !PT ;  /* 0x0000001614147217 */ /* 0x000fe40007800200 */
[----:B------:R-:W-:Y:S02]  /*3e10*/  IMNMX R21, R21, R19, PT ;  /* 0x0000001315157217 */ /* 0x000fe40003800200 */
.L_x_394:
[----:B---34-:R-:W-:Y:S01]  /*3e20*/  UISETP.GE.AND UP0, UPT, UR27, 0x1, UPT ;  /* 0x000000011b00788c */ /* 0x018fe2000bf06270 */
[----:B------:R-:W-:Y:S01]  /*3e30*/  FMUL.FTZ R22, R42, c[0x0][0x320] ;  /* 0x0000c8002a167a20 */ /* 0x000fe20000410000 */
[----:B------:R-:W-:Y:S01]  /*3e40*/  UISETP.GE.AND UP6, UPT, UR27, 0x12, UPT ;  /* 0x000000121b00788c */ /* 0x000fe2000bfc6270 */
[----:B------:R-:W-:Y:S01]  /*3e50*/  FMUL.FTZ R24, R46, c[0x0][0x320] ;  /* 0x0000c8002e187a20 */ /* 0x000fe20000410000 */
[----:B------:R-:W-:Y:S01]  /*3e60*/  UP2UR UR30, UPR, URZ, 0x1 ;  /* 0x000000013f1e7883 */ /* 0x000fe20008000000 */
[----:B------:R-:W-:Y:S01]  /*3e70*/  FMUL.FTZ R55, R55, c[0x0][0x320] ;  /* 0x0000c80037377a20 */ /* 0x000fe20000410000 */
[----:B------:R-:W-:Y:S01]  /*3e80*/  PLOP3.LUT P0, PT, PT, PT, UP0, 0x40, 0x0 ;  /* 0x000000000000781c */ /* 0x000fe20003f0e808 */
[----:B------:R-:W-:Y:S01]  /*3e90*/  UISETP.GE.AND UP0, UPT, UR27, 0x2, UPT ;  /* 0x000000021b00788c */ /* 0x000fe2000bf06270 */
[----:B------:R-:W-:Y:S01]  /*3ea0*/  FMUL.FTZ R50, R50, c[0x0][0x320] ;  /* 0x0000c80032327a20 */ /* 0x000fe20000410000 */
[----:B------:R-:W-:Y:S01]  /*3eb0*/  UISETP.GE.AND UP5, UPT, UR27, 0x19, UPT ;  /* 0x000000191b00788c */ /* 0x000fe2000bfa6270 */
[----:B------:R-:W-:Y:S01]  /*3ec0*/  ISETP.GT.AND P0, PT, R20, RZ, P0 ;  /* 0x000000ff1400720c */ /* 0x000fe20000704270 */
[----:B------:R-:W-:Y:S01]  /*3ed0*/  UP2UR UR29, UPR, URZ, 0x1 ;  /* 0x000000013f1d7883 */ /* 0x000fe20008000000 */
[----:B------:R-:W-:Y:S01]  /*3ee0*/  FMUL.FTZ R51, R51, c[0x0][0x320] ;  /* 0x0000c80033337a20 */ /* 0x000fe20000410000 */
[----:B------:R-:W-:Y:S01]  /*3ef0*/  UISETP.GE.AND UP4, UPT, UR27, 0x1a, UPT ;  /* 0x0000001a1b00788c */ /* 0x000fe2000bf86270 */
[----:B------:R-:W-:Y:S01]  /*3f00*/  ISETP.LT.OR P0, PT, R21, 0x1, P0 ;  /* 0x000000011500780c */ /* 0x000fe20000701670 */
[----:B------:R-:W-:Y:S01]  /*3f10*/  UISETP.GE.AND UP3, UPT, UR27, 0x21, UPT ;  /* 0x000000211b00788c */ /* 0x000fe2000bf66270 */
[----:B------:R-:W-:Y:S01]  /*3f20*/  FMUL.FTZ R43, R43, c[0x0][0x320] ;  /* 0x0000c8002b2b7a20 */ /* 0x000fe20000410000 */
[----:B------:R-:W-:Y:S01]  /*3f30*/  UISETP.GE.AND UP2, UPT, UR27, 0x22, UPT ;  /* 0x000000221b00788c */ /* 0x000fe2000bf46270 */
[----:B------:R-:W-:Y:S01]  /*3f40*/  FSEL R19, R0, -INF , !P0 ;  /* 0xff80000000137808 */ /* 0x000fe20004000000 */
[----:B------:R-:W-:Y:S01]  /*3f50*/  UISETP.GE.AND UP1, UPT, UR27, 0x29, UPT ;  /* 0x000000291b00788c */ /* 0x000fe2000bf26270 */
[----:B------:R-:W-:Y:S01]  /*3f60*/  PLOP3.LUT P0, PT, PT, PT, UP0, 0x40, 0x0 ;  /* 0x000000000000781c */ /* 0x000fe20003f0e808 */
[----:B------:R-:W-:Y:S01]  /*3f70*/  UISETP.GE.AND UP0, UPT, UR27, 0x9, UPT ;  /* 0x000000091b00788c */ /* 0x000fe2000bf06270 */
[----:B------:R-:W-:Y:S01]  /*3f80*/  FMUL.FTZ R0, R39, c[0x0][0x320] ;  /* 0x0000c80027007a20 */ /* 0x000fe20000410000 */
[----:B------:R-:W-:Y:S01]  /*3f90*/  UP2UR UR31, UPR, URZ, 0x40 ;  /* 0x000000403f1f7883 */ /* 0x000fe20008000000 */
[----:B------:R-:W-:Y:S01]  /*3fa0*/  ISETP.GT.AND P0, PT, R20, 0x1, P0 ;  /* 0x000000011400780c */ /* 0x000fe20000704270 */
[----:B------:R-:W-:Y:S01]  /*3fb0*/  UP2UR UR28, UPR, URZ, 0x1 ;  /* 0x000000013f1c7883 */ /* 0x000fe20008000000 */
[----:B------:R-:W-:Y:S01]  /*3fc0*/  FMUL.FTZ R54, R54, c[0x0][0x320] ;  /* 0x0000c80036367a20 */ /* 0x000fe20000410000 */
[----:B------:R2:W3:Y:S01]  /*3fd0*/  MUFU.TANH R159, R55 ;  /* 0x00000037009f7308 */ /* 0x0004e20000002400 */
[----:B------:R-:W-:Y:S01]  /*3fe0*/  ISETP.LT.OR P0, PT, R21, 0x2, P0 ;  /* 0x000000021500780c */ /* 0x000fe20000701670 */
[----:B------:R-:W-:-:S03]  /*3ff0*/  FMUL.FTZ R47, R47, c[0x0][0x320] ;  /* 0x0000c8002f2f7a20 */ /* 0x000fc60000410000 */
[----:B------:R-:W-:Y:S02]  /*4000*/  FSEL R18, R18, -INF , !P0 ;  /* 0xff80000012127808 */ /* 0x000fe40004000000 */
[----:B------:R-:W-:Y:S01]  /*4010*/  PLOP3.LUT P0, PT, PT, PT, UP0, 0x40, 0x0 ;  /* 0x000000000000781c */ /* 0x000fe20003f0e808 */
[----:B------:R-:W-:Y:S01]  /*4020*/  UISETP.GE.AND UP0, UPT, UR27, 0xa, UPT ;  /* 0x0000000a1b00788c */ /* 0x000fe2000bf06270 */
[----:B------:R-:W4:Y:S02]  /*4030*/  MUFU.TANH R0, R0 ;  /* 0x0000000000007308 */ /* 0x000f240000002400 */
[----:B------:R-:W-:Y:S01]  /*4040*/  ISETP.GT.AND P0, PT, R20, 0x8, P0 ;  /* 0x000000081400780c */ /* 0x000fe20000704270 */
[----:B------:R-:W-:-:S03]  /*4050*/  UP2UR UR5, UPR, URZ, 0x1 ;  /* 0x000000013f057883 */ /* 0x000fc60008000000 */
[----:B------:R-:W-:Y:S02]  /*4060*/  ISETP.LT.OR P0, PT, R21, 0x9, P0 ;  /* 0x000000091500780c */ /* 0x000fe40000701670 */
[----:B------:R2:W1:Y:S02]  /*4070*/  MUFU.TANH R158, R50 ;  /* 0x00000032009e7308 */ /* 0x0004640000002400 */
[----:B------:R-:W-:Y:S02]  /*4080*/  FSEL R17, R17, -INF , !P0 ;  /* 0xff80000011117808 */ /* 0x000fe40004000000 */
[----:B------:R-:W-:Y:S01]  /*4090*/  PLOP3.LUT P0, PT, PT, PT, UP0, 0x40, 0x0 ;  /* 0x000000000000781c */ /* 0x000fe20003f0e808 */
[----:B------:R-:W-:-:S03]  /*40a0*/  UISETP.GE.AND UP0, UPT, UR27, 0x11, UPT ;  /* 0x000000111b00788c */ /* 0x000fc6000bf06270 */
[----:B------:R-:W-:Y:S01]  /*40b0*/  ISETP.GT.AND P0, PT, R20, 0x9, P0 ;  /* 0x000000091400780c */ /* 0x000fe20000704270 */
[----:B------:R-:W-:Y:S01]  /*40c0*/  UP2UR UR4, UPR, URZ, 0x1 ;  /* 0x000000013f047883 */ /* 0x000fe20008000000 */
[----:B------:R2:W1:Y:S02]  /*40d0*/  MUFU.TANH R157, R51 ;  /* 0x00000033009d7308 */ /* 0x0004640000002400 */
[----:B------:R-:W-:-:S04]  /*40e0*/  ISETP.LT.OR P0, PT, R21, 0xa, P0 ;  /* 0x0000000a1500780c */ /* 0x000fc80000701670 */
[----:B------:R-:W-:Y:S02]  /*40f0*/  FSEL R16, R16, -INF , !P0 ;  /* 0xff80000010107808 */ /* 0x000fe40004000000 */
[----:B------:R-:W-:Y:S01]  /*4100*/  PLOP3.LUT P0, PT, PT, PT, UP0, 0x40, 0x0 ;  /* 0x000000000000781c */ /* 0x000fe20003f0e808 */
[----:B------:R-:W-:Y:S01]  /*4110*/  UISETP.GE.AND UP0, UPT, UR27, 0x2a, UPT ;  /* 0x0000002a1b00788c */ /* 0x000fe2000bf06270 */
[----:B------:R-:W1:Y:S02]  /*4120*/  MUFU.TANH R22, R22 ;  /* 0x0000001600167308 */ /* 0x000e640000002400 */
[----:B------:R-:W-:-:S04]  /*4130*/  ISETP.GT.AND P0, PT, R20, 0x10, P0 ;  /* 0x000000101400780c */ /* 0x000fc80000704270 */
[----:B------:R-:W-:Y:S02]  /*4140*/  ISETP.LT.OR P0, PT, R21, 0x11, P0 ;  /* 0x000000111500780c */ /* 0x000fe40000701670 */
[----:B------:R-:W1:Y:S02]  /*4150*/  MUFU.TANH R24, R24 ;  /* 0x0000001800187308 */ /* 0x000e640000002400 */
[----:B------:R-:W-:Y:S02]  /*4160*/  FSEL R14, R14, -INF , !P0 ;  /* 0xff8000000e0e7808 */ /* 0x000fe40004000000 */
[----:B------:R-:W-:Y:S01]  /*4170*/  PLOP3.LUT P0, PT, PT, PT, UP6, 0x40, 0x0 ;  /* 0x000000000000781c */ /* 0x000fe20003f0e868 */
[----:B------:R-:W-:-:S03]  /*4180*/  UISETP.NE.AND UP6, UPT, UR12, URZ, UPT ;  /* 0x0000003f0c00728c */ /* 0x000fc6000bfc5270 */
[----:B------:R-:W-:Y:S01]  /*4190*/  ISETP.GT.AND P0, PT, R20, 0x11, P0 ;  /* 0x000000111400780c */ /* 0x000fe20000704270 */
[----:B------:R2:W1:Y:S03]  /*41a0*/  MUFU.TANH R170, R43 ;  /* 0x0000002b00aa7308 */ /* 0x0004660000002400 */
[----:B------:R-:W-:-:S04]  /*41b0*/  ISETP.LT.OR P0, PT, R21, 0x12, P0 ;  /* 0x000000121500780c */ /* 0x000fc80000701670 */
[----:B-1----:R-:W-:Y:S01]  /*41c0*/  FSEL R12, R12, -INF , !P0 ;  /* 0xff8000000c0c7808 */ /* 0x002fe20004000000 */
[----:B------:R2:W1:Y:S01]  /*41d0*/  MUFU.TANH R168, R54 ;  /* 0x0000003600a87308 */ /* 0x0004620000002400 */
[----:B------:R-:W-:-:S04]  /*41e0*/  PLOP3.LUT P0, PT, PT, PT, UP5, 0x40, 0x0 ;  /* 0x000000000000781c */ /* 0x000fc80003f0e858 */
[----:B------:R-:W-:-:S04]  /*41f0*/  ISETP.GT.AND P0, PT, R20, 0x18, P0 ;  /* 0x000000181400780c */ /* 0x000fc80000704270 */
[----:B------:R-:W-:-:S04]  /*4200*/  ISETP.LT.OR P0, PT, R21, 0x19, P0 ;  /* 0x000000191500780c */ /* 0x000fc80000701670 */
[----:B------:R-:W-:Y:S02]  /*4210*/  FSEL R11, R11, -INF , !P0 ;  /* 0xff8000000b0b7808 */ /* 0x000fe40004000000 */
        /* <DEDUP_REMOVED lines=17> */
[----:B------:R-:W-:Y:S02]  /*4330*/  ISETP.GT.AND P0, PT, R20, 0x29, P0 ;  /* 0x000000291400780c */ /* 0x000fe40000704270 */
[----:B------:R-:W1:Y:S02]  /*4340*/  SHFL.IDX PT, R20, R2, 0x1, 0x1c1f ;  /* 0x003c1f0002147f89 */ /* 0x000e6400000e0000 */
[----:B------:R-:W-:Y:S01]  /*4350*/  ISETP.LT.OR P0, PT, R21, 0x2a, P0 ;  /* 0x0000002a1500780c */ /* 0x000fe20000701670 */
[----:B------:R-:W-:-:S03]  /*4360*/  FMUL.FTZ R21, R38, c[0x0][0x320] ;  /* 0x0000c80026157a20 */ /* 0x000fc60000410000 */
[----:B------:R-:W-:Y:S02]  /*4370*/  FSEL R124, R124, -INF , !P0 ;  /* 0xff8000007c7c7808 */ /* 0x000fe40004000000 */
[----:B------:R-:W-:Y:S01]  /*4380*/  PLOP3.LUT P0, PT, PT, PT, UP6, 0x40, 0x0 ;  /* 0x000000000000781c */ /* 0x000fe20003f0e868 */
[----:B------:R-:W2:Y:S01]  /*4390*/  MUFU.TANH R21, R21 ;  /* 0x0000001500157308 */ /* 0x000ea20000002400 */
[----:B------:R-:W-:Y:S01]  /*43a0*/  UISETP.NE.AND UP6, UPT, UR31, URZ, UPT ;  /* 0x0000003f1f00728c */ /* 0x000fe2000bfc5270 */
[----:B-1----:R-:W-:-:S06]  /*43b0*/  IMAD.IADD R2, R6, 0x1, R20 ;  /* 0x0000000106027824 */ /* 0x002fcc00078e0214 */
[----:B------:R1:W1:Y:S01]  /*43c0*/  MUFU.TANH R6, R47 ;  /* 0x0000002f00067308 */ /* 0x0002620000002400 */
[----:B------:R-:W-:Y:S01]  /*43d0*/  IMAD.IADD R23, R13, 0x1, R20 ;  /* 0x000000010d177824 */ /* 0x000fe200078e0214 */
[----:B------:R-:W-:Y:S02]  /*43e0*/  IMNMX R2, R2, R10, PT ;  /* 0x0000000a02027217 */ /* 0x000fe40003800200 */
[----:B------:R-:W-:Y:S05]  /*43f0*/  @P0 BRA `(.L_x_398) ;  /* 0x0000015000000947 */ /* 0x000fea0003800000 */
[----:B--234-:R-:W-:Y:S01]  /*4400*/  IMAD.U32 R10, RZ, RZ, UR9 ;  /* 0x00000009ff0a7e24 */ /* 0x01cfe2000f8e00ff */
        /* <DEDUP_REMOVED lines=11> */
.L_x_400:
[----:B------:R-:W-:-:S04]  /*44c0*/  MOV R10, c[0x0][0x32c] ;  /* 0x0000cb00000a7a02 */ /* 0x000fc80000000f00 */
[----:B------:R-:W-:-:S13]  /*44d0*/  ISETP.NE.AND P0, PT, R10, 0x1, PT ;  /* 0x000000010a00780c */ /* 0x000fda0003f05270 */
[----:B------:R-:W-:-:S05]  /*44e0*/  @P0 IMAD.HI.U32 R10, R20, c[0x0][0x330], RZ ;  /* 0x0000cc00140a0a27 */ /* 0x000fca00078e00ff */
[----:B------:R-:W-:Y:S02]  /*44f0*/  @P0 SHF.R.U32.HI R20, RZ, c[0x0][0x334], R10 ;  /* 0x0000cd00ff140a19 */ /* 0x000fe4000001160a */
.L_x_401:
[----:B------:R-:W-:Y:S05]  /*4500*/  BSYNC B0 ;  /* 0x0000000000007941 */ /* 0x000fea0003800000 */
.L_x_399:
[----:B------:R-:W-:-:S05]  /*4510*/  IMAD R20, R20, c[0x0][0x32c], R7 ;  /* 0x0000cb0014147a24 */ /* 0x000fca00078e0207 */
[----:B------:R-:W-:Y:S02]  /*4520*/  IADD3 R7, R20, c[0x0][0x32c], RZ ;  /* 0x0000cb0014077a10 */ /* 0x000fe40007ffe0ff */
[----:B------:R-:W-:Y:S02]  /*4530*/  IMNMX R23, R23, R20, !PT ;  /* 0x0000001417177217 */ /* 0x000fe40007800200 */
[----:B------:R-:W-:Y:S02]  /*4540*/  IMNMX R2, R2, R7, PT ;  /* 0x0000000702027217 */ /* 0x000fe40003800200 */
.L_x_398:
[----:B--234-:R-:W-:Y:S01]  /*4550*/  UP2UR UR27, UPR, URZ, 0x10 ;  /* 0x000000103f1b7883 */ /* 0x01cfe20008000000 */
[----:B------:R-:W-:Y:S01]  /*4560*/  IMAD.SHL.U32 R252, R5, 0x2, RZ ;  /* 0x0000000205fc7824 */ /* 0x000fe200078e00ff */
[----:B------:R-:W-:Y:S02]  /*4570*/  UISETP.NE.AND UP4, UPT, UR30, URZ, UPT ;  /* 0x0000003f1e00728c */ /* 0x000fe4000bf85270 */
[----:B------:R-:W-:Y:S01]  /*4580*/  UP2UR UR30, UPR, URZ, 0x8 ;  /* 0x000000083f1e7883 */ /* 0x000fe20008000000 */
[--C-:B------:R-:W-:Y:S01]  /*4590*/  IMAD R250, R4, 0x2, R252.reuse ;  /* 0x0000000204fa7824 */ /* 0x100fe200078e02fc */
[----:B------:R-:W-:Y:S01]  /*45a0*/  UISETP.NE.AND UP3, UPT, UR29, URZ, UPT ;  /* 0x0000003f1d00728c */ /* 0x000fe2000bf65270 */
[----:B------:R-:W-:Y:S01]  /*45b0*/  LDSM.16.MT88.4 R136, [R252+0x100] ;  /* 0x00010000fc88783b */ /* 0x000fe20000004200 */
[----:B------:R-:W-:Y:S01]  /*45c0*/  PLOP3.LUT P0, PT, PT, PT, UP4, 0x40, 0x0 ;  /* 0x000000000000781c */ /* 0x000fe20003f0e848 */
[----:B------:R-:W-:Y:S01]  /*45d0*/  UP2UR UR29, UPR, URZ, 0x4 ;  /* 0x000000043f1d7883 */ /* 0x000fe20008000000 */
[----:B------:R-:W-:Y:S01]  /*45e0*/  IMAD R249, R3, 0x2, R252 ;  /* 0x0000000203f97824 */ /* 0x000fe200078e02fc */
[----:B------:R-:W-:Y:S01]  /*45f0*/  UISETP.NE.AND UP2, UPT, UR28, URZ, UPT ;  /* 0x0000003f1c00728c */ /* 0x000fe2000bf45270 */
[----:B------:R-:W-:Y:S01]  /*4600*/  ISETP.GT.AND P0, PT, R23, RZ, P0 ;  /* 0x000000ff1700720c */ /* 0x000fe20000704270 */
[----:B------:R-:W-:Y:S01]  /*4610*/  UP2UR UR28, UPR, URZ, 0x2 ;  /* 0x000000023f1c7883 */ /* 0x000fe20008000000 */
[----:B------:R-:W-:Y:S01]  /*4620*/  IMAD R248, R3, 0x2, R250 ;  /* 0x0000000203f87824 */ /* 0x000fe200078e02fa */
[----:B------:R-:W-:Y:S01]  /*4630*/  UISETP.NE.AND UP1, UPT, UR5, URZ, UPT ;  /* 0x0000003f0500728c */ /* 0x000fe2000bf25270 */
[----:B------:R-:W-:Y:S01]  /*4640*/  ISETP.LT.OR P0, PT, R2, 0x1, P0 ;  /* 0x000000010200780c */ /* 0x000fe20000701670 */
[----:B------:R-:W-:Y:S01]  /*4650*/  UP2UR UR5, UPR, URZ, 0x1 ;  /* 0x000000013f057883 */ /* 0x000fe20008000000 */
[----:B------:R-:W-:Y:S01]  /*4660*/  LDSM.16.MT88.4 R40, [R252+0x1900] ;  /* 0x00190000fc28783b */ /* 0x000fe20000004200 */
[----:B------:R-:W-:Y:S01]  /*4670*/  UISETP.NE.AND UP0, UPT, UR4, URZ, UPT ;  /* 0x0000003f0400728c */ /* 0x000fe2000bf05270 */
[----:B------:R-:W-:Y:S01]  /*4680*/  FSEL R20, R9, -INF , !P0 ;  /* 0xff80000009147808 */ /* 0x000fe20004000000 */
[----:B------:R-:W-:Y:S01]  /*4690*/  UISETP.NE.AND UP4, UPT, UR27, URZ, UPT ;  /* 0x0000003f1b00728c */ /* 0x000fe2000bf85270 */
[----:B------:R-:W-:Y:S01]  /*46a0*/  PLOP3.LUT P0, PT, PT, PT, UP3, 0x40, 0x0 ;  /* 0x000000000000781c */ /* 0x000fe20003f0e838 */
[----:B------:R-:W-:Y:S01]  /*46b0*/  UISETP.NE.AND UP3, UPT, UR30, URZ, UPT ;  /* 0x0000003f1e00728c */ /* 0x000fe2000bf65270 */
[----:B------:R-:W-:Y:S01]  /*46c0*/  LDSM.16.MT88.4 R56, [R249+0x1900] ;  /* 0x00190000f938783b */ /* 0x000fe20000004200 */
[----:B------:R-:W-:Y:S01]  /*46d0*/  UIADD3 UR24, UR24, -0x2, URZ ;  /* 0xfffffffe18187890 */ /* 0x000fe2000fffe03f */
[----:B------:R-:W-:-:S02]  /*46e0*/  ISETP.GT.AND P0, PT, R23, 0x1, P0 ;  /* 0x000000011700780c */ /* 0x000fc40000704270 */
[----:B------:R-:W-:Y:S02]  /*46f0*/  LDSM.16.MT88.4 R48, [R250+0x1900] ;  /* 0x00190000fa30783b */ /* 0x000fe40000004200 */
[----:B------:R-:W-:Y:S02]  /*4700*/  ISETP.LT.OR P0, PT, R2, 0x2, P0 ;  /* 0x000000020200780c */ /* 0x000fe40000701670 */
[----:B------:R-:W-:Y:S02]  /*4710*/  LDSM.16.MT88.4 R88, [R249+0x3100] ;  /* 0x00310000f958783b */ /* 0x000fe40000004200 */
[----:B------:R-:W-:Y:S02]  /*4720*/  FSEL R15, R15, -INF , !P0 ;  /* 0xff8000000f0f7808 */ /* 0x000fe40004000000 */
[----:B------:R-:W-:Y:S01]  /*4730*/  PLOP3.LUT P0, PT, PT, PT, UP2, 0x40, 0x0 ;  /* 0x000000000000781c */ /* 0x000fe20003f0e828 */
[----:B------:R-:W-:Y:S01]  /*4740*/  UISETP.NE.AND UP2, UPT, UR29, URZ, UPT ;  /* 0x0000003f1d00728c */ /* 0x000fe2000bf45270 */
[----:B-----5:R-:W-:Y:S02]  /*4750*/  LDSM.16.MT88.4 R64, [R248+0x1900] ;  /* 0x00190000f840783b */ /* 0x020fe40000004200 */
[----:B------:R-:W-:-:S02]  /*4760*/  ISETP.GT.AND P0, PT, R23, 0x8, P0 ;  /* 0x000000081700780c */ /* 0x000fc40000704270 */
[----:B------:R-:W-:Y:S02]  /*4770*/  LDSM.16.MT88.4 R104, [R252+0x4900] ;  /* 0x00490000fc68783b */ /* 0x000fe40000004200 */
[----:B------:R-:W-:Y:S02]  /*4780*/  ISETP.LT.OR P0, PT, R2, 0x9, P0 ;  /* 0x000000090200780c */ /* 0x000fe40000701670 */
[----:B------:R-:W-:Y:S02]  /*4790*/  LDSM.16.MT88.4 R96, [R248+0x3100] ;  /* 0x00310000f860783b */ /* 0x000fe40000004200 */
[----:B------:R-:W-:Y:S02]  /*47a0*/  FSEL R13, R24, -INF , !P0 ;  /* 0xff800000180d7808 */ /* 0x000fe40004000000 */
[----:B------:R-:W-:Y:S01]  /*47b0*/  PLOP3.LUT P0, PT, PT, PT, UP1, 0x40, 0x0 ;  /* 0x000000000000781c */ /* 0x000fe20003f0e818 */
[----:B------:R-:W-:Y:S01]  /*47c0*/  UISETP.NE.AND UP1, UPT, UR28, URZ, UPT ;  /* 0x0000003f1c00728c */ /* 0x000fe2000bf25270 */
[----:B------:R-:W-:Y:S02]  /*47d0*/  LDSM.16.MT88.4 R112, [R250+0x4900] ;  /* 0x00490000fa70783b */ /* 0x000fe40000004200 */
[----:B------:R-:W-:-:S02]  /*47e0*/  ISETP.GT.AND P0, PT, R23, 0x9, P0 ;  /* 0x000000091700780c */ /* 0x000fc40000704270 */
[----:B------:R-:W-:Y:S02]  /*47f0*/  LDSM.16.MT88.4 R32, [R248+0x100] ;  /* 0x00010000f820783b */ /* 0x000fe40000004200 */
[----:B------:R-:W-:Y:S02]  /*4800*/  ISETP.LT.OR P0, PT, R2, 0xa, P0 ;  /* 0x0000000a0200780c */ /* 0x000fe40000701670 */
[----:B------:R-:W-:Y:S02]  /*4810*/  LDSM.16.MT88.4 R80, [R250+0x3100] ;  /* 0x00310000fa50783b */ /* 0x000fe40000004200 */
[----:B-1----:R-:W-:Y:S02]  /*4820*/  FSEL R10, R6, -INF , !P0 ;  /* 0xff800000060a7808 */ /* 0x002fe40004000000 */
[----:B------:R-:W-:Y:S01]  /*4830*/  PLOP3.LUT P0, PT, PT, PT, UP0, 0x40, 0x0 ;  /* 0x000000000000781c */ /* 0x000fe20003f0e808 */
[----:B------:R-:W-:Y:S01]  /*4840*/  UISETP.NE.AND UP0, UPT, UR5, URZ, UPT ;  /* 0x0000003f0500728c */ /* 0x000fe2000bf05270 */
[----:B------:R-:W-:Y:S02]  /*4850*/  LDSM.16.MT88.4 R152, [R249+0x100] ;  /* 0x00010000f998783b */ /* 0x000fe40000004200 */
[----:B------:R-:W-:Y:S01]  /*4860*/  ISETP.GT.AND P0, PT, R23, 0x10, P0 ;  /* 0x000000101700780c */ /* 0x000fe20000704270 */
[----:B------:R-:W-:Y:S01]  /*4870*/  ULDC.64 UR4, c[0x0][0x2c8] ;  /* 0x0000b20000047ab9 */ /* 0x000fe20000000a00 */
[----:B------:R-:W-:Y:S01]  /*4880*/  LDSM.16.MT88.4 R144, [R250+0x100] ;  /* 0x00010000fa90783b */ /* 0x000fe20000004200 */
[----:B------:R-:W-:Y:S01]  /*4890*/  UIMAD.WIDE.U32 UR28, UR26, UR4, URZ ;  /* 0x000000041a1c72a5 */ /* 0x000fe2000f8e003f */
[----:B------:R-:W-:-:S02]  /*48a0*/  ISETP.LT.OR P0, PT, R2, 0x11, P0 ;  /* 0x000000110200780c */ /* 0x000fc40000701670 */
[----:B------:R-:W-:Y:S02]  /*48b0*/  LDSM.16.MT88.4 R72, [R252+0x3100] ;  /* 0x00310000fc48783b */ /* 0x000fe40000004200 */
[----:B------:R-:W-:Y:S02]  /*48c0*/  FSEL R9, R22, -INF , !P0 ;  /* 0xff80000016097808 */ /* 0x000fe40004000000 */
[----:B------:R-:W-:Y:S01]  /*48d0*/  PLOP3.LUT P0, PT, PT, PT, UP6, 0x40, 0x0 ;  /* 0x000000000000781c */ /* 0x000fe20003f0e868 */
[----:B------:R-:W-:Y:S01]  /*48e0*/  LDSM.16.MT88.4 R24, [R250+0x900] ;  /* 0x00090000fa18783b */ /* 0x000fe20000004200 */
[----:B------:R-:W-:Y:S02]  /*48f0*/  UISETP.NE.AND UP6, UPT, UR12, URZ, UPT ;  /* 0x0000003f0c00728c */ /* 0x000fe4000bfc5270 */
[----:B------:R-:W-:-:S04]  /*4900*/  ISETP.GT.AND P0, PT, R23, 0x11, P0 ;  /* 0x000000111700780c */ /* 0x000fc80000704270 */
[----:B------:R-:W-:-:S04]  /*4910*/  ISETP.LT.OR P0, PT, R2, 0x12, P0 ;  /* 0x000000120200780c */ /* 0x000fc80000701670 */
[----:B------:R-:W-:Y:S02]  /*4920*/  FSEL R170, R170, -INF , !P0 ;  /* 0xff800000aaaa7808 */ /* 0x000fe40004000000 */
[----:B------:R-:W-:Y:S01]  /*4930*/  PLOP3.LUT P0, PT, PT, PT, UP5, 0x40, 0x0 ;  /* 0x000000000000781c */ /* 0x000fe20003f0e858 */
[----:B------:R-:W-:-:S03]  /*4940*/  UISETP.NE.AND UP5, UPT, UR13, URZ, UPT ;  /* 0x0000003f0d00728c */ /* 0x000fc6000bfa5270 */
[----:B------:R-:W-:-:S04]  /*4950*/  ISETP.GT.AND P0, PT, R23, 0x18, P0 ;  /* 0x000000181700780c */ /* 0x000fc80000704270 */
[----:B------:R-:W-:-:S04]  /*4960*/  ISETP.LT.OR P0, PT, R2, 0x19, P0 ;  /* 0x000000190200780c */ /* 0x000fc80000701670 */
[----:B------:R-:W-:Y:S01]  /*4970*/  FSEL R7, R21, -INF , !P0 ;  /* 0xff80000015077808 */ /* 0x000fe20004000000 */
[----:B------:R-:W-:Y:S01]  /*4980*/  @UP5 UMOV UR27, UR29 ;  /* 0x0000001d001b5c82 */ /* 0x000fe20008000000 */
[----:B------:R-:W-:Y:S01]  /*4990*/  PLOP3.LUT P0, PT, PT, PT, UP4, 0x40, 0x0 ;  /* 0x000000000000781c */ /* 0x000fe20003f0e848 */
[----:B------:R-:W-:Y:S01]  /*49a0*/  @UP5 USHF.R.U32.HI UR26, URZ, UR5, UR27 ;  /* 0x000000053f1a5299 */ /* 0x000fe2000801161b */
[----:B------:R-:W-:Y:S02]  /*49b0*/  FMNMX.FTZ R21, R20, R15, !PT ;  /* 0x0000000f14157209 */ /* 0x000fe40007810000 */
[----:B------:R-:W-:Y:S01]  /*49c0*/  ISETP.GT.AND P0, PT, R23, 0x19, P0 ;  /* 0x000000191700780c */ /* 0x000fe20000704270 */
[----:B------:R-:W-:Y:S01]  /*49d0*/  UIADD3 UR4, UR25, UR26, URZ ;  /* 0x0000001a19047290 */ /* 0x000fe2000fffe03f */
[----:B------:R-:W-:Y:S02]  /*49e0*/  FMNMX.FTZ R21, R13, R21, !PT ;  /* 0x000000150d157209 */ /* 0x000fe40007810000 */
[----:B------:R-:W-:Y:S01]  /*49f0*/  ISETP.LT.OR P0, PT, R2, 0x1a, P0 ;  /* 0x0000001a0200780c */ /* 0x000fe20000701670 */
[----:B------:R-:W-:Y:S01]  /*4a00*/  ULDC UR25, c[0x0][0x328] ;  /* 0x0000ca0000197ab9 */ /* 0x000fe20000000800 */
[----:B------:R-:W-:Y:S01]  /*4a10*/  FMNMX.FTZ R21, R10, R21, !PT ;  /* 0x000000150a157209 */ /* 0x000fe20007810000 */
[----:B------:R-:W-:Y:S01]  /*4a20*/  UIADD3 UR25, UR4, UR25, URZ ;  /* 0x0000001904197290 */ /* 0x000fe2000fffe03f */
[----:B------:R-:W-:-:S02]  /*4a30*/  FSEL R6, R0, -INF , !P0 ;  /* 0xff80000000067808 */ /* 0x000fc40004000000 */
[----:B------:R-:W-:Y:S02]  /*4a40*/  PLOP3.LUT P0, PT, PT, PT, UP3, 0x40, 0x0 ;  /* 0x000000000000781c */ /* 0x000fe40003f0e838 */
[----:B------:R-:W-:Y:S02]  /*4a50*/  FMNMX.FTZ R0, R19, R18, !PT ;  /* 0x0000001213007209 */ /* 0x000fe40007810000 */
[----:B------:R-:W-:Y:S02]  /*4a60*/  ISETP.GT.AND P0, PT, R23, 0x20, P0 ;  /* 0x000000201700780c */ /* 0x000fe40000704270 */
[----:B------:R-:W-:Y:S02]  /*4a70*/  FMNMX.FTZ R0, R17, R0, !PT ;  /* 0x0000000011007209 */ /* 0x000fe40007810000 */
[----:B------:R-:W-:Y:S02]  /*4a80*/  ISETP.LT.OR P0, PT, R2, 0x21, P0 ;  /* 0x000000210200780c */ /* 0x000fe40000701670 */
[----:B------:R-:W-:-:S02]  /*4a90*/  FMNMX.FTZ R0, R16, R0, !PT ;  /* 0x0000000010007209 */ /* 0x000fc40007810000 */
[----:B------:R-:W-:Y:S02]  /*4aa0*/  FSEL R168, R168, -INF , !P0 ;  /* 0xff800000a8a87808 */ /* 0x000fe40004000000 */
[----:B------:R-:W-:Y:S02]  /*4ab0*/  PLOP3.LUT P0, PT, PT, PT, UP2, 0x40, 0x0 ;  /* 0x000000000000781c */ /* 0x000fe40003f0e828 */
[----:B------:R-:W-:Y:S02]  /*4ac0*/  FMNMX.FTZ R0, R14, R0, !PT ;  /* 0x000000000e007209 */ /* 0x000fe40007810000 */
[----:B------:R-:W-:Y:S02]  /*4ad0*/  ISETP.GT.AND P0, PT, R23, 0x21, P0 ;  /* 0x000000211700780c */ /* 0x000fe40000704270 */
[----:B------:R-:W-:Y:S02]  /*4ae0*/  FMNMX.FTZ R0, R12, R0, !PT ;  /* 0x000000000c007209 */ /* 0x000fe40007810000 */
[----:B------:R-:W-:-:S02]  /*4af0*/  ISETP.LT.OR P0, PT, R2, 0x22, P0 ;  /* 0x000000220200780c */ /* 0x000fc40000701670 */
[----:B------:R-:W-:Y:S02]  /*4b00*/  FMNMX.FTZ R0, R11, R0, !PT ;  /* 0x000000000b007209 */ /* 0x000fe40007810000 */
[----:B------:R-:W-:Y:S02]  /*4b10*/  FSEL R159, R159, -INF , !P0 ;  /* 0xff8000009f9f7808 */ /* 0x000fe40004000000 */
[----:B------:R-:W-:Y:S02]  /*4b20*/  PLOP3.LUT P0, PT, PT, PT, UP1, 0x40, 0x0 ;  /* 0x000000000000781c */ /* 0x000fe40003f0e818 */
[----:B------:R-:W-:Y:S02]  /*4b30*/  FMNMX.FTZ R0, R8, R0, !PT ;  /* 0x0000000008007209 */ /* 0x000fe40007810000 */
[----:B------:R-:W-:Y:S02]  /*4b40*/  ISETP.GT.AND P0, PT, R23, 0x28, P0 ;  /* 0x000000281700780c */ /* 0x000fe40000704270 */
[----:B------:R-:W-:-:S02]  /*4b50*/  FMNMX.FTZ R0, R127, R0, !PT ;  /* 0x000000007f007209 */ /* 0x000fc40007810000 */
[----:B------:R-:W-:Y:S02]  /*4b60*/  ISETP.LT.OR P0, PT, R2, 0x29, P0 ;  /* 0x000000290200780c */ /* 0x000fe40000701670 */
[----:B------:R-:W-:Y:S02]  /*4b70*/  FMNMX.FTZ R0, R126, R0, !PT ;  /* 0x000000007e007209 */ /* 0x000fe40007810000 */
[----:B------:R-:W-:Y:S02]  /*4b80*/  FSEL R158, R158, -INF , !P0 ;  /* 0xff8000009e9e7808 */ /* 0x000fe40004000000 */
[----:B------:R-:W-:Y:S02]  /*4b90*/  PLOP3.LUT P0, PT, PT, PT, UP0, 0x40, 0x0 ;  /* 0x000000000000781c */ /* 0x000fe40003f0e808 */
[----:B------:R-:W-:Y:S02]  /*4ba0*/  FMNMX.FTZ R0, R125, R0, !PT ;  /* 0x000000007d007209 */ /* 0x000fe40007810000 */
[----:B------:R-:W-:-:S02]  /*4bb0*/  ISETP.GT.AND P0, PT, R23, 0x29, P0 ;  /* 0x000000291700780c */ /* 0x000fc40000704270 */
[----:B------:R-:W-:Y:S02]  /*4bc0*/  FMNMX.FTZ R0, R124, R0, !PT ;  /* 0x000000007c007209 */ /* 0x000fe40007810000 */
[----:B------:R-:W-:Y:S02]  /*4bd0*/  ISETP.LT.OR P0, PT, R2, 0x2a, P0 ;  /* 0x0000002a0200780c */ /* 0x000fe40000701670 */
[----:B------:R-:W-:Y:S01]  /*4be0*/  FMNMX.FTZ R21, R9, R21, !PT ;  /* 0x0000001509157209 */ /* 0x000fe20007810000 */
[----:B------:R-:W1:Y:S01]  /*4bf0*/  SHFL.BFLY PT, R2, R0, 0x2, 0x1f ;  /* 0x0c401f0000027f89 */ /* 0x000e6200000e0000 */
[----:B------:R-:W-:Y:S02]  /*4c00*/  FSEL R157, R157, -INF , !P0 ;  /* 0xff8000009d9d7808 */ /* 0x000fe40004000000 */
[----:B------:R-:W-:-:S04]  /*4c10*/  FMNMX.FTZ R21, R170, R21, !PT ;  /* 0x00000015aa157209 */ /* 0x000fc80007810000 */
[----:B------:R-:W-:-:S04]  /*4c20*/  FMNMX.FTZ R21, R7, R21, !PT ;  /* 0x0000001507157209 */ /* 0x000fc80007810000 */
[----:B------:R-:W-:-:S04]  /*4c30*/  FMNMX.FTZ R21, R6, R21, !PT ;  /* 0x0000001506157209 */ /* 0x000fc80007810000 */
[----:B------:R-:W-:-:S04]  /*4c40*/  FMNMX.FTZ R21, R168, R21, !PT ;  /* 0x00000015a8157209 */ /* 0x000fc80007810000 */
[----:B------:R-:W-:-:S04]  /*4c50*/  FMNMX.FTZ R21, R159, R21, !PT ;  /* 0x000000159f157209 */ /* 0x000fc80007810000 */
[----:B------:R-:W-:Y:S02]  /*4c60*/  FMNMX.FTZ R21, R158, R21, !PT ;  /* 0x000000159e157209 */ /* 0x000fe40007810000 */
[----:B-1----:R-:W-:Y:S02]  /*4c70*/  FMNMX.FTZ R0, R0, R2, !PT ;  /* 0x0000000200007209 */ /* 0x002fe40007810000 */
[----:B------:R-:W-:-:S03]  /*4c80*/  FMNMX.FTZ R21, R157, R21, !PT ;  /* 0x000000159d157209 */ /* 0x000fc60007810000 */
[----:B------:R-:W1:Y:S02]  /*4c90*/  SHFL.BFLY PT, R2, R0, 0x1, 0x1f ;  /* 0x0c201f0000027f89 */ /* 0x000e6400000e0000 */
[----:B-1----:R-:W-:Y:S02]  /*4ca0*/  FMNMX.FTZ R0, R0, R2, !PT ;  /* 0x0000000200007209 */ /* 0x002fe40007810000 */
[----:B------:R-:W1:Y:S02]  /*4cb0*/  SHFL.BFLY PT, R2, R21, 0x2, 0x1f ;  /* 0x0c401f0015027f89 */ /* 0x000e6400000e0000 */
[C---:B------:R-:W-:Y:S01]  /*4cc0*/  FSETP.NEU.FTZ.AND P0, PT, R0.reuse, -INF , PT ;  /* 0xff8000000000780b */ /* 0x040fe20003f1d000 */
[----:B------:R-:W-:-:S05]  /*4cd0*/  FMUL.FTZ R174, R0, c[0x0][0x2d0] ;  /* 0x0000b40000ae7a20 */ /* 0x000fca0000410000 */
[----:B------:R-:W-:-:S05]  /*4ce0*/  FSEL R174, R174, RZ, P0 ;  /* 0x000000ffaeae7208 */ /* 0x000fca0000000000 */
[--C-:B------:R-:W-:Y:S02]  /*4cf0*/  FFMA.FTZ R123, R19, c[0x0][0x2d0], -R174.reuse ;  /* 0x0000b400137b7a23 */ /* 0x100fe400000108ae */
[--C-:B------:R-:W-:Y:S02]  /*4d00*/  FFMA.FTZ R122, R18, c[0x0][0x2d0], -R174.reuse ;  /* 0x0000b400127a7a23 */ /* 0x100fe400000108ae */
[--C-:B------:R-:W-:Y:S02]  /*4d10*/  FFMA.FTZ R121, R17, c[0x0][0x2d0], -R174.reuse ;  /* 0x0000b40011797a23 */ /* 0x100fe400000108ae */
[--C-:B------:R-:W-:Y:S01]  /*4d20*/  FFMA.FTZ R120, R16, c[0x0][0x2d0], -R174.reuse ;  /* 0x0000b40010787a23 */ /* 0x100fe200000108ae */
[----:B------:R-:W-:Y:S01]  /*4d30*/  MUFU.EX2 R123, R123 ;  /* 0x0000007b007b7308 */ /* 0x000fe20000000800 */
[--C-:B------:R-:W-:Y:S01]  /*4d40*/  FFMA.FTZ R173, R11, c[0x0][0x2d0], -R174.reuse ;  /* 0x0000b4000bad7a23 */ /* 0x100fe200000108ae */
[----:B------:R-:W-:Y:S01]  /*4d50*/  LDSM.16.MT88.4 R16, [R248+0x900] ;  /* 0x00090000f810783b */ /* 0x000fe20000004200 */
[--C-:B------:R-:W-:Y:S01]  /*4d60*/  FFMA.FTZ R172, R8, c[0x0][0x2d0], -R174.reuse ;  /* 0x0000b40008ac7a23 */ /* 0x100fe200000108ae */
[----:B-1----:R-:W-:Y:S01]  /*4d70*/  FMNMX.FTZ R21, R21, R2, !PT ;  /* 0x0000000215157209 */ /* 0x002fe20007810000 */
[----:B------:R-:W-:-:S02]  /*4d80*/  FFMA.FTZ R119, R14, c[0x0][0x2d0], -R174 ;  /* 0x0000b4000e777a23 */ /* 0x000fc400000108ae */
[----:B------:R-:W-:Y:S01]  /*4d90*/  FFMA.FTZ R116, R12, c[0x0][0x2d0], -R174 ;  /* 0x0000b4000c747a23 */ /* 0x000fe200000108ae */
[----:B------:R-:W1:Y:S01]  /*4da0*/  MUFU.EX2 R122, R122 ;  /* 0x0000007a007a7308 */ /* 0x000e620000000800 */
[----:B------:R-:W2:Y:S07]  /*4db0*/  SHFL.BFLY PT, R2, R21, 0x1, 0x1f ;  /* 0x0c201f0015027f89 */ /* 0x000eae00000e0000 */
[----:B------:R-:W-:Y:S08]  /*4dc0*/  MUFU.EX2 R121, R121 ;  /* 0x0000007900797308 */ /* 0x000ff00000000800 */
[----:B------:R-:W3:Y:S01]  /*4dd0*/  MUFU.EX2 R120, R120 ;  /* 0x0000007800787308 */ /* 0x000ee20000000800 */
[----:B-1----:R-:W-:Y:S01]  /*4de0*/  F2FP.BF16.PACK_AB R128, R122, R123 ;  /* 0x0000007b7a80723e */ /* 0x002fe200000010ff */
[----:B------:R-:W-:-:S06]  /*4df0*/  FADD.FTZ R122, R123, R122 ;  /* 0x0000007a7b7a7221 */ /* 0x000fcc0000010000 */
[----:B------:R-:W-:Y:S01]  /*4e00*/  MUFU.EX2 R119, R119 ;  /* 0x0000007700777308 */ /* 0x000fe20000000800 */
[----:B--2---:R-:W-:-:S04]  /*4e10*/  FMNMX.FTZ R2, R2, R21, !PT ;  /* 0x0000001502027209 */ /* 0x004fc80007810000 */
[C---:B------:R-:W-:Y:S01]  /*4e20*/  FSETP.NEU.FTZ.AND P0, PT, R2.reuse, -INF , PT ;  /* 0xff8000000200780b */ /* 0x040fe20003f1d000 */
[----:B------:R-:W-:Y:S01]  /*4e30*/  FMUL.FTZ R169, R2, c[0x0][0x2d0] ;  /* 0x0000b40002a97a20 */ /* 0x000fe20000410000 */
[----:B---3--:R-:W-:Y:S01]  /*4e40*/  F2FP.BF16.PACK_AB R130, R120, R121 ;  /* 0x000000797882723e */ /* 0x008fe200000010ff */
[----:B------:R-:W1:Y:S01]  /*4e50*/  MUFU.EX2 R116, R116 ;  /* 0x0000007400747308 */ /* 0x000e620000000800 */
[----:B------:R-:W-:Y:S02]  /*4e60*/  FADD.FTZ R121, R121, R122 ;  /* 0x0000007a79797221 */ /* 0x000fe40000010000 */
[----:B------:R-:W-:Y:S02]  /*4e70*/  FSEL R169, R169, RZ, P0 ;  /* 0x000000ffa9a97208 */ /* 0x000fe40000000000 */
[----:B------:R-:W-:-:S03]  /*4e80*/  PLOP3.LUT P0, PT, PT, PT, UP6, 0x40, 0x0 ;  /* 0x000000000000781c */ /* 0x000fc60003f0e868 */
[--C-:B------:R-:W-:Y:S01]  /*4e90*/  FFMA.FTZ R118, R20, c[0x0][0x2d0], -R169.reuse ;  /* 0x0000b40014767a23 */ /* 0x100fe200000108a9 */
[----:B------:R-:W-:Y:S01]  /*4ea0*/  MUFU.EX2 R173, R173 ;  /* 0x000000ad00ad7308 */ /* 0x000fe20000000800 */
[--C-:B------:R-:W-:Y:S01]  /*4eb0*/  FFMA.FTZ R117, R15, c[0x0][0x2d0], -R169.reuse ;  /* 0x0000b4000f757a23 */ /* 0x100fe200000108a9 */
[----:B------:R-:W-:Y:S01]  /*4ec0*/  LDSM.16.MT88.4 R20, [R249+0x900] ;  /* 0x00090000f914783b */ /* 0x000fe20000004200 */
[--C-:B------:R-:W-:Y:S02]  /*4ed0*/  FFMA.FTZ R175, R13, c[0x0][0x2d0], -R169.reuse ;  /* 0x0000b4000daf7a23 */ /* 0x100fe400000108a9 */
[--C-:B------:R-:W-:Y:S01]  /*4ee0*/  FFMA.FTZ R176, R10, c[0x0][0x2d0], -R169.reuse ;  /* 0x0000b4000ab07a23 */ /* 0x100fe200000108a9 */
[----:B------:R-:W-:Y:S01]  /*4ef0*/  LDSM.16.MT88.4 R12, [R250+0x2100] ;  /* 0x00210000fa0c783b */ /* 0x000fe20000004200 */
[--C-:B------:R-:W-:Y:S01]  /*4f00*/  FFMA.FTZ R171, R9, c[0x0][0x2d0], -R169.reuse ;  /* 0x0000b40009ab7a23 */ /* 0x100fe200000108a9 */
[----:B------:R-:W-:Y:S01]  /*4f10*/  MUFU.EX2 R118, R118 ;  /* 0x0000007600767308 */ /* 0x000fe20000000800 */
[--C-:B------:R-:W-:Y:S01]  /*4f20*/  FFMA.FTZ R170, R170, c[0x0][0x2d0], -R169.reuse ;  /* 0x0000b400aaaa7a23 */ /* 0x100fe200000108a9 */
[----:B------:R-:W2:Y:S01]  /*4f30*/  LDSM.16.MT88.4 R8, [R252+0x900] ;  /* 0x00090000fc08783b */ /* 0x000ea20000004200 */
[--C-:B------:R-:W-:Y:S01]  /*4f40*/  FFMA.FTZ R156, R6, c[0x0][0x2d0], -R169.reuse ;  /* 0x0000b400069c7a23 */ /* 0x100fe200000108a9 */
[----:B-1----:R-:W-:Y:S01]  /*4f50*/  F2FP.BF16.PACK_AB R4, R116, R119 ;  /* 0x000000777404723e */ /* 0x002fe200000010ff */
[----:B------:R-:W-:-:S03]  /*4f60*/  FFMA.FTZ R7, R7, c[0x0][0x2d0], -R169 ;  /* 0x0000b40007077a23 */ /* 0x000fc600000108a9 */
[----:B------:R-:W1:Y:S08]  /*4f70*/  MUFU.EX2 R117, R117 ;  /* 0x0000007500757308 */ /* 0x000e700000000800 */
[----:B------:R-:W-:Y:S08]  /*4f80*/  MUFU.EX2 R175, R175 ;  /* 0x000000af00af7308 */ /* 0x000ff00000000800 */
[----:B------:R-:W3:Y:S01]  /*4f90*/  MUFU.EX2 R176, R176 ;  /* 0x000000b000b07308 */ /* 0x000ee20000000800 */
[----:B-1----:R-:W-:-:S07]  /*4fa0*/  F2FP.BF16.PACK_AB R129, R117, R118 ;  /* 0x000000767581723e */ /* 0x002fce00000010ff */
[----:B------:R-:W1:Y:S01]  /*4fb0*/  MUFU.EX2 R172, R172 ;  /* 0x000000ac00ac7308 */ /* 0x000e620000000800 */
[----:B---3--:R-:W-:-:S07]  /*4fc0*/  F2FP.BF16.PACK_AB R131, R176, R175 ;  /* 0x000000afb083723e */ /* 0x008fce00000010ff */
[----:B------:R-:W-:Y:S01]  /*4fd0*/  MUFU.EX2 R171, R171 ;  /* 0x000000ab00ab7308 */ /* 0x000fe20000000800 */
[----:B------:R-:W-:Y:S01]  /*4fe0*/  HMMA.16816.F32.BF16 R132, R128, R136, RZ ;  /* 0x000000888084723c */ /* 0x000fe200000418ff */
[----:B-1----:R-:W-:-:S06]  /*4ff0*/  F2FP.BF16.PACK_AB R6, R172, R173 ;  /* 0x000000adac06723e */ /* 0x002fcc00000010ff */
[----:B------:R-:W1:Y:S01]  /*5000*/  MUFU.EX2 R170, R170 ;  /* 0x000000aa00aa7308 */ /* 0x000e620000000800 */
[C---:B------:R-:W-:Y:S07]  /*5010*/  HMMA.16816.F32.BF16 R136, R128.reuse, R138, RZ ;  /* 0x0000008a8088723c */ /* 0x040fee00000418ff */
[----:B------:R-:W-:Y:S01]  /*5020*/  MUFU.EX2 R3, R7 ;  /* 0x0000000700037308 */ /* 0x000fe20000000800 */
[C---:B------:R-:W-:Y:S07]  /*5030*/  HMMA.16816.F32.BF16 R36, R128.reuse, R40, RZ ;  /* 0x000000288024723c */ /* 0x040fee00000418ff */
[----:B------:R-:W3:Y:S01]  /*5040*/  MUFU.EX2 R156, R156 ;  /* 0x0000009c009c7308 */ /* 0x000ee20000000800 */
[----:B-1----:R-:W-:Y:S01]  /*5050*/  F2FP.BF16.PACK_AB R5, R170, R171 ;  /* 0x000000abaa05723e */ /* 0x002fe200000010ff */
[C---:B------:R-:W-:Y:S08]  /*5060*/  HMMA.16816.F32.BF16 R40, R128.reuse, R42, RZ ;  /* 0x0000002a8028723c */ /* 0x040ff000000418ff */
[----:B------:R-:W-:Y:S01]  /*5070*/  HMMA.16816.F32.BF16 R52, R128, R56, RZ ;  /* 0x000000388034723c */ /* 0x000fe200000418ff */
[----:B---3--:R-:W-:-:S07]  /*5080*/  F2FP.BF16.PACK_AB R7, R156, R3 ;  /* 0x000000039c07723e */ /* 0x008fce00000010ff */
[----:B------:R-:W-:Y:S08]  /*5090*/  HMMA.16816.F32.BF16 R56, R128, R58, RZ ;  /* 0x0000003a8038723c */ /* 0x000ff000000418ff */
[C---:B--2---:R-:W-:Y:S08]  /*50a0*/  HMMA.16816.F32.BF16 R132, R4.reuse, R8, R132 ;  /* 0x000000080484723c */ /* 0x044ff00000041884 */
[----:B------:R-:W-:Y:S01]  /*50b0*/  HMMA.16816.F32.BF16 R136, R4, R10, R136 ;  /* 0x0000000a0488723c */ /* 0x000fe20000041888 */
[----:B------:R-:W1:Y:S07]  /*50c0*/  LDSM.16.MT88.4 R8, [R252+0x2100] ;  /* 0x00210000fc08783b */ /* 0x000e6e0000004200 */
[C---:B------:R-:W-:Y:S08]  /*50d0*/  HMMA.16816.F32.BF16 R44, R128.reuse, R48, RZ ;  /* 0x00000030802c723c */ /* 0x040ff000000418ff */
[C---:B------:R-:W-:Y:S08]  /*50e0*/  HMMA.16816.F32.BF16 R48, R128.reuse, R50, RZ ;  /* 0x000000328030723c */ /* 0x040ff000000418ff */
[----:B------:R-:W-:Y:S08]  /*50f0*/  HMMA.16816.F32.BF16 R84, R128, R88, RZ ;  /* 0x000000588054723c */ /* 0x000ff000000418ff */
[C---:B------:R-:W-:Y:S08]  /*5100*/  HMMA.16816.F32.BF16 R44, R4.reuse, R12, R44 ;  /* 0x0000000c042c723c */ /* 0x040ff0000004182c */
[C---:B------:R-:W-:Y:S01]  /*5110*/  HMMA.16816.F32.BF16 R48, R4.reuse, R14, R48 ;  /* 0x0000000e0430723c */ /* 0x040fe20000041830 */
[----:B------:R-:W2:Y:S07]  /*5120*/  LDSM.16.MT88.4 R12, [R248+0x2100] ;  /* 0x00210000f80c783b */ /* 0x000eae0000004200 */
[C---:B-1----:R-:W-:Y:S08]  /*5130*/  HMMA.16816.F32.BF16 R36, R4.reuse, R8, R36 ;  /* 0x000000080424723c */ /* 0x042ff00000041824 */
[----:B------:R-:W-:Y:S01]  /*5140*/  HMMA.16816.F32.BF16 R40, R4, R10, R40 ;  /* 0x0000000a0428723c */ /* 0x000fe20000041828 */
[----:B------:R-:W1:Y:S07]  /*5150*/  LDSM.16.MT88.4 R8, [R249+0x2100] ;  /* 0x00210000f908783b */ /* 0x000e6e0000004200 */
[C---:B------:R-:W-:Y:S08]  /*5160*/  HMMA.16816.F32.BF16 R88, R128.reuse, R90, RZ ;  /* 0x0000005a8058723c */ /* 0x040ff000000418ff */
[C---:B------:R-:W-:Y:S08]  /*5170*/  HMMA.16816.F32.BF16 R60, R128.reuse, R64, RZ ;  /* 0x00000040803c723c */ /* 0x040ff000000418ff */
[C---:B------:R-:W-:Y:S08]  /*5180*/  HMMA.16816.F32.BF16 R64, R128.reuse, R66, RZ ;  /* 0x000000428040723c */ /* 0x040ff000000418ff */
[----:B------:R-:W-:Y:S08]  /*5190*/  HMMA.16816.F32.BF16 R100, R128, R104, RZ ;  /* 0x000000688064723c */ /* 0x000ff000000418ff */
[C---:B--2---:R-:W-:Y:S08]  /*51a0*/  HMMA.16816.F32.BF16 R60, R4.reuse, R12, R60 ;  /* 0x0000000c043c723c */ /* 0x044ff0000004183c */
[C---:B-1----:R-:W-:Y:S08]  /*51b0*/  HMMA.16816.F32.BF16 R52, R4.reuse, R8, R52 ;  /* 0x000000080434723c */ /* 0x042ff00000041834 */
[C---:B------:R-:W-:Y:S01]  /*51c0*/  HMMA.16816.F32.BF16 R56, R4.reuse, R10, R56 ;  /* 0x0000000a0438723c */ /* 0x040fe20000041838 */
[----:B------:R-:W1:Y:S07]  /*51d0*/  LDSM.16.MT88.4 R8, [R249+0x3900] ;  /* 0x00390000f908783b */ /* 0x000e6e0000004200 */
[----:B------:R-:W-:Y:S01]  /*51e0*/  HMMA.16816.F32.BF16 R64, R4, R14, R64 ;  /* 0x0000000e0440723c */ /* 0x000fe20000041840 */
[----:B------:R-:W2:Y:S07]  /*51f0*/  LDSM.16.MT88.4 R12, [R248+0x3900] ;  /* 0x00390000f80c783b */ /* 0x000eae0000004200 */
[C---:B------:R-:W-:Y:S08]  /*5200*/  HMMA.16816.F32.BF16 R104, R128.reuse, R106, RZ ;  /* 0x0000006a8068723c */ /* 0x040ff000000418ff */
[C---:B------:R-:W-:Y:S08]  /*5210*/  HMMA.16816.F32.BF16 R92, R128.reuse, R96, RZ ;  /* 0x00000060805c723c */ /* 0x040ff000000418ff */
[C---:B------:R-:W-:Y:S08]  /*5220*/  HMMA.16816.F32.BF16 R96, R128.reuse, R98, RZ ;  /* 0x000000628060723c */ /* 0x040ff000000418ff */
[----:B------:R-:W-:Y:S08]  /*5230*/  HMMA.16816.F32.BF16 R108, R128, R112, RZ ;  /* 0x00000070806c723c */ /* 0x000ff000000418ff */
[C---:B-1----:R-:W-:Y:S08]  /*5240*/  HMMA.16816.F32.BF16 R84, R4.reuse, R8, R84 ;  /* 0x000000080454723c */ /* 0x042ff00000041854 */
[C---:B------:R-:W-:Y:S01]  /*5250*/  HMMA.16816.F32.BF16 R88, R4.reuse, R10, R88 ;  /* 0x0000000a0458723c */ /* 0x040fe20000041858 */
[----:B------:R-:W1:Y:S07]  /*5260*/  LDSM.16.MT88.4 R8, [R252+0x5100] ;  /* 0x00510000fc08783b */ /* 0x000e6e0000004200 */
[----:B--2---:R-:W-:Y:S07]  /*5270*/  HMMA.16816.F32.BF16 R96, R4, R14, R96 ;  /* 0x0000000e0460723c */ /* 0x004fee0000041860 */
[----:B------:R-:W-:Y:S01]  /*5280*/  FADD.FTZ R14, R120, R121 ;  /* 0x00000079780e7221 */ /* 0x000fe20000010000 */
[----:B------:R-:W-:Y:S01]  /*5290*/  HMMA.16816.F32.BF16 R112, R128, R114, RZ ;  /* 0x000000728070723c */ /* 0x000fe200000418ff */
[----:B------:R-:W2:Y:S02]  /*52a0*/  LDSM.16.MT88.4 R120, [R249+0x4900] ;  /* 0x00490000f978783b */ /* 0x000ea40000004200 */
[----:B------:R-:W-:-:S04]  /*52b0*/  FADD.FTZ R14, R119, R14 ;  /* 0x0000000e770e7221 */ /* 0x000fc80000010000 */
[----:B------:R-:W-:Y:S01]  /*52c0*/  FADD.FTZ R14, R116, R14 ;  /* 0x0000000e740e7221 */ /* 0x000fe20000010000 */
[----:B------:R-:W-:Y:S03]  /*52d0*/  HMMA.16816.F32.BF16 R28, R128, R32, RZ ;  /* 0x00000020801c723c */ /* 0x000fe600000418ff */
[----:B------:R-:W-:-:S04]  /*52e0*/  FADD.FTZ R173, R173, R14 ;  /* 0x0000000eadad7221 */ /* 0x000fc80000010000 */
[----:B------:R-:W-:Y:S01]  /*52f0*/  FADD.FTZ R173, R172, R173 ;  /* 0x000000adacad7221 */ /* 0x000fe20000010000 */
[----:B------:R-:W-:Y:S07]  /*5300*/  HMMA.16816.F32.BF16 R92, R4, R12, R92 ;  /* 0x0000000c045c723c */ /* 0x000fee000004185c */
[----:B------:R-:W-:Y:S01]  /*5310*/  FADD.FTZ R12, R118, R117 ;  /* 0x00000075760c7221 */ /* 0x000fe20000010000 */
[----:B------:R-:W-:Y:S01]  /*5320*/  HMMA.16816.F32.BF16 R32, R128, R34, RZ ;  /* 0x000000228020723c */ /* 0x000fe200000418ff */
[----:B------:R-:W-:-:S02]  /*5330*/  FFMA.FTZ R13, R126, c[0x0][0x2d0], -R174 ;  /* 0x0000b4007e0d7a23 */ /* 0x000fc400000108ae */
[----:B------:R-:W-:Y:S02]  /*5340*/  FADD.FTZ R175, R175, R12 ;  /* 0x0000000cafaf7221 */ /* 0x000fe40000010000 */
[----:B------:R-:W-:Y:S02]  /*5350*/  FFMA.FTZ R12, R127, c[0x0][0x2d0], -R174 ;  /* 0x0000b4007f0c7a23 */ /* 0x000fe400000108ae */
[----:B------:R-:W-:Y:S01]  /*5360*/  FADD.FTZ R176, R176, R175 ;  /* 0x000000afb0b07221 */ /* 0x000fe20000010000 */
[----:B-1----:R-:W-:Y:S03]  /*5370*/  HMMA.16816.F32.BF16 R100, R4, R8, R100 ;  /* 0x000000080464723c */ /* 0x002fe60000041864 */
[----:B------:R-:W-:-:S04]  /*5380*/  FADD.FTZ R176, R171, R176 ;  /* 0x000000b0abb07221 */ /* 0x000fc80000010000 */
[----:B------:R-:W-:Y:S01]  /*5390*/  FADD.FTZ R170, R170, R176 ;  /* 0x000000b0aaaa7221 */ /* 0x000fe20000010000 */
[----:B------:R-:W-:Y:S01]  /*53a0*/  HMMA.16816.F32.BF16 R104, R4, R10, R104 ;  /* 0x0000000a0468723c */ /* 0x000fe20000041868 */
[----:B------:R-:W1:Y:S02]  /*53b0*/  LDSM.16.MT88.4 R8, [R250+0x5100] ;  /* 0x00510000fa08783b */ /* 0x000e640000004200 */
[----:B------:R-:W-:-:S04]  /*53c0*/  FADD.FTZ R170, R3, R170 ;  /* 0x000000aa03aa7221 */ /* 0x000fc80000010000 */
[----:B------:R-:W-:Y:S01]  /*53d0*/  FADD.FTZ R156, R156, R170 ;  /* 0x000000aa9c9c7221 */ /* 0x000fe20000010000 */
[C---:B--2---:R-:W-:Y:S08]  /*53e0*/  HMMA.16816.F32.BF16 R116, R128.reuse, R120, RZ ;  /* 0x000000788074723c */ /* 0x044ff000000418ff */
        /* <DEDUP_REMOVED lines=8> */
[C---:B------:R-:W-:Y:S08]  /*5470*/  HMMA.16816.F32.BF16 R148, R128.reuse, R152, RZ ;  /* 0x000000988094723c */ /* 0x040ff000000418ff */
[----:B------:R-:W-:Y:S08]  /*5480*/  HMMA.16816.F32.BF16 R152, R128, R154, RZ ;  /* 0x0000009a8098723c */ /* 0x000ff000000418ff */
[----:B--2---:R-:W-:Y:S07]  /*5490*/  HMMA.16816.F32.BF16 R76, R4, R16, R76 ;  /* 0x00000010044c723c */ /* 0x004fee000004184c */
[--C-:B------:R-:W-:Y:S01]  /*54a0*/  FFMA.FTZ R17, R125, c[0x0][0x2d0], -R174.reuse ;  /* 0x0000b4007d117a23 */ /* 0x100fe200000108ae */
[----:B------:R-:W-:Y:S01]  /*54b0*/  HMMA.16816.F32.BF16 R140, R128, R144, RZ ;  /* 0x00000090808c723c */ /* 0x000fe200000418ff */
[----:B------:R-:W-:-:S04]  /*54c0*/  FFMA.FTZ R16, R124, c[0x0][0x2d0], -R174 ;  /* 0x0000b4007c107a23 */ /* 0x000fc800000108ae */
[----:B------:R-:W-:Y:S03]  /*54d0*/  MUFU.EX2 R17, R17 ;  /* 0x0000001100117308 */ /* 0x000fe60000000800 */
[----:B------:R-:W-:Y:S05]  /*54e0*/  HMMA.16816.F32.BF16 R68, R128, R72, RZ ;  /* 0x000000488044723c */ /* 0x000fea00000418ff */
[----:B------:R-:W-:Y:S03]  /*54f0*/  MUFU.EX2 R16, R16 ;  /* 0x0000001000107308 */ /* 0x000fe60000000800 */
[C---:B-1----:R-:W-:Y:S08]  /*5500*/  HMMA.16816.F32.BF16 R116, R4.reuse, R8, R116 ;  /* 0x000000080474723c */ /* 0x042ff00000041874 */
[----:B------:R-:W-:Y:S01]  /*5510*/  HMMA.16816.F32.BF16 R120, R4, R10, R120 ;  /* 0x0000000a0478723c */ /* 0x000fe20000041878 */
[----:B------:R-:W1:Y:S07]  /*5520*/  LDSM.16.MT88.4 R8, [R248+0x4900] ;  /* 0x00490000f808783b */ /* 0x000e6e0000004200 */
[C---:B------:R-:W-:Y:S08]  /*5530*/  HMMA.16816.F32.BF16 R144, R128.reuse, R146, RZ ;  /* 0x000000928090723c */ /* 0x040ff000000418ff */
[C---:B------:R-:W-:Y:S08]  /*5540*/  HMMA.16816.F32.BF16 R72, R128.reuse, R74, RZ ;  /* 0x0000004a8048723c */ /* 0x040ff000000418ff */
[----:B------:R-:W-:Y:S08]  /*5550*/  HMMA.16816.F32.BF16 R80, R128, R82, RZ ;  /* 0x000000528050723c */ /* 0x000ff000000418ff */
[C---:B------:R-:W-:Y:S08]  /*5560*/  HMMA.16816.F32.BF16 R148, R4.reuse, R20, R148 ;  /* 0x000000140494723c */ /* 0x040ff00000041894 */
[----:B------:R-:W-:Y:S01]  /*5570*/  HMMA.16816.F32.BF16 R152, R4, R22, R152 ;  /* 0x000000160498723c */ /* 0x000fe20000041898 */
[----:B------:R-:W2:Y:S07]  /*5580*/  LDSM.16.MT88.4 R20, [R252+0x3900] ;  /* 0x00390000fc14783b */ /* 0x000eae0000004200 */
[C---:B-1----:R-:W-:Y:S08]  /*5590*/  HMMA.16816.F32.BF16 R124, R128.reuse, R8, RZ ;  /* 0x00000008807c723c */ /* 0x042ff000000418ff */
[----:B------:R-:W-:Y:S01]  /*55a0*/  HMMA.16816.F32.BF16 R128, R128, R10, RZ ;  /* 0x0000000a8080723c */ /* 0x000fe200000418ff */
[----:B------:R-:W1:Y:S07]  /*55b0*/  LDSM.16.MT88.4 R8, [R248+0x5100] ;  /* 0x00510000f808783b */ /* 0x000e6e0000004200 */
[C---:B------:R-:W-:Y:S08]  /*55c0*/  HMMA.16816.F32.BF16 R140, R4.reuse, R24, R140 ;  /* 0x00000018048c723c */ /* 0x040ff0000004188c */
[C---:B------:R-:W-:Y:S08]  /*55d0*/  HMMA.16816.F32.BF16 R144, R4.reuse, R26, R144 ;  /* 0x0000001a0490723c */ /* 0x040ff00000041890 */
[C---:B------:R-:W-:Y:S07]  /*55e0*/  HMMA.16816.F32.BF16 R80, R4.reuse, R18, R80 ;  /* 0x000000120450723c */ /* 0x040fee0000041850 */
[--C-:B------:R-:W-:Y:S01]  /*55f0*/  FFMA.FTZ R18, R168, c[0x0][0x2d0], -R169.reuse ;  /* 0x0000b400a8127a23 */ /* 0x100fe200000108a9 */
[----:B--2---:R-:W-:Y:S01]  /*5600*/  HMMA.16816.F32.BF16 R68, R4, R20, R68 ;  /* 0x000000140444723c */ /* 0x004fe20000041844 */
[----:B------:R-:W-:-:S04]  /*5610*/  FFMA.FTZ R19, R159, c[0x0][0x2d0], -R169 ;  /* 0x0000b4009f137a23 */ /* 0x000fc800000108a9 */
[----:B------:R-:W2:Y:S02]  /*5620*/  MUFU.EX2 R18, R18 ;  /* 0x0000001200127308 */ /* 0x000ea40000000800 */
[--C-:B------:R-:W-:Y:S01]  /*5630*/  FFMA.FTZ R21, R158, c[0x0][0x2d0], -R169.reuse ;  /* 0x0000b4009e157a23 */ /* 0x100fe200000108a9 */
[----:B------:R-:W-:Y:S01]  /*5640*/  HMMA.16816.F32.BF16 R72, R4, R22, R72 ;  /* 0x000000160448723c */ /* 0x000fe20000041848 */
[----:B------:R-:W-:-:S04]  /*5650*/  FFMA.FTZ R20, R157, c[0x0][0x2d0], -R169 ;  /* 0x0000b4009d147a23 */ /* 0x000fc800000108a9 */
[----:B------:R-:W3:Y:S03]  /*5660*/  MUFU.EX2 R19, R19 ;  /* 0x0000001300137308 */ /* 0x000ee60000000800 */
[C---:B-1----:R-:W-:Y:S05]  /*5670*/  HMMA.16816.F32.BF16 R124, R4.reuse, R8, R124 ;  /* 0x00000008047c723c */ /* 0x042fea000004187c */
[----:B------:R-:W-:Y:S01]  /*5680*/  MUFU.EX2 R21, R21 ;  /* 0x0000001500157308 */ /* 0x000fe20000000800 */
[----:B--2---:R-:W-:Y:S02]  /*5690*/  FADD.FTZ R156, R18, R156 ;  /* 0x0000009c129c7221 */ /* 0x004fe40000010000 */
[----:B------:R-:W-:Y:S01]  /*56a0*/  HMMA.16816.F32.BF16 R128, R4, R10, R128 ;  /* 0x0000000a0480723c */ /* 0x000fe20000041880 */
[----:B------:R-:W1:Y:S04]  /*56b0*/  LDSM.16.MT88.4 R8, [R250+0x1100] ;  /* 0x00110000fa08783b */ /* 0x000e680000004200 */
[----:B------:R-:W2:Y:S01]  /*56c0*/  MUFU.EX2 R4, R12 ;  /* 0x0000000c00047308 */ /* 0x000ea20000000800 */
[----:B---3--:R-:W-:Y:S01]  /*56d0*/  FADD.FTZ R156, R19, R156 ;  /* 0x0000009c139c7221 */ /* 0x008fe20000010000 */
[----:B------:R-:W-:-:S06]  /*56e0*/  F2FP.BF16.PACK_AB R6, R16, R17 ;  /* 0x000000111006723e */ /* 0x000fcc00000010ff */
[----:B------:R3:W4:Y:S08]  /*56f0*/  MUFU.EX2 R5, R13 ;  /* 0x0000000d00057308 */ /* 0x0007300000000800 */
[----:B------:R-:W1:Y:S01]  /*5700*/  MUFU.EX2 R20, R20 ;  /* 0x0000001400147308 */ /* 0x000e620000000800 */
[----:B--2---:R-:W-:Y:S01]  /*5710*/  FADD.FTZ R3, R4, R173 ;  /* 0x000000ad04037221 */ /* 0x004fe20000010000 */
[----:B---3--:R-:W2:Y:S03]  /*5720*/  LDSM.16.MT88.4 R12, [R252+0x1100] ;  /* 0x00110000fc0c783b */ /* 0x008ea60000004200 */
[C---:B----4-:R-:W-:Y:S01]  /*5730*/  FADD.FTZ R3, R5.reuse, R3 ;  /* 0x0000000305037221 */ /* 0x050fe20000010000 */
[----:B------:R-:W-:-:S02]  /*5740*/  F2FP.BF16.PACK_AB R4, R5, R4 ;  /* 0x000000040504723e */ /* 0x000fc400000010ff */
[----:B------:R-:W-:Y:S01]  /*5750*/  F2FP.BF16.PACK_AB R5, R19, R18 ;  /* 0x000000121305723e */ /* 0x000fe200000010ff */
[----:B------:R-:W-:Y:S01]  /*5760*/  FADD.FTZ R3, R17, R3 ;  /* 0x0000000311037221 */ /* 0x000fe20000010000 */
[----:B-1----:R-:W-:Y:S01]  /*5770*/  F2FP.BF16.PACK_AB R7, R20, R21 ;  /* 0x000000151407723e */ /* 0x002fe200000010ff */
[----:B------:R-:W-:-:S06]  /*5780*/  FADD.FTZ R21, R21, R156 ;  /* 0x0000009c15157221 */ /* 0x000fcc0000010000 */
[C---:B------:R-:W-:Y:S08]  /*5790*/  HMMA.16816.F32.BF16 R140, R4.reuse, R8, R140 ;  /* 0x00000008048c723c */ /* 0x040ff0000004188c */
        /* <DEDUP_REMOVED lines=43> */
[C---:B--2---:R-:W-:Y:S08]  /*5a50*/  HMMA.16816.F32.BF16 R116, R4.reuse, R12, R116 ;  /* 0x0000000c0474723c */ /* 0x044ff00000041874 */
[----:B------:R-:W-:Y:S07]  /*5a60*/  HMMA.16816.F32.BF16 R120, R4, R14, R120 ;  /* 0x0000000e0478723c */ /* 0x000fee0000041878 */
[----:B------:R-:W-:-:S02]  /*5a70*/  FADD.FTZ R4, R16, R3 ;  /* 0x0000000310047221 */ /* 0x000fc40000010000 */
[----:B------:R-:W-:-:S03]  /*5a80*/  FADD.FTZ R3, R20, R21 ;  /* 0x0000001514037221 */ /* 0x000fc60000010000 */
[----:B------:R1:W-:Y:S04]  /*5a90*/  STL [R1+0x44], R4 ;  /* 0x0000440401007387 */ /* 0x0003e80000100800 */
[----:B------:R1:W-:Y:S01]  /*5aa0*/  STL [R1+0x40], R3 ;  /* 0x0000400301007387 */ /* 0x0003e20000100800 */
[----:B------:R-:W-:Y:S05]  /*5ab0*/  @P0 BRA `(.L_x_402) ;  /* 0x0000018000000947 */ /* 0x000fea0003800000 */
[----:B------:R-:W-:Y:S01]  /*5ac0*/  ISETP.LT.AND P0, PT, RZ, UR4, PT ;  /* 0x00000004ff007c0c */ /* 0x000fe2000bf01270 */
[----:B------:R-:W-:-:S12]  /*5ad0*/  UIADD3 UR26, UR4, -0x1, URZ ;  /* 0xffffffff041a7890 */ /* 0x000fd8000fffe03f */
[----:B------:R-:W-:Y:S05]  /*5ae0*/  @P0 BRA `(.L_x_403) ;  /* 0x000000a000000947 */ /* 0x000fea0003800000 */
[----:B------:R-:W-:Y:S02]  /*5af0*/  UMOV UR26, 0x1 ;  /* 0x00000001001a7882 */ /* 0x000fe40000000000 */
        /* <DEDUP_REMOVED lines=9> */
.L_x_403:
[----:B------:R-:W-:Y:S02]  /*5b90*/  UMOV UR5, 0x1 ;  /* 0x0000000100057882 */ /* 0x000fe40000000000 */
[----:B------:R-:W-:Y:S02]  /*5ba0*/  ULDC UR4, c[0x0][0x32c] ;  /* 0x0000cb0000047ab9 */ /* 0x000fe40000000800 */
[----:B------:R-:W-:-:S03]  /*5bb0*/  UISETP.NE.AND UP0, UPT, UR5, UR4, UPT ;  /* 0x000000040500728c */ /* 0x000fc6000bf05270 */
[----:B------:R-:W-:Y:S02]  /*5bc0*/  ULDC.64 UR4, c[0x0][0x330] ;  /* 0x0000cc0000047ab9 */ /* 0x000fe40000000a00 */
[----:B------:R-:W-:-:S07]  /*5bd0*/  UIMAD.WIDE.U32 UR28, UR26, UR4, URZ ;  /* 0x000000041a1c72a5 */ /* 0x000fce000f8e003f */
[----:B------:R-:W-:Y:S02]  /*5be0*/  @UP0 UMOV UR27, UR29 ;  /* 0x0000001d001b0c82 */ /* 0x000fe40008000000 */
[----:B------:R-:W-:Y:S02]  /*5bf0*/  @UP0 USHF.R.U32.HI UR26, URZ, UR5, UR27 ;  /* 0x000000053f1a0299 */ /* 0x000fe4000801161b */
.L_x_404:
[----:B------:R-:W-:Y:S02]  /*5c00*/  ULDC UR4, c[0x0][0x32c] ;  /* 0x0000cb0000047ab9 */ /* 0x000fe40000000800 */
[----:B------:R-:W-:-:S04]  /*5c10*/  UIMAD UR4, UR26, UR4, UR4 ;  /* 0x000000041a0472a4 */ /* 0x000fc8000f8e0204 */
[----:B------:R-:W-:-:S04]  /*5c20*/  UISETP.LT.AND UP0, UPT, UR25, UR4, UPT ;  /* 0x000000041900728c */ /* 0x000fc8000bf01270 */
[----:B------:R-:W-:-:S04]  /*5c30*/  USEL UR25, UR25, UR4, UP0 ;  /* 0x0000000419197287 */ /* 0x000fc80008000000 */
.L_x_402:
[----:B------:R-:W-:-:S04]  /*5c40*/  UIMAD.WIDE UR4, UR25, 0x2aaaaaab, URZ ;  /* 0x2aaaaaab190478a5 */ /* 0x000fc8000f8e023f */
[----:B------:R-:W-:-:S04]  /*5c50*/  USHF.R.U32.HI UR4, URZ, 0x1f, UR5 ;  /* 0x0000001f3f047899 */ /* 0x000fc80008011605 */
[----:B------:R-:W-:-:S04]  /*5c60*/  ULEA.HI.SX32 UR4, UR5, UR4, 0x1d ;  /* 0x0000000405047291 */ /* 0x000fc8000f8fea3f */
[----:B------:R-:W-:-:S04]  /*5c70*/  UISETP.LT.AND UP0, UPT, UR8, UR4, UPT ;  /* 0x000000040800728c */ /* 0x000fc8000bf01270 */
[----:B------:R-:W-:-:S04]  /*5c80*/  USEL UR4, UR8, UR4, !UP0 ;  /* 0x0000000408047287 */ /* 0x000fc8000c000000 */
[----:B------:R-:W-:-:S06]  /*5c90*/  UISETP.GE.AND UP0, UPT, UR24, UR4, UPT ;  /* 0x000000041800728c */ /* 0x000fcc000bf06270 */
[----:B------:R-:W-:-:S13]  /*5ca0*/  PLOP3.LUT P0, PT, PT, PT, UP0, 0x40, 0x0 ;  /* 0x000000000000781c */ /* 0x000fda0003f0e808 */
[----:B------:R-:W-:Y:S05]  /*5cb0*/  @P0 BRA `(.L_x_405) ;  /* 0x00003f8000000947 */ /* 0x000fea0003800000 */
[----:B------:R-:W2:Y:S04]  /*5cc0*/  LDL R5, [R1+0x24] ;  /* 0x0000240001057983 */ /* 0x000ea80000100800 */
[----:B-1----:R-:W3:Y:S04]  /*5cd0*/  LDL R4, [R1+0x30] ;  /* 0x0000300001047983 */ /* 0x002ee80000100800 */
[----:B------:R-:W4:Y:S04]  /*5ce0*/  LDL R3, [R1+0x18] ;  /* 0x0000180001037983 */ /* 0x000f280000100800 */
[----:B------:R-:W5:Y:S01]  /*5cf0*/  LDL R7, [R1+0x3c] ;  /* 0x00003c0001077983 */ /* 0x000f620000100800 */
[----:B------:R-:W-:Y:S01]  /*5d00*/  MOV R156, R2 ;  /* 0x00000002009c7202 */ /* 0x000fe20000000f00 */
[----:B------:R-:W-:Y:S01]  /*5d10*/  UMOV UR5, UR24 ;  /* 0x0000001800057c82 */ /* 0x000fe20008000000 */
[----:B--2---:R-:W-:Y:S01]  /*5d20*/  IMAD.MOV.U32 R6, RZ, RZ, R5 ;  /* 0x000000ffff067224 */ /* 0x004fe200078e0005 */
[----:B---3--:R-:W-:Y:S01]  /*5d30*/  MOV R5, R4 ;  /* 0x0000000400057202 */ /* 0x008fe20000000f00 */
[----:B----4-:R-:W-:-:S02]  /*5d40*/  IMAD.MOV.U32 R4, RZ, RZ, R3 ;  /* 0x000000ffff047224 */ /* 0x010fc400078e0003 */
[----:B------:R-:W-:Y:S01]  /*5d50*/  IMAD.MOV.U32 R3, RZ, RZ, R0 ;  /* 0x000000ffff037224 */ /* 0x000fe200078e0000 */
[C---:B-----5:R-:W-:Y:S02]  /*5d60*/  SHF.L.U64.HI R0, R6.reuse, 0x1, R7 ;  /* 0x0000000106007819 */ /* 0x060fe40000010207 */
[----:B------:R-:W-:Y:S02]  /*5d70*/  SHF.L.U32 R6, R6, 0x1, RZ ;  /* 0x0000000106067819 */ /* 0x000fe400000006ff */
[C---:B------:R-:W-:Y:S01]  /*5d80*/  SHF.L.U64.HI R2, R4.reuse, 0x1, R5 ;  /* 0x0000000104027819 */ /* 0x040fe20000010205 */
[----:B------:R1:W-:Y:S04]  /*5d90*/  STL [R1+0x48], R0 ;  /* 0x0000480001007387 */ /* 0x0003e80000100800 */
[----:B------:R2:W-:Y:S04]  /*5da0*/  STL [R1+0x4c], R6 ;  /* 0x00004c0601007387 */ /* 0x0005e80000100800 */
[----:B------:R2:W-:Y:S01]  /*5db0*/  STL [R1+0x50], R2 ;  /* 0x0000500201007387 */ /* 0x0005e20000100800 */
[----:B-1----:R-:W-:-:S05]  /*5dc0*/  IMAD.SHL.U32 R0, R4, 0x2, RZ ;  /* 0x0000000204007824 */ /* 0x002fca00078e00ff */
[----:B------:R2:W-:Y:S02]  /*5dd0*/  STL [R1+0x54], R0 ;  /* 0x0000540001007387 */ /* 0x0005e40000100800 */
.L_x_418:
[----:B--2---:R-:W2:Y:S01]  /*5de0*/  LDL R2, [R1+0x4] ;  /* 0x0000040001027983 */ /* 0x004ea20000100800 */
[----:B------:R-:W-:Y:S04]  /*5df0*/  DEPBAR.LE SB0, 0x0 ;  /* 0x000080000000791a */ /* 0x000fe80000000000 */
[----:B------:R-:W3:Y:S01]  /*5e00*/  LDL R0, [R1] ;  /* 0x0000000001007983 */ /* 0x000ee20000100800 */
[----:B------:R-:W-:Y:S03]  /*5e10*/  UISETP.GT.AND UP0, UPT, UR8, UR5, UPT ;  /* 0x000000050800728c */ /* 0x000fe6000bf04270 */
[----:B------:R-:W-:Y:S03]  /*5e20*/  BAR.SYNC.DEFER_BLOCKING 0x0 ;  /* 0x0000000000007b1d */ /* 0x000fe60000010000 */
[----:B------:R-:W-:Y:S03]  /*5e30*/  PLOP3.LUT P0, PT, PT, PT, UP0, 0x80, 0x0 ;  /* 0x000000000000781c */ /* 0x000fe60003f0f008 */
[----:B------:R1:W4:Y:S04]  /*5e40*/  LDSM.16.M88.4 R172, [R247] ;  /* 0x00000000f7ac783b */ /* 0x0003280000000200 */
[----:B------:R1:W1:Y:S04]  /*5e50*/  LDSM.16.M88.4 R176, [R246] ;  /* 0x00000000f6b0783b */ /* 0x0002680000000200 */
[----:B--2---:R2:W1:Y:S04]  /*5e60*/  LDSM.16.M88.4 R8, [R2+0x10100] ;  /* 0x010100000208783b */ /* 0x0044680000000200 */
[----:B------:R2:W1:Y:S04]  /*5e70*/  LDSM.16.M88.4 R16, [R2+0x10900] ;  /* 0x010900000210783b */ /* 0x0004680000000200 */
[----:B------:R2:W1:Y:S04]  /*5e80*/  LDSM.16.M88.4 R24, [R2+0x11100] ;  /* 0x011100000218783b */ /* 0x0004680000000200 */
[----:B---3--:R2:W3:Y:S01]  /*5e90*/  LDSM.16.M88.4 R168, [R0] ;  /* 0x0000000000a8783b */ /* 0x0084e20000000200 */
[----:B------:R-:W-:-:S05]  /*5ea0*/  @P0 BRA `(.L_x_406) ;  /* 0x000004b000000947 */ /* 0x000fca0003800000 */
[----:B--2-4-:R-:W2:Y:S01]  /*5eb0*/  LDL R0, [R1+0xc] ;  /* 0x00000c0001007983 */ /* 0x014ea20000100800 */
[----:B------:R-:W-:Y:S03]  /*5ec0*/  BSSY B0, `(.L_x_406) ;  /* 0x0000049000007945 */ /* 0x000fe60003800000 */
[----:B------:R-:W4:Y:S04]  /*5ed0*/  LDL R12, [R1+0x8] ;  /* 0x00000800010c7983 */ /* 0x000f280000100800 */
[----:B------:R-:W5:Y:S04]  /*5ee0*/  LDL R7, [R1+0x24] ;  /* 0x0000240001077983 */ /* 0x000f680000100800 */
[----:B---3--:R-:W3:Y:S04]  /*5ef0*/  LDL R158, [R1+0x4c] ;  /* 0x00004c00019e7983 */ /* 0x008ee80000100800 */
        /* <DEDUP_REMOVED lines=8> */
[----:B--2---:R-:W-:Y:S01]  /*5f80*/  IMAD.WIDE.U32 R4, R0, c[0x0][0x208], RZ ;  /* 0x0000820000047a25 */ /* 0x004fe200078e00ff */
[----:B------:R-:W-:Y:S05]  /*5f90*/  SHF.R.S32.HI R2, RZ, 0x1f, R0 ;  /* 0x0000001fff027819 */ /* 0x000fea0000011400 */
[----:B------:R-:W-:Y:S01]  /*5fa0*/  IMAD R2, R2, c[0x0][0x208], RZ ;  /* 0x0000820002027a24 */ /* 0x000fe200078e02ff */
[----:B-----5:R-:W-:Y:S03]  /*5fb0*/  ISETP.GE.AND P1, PT, R7, c[0x0][0x1d4], PT ;  /* 0x0000750007007a0c */ /* 0x020fe60003f26270 */
[----:B------:R-:W-:Y:S01]  /*5fc0*/  IMAD R2, R0, c[0x0][0x20c], R2 ;  /* 0x0000830000027a24 */ /* 0x000fe200078e0202 */
[----:B----4-:R-:W-:Y:S03]  /*5fd0*/  SHF.R.S32.HI R0, RZ, 0x1f, R12 ;  /* 0x0000001fff007819 */ /* 0x010fe6000001140c */
[----:B------:R-:W-:Y:S02]  /*5fe0*/  IMAD.IADD R5, R5, 0x1, R2 ;  /* 0x0000000105057824 */ /* 0x000fe400078e0202 */
[----:B------:R-:W-:Y:S02]  /*5ff0*/  IMAD R0, R0, c[0x0][0x218], RZ ;  /* 0x0000860000007a24 */ /* 0x000fe400078e02ff */
[C---:B------:R-:W-:Y:S04]  /*6000*/  IMAD.WIDE.U32 R4, R12.reuse, c[0x0][0x218], R4 ;  /* 0x000086000c047a25 */ /* 0x040fe800078e0004 */
[----:B------:R-:W-:Y:S01]  /*6010*/  IMAD R0, R12, c[0x0][0x21c], R0 ;  /* 0x000087000c007a24 */ /* 0x000fe200078e0200 */
[----:B------:R-:W-:Y:S04]  /*6020*/  IADD3 R15, P0, R4, UR14, RZ ;  /* 0x0000000e040f7c10 */ /* 0x000fe8000ff1e0ff */
[----:B------:R-:W-:Y:S02]  /*6030*/  IADD3.X R4, R5, UR16, R0, P0, !PT ;  /* 0x0000001005047c10 */ /* 0x000fe400087fe400 */
[C---:B------:R-:W-:Y:S04]  /*6040*/  LEA R0, P0, R15.reuse, c[0x0][0x1f8], 0x1 ;  /* 0x00007e000f007a11 */ /* 0x040fe800078008ff */
[----:B------:R-:W-:Y:S01]  /*6050*/  LEA.HI.X R15, R15, c[0x0][0x1fc], R4, 0x1, P0 ;  /* 0x00007f000f0f7a11 */ /* 0x000fe200000f0c04 */
[----:B------:R-:W2:Y:S01]  /*6060*/  SHFL.IDX PT, R12, R0, RZ, 0x181f ;  /* 0x00181fff000c7589 */ /* 0x000ea200000e0000 */
[----:B---3--:R-:W-:Y:S03]  /*6070*/  SHF.L.U64.HI R2, R6, 0x1, R20 ;  /* 0x0000000106027819 */ /* 0x008fe60000010214 */
[----:B------:R-:W3:Y:S01]  /*6080*/  SHFL.IDX PT, R7, R15, RZ, 0x181f ;  /* 0x00181fff0f077589 */ /* 0x000ee200000e0000 */
[C---:B--2---:R-:W-:Y:S05]  /*6090*/  IADD3 R4, P0, R12.reuse, R158, RZ ;  /* 0x0000009e0c047210 */ /* 0x044fea0007f1e0ff */
[C---:B---3--:R-:W-:Y:S05]  /*60a0*/  IMAD.X R5, R7.reuse, 0x1, R157, P0 ;  /* 0x0000000107057824 */ /* 0x048fea00000e069d */
[----:B------:R-:W-:Y:S01]  /*60b0*/  @!PT LDS RZ, [RZ] ;  /* 0x00000000fffff984 */ /* 0x000fe20000000800 */
[----:B------:R2:W-:Y:S02]  /*60c0*/  LDGSTS.E.BYPASS.LTC128B.128 [R14+0x100], [R4.64], !P1 ;  /* 0x00100000040e7fae */ /* 0x0005e4000c901d56 */
[----:B--2---:R-:W-:Y:S02]  /*60d0*/  IADD3 R4, P0, R12, R22, RZ ;  /* 0x000000160c047210 */ /* 0x004fe40007f1e0ff */
[----:B------:R-:W2:Y:S03]  /*60e0*/  S2R R22, SR_TID.X ;  /* 0x0000000000167919 */ /* 0x000ea60000002100 */
[----:B------:R-:W-:Y:S05]  /*60f0*/  IMAD.X R5, R7, 0x1, R21, P0 ;  /* 0x0000000107057824 */ /* 0x000fea00000e0615 */
[----:B------:R3:W-:Y:S01]  /*6100*/  LDGSTS.E.BYPASS.LTC128B.128 [R14+0x1900], [R4.64], !P6 ;  /* 0x01900000040e7fae */ /* 0x0007e2000f101d56 */
[----:B--2---:R-:W-:Y:S01]  /*6110*/  ISETP.GT.AND P1, PT, R22, 0x7f, PT ;  /* 0x0000007f1600780c */ /* 0x004fe20003f24270 */
[----:B---3--:R-:W-:Y:S01]  /*6120*/  IMAD.SHL.U32 R4, R6, 0x2, RZ ;  /* 0x0000000206047824 */ /* 0x008fe200078e00ff */
[C---:B------:R-:W-:Y:S01]  /*6130*/  SHF.L.U64.HI R5, R13.reuse, 0x1, R23 ;  /* 0x000000010d057819 */ /* 0x040fe20000010217 */
[----:B------:R-:W-:Y:S03]  /*6140*/  IMAD.SHL.U32 R6, R13, 0x2, RZ ;  /* 0x000000020d067824 */ /* 0x000fe600078e00ff */
[C---:B------:R-:W-:Y:S05]  /*6150*/  IADD3 R20, P0, R12.reuse, R4, RZ ;  /* 0x000000040c147210 */ /* 0x040fea0007f1e0ff */
[C---:B------:R-:W-:Y:S01]  /*6160*/  IMAD.X R21, R7.reuse, 0x1, R2, P0 ;  /* 0x0000000107157824 */ /* 0x040fe200000e0602 */
[----:B------:R-:W-:Y:S04]  /*6170*/  IADD3 R12, P0, R12, R6, RZ ;  /* 0x000000060c0c7210 */ /* 0x000fe80007f1e0ff */
[----:B------:R2:W-:Y:S01]  /*6180*/  LDGSTS.E.BYPASS.LTC128B.128 [R14+0x3100], [R20.64], !P5 ;  /* 0x03100000140e7fae */ /* 0x0005e2000e901d56 */
[----:B------:R-:W-:Y:S05]  /*6190*/  IMAD.X R13, R7, 0x1, R5, P0 ;  /* 0x00000001070d7824 */ /* 0x000fea00000e0605 */
[----:B------:R2:W-:Y:S01]  /*61a0*/  LDGSTS.E.BYPASS.LTC128B.128 [R14+0x4900], [R12.64], !P4 ;  /* 0x049000000c0e7fae */ /* 0x0005e2000e101d56 */
[----:B------:R-:W-:-:S05]  /*61b0*/  @P1 BRA `(.L_x_407) ;  /* 0x0000019000001947 */ /* 0x000fca0003800000 */
[----:B------:R-:W-:-:S05]  /*61c0*/  BRA.DIV ~URZ, `(.L_x_408) ;  /* 0x0000dac27f007947 */ /* 0x000fca000b800000 */
[----:B------:R3:W4:Y:S04]  /*61d0*/  SHFL.IDX PT, R7, R15, 0x1, 0x181f ;  /* 0x00381f000f077f89 */ /* 0x00072800000e0000 */
[----:B--2---:R3:W2:Y:S02]  /*61e0*/  SHFL.IDX PT, R13, R0, 0x1, 0x181f ;  /* 0x00381f00000d7f89 */ /* 0x0046a400000e0000 */
.L_x_446:
[----:B---3--:R-:W3:Y:S04]  /*61f0*/  LDL R15, [R1+0x24] ;  /* 0x00002400010f7983 */ /* 0x008ee80000100800 */
[----:B------:R-:W5:Y:S04]  /*6200*/  LDL R14, [R1+0x4c] ;  /* 0x00004c00010e7983 */ /* 0x000f680000100800 */
[----:B----4-:R-:W4:Y:S04]  /*6210*/  LDL R21, [R1+0x48] ;  /* 0x0000480001157983 */ /* 0x010f280000100800 */
[----:B--2---:R-:W2:Y:S04]  /*6220*/  LDL R0, [R1+0x1c] ;  /* 0x00001c0001007983 */ /* 0x004ea80000100800 */
[----:B------:R-:W2:Y:S04]  /*6230*/  LDL R20, [R1+0x54] ;  /* 0x0000540001147983 */ /* 0x000ea80000100800 */
[----:B------:R-:W2:Y:S01]  /*6240*/  LDL R12, [R1+0x50] ;  /* 0x00005000010c7983 */ /* 0x000ea20000100800 */
[----:B---3--:R-:W-:Y:S02]  /*6250*/  ISETP.GE.AND P1, PT, R15, c[0x0][0x1d4], PT ;  /* 0x000075000f007a0c */ /* 0x008fe40003f26270 */
[----:B-----5:R-:W-:Y:S05]  /*6260*/  IADD3 R14, P0, R13, R14, RZ ;  /* 0x0000000e0d0e7210 */ /* 0x020fea0007f1e0ff */
[----:B----4-:R-:W-:Y:S06]  /*6270*/  IMAD.X R15, R7, 0x1, R21, P0 ;  /* 0x00000001070f7824 */ /* 0x010fec00000e0615 */
[----:B------:R-:W-:Y:S01]  /*6280*/  @!PT LDS RZ, [RZ] ;  /* 0x00000000fffff984 */ /* 0x000fe20000000800 */
[----:B------:R-:W-:Y:S01]  /*6290*/  @!PT LDS RZ, [RZ] ;  /* 0x00000000fffff984 */ /* 0x000fe20000000800 */
[----:B------:R-:W-:Y:S01]  /*62a0*/  @!PT LDS RZ, [RZ] ;  /* 0x00000000fffff984 */ /* 0x000fe20000000800 */
[----:B--2---:R2:W-:Y:S02]  /*62b0*/  LDGSTS.E.BYPASS.LTC128B.128 [R0+0x1100], [R14.64], !P1 ;  /* 0x011000000e007fae */ /* 0x0045e4000c901d56 */
[----:B--2---:R-:W-:Y:S05]  /*62c0*/  IADD3 R14, P0, R13, R20, RZ ;  /* 0x000000140d0e7210 */ /* 0x004fea0007f1e0ff */
[----:B------:R-:W-:Y:S01]  /*62d0*/  IMAD.X R15, R7, 0x1, R12, P0 ;  /* 0x00000001070f7824 */ /* 0x000fe200000e060c */
[----:B------:R-:W-:Y:S04]  /*62e0*/  IADD3 R20, P0, R13, R4, RZ ;  /* 0x000000040d147210 */ /* 0x000fe80007f1e0ff */
[----:B------:R2:W-:Y:S01]  /*62f0*/  LDGSTS.E.BYPASS.LTC128B.128 [R0+0x2900], [R14.64], !P6 ;  /* 0x029000000e007fae */ /* 0x0005e2000f101d56 */
[----:B------:R-:W-:Y:S01]  /*6300*/  IMAD.X R21, R7, 0x1, R2, P0 ;  /* 0x0000000107157824 */ /* 0x000fe200000e0602 */
[----:B------:R-:W-:Y:S04]  /*6310*/  IADD3 R6, P0, R13, R6, RZ ;  /* 0x000000060d067210 */ /* 0x000fe80007f1e0ff */
[----:B------:R2:W-:Y:S01]  /*6320*/  LDGSTS.E.BYPASS.LTC128B.128 [R0+0x4100], [R20.64], !P5 ;  /* 0x0410000014007fae */ /* 0x0005e2000e901d56 */
[----:B------:R-:W-:Y:S05]  /*6330*/  IMAD.X R7, R7, 0x1, R5, P0 ;  /* 0x0000000107077824 */ /* 0x000fea00000e0605 */
[----:B------:R2:W-:Y:S03]  /*6340*/  LDGSTS.E.BYPASS.LTC128B.128 [R0+0x5900], [R6.64], !P4 ;  /* 0x0590000006007fae */ /* 0x0005e6000e101d56 */
.L_x_407:
[----:B------:R-:W-:Y:S05]  /*6350*/  BSYNC B0 ;  /* 0x0000000000007941 */ /* 0x000fea0003800000 */
.L_x_406:
[----:B--2-4-:R-:W2:Y:S04]  /*6360*/  LDL R0, [R1+0x4] ;  /* 0x0000040001007983 */ /* 0x014ea80000100800 */
[----:B------:R-:W0:Y:S01]  /*6370*/  LDGDEPBAR ;  /* 0x00000000000079af */ /* 0x000e220000000000 */
[----:B------:R-:W-:Y:S01]  /*6380*/  WARPSYNC 0xffffffff ;  /* 0xffffffff00007948 */ /* 0x000fe20003800000 */
[C---:B-1----:R-:W-:Y:S01]  /*6390*/  HMMA.16816.F32.BF16 R4, R160.reuse, R8, RZ ;  /* 0x00000008a004723c */ /* 0x042fe200000418ff */
[----:B------:R-:W-:Y:S06]  /*63a0*/  UISETP.GT.AND UP0, UPT, UR5, UR8, UPT ;  /* 0x000000080500728c */ /* 0x000fec000bf04270 */
[----:B------:R-:W-:Y:S01]  /*63b0*/  PLOP3.LUT P0, PT, PT, PT, UP0, 0x40, 0x0 ;  /* 0x000000000000781c */ /* 0x000fe20003f0e808 */
[C---:B------:R-:W-:Y:S08]  /*63c0*/  HMMA.16816.F32.BF16 R8, R160.reuse, R10, RZ ;  /* 0x0000000aa008723c */ /* 0x040ff000000418ff */
[C---:B------:R-:W-:Y:S08]  /*63d0*/  HMMA.16816.F32.BF16 R12, R160.reuse, R16, RZ ;  /* 0x00000010a00c723c */ /* 0x040ff000000418ff */
[C---:B------:R-:W-:Y:S08]  /*63e0*/  HMMA.16816.F32.BF16 R16, R160.reuse, R18, RZ ;  /* 0x00000012a010723c */ /* 0x040ff000000418ff */
[C---:B------:R-:W-:Y:S08]  /*63f0*/  HMMA.16816.F32.BF16 R20, R160.reuse, R24, RZ ;  /* 0x00000018a014723c */ /* 0x040ff000000418ff */
[----:B------:R-:W-:Y:S08]  /*6400*/  HMMA.16816.F32.BF16 R24, R160, R26, RZ ;  /* 0x0000001aa018723c */ /* 0x000ff000000418ff */
[C---:B---3--:R-:W-:Y:S08]  /*6410*/  HMMA.16816.F32.BF16 R4, R164.reuse, R168, R4 ;  /* 0x000000a8a404723c */ /* 0x048ff00000041804 */
[C---:B------:R-:W-:Y:S01]  /*6420*/  HMMA.16816.F32.BF16 R8, R164.reuse, R170, R8 ;  /* 0x000000aaa408723c */ /* 0x040fe20000041808 */
[----:B------:R-:W1:Y:S07]  /*6430*/  LDSM.16.M88.4 R168, [R251+0x10100] ;  /* 0x01010000fba8783b */ /* 0x000e6e0000000200 */
[C---:B------:R-:W-:Y:S08]  /*6440*/  HMMA.16816.F32.BF16 R12, R164.reuse, R172, R12 ;  /* 0x000000aca40c723c */ /* 0x040ff0000004180c */
[C---:B------:R-:W-:Y:S01]  /*6450*/  HMMA.16816.F32.BF16 R16, R164.reuse, R174, R16 ;  /* 0x000000aea410723c */ /* 0x040fe20000041810 */
[----:B------:R-:W3:Y:S07]  /*6460*/  LDSM.16.M88.4 R172, [R251+0x10900] ;  /* 0x01090000fbac783b */ /* 0x000eee0000000200 */
[C---:B------:R-:W-:Y:S08]  /*6470*/  HMMA.16816.F32.BF16 R20, R164.reuse, R176, R20 ;  /* 0x000000b0a414723c */ /* 0x040ff00000041814 */
[----:B------:R-:W-:Y:S08]  /*6480*/  HMMA.16816.F32.BF16 R24, R164, R178, R24 ;  /* 0x000000b2a418723c */ /* 0x000ff00000041818 */
[C---:B-1----:R-:W-:Y:S08]  /*6490*/  HMMA.16816.F32.BF16 R4, R180.reuse, R168, R4 ;  /* 0x000000a8b404723c */ /* 0x042ff00000041804 */
[C---:B------:R-:W-:Y:S01]  /*64a0*/  HMMA.16816.F32.BF16 R8, R180.reuse, R170, R8 ;  /* 0x000000aab408723c */ /* 0x040fe20000041808 */
[----:B------:R-:W1:Y:S07]  /*64b0*/  LDSM.16.M88.4 R168, [R251+0x11100] ;  /* 0x01110000fba8783b */ /* 0x000e6e0000000200 */
[C---:B---3--:R-:W-:Y:S08]  /*64c0*/  HMMA.16816.F32.BF16 R12, R180.reuse, R172, R12 ;  /* 0x000000acb40c723c */ /* 0x048ff0000004180c */
[C---:B------:R-:W-:Y:S01]  /*64d0*/  HMMA.16816.F32.BF16 R16, R180.reuse, R174, R16 ;  /* 0x000000aeb410723c */ /* 0x040fe20000041810 */
[----:B------:R-:W3:Y:S07]  /*64e0*/  LDSM.16.M88.4 R172, [R245] ;  /* 0x00000000f5ac783b */ /* 0x000eee0000000200 */
[C---:B-1----:R-:W-:Y:S08]  /*64f0*/  HMMA.16816.F32.BF16 R20, R180.reuse, R168, R20 ;  /* 0x000000a8b414723c */ /* 0x042ff00000041814 */
[----:B------:R-:W-:Y:S01]  /*6500*/  HMMA.16816.F32.BF16 R24, R180, R170, R24 ;  /* 0x000000aab418723c */ /* 0x000fe20000041818 */
[----:B------:R-:W1:Y:S07]  /*6510*/  LDSM.16.M88.4 R168, [R245+0x800] ;  /* 0x00080000f5a8783b */ /* 0x000e6e0000000200 */
[C---:B---3--:R-:W-:Y:S08]  /*6520*/  HMMA.16816.F32.BF16 R4, R184.reuse, R172, R4 ;  /* 0x000000acb804723c */ /* 0x048ff00000041804 */
[C---:B------:R-:W-:Y:S01]  /*6530*/  HMMA.16816.F32.BF16 R8, R184.reuse, R174, R8 ;  /* 0x000000aeb808723c */ /* 0x040fe20000041808 */
[----:B------:R-:W3:Y:S07]  /*6540*/  LDSM.16.M88.4 R172, [R245+0x1000] ;  /* 0x00100000f5ac783b */ /* 0x000eee0000000200 */
[C---:B-1----:R-:W-:Y:S08]  /*6550*/  HMMA.16816.F32.BF16 R12, R184.reuse, R168, R12 ;  /* 0x000000a8b80c723c */ /* 0x042ff0000004180c */
[C---:B------:R-:W-:Y:S08]  /*6560*/  HMMA.16816.F32.BF16 R16, R184.reuse, R170, R16 ;  /* 0x000000aab810723c */ /* 0x040ff00000041810 */
[C---:B---3--:R-:W-:Y:S08]  /*6570*/  HMMA.16816.F32.BF16 R20, R184.reuse, R172, R20 ;  /* 0x000000acb814723c */ /* 0x048ff00000041814 */
[----:B------:R-:W-:Y:S01]  /*6580*/  HMMA.16816.F32.BF16 R24, R184, R174, R24 ;  /* 0x000000aeb818723c */ /* 0x000fe20000041818 */
[----:B--2---:R-:W1:Y:S08]  /*6590*/  LDSM.16.M88.4 R168, [R0+0x11900] ;  /* 0x0119000000a8783b */ /* 0x004e700000000200 */
[----:B------:R-:W2:Y:S01]  /*65a0*/  LDSM.16.M88.4 R172, [R0+0x12100] ;  /* 0x0121000000ac783b */ /* 0x000ea20000000200 */
        /* <DEDUP_REMOVED lines=8> */
[----:B------:R-:W1:Y:S07]  /*6630*/  LDSM.16.M88.4 R168, [R243] ;  /* 0x00000000f3a8783b */ /* 0x000e6e0000000200 */
[C---:B--2---:R-:W-:Y:S08]  /*6640*/  HMMA.16816.F32.BF16 R4, R192.reuse, R172, R4 ;  /* 0x000000acc004723c */ /* 0x044ff00000041804 */
[C---:B------:R-:W-:Y:S01]  /*6650*/  HMMA.16816.F32.BF16 R8, R192.reuse, R174, R8 ;  /* 0x000000aec008723c */ /* 0x040fe20000041808 */
[----:B------:R-:W2:Y:S07]  /*6660*/  LDSM.16.M88.4 R172, [R242] ;  /* 0x00000000f2ac783b */ /* 0x000eae0000000200 */
        /* <DEDUP_REMOVED lines=88> */
[C---:B------:R-:W-:Y:S11]  /*6bf0*/  HMMA.16816.F32.BF16 R8, R232.reuse, R174, R8 ;  /* 0x000000aee808723c */ /* 0x040ff60000041808 */
[----:B------:R-:W-:Y:S05]  /*6c00*/  @!UPT UIADD3 URZ, URZ, URZ, URZ ;  /* 0x0000003f3f3ff290 */ /* 0x000fea000fffe03f */
[----:B------:R-:W-:Y:S02]  /*6c10*/  FMUL.FTZ R6, R6, c[0x0][0x320] ;  /* 0x0000c80006067a20 */ /* 0x000fe40000410000 */
[----:B------:R-:W-:Y:S02]  /*6c20*/  FMUL.FTZ R7, R7, c[0x0][0x320] ;  /* 0x0000c80007077a20 */ /* 0x000fe40000410000 */
[----:B------:R-:W2:Y:S01]  /*6c30*/  MUFU.TANH R158, R6 ;  /* 0x00000006009e7308 */ /* 0x000ea20000002400 */
[----:B------:R-:W-:Y:S02]  /*6c40*/  FMUL.FTZ R0, R4, c[0x0][0x320] ;  /* 0x0000c80004007a20 */ /* 0x000fe40000410000 */
[----:B------:R-:W-:Y:S02]  /*6c50*/  FMUL.FTZ R2, R5, c[0x0][0x320] ;  /* 0x0000c80005027a20 */ /* 0x000fe40000410000 */
[----:B------:R-:W-:Y:S01]  /*6c60*/  FMUL.FTZ R9, R9, c[0x0][0x320] ;  /* 0x0000c80009097a20 */ /* 0x000fe20000410000 */
[C---:B-1----:R-:W-:Y:S03]  /*6c70*/  HMMA.16816.F32.BF16 R12, R232.reuse, R168, R12 ;  /* 0x000000a8e80c723c */ /* 0x042fe6000004180c */
[----:B------:R-:W-:Y:S01]  /*6c80*/  FMUL.FTZ R11, R11, c[0x0][0x320] ;  /* 0x0000c8000b0b7a20 */ /* 0x000fe20000410000 */
[----:B------:R1:W3:Y:S01]  /*6c90*/  MUFU.TANH R157, R7 ;  /* 0x00000007009d7308 */ /* 0x0002e20000002400 */
[----:B------:R-:W-:Y:S02]  /*6ca0*/  FMUL.FTZ R8, R8, c[0x0][0x320] ;  /* 0x0000c80008087a20 */ /* 0x000fe40000410000 */
[----:B------:R-:W-:Y:S01]  /*6cb0*/  FMUL.FTZ R10, R10, c[0x0][0x320] ;  /* 0x0000c8000a0a7a20 */ /* 0x000fe20000410000 */
[C---:B------:R-:W-:Y:S06]  /*6cc0*/  HMMA.16816.F32.BF16 R16, R232.reuse, R170, R16 ;  /* 0x000000aae810723c */ /* 0x040fec0000041810 */
[----:B------:R4:W2:Y:S10]  /*6cd0*/  MUFU.TANH R159, R9 ;  /* 0x00000009009f7308 */ /* 0x0008b40000002400 */
[----:B------:R5:W2:Y:S01]  /*6ce0*/  MUFU.TANH R169, R11 ;  /* 0x0000000b00a97308 */ /* 0x000aa20000002400 */
[----:B------:R-:W-:Y:S01]  /*6cf0*/  FMUL.FTZ R15, R15, c[0x0][0x320] ;  /* 0x0000c8000f0f7a20 */ /* 0x000fe20000410000 */
[----:B-1----:R-:W1:Y:S01]  /*6d00*/  LDSM.16.M88.4 R4, [R245+0x5800] ;  /* 0x00580000f504783b */ /* 0x002e620000000200 */
[----:B------:R-:W-:Y:S05]  /*6d10*/  DEPBAR.LE SB0, 0x0 ;  /* 0x000080000000791a */ /* 0x000fea0000000000 */
[----:B------:R-:W-:Y:S02]  /*6d20*/  FMUL.FTZ R18, R18, c[0x0][0x320] ;  /* 0x0000c80012127a20 */ /* 0x000fe40000410000 */
[----:B------:R-:W1:Y:S01]  /*6d30*/  MUFU.TANH R0, R0 ;  /* 0x0000000000007308 */ /* 0x000e620000002400 */
[----:B------:R-:W-:Y:S01]  /*6d40*/  FMUL.FTZ R19, R19, c[0x0][0x320] ;  /* 0x0000c80013137a20 */ /* 0x000fe20000410000 */
[----:B------:R-:W-:Y:S01]  /*6d50*/  BAR.SYNC.DEFER_BLOCKING 0x0 ;  /* 0x0000000000007b1d */ /* 0x000fe20000010000 */
[----:B----4-:R-:W-:Y:S02]  /*6d60*/  FMUL.FTZ R9, R14, c[0x0][0x320] ;  /* 0x0000c8000e097a20 */ /* 0x010fe40000410000 */
[----:B------:R-:W-:Y:S05]  /*6d70*/  FMUL.FTZ R14, R17, c[0x0][0x320] ;  /* 0x0000c800110e7a20 */ /* 0x000fea0000410000 */
[----:B------:R-:W4:Y:S01]  /*6d80*/  MUFU.TANH R2, R2 ;  /* 0x0000000200027308 */ /* 0x000f220000002400 */
[----:B-----5:R-:W-:Y:S02]  /*6d90*/  FMUL.FTZ R11, R12, c[0x0][0x320] ;  /* 0x0000c8000c0b7a20 */ /* 0x020fe40000410000 */
[----:B------:R-:W-:Y:S02]  /*6da0*/  FMUL.FTZ R12, R13, c[0x0][0x320] ;  /* 0x0000c8000d0c7a20 */ /* 0x000fe40000410000 */
[----:B------:R-:W-:Y:S05]  /*6db0*/  FMUL.FTZ R13, R16, c[0x0][0x320] ;  /* 0x0000c800100d7a20 */ /* 0x000fea0000410000 */
[----:B------:R-:W2:Y:S10]  /*6dc0*/  MUFU.TANH R8, R8 ;  /* 0x0000000800087308 */ /* 0x000eb40000002400 */
[----:B------:R-:W2:Y:S01]  /*6dd0*/  MUFU.TANH R10, R10 ;  /* 0x0000000a000a7308 */ /* 0x000ea20000002400 */
[C---:B-1----:R-:W-:Y:S09]  /*6de0*/  HMMA.16816.F32.BF16 R20, R232.reuse, R4, R20 ;  /* 0x00000004e814723c */ /* 0x042ff20000041814 */
[----:B------:R-:W1:Y:S01]  /*6df0*/  MUFU.TANH R11, R11 ;  /* 0x0000000b000b7308 */ /* 0x000e620000002400 */
[----:B------:R-:W-:Y:S09]  /*6e00*/  HMMA.16816.F32.BF16 R24, R232, R6, R24 ;  /* 0x00000006e818723c */ /* 0x000ff20000041818 */
[----:B------:R-:W1:Y:S05]  /*6e10*/  MUFU.TANH R12, R12 ;  /* 0x0000000c000c7308 */ /* 0x000e6a0000002400 */
[----:B------:R-:W-:Y:S05]  /*6e20*/  FMUL.FTZ R5, R22, c[0x0][0x320] ;  /* 0x0000c80016057a20 */ /* 0x000fea0000410000 */
[----:B------:R-:W1:Y:S01]  /*6e30*/  MUFU.TANH R9, R9 ;  /* 0x0000000900097308 */ /* 0x000e620000002400 */
[----:B------:R-:W-:Y:S02]  /*6e40*/  FMUL.FTZ R4, R23, c[0x0][0x320] ;  /* 0x0000c80017047a20 */ /* 0x000fe40000410000 */
[----:B------:R-:W-:Y:S02]  /*6e50*/  FMUL.FTZ R20, R20, c[0x0][0x320] ;  /* 0x0000c80014147a20 */ /* 0x000fe40000410000 */
[----:B------:R-:W-:Y:S02]  /*6e60*/  FMUL.FTZ R21, R21, c[0x0][0x320] ;  /* 0x0000c80015157a20 */ /* 0x000fe40000410000 */
[----:B------:R-:W-:Y:S02]  /*6e70*/  FMUL.FTZ R16, R25, c[0x0][0x320] ;  /* 0x0000c80019107a20 */ /* 0x000fe40000410000 */
[----:B------:R-:W-:Y:S01]  /*6e80*/  FMUL.FTZ R7, R26, c[0x0][0x320] ;  /* 0x0000c8001a077a20 */ /* 0x000fe20000410000 */
[----:B------:R1:W1:Y:S01]  /*6e90*/  MUFU.TANH R179, R15 ;  /* 0x0000000f00b37308 */ /* 0x0002620000002400 */
[----:B------:R-:W-:Y:S02]  /*6ea0*/  FMUL.FTZ R6, R27, c[0x0][0x320] ;  /* 0x0000c8001b067a20 */ /* 0x000fe40000410000 */
[----:B------:R-:W-:Y:S07]  /*6eb0*/  FMUL.FTZ R24, R24, c[0x0][0x320] ;  /* 0x0000c80018187a20 */ /* 0x000fee0000410000 */
[----:B------:R-:W1:Y:S10]  /*6ec0*/  MUFU.TANH R13, R13 ;  /* 0x0000000d000d7308 */ /* 0x000e740000002400 */
[----:B------:R-:W1:Y:S10]  /*6ed0*/  MUFU.TANH R14, R14 ;  /* 0x0000000e000e7308 */ /* 0x000e740000002400 */
[----:B------:R1:W1:Y:S10]  /*6ee0*/  MUFU.TANH R178, R18 ;  /* 0x0000001200b27308 */ /* 0x0002740000002400 */
[----:B------:R1:W1:Y:S10]  /*6ef0*/  MUFU.TANH R176, R19 ;  /* 0x0000001300b07308 */ /* 0x0002740000002400 */
[----:B------:R1:W1:Y:S10]  /*6f00*/  MUFU.TANH R175, R20 ;  /* 0x0000001400af7308 */ /* 0x0002740000002400 */
[----:B------:R1:W1:Y:S10]  /*6f10*/  MUFU.TANH R174, R21 ;  /* 0x0000001500ae7308 */ /* 0x0002740000002400 */
[----:B------:R-:W1:Y:S10]  /*6f20*/  MUFU.TANH R5, R5 ;  /* 0x0000000500057308 */ /* 0x000e740000002400 */
[----:B------:R-:W1:Y:S10]  /*6f30*/  MUFU.TANH R4, R4 ;  /* 0x0000000400047308 */ /* 0x000e740000002400 */
[----:B------:R1:W1:Y:S10]  /*6f40*/  MUFU.TANH R173, R24 ;  /* 0x0000001800ad7308 */ /* 0x0002740000002400 */
[----:B------:R-:W1:Y:S10]  /*6f50*/  MUFU.TANH R16, R16 ;  /* 0x0000001000107308 */ /* 0x000e740000002400 */
[----:B------:R-:W1:Y:S10]  /*6f60*/  MUFU.TANH R7, R7 ;  /* 0x0000000700077308 */ /* 0x000e740000002400 */
[----:B------:R-:W1:Y:S01]  /*6f70*/  MUFU.TANH R6, R6 ;  /* 0x0000000600067308 */ /* 0x000e620000002400 */
[----:B------:R-:W-:-:S05]  /*6f80*/  @P0 BRA `(.L_x_409) ;  /* 0x0000051000000947 */ /* 0x000fca0003800000 */
[----:B--234-:R-:W2:Y:S01]  /*6f90*/  LDL R177, [R1+0x20] ;  /* 0x0000200001b17983 */ /* 0x01cea20000100800 */
[----:B------:R-:W-:Y:S01]  /*6fa0*/  IMAD.MOV.U32 R172, RZ, RZ, c[0x0][0x2b8] ;  /* 0x0000ae00ffac7624 */ /* 0x000fe200078e00ff */
[----:B------:R-:W-:Y:S01]  /*6fb0*/  UIMAD UR24, UR5, 0x30, UR10 ;  /* 0x00000030051878a4 */ /* 0x000fe2000f8e020a */
[----:B-1----:R-:W-:Y:S01]  /*6fc0*/  IMAD.MOV.U32 R21, RZ, RZ, RZ ;  /* 0x000000ffff157224 */ /* 0x002fe200078e00ff */
[----:B------:R1:W-:Y:S02]  /*6fd0*/  STL [R1+0x58], R0 ;  /* 0x0000580001007387 */ /* 0x0003e40000100800 */
[----:B------:R-:W-:Y:S02]  /*6fe0*/  ISETP.NE.AND P1, PT, R172, 0x1, PT ;  /* 0x00000001ac00780c */ /* 0x000fe40003f25270 */
[----:B------:R-:W3:Y:S01]  /*6ff0*/  LDL R22, [R1+0x24] ;  /* 0x0000240001167983 */ /* 0x000ee20000100800 */
[----:B------:R-:W-:Y:S03]  /*7000*/  IMAD.U32 R15, RZ, RZ, UR24 ;  /* 0x00000018ff0f7e24 */ /* 0x000fe6000f8e00ff */
[----:B------:R-:W4:Y:S04]  /*7010*/  LDL R170, [R1+0x48] ;  /* 0x0000480001aa7983 */ /* 0x000f280000100800 */
[----:B------:R-:W4:Y:S04]  /*7020*/  LDL R171, [R1+0x54] ;  /* 0x0000540001ab7983 */ /* 0x000f280000100800 */
[----:B------:R-:W4:Y:S04]  /*7030*/  LDL R172, [R1+0x50] ;  /* 0x0000500001ac7983 */ /* 0x000f280000100800 */
[----:B------:R-:W2:Y:S04]  /*7040*/  S2R R24, SR_TID.X ;  /* 0x0000000000187919 */ /* 0x000ea80000002100 */
[----:B-1----:R-:W4:Y:S01]  /*7050*/  LDL R0, [R1+0x4c] ;  /* 0x00004c0001007983 */ /* 0x002f220000100800 */
[----:B--2---:R-:W-:Y:S03]  /*7060*/  IADD3 R15, R15, -0x30, R177 ;  /* 0xffffffd00f0f7810 */ /* 0x004fe60007ffe0b1 */
[----:B------:R-:W2:Y:S02]  /*7070*/  LDL R177, [R1+0x1c] ;  /* 0x00001c0001b17983 */ /* 0x000ea40000100800 */
[----:B------:R-:W-:Y:S01]  /*7080*/  @P1 IMAD.HI.U32 R18, R15, c[0x0][0x2bc], RZ ;  /* 0x0000af000f121a27 */ /* 0x000fe200078e00ff */
[----:B---3--:R-:W-:Y:S03]  /*7090*/  ISETP.GE.AND P2, PT, R22, c[0x0][0x1d4], PT ;  /* 0x0000750016007a0c */ /* 0x008fe60003f46270 */
        /* <DEDUP_REMOVED lines=8> */
[----:B------:R1:W-:Y:S01]  /*7120*/  STL [R1+0xc], R23 ;  /* 0x00000c1701007387 */ /* 0x0003e20000100800 */
[----:B------:R-:W-:Y:S03]  /*7130*/  SHF.R.S32.HI R15, RZ, 0x1f, R23 ;  /* 0x0000001fff0f7819 */ /* 0x000fe60000011417 */
[----:B------:R3:W2:Y:S02]  /*7140*/  @!P3 LDG.E R21, [R18.64] ;  /* 0x000000161215b981 */ /* 0x0006a4000c1e1900 */
[----:B------:R-:W-:Y:S04]  /*7150*/  IMAD R15, R15, c[0x0][0x1e0], RZ ;  /* 0x000078000f0f7a24 */ /* 0x000fe800078e02ff */
[C---:B------:R-:W-:Y:S02]  /*7160*/  IMAD R15, R23.reuse, c[0x0][0x1e4], R15 ;  /* 0x00007900170f7a24 */ /* 0x040fe400078e020f */
[----:B---3--:R-:W-:Y:S01]  /*7170*/  IMAD.WIDE.U32 R18, R23, c[0x0][0x1e0], RZ ;  /* 0x0000780017127a25 */ /* 0x008fe200078e00ff */
[----:B-1----:R-:W-:Y:S03]  /*7180*/  SHF.R.S32.HI R23, RZ, 0x1f, R24 ;  /* 0x0000001fff177819 */ /* 0x002fe60000011418 */
[----:B------:R-:W-:Y:S01]  /*7190*/  IMAD.IADD R19, R19, 0x1, R15 ;  /* 0x0000000113137824 */ /* 0x000fe200078e020f */
[----:B------:R-:W-:Y:S04]  /*71a0*/  LEA.HI R23, R23, R24, RZ, 0x3 ;  /* 0x0000001817177211 */ /* 0x000fe800078f18ff */
[----:B------:R-:W-:Y:S01]  /*71b0*/  SHF.R.S32.HI R23, RZ, 0x3, R23 ;  /* 0x00000003ff177819 */ /* 0x000fe20000011417 */
[----:B--2---:R1:W-:Y:S01]  /*71c0*/  STL [R1+0x8], R21 ;  /* 0x0000081501007387 */ /* 0x0043e20000100800 */
[----:B------:R-:W-:Y:S01]  /*71d0*/  SHF.R.S32.HI R15, RZ, 0x1f, R21 ;  /* 0x0000001fff0f7819 */ /* 0x000fe20000011415 */
[----:B------:R-:W-:Y:S02]  /*71e0*/  IMAD.WIDE.U32 R18, R21, c[0x0][0x1f0], R18 ;  /* 0x00007c0015127a25 */ /* 0x000fe400078e0012 */
[----:B------:R-:W2:Y:S02]  /*71f0*/  LDL R168, [R1+0x2c] ;  /* 0x00002c0001a87983 */ /* 0x000ea40000100800 */
[----:B------:R-:W-:Y:S01]  /*7200*/  IMAD R15, R15, c[0x0][0x1f0], RZ ;  /* 0x00007c000f0f7a24 */ /* 0x000fe200078e02ff */
[----:B------:R-:W-:Y:S01]  /*7210*/  IADD3 R18, P0, R18, UR18, RZ ;  /* 0x0000001212127c10 */ /* 0x000fe2000ff1e0ff */
[----:B------:R-:W3:Y:S02]  /*7220*/  LDL R26, [R1+0x10] ;  /* 0x00001000011a7983 */ /* 0x000ee40000100800 */
[----:B------:R-:W-:Y:S02]  /*7230*/  IMAD R15, R21, c[0x0][0x1f4], R15 ;  /* 0x00007d00150f7a24 */ /* 0x000fe400078e020f */
[----:B------:R-:W2:Y:S03]  /*7240*/  LDL R27, [R1+0x28] ;  /* 0x00002800011b7983 */ /* 0x000ea60000100800 */
[----:B------:R-:W-:Y:S02]  /*7250*/  IADD3.X R15, R19, UR6, R15, P0, !PT ;  /* 0x00000006130f7c10 */ /* 0x000fe400087fe40f */
[C---:B------:R-:W-:Y:S04]  /*7260*/  LEA R17, P0, R18.reuse, c[0x0][0x1c8], 0x1 ;  /* 0x0000720012117a11 */ /* 0x040fe800078008ff */
[----:B------:R-:W-:Y:S01]  /*7270*/  LEA.HI.X R15, R18, c[0x0][0x1cc], R15, 0x1, P0 ;  /* 0x00007300120f7a11 */ /* 0x000fe200000f0c0f */
[----:B------:R-:W4:Y:S01]  /*7280*/  SHFL.IDX PT, R19, R17, RZ, 0x181f ;  /* 0x00181fff11137589 */ /* 0x000f2200000e0000 */
[----:B------:R-:W-:Y:S03]  /*7290*/  IADD3 R18, -R23, 0x30, RZ ;  /* 0x0000003017127810 */ /* 0x000fe60007ffe1ff */
[----:B-1----:R-:W2:Y:S01]  /*72a0*/  LDL R21, [R1+0x14] ;  /* 0x0000140001157983 */ /* 0x002ea20000100800 */
[----:B------:R-:W-:Y:S03]  /*72b0*/  ISETP.GE.AND P0, PT, R18, 0x1, PT ;  /* 0x000000011200780c */ /* 0x000fe60003f06270 */
[----:B------:R-:W1:Y:S04]  /*72c0*/  SHFL.IDX PT, R20, R15, RZ, 0x181f ;  /* 0x00181fff0f147589 */ /* 0x000e6800000e0000 */
[----:B------:R-:W2:Y:S04]  /*72d0*/  SHFL.IDX PT, R17, R17, 0x1, 0x181f ;  /* 0x00381f0011117f89 */ /* 0x000ea800000e0000 */
[----:B------:R-:W2:Y:S02]  /*72e0*/  SHFL.IDX PT, R15, R15, 0x1, 0x181f ;  /* 0x00381f000f0f7f89 */ /* 0x000ea400000e0000 */
[C---:B----4-:R-:W-:Y:S05]  /*72f0*/  @P0 IADD3 R22, P1, R19.reuse, R0, RZ ;  /* 0x0000000013160210 */ /* 0x050fea0007f3e0ff */
[C---:B-1----:R-:W-:Y:S05]  /*7300*/  @P0 IMAD.X R23, R20.reuse, 0x1, R170, P1 ;  /* 0x0000000114170824 */ /* 0x042fea00008e06aa */
[----:B------:R1:W-:Y:S02]  /*7310*/  @P0 LDGSTS.E.BYPASS.LTC128B.128 [R177+0x10100], [R22.64], !P2 ;  /* 0x1010000016b10fae */ /* 0x0003e4000d101d56 */
[----:B-1----:R-:W-:Y:S05]  /*7320*/  @P0 IADD3 R22, P1, R19, R171, RZ ;  /* 0x000000ab13160210 */ /* 0x002fea0007f3e0ff */
[----:B------:R-:W-:Y:S05]  /*7330*/  @P0 IMAD.X R23, R20, 0x1, R172, P1 ;  /* 0x0000000114170824 */ /* 0x000fea00008e06ac */
[----:B------:R2:W-:Y:S02]  /*7340*/  @P0 LDGSTS.E.BYPASS.LTC128B.128 [R177+0x11900], [R22.64], !P6 ;  /* 0x1190000016b10fae */ /* 0x0005e4000f101d56 */
[CC--:B--2---:R-:W-:Y:S04]  /*7350*/  @P0 LEA R22, P1, R21.reuse, R19.reuse, 0x1 ;  /* 0x0000001315160211 */ /* 0x0c4fe800078208ff */
[-C--:B------:R-:W-:Y:S02]  /*7360*/  @P0 LEA.HI.X R23, R21, R20.reuse, R168, 0x1, P1 ;  /* 0x0000001415170211 */ /* 0x080fe400008f0ca8 */
[C---:B---3--:R-:W-:Y:S03]  /*7370*/  @P0 LEA R24, P1, R26.reuse, R19, 0x1 ;  /* 0x000000131a180211 */ /* 0x048fe600078208ff */
[----:B------:R1:W-:Y:S01]  /*7380*/  @P0 LDGSTS.E.BYPASS.LTC128B.128 [R177+0x13100], [R22.64], !P5 ;  /* 0x1310000016b10fae */ /* 0x0003e2000e901d56 */
[--C-:B------:R-:W-:Y:S05]  /*7390*/  @P0 LEA.HI.X R25, R26, R20, R27.reuse, 0x1, P1 ;  /* 0x000000141a190211 */ /* 0x100fea00008f0c1b */
[----:B------:R1:W-:Y:S01]  /*73a0*/  @P0 LDGSTS.E.BYPASS.LTC128B.128 [R177+0x14900], [R24.64], !P4 ;  /* 0x1490000018b10fae */ /* 0x0003e2000e101d56 */
[----:B------:R-:W-:Y:S11]  /*73b0*/  ISETP.GE.AND P0, PT, R18, 0x21, PT ;  /* 0x000000211200780c */ /* 0x000ff60003f06270 */
[----:B------:R-:W-:Y:S02]  /*73c0*/  @!UPT UIADD3 URZ, URZ, URZ, URZ ;  /* 0x0000003f3f3ff290 */ /* 0x000fe4000fffe03f */
[----:B------:R-:W-:Y:S02]  /*73d0*/  @P0 IADD3 R18, P1, R17, R0, RZ ;  /* 0x0000000011120210 */ /* 0x000fe40007f3e0ff */
[----:B------:R1:W5:Y:S03]  /*73e0*/  LDL.LU R0, [R1+0x58] ;  /* 0x0000580001007983 */ /* 0x0003660000300800 */
[----:B------:R-:W-:Y:S05]  /*73f0*/  @P0 IMAD.X R19, R15, 0x1, R170, P1 ;  /* 0x000000010f130824 */ /* 0x000fea00008e06aa */
[----:B------:R2:W-:Y:S02]  /*7400*/  @P0 LDGSTS.E.BYPASS.LTC128B.128 [R177+0x11100], [R18.64], !P2 ;  /* 0x1110000012b10fae */ /* 0x0005e4000d101d56 */
[----:B--2---:R-:W-:Y:S05]  /*7410*/  @P0 IADD3 R18, P1, R17, R171, RZ ;  /* 0x000000ab11120210 */ /* 0x004fea0007f3e0ff */
[----:B------:R-:W-:Y:S05]  /*7420*/  @P0 IMAD.X R19, R15, 0x1, R172, P1 ;  /* 0x000000010f130824 */ /* 0x000fea00008e06ac */
[----:B------:R2:W-:Y:S02]  /*7430*/  @P0 LDGSTS.E.BYPASS.LTC128B.128 [R177+0x12900], [R18.64], !P6 ;  /* 0x1290000012b10fae */ /* 0x0005e4000f101d56 */
[C---:B--2---:R-:W-:Y:S04]  /*7440*/  @P0 LEA R18, P1, R21.reuse, R17, 0x1 ;  /* 0x0000001115120211 */ /* 0x044fe800078208ff */
[----:B------:R-:W-:Y:S02]  /*7450*/  @P0 LEA.HI.X R19, R21, R15, R168, 0x1, P1 ;  /* 0x0000000f15130211 */ /* 0x000fe400008f0ca8 */
[C---:B------:R-:W-:Y:S03]  /*7460*/  @P0 LEA R20, P1, R26.reuse, R17, 0x1 ;  /* 0x000000111a140211 */ /* 0x040fe600078208ff */
[----:B------:R1:W-:Y:S01]  /*7470*/  @P0 LDGSTS.E.BYPASS.LTC128B.128 [R177+0x14100], [R18.64], !P5 ;  /* 0x1410000012b10fae */ /* 0x0003e2000e901d56 */
[----:B------:R-:W-:Y:S05]  /*7480*/  @P0 LEA.HI.X R21, R26, R15, R27, 0x1, P1 ;  /* 0x0000000f1a150211 */ /* 0x000fea00008f0c1b */
[----:B------:R1:W-:Y:S04]  /*7490*/  @P0 LDGSTS.E.BYPASS.LTC128B.128 [R177+0x15900], [R20.64], !P4 ;  /* 0x1590000014b10fae */ /* 0x0003e8000e101d56 */
.L_x_409:
[----:B--234-:R-:W2:Y:S01]  /*74a0*/  LDL R17, [R1+0x34] ;  /* 0x0000340001117983 */ /* 0x01cea20000100800 */
[----:B------:R-:W-:Y:S02]  /*74b0*/  UISETP.NE.AND UP1, UPT, UR13, URZ, UPT ;  /* 0x0000003f0d00728c */ /* 0x000fe4000bf25270 */
[----:B------:R-:W-:Y:S01]  /*74c0*/  UIMAD UR24, UR5, -0x30, URZ ;  /* 0xffffffd0051878a4 */ /* 0x000fe2000f8e023f */
[----:B------:R-:W3:Y:S01]  /*74d0*/  LDL R26, [R1+0x38] ;  /* 0x00003800011a7983 */ /* 0x000ee20000100800 */
[----:B------:R-:W-:Y:S02]  /*74e0*/  UISETP.NE.AND UP0, UPT, UR12, URZ, UPT ;  /* 0x0000003f0c00728c */ /* 0x000fe4000bf05270 */
[----:B------:R-:W-:Y:S01]  /*74f0*/  PLOP3.LUT P0, PT, PT, PT, UP1, 0x80, 0x0 ;  /* 0x000000000000781c */ /* 0x000fe20003f0f018 */
[----:B------:R-:W0:Y:S11]  /*7500*/  LDGDEPBAR ;  /* 0x00000000000079af */ /* 0x000e360000000000 */
[----:B------:R-:W-:Y:S01]  /*7510*/  @!UPT UIADD3 URZ, URZ, URZ, URZ ;  /* 0x0000003f3f3ff290 */ /* 0x000fe2000fffe03f */
[----:B-12---:R-:W-:Y:S01]  /*7520*/  @P0 IMAD.HI.U32 R15, R17, c[0x0][0x2c8], RZ ;  /* 0x0000b200110f0a27 */ /* 0x006fe200078e00ff */
[----:B------:R-:W-:Y:S03]  /*7530*/  PLOP3.LUT P0, PT, PT, PT, UP1, 0x80, 0x0 ;  /* 0x000000000000781c */ /* 0x000fe60003f0f018 */
[----:B------:R-:W-:Y:S02]  /*7540*/  IMAD.MOV.U32 R23, RZ, RZ, R17 ;  /* 0x000000ffff177224 */ /* 0x000fe400078e0011 */
[----:B------:R-:W-:Y:S08]  /*7550*/  IMAD.MOV.U32 R17, RZ, RZ, c[0x0][0x2ac] ;  /* 0x0000ab00ff117624 */ /* 0x000ff000078e00ff */
[----:B------:R-:W-:Y:S01]  /*7560*/  @P0 SHF.R.U32.HI R23, RZ, c[0x0][0x2cc], R15 ;  /* 0x0000b300ff170a19 */ /* 0x000fe2000001160f */
[----:B------:R-:W-:Y:S01]  /*7570*/  IMAD.U32 R15, RZ, RZ, UR24 ;  /* 0x00000018ff0f7e24 */ /* 0x000fe2000f8e00ff */
[----:B------:R-:W-:Y:S03]  /*7580*/  PLOP3.LUT P0, PT, PT, PT, UP0, 0x40, 0x0 ;  /* 0x000000000000781c */ /* 0x000fe60003f0e808 */
[----:B------:R-:W1:Y:S01]  /*7590*/  SHFL.IDX PT, R18, R23, RZ, 0x1c1f ;  /* 0x001c1fff17127589 */ /* 0x000e6200000e0000 */
[----:B---3--:R-:W-:Y:S05]  /*75a0*/  IADD3 R15, -R26, 0x1, R15 ;  /* 0x000000011a0f7810 */ /* 0x008fea0007ffe10f */
[----:B------:R-:W-:Y:S05]  /*75b0*/  IMAD R15, R17, c[0x0][0x1d0], R15 ;  /* 0x00007400110f7a24 */ /* 0x000fea00078e020f */
[----:B------:R-:W-:Y:S04]  /*75c0*/  IADD3 R15, R15, -c[0x0][0x168], RZ ;  /* 0x80005a000f0f7a10 */ /* 0x000fe80007ffe0ff */
[C---:B------:R-:W-:Y:S02]  /*75d0*/  IADD3 R22, R15.reuse, c[0x0][0x328], RZ ;  /* 0x0000ca000f167a10 */ /* 0x040fe40007ffe0ff */
[----:B------:R-:W-:Y:S03]  /*75e0*/  IADD3 R15, R15, UR17, RZ ;  /* 0x000000110f0f7c10 */ /* 0x000fe6000fffe0ff */
[--C-:B-1----:R-:W-:Y:S02]  /*75f0*/  IMAD.IADD R25, R22, 0x1, R18.reuse ;  /* 0x0000000116197824 */ /* 0x102fe400078e0212 */
[----:B------:R-:W-:Y:S01]  /*7600*/  IMAD.IADD R24, R15, 0x1, R18 ;  /* 0x000000010f187824 */ /* 0x000fe200078e0212 */
[----:B------:R-:W-:-:S05]  /*7610*/  @P0 BRA `(.L_x_410) ;  /* 0x000001a000000947 */ /* 0x000fca0003800000 */
[----:B------:R-:W-:Y:S01]  /*7620*/  MOV R17, c[0x0][0x2ac] ;  /* 0x0000ab0000117a02 */ /* 0x000fe20000000f00 */
[----:B------:R-:W-:Y:S04]  /*7630*/  BSSY B0, `(.L_x_411) ;  /* 0x0000013000007945 */ /* 0x000fe80003800000 */
[----:B------:R-:W-:Y:S05]  /*7640*/  IMAD R18, R17, c[0x0][0x1d0], R18 ;  /* 0x0000740011127a24 */ /* 0x000fea00078e0212 */
[----:B------:R-:W-:Y:S04]  /*7650*/  IADD3 R18, R18, -c[0x0][0x168], RZ ;  /* 0x80005a0012127a10 */ /* 0x000fe80007ffe0ff */
[----:B------:R-:W-:Y:S11]  /*7660*/  ISETP.GT.AND P0, PT, R18, -0x1, PT ;  /* 0xffffffff1200780c */ /* 0x000ff60003f04270 */
[----:B------:R-:W-:Y:S02]  /*7670*/  @!UPT UIADD3 URZ, URZ, URZ, URZ ;  /* 0x0000003f3f3ff290 */ /* 0x000fe4000fffe03f */
[----:B------:R-:W-:-:S05]  /*7680*/  @P0 BRA `(.L_x_412) ;  /* 0x0000008000000947 */ /* 0x000fca0003800000 */
[----:B------:R-:W-:Y:S01]  /*7690*/  LOP3.LUT R18, RZ, R18, RZ, 0x33, !PT ;  /* 0x00000012ff127212 */ /* 0x000fe200078e33ff */
[----:B------:R-:W-:Y:S05]  /*76a0*/  IMAD.MOV.U32 R17, RZ, RZ, c[0x0][0x32c] ;  /* 0x0000cb00ff117624 */ /* 0x000fea00078e00ff */
[----:B------:R-:W-:Y:S11]  /*76b0*/  ISETP.NE.AND P0, PT, R17, 0x1, PT ;  /* 0x000000011100780c */ /* 0x000ff60003f05270 */
[----:B------:R-:W-:Y:S02]  /*76c0*/  @!UPT UIADD3 URZ, URZ, URZ, URZ ;  /* 0x0000003f3f3ff290 */ /* 0x000fe4000fffe03f */
[----:B------:R-:W-:Y:S05]  /*76d0*/  @P0 IMAD.HI.U32 R17, R18, c[0x0][0x330], RZ ;  /* 0x0000cc0012110a27 */ /* 0x000fea00078e00ff */
[----:B------:R-:W-:Y:S04]  /*76e0*/  @P0 SHF.R.U32.HI R18, RZ, c[0x0][0x334], R17 ;  /* 0x0000cd00ff120a19 */ /* 0x000fe80000011611 */
[----:B------:R-:W-:Y:S01]  /*76f0*/  LOP3.LUT R18, RZ, R18, RZ, 0x33, !PT ;  /* 0x00000012ff127212 */ /* 0x000fe200078e33ff */
[----:B------:R-:W-:-:S05]  /*7700*/  BRA `(.L_x_413) ;  /* 0x0000005000007947 */ /* 0x000fca0003800000 */
.L_x_412:
[----:B------:R-:W-:Y:S04]  /*7710*/  MOV R17, c[0x0][0x32c] ;  /* 0x0000cb0000117a02 */ /* 0x000fe80000000f00 */
[----:B------:R-:W-:Y:S11]  /*7720*/  ISETP.NE.AND P0, PT, R17, 0x1, PT ;  /* 0x000000011100780c */ /* 0x000ff60003f05270 */
[----:B------:R-:W-:Y:S02]  /*7730*/  @!UPT UIADD3 URZ, URZ, URZ, URZ ;  /* 0x0000003f3f3ff290 */ /* 0x000fe4000fffe03f */
[----:B------:R-:W-:Y:S05]  /*7740*/  @P0 IMAD.HI.U32 R17, R18, c[0x0][0x330], RZ ;  /* 0x0000cc0012110a27 */ /* 0x000fea00078e00ff */
[----:B------:R-:W-:Y:S02]  /*7750*/  @P0 SHF.R.U32.HI R18, RZ, c[0x0][0x334], R17 ;  /* 0x0000cd00ff120a19 */ /* 0x000fe40000011611 */
.L_x_413:
[----:B------:R-:W-:Y:S05]  /*7760*/  BSYNC B0 ;  /* 0x0000000000007941 */ /* 0x000fea0003800000 */
.L_x_411:
[----:B------:R-:W-:Y:S05]  /*7770*/  IADD3 R17, -R26, UR24, RZ ;  /* 0x000000181a117c10 */ /* 0x000fea000fffe1ff */
[----:B------:R-:W-:Y:S05]  /*7780*/  IMAD R17, R18, c[0x0][0x32c], R17 ;  /* 0x0000cb0012117a24 */ /* 0x000fea00078e0211 */
[----:B------:R-:W-:Y:S02]  /*7790*/  IMNMX R24, R24, R17, !PT ;  /* 0x0000001118187217 */ /* 0x000fe40007800200 */
[----:B------:R-:W-:Y:S04]  /*77a0*/  IADD3 R17, R17, c[0x0][0x32c], RZ ;  /* 0x0000cb0011117a10 */ /* 0x000fe80007ffe0ff */
[----:B------:R-:W-:Y:S02]  /*77b0*/  IMNMX R25, R25, R17, PT ;  /* 0x0000001119197217 */ /* 0x000fe40003800200 */
.L_x_410:
[----:B------:R-:W-:Y:S02]  /*77c0*/  UISETP.GE.AND UP0, UPT, UR24, 0x1, UPT ;  /* 0x000000011800788c */ /* 0x000fe4000bf06270 */
[----:B------:R-:W-:Y:S02]  /*77d0*/  UISETP.GE.AND UP6, UPT, UR24, 0x12, UPT ;  /* 0x000000121800788c */ /* 0x000fe4000bfc6270 */
[----:B------:R-:W-:Y:S02]  /*77e0*/  UP2UR UR29, UPR, URZ, 0x1 ;  /* 0x000000013f1d7883 */ /* 0x000fe40008000000 */
[----:B------:R-:W-:Y:S01]  /*77f0*/  PLOP3.LUT P0, PT, PT, PT, UP0, 0x40, 0x0 ;  /* 0x000000000000781c */ /* 0x000fe20003f0e808 */
[----:B------:R-:W-:Y:S02]  /*7800*/  UISETP.GE.AND UP0, UPT, UR24, 0x2, UPT ;  /* 0x000000021800788c */ /* 0x000fe4000bf06270 */
[----:B------:R-:W-:Y:S01]  /*7810*/  UISETP.GE.AND UP5, UPT, UR24, 0x19, UPT ;  /* 0x000000191800788c */ /* 0x000fe2000bfa6270 */
[----:B------:R-:W-:Y:S01]  /*7820*/  ISETP.GT.AND P0, PT, R24, RZ, P0 ;  /* 0x000000ff1800720c */ /* 0x000fe20000704270 */
[----:B------:R-:W-:Y:S02]  /*7830*/  UP2UR UR28, UPR, URZ, 0x1 ;  /* 0x000000013f1c7883 */ /* 0x000fe40008000000 */
[----:B------:R-:W-:Y:S01]  /*7840*/  UISETP.GE.AND UP4, UPT, UR24, 0x1a, UPT ;  /* 0x0000001a1800788c */ /* 0x000fe2000bf86270 */
[C---:B------:R-:W-:Y:S01]  /*7850*/  ISETP.LT.OR P0, PT, R25.reuse, 0x1, P0 ;  /* 0x000000011900780c */ /* 0x040fe20000701670 */
[----:B------:R-:W-:Y:S02]  /*7860*/  UISETP.GE.AND UP3, UPT, UR24, 0x21, UPT ;  /* 0x000000211800788c */ /* 0x000fe4000bf66270 */
[----:B------:R-:W-:Y:S01]  /*7870*/  UISETP.GE.AND UP2, UPT, UR24, 0x22, UPT ;  /* 0x000000221800788c */ /* 0x000fe2000bf46270 */
[----:B-----5:R-:W-:Y:S01]  /*7880*/  FSEL R17, R0, -INF , !P0 ;  /* 0xff80000000117808 */ /* 0x020fe20004000000 */
[----:B------:R-:W-:Y:S01]  /*7890*/  UISETP.GE.AND UP1, UPT, UR24, 0x29, UPT ;  /* 0x000000291800788c */ /* 0x000fe2000bf26270 */
[----:B------:R-:W-:Y:S01]  /*78a0*/  PLOP3.LUT P0, PT, PT, PT, UP0, 0x40, 0x0 ;  /* 0x000000000000781c */ /* 0x000fe20003f0e808 */
[----:B------:R-:W-:Y:S01]  /*78b0*/  UISETP.GE.AND UP0, UPT, UR24, 0x9, UPT ;  /* 0x000000091800788c */ /* 0x000fe2000bf06270 */
[----:B------:R-:W1:Y:S01]  /*78c0*/  SHFL.IDX PT, R0, R23, 0x1, 0x1c1f ;  /* 0x003c1f0017007f89 */ /* 0x000e6200000e0000 */
[----:B------:R-:W-:Y:S01]  /*78d0*/  UP2UR UR30, UPR, URZ, 0x40 ;  /* 0x000000403f1e7883 */ /* 0x000fe20008000000 */
[----:B------:R-:W-:Y:S01]  /*78e0*/  ISETP.GT.AND P0, PT, R24, 0x1, P0 ;  /* 0x000000011800780c */ /* 0x000fe20000704270 */
[----:B------:R-:W-:Y:S03]  /*78f0*/  UP2UR UR27, UPR, URZ, 0x1 ;  /* 0x000000013f1b7883 */ /* 0x000fe60008000000 */
[C---:B------:R-:W-:Y:S04]  /*7900*/  ISETP.LT.OR P0, PT, R25.reuse, 0x2, P0 ;  /* 0x000000021900780c */ /* 0x040fe80000701670 */
[----:B------:R-:W-:Y:S02]  /*7910*/  FSEL R21, R2, -INF , !P0 ;  /* 0xff80000002157808 */ /* 0x000fe40004000000 */
[----:B------:R-:W-:Y:S01]  /*7920*/  PLOP3.LUT P0, PT, PT, PT, UP0, 0x40, 0x0 ;  /* 0x000000000000781c */ /* 0x000fe20003f0e808 */
[----:B------:R-:W-:Y:S03]  /*7930*/  UISETP.GE.AND UP0, UPT, UR24, 0xa, UPT ;  /* 0x0000000a1800788c */ /* 0x000fe6000bf06270 */
[----:B------:R-:W-:Y:S01]  /*7940*/  ISETP.GT.AND P0, PT, R24, 0x8, P0 ;  /* 0x000000081800780c */ /* 0x000fe20000704270 */
[----:B------:R-:W-:Y:S03]  /*7950*/  UP2UR UR26, UPR, URZ, 0x1 ;  /* 0x000000013f1a7883 */ /* 0x000fe60008000000 */
[----:B------:R-:W-:Y:S04]  /*7960*/  ISETP.LT.OR P0, PT, R25, 0x9, P0 ;  /* 0x000000091900780c */ /* 0x000fe80000701670 */
[----:B------:R-:W-:Y:S01]  /*7970*/  FSEL R8, R8, -INF , !P0 ;  /* 0xff80000008087808 */ /* 0x000fe20004000000 */
[--C-:B-1----:R-:W-:Y:S01]  /*7980*/  IMAD.IADD R15, R15, 0x1, R0.reuse ;  /* 0x000000010f0f7824 */ /* 0x102fe200078e0200 */
[----:B------:R-:W-:Y:S01]  /*7990*/  PLOP3.LUT P0, PT, PT, PT, UP0, 0x40, 0x0 ;  /* 0x000000000000781c */ /* 0x000fe20003f0e808 */
[----:B------:R-:W-:Y:S03]  /*79a0*/  UISETP.GE.AND UP0, UPT, UR24, 0x11, UPT ;  /* 0x000000111800788c */ /* 0x000fe6000bf06270 */
[C---:B------:R-:W-:Y:S01]  /*79b0*/  ISETP.GT.AND P0, PT, R24.reuse, 0x9, P0 ;  /* 0x000000091800780c */ /* 0x040fe20000704270 */
[----:B------:R-:W-:Y:S03]  /*79c0*/  UP2UR UR25, UPR, URZ, 0x1 ;  /* 0x000000013f197883 */ /* 0x000fe60008000000 */
[----:B------:R-:W-:Y:S04]  /*79d0*/  ISETP.LT.OR P0, PT, R25, 0xa, P0 ;  /* 0x0000000a1900780c */ /* 0x000fe80000701670 */
[----:B------:R-:W-:Y:S02]  /*79e0*/  FSEL R159, R159, -INF , !P0 ;  /* 0xff8000009f9f7808 */ /* 0x000fe40004000000 */
[----:B------:R-:W-:Y:S01]  /*79f0*/  PLOP3.LUT P0, PT, PT, PT, UP0, 0x40, 0x0 ;  /* 0x000000000000781c */ /* 0x000fe20003f0e808 */
[----:B------:R-:W-:Y:S03]  /*7a00*/  UISETP.GE.AND UP0, UPT, UR24, 0x2a, UPT ;  /* 0x0000002a1800788c */ /* 0x000fe6000bf06270 */
[C---:B------:R-:W-:Y:S04]  /*7a10*/  ISETP.GT.AND P0, PT, R24.reuse, 0x10, P0 ;  /* 0x000000101800780c */ /* 0x040fe80000704270 */
[----:B------:R-:W-:Y:S04]  /*7a20*/  ISETP.LT.OR P0, PT, R25, 0x11, P0 ;  /* 0x000000111900780c */ /* 0x000fe80000701670 */
[----:B------:R-:W-:Y:S02]  /*7a30*/  FSEL R20, R11, -INF , !P0 ;  /* 0xff8000000b147808 */ /* 0x000fe40004000000 */
[----:B------:R-:W-:Y:S01]  /*7a40*/  PLOP3.LUT P0, PT, PT, PT, UP6, 0x40, 0x0 ;  /* 0x000000000000781c */ /* 0x000fe20003f0e868 */
[----:B------:R-:W-:Y:S03]  /*7a50*/  UISETP.NE.AND UP6, UPT, UR12, URZ, UPT ;  /* 0x0000003f0c00728c */ /* 0x000fe6000bfc5270 */
[----:B------:R-:W-:Y:S04]  /*7a60*/  ISETP.GT.AND P0, PT, R24, 0x11, P0 ;  /* 0x000000111800780c */ /* 0x000fe80000704270 */
[C---:B------:R-:W-:Y:S04]  /*7a70*/  ISETP.LT.OR P0, PT, R25.reuse, 0x12, P0 ;  /* 0x000000121900780c */ /* 0x040fe80000701670 */
[----:B------:R-:W-:Y:S02]  /*7a80*/  FSEL R19, R12, -INF , !P0 ;  /* 0xff8000000c137808 */ /* 0x000fe40004000000 */
[----:B------:R-:W-:Y:S04]  /*7a90*/  PLOP3.LUT P0, PT, PT, PT, UP5, 0x40, 0x0 ;  /* 0x000000000000781c */ /* 0x000fe80003f0e858 */
[C---:B------:R-:W-:Y:S04]  /*7aa0*/  ISETP.GT.AND P0, PT, R24.reuse, 0x18, P0 ;  /* 0x000000181800780c */ /* 0x040fe80000704270 */
[----:B------:R-:W-:Y:S04]  /*7ab0*/  ISETP.LT.OR P0, PT, R25, 0x19, P0 ;  /* 0x000000191900780c */ /* 0x000fe80000701670 */
[----:B------:R-:W-:Y:S02]  /*7ac0*/  FSEL R18, R13, -INF , !P0 ;  /* 0xff8000000d127808 */ /* 0x000fe40004000000 */
[----:B------:R-:W-:Y:S04]  /*7ad0*/  PLOP3.LUT P0, PT, PT, PT, UP4, 0x40, 0x0 ;  /* 0x000000000000781c */ /* 0x000fe80003f0e848 */
        /* <DEDUP_REMOVED lines=17> */
[----:B------:R-:W-:Y:S04]  /*7bf0*/  ISETP.LT.OR P0, PT, R25, 0x2a, P0 ;  /* 0x0000002a1900780c */ /* 0x000fe80000701670 */
[----:B------:R-:W-:Y:S01]  /*7c00*/  FSEL R11, R16, -INF , !P0 ;  /* 0xff800000100b7808 */ /* 0x000fe20004000000 */
[----:B------:R-:W-:Y:S01]  /*7c10*/  IMAD.IADD R16, R22, 0x1, R0 ;  /* 0x0000000116107824 */ /* 0x000fe200078e0200 */
[----:B------:R-:W-:Y:S01]  /*7c20*/  PLOP3.LUT P0, PT, PT, PT, UP6, 0x40, 0x0 ;  /* 0x000000000000781c */ /* 0x000fe20003f0e868 */
[----:B------:R-:W-:Y:S11]  /*7c30*/  UISETP.NE.AND UP6, UPT, UR30, URZ, UPT ;  /* 0x0000003f1e00728c */ /* 0x000ff6000bfc5270 */
[----:B------:R-:W-:Y:S01]  /*7c40*/  @!UPT UIADD3 URZ, URZ, URZ, URZ ;  /* 0x0000003f3f3ff290 */ /* 0x000fe2000fffe03f */
        /* <DEDUP_REMOVED lines=9> */
[----:B------:R-:W-:Y:S05]  /*7ce0*/  IMAD.MOV.U32 R0, RZ, RZ, 0x1 ;  /* 0x00000001ff007424 */ /* 0x000fea00078e00ff */
[----:B------:R-:W-:Y:S11]  /*7cf0*/  ISETP.NE.AND P0, PT, R0, c[0x0][0x32c], PT ;  /* 0x0000cb0000007a0c */ /* 0x000ff60003f05270 */
[----:B------:R-:W-:Y:S02]  /*7d00*/  @!UPT UIADD3 URZ, URZ, URZ, URZ ;  /* 0x0000003f3f3ff290 */ /* 0x000fe4000fffe03f */
[----:B------:R-:W-:Y:S05]  /*7d10*/  @P0 IMAD.HI.U32 R0, R2, c[0x0][0x330], RZ ;  /* 0x0000cc0002000a27 */ /* 0x000fea00078e00ff */
[----:B------:R-:W-:Y:S04]  /*7d20*/  @P0 SHF.R.U32.HI R2, RZ, c[0x0][0x334], R0 ;  /* 0x0000cd00ff020a19 */ /* 0x000fe80000011600 */
[----:B------:R-:W-:Y:S01]  /*7d30*/  LOP3.LUT R2, RZ, R2, RZ, 0x33, !PT ;  /* 0x00000002ff027212 */ /* 0x000fe200078e33ff */
[----:B------:R-:W-:-:S05]  /*7d40*/  BRA `(.L_x_417) ;  /* 0x0000005000007947 */ /* 0x000fca0003800000 */
.L_x_416:
[----:B------:R-:W-:Y:S04]  /*7d50*/  MOV R0, 0x1 ;  /* 0x0000000100007802 */ /* 0x000fe80000000f00 */
[----:B------:R-:W-:Y:S11]  /*7d60*/  ISETP.NE.AND P0, PT, R0, c[0x0][0x32c], PT ;  /* 0x0000cb0000007a0c */ /* 0x000ff60003f05270 */
[----:B------:R-:W-:Y:S02]  /*7d70*/  @!UPT UIADD3 URZ, URZ, URZ, URZ ;  /* 0x0000003f3f3ff290 */ /* 0x000fe4000fffe03f */
[----:B------:R-:W-:Y:S05]  /*7d80*/  @P0 IMAD.HI.U32 R0, R2, c[0x0][0x330], RZ ;  /* 0x0000cc0002000a27 */ /* 0x000fea00078e00ff */
[----:B------:R-:W-:Y:S02]  /*7d90*/  @P0 SHF.R.U32.HI R2, RZ, c[0x0][0x334], R0 ;  /* 0x0000cd00ff020a19 */ /* 0x000fe40000011600 */
.L_x_417:
[----:B------:R-:W-:Y:S05]  /*7da0*/  BSYNC B0 ;  /* 0x0000000000007941 */ /* 0x000fea0003800000 */
.L_x_415:
[----:B------:R-:W-:Y:S05]  /*7db0*/  IADD3 R0, -R26, UR24, RZ ;  /* 0x000000181a007c10 */ /* 0x000fea000fffe1ff */
[----:B------:R-:W-:Y:S05]  /*7dc0*/  IMAD R0, R2, c[0x0][0x32c], R0 ;  /* 0x0000cb0002007a24 */ /* 0x000fea00078e0200 */
[----:B------:R-:W-:Y:S02]  /*7dd0*/  IMNMX R15, R15, R0, !PT ;  /* 0x000000000f0f7217 */ /* 0x000fe40007800200 */
[----:B------:R-:W-:Y:S04]  /*7de0*/  IADD3 R0, R0, c[0x0][0x32c], RZ ;  /* 0x0000cb0000007a10 */ /* 0x000fe80007ffe0ff */
[----:B------:R-:W-:Y:S02]  /*7df0*/  IMNMX R16, R16, R0, PT ;  /* 0x0000000010107217 */ /* 0x000fe40003800200 */
.L_x_414:
[----:B------:R-:W-:Y:S01]  /*7e00*/  FMNMX.FTZ R0, R17, R3, !PT ;  /* 0x0000000311007209 */ /* 0x000fe20007810000 */
[----:B------:R-:W-:Y:S01]  /*7e10*/  UP2UR UR24, UPR, URZ, 0x10 ;  /* 0x000000103f187883 */ /* 0x000fe20008000000 */
[----:B------:R-:W2:Y:S01]  /*7e20*/  LDL.LU R26, [R1+0x44] ;  /* 0x00004400011a7983 */ /* 0x000ea20000300800 */
[----:B------:R-:W-:Y:S01]  /*7e30*/  UISETP.NE.AND UP4, UPT, UR29, URZ, UPT ;  /* 0x0000003f1d00728c */ /* 0x000fe2000bf85270 */
[----:B------:R-:W-:Y:S01]  /*7e40*/  FMNMX.FTZ R0, R21, R0, !PT ;  /* 0x0000000015007209 */ /* 0x000fe20007810000 */
[----:B------:R-:W-:Y:S02]  /*7e50*/  UP2UR UR29, UPR, URZ, 0x8 ;  /* 0x000000083f1d7883 */ /* 0x000fe40008000000 */
        /* <DEDUP_REMOVED lines=20> */
[----:B-1----:R-:W-:Y:S04]  /*7fa0*/  FMNMX.FTZ R0, R0, R2, !PT ;  /* 0x0000000200007209 */ /* 0x002fe80007810000 */
[C---:B------:R-:W-:Y:S01]  /*7fb0*/  FSETP.NEU.FTZ.AND P0, PT, R0.reuse, -INF , PT ;  /* 0xff8000000000780b */ /* 0x040fe20003f1d000 */
[C---:B------:R-:W-:Y:S03]  /*7fc0*/  FMUL.FTZ R172, R0.reuse, c[0x0][0x2d0] ;  /* 0x0000b40000ac7a20 */ /* 0x040fe60000410000 */
[----:B------:R-:W-:Y:S02]  /*7fd0*/  FSEL R2, R0, RZ, P0 ;  /* 0x000000ff00027208 */ /* 0x000fe40000000000 */
[----:B------:R-:W-:Y:S02]  /*7fe0*/  FSEL R172, R172, RZ, P0 ;  /* 0x000000ffacac7208 */ /* 0x000fe40000000000 */
[----:B------:R-:W-:Y:S01]  /*7ff0*/  PLOP3.LUT P0, PT, PT, PT, UP4, 0x40, 0x0 ;  /* 0x000000000000781c */ /* 0x000fe20003f0e848 */
[----:B------:R-:W-:Y:S01]  /*8000*/  UISETP.NE.AND UP4, UPT, UR24, URZ, UPT ;  /* 0x0000003f1800728c */ /* 0x000fe2000bf85270 */
[----:B------:R-:W-:Y:S01]  /*8010*/  FADD.FTZ R2, -R2, R3 ;  /* 0x0000000302027221 */ /* 0x000fe20000010100 */
[----:B------:R-:W-:Y:S01]  /*8020*/  UIADD3 UR24, UR5, -0x1, URZ ;  /* 0xffffffff05187890 */ /* 0x000fe2000fffe03f */
[----:B------:R-:W-:Y:S01]  /*8030*/  ISETP.GT.AND P0, PT, R15, RZ, P0 ;  /* 0x000000ff0f00720c */ /* 0x000fe20000704270 */
[--C-:B------:R-:W-:Y:S02]  /*8040*/  FFMA.FTZ R23, R14, c[0x0][0x2d0], -R172.reuse ;  /* 0x0000b4000e177a23 */ /* 0x100fe400000108ac */
[--C-:B------:R-:W-:Y:S01]  /*8050*/  FFMA.FTZ R171, R20, c[0x0][0x2d0], -R172.reuse ;  /* 0x0000b40014ab7a23 */ /* 0x100fe200000108ac */
[----:B------:R-:W-:Y:S01]  /*8060*/  ISETP.LT.OR P0, PT, R16, 0x1, P0 ;  /* 0x000000011000780c */ /* 0x000fe20000701670 */
[--C-:B------:R-:W-:Y:S02]  /*8070*/  FFMA.FTZ R25, R19, c[0x0][0x2d0], -R172.reuse ;  /* 0x0000b40013197a23 */ /* 0x100fe400000108ac */
[--C-:B------:R-:W-:Y:S01]  /*8080*/  FFMA.FTZ R24, R18, c[0x0][0x2d0], -R172.reuse ;  /* 0x0000b40012187a23 */ /* 0x100fe200000108ac */
[----:B------:R-:W-:Y:S01]  /*8090*/  FSEL R14, R158, -INF , !P0 ;  /* 0xff8000009e0e7808 */ /* 0x000fe20004000000 */
[--C-:B------:R-:W-:Y:S01]  /*80a0*/  FFMA.FTZ R13, R21, c[0x0][0x2d0], -R172.reuse ;  /* 0x0000b400150d7a23 */ /* 0x100fe200000108ac */
[----:B------:R-:W-:Y:S01]  /*80b0*/  PLOP3.LUT P0, PT, PT, PT, UP3, 0x40, 0x0 ;  /* 0x000000000000781c */ /* 0x000fe20003f0e838 */
[--C-:B------:R-:W-:Y:S01]  /*80c0*/  FFMA.FTZ R17, R17, c[0x0][0x2d0], -R172.reuse ;  /* 0x0000b40011117a23 */ /* 0x100fe200000108ac */
[----:B------:R-:W-:Y:S01]  /*80d0*/  UISETP.NE.AND UP3, UPT, UR29, URZ, UPT ;  /* 0x0000003f1d00728c */ /* 0x000fe2000bf65270 */
[--C-:B------:R-:W-:Y:S01]  /*80e0*/  FFMA.FTZ R12, R8, c[0x0][0x2d0], -R172.reuse ;  /* 0x0000b400080c7a23 */ /* 0x100fe200000108ac */
[----:B------:R-:W-:Y:S01]  /*80f0*/  ISETP.GT.AND P0, PT, R15, 0x1, P0 ;  /* 0x000000010f00780c */ /* 0x000fe20000704270 */
[--C-:B------:R-:W-:Y:S01]  /*8100*/  FFMA.FTZ R8, R159, c[0x0][0x2d0], -R172.reuse ;  /* 0x0000b4009f087a23 */ /* 0x100fe200000108ac */
[----:B------:R-:W-:Y:S01]  /*8110*/  MUFU.EX2 R13, R13 ;  /* 0x0000000d000d7308 */ /* 0x000fe20000000800 */
[--C-:B------:R-:W-:Y:S01]  /*8120*/  FFMA.FTZ R175, R175, c[0x0][0x2d0], -R172.reuse ;  /* 0x0000b400afaf7a23 */ /* 0x100fe200000108ac */
[----:B------:R-:W-:Y:S01]  /*8130*/  ISETP.LT.OR P0, PT, R16, 0x2, P0 ;  /* 0x000000021000780c */ /* 0x000fe20000701670 */
[--C-:B------:R-:W-:Y:S02]  /*8140*/  FFMA.FTZ R174, R174, c[0x0][0x2d0], -R172.reuse ;  /* 0x0000b400aeae7a23 */ /* 0x100fe400000108ac */
[--C-:B------:R-:W-:Y:S02]  /*8150*/  FFMA.FTZ R173, R173, c[0x0][0x2d0], -R172.reuse ;  /* 0x0000b400adad7a23 */ /* 0x100fe400000108ac */
[----:B------:R-:W-:Y:S01]  /*8160*/  FFMA.FTZ R172, R11, c[0x0][0x2d0], -R172 ;  /* 0x0000b4000bac7a23 */ /* 0x000fe200000108ac */
[----:B------:R-:W-:Y:S01]  /*8170*/  FSEL R11, R157, -INF , !P0 ;  /* 0xff8000009d0b7808 */ /* 0x000fe20004000000 */
[----:B------:R-:W-:Y:S01]  /*8180*/  FMUL.FTZ R2, R2, c[0x0][0x2d0] ;  /* 0x0000b40002027a20 */ /* 0x000fe20000410000 */
[----:B------:R-:W-:Y:S01]  /*8190*/  PLOP3.LUT P0, PT, PT, PT, UP2, 0x40, 0x0 ;  /* 0x000000000000781c */ /* 0x000fe20003f0e828 */
[----:B------:R-:W-:Y:S01]  /*81a0*/  UISETP.NE.AND UP2, UPT, UR28, URZ, UPT ;  /* 0x0000003f1c00728c */ /* 0x000fe2000bf45270 */
[----:B------:R-:W1:Y:S02]  /*81b0*/  MUFU.EX2 R17, R17 ;  /* 0x0000001100117308 */ /* 0x000e640000000800 */
[C---:B------:R-:W-:Y:S04]  /*81c0*/  ISETP.GT.AND P0, PT, R15.reuse, 0x8, P0 ;  /* 0x000000080f00780c */ /* 0x040fe80000704270 */
[----:B------:R-:W-:Y:S04]  /*81d0*/  ISETP.LT.OR P0, PT, R16, 0x9, P0 ;  /* 0x000000091000780c */ /* 0x000fe80000701670 */
[----:B------:R-:W-:Y:S01]  /*81e0*/  FSEL R10, R10, -INF , !P0 ;  /* 0xff8000000a0a7808 */ /* 0x000fe20004000000 */
[----:B------:R-:W-:Y:S01]  /*81f0*/  MUFU.EX2 R12, R12 ;  /* 0x0000000c000c7308 */ /* 0x000fe20000000800 */
[----:B------:R-:W-:Y:S01]  /*8200*/  PLOP3.LUT P0, PT, PT, PT, UP1, 0x40, 0x0 ;  /* 0x000000000000781c */ /* 0x000fe20003f0e818 */
[----:B------:R-:W-:Y:S03]  /*8210*/  UISETP.NE.AND UP1, UPT, UR27, URZ, UPT ;  /* 0x0000003f1b00728c */ /* 0x000fe6000bf25270 */
[----:B------:R-:W-:Y:S04]  /*8220*/  ISETP.GT.AND P0, PT, R15, 0x9, P0 ;  /* 0x000000090f00780c */ /* 0x000fe80000704270 */
[C---:B------:R-:W-:Y:S01]  /*8230*/  ISETP.LT.OR P0, PT, R16.reuse, 0xa, P0 ;  /* 0x0000000a1000780c */ /* 0x040fe20000701670 */
[----:B------:R-:W3:Y:S03]  /*8240*/  MUFU.EX2 R8, R8 ;  /* 0x0000000800087308 */ /* 0x000ee60000000800 */
[----:B------:R-:W-:Y:S02]  /*8250*/  FSEL R169, R169, -INF , !P0 ;  /* 0xff800000a9a97808 */ /* 0x000fe40004000000 */
[----:B------:R-:W-:Y:S01]  /*8260*/  PLOP3.LUT P0, PT, PT, PT, UP0, 0x40, 0x0 ;  /* 0x000000000000781c */ /* 0x000fe20003f0e808 */
[----:B------:R-:W-:Y:S01]  /*8270*/  UISETP.NE.AND UP0, UPT, UR26, URZ, UPT ;  /* 0x0000003f1a00728c */ /* 0x000fe2000bf05270 */
[----:B-1----:R-:W-:Y:S02]  /*8280*/  F2FP.BF16.PACK_AB R168, R13, R17 ;  /* 0x000000110da8723e */ /* 0x002fe400000010ff */
[----:B------:R-:W-:Y:S01]  /*8290*/  ISETP.GT.AND P0, PT, R15, 0x10, P0 ;  /* 0x000000100f00780c */ /* 0x000fe20000704270 */
[----:B------:R-:W-:Y:S03]  /*82a0*/  MUFU.EX2 R172, R172 ;  /* 0x000000ac00ac7308 */ /* 0x000fe60000000800 */
[----:B------:R-:W-:Y:S04]  /*82b0*/  ISETP.LT.OR P0, PT, R16, 0x11, P0 ;  /* 0x000000111000780c */ /* 0x000fe80000701670 */
[----:B------:R-:W-:Y:S02]  /*82c0*/  FSEL R22, R9, -INF , !P0 ;  /* 0xff80000009167808 */ /* 0x000fe40004000000 */
[----:B------:R-:W-:Y:S01]  /*82d0*/  PLOP3.LUT P0, PT, PT, PT, UP6, 0x40, 0x0 ;  /* 0x000000000000781c */ /* 0x000fe20003f0e868 */
[----:B------:R-:W-:Y:S03]  /*82e0*/  MUFU.EX2 R175, R175 ;  /* 0x000000af00af7308 */ /* 0x000fe60000000800 */
[----:B------:R-:W-:Y:S02]  /*82f0*/  ISETP.GT.AND P0, PT, R15, 0x11, P0 ;  /* 0x000000110f00780c */ /* 0x000fe40000704270 */
[----:B---3--:R-:W-:Y:S02]  /*8300*/  F2FP.BF16.PACK_AB R170, R8, R12 ;  /* 0x0000000c08aa723e */ /* 0x008fe400000010ff */
[C---:B------:R-:W-:Y:S03]  /*8310*/  ISETP.LT.OR P0, PT, R16.reuse, 0x12, P0 ;  /* 0x000000121000780c */ /* 0x040fe60000701670 */
[----:B------:R-:W-:Y:S01]  /*8320*/  MUFU.EX2 R174, R174 ;  /* 0x000000ae00ae7308 */ /* 0x000fe20000000800 */
[----:B------:R-:W-:Y:S02]  /*8330*/  FSEL R179, R179, -INF , !P0 ;  /* 0xff800000b3b37808 */ /* 0x000fe40004000000 */
[----:B------:R-:W-:Y:S04]  /*8340*/  PLOP3.LUT P0, PT, PT, PT, UP5, 0x40, 0x0 ;  /* 0x000000000000781c */ /* 0x000fe80003f0e858 */
[C---:B------:R-:W-:Y:S03]  /*8350*/  ISETP.GT.AND P0, PT, R15.reuse, 0x18, P0 ;  /* 0x000000180f00780c */ /* 0x040fe60000704270 */
[----:B------:R-:W-:Y:S01]  /*8360*/  MUFU.EX2 R173, R173 ;  /* 0x000000ad00ad7308 */ /* 0x000fe20000000800 */
[----:B------:R-:W-:Y:S04]  /*8370*/  ISETP.LT.OR P0, PT, R16, 0x19, P0 ;  /* 0x000000191000780c */ /* 0x000fe80000701670 */
        /* <DEDUP_REMOVED lines=17> */
[----:B------:R-:W-:Y:S01]  /*8490*/  PLOP3.LUT P0, PT, PT, PT, UP0, 0x40, 0x0 ;  /* 0x000000000000781c */ /* 0x000fe20003f0e808 */
[----:B------:R-:W-:Y:S03]  /*84a0*/  UISETP.GT.AND UP0, UPT, UR5, UR4, UPT ;  /* 0x000000040500728c */ /* 0x000fe6000bf04270 */
[----:B------:R-:W-:Y:S01]  /*84b0*/  ISETP.GT.AND P0, PT, R15, 0x29, P0 ;  /* 0x000000290f00780c */ /* 0x000fe20000704270 */
[----:B------:R-:W-:Y:S03]  /*84c0*/  UMOV UR5, UR24 ;  /* 0x0000001800057c82 */ /* 0x000fe60008000000 */
[----:B------:R-:W-:Y:S04]  /*84d0*/  ISETP.LT.OR P0, PT, R16, 0x2a, P0 ;  /* 0x0000002a1000780c */ /* 0x000fe80000701670 */
[----:B------:R-:W-:Y:S02]  /*84e0*/  FSEL R3, R6, -INF , !P0 ;  /* 0xff80000006037808 */ /* 0x000fe40004000000 */
[----:B------:R-:W1:Y:S02]  /*84f0*/  MUFU.EX2 R6, R2 ;  /* 0x0000000200067308 */ /* 0x000e640000000800 */
[----:B-1----:R-:W-:Y:S01]  /*8500*/  FMUL.FTZ R20, R6, R148 ;  /* 0x0000009406147220 */ /* 0x002fe20000410000 */
[----:B------:R-:W-:Y:S01]  /*8510*/  FMNMX.FTZ R2, R14, R156, !PT ;  /* 0x0000009c0e027209 */ /* 0x000fe20007810000 */
[----:B------:R-:W3:Y:S01]  /*8520*/  LDL.LU R148, [R1+0x40] ;  /* 0x0000400001947983 */ /* 0x000ee20000300800 */
[C---:B--2---:R-:W-:Y:S02]  /*8530*/  FFMA.FTZ R5, R6.reuse, R26, R17 ;  /* 0x0000001a06057223 */ /* 0x044fe40000010011 */
[----:B------:R-:W-:Y:S01]  /*8540*/  FMNMX.FTZ R2, R11, R2, !PT ;  /* 0x000000020b027209 */ /* 0x000fe20007810000 */
[----:B------:R-:W-:Y:S01]  /*8550*/  FMUL.FTZ R9, R6, R137 ;  /* 0x0000008906097220 */ /* 0x000fe20000410000 */
[----:B------:R-:W-:Y:S01]  /*8560*/  MOV R137, R22 ;  /* 0x0000001600897202 */ /* 0x000fe20000000f00 */
[----:B------:R-:W-:Y:S01]  /*8570*/  FADD.FTZ R5, R13, R5 ;  /* 0x000000050d057221 */ /* 0x000fe20000010000 */
[----:B------:R-:W-:Y:S01]  /*8580*/  FMNMX.FTZ R2, R10, R2, !PT ;  /* 0x000000020a027209 */ /* 0x000fe20007810000 */
[----:B------:R-:W-:Y:S02]  /*8590*/  FMUL.FTZ R13, R6, R141 ;  /* 0x0000008d060d7220 */ /* 0x000fe40000410000 */
[----:B------:R-:W-:Y:S01]  /*85a0*/  FADD.FTZ R5, R12, R5 ;  /* 0x000000050c057221 */ /* 0x000fe20000010000 */
[----:B------:R-:W-:Y:S01]  /*85b0*/  FMNMX.FTZ R2, R169, R2, !PT ;  /* 0x00000002a9027209 */ /* 0x000fe20007810000 */
[----:B------:R-:W-:Y:S01]  /*85c0*/  FMUL.FTZ R12, R6, R140 ;  /* 0x0000008c060c7220 */ /* 0x000fe20000410000 */
[----:B------:R-:W-:Y:S01]  /*85d0*/  MOV R140, R24 ;  /* 0x00000018008c7202 */ /* 0x000fe20000000f00 */
[----:B------:R-:W-:Y:S01]  /*85e0*/  FADD.FTZ R177, R8, R5 ;  /* 0x0000000508b17221 */ /* 0x000fe20000010000 */
[----:B------:R-:W-:Y:S01]  /*85f0*/  FMNMX.FTZ R2, R22, R2, !PT ;  /* 0x0000000216027209 */ /* 0x000fe20007810000 */
[C---:B------:R-:W-:Y:S02]  /*8600*/  FMUL.FTZ R8, R6.reuse, R136 ;  /* 0x0000008806087220 */ /* 0x040fe40000410000 */
[C---:B------:R-:W-:Y:S01]  /*8610*/  FMUL.FTZ R5, R6.reuse, R133 ;  /* 0x0000008506057220 */ /* 0x040fe20000410000 */
[----:B------:R-:W-:Y:S01]  /*8620*/  FMNMX.FTZ R2, R179, R2, !PT ;  /* 0x00000002b3027209 */ /* 0x000fe20007810000 */
[C---:B------:R-:W-:Y:S01]  /*8630*/  FMUL.FTZ R16, R6.reuse, R144 ;  /* 0x0000009006107220 */ /* 0x040fe20000410000 */
[----:B------:R-:W-:Y:S01]  /*8640*/  MOV R133, R25 ;  /* 0x0000001900857202 */ /* 0x000fe20000000f00 */
[----:B------:R-:W-:Y:S01]  /*8650*/  FMUL.FTZ R25, R6, R153 ;  /* 0x0000009906197220 */ /* 0x000fe20000410000 */
[----:B------:R-:W-:Y:S01]  /*8660*/  FMNMX.FTZ R2, R178, R2, !PT ;  /* 0x00000002b2027209 */ /* 0x000fe20007810000 */
[C---:B------:R-:W-:Y:S01]  /*8670*/  FMUL.FTZ R17, R6.reuse, R145 ;  /* 0x0000009106117220 */ /* 0x040fe20000410000 */
[----:B------:R-:W-:Y:S01]  /*8680*/  MOV R145, R23 ;  /* 0x0000001700917202 */ /* 0x000fe20000000f00 */
[----:B------:R-:W-:Y:S01]  /*8690*/  FMUL.FTZ R21, R6, R149 ;  /* 0x0000009506157220 */ /* 0x000fe20000410000 */
[----:B------:R-:W-:Y:S01]  /*86a0*/  FMNMX.FTZ R2, R176, R2, !PT ;  /* 0x00000002b0027209 */ /* 0x000fe20007810000 */
[C---:B------:R-:W-:Y:S01]  /*86b0*/  FMUL.FTZ R24, R6.reuse, R152 ;  /* 0x0000009806187220 */ /* 0x040fe20000410000 */
[----:B------:R-:W-:Y:S01]  /*86c0*/  MOV R149, R133 ;  /* 0x0000008500957202 */ /* 0x000fe20000000f00 */
[C---:B------:R-:W-:Y:S01]  /*86d0*/  FMUL.FTZ R28, R6.reuse, R28 ;  /* 0x0000001c061c7220 */ /* 0x040fe20000410000 */
[----:B------:R-:W-:Y:S01]  /*86e0*/  FMNMX.FTZ R2, R159, R2, !PT ;  /* 0x000000029f027209 */ /* 0x000fe20007810000 */
[C---:B------:R-:W-:Y:S01]  /*86f0*/  FMUL.FTZ R29, R6.reuse, R29 ;  /* 0x0000001d061d7220 */ /* 0x040fe20000410000 */
[----:B------:R-:W-:Y:S01]  /*8700*/  MOV R152, R171 ;  /* 0x000000ab00987202 */ /* 0x000fe20000000f00 */
[----:B------:R-:W-:Y:S01]  /*8710*/  FMUL.FTZ R32, R6, R32 ;  /* 0x0000002006207220 */ /* 0x000fe20000410000 */
[----:B------:R-:W-:Y:S01]  /*8720*/  FMNMX.FTZ R2, R158, R2, !PT ;  /* 0x000000029e027209 */ /* 0x000fe20007810000 */
[C---:B------:R-:W-:Y:S02]  /*8730*/  FMUL.FTZ R33, R6.reuse, R33 ;  /* 0x0000002106217220 */ /* 0x040fe40000410000 */
[C---:B------:R-:W-:Y:S01]  /*8740*/  FMUL.FTZ R36, R6.reuse, R36 ;  /* 0x0000002406247220 */ /* 0x040fe20000410000 */
[----:B------:R-:W-:Y:S01]  /*8750*/  FMNMX.FTZ R2, R157, R2, !PT ;  /* 0x000000029d027209 */ /* 0x000fe20007810000 */
[C---:B------:R-:W-:Y:S02]  /*8760*/  FMUL.FTZ R37, R6.reuse, R37 ;  /* 0x0000002506257220 */ /* 0x040fe40000410000 */
[C---:B------:R-:W-:Y:S01]  /*8770*/  FMUL.FTZ R40, R6.reuse, R40 ;  /* 0x0000002806287220 */ /* 0x040fe20000410000 */
[----:B------:R-:W-:Y:S01]  /*8780*/  FMNMX.FTZ R2, R3, R2, !PT ;  /* 0x0000000203027209 */ /* 0x000fe20007810000 */
[C---:B------:R-:W-:Y:S02]  /*8790*/  FMUL.FTZ R41, R6.reuse, R41 ;  /* 0x0000002906297220 */ /* 0x040fe40000410000 */
[C---:B------:R-:W-:Y:S02]  /*87a0*/  FMUL.FTZ R44, R6.reuse, R44 ;  /* 0x0000002c062c7220 */ /* 0x040fe40000410000 */
[----:B------:R-:W1:Y:S01]  /*87b0*/  SHFL.BFLY PT, R4, R2, 0x2, 0x1f ;  /* 0x0c401f0002047f89 */ /* 0x000e6200000e0000 */
        /* <DEDUP_REMOVED lines=11> */
[----:B------:R-:W-:Y:S01]  /*8870*/  FMUL.FTZ R68, R6, R68 ;  /* 0x0000004406447220 */ /* 0x000fe20000410000 */
[----:B-1----:R-:W-:Y:S01]  /*8880*/  FMNMX.FTZ R4, R2, R4, !PT ;  /* 0x0000000402047209 */ /* 0x002fe20007810000 */
        /* <DEDUP_REMOVED lines=17> */
[----:B------:R-:W-:Y:S01]  /*89a0*/  FMUL.FTZ R97, R6, R97 ;  /* 0x0000006106617220 */ /* 0x000fe20000410000 */
[----:B------:R-:W-:Y:S01]  /*89b0*/  FSETP.NEU.FTZ.AND P0, PT, R2, -INF , PT ;  /* 0xff8000000200780b */ /* 0x000fe20003f1d000 */
[C---:B------:R-:W-:Y:S02]  /*89c0*/  FMUL.FTZ R100, R6.reuse, R100 ;  /* 0x0000006406647220 */ /* 0x040fe40000410000 */
[----:B------:R-:W-:Y:S01]  /*89d0*/  FMUL.FTZ R101, R6, R101 ;  /* 0x0000006506657220 */ /* 0x000fe20000410000 */
[----:B------:R-:W-:Y:S01]  /*89e0*/  FSEL R7, R2, RZ, P0 ;  /* 0x000000ff02077208 */ /* 0x000fe20000000000 */
[C---:B------:R-:W-:Y:S02]  /*89f0*/  FMUL.FTZ R104, R6.reuse, R104 ;  /* 0x0000006806687220 */ /* 0x040fe40000410000 */
[----:B------:R-:W-:Y:S02]  /*8a00*/  FMUL.FTZ R105, R6, R105 ;  /* 0x0000006906697220 */ /* 0x000fe40000410000 */
[----:B------:R-:W-:Y:S02]  /*8a10*/  FADD.FTZ R7, -R7, R156 ;  /* 0x0000009c07077221 */ /* 0x000fe40000010100 */
[----:B------:R-:W-:Y:S02]  /*8a20*/  FMUL.FTZ R156, R2, c[0x0][0x2d0] ;  /* 0x0000b400029c7a20 */ /* 0x000fe40000410000 */
[----:B------:R-:W-:Y:S02]  /*8a30*/  FMUL.FTZ R7, R7, c[0x0][0x2d0] ;  /* 0x0000b40007077a20 */ /* 0x000fe40000410000 */
[----:B------:R-:W-:Y:S01]  /*8a40*/  FMUL.FTZ R108, R6, R108 ;  /* 0x0000006c066c7220 */ /* 0x000fe20000410000 */
[----:B------:R-:W-:Y:S01]  /*8a50*/  FSEL R156, R156, RZ, P0 ;  /* 0x000000ff9c9c7208 */ /* 0x000fe20000000000 */
[----:B------:R-:W1:Y:S01]  /*8a60*/  MUFU.EX2 R132, R7 ;  /* 0x0000000700847308 */ /* 0x000e620000000800 */
[C---:B------:R-:W-:Y:S01]  /*8a70*/  FMUL.FTZ R109, R6.reuse, R109 ;  /* 0x0000006d066d7220 */ /* 0x040fe20000410000 */
[----:B------:R-:W-:Y:S01]  /*8a80*/  PLOP3.LUT P0, PT, PT, PT, UP0, 0x80, 0x0 ;  /* 0x000000000000781c */ /* 0x000fe20003f0f008 */
[----:B------:R-:W-:Y:S02]  /*8a90*/  FMUL.FTZ R112, R6, R112 ;  /* 0x0000007006707220 */ /* 0x000fe40000410000 */
[--C-:B------:R-:W-:Y:S02]  /*8aa0*/  FFMA.FTZ R136, R14, c[0x0][0x2d0], -R156.reuse ;  /* 0x0000b4000e887a23 */ /* 0x100fe4000001089c */
[C---:B------:R-:W-:Y:S02]  /*8ab0*/  FMUL.FTZ R113, R6.reuse, R113 ;  /* 0x0000007106717220 */ /* 0x040fe40000410000 */
[C---:B------:R-:W-:Y:S02]  /*8ac0*/  FMUL.FTZ R116, R6.reuse, R116 ;  /* 0x0000007406747220 */ /* 0x040fe40000410000 */
[----:B------:R-:W-:Y:S01]  /*8ad0*/  MUFU.EX2 R136, R136 ;  /* 0x0000008800887308 */ /* 0x000fe20000000800 */
[C---:B------:R-:W-:Y:S02]  /*8ae0*/  FMUL.FTZ R117, R6.reuse, R117 ;  /* 0x0000007506757220 */ /* 0x040fe40000410000 */
[C---:B------:R-:W-:Y:S02]  /*8af0*/  FMUL.FTZ R120, R6.reuse, R120 ;  /* 0x0000007806787220 */ /* 0x040fe40000410000 */
[C---:B------:R-:W-:Y:S02]  /*8b00*/  FMUL.FTZ R121, R6.reuse, R121 ;  /* 0x0000007906797220 */ /* 0x040fe40000410000 */
[C---:B------:R-:W-:Y:S02]  /*8b10*/  FMUL.FTZ R124, R6.reuse, R124 ;  /* 0x0000007c067c7220 */ /* 0x040fe40000410000 */
[----:B------:R-:W-:Y:S02]  /*8b20*/  FMUL.FTZ R125, R6, R125 ;  /* 0x0000007d067d7220 */ /* 0x000fe40000410000 */
[--C-:B------:R-:W-:Y:S02]  /*8b30*/  FFMA.FTZ R144, R11, c[0x0][0x2d0], -R156.reuse ;  /* 0x0000b4000b907a23 */ /* 0x100fe4000001089c */
[C---:B-1----:R-:W-:Y:S02]  /*8b40*/  FMUL.FTZ R7, R132.reuse, R135 ;  /* 0x0000008784077220 */ /* 0x042fe40000410000 */
        /* <DEDUP_REMOVED lines=14> */
[----:B------:R1:W2:Y:S01]  /*8c30*/  MUFU.EX2 R150, R152 ;  /* 0x0000009800967308 */ /* 0x0002a20000000800 */
        /* <DEDUP_REMOVED lines=11> */
[C---:B------:R-:W-:Y:S01]  /*8cf0*/  FMUL.FTZ R58, R132.reuse, R58 ;  /* 0x0000003a843a7220 */ /* 0x040fe20000410000 */
[----:B-1----:R-:W-:Y:S01]  /*8d00*/  LDSM.16.MT88.4 R152, [R249+0x1100] ;  /* 0x00110000f998783b */ /* 0x002fe20000004200 */
        /* <DEDUP_REMOVED lines=36> */
[----:B------:R-:W-:Y:S02]  /*8f50*/  FMUL.FTZ R131, R132, R131 ;  /* 0x0000008384837220 */ /* 0x000fe40000410000 */
[C---:B------:R-:W-:Y:S02]  /*8f60*/  FMUL.FTZ R128, R6.reuse, R128 ;  /* 0x0000008006807220 */ /* 0x040fe40000410000 */
[----:B------:R-:W-:Y:S02]  /*8f70*/  FMUL.FTZ R129, R6, R129 ;  /* 0x0000008106817220 */ /* 0x000fe40000410000 */
[----:B------:R-:W-:Y:S02]  /*8f80*/  FMUL.FTZ R6, R132, R134 ;  /* 0x0000008684067220 */ /* 0x000fe40000410000 */
[--C-:B------:R-:W-:Y:S02]  /*8f90*/  FFMA.FTZ R141, R10, c[0x0][0x2d0], -R156.reuse ;  /* 0x0000b4000a8d7a23 */ /* 0x100fe4000001089c */
[----:B------:R-:W-:Y:S02]  /*8fa0*/  FMUL.FTZ R10, R132, R138 ;  /* 0x0000008a840a7220 */ /* 0x000fe40000410000 */
[--C-:B------:R-:W-:Y:S02]  /*8fb0*/  FFMA.FTZ R147, R179, c[0x0][0x2d0], -R156.reuse ;  /* 0x0000b400b3937a23 */ /* 0x100fe4000001089c */
[----:B------:R-:W1:Y:S01]  /*8fc0*/  MUFU.EX2 R141, R141 ;  /* 0x0000008d008d7308 */ /* 0x000e620000000800 */
[----:B------:R-:W-:Y:S02]  /*8fd0*/  FFMA.FTZ R149, R178, c[0x0][0x2d0], -R156 ;  /* 0x0000b400b2957a23 */ /* 0x000fe4000001089c */
[----:B--2---:R-:W-:Y:S07]  /*8fe0*/  FADD.FTZ R177, R150, R177 ;  /* 0x000000b196b17221 */ /* 0x004fee0000010000 */
[----:B------:R-:W-:Y:S01]  /*8ff0*/  MUFU.EX2 R147, R147 ;  /* 0x0000009300937308 */ /* 0x000fe20000000800 */
[----:B---3--:R-:W-:Y:S01]  /*9000*/  FFMA.FTZ R142, R132, R148, R136 ;  /* 0x00000094848e7223 */ /* 0x008fe20000010088 */
[----:B------:R-:W-:Y:S01]  /*9010*/  MOV R148, R145 ;  /* 0x0000009100947202 */ /* 0x000fe20000000f00 */
[----:B------:R-:W2:Y:S01]  /*9020*/  LDSM.16.MT88.4 R132, [R252+0x100] ;  /* 0x00010000fc84783b */ /* 0x000ea20000004200 */
[----:B------:R-:W-:Y:S01]  /*9030*/  MOV R145, R140 ;  /* 0x0000008c00917202 */ /* 0x000fe20000000f00 */
[----:B------:R-:W-:Y:S01]  /*9040*/  FFMA.FTZ R140, R169, c[0x0][0x2d0], -R156 ;  /* 0x0000b400a98c7a23 */ /* 0x000fe2000001089c */
[C---:B------:R-:W-:Y:S04]  /*9050*/  F2FP.BF16.PACK_AB R169, R144.reuse, R136 ;  /* 0x0000008890a9723e */ /* 0x040fe800000010ff */
[----:B------:R3:W-:Y:S01]  /*9060*/  MUFU.EX2 R146, R148 ;  /* 0x0000009400927308 */ /* 0x0007e20000000800 */
[----:B------:R-:W-:Y:S02]  /*9070*/  FADD.FTZ R142, R144, R142 ;  /* 0x0000008e908e7221 */ /* 0x000fe40000010000 */
[----:B------:R-:W-:Y:S02]  /*9080*/  FADD.FTZ R144, R143, R177 ;  /* 0x000000b18f907221 */ /* 0x000fe40000010000 */
[----:B-1----:R-:W-:Y:S05]  /*9090*/  FADD.FTZ R142, R141, R142 ;  /* 0x0000008e8d8e7221 */ /* 0x002fea0000010000 */
[----:B------:R-:W1:Y:S10]  /*90a0*/  MUFU.EX2 R140, R140 ;  /* 0x0000008c008c7308 */ /* 0x000e740000000800 */
[----:B------:R-:W4:Y:S01]  /*90b0*/  MUFU.EX2 R145, R145 ;  /* 0x0000009100917308 */ /* 0x000f220000000800 */
[----:B---3--:R-:W-:Y:S02]  /*90c0*/  FFMA.FTZ R148, R137, c[0x0][0x2d0], -R156 ;  /* 0x0000b40089947a23 */ /* 0x008fe4000001089c */
[----:B------:R-:W-:Y:S07]  /*90d0*/  LDSM.16.MT88.4 R136, [R252+0x900] ;  /* 0x00090000fc88783b */ /* 0x000fee0000004200 */
[----:B------:R-:W3:Y:S01]  /*90e0*/  MUFU.EX2 R148, R148 ;  /* 0x0000009400947308 */ /* 0x000ee20000000800 */
[C---:B-1----:R-:W-:Y:S09]  /*90f0*/  F2FP.BF16.PACK_AB R171, R140.reuse, R141 ;  /* 0x0000008d8cab723e */ /* 0x042ff200000010ff */
[----:B------:R-:W1:Y:S01]  /*9100*/  MUFU.EX2 R149, R149 ;  /* 0x0000009500957308 */ /* 0x000e620000000800 */
[C---:B--2---:R-:W-:Y:S05]  /*9110*/  HMMA.16816.F32.BF16 R4, R168.reuse, R132, R4 ;  /* 0x00000084a804723c */ /* 0x044fea0000041804 */
[----:B----4-:R-:W-:Y:S03]  /*9120*/  FADD.FTZ R144, R145, R144 ;  /* 0x0000009091907221 */ /* 0x010fe60000010000 */
[C---:B------:R-:W-:Y:S01]  /*9130*/  HMMA.16816.F32.BF16 R8, R168.reuse, R134, R8 ;  /* 0x00000086a808723c */ /* 0x040fe20000041808 */
[----:B------:R-:W2:Y:S07]  /*9140*/  LDSM.16.MT88.4 R132, [R250+0x100] ;  /* 0x00010000fa84783b */ /* 0x000eae0000004200 */
[C---:B--2---:R-:W-:Y:S08]  /*9150*/  HMMA.16816.F32.BF16 R12, R168.reuse, R132, R12 ;  /* 0x00000084a80c723c */ /* 0x044ff0000004180c */
        /* <DEDUP_REMOVED lines=41> */
[C---:B--2---:R-:W-:Y:S07]  /*93f0*/  HMMA.16816.F32.BF16 R124, R168.reuse, R132, R124 ;  /* 0x00000084a87c723c */ /* 0x044fee000004187c */
[----:B------:R-:W-:Y:S01]  /*9400*/  F2FP.BF16.PACK_AB R132, R143, R150 ;  /* 0x000000968f84723e */ /* 0x000fe200000010ff */
[----:B------:R-:W-:Y:S04]  /*9410*/  HMMA.16816.F32.BF16 R128, R168, R134, R128 ;  /* 0x00000086a880723c */ /* 0x000fe80000041880 */
[----:B---3--:R-:W-:Y:S01]  /*9420*/  F2FP.BF16.PACK_AB R133, R147, R148 ;  /* 0x000000949385723e */ /* 0x008fe200000010ff */
[----:B------:R-:W-:Y:S02]  /*9430*/  FADD.FTZ R150, R140, R142 ;  /* 0x0000008e8c967221 */ /* 0x000fe40000010000 */
[----:B------:R-:W-:Y:S01]  /*9440*/  FFMA.FTZ R168, R176, c[0x0][0x2d0], -R156 ;  /* 0x0000b400b0a87a23 */ /* 0x000fe2000001089c */
[C---:B------:R-:W-:Y:S01]  /*9450*/  F2FP.BF16.PACK_AB R134, R146.reuse, R145 ;  /* 0x000000919286723e */ /* 0x040fe200000010ff */
[----:B------:R-:W-:Y:S03]  /*9460*/  LDSM.16.MT88.4 R140, [R248+0x5100] ;  /* 0x00510000f88c783b */ /* 0x000fe60000004200 */
[----:B------:R-:W-:Y:S01]  /*9470*/  FADD.FTZ R176, R146, R144 ;  /* 0x0000009092b07221 */ /* 0x000fe20000010000 */
[----:B------:R-:W2:Y:S01]  /*9480*/  MUFU.EX2 R168, R168 ;  /* 0x000000a800a87308 */ /* 0x000ea20000000800 */
[----:B------:R-:W-:Y:S02]  /*9490*/  FADD.FTZ R148, R148, R150 ;  /* 0x0000009694947221 */ /* 0x000fe40000010000 */
[----:B------:R-:W-:Y:S02]  /*94a0*/  FFMA.FTZ R169, R159, c[0x0][0x2d0], -R156 ;  /* 0x0000b4009fa97a23 */ /* 0x000fe4000001089c */
[----:B------:R-:W-:Y:S02]  /*94b0*/  FADD.FTZ R148, R147, R148 ;  /* 0x0000009493947221 */ /* 0x000fe40000010000 */
[----:B------:R-:W-:Y:S01]  /*94c0*/  LDSM.16.MT88.4 R144, [R250+0x1100] ;  /* 0x00110000fa90783b */ /* 0x000fe20000004200 */
[--C-:B------:R-:W-:Y:S01]  /*94d0*/  FFMA.FTZ R170, R158, c[0x0][0x2d0], -R156.reuse ;  /* 0x0000b4009eaa7a23 */ /* 0x100fe2000001089c */
[----:B------:R-:W-:Y:S01]  /*94e0*/  F2FP.BF16.PACK_AB R158, R172, R173 ;  /* 0x000000adac9e723e */ /* 0x000fe200000010ff */
[--C-:B------:R-:W-:Y:S01]  /*94f0*/  FFMA.FTZ R171, R157, c[0x0][0x2d0], -R156.reuse ;  /* 0x0000b4009dab7a23 */ /* 0x100fe2000001089c */
[----:B------:R-:W3:Y:S01]  /*9500*/  MUFU.EX2 R169, R169 ;  /* 0x000000a900a97308 */ /* 0x000ee20000000800 */
[----:B------:R-:W-:Y:S02]  /*9510*/  FFMA.FTZ R156, R3, c[0x0][0x2d0], -R156 ;  /* 0x0000b400039c7a23 */ /* 0x000fe4000001089c */
[----:B-1----:R-:W-:Y:S02]  /*9520*/  FADD.FTZ R177, R149, R148 ;  /* 0x0000009495b17221 */ /* 0x002fe40000010000 */
[----:B------:R-:W-:Y:S04]  /*9530*/  FADD.FTZ R176, R175, R176 ;  /* 0x000000b0afb07221 */ /* 0x000fe80000010000 */
[----:B------:R-:W-:Y:S01]  /*9540*/  FADD.FTZ R176, R174, R176 ;  /* 0x000000b0aeb07221 */ /* 0x000fe20000010000 */
[----:B------:R1:W-:Y:S01]  /*9550*/  MUFU.EX2 R3, R156 ;  /* 0x0000009c00037308 */ /* 0x0003e20000000800 */
[C---:B--2---:R-:W-:Y:S02]  /*9560*/  F2FP.BF16.PACK_AB R135, R168.reuse, R149 ;  /* 0x00000095a887723e */ /* 0x044fe400000010ff */
[----:B------:R-:W-:Y:S02]  /*9570*/  FADD.FTZ R173, R173, R176 ;  /* 0x000000b0adad7221 */ /* 0x000fe40000010000 */
[----:B------:R-:W-:Y:S03]  /*9580*/  FADD.FTZ R177, R168, R177 ;  /* 0x000000b1a8b17221 */ /* 0x000fe60000010000 */
[C---:B------:R-:W-:Y:S02]  /*9590*/  HMMA.16816.F32.BF16 R4, R132.reuse, R136, R4 ;  /* 0x000000888404723c */ /* 0x040fe40000041804 */
[----:B------:R-:W2:Y:S03]  /*95a0*/  MUFU.EX2 R170, R170 ;  /* 0x000000aa00aa7308 */ /* 0x000ea60000000800 */
[----:B---3--:R-:W-:Y:S03]  /*95b0*/  FADD.FTZ R177, R169, R177 ;  /* 0x000000b1a9b17221 */ /* 0x008fe60000010000 */
[C---:B------:R-:W-:Y:S01]  /*95c0*/  HMMA.16816.F32.BF16 R8, R132.reuse, R138, R8 ;  /* 0x0000008a8408723c */ /* 0x040fe20000041808 */
[----:B------:R-:W3:Y:S03]  /*95d0*/  LDSM.16.MT88.4 R136, [R250+0x900] ;  /* 0x00090000fa88783b */ /* 0x000ee60000004200 */
[----:B------:R-:W4:Y:S01]  /*95e0*/  MUFU.EX2 R171, R171 ;  /* 0x000000ab00ab7308 */ /* 0x000f220000000800 */
[----:B-1----:R-:W-:Y:S02]  /*95f0*/  F2FP.BF16.PACK_AB R156, R174, R175 ;  /* 0x000000afae9c723e */ /* 0x002fe400000010ff */
[C---:B--2---:R-:W-:Y:S01]  /*9600*/  F2FP.BF16.PACK_AB R157, R170.reuse, R169 ;  /* 0x000000a9aa9d723e */ /* 0x044fe200000010ff */
[----:B------:R-:W-:Y:S01]  /*9610*/  FADD.FTZ R170, R170, R177 ;  /* 0x000000b1aaaa7221 */ /* 0x000fe20000010000 */
[----:B----4-:R-:W-:Y:S03]  /*9620*/  F2FP.BF16.PACK_AB R159, R3, R171 ;  /* 0x000000ab039f723e */ /* 0x010fe600000010ff */
[----:B------:R-:W-:Y:S01]  /*9630*/  FADD.FTZ R170, R171, R170 ;  /* 0x000000aaabaa7221 */ /* 0x000fe20000010000 */
[C---:B---3--:R-:W-:Y:S08]  /*9640*/  HMMA.16816.F32.BF16 R12, R132.reuse, R136, R12 ;  /* 0x00000088840c723c */ /* 0x048ff0000004180c */
        /* <DEDUP_REMOVED lines=41> */
[C---:B------:R-:W-:Y:S08]  /*98e0*/  HMMA.16816.F32.BF16 R124, R132.reuse, R140, R124 ;  /* 0x0000008c847c723c */ /* 0x040ff0000004187c */
[----:B------:R-:W-:Y:S08]  /*98f0*/  HMMA.16816.F32.BF16 R128, R132, R142, R128 ;  /* 0x0000008e8480723c */ /* 0x000ff00000041880 */
[C---:B-1----:R-:W-:Y:S01]  /*9900*/  HMMA.16816.F32.BF16 R132, R156.reuse, R136, R4 ;  /* 0x000000889c84723c */ /* 0x042fe20000041804 */
[----:B------:R-:W1:Y:S07]  /*9910*/  LDSM.16.MT88.4 R4, [R248+0x1100] ;  /* 0x00110000f804783b */ /* 0x000e6e0000004200 */
[C---:B------:R-:W-:Y:S01]  /*9920*/  HMMA.16816.F32.BF16 R136, R156.reuse, R138, R8 ;  /* 0x0000008a9c88723c */ /* 0x040fe20000041808 */
[----:B------:R-:W2:Y:S07]  /*9930*/  LDSM.16.MT88.4 R8, [R252+0x2900] ;  /* 0x00290000fc08783b */ /* 0x000eae0000004200 */
[C---:B------:R-:W-:Y:S01]  /*9940*/  HMMA.16816.F32.BF16 R140, R156.reuse, R144, R12 ;  /* 0x000000909c8c723c */ /* 0x040fe2000004180c */
[----:B------:R-:W3:Y:S07]  /*9950*/  LDSM.16.MT88.4 R12, [R250+0x2900] ;  /* 0x00290000fa0c783b */ /* 0x000eee0000004200 */
[C---:B------:R-:W-:Y:S08]  /*9960*/  HMMA.16816.F32.BF16 R144, R156.reuse, R146, R16 ;  /* 0x000000929c90723c */ /* 0x040ff00000041810 */
[C---:B------:R-:W-:Y:S08]  /*9970*/  HMMA.16816.F32.BF16 R148, R156.reuse, R152, R20 ;  /* 0x000000989c94723c */ /* 0x040ff00000041814 */
[C---:B------:R-:W-:Y:S08]  /*9980*/  HMMA.16816.F32.BF16 R152, R156.reuse, R154, R24 ;  /* 0x0000009a9c98723c */ /* 0x040ff00000041818 */
        /* <DEDUP_REMOVED lines=31> */
[C---:B------:R-:W-:Y:S08]  /*9b80*/  HMMA.16816.F32.BF16 R112, R156.reuse, R10, R112 ;  /* 0x0000000a9c70723c */ /* 0x040ff00000041870 */
[C---:B---3--:R-:W-:Y:S08]  /*9b90*/  HMMA.16816.F32.BF16 R116, R156.reuse, R12, R116 ;  /* 0x0000000c9c74723c */ /* 0x048ff00000041874 */
[C---:B------:R-:W-:Y:S08]  /*9ba0*/  HMMA.16816.F32.BF16 R120, R156.reuse, R14, R120 ;  /* 0x0000000e9c78723c */ /* 0x040ff00000041878 */
[C---:B-1----:R-:W-:Y:S07]  /*9bb0*/  HMMA.16816.F32.BF16 R124, R156.reuse, R4, R124 ;  /* 0x000000049c7c723c */ /* 0x042fee000004187c */
[----:B------:R-:W-:Y:S01]  /*9bc0*/  FADD.FTZ R5, R172, R173 ;  /* 0x000000adac057221 */ /* 0x000fe20000010000 */
[----:B------:R-:W-:Y:S04]  /*9bd0*/  HMMA.16816.F32.BF16 R128, R156, R6, R128 ;  /* 0x000000069c80723c */ /* 0x000fe80000041880 */
[----:B------:R1:W-:Y:S01]  /*9be0*/  STL [R1+0x44], R5 ;  /* 0x0000440501007387 */ /* 0x0003e20000100800 */
[----:B------:R-:W-:Y:S01]  /*9bf0*/  FADD.FTZ R4, R3, R170 ;  /* 0x000000aa03047221 */ /* 0x000fe20000010000 */
[----:B------:R-:W-:Y:S02]  /*9c00*/  MOV R3, R0 ;  /* 0x0000000000037202 */ /* 0x000fe40000000f00 */
[----:B------:R-:W-:Y:S02]  /*9c10*/  MOV R156, R2 ;  /* 0x00000002009c7202 */ /* 0x000fe40000000f00 */
[----:B------:R1:W-:Y:S02]  /*9c20*/  STL [R1+0x40], R4 ;  /* 0x0000400401007387 */ /* 0x0003e40000100800 */
[----:B-1----:R-:W-:-:S05]  /*9c30*/  @P0 BRA `(.L_x_418) ;  /* 0xffffc1a000000947 */ /* 0x002fca000383ffff */
.L_x_405:
[----:B------:R-:W2:Y:S01]  /*9c40*/  S2UR UR28, SR_CTAID.X ;  /* 0x00000000001c79c3 */ /* 0x000ea20000002500 */
[----:B------:R-:W-:-:S02]  /*9c50*/  UISETP.NE.AND UP1, UPT, UR13, URZ, UPT ;  /* 0x0000003f0d00728c */ /* 0x000fc4000bf25270 */
[----:B------:R-:W-:Y:S02]  /*9c60*/  UISETP.NE.AND UP0, UPT, UR12, URZ, UPT ;  /* 0x0000003f0c00728c */ /* 0x000fe4000bf05270 */
[----:B------:R-:W-:Y:S02]  /*9c70*/  UMOV UR27, 0x1 ;  /* 0x00000001001b7882 */ /* 0x000fe40000000000 */
[----:B------:R-:W-:Y:S02]  /*9c80*/  ULDC UR25, c[0x0][0x168] ;  /* 0x00005a0000197ab9 */ /* 0x000fe40000000800 */
[----:B------:R-:W-:Y:S01]  /*9c90*/  ULDC.64 UR4, c[0x0][0x2c8] ;  /* 0x0000b20000047ab9 */ /* 0x000fe20000000a00 */
[----:B------:R-:W-:Y:S01]  /*9ca0*/  PLOP3.LUT P0, PT, PT, PT, UP0, 0x40, 0x0 ;  /* 0x000000000000781c */ /* 0x000fe20003f0e808 */
[----:B------:R-:W-:Y:S02]  /*9cb0*/  UIADD3 UR25, UR27, -UR25, URZ ;  /* 0x800000191b197290 */ /* 0x000fe4000fffe03f */
[----:B------:R-:W-:-:S02]  /*9cc0*/  ULDC UR26, c[0x0][0x2ac] ;  /* 0x0000ab00001a7ab9 */ /* 0x000fc40000000800 */
[----:B--2---:R-:W-:-:S04]  /*9cd0*/  ULEA UR28, UR28, 0x7f, 0x7 ;  /* 0x0000007f1c1c7891 */ /* 0x004fc8000f8e383f */
[----:B------:R-:W-:-:S03]  /*9ce0*/  UIMAD.WIDE.U32 UR30, UR28, UR4, URZ ;  /* 0x000000041c1e72a5 */ /* 0x000fc6000f8e003f */
[----:B------:R-:W-:Y:S02]  /*9cf0*/  ULDC UR4, c[0x0][0x1d0] ;  /* 0x0000740000047ab9 */ /* 0x000fe40000000800 */
[----:B------:R-:W-:Y:S02]  /*9d00*/  UIMAD UR4, UR26, UR4, UR25 ;  /* 0x000000041a0472a4 */ /* 0x000fe4000f8e0219 */
[----:B------:R-:W-:Y:S02]  /*9d10*/  @UP1 USHF.R.U32.HI UR28, URZ, UR5, UR31 ;  /* 0x000000053f1c1299 */ /* 0x000fe4000801161f */
[----:B------:R-:W-:Y:S02]  /*9d20*/  ULDC UR25, c[0x0][0x324] ;  /* 0x0000c90000197ab9 */ /* 0x000fe40000000800 */
[----:B------:R-:W-:-:S04]  /*9d30*/  UIADD3 UR26, UR4, UR28, URZ ;  /* 0x0000001c041a7290 */ /* 0x000fc8000fffe03f */
[----:B------:R-:W-:Y:S01]  /*9d40*/  UIADD3 UR25, UR26, -UR25, URZ ;  /* 0x800000191a197290 */ /* 0x000fe2000fffe03f */
[----:B------:R-:W-:Y:S05]  /*9d50*/  @P0 BRA `(.L_x_419) ;  /* 0x0000016000000947 */ /* 0x000fea0003800000 */
[----:B------:R-:W-:-:S06]  /*9d60*/  UISETP.GT.AND UP0, UPT, UR26, -0x1, UPT ;  /* 0xffffffff1a00788c */ /* 0x000fcc000bf04270 */
[----:B------:R-:W-:-:S13]  /*9d70*/  PLOP3.LUT P0, PT, PT, PT, UP0, 0x80, 0x0 ;  /* 0x000000000000781c */ /* 0x000fda0003f0f008 */
[----:B------:R-:W-:Y:S05]  /*9d80*/  @P0 BRA `(.L_x_420) ;  /* 0x0000009000000947 */ /* 0x000fea0003800000 */
[----:B------:R-:W-:Y:S02]  /*9d90*/  ULDC UR4, c[0x0][0x32c] ;  /* 0x0000cb0000047ab9 */ /* 0x000fe40000000800 */
[----:B------:R-:W-:Y:S02]  /*9da0*/  UISETP.NE.AND UP0, UPT, UR27, UR4, UPT ;  /* 0x000000041b00728c */ /* 0x000fe4000bf05270 */
[----:B------:R-:W-:Y:S02]  /*9db0*/  ULOP3.LUT UR26, URZ, UR26, URZ, 0x33, !UPT ;  /* 0x0000001a3f1a7292 */ /* 0x000fe4000f8e333f */
[----:B------:R-:W-:Y:S02]  /*9dc0*/  ULDC.64 UR4, c[0x0][0x330] ;  /* 0x0000cc0000047ab9 */ /* 0x000fe40000000a00 */
[----:B------:R-:W-:-:S07]  /*9dd0*/  UIMAD.WIDE.U32 UR28, UR26, UR4, URZ ;  /* 0x000000041a1c72a5 */ /* 0x000fce000f8e003f */
[----:B------:R-:W-:Y:S02]  /*9de0*/  @UP0 UMOV UR27, UR29 ;  /* 0x0000001d001b0c82 */ /* 0x000fe40008000000 */
[----:B------:R-:W-:-:S04]  /*9df0*/  @UP0 USHF.R.U32.HI UR26, URZ, UR5, UR27 ;  /* 0x000000053f1a0299 */ /* 0x000fc8000801161b */
[----:B------:R-:W-:Y:S01]  /*9e00*/  ULOP3.LUT UR26, URZ, UR26, URZ, 0x33, !UPT ;  /* 0x0000001a3f1a7292 */ /* 0x000fe2000f8e333f */
[----:B------:R-:W-:Y:S05]  /*9e10*/  BRA `(.L_x_421) ;  /* 0x0000006000007947 */ /* 0x000fea0003800000 */
.L_x_420:
[----:B------:R-:W-:Y:S02]  /*9e20*/  ULDC UR4, c[0x0][0x32c] ;  /* 0x0000cb0000047ab9 */ /* 0x000fe40000000800 */
[----:B------:R-:W-:-:S03]  /*9e30*/  UISETP.NE.AND UP0, UPT, UR27, UR4, UPT ;  /* 0x000000041b00728c */ /* 0x000fc6000bf05270 */
[----:B------:R-:W-:Y:S02]  /*9e40*/  ULDC.64 UR4, c[0x0][0x330] ;  /* 0x0000cc0000047ab9 */ /* 0x000fe40000000a00 */
[----:B------:R-:W-:-:S07]  /*9e50*/  UIMAD.WIDE.U32 UR28, UR26, UR4, URZ ;  /* 0x000000041a1c72a5 */ /* 0x000fce000f8e003f */
[----:B------:R-:W-:Y:S02]  /*9e60*/  @UP0 UMOV UR27, UR29 ;  /* 0x0000001d001b0c82 */ /* 0x000fe40008000000 */
[----:B------:R-:W-:Y:S02]  /*9e70*/  @UP0 USHF.R.U32.HI UR26, URZ, UR5, UR27 ;  /* 0x000000053f1a0299 */ /* 0x000fe4000801161b */
.L_x_421:
[----:B------:R-:W-:Y:S02]  /*9e80*/  ULDC UR4, c[0x0][0x32c] ;  /* 0x0000cb0000047ab9 */ /* 0x000fe40000000800 */
[----:B------:R-:W-:-:S04]  /*9e90*/  UIMAD UR4, UR26, UR4, URZ ;  /* 0x000000041a0472a4 */ /* 0x000fc8000f8e023f */
[----:B------:R-:W-:-:S04]  /*9ea0*/  UISETP.LT.AND UP0, UPT, UR25, UR4, UPT ;  /* 0x000000041900728c */ /* 0x000fc8000bf01270 */
[----:B------:R-:W-:-:S04]  /*9eb0*/  USEL UR25, UR25, UR4, !UP0 ;  /* 0x0000000419197287 */ /* 0x000fc8000c000000 */
.L_x_419:
[----:B------:R-:W-:-:S04]  /*9ec0*/  UIADD3 UR25, UR25, 0x2f, URZ ;  /* 0x0000002f19197890 */ /* 0x000fc8000fffe03f */
        /* <DEDUP_REMOVED lines=9> */
[----:B------:R-:W2:Y:S04]  /*9f60*/  LDL R5, [R1+0x24] ;  /* 0x0000240001057983 */ /* 0x000ea80000100800 */
[----:B-1----:R-:W3:Y:S04]  /*9f70*/  LDL R4, [R1+0x30] ;  /* 0x0000300001047983 */ /* 0x002ee80000100800 */
[----:B------:R-:W3:Y:S01]  /*9f80*/  LDL R3, [R1+0x18] ;  /* 0x0000180001037983 */ /* 0x000ee20000100800 */
[C---:B--2---:R-:W-:Y:S01]  /*9f90*/  SHF.L.U64.HI R179, R5.reuse, 0x1, R6 ;  /* 0x0000000105b37819 */ /* 0x044fe20000010206 */
[----:B------:R-:W-:Y:S01]  /*9fa0*/  IMAD.SHL.U32 R178, R5, 0x2, RZ ;  /* 0x0000000205b27824 */ /* 0x000fe200078e00ff */
[C---:B---3--:R-:W-:Y:S01]  /*9fb0*/  SHF.L.U64.HI R177, R3.reuse, 0x1, R4 ;  /* 0x0000000103b17819 */ /* 0x048fe20000010204 */
[----:B------:R-:W-:-:S02]  /*9fc0*/  IMAD.SHL.U32 R176, R3, 0x2, RZ ;  /* 0x0000000203b07824 */ /* 0x000fc400078e00ff */
.L_x_427:
[----:B------:R-:W2:Y:S01]  /*9fd0*/  LDL R4, [R1+0x4] ;  /* 0x0000040001047983 */ /* 0x000ea20000100800 */
[----:B------:R-:W-:Y:S04]  /*9fe0*/  DEPBAR.LE SB0, 0x0 ;  /* 0x000080000000791a */ /* 0x000fe80000000000 */
[----:B------:R-:W3:Y:S01]  /*9ff0*/  LDL R3, [R1] ;  /* 0x0000000001037983 */ /* 0x000ee20000100800 */
[----:B------:R-:W-:Y:S03]  /*a000*/  UISETP.GT.AND UP0, UPT, UR8, UR24, UPT ;  /* 0x000000180800728c */ /* 0x000fe6000bf04270 */
[----:B------:R-:W-:Y:S03]  /*a010*/  BAR.SYNC.DEFER_BLOCKING 0x0 ;  /* 0x0000000000007b1d */ /* 0x000fe60000010000 */
[----:B------:R-:W-:Y:S03]  /*a020*/  PLOP3.LUT P0, PT, PT, PT, UP0, 0x80, 0x0 ;  /* 0x000000000000781c */ /* 0x000fe60003f0f008 */
[----:B------:R-:W1:Y:S04]  /*a030*/  LDSM.16.M88.4 R168, [R247] ;  /* 0x00000000f7a8783b */ /* 0x000e680000000200 */
[----:B------:R-:W4:Y:S04]  /*a040*/  LDSM.16.M88.4 R172, [R246] ;  /* 0x00000000f6ac783b */ /* 0x000f280000000200 */
[----:B--2---:R-:W2:Y:S04]  /*a050*/  LDSM.16.M88.4 R8, [R4+0x10100] ;  /* 0x010100000408783b */ /* 0x004ea80000000200 */
[----:B------:R-:W1:Y:S04]  /*a060*/  LDSM.16.M88.4 R16, [R4+0x10900] ;  /* 0x010900000410783b */ /* 0x000e680000000200 */
[----:B------:R-:W1:Y:S04]  /*a070*/  LDSM.16.M88.4 R24, [R4+0x11100] ;  /* 0x011100000418783b */ /* 0x000e680000000200 */
[----:B---3--:R3:W1:Y:S02]  /*a080*/  LDSM.16.M88.4 R156, [R3] ;  /* 0x00000000039c783b */ /* 0x0086640000000200 */
[----:B---3--:R-:W-:Y:S01]  /*a090*/  MOV R3, R0 ;  /* 0x0000000000037202 */ /* 0x008fe20000000f00 */
[----:B------:R-:W-:-:S05]  /*a0a0*/  @P0 BRA `(.L_x_423) ;  /* 0x0000043000000947 */ /* 0x000fca0003800000 */
[----:B----4-:R-:W3:Y:S01]  /*a0b0*/  LDL R4, [R1+0xc] ;  /* 0x00000c0001047983 */ /* 0x010ee20000100800 */
[----:B------:R-:W-:Y:S03]  /*a0c0*/  BSSY B0, `(.L_x_423) ;  /* 0x0000041000007945 */ /* 0x000fe60003800000 */
[----:B------:R-:W4:Y:S04]  /*a0d0*/  LDL R14, [R1+0x8] ;  /* 0x00000800010e7983 */ /* 0x000f280000100800 */
[----:B------:R-:W5:Y:S04]  /*a0e0*/  LDL R12, [R1+0x24] ;  /* 0x00002400010c7983 */ /* 0x000f680000100800 */
[----:B--2---:R-:W2:Y:S04]  /*a0f0*/  LDL R13, [R1+0x1c] ;  /* 0x00001c00010d7983 */ /* 0x004ea80000100800 */
[----:B------:R-:W2:Y:S04]  /*a100*/  LDL R21, [R1+0x10] ;  /* 0x0000100001157983 */ /* 0x000ea80000100800 */
[----:B------:R-:W2:Y:S01]  /*a110*/  LDL R23, [R1+0x28] ;  /* 0x0000280001177983 */ /* 0x000ea20000100800 */
[----:B---3--:R-:W-:Y:S01]  /*a120*/  SHF.R.S32.HI R5, RZ, 0x1f, R4 ;  /* 0x0000001fff057819 */ /* 0x008fe20000011404 */
[----:B------:R-:W-:Y:S04]  /*a130*/  IMAD.WIDE.U32 R6, R4, c[0x0][0x208], RZ ;  /* 0x0000820004067a25 */ /* 0x000fe800078e00ff */
        /* <DEDUP_REMOVED lines=8> */
[----:B------:R-:W-:Y:S01]  /*a1c0*/  IADD3 R15, P0, R6, UR14, RZ ;  /* 0x0000000e060f7c10 */ /* 0x000fe2000ff1e0ff */
[----:B------:R-:W3:Y:S03]  /*a1d0*/  LDL R14, [R1+0x14] ;  /* 0x00001400010e7983 */ /* 0x000ee60000100800 */
[----:B------:R-:W-:Y:S02]  /*a1e0*/  IADD3.X R4, R7, UR16, R4, P0, !PT ;  /* 0x0000001007047c10 */ /* 0x000fe400087fe404 */
[C---:B------:R-:W-:Y:S04]  /*a1f0*/  LEA R20, P0, R15.reuse, c[0x0][0x1f8], 0x1 ;  /* 0x00007e000f147a11 */ /* 0x040fe800078008ff */
[----:B------:R-:W-:Y:S01]  /*a200*/  LEA.HI.X R15, R15, c[0x0][0x1fc], R4, 0x1, P0 ;  /* 0x00007f000f0f7a11 */ /* 0x000fe200000f0c04 */
[----:B------:R-:W4:Y:S04]  /*a210*/  SHFL.IDX PT, R22, R20, RZ, 0x181f ;  /* 0x00181fff14167589 */ /* 0x000f2800000e0000 */
[----:B------:R-:W5:Y:S01]  /*a220*/  SHFL.IDX PT, R12, R15, RZ, 0x181f ;  /* 0x00181fff0f0c7589 */ /* 0x000f6200000e0000 */
[----:B----4-:R-:W-:Y:S05]  /*a230*/  IADD3 R6, P0, R22, R178, RZ ;  /* 0x000000b216067210 */ /* 0x010fea0007f1e0ff */
[----:B-----5:R-:W-:Y:S01]  /*a240*/  IMAD.X R7, R12, 0x1, R179, P0 ;  /* 0x000000010c077824 */ /* 0x020fe200000e06b3 */
[----:B------:R-:W-:Y:S04]  /*a250*/  IADD3 R4, P0, R22, R176, RZ ;  /* 0x000000b016047210 */ /* 0x000fe80007f1e0ff */
[----:B------:R-:W-:Y:S01]  /*a260*/  @!PT LDS RZ, [RZ] ;  /* 0x00000000fffff984 */ /* 0x000fe20000000800 */
[----:B--2---:R2:W-:Y:S01]  /*a270*/  LDGSTS.E.BYPASS.LTC128B.128 [R13+0x100], [R6.64], !P1 ;  /* 0x00100000060d7fae */ /* 0x0045e2000c901d56 */
[----:B------:R-:W-:Y:S05]  /*a280*/  IMAD.X R5, R12, 0x1, R177, P0 ;  /* 0x000000010c057824 */ /* 0x000fea00000e06b1 */
[----:B------:R4:W-:Y:S04]  /*a290*/  LDGSTS.E.BYPASS.LTC128B.128 [R13+0x1900], [R4.64], !P6 ;  /* 0x01900000040d7fae */ /* 0x0009e8000f101d56 */
[----:B--2---:R-:W2:Y:S01]  /*a2a0*/  LDL R7, [R1+0x2c] ;  /* 0x00002c0001077983 */ /* 0x004ea20000100800 */
[----:B---3--:R-:W-:Y:S05]  /*a2b0*/  IMAD.SHL.U32 R6, R14, 0x2, RZ ;  /* 0x000000020e067824 */ /* 0x008fea00078e00ff */
[----:B----4-:R-:W-:Y:S02]  /*a2c0*/  IADD3 R4, P0, R22, R6, RZ ;  /* 0x0000000616047210 */ /* 0x010fe40007f1e0ff */
[----:B--2---:R-:W-:Y:S02]  /*a2d0*/  SHF.L.U64.HI R7, R14, 0x1, R7 ;  /* 0x000000010e077819 */ /* 0x004fe40000010207 */
[----:B------:R-:W2:Y:S03]  /*a2e0*/  S2R R14, SR_TID.X ;  /* 0x00000000000e7919 */ /* 0x000ea60000002100 */
[----:B------:R-:W-:Y:S05]  /*a2f0*/  IMAD.X R5, R12, 0x1, R7, P0 ;  /* 0x000000010c057824 */ /* 0x000fea00000e0607 */
[----:B------:R3:W-:Y:S01]  /*a300*/  LDGSTS.E.BYPASS.LTC128B.128 [R13+0x3100], [R4.64], !P5 ;  /* 0x03100000040d7fae */ /* 0x0007e2000e901d56 */
[----:B--2---:R-:W-:Y:S01]  /*a310*/  ISETP.GT.AND P1, PT, R14, 0x7f, PT ;  /* 0x0000007f0e00780c */ /* 0x004fe20003f24270 */
[C---:B---3--:R-:W-:Y:S01]  /*a320*/  IMAD.SHL.U32 R4, R21.reuse, 0x2, RZ ;  /* 0x0000000215047824 */ /* 0x048fe200078e00ff */
[----:B------:R-:W-:Y:S04]  /*a330*/  SHF.L.U64.HI R5, R21, 0x1, R23 ;  /* 0x0000000115057819 */ /* 0x000fe80000010217 */
[----:B------:R-:W-:Y:S05]  /*a340*/  IADD3 R22, P0, R22, R4, RZ ;  /* 0x0000000416167210 */ /* 0x000fea0007f1e0ff */
[----:B------:R-:W-:Y:S05]  /*a350*/  IMAD.X R23, R12, 0x1, R5, P0 ;  /* 0x000000010c177824 */ /* 0x000fea00000e0605 */
[----:B------:R2:W-:Y:S01]  /*a360*/  LDGSTS.E.BYPASS.LTC128B.128 [R13+0x4900], [R22.64], !P4 ;  /* 0x04900000160d7fae */ /* 0x0005e2000e101d56 */
[----:B------:R-:W-:-:S05]  /*a370*/  @P1 BRA `(.L_x_424) ;  /* 0x0000015000001947 */ /* 0x000fca0003800000 */
[----:B------:R-:W-:-:S05]  /*a380*/  BRA.DIV ~URZ, `(.L_x_425) ;  /* 0x000099b27f007947 */ /* 0x000fca000b800000 */
[----:B------:R3:W4:Y:S04]  /*a390*/  SHFL.IDX PT, R21, R15, 0x1, 0x181f ;  /* 0x00381f000f157f89 */ /* 0x00072800000e0000 */
[----:B--2---:R3:W2:Y:S02]  /*a3a0*/  SHFL.IDX PT, R13, R20, 0x1, 0x181f ;  /* 0x00381f00140d7f89 */ /* 0x0046a400000e0000 */
.L_x_447:
[----:B------:R-:W5:Y:S04]  /*a3b0*/  LDL R14, [R1+0x24] ;  /* 0x00002400010e7983 */ /* 0x000f680000100800 */
[----:B---3--:R-:W3:Y:S01]  /*a3c0*/  LDL R12, [R1+0x1c] ;  /* 0x00001c00010c7983 */ /* 0x008ee20000100800 */
[----:B-----5:R-:W-:Y:S02]  /*a3d0*/  ISETP.GE.AND P1, PT, R14, c[0x0][0x1d4], PT ;  /* 0x000075000e007a0c */ /* 0x020fe40003f26270 */
[----:B--2---:R-:W-:Y:S05]  /*a3e0*/  IADD3 R14, P0, R13, R178, RZ ;  /* 0x000000b20d0e7210 */ /* 0x004fea0007f1e0ff */
[----:B----4-:R-:W-:Y:S06]  /*a3f0*/  IMAD.X R15, R21, 0x1, R179, P0 ;  /* 0x00000001150f7824 */ /* 0x010fec00000e06b3 */
[----:B------:R-:W-:Y:S01]  /*a400*/  @!PT LDS RZ, [RZ] ;  /* 0x00000000fffff984 */ /* 0x000fe20000000800 */
[----:B------:R-:W-:Y:S01]  /*a410*/  @!PT LDS RZ, [RZ] ;  /* 0x00000000fffff984 */ /* 0x000fe20000000800 */
[----:B------:R-:W-:Y:S01]  /*a420*/  @!PT LDS RZ, [RZ] ;  /* 0x00000000fffff984 */ /* 0x000fe20000000800 */
[----:B---3--:R2:W-:Y:S02]  /*a430*/  LDGSTS.E.BYPASS.LTC128B.128 [R12+0x1100], [R14.64], !P1 ;  /* 0x011000000e0c7fae */ /* 0x0085e4000c901d56 */
        /* <DEDUP_REMOVED lines=9> */
.L_x_424:
[----:B------:R-:W-:Y:S05]  /*a4d0*/  BSYNC B0 ;  /* 0x0000000000007941 */ /* 0x000fea0003800000 */
.L_x_423:
[----:B----4-:R-:W0:Y:S01]  /*a4e0*/  LDGDEPBAR ;  /* 0x00000000000079af */ /* 0x010e220000000000 */
[----:B------:R-:W-:Y:S01]  /*a4f0*/  WARPSYNC 0xffffffff ;  /* 0xffffffff00007948 */ /* 0x000fe20003800000 */
[C---:B--2---:R-:W-:Y:S01]  /*a500*/  HMMA.16816.F32.BF16 R4, R160.reuse, R8, RZ ;  /* 0x00000008a004723c */ /* 0x044fe200000418ff */
[----:B------:R-:W-:Y:S06]  /*a510*/  UISETP.GT.AND UP0, UPT, UR24, UR8, UPT ;  /* 0x000000081800728c */ /* 0x000fec000bf04270 */
[----:B------:R-:W-:Y:S01]  /*a520*/  PLOP3.LUT P0, PT, PT, PT, UP0, 0x40, 0x0 ;  /* 0x000000000000781c */ /* 0x000fe20003f0e808 */
[C---:B------:R-:W-:Y:S08]  /*a530*/  HMMA.16816.F32.BF16 R8, R160.reuse, R10, RZ ;  /* 0x0000000aa008723c */ /* 0x040ff000000418ff */
[C---:B-1----:R-:W-:Y:S08]  /*a540*/  HMMA.16816.F32.BF16 R12, R160.reuse, R16, RZ ;  /* 0x00000010a00c723c */ /* 0x042ff000000418ff */
[C---:B------:R-:W-:Y:S08]  /*a550*/  HMMA.16816.F32.BF16 R16, R160.reuse, R18, RZ ;  /* 0x00000012a010723c */ /* 0x040ff000000418ff */
[C---:B------:R-:W-:Y:S08]  /*a560*/  HMMA.16816.F32.BF16 R20, R160.reuse, R24, RZ ;  /* 0x00000018a014723c */ /* 0x040ff000000418ff */
[----:B------:R-:W-:Y:S08]  /*a570*/  HMMA.16816.F32.BF16 R24, R160, R26, RZ ;  /* 0x0000001aa018723c */ /* 0x000ff000000418ff */
[C---:B------:R-:W-:Y:S08]  /*a580*/  HMMA.16816.F32.BF16 R4, R164.reuse, R156, R4 ;  /* 0x0000009ca404723c */ /* 0x040ff00000041804 */
[C---:B------:R-:W-:Y:S01]  /*a590*/  HMMA.16816.F32.BF16 R8, R164.reuse, R158, R8 ;  /* 0x0000009ea408723c */ /* 0x040fe20000041808 */
[----:B------:R-:W1:Y:S07]  /*a5a0*/  LDSM.16.M88.4 R156, [R251+0x10100] ;  /* 0x01010000fb9c783b */ /* 0x000e6e0000000200 */
[C---:B------:R-:W-:Y:S08]  /*a5b0*/  HMMA.16816.F32.BF16 R12, R164.reuse, R168, R12 ;  /* 0x000000a8a40c723c */ /* 0x040ff0000004180c */
[C---:B------:R-:W-:Y:S01]  /*a5c0*/  HMMA.16816.F32.BF16 R16, R164.reuse, R170, R16 ;  /* 0x000000aaa410723c */ /* 0x040fe20000041810 */
[----:B------:R-:W2:Y:S07]  /*a5d0*/  LDSM.16.M88.4 R168, [R251+0x10900] ;  /* 0x01090000fba8783b */ /* 0x000eae0000000200 */
[C---:B------:R-:W-:Y:S01]  /*a5e0*/  HMMA.16816.F32.BF16 R20, R164.reuse, R172, R20 ;  /* 0x000000aca414723c */ /* 0x040fe20000041814 */
[----:B------:R-:W3:Y:S07]  /*a5f0*/  LDL R173, [R1+0x4] ;  /* 0x0000040001ad7983 */ /* 0x000eee0000100800 */
[----:B------:R-:W-:Y:S08]  /*a600*/  HMMA.16816.F32.BF16 R24, R164, R174, R24 ;  /* 0x000000aea418723c */ /* 0x000ff00000041818 */
        /* <DEDUP_REMOVED lines=13> */
[C---:B------:R-:W-:Y:S08]  /*a6e0*/  HMMA.16816.F32.BF16 R16, R184.reuse, R158, R16 ;  /* 0x0000009eb810723c */ /* 0x040ff00000041810 */
[C---:B--2---:R-:W-:Y:S08]  /*a6f0*/  HMMA.16816.F32.BF16 R20, R184.reuse, R168, R20 ;  /* 0x000000a8b814723c */ /* 0x044ff00000041814 */
[----:B------:R-:W-:Y:S01]  /*a700*/  HMMA.16816.F32.BF16 R24, R184, R170, R24 ;  /* 0x000000aab818723c */ /* 0x000fe20000041818 */
[----:B---3--:R-:W1:Y:S08]  /*a710*/  LDSM.16.M88.4 R156, [R173+0x11900] ;  /* 0x01190000ad9c783b */ /* 0x008e700000000200 */
        /* <DEDUP_REMOVED lines=107> */
[----:B------:R-:W-:Y:S01]  /*add0*/  FMUL.FTZ R7, R7, c[0x0][0x320] ;  /* 0x0000c80007077a20 */ /* 0x000fe20000410000 */
[C---:B-1----:R-:W-:Y:S03]  /*ade0*/  HMMA.16816.F32.BF16 R12, R232.reuse, R156, R12 ;  /* 0x0000009ce80c723c */ /* 0x042fe6000004180c */
[----:B------:R-:W-:Y:S03]  /*adf0*/  FMUL.FTZ R8, R8, c[0x0][0x320] ;  /* 0x0000c80008087a20 */ /* 0x000fe60000410000 */
[----:B------:R-:W1:Y:S01]  /*ae00*/  MUFU.TANH R170, R5 ;  /* 0x0000000500aa7308 */ /* 0x000e620000002400 */
[----:B------:R-:W-:Y:S01]  /*ae10*/  FMUL.FTZ R9, R9, c[0x0][0x320] ;  /* 0x0000c80009097a20 */ /* 0x000fe20000410000 */
[C---:B------:R-:W-:Y:S08]  /*ae20*/  HMMA.16816.F32.BF16 R16, R232.reuse, R158, R16 ;  /* 0x0000009ee810723c */ /* 0x040ff00000041810 */
[----:B------:R-:W3:Y:S08]  /*ae30*/  MUFU.TANH R173, R6 ;  /* 0x0000000600ad7308 */ /* 0x000ef00000002400 */
[----:B------:R-:W-:Y:S02]  /*ae40*/  FMUL.FTZ R12, R12, c[0x0][0x320] ;  /* 0x0000c8000c0c7a20 */ /* 0x000fe40000410000 */
[----:B------:R4:W1:Y:S01]  /*ae50*/  MUFU.TANH R174, R7 ;  /* 0x0000000700ae7308 */ /* 0x0008620000002400 */
[----:B------:R-:W-:Y:S09]  /*ae60*/  FMUL.FTZ R13, R13, c[0x0][0x320] ;  /* 0x0000c8000d0d7a20 */ /* 0x000ff20000410000 */
[----:B------:R5:W1:Y:S10]  /*ae70*/  MUFU.TANH R171, R8 ;  /* 0x0000000800ab7308 */ /* 0x000a740000002400 */
[----:B------:R1:W1:Y:S01]  /*ae80*/  MUFU.TANH R156, R9 ;  /* 0x00000009009c7308 */ /* 0x0002620000002400 */
[----:B----4-:R-:W4:Y:S01]  /*ae90*/  LDSM.16.M88.4 R4, [R245+0x5800] ;  /* 0x00580000f504783b */ /* 0x010f220000000200 */
[----:B------:R-:W-:Y:S08]  /*aea0*/  DEPBAR.LE SB0, 0x0 ;  /* 0x000080000000791a */ /* 0x000ff00000000000 */
[----:B------:R2:W2:Y:S01]  /*aeb0*/  MUFU.TANH R158, R12 ;  /* 0x0000000c009e7308 */ /* 0x0004a20000002400 */
[----:B------:R-:W-:Y:S01]  /*aec0*/  BAR.SYNC.DEFER_BLOCKING 0x0 ;  /* 0x0000000000007b1d */ /* 0x000fe20000010000 */
[----:B-----5:R-:W-:Y:S02]  /*aed0*/  FMUL.FTZ R8, R11, c[0x0][0x320] ;  /* 0x0000c8000b087a20 */ /* 0x020fe40000410000 */
[----:B------:R-:W-:Y:S06]  /*aee0*/  FMUL.FTZ R11, R14, c[0x0][0x320] ;  /* 0x0000c8000e0b7a20 */ /* 0x000fec0000410000 */
[----:B------:R5:W3:Y:S01]  /*aef0*/  MUFU.TANH R157, R13 ;  /* 0x0000000d009d7308 */ /* 0x000ae20000002400 */
[----:B-1----:R-:W-:Y:S02]  /*af00*/  FMUL.FTZ R9, R10, c[0x0][0x320] ;  /* 0x0000c8000a097a20 */ /* 0x002fe40000410000 */
[----:B------:R-:W-:Y:S02]  /*af10*/  FMUL.FTZ R10, R15, c[0x0][0x320] ;  /* 0x0000c8000f0a7a20 */ /* 0x000fe40000410000 */
[----:B------:R-:W-:Y:S05]  /*af20*/  FMUL.FTZ R15, R16, c[0x0][0x320] ;  /* 0x0000c800100f7a20 */ /* 0x000fea0000410000 */
[----:B------:R-:W1:Y:S01]  /*af30*/  MUFU.TANH R9, R9 ;  /* 0x0000000900097308 */ /* 0x000e620000002400 */
[----:B------:R-:W-:Y:S02]  /*af40*/  FMUL.FTZ R16, R17, c[0x0][0x320] ;  /* 0x0000c80011107a20 */ /* 0x000fe40000410000 */
[----:B--2---:R-:W-:Y:S07]  /*af50*/  FMUL.FTZ R12, R19, c[0x0][0x320] ;  /* 0x0000c800130c7a20 */ /* 0x004fee0000410000 */
[----:B------:R-:W2:Y:S01]  /*af60*/  MUFU.TANH R8, R8 ;  /* 0x0000000800087308 */ /* 0x000ea20000002400 */
[C---:B----4-:R-:W-:Y:S05]  /*af70*/  HMMA.16816.F32.BF16 R20, R232.reuse, R4, R20 ;  /* 0x00000004e814723c */ /* 0x050fea0000041814 */
[----:B-----5:R-:W-:Y:S04]  /*af80*/  FMUL.FTZ R13, R18, c[0x0][0x320] ;  /* 0x0000c800120d7a20 */ /* 0x020fe80000410000 */
[----:B------:R-:W4:Y:S01]  /*af90*/  MUFU.TANH R11, R11 ;  /* 0x0000000b000b7308 */ /* 0x000f220000002400 */
        /* <DEDUP_REMOVED lines=9> */
[----:B------:R-:W1:Y:S01]  /*b030*/  MUFU.TANH R16, R16 ;  /* 0x0000001000107308 */ /* 0x000e620000002400 */
[----:B------:R-:W-:Y:S02]  /*b040*/  FMUL.FTZ R5, R26, c[0x0][0x320] ;  /* 0x0000c8001a057a20 */ /* 0x000fe40000410000 */
[----:B------:R-:W-:Y:S07]  /*b050*/  FMUL.FTZ R4, R27, c[0x0][0x320] ;  /* 0x0000c8001b047a20 */ /* 0x000fee0000410000 */
[----:B------:R-:W1:Y:S10]  /*b060*/  MUFU.TANH R13, R13 ;  /* 0x0000000d000d7308 */ /* 0x000e740000002400 */
[----:B------:R-:W1:Y:S10]  /*b070*/  MUFU.TANH R12, R12 ;  /* 0x0000000c000c7308 */ /* 0x000e740000002400 */
[----:B------:R1:W1:Y:S10]  /*b080*/  MUFU.TANH R172, R20 ;  /* 0x0000001400ac7308 */ /* 0x0002740000002400 */
[----:B------:R-:W1:Y:S10]  /*b090*/  MUFU.TANH R7, R7 ;  /* 0x0000000700077308 */ /* 0x000e740000002400 */
[----:B------:R1:W1:Y:S10]  /*b0a0*/  MUFU.TANH R175, R22 ;  /* 0x0000001600af7308 */ /* 0x0002740000002400 */
[----:B------:R-:W1:Y:S10]  /*b0b0*/  MUFU.TANH R14, R14 ;  /* 0x0000000e000e7308 */ /* 0x000e740000002400 */
[----:B------:R-:W1:Y:S10]  /*b0c0*/  MUFU.TANH R18, R18 ;  /* 0x0000001200127308 */ /* 0x000e740000002400 */
[----:B------:R-:W1:Y:S10]  /*b0d0*/  MUFU.TANH R17, R17 ;  /* 0x0000001100117308 */ /* 0x000e740000002400 */
[----:B------:R-:W1:Y:S10]  /*b0e0*/  MUFU.TANH R5, R5 ;  /* 0x0000000500057308 */ /* 0x000e740000002400 */
[----:B------:R-:W1:Y:S01]  /*b0f0*/  MUFU.TANH R4, R4 ;  /* 0x0000000400047308 */ /* 0x000e620000002400 */
[----:B------:R-:W-:-:S05]  /*b100*/  @P0 BRA `(.L_x_426) ;  /* 0x000004d000000947 */ /* 0x000fca0003800000 */
[----:B--234-:R-:W2:Y:S01]  /*b110*/  LDL R169, [R1+0x20] ;  /* 0x0000200001a97983 */ /* 0x01cea20000100800 */
[----:B------:R-:W-:Y:S01]  /*b120*/  IMAD.MOV.U32 R159, RZ, RZ, c[0x0][0x2b8] ;  /* 0x0000ae00ff9f7624 */ /* 0x000fe200078e00ff */
[----:B------:R-:W-:Y:S02]  /*b130*/  UIMAD UR5, UR24, 0x30, UR10 ;  /* 0x00000030180578a4 */ /* 0x000fe4000f8e020a */
[----:B------:R-:W3:Y:S02]  /*b140*/  S2R R26, SR_TID.X ;  /* 0x00000000001a7919 */ /* 0x000ee40000002100 */
[----:B------:R-:W-:Y:S02]  /*b150*/  ISETP.NE.AND P1, PT, R159, 0x1, PT ;  /* 0x000000019f00780c */ /* 0x000fe40003f25270 */
[----:B------:R4:W-:Y:S01]  /*b160*/  STL [R1+0x58], R0 ;  /* 0x0000580001007387 */ /* 0x0009e20000100800 */
[----:B------:R-:W-:Y:S03]  /*b170*/  IMAD.U32 R6, RZ, RZ, UR5 ;  /* 0x00000005ff067e24 */ /* 0x000fe6000f8e00ff */
[----:B------:R-:W2:Y:S01]  /*b180*/  LDL R24, [R1+0x24] ;  /* 0x0000240001187983 */ /* 0x000ea20000100800 */
[----:B----4-:R-:W-:Y:S01]  /*b190*/  IMAD.MOV.U32 R0, RZ, RZ, RZ ;  /* 0x000000ffff007224 */ /* 0x010fe200078e00ff */
[----:B--2---:R-:W-:Y:S02]  /*b1a0*/  ISETP.GE.AND P2, PT, R24, c[0x0][0x1d4], PT ;  /* 0x0000750018007a0c */ /* 0x004fe40003f46270 */
[----:B------:R-:W-:Y:S02]  /*b1b0*/  IADD3 R6, R6, -0x30, R169 ;  /* 0xffffffd006067810 */ /* 0x000fe40007ffe0a9 */
[----:B------:R-:W2:Y:S01]  /*b1c0*/  LDL R169, [R1+0x1c] ;  /* 0x00001c0001a97983 */ /* 0x000ea20000100800 */
[----:B---3--:R-:W-:Y:S02]  /*b1d0*/  SHF.R.S32.HI R25, RZ, 0x1f, R26 ;  /* 0x0000001fff197819 */ /* 0x008fe4000001141a */
[----:B-1----:R-:W-:Y:S02]  /*b1e0*/  @P1 IMAD.HI.U32 R20, R6, c[0x0][0x2bc], RZ ;  /* 0x0000af0006141a27 */ /* 0x002fe400078e00ff */
[----:B------:R-:W-:Y:S02]  /*b1f0*/  LEA.HI R25, R25, R26, RZ, 0x3 ;  /* 0x0000001a19197211 */ /* 0x000fe400078f18ff */
[----:B------:R-:W-:Y:S01]  /*b200*/  IMAD.MOV.U32 R19, RZ, RZ, R6 ;  /* 0x000000ffff137224 */ /* 0x000fe200078e0006 */
[----:B------:R-:W-:Y:S02]  /*b210*/  @P1 SHF.R.U32.HI R19, RZ, c[0x0][0x2c0], R20 ;  /* 0x0000b000ff131a19 */ /* 0x000fe40000011614 */
[----:B------:R-:W-:Y:S02]  /*b220*/  SHF.R.S32.HI R25, RZ, 0x3, R25 ;  /* 0x00000003ff197819 */ /* 0x000fe40000011419 */
        /* <DEDUP_REMOVED lines=8> */
[----:B------:R3:W4:Y:S02]  /*b2b0*/  @!P3 LDG.E R0, [R20.64] ;  /* 0x000000161400b981 */ /* 0x000724000c1e1900 */
[----:B------:R-:W-:Y:S04]  /*b2c0*/  IMAD R6, R6, c[0x0][0x1e0], RZ ;  /* 0x0000780006067a24 */ /* 0x000fe800078e02ff */
[C---:B------:R-:W-:Y:S02]  /*b2d0*/  IMAD R6, R23.reuse, c[0x0][0x1e4], R6 ;  /* 0x0000790017067a24 */ /* 0x040fe400078e0206 */
[----:B---3--:R-:W-:Y:S04]  /*b2e0*/  IMAD.WIDE.U32 R20, R23, c[0x0][0x1e0], RZ ;  /* 0x0000780017147a25 */ /* 0x008fe800078e00ff */
[----:B------:R-:W-:Y:S01]  /*b2f0*/  IMAD.IADD R21, R21, 0x1, R6 ;  /* 0x0000000115157824 */ /* 0x000fe200078e0206 */
[----:B----4-:R3:W-:Y:S01]  /*b300*/  STL [R1+0x8], R0 ;  /* 0x0000080001007387 */ /* 0x0107e20000100800 */
[----:B------:R-:W-:Y:S02]  /*b310*/  SHF.R.S32.HI R6, RZ, 0x1f, R0 ;  /* 0x0000001fff067819 */ /* 0x000fe40000011400 */
[----:B------:R-:W-:Y:S01]  /*b320*/  IMAD.WIDE.U32 R20, R0, c[0x0][0x1f0], R20 ;  /* 0x00007c0000147a25 */ /* 0x000fe200078e0014 */
[----:B-1----:R-:W4:Y:S03]  /*b330*/  LDL R23, [R1+0x14] ;  /* 0x0000140001177983 */ /* 0x002f260000100800 */
[----:B------:R-:W-:Y:S01]  /*b340*/  IMAD R6, R6, c[0x0][0x1f0], RZ ;  /* 0x00007c0006067a24 */ /* 0x000fe200078e02ff */
[----:B------:R-:W-:Y:S01]  /*b350*/  IADD3 R20, P0, R20, UR18, RZ ;  /* 0x0000001214147c10 */ /* 0x000fe2000ff1e0ff */
[----:B------:R-:W4:Y:S02]  /*b360*/  LDL R159, [R1+0x10] ;  /* 0x00001000019f7983 */ /* 0x000f240000100800 */
[----:B------:R-:W-:Y:S05]  /*b370*/  IMAD R6, R0, c[0x0][0x1f4], R6 ;  /* 0x00007d0000067a24 */ /* 0x000fea00078e0206 */
[----:B------:R-:W-:Y:S02]  /*b380*/  IADD3.X R6, R21, UR6, R6, P0, !PT ;  /* 0x0000000615067c10 */ /* 0x000fe400087fe406 */
[C---:B------:R-:W-:Y:S04]  /*b390*/  LEA R19, P0, R20.reuse, c[0x0][0x1c8], 0x1 ;  /* 0x0000720014137a11 */ /* 0x040fe800078008ff */
[----:B------:R-:W-:Y:S01]  /*b3a0*/  LEA.HI.X R6, R20, c[0x0][0x1cc], R6, 0x1, P0 ;  /* 0x0000730014067a11 */ /* 0x000fe200000f0c06 */
[----:B------:R-:W1:Y:S01]  /*b3b0*/  SHFL.IDX PT, R21, R19, RZ, 0x181f ;  /* 0x00181fff13157589 */ /* 0x000e6200000e0000 */
[----:B------:R-:W-:Y:S03]  /*b3c0*/  IADD3 R20, -R25, 0x30, RZ ;  /* 0x0000003019147810 */ /* 0x000fe60007ffe1ff */
[----:B---3--:R-:W3:Y:S01]  /*b3d0*/  LDL R0, [R1+0x2c] ;  /* 0x00002c0001007983 */ /* 0x008ee20000100800 */
[----:B------:R-:W-:Y:S03]  /*b3e0*/  ISETP.GE.AND P0, PT, R20, 0x1, PT ;  /* 0x000000011400780c */ /* 0x000fe60003f06270 */
[----:B------:R-:W2:Y:S04]  /*b3f0*/  SHFL.IDX PT, R22, R6, RZ, 0x181f ;  /* 0x00181fff06167589 */ /* 0x000ea800000e0000 */
[----:B------:R-:W3:Y:S04]  /*b400*/  SHFL.IDX PT, R19, R19, 0x1, 0x181f ;  /* 0x00381f0013137f89 */ /* 0x000ee800000e0000 */
[----:B------:R-:W3:Y:S02]  /*b410*/  SHFL.IDX PT, R6, R6, 0x1, 0x181f ;  /* 0x00381f0006067f89 */ /* 0x000ee400000e0000 */
[C---:B-1----:R-:W-:Y:S05]  /*b420*/  @P0 IADD3 R24, P1, R21.reuse, R178, RZ ;  /* 0x000000b215180210 */ /* 0x042fea0007f3e0ff */
[C---:B--2---:R-:W-:Y:S05]  /*b430*/  @P0 IMAD.X R25, R22.reuse, 0x1, R179, P1 ;  /* 0x0000000116190824 */ /* 0x044fea00008e06b3 */
[----:B------:R1:W-:Y:S02]  /*b440*/  @P0 LDGSTS.E.BYPASS.LTC128B.128 [R169+0x10100], [R24.64], !P2 ;  /* 0x1010000018a90fae */ /* 0x0003e4000d101d56 */
[----:B-1----:R-:W-:Y:S05]  /*b450*/  @P0 IADD3 R24, P1, R21, R176, RZ ;  /* 0x000000b015180210 */ /* 0x002fea0007f3e0ff */
[----:B------:R-:W-:Y:S05]  /*b460*/  @P0 IMAD.X R25, R22, 0x1, R177, P1 ;  /* 0x0000000116190824 */ /* 0x000fea00008e06b1 */
[----:B------:R4:W-:Y:S02]  /*b470*/  @P0 LDGSTS.E.BYPASS.LTC128B.128 [R169+0x11900], [R24.64], !P6 ;  /* 0x1190000018a90fae */ /* 0x0009e4000f101d56 */
[CC--:B----4-:R-:W-:Y:S04]  /*b480*/  @P0 LEA R24, P1, R23.reuse, R21.reuse, 0x1 ;  /* 0x0000001517180211 */ /* 0x0d0fe800078208ff */
[-CC-:B---3--:R-:W-:Y:S02]  /*b490*/  @P0 LEA.HI.X R25, R23, R22.reuse, R0.reuse, 0x1, P1 ;  /* 0x0000001617190211 */ /* 0x188fe400008f0c00 */
[C---:B------:R-:W-:Y:S03]  /*b4a0*/  @P0 LEA R26, P1, R159.reuse, R21, 0x1 ;  /* 0x000000159f1a0211 */ /* 0x040fe600078208ff */
[----:B------:R1:W-:Y:S04]  /*b4b0*/  @P0 LDGSTS.E.BYPASS.LTC128B.128 [R169+0x13100], [R24.64], !P5 ;  /* 0x1310000018a90fae */ /* 0x0003e8000e901d56 */
[----:B-1----:R-:W2:Y:S02]  /*b4c0*/  LDL R25, [R1+0x28] ;  /* 0x0000280001197983 */ /* 0x002ea40000100800 */
[----:B--2---:R-:W-:Y:S05]  /*b4d0*/  @P0 LEA.HI.X R27, R159, R22, R25, 0x1, P1 ;  /* 0x000000169f1b0211 */ /* 0x004fea00008f0c19 */
[----:B------:R1:W-:Y:S01]  /*b4e0*/  @P0 LDGSTS.E.BYPASS.LTC128B.128 [R169+0x14900], [R26.64], !P4 ;  /* 0x149000001aa90fae */ /* 0x0003e2000e101d56 */
[----:B------:R-:W-:Y:S11]  /*b4f0*/  ISETP.GE.AND P0, PT, R20, 0x21, PT ;  /* 0x000000211400780c */ /* 0x000ff60003f06270 */
[----:B------:R-:W-:Y:S02]  /*b500*/  @!UPT UIADD3 URZ, URZ, URZ, URZ ;  /* 0x0000003f3f3ff290 */ /* 0x000fe4000fffe03f */
[C---:B------:R-:W-:Y:S05]  /*b510*/  @P0 IADD3 R20, P1, R19.reuse, R178, RZ ;  /* 0x000000b213140210 */ /* 0x040fea0007f3e0ff */
[C---:B------:R-:W-:Y:S05]  /*b520*/  @P0 IMAD.X R21, R6.reuse, 0x1, R179, P1 ;  /* 0x0000000106150824 */ /* 0x040fea00008e06b3 */
[----:B------:R2:W-:Y:S02]  /*b530*/  @P0 LDGSTS.E.BYPASS.LTC128B.128 [R169+0x11100], [R20.64], !P2 ;  /* 0x1110000014a90fae */ /* 0x0005e4000d101d56 */
[----:B--2---:R-:W-:Y:S05]  /*b540*/  @P0 IADD3 R20, P1, R19, R176, RZ ;  /* 0x000000b013140210 */ /* 0x004fea0007f3e0ff */
[----:B------:R-:W-:Y:S05]  /*b550*/  @P0 IMAD.X R21, R6, 0x1, R177, P1 ;  /* 0x0000000106150824 */ /* 0x000fea00008e06b1 */
[----:B------:R2:W-:Y:S02]  /*b560*/  @P0 LDGSTS.E.BYPASS.LTC128B.128 [R169+0x12900], [R20.64], !P6 ;  /* 0x1290000014a90fae */ /* 0x0005e4000f101d56 */
[CC--:B--2---:R-:W-:Y:S04]  /*b570*/  @P0 LEA R20, P1, R23.reuse, R19.reuse, 0x1 ;  /* 0x0000001317140211 */ /* 0x0c4fe800078208ff */
[-C--:B------:R-:W-:Y:S02]  /*b580*/  @P0 LEA.HI.X R21, R23, R6.reuse, R0, 0x1, P1 ;  /* 0x0000000617150211 */ /* 0x080fe400008f0c00 */
[----:B------:R1:W5:Y:S01]  /*b590*/  LDL.LU R0, [R1+0x58] ;  /* 0x0000580001007983 */ /* 0x0003620000300800 */
[C---:B------:R-:W-:Y:S03]  /*b5a0*/  @P0 LEA R22, P1, R159.reuse, R19, 0x1 ;  /* 0x000000139f160211 */ /* 0x040fe600078208ff */
[----:B------:R1:W-:Y:S01]  /*b5b0*/  @P0 LDGSTS.E.BYPASS.LTC128B.128 [R169+0x14100], [R20.64], !P5 ;  /* 0x1410000014a90fae */ /* 0x0003e2000e901d56 */
[----:B------:R-:W-:Y:S05]  /*b5c0*/  @P0 LEA.HI.X R23, R159, R6, R25, 0x1, P1 ;  /* 0x000000069f170211 */ /* 0x000fea00008f0c19 */
[----:B------:R1:W-:Y:S04]  /*b5d0*/  @P0 LDGSTS.E.BYPASS.LTC128B.128 [R169+0x15900], [R22.64], !P4 ;  /* 0x1590000016a90fae */ /* 0x0003e8000e101d56 */
.L_x_426:
[----:B-1234-:R-:W2:Y:S01]  /*b5e0*/  LDL.LU R23, [R1+0x44] ;  /* 0x0000440001177983 */ /* 0x01eea20000300800 */
[----:B-----5:R-:W-:Y:S01]  /*b5f0*/  FMNMX.FTZ R0, R168, R0, !PT ;  /* 0x00000000a8007209 */ /* 0x020fe20007810000 */
[----:B------:R-:W-:Y:S02]  /*b600*/  UISETP.GT.AND UP0, UPT, UR24, UR4, UPT ;  /* 0x000000041800728c */ /* 0x000fe4000bf04270 */
[----:B------:R-:W0:Y:S01]  /*b610*/  LDGDEPBAR ;  /* 0x00000000000079af */ /* 0x000e220000000000 */
[----:B------:R-:W-:Y:S01]  /*b620*/  FMNMX.FTZ R0, R170, R0, !PT ;  /* 0x00000000aa007209 */ /* 0x000fe20007810000 */
[----:B------:R-:W-:Y:S02]  /*b630*/  UIADD3 UR5, UR24, -0x1, URZ ;  /* 0xffffffff18057890 */ /* 0x000fe4000fffe03f */
[----:B------:R-:W-:Y:S02]  /*b640*/  PLOP3.LUT P0, PT, PT, PT, UP0, 0x80, 0x0 ;  /* 0x000000000000781c */ /* 0x000fe40003f0f008 */
[----:B------:R-:W-:Y:S03]  /*b650*/  FMNMX.FTZ R0, R171, R0, !PT ;  /* 0x00000000ab007209 */ /* 0x000fe60007810000 */
[----:B------:R-:W-:Y:S01]  /*b660*/  UMOV UR24, UR5 ;  /* 0x0000000500187c82 */ /* 0x000fe20008000000 */
        /* <DEDUP_REMOVED lines=13> */
[C---:B------:R-:W-:Y:S02]  /*b740*/  FMUL.FTZ R169, R0.reuse, c[0x0][0x2d0] ;  /* 0x0000b40000a97a20 */ /* 0x040fe40000410000 */
[----:B------:R-:W-:Y:S02]  /*b750*/  FADD.FTZ R3, -R0, R3 ;  /* 0x0000000300037221 */ /* 0x000fe40000010100 */
[--C-:B------:R-:W-:Y:S02]  /*b760*/  FFMA.FTZ R168, R168, c[0x0][0x2d0], -R169.reuse ;  /* 0x0000b400a8a87a23 */ /* 0x100fe400000108a9 */
[--C-:B------:R-:W-:Y:S02]  /*b770*/  FFMA.FTZ R19, R170, c[0x0][0x2d0], -R169.reuse ;  /* 0x0000b400aa137a23 */ /* 0x100fe400000108a9 */
[--C-:B------:R-:W-:Y:S02]  /*b780*/  FFMA.FTZ R20, R171, c[0x0][0x2d0], -R169.reuse ;  /* 0x0000b400ab147a23 */ /* 0x100fe400000108a9 */
[--C-:B------:R-:W-:Y:S01]  /*b790*/  FFMA.FTZ R156, R156, c[0x0][0x2d0], -R169.reuse ;  /* 0x0000b4009c9c7a23 */ /* 0x100fe200000108a9 */
[----:B------:R-:W-:Y:S01]  /*b7a0*/  MUFU.EX2 R168, R168 ;  /* 0x000000a800a87308 */ /* 0x000fe20000000800 */
[--C-:B------:R-:W-:Y:S02]  /*b7b0*/  FFMA.FTZ R22, R158, c[0x0][0x2d0], -R169.reuse ;  /* 0x0000b4009e167a23 */ /* 0x100fe400000108a9 */
[--C-:B------:R-:W-:Y:S02]  /*b7c0*/  FFMA.FTZ R21, R157, c[0x0][0x2d0], -R169.reuse ;  /* 0x0000b4009d157a23 */ /* 0x100fe400000108a9 */
[--C-:B------:R-:W-:Y:S02]  /*b7d0*/  FFMA.FTZ R24, R15, c[0x0][0x2d0], -R169.reuse ;  /* 0x0000b4000f187a23 */ /* 0x100fe400000108a9 */
[--C-:B------:R-:W-:Y:S01]  /*b7e0*/  FFMA.FTZ R25, R16, c[0x0][0x2d0], -R169.reuse ;  /* 0x0000b40010197a23 */ /* 0x100fe200000108a9 */
[----:B------:R-:W-:Y:S01]  /*b7f0*/  MOV R16, R22 ;  /* 0x0000001600107202 */ /* 0x000fe20000000f00 */
[--C-:B------:R-:W-:Y:S01]  /*b800*/  FFMA.FTZ R172, R172, c[0x0][0x2d0], -R169.reuse ;  /* 0x0000b400acac7a23 */ /* 0x100fe200000108a9 */
[----:B------:R-:W-:Y:S01]  /*b810*/  MUFU.EX2 R19, R19 ;  /* 0x0000001300137308 */ /* 0x000fe20000000800 */
[--C-:B------:R-:W-:Y:S02]  /*b820*/  FFMA.FTZ R171, R7, c[0x0][0x2d0], -R169.reuse ;  /* 0x0000b40007ab7a23 */ /* 0x100fe400000108a9 */
[--C-:B------:R-:W-:Y:S02]  /*b830*/  FFMA.FTZ R170, R18, c[0x0][0x2d0], -R169.reuse ;  /* 0x0000b40012aa7a23 */ /* 0x100fe400000108a9 */
[----:B------:R-:W-:Y:S02]  /*b840*/  FFMA.FTZ R169, R17, c[0x0][0x2d0], -R169 ;  /* 0x0000b40011a97a23 */ /* 0x000fe400000108a9 */
[----:B------:R-:W3:Y:S01]  /*b850*/  LDL.LU R17, [R1+0x40] ;  /* 0x0000400001117983 */ /* 0x000ee20000300800 */
[----:B------:R-:W-:Y:S02]  /*b860*/  FMUL.FTZ R3, R3, c[0x0][0x2d0] ;  /* 0x0000b40003037a20 */ /* 0x000fe40000410000 */
[----:B------:R-:W-:Y:S10]  /*b870*/  MUFU.EX2 R20, R20 ;  /* 0x0000001400147308 */ /* 0x000ff40000000800 */
[----:B------:R-:W1:Y:S10]  /*b880*/  MUFU.EX2 R6, R3 ;  /* 0x0000000300067308 */ /* 0x000e740000000800 */
[----:B------:R4:W2:Y:S10]  /*b890*/  MUFU.EX2 R158, R156 ;  /* 0x0000009c009e7308 */ /* 0x0008b40000000800 */
[----:B------:R-:W-:Y:S01]  /*b8a0*/  MUFU.EX2 R169, R169 ;  /* 0x000000a900a97308 */ /* 0x000fe20000000800 */
[C---:B-1----:R-:W-:Y:S02]  /*b8b0*/  FMUL.FTZ R28, R6.reuse, R28 ;  /* 0x0000001c061c7220 */ /* 0x042fe40000410000 */
[C---:B------:R-:W-:Y:S02]  /*b8c0*/  FMUL.FTZ R29, R6.reuse, R29 ;  /* 0x0000001d061d7220 */ /* 0x040fe40000410000 */
[C---:B------:R-:W-:Y:S02]  /*b8d0*/  FMUL.FTZ R32, R6.reuse, R32 ;  /* 0x0000002006207220 */ /* 0x040fe40000410000 */
[C---:B------:R-:W-:Y:S03]  /*b8e0*/  FMUL.FTZ R33, R6.reuse, R33 ;  /* 0x0000002106217220 */ /* 0x040fe60000410000 */
[----:B------:R-:W-:Y:S01]  /*b8f0*/  MUFU.EX2 R171, R171 ;  /* 0x000000ab00ab7308 */ /* 0x000fe20000000800 */
[C---:B------:R-:W-:Y:S01]  /*b900*/  FMUL.FTZ R36, R6.reuse, R36 ;  /* 0x0000002406247220 */ /* 0x040fe20000410000 */
[C---:B----4-:R-:W-:Y:S01]  /*b910*/  F2FP.BF16.PACK_AB R156, R19.reuse, R168 ;  /* 0x000000a8139c723e */ /* 0x050fe200000010ff */
        /* <DEDUP_REMOVED lines=48> */
[----:B------:R-:W-:Y:S04]  /*bc20*/  FADD.FTZ R3, R19, R3 ;  /* 0x0000000313037221 */ /* 0x000fe80000010000 */
[----:B------:R-:W-:Y:S04]  /*bc30*/  FADD.FTZ R3, R20, R3 ;  /* 0x0000000314037221 */ /* 0x000fe80000010000 */
[C---:B------:R-:W-:Y:S01]  /*bc40*/  FADD.FTZ R22, R158.reuse, R3 ;  /* 0x000000039e167221 */ /* 0x040fe20000010000 */
[----:B------:R-:W-:Y:S02]  /*bc50*/  FMNMX.FTZ R3, R173, R2, !PT ;  /* 0x00000002ad037209 */ /* 0x000fe40007810000 */
[----:B------:R-:W-:Y:S01]  /*bc60*/  F2FP.BF16.PACK_AB R158, R158, R20 ;  /* 0x000000149e9e723e */ /* 0x000fe200000010ff */
[----:B------:R-:W-:Y:S01]  /*bc70*/  FMUL.FTZ R20, R6, R148 ;  /* 0x0000009406147220 */ /* 0x000fe20000410000 */
        /* <DEDUP_REMOVED lines=18> */
[----:B------:R-:W-:Y:S02]  /*bda0*/  FMUL.FTZ R2, R2, c[0x0][0x2d0] ;  /* 0x0000b40002027a20 */ /* 0x000fe40000410000 */
[--C-:B------:R-:W-:Y:S02]  /*bdb0*/  FFMA.FTZ R15, R174, c[0x0][0x2d0], -R168.reuse ;  /* 0x0000b400ae0f7a23 */ /* 0x100fe400000108a8 */
[----:B------:R-:W-:Y:S01]  /*bdc0*/  MUFU.EX2 R7, R7 ;  /* 0x0000000700077308 */ /* 0x000fe20000000800 */
[--C-:B------:R-:W-:Y:S02]  /*bdd0*/  FFMA.FTZ R18, R9, c[0x0][0x2d0], -R168.reuse ;  /* 0x0000b40009127a23 */ /* 0x100fe400000108a8 */
[--C-:B------:R-:W-:Y:S02]  /*bde0*/  FFMA.FTZ R159, R8, c[0x0][0x2d0], -R168.reuse ;  /* 0x0000b400089f7a23 */ /* 0x100fe400000108a8 */
[--C-:B------:R-:W-:Y:S02]  /*bdf0*/  FFMA.FTZ R19, R11, c[0x0][0x2d0], -R168.reuse ;  /* 0x0000b4000b137a23 */ /* 0x100fe400000108a8 */
[--C-:B------:R-:W-:Y:S02]  /*be00*/  FFMA.FTZ R27, R10, c[0x0][0x2d0], -R168.reuse ;  /* 0x0000b4000a1b7a23 */ /* 0x100fe400000108a8 */
[--C-:B------:R-:W-:Y:S01]  /*be10*/  FFMA.FTZ R26, R13, c[0x0][0x2d0], -R168.reuse ;  /* 0x0000b4000d1a7a23 */ /* 0x100fe200000108a8 */
[----:B------:R-:W3:Y:S01]  /*be20*/  MUFU.EX2 R2, R2 ;  /* 0x0000000200027308 */ /* 0x000ee20000000800 */
[--C-:B------:R-:W-:Y:S01]  /*be30*/  FFMA.FTZ R23, R12, c[0x0][0x2d0], -R168.reuse ;  /* 0x0000b4000c177a23 */ /* 0x100fe200000108a8 */
[----:B------:R-:W-:Y:S01]  /*be40*/  MOV R148, R19 ;  /* 0x0000001300947202 */ /* 0x000fe20000000f00 */
[--C-:B------:R-:W-:Y:S02]  /*be50*/  FFMA.FTZ R173, R5, c[0x0][0x2d0], -R168.reuse ;  /* 0x0000b40005ad7a23 */ /* 0x100fe400000108a8 */
[--C-:B------:R-:W-:Y:S02]  /*be60*/  FFMA.FTZ R175, R175, c[0x0][0x2d0], -R168.reuse ;  /* 0x0000b400afaf7a23 */ /* 0x100fe400000108a8 */
[--C-:B------:R-:W-:Y:S01]  /*be70*/  FFMA.FTZ R174, R14, c[0x0][0x2d0], -R168.reuse ;  /* 0x0000b4000eae7a23 */ /* 0x100fe200000108a8 */
[----:B------:R-:W-:Y:S01]  /*be80*/  MOV R14, R25 ;  /* 0x00000019000e7202 */ /* 0x000fe20000000f00 */
[----:B------:R-:W-:Y:S01]  /*be90*/  FFMA.FTZ R168, R4, c[0x0][0x2d0], -R168 ;  /* 0x0000b40004a87a23 */ /* 0x000fe200000108a8 */
[----:B------:R-:W1:Y:S01]  /*bea0*/  MUFU.EX2 R15, R15 ;  /* 0x0000000f000f7308 */ /* 0x000e620000000800 */
[C---:B------:R-:W-:Y:S02]  /*beb0*/  FMUL.FTZ R5, R6.reuse, R133 ;  /* 0x0000008506057220 */ /* 0x040fe40000410000 */
[C---:B------:R-:W-:Y:S01]  /*bec0*/  FMUL.FTZ R8, R6.reuse, R136 ;  /* 0x0000008806087220 */ /* 0x040fe20000410000 */
[----:B------:R-:W-:Y:S01]  /*bed0*/  MOV R136, R26 ;  /* 0x0000001a00887202 */ /* 0x000fe20000000f00 */
[C---:B------:R-:W-:Y:S01]  /*bee0*/  FMUL.FTZ R9, R6.reuse, R137 ;  /* 0x0000008906097220 */ /* 0x040fe20000410000 */
[----:B------:R-:W-:Y:S01]  /*bef0*/  MOV R137, R27 ;  /* 0x0000001b00897202 */ /* 0x000fe20000000f00 */
[C---:B------:R-:W-:Y:S02]  /*bf00*/  FMUL.FTZ R12, R6.reuse, R140 ;  /* 0x0000008c060c7220 */ /* 0x040fe40000410000 */
[C---:B------:R-:W-:Y:S01]  /*bf10*/  FMUL.FTZ R13, R6.reuse, R141 ;  /* 0x0000008d060d7220 */ /* 0x040fe20000410000 */
[----:B------:R-:W-:Y:S01]  /*bf20*/  MOV R141, R16 ;  /* 0x00000010008d7202 */ /* 0x000fe20000000f00 */
[C---:B------:R-:W-:Y:S01]  /*bf30*/  FMUL.FTZ R16, R6.reuse, R144 ;  /* 0x0000009006107220 */ /* 0x040fe20000410000 */
[----:B------:R-:W-:Y:S01]  /*bf40*/  MUFU.EX2 R168, R168 ;  /* 0x000000a800a87308 */ /* 0x000fe20000000800 */
[----:B------:R-:W-:Y:S01]  /*bf50*/  FMUL.FTZ R25, R6, R153 ;  /* 0x0000009906197220 */ /* 0x000fe20000410000 */
[----:B------:R-:W-:Y:S01]  /*bf60*/  MOV R153, R23 ;  /* 0x0000001700997202 */ /* 0x000fe20000000f00 */
[C---:B---3--:R-:W-:Y:S02]  /*bf70*/  FFMA.FTZ R4, R2.reuse, R17, R7 ;  /* 0x0000001102047223 */ /* 0x048fe40000010007 */
[C---:B------:R-:W-:Y:S02]  /*bf80*/  FMUL.FTZ R10, R2.reuse, R138 ;  /* 0x0000008a020a7220 */ /* 0x040fe40000410000 */
[C---:B------:R-:W-:Y:S02]  /*bf90*/  FMUL.FTZ R19, R2.reuse, R147 ;  /* 0x0000009302137220 */ /* 0x040fe40000410000 */
[C---:B------:R-:W-:Y:S01]  /*bfa0*/  FMUL.FTZ R26, R2.reuse, R154 ;  /* 0x0000009a021a7220 */ /* 0x040fe20000410000 */
[----:B------:R-:W2:Y:S01]  /*bfb0*/  MUFU.EX2 R141, R141 ;  /* 0x0000008d008d7308 */ /* 0x000ea20000000800 */
[----:B------:R-:W-:Y:S01]  /*bfc0*/  FMUL.FTZ R27, R2, R155 ;  /* 0x0000009b021b7220 */ /* 0x000fe20000410000 */
[C---:B-1----:R-:W-:Y:S01]  /*bfd0*/  F2FP.BF16.PACK_AB R157, R15.reuse, R7 ;  /* 0x000000070f9d723e */ /* 0x042fe200000010ff */
[----:B------:R-:W-:Y:S01]  /*bfe0*/  FADD.FTZ R11, R15, R4 ;  /* 0x000000040f0b7221 */ /* 0x000fe20000010000 */
[----:B------:R-:W-:Y:S01]  /*bff0*/  MOV R15, R24 ;  /* 0x00000018000f7202 */ /* 0x000fe20000000f00 */
[----:B------:R-:W-:Y:S01]  /*c000*/  FMUL.FTZ R4, R6, R132 ;  /* 0x0000008406047220 */ /* 0x000fe20000410000 */
[----:B------:R-:W-:Y:S01]  /*c010*/  MOV R132, R21 ;  /* 0x0000001500847202 */ /* 0x000fe20000000f00 */
[----:B------:R-:W-:Y:S01]  /*c020*/  FMUL.FTZ R7, R2, R135 ;  /* 0x0000008702077220 */ /* 0x000fe20000410000 */
[----:B------:R-:W-:Y:S01]  /*c030*/  MOV R140, R15 ;  /* 0x0000000f008c7202 */ /* 0x000fe20000000f00 */
[C---:B------:R-:W-:Y:S01]  /*c040*/  FMUL.FTZ R17, R6.reuse, R145 ;  /* 0x0000009106117220 */ /* 0x040fe20000410000 */
        /* <DEDUP_REMOVED lines=11> */
[C---:B------:R-:W-:Y:S02]  /*c100*/  FMUL.FTZ R15, R2.reuse, R143 ;  /* 0x0000008f020f7220 */ /* 0x040fe40000410000 */
[C---:B------:R-:W-:Y:S02]  /*c110*/  FMUL.FTZ R18, R2.reuse, R146 ;  /* 0x0000009202127220 */ /* 0x040fe40000410000 */
[C---:B------:R-:W-:Y:S02]  /*c120*/  FMUL.FTZ R22, R2.reuse, R150 ;  /* 0x0000009602167220 */ /* 0x040fe40000410000 */
[C---:B------:R-:W-:Y:S02]  /*c130*/  FMUL.FTZ R23, R2.reuse, R151 ;  /* 0x0000009702177220 */ /* 0x040fe40000410000 */
[C---:B------:R-:W-:Y:S01]  /*c140*/  FMUL.FTZ R30, R2.reuse, R30 ;  /* 0x0000001e021e7220 */ /* 0x040fe20000410000 */
[----:B------:R-:W1:Y:S01]  /*c150*/  MUFU.EX2 R143, R138 ;  /* 0x0000008a008f7308 */ /* 0x000e620000000800 */
        /* <DEDUP_REMOVED lines=17> */
[----:B------:R-:W3:Y:S01]  /*c270*/  MUFU.EX2 R140, R140 ;  /* 0x0000008c008c7308 */ /* 0x000ee20000000800 */
[C---:B------:R-:W-:Y:S02]  /*c280*/  FMUL.FTZ R62, R2.reuse, R62 ;  /* 0x0000003e023e7220 */ /* 0x040fe40000410000 */
[C---:B------:R-:W-:Y:S02]  /*c290*/  FMUL.FTZ R63, R2.reuse, R63 ;  /* 0x0000003f023f7220 */ /* 0x040fe40000410000 */
[C---:B------:R-:W-:Y:S02]  /*c2a0*/  FMUL.FTZ R66, R2.reuse, R66 ;  /* 0x0000004202427220 */ /* 0x040fe40000410000 */
[C---:B------:R-:W-:Y:S02]  /*c2b0*/  FMUL.FTZ R67, R2.reuse, R67 ;  /* 0x0000004302437220 */ /* 0x040fe40000410000 */
[C---:B------:R-:W-:Y:S01]  /*c2c0*/  FMUL.FTZ R70, R2.reuse, R70 ;  /* 0x0000004602467220 */ /* 0x040fe20000410000 */
[----:B------:R4:W-:Y:S01]  /*c2d0*/  MUFU.EX2 R150, R153 ;  /* 0x0000009900967308 */ /* 0x0009e20000000800 */
        /* <DEDUP_REMOVED lines=35> */
[----:B------:R3:W3:Y:S01]  /*c510*/  MUFU.EX2 R2, R132 ;  /* 0x0000008400027308 */ /* 0x0006e20000000800 */
[----:B--2---:R-:W-:Y:S02]  /*c520*/  FADD.FTZ R146, R141, R152 ;  /* 0x000000988d927221 */ /* 0x004fe40000010000 */
[----:B----4-:R-:W-:Y:S02]  /*c530*/  LDSM.16.MT88.4 R152, [R249+0x1100] ;  /* 0x00110000f998783b */ /* 0x010fe40000004200 */
[----:B-1----:R-:W-:Y:S04]  /*c540*/  FADD.FTZ R146, R143, R146 ;  /* 0x000000928f927221 */ /* 0x002fe80000010000 */
[----:B---3--:R-:W-:Y:S04]  /*c550*/  FADD.FTZ R146, R140, R146 ;  /* 0x000000928c927221 */ /* 0x008fe80000010000 */
[----:B------:R-:W-:Y:S01]  /*c560*/  FADD.FTZ R146, R142, R146 ;  /* 0x000000928e927221 */ /* 0x000fe20000010000 */
[----:B------:R-:W1:Y:S01]  /*c570*/  LDSM.16.MT88.4 R132, [R252+0x100] ;  /* 0x00010000fc84783b */ /* 0x000e620000004200 */
[----:B------:R-:W-:Y:S01]  /*c580*/  F2FP.BF16.PACK_AB R159, R145, R2 ;  /* 0x00000002919f723e */ /* 0x000fe200000010ff */
[----:B------:R-:W-:Y:S02]  /*c590*/  FADD.FTZ R144, R2, R144 ;  /* 0x0000009002907221 */ /* 0x000fe40000010000 */
[----:B------:R2:W3:Y:S04]  /*c5a0*/  MUFU.EX2 R2, R137 ;  /* 0x0000008900027308 */ /* 0x0004e80000000800 */
[----:B--2---:R-:W-:Y:S01]  /*c5b0*/  LDSM.16.MT88.4 R136, [R252+0x900] ;  /* 0x00090000fc88783b */ /* 0x004fe20000004200 */
        /* <DEDUP_REMOVED lines=48> */
[----:B------:R1:W2:Y:S03]  /*c8c0*/  MUFU.EX2 R156, R172 ;  /* 0x000000ac009c7308 */ /* 0x0002a60000000800 */
[----:B---3--:R-:W-:Y:S03]  /*c8d0*/  F2FP.BF16.PACK_AB R133, R2, R148 ;  /* 0x000000940285723e */ /* 0x008fe600000010ff */
[----:B------:R-:W-:Y:S02]  /*c8e0*/  F2FP.BF16.PACK_AB R134, R142, R140 ;  /* 0x0000008c8e86723e */ /* 0x000fe400000010ff */
[----:B------:R-:W3:Y:S02]  /*c8f0*/  LDSM.16.MT88.4 R140, [R250+0x900] ;  /* 0x00090000fa8c783b */ /* 0x000ee40000004200 */
[----:B------:R4:W2:Y:S01]  /*c900*/  MUFU.EX2 R158, R170 ;  /* 0x000000aa009e7308 */ /* 0x0008a20000000800 */
[----:B------:R-:W-:Y:S02]  /*c910*/  F2FP.BF16.PACK_AB R135, R150, R149 ;  /* 0x000000959687723e */ /* 0x000fe400000010ff */
[----:B------:R-:W-:Y:S02]  /*c920*/  F2FP.BF16.PACK_AB R157, R174, R175 ;  /* 0x000000afae9d723e */ /* 0x000fe400000010ff */
[----:B------:R-:W-:Y:S03]  /*c930*/  F2FP.BF16.PACK_AB R159, R168, R173 ;  /* 0x000000ada89f723e */ /* 0x000fe600000010ff */
[C---:B------:R-:W-:Y:S05]  /*c940*/  HMMA.16816.F32.BF16 R4, R132.reuse, R136, R4 ;  /* 0x000000888404723c */ /* 0x040fea0000041804 */
[----:B-1----:R-:W-:Y:S03]  /*c950*/  MOV R172, R150 ;  /* 0x0000009600ac7202 */ /* 0x002fe60000000f00 */
[C---:B------:R-:W-:Y:S01]  /*c960*/  HMMA.16816.F32.BF16 R8, R132.reuse, R138, R8 ;  /* 0x0000008a8408723c */ /* 0x040fe20000041808 */
[----:B------:R-:W1:Y:S03]  /*c970*/  LDSM.16.MT88.4 R136, [R249+0x900] ;  /* 0x00090000f988783b */ /* 0x000e660000004200 */
[----:B----4-:R-:W-:Y:S04]  /*c980*/  MOV R170, R149 ;  /* 0x0000009500aa7202 */ /* 0x010fe80000000f00 */
[C---:B---3--:R-:W-:Y:S08]  /*c990*/  HMMA.16816.F32.BF16 R12, R132.reuse, R140, R12 ;  /* 0x0000008c840c723c */ /* 0x048ff0000004180c */
[C---:B------:R-:W-:Y:S01]  /*c9a0*/  HMMA.16816.F32.BF16 R16, R132.reuse, R142, R16 ;  /* 0x0000008e8410723c */ /* 0x040fe20000041810 */
[----:B------:R-:W3:Y:S07]  /*c9b0*/  LDSM.16.MT88.4 R140, [R248+0x900] ;  /* 0x00090000f88c783b */ /* 0x000eee0000004200 */
[C---:B-1----:R-:W-:Y:S08]  /*c9c0*/  HMMA.16816.F32.BF16 R20, R132.reuse, R136, R20 ;  /* 0x000000888414723c */ /* 0x042ff00000041814 */
[C---:B------:R-:W-:Y:S01]  /*c9d0*/  HMMA.16816.F32.BF16 R24, R132.reuse, R138, R24 ;  /* 0x0000008a8418723c */ /* 0x040fe20000041818 */
[----:B------:R-:W1:Y:S07]  /*c9e0*/  LDSM.16.MT88.4 R136, [R252+0x2100] ;  /* 0x00210000fc88783b */ /* 0x000e6e0000004200 */
        /* <DEDUP_REMOVED lines=36> */
[C---:B---3--:R-:W-:Y:S07]  /*cc30*/  HMMA.16816.F32.BF16 R124, R132.reuse, R140, R124 ;  /* 0x0000008c847c723c */ /* 0x048fee000004187c */
[----:B--2---:R-:W-:Y:S01]  /*cc40*/  FADD.FTZ R141, R156, R146 ;  /* 0x000000929c8d7221 */ /* 0x004fe20000010000 */
[----:B------:R-:W-:Y:S04]  /*cc50*/  HMMA.16816.F32.BF16 R128, R132, R142, R128 ;  /* 0x0000008e8480723c */ /* 0x000fe80000041880 */
[C---:B------:R-:W-:Y:S01]  /*cc60*/  FADD.FTZ R141, R171.reuse, R141 ;  /* 0x0000008dab8d7221 */ /* 0x040fe20000010000 */
[----:B------:R-:W-:Y:S01]  /*cc70*/  F2FP.BF16.PACK_AB R156, R171, R156 ;  /* 0x0000009cab9c723e */ /* 0x000fe200000010ff */
[----:B------:R-:W-:Y:S02]  /*cc80*/  FADD.FTZ R140, R145, R144 ;  /* 0x00000090918c7221 */ /* 0x000fe40000010000 */
[----:B------:R-:W-:Y:S01]  /*cc90*/  FADD.FTZ R141, R158, R141 ;  /* 0x0000008d9e8d7221 */ /* 0x000fe20000010000 */
[----:B------:R-:W2:Y:S03]  /*cca0*/  LDSM.16.MT88.4 R144, [R250+0x1100] ;  /* 0x00110000fa90783b */ /* 0x000ea60000004200 */
[C---:B------:R-:W-:Y:S01]  /*ccb0*/  FADD.FTZ R132, R169.reuse, R141 ;  /* 0x0000008da9847221 */ /* 0x040fe20000010000 */
[----:B------:R-:W-:Y:S01]  /*ccc0*/  F2FP.BF16.PACK_AB R158, R169, R158 ;  /* 0x0000009ea99e723e */ /* 0x000fe200000010ff */
[----:B------:R-:W-:Y:S03]  /*ccd0*/  FADD.FTZ R169, R148, R140 ;  /* 0x0000008c94a97221 */ /* 0x000fe60000010000 */
[----:B------:R1:W-:Y:S01]  /*cce0*/  STL [R1+0x44], R132 ;  /* 0x0000448401007387 */ /* 0x0003e20000100800 */
[----:B------:R-:W-:Y:S04]  /*ccf0*/  FADD.FTZ R169, R2, R169 ;  /* 0x000000a902a97221 */ /* 0x000fe80000010000 */
[----:B------:R-:W-:Y:S04]  /*cd00*/  FADD.FTZ R2, R170, R169 ;  /* 0x000000a9aa027221 */ /* 0x000fe80000010000 */
[----:B------:R-:W-:Y:S04]  /*cd10*/  FADD.FTZ R2, R172, R2 ;  /* 0x00000002ac027221 */ /* 0x000fe80000010000 */
[----:B------:R-:W-:Y:S04]  /*cd20*/  FADD.FTZ R2, R175, R2 ;  /* 0x00000002af027221 */ /* 0x000fe80000010000 */
[----:B------:R-:W-:Y:S01]  /*cd30*/  FADD.FTZ R174, R174, R2 ;  /* 0x00000002aeae7221 */ /* 0x000fe20000010000 */
[----:B------:R-:W-:Y:S03]  /*cd40*/  MOV R2, R3 ;  /* 0x0000000300027202 */ /* 0x000fe60000000f00 */
[----:B------:R-:W-:Y:S01]  /*cd50*/  FADD.FTZ R174, R173, R174 ;  /* 0x000000aeadae7221 */ /* 0x000fe20000010000 */
[C---:B-1----:R-:W-:Y:S01]  /*cd60*/  HMMA.16816.F32.BF16 R132, R156.reuse, R136, R4 ;  /* 0x000000889c84723c */ /* 0x042fe20000041804 */
[----:B------:R-:W1:Y:S07]  /*cd70*/  LDSM.16.MT88.4 R4, [R248+0x1100] ;  /* 0x00110000f804783b */ /* 0x000e6e0000004200 */
[C---:B------:R-:W-:Y:S01]  /*cd80*/  HMMA.16816.F32.BF16 R136, R156.reuse, R138, R8 ;  /* 0x0000008a9c88723c */ /* 0x040fe20000041808 */
[----:B------:R-:W3:Y:S07]  /*cd90*/  LDSM.16.MT88.4 R8, [R252+0x2900] ;  /* 0x00290000fc08783b */ /* 0x000eee0000004200 */
[C---:B--2---:R-:W-:Y:S01]  /*cda0*/  HMMA.16816.F32.BF16 R140, R156.reuse, R144, R12 ;  /* 0x000000909c8c723c */ /* 0x044fe2000004180c */
[----:B------:R-:W2:Y:S07]  /*cdb0*/  LDSM.16.MT88.4 R12, [R250+0x2900] ;  /* 0x00290000fa0c783b */ /* 0x000eae0000004200 */
[C---:B------:R-:W-:Y:S08]  /*cdc0*/  HMMA.16816.F32.BF16 R144, R156.reuse, R146, R16 ;  /* 0x000000929c90723c */ /* 0x040ff00000041810 */
[C---:B------:R-:W-:Y:S08]  /*cdd0*/  HMMA.16816.F32.BF16 R148, R156.reuse, R152, R20 ;  /* 0x000000989c94723c */ /* 0x040ff00000041814 */
[C---:B------:R-:W-:Y:S08]  /*cde0*/  HMMA.16816.F32.BF16 R152, R156.reuse, R154, R24 ;  /* 0x0000009a9c98723c */ /* 0x040ff00000041818 */
[C---:B-1----:R-:W-:Y:S08]  /*cdf0*/  HMMA.16816.F32.BF16 R28, R156.reuse, R4, R28 ;  /* 0x000000049c1c723c */ /* 0x042ff0000004181c */
[C---:B------:R-:W-:Y:S01]  /*ce00*/  HMMA.16816.F32.BF16 R32, R156.reuse, R6, R32 ;  /* 0x000000069c20723c */ /* 0x040fe20000041820 */
[----:B------:R-:W1:Y:S07]  /*ce10*/  LDSM.16.MT88.4 R4, [R249+0x2900] ;  /* 0x00290000f904783b */ /* 0x000e6e0000004200 */
[C---:B---3--:R-:W-:Y:S08]  /*ce20*/  HMMA.16816.F32.BF16 R36, R156.reuse, R8, R36 ;  /* 0x000000089c24723c */ /* 0x048ff00000041824 */
[C---:B------:R-:W-:Y:S01]  /*ce30*/  HMMA.16816.F32.BF16 R40, R156.reuse, R10, R40 ;  /* 0x0000000a9c28723c */ /* 0x040fe20000041828 */
[----:B------:R-:W3:Y:S07]  /*ce40*/  LDSM.16.MT88.4 R8, [R248+0x2900] ;  /* 0x00290000f808783b */ /* 0x000eee0000004200 */
[C---:B--2---:R-:W-:Y:S08]  /*ce50*/  HMMA.16816.F32.BF16 R44, R156.reuse, R12, R44 ;  /* 0x0000000c9c2c723c */ /* 0x044ff0000004182c */
[C---:B------:R-:W-:Y:S01]  /*ce60*/  HMMA.16816.F32.BF16 R48, R156.reuse, R14, R48 ;  /* 0x0000000e9c30723c */ /* 0x040fe20000041830 */
[----:B------:R-:W2:Y:S07]  /*ce70*/  LDSM.16.MT88.4 R12, [R252+0x4100] ;  /* 0x00410000fc0c783b */ /* 0x000eae0000004200 */
        /* <DEDUP_REMOVED lines=22> */
[C---:B------:R-:W-:Y:S08]  /*cfe0*/  HMMA.16816.F32.BF16 R112, R156.reuse, R10, R112 ;  /* 0x0000000a9c70723c */ /* 0x040ff00000041870 */
[C---:B--2---:R-:W-:Y:S08]  /*cff0*/  HMMA.16816.F32.BF16 R116, R156.reuse, R12, R116 ;  /* 0x0000000c9c74723c */ /* 0x044ff00000041874 */
[C---:B------:R-:W-:Y:S08]  /*d000*/  HMMA.16816.F32.BF16 R120, R156.reuse, R14, R120 ;  /* 0x0000000e9c78723c */ /* 0x040ff00000041878 */
[C---:B-1----:R-:W-:Y:S07]  /*d010*/  HMMA.16816.F32.BF16 R124, R156.reuse, R4, R124 ;  /* 0x000000049c7c723c */ /* 0x042fee000004187c */
[----:B------:R-:W-:Y:S01]  /*d020*/  FADD.FTZ R4, R168, R174 ;  /* 0x000000aea8047221 */ /* 0x000fe20000010000 */
[----:B------:R-:W-:Y:S04]  /*d030*/  HMMA.16816.F32.BF16 R128, R156, R6, R128 ;  /* 0x000000069c80723c */ /* 0x000fe80000041880 */
[----:B------:R1:W-:Y:S04]  /*d040*/  STL [R1+0x40], R4 ;  /* 0x0000400401007387 */ /* 0x0003e80000100800 */
[----:B-1----:R-:W-:-:S05]  /*d050*/  @P0 BRA `(.L_x_427) ;  /* 0xffffcf7000000947 */ /* 0x002fca000383ffff */
.L_x_422:
[----:B------:R-:W-:-:S06]  /*d060*/  UISETP.GE.AND UP0, UPT, UR24, UR8, UPT ;  /* 0x000000081800728c */ /* 0x000fcc000bf06270 */
[----:B------:R-:W-:-:S13]  /*d070*/  PLOP3.LUT P0, PT, PT, PT, UP0, 0x40, 0x0 ;  /* 0x000000000000781c */ /* 0x000fda0003f0e808 */
[----:B------:R-:W-:Y:S05]  /*d080*/  @P0 BRA `(.L_x_428) ;  /* 0x00003ec000000947 */ /* 0x000fea0003800000 */
[----:B-1----:R-:W1:Y:S04]  /*d090*/  S2R R3, SR_TID.X ;  /* 0x0000000000037919 */ /* 0x002e680000002100 */
[----:B------:R-:W2:Y:S01]  /*d0a0*/  LDL.LU R4, [R1+0x3c] ;  /* 0x00003c0001047983 */ /* 0x000ea20000300800 */
[----:B-1----:R-:W-:-:S04]  /*d0b0*/  SHF.R.S32.HI R5, RZ, 0x1f, R3 ;  /* 0x0000001fff057819 */ /* 0x002fc80000011403 */
[----:B------:R-:W-:Y:S02]  /*d0c0*/  LEA.HI R5, R5, R3, RZ, 0x3 ;  /* 0x0000000305057211 */ /* 0x000fe400078f18ff */
[----:B------:R-:W2:Y:S02]  /*d0d0*/  LDL R3, [R1+0x24] ;  /* 0x0000240001037983 */ /* 0x000ea40000100800 */
[----:B------:R-:W-:-:S04]  /*d0e0*/  SHF.R.S32.HI R5, RZ, 0x3, R5 ;  /* 0x00000003ff057819 */ /* 0x000fc80000011405 */
[----:B------:R-:W-:Y:S01]  /*d0f0*/  IADD3 R6, -R5, 0x30, RZ ;  /* 0x0000003005067810 */ /* 0x000fe20007ffe1ff */
[----:B------:R-:W-:Y:S01]  /*d100*/  IMAD.MOV.U32 R156, RZ, RZ, R2 ;  /* 0x000000ffff9c7224 */ /* 0x000fe200078e0002 */
[C---:B--2---:R-:W-:Y:S01]  /*d110*/  SHF.L.U64.HI R5, R3.reuse, 0x1, R4 ;  /* 0x0000000103057819 */ /* 0x044fe20000010204 */
[----:B------:R-:W-:-:S04]  /*d120*/  IMAD.SHL.U32 R4, R3, 0x2, RZ ;  /* 0x0000000203047824 */ /* 0x000fc800078e00ff */
[----:B------:R1:W-:Y:S04]  /*d130*/  STL [R1+0x48], R5 ;  /* 0x0000480501007387 */ /* 0x0003e80000100800 */
[----:B------:R1:W-:Y:S01]  /*d140*/  STL [R1+0x3c], R4 ;  /* 0x00003c0401007387 */ /* 0x0003e20000100800 */
[----:B------:R-:W-:-:S03]  /*d150*/  IMAD.MOV.U32 R3, RZ, RZ, R0 ;  /* 0x000000ffff037224 */ /* 0x000fc600078e0000 */
.L_x_441:
[----:B------:R-:W2:Y:S01]  /*d160*/  LDL R0, [R1+0xc] ;  /* 0x00000c0001007983 */ /* 0x000ea20000100800 */
[----:B------:R-:W-:Y:S04]  /*d170*/  DEPBAR.LE SB0, 0x0 ;  /* 0x000080000000791a */ /* 0x000fe80000000000 */
[----:B------:R-:W3:Y:S01]  /*d180*/  LDL R9, [R1+0x3c] ;  /* 0x00003c0001097983 */ /* 0x000ee20000100800 */
[----:B------:R-:W-:Y:S03]  /*d190*/  BSSY B0, `(.L_x_429) ;  /* 0x0000055000007945 */ /* 0x000fe60003800000 */
[----:B------:R-:W4:Y:S04]  /*d1a0*/  LDL R6, [R1+0x8] ;  /* 0x0000080001067983 */ /* 0x000f280000100800 */
[----:B------:R-:W5:Y:S04]  /*d1b0*/  LDL R8, [R1+0x48] ;  /* 0x0000480001087983 */ /* 0x000f680000100800 */
[----:B------:R-:W2:Y:S04]  /*d1c0*/  LDL R157, [R1+0x24] ;  /* 0x00002400019d7983 */ /* 0x000ea80000100800 */
[----:B------:R-:W2:Y:S04]  /*d1d0*/  LDL R7, [R1+0x4] ;  /* 0x0000040001077983 */ /* 0x000ea80000100800 */
[----:B------:R-:W3:Y:S04]  /*d1e0*/  LDL R14, [R1+0x1c] ;  /* 0x00001c00010e7983 */ /* 0x000ee80000100800 */
[----:B------:R-:W3:Y:S04]  /*d1f0*/  LDL R23, [R1] ;  /* 0x0000000001177983 */ /* 0x000ee80000100800 */
[----:B------:R-:W5:Y:S04]  /*d200*/  LDL R21, [R1+0x18] ;  /* 0x0000180001157983 */ /* 0x000f680000100800 */
[----:B------:R-:W5:Y:S04]  /*d210*/  LDL R22, [R1+0x30] ;  /* 0x0000300001167983 */ /* 0x000f680000100800 */
[----:B------:R-:W5:Y:S04]  /*d220*/  LDL R20, [R1+0x2c] ;  /* 0x00002c0001147983 */ /* 0x000f680000100800 */
[----:B------:R-:W-:Y:S06]  /*d230*/  BAR.SYNC.DEFER_BLOCKING 0x0 ;  /* 0x0000000000007b1d */ /* 0x000fec0000010000 */
[----:B------:R-:W-:Y:S04]  /*d240*/  LDSM.16.M88.4 R172, [R247] ;  /* 0x00000000f7ac783b */ /* 0x000fe80000000200 */
[----:B------:R-:W-:Y:S04]  /*d250*/  LDSM.16.M88.4 R176, [R246] ;  /* 0x00000000f6b0783b */ /* 0x000fe80000000200 */
[----:B--2---:R-:W-:Y:S01]  /*d260*/  LDSM.16.M88.4 R16, [R7+0x10900] ;  /* 0x010900000710783b */ /* 0x004fe20000000200 */
[----:B------:R-:W-:Y:S01]  /*d270*/  SHF.R.S32.HI R2, RZ, 0x1f, R0 ;  /* 0x0000001fff027819 */ /* 0x000fe20000011400 */
[----:B-1----:R-:W-:Y:S01]  /*d280*/  IMAD.WIDE.U32 R4, R0, c[0x0][0x208], RZ ;  /* 0x0000820000047a25 */ /* 0x002fe200078e00ff */
[----:B------:R-:W-:Y:S01]  /*d290*/  ISETP.GE.AND P1, PT, R157, c[0x0][0x1d4], PT ;  /* 0x000075009d007a0c */ /* 0x000fe20003f26270 */
[----:B------:R-:W-:Y:S02]  /*d2a0*/  LDSM.16.M88.4 R24, [R7+0x11100] ;  /* 0x011100000718783b */ /* 0x000fe40000000200 */
[----:B------:R-:W-:Y:S02]  /*d2b0*/  IMAD R2, R2, c[0x0][0x208], RZ ;  /* 0x0000820002027a24 */ /* 0x000fe400078e02ff */
[----:B---3--:R-:W-:Y:S02]  /*d2c0*/  LDSM.16.M88.4 R168, [R23] ;  /* 0x0000000017a8783b */ /* 0x008fe40000000200 */
[----:B------:R-:W-:Y:S01]  /*d2d0*/  IMAD R2, R0, c[0x0][0x20c], R2 ;  /* 0x0000830000027a24 */ /* 0x000fe200078e0202 */
[----:B----4-:R-:W-:Y:S01]  /*d2e0*/  SHF.R.S32.HI R0, RZ, 0x1f, R6 ;  /* 0x0000001fff007819 */ /* 0x010fe20000011406 */
[----:B-----5:R-:W-:Y:S02]  /*d2f0*/  IMAD.SHL.U32 R159, R21, 0x2, RZ ;  /* 0x00000002159f7824 */ /* 0x020fe400078e00ff */
[----:B------:R-:W-:Y:S02]  /*d300*/  IMAD.IADD R5, R5, 0x1, R2 ;  /* 0x0000000105057824 */ /* 0x000fe400078e0202 */
[----:B------:R-:W2:Y:S01]  /*d310*/  LDL R2, [R1+0x10] ;  /* 0x0000100001027983 */ /* 0x000ea20000100800 */
[----:B------:R-:W-:Y:S01]  /*d320*/  IMAD R0, R0, c[0x0][0x218], RZ ;  /* 0x0000860000007a24 */ /* 0x000fe200078e02ff */
[----:B------:R-:W-:Y:S01]  /*d330*/  SHF.L.U64.HI R21, R21, 0x1, R22 ;  /* 0x0000000115157819 */ /* 0x000fe20000010216 */
[C---:B------:R-:W-:Y:S04]  /*d340*/  IMAD.WIDE.U32 R4, R6.reuse, c[0x0][0x218], R4 ;  /* 0x0000860006047a25 */ /* 0x040fe800078e0004 */
[----:B------:R-:W-:Y:S01]  /*d350*/  IMAD R0, R6, c[0x0][0x21c], R0 ;  /* 0x0000870006007a24 */ /* 0x000fe200078e0200 */
[----:B------:R-:W-:Y:S04]  /*d360*/  IADD3 R15, P0, R4, UR14, RZ ;  /* 0x0000000e040f7c10 */ /* 0x000fe8000ff1e0ff */
[----:B------:R-:W-:Y:S02]  /*d370*/  IADD3.X R0, R5, UR16, R0, P0, !PT ;  /* 0x0000001005007c10 */ /* 0x000fe400087fe400 */
[C---:B------:R-:W-:Y:S04]  /*d380*/  LEA R4, P0, R15.reuse, c[0x0][0x1f8], 0x1 ;  /* 0x00007e000f047a11 */ /* 0x040fe800078008ff */
[----:B------:R-:W-:Y:S01]  /*d390*/  LEA.HI.X R15, R15, c[0x0][0x1fc], R0, 0x1, P0 ;  /* 0x00007f000f0f7a11 */ /* 0x000fe200000f0c00 */
[----:B------:R-:W1:Y:S04]  /*d3a0*/  SHFL.IDX PT, R6, R4, RZ, 0x181f ;  /* 0x00181fff04067589 */ /* 0x000e6800000e0000 */
[----:B------:R-:W3:Y:S04]  /*d3b0*/  LDL R0, [R1+0x14] ;  /* 0x0000140001007983 */ /* 0x000ee80000100800 */
[----:B------:R-:W4:Y:S01]  /*d3c0*/  SHFL.IDX PT, R5, R15, RZ, 0x181f ;  /* 0x00181fff0f057589 */ /* 0x000f2200000e0000 */
[C---:B-1----:R-:W-:Y:S05]  /*d3d0*/  IADD3 R12, P0, R6.reuse, R9, RZ ;  /* 0x00000009060c7210 */ /* 0x042fea0007f1e0ff */
[C---:B----4-:R-:W-:Y:S02]  /*d3e0*/  IMAD.X R13, R5.reuse, 0x1, R8, P0 ;  /* 0x00000001050d7824 */ /* 0x050fe400000e0608 */
[----:B------:R1:W4:Y:S04]  /*d3f0*/  LDSM.16.M88.4 R8, [R7+0x10100] ;  /* 0x010100000708783b */ /* 0x0003280000000200 */
[----:B------:R-:W-:Y:S01]  /*d400*/  @!PT LDS RZ, [RZ] ;  /* 0x00000000fffff984 */ /* 0x000fe20000000800 */
[----:B------:R-:W-:Y:S01]  /*d410*/  @!PT LDS RZ, [RZ] ;  /* 0x00000000fffff984 */ /* 0x000fe20000000800 */
[----:B------:R-:W-:Y:S01]  /*d420*/  @!PT LDS RZ, [RZ] ;  /* 0x00000000fffff984 */ /* 0x000fe20000000800 */
[----:B------:R5:W-:Y:S04]  /*d430*/  LDGSTS.E.BYPASS.LTC128B.128 [R14+0x100], [R12.64], !P1 ;  /* 0x001000000c0e7fae */ /* 0x000be8000c901d56 */
[----:B-1----:R-:W4:Y:S04]  /*d440*/  LDL R7, [R1+0x28] ;  /* 0x0000280001077983 */ /* 0x002f280000100800 */
[----:B------:R1:W-:Y:S01]  /*d450*/  STL [R1+0x4c], R21 ;  /* 0x00004c1501007387 */ /* 0x0003e20000100800 */
[----:B-----5:R-:W-:Y:S05]  /*d460*/  IADD3 R12, P0, R6, R159, RZ ;  /* 0x0000009f060c7210 */ /* 0x020fea0007f1e0ff */
[C---:B------:R-:W-:Y:S05]  /*d470*/  IMAD.X R13, R5.reuse, 0x1, R21, P0 ;  /* 0x00000001050d7824 */ /* 0x040fea00000e0615 */
[----:B------:R5:W-:Y:S01]  /*d480*/  LDGSTS.E.BYPASS.LTC128B.128 [R14+0x1900], [R12.64], !P6 ;  /* 0x019000000c0e7fae */ /* 0x000be2000f101d56 */
[C---:B---3--:R-:W-:Y:S01]  /*d490*/  SHF.L.U64.HI R158, R0.reuse, 0x1, R20 ;  /* 0x00000001009e7819 */ /* 0x048fe20000010214 */
[----:B------:R-:W-:Y:S02]  /*d4a0*/  IMAD.SHL.U32 R157, R0, 0x2, RZ ;  /* 0x00000002009d7824 */ /* 0x000fe400078e00ff */
[----:B------:R-:W3:Y:S01]  /*d4b0*/  S2R R20, SR_TID.X ;  /* 0x0000000000147919 */ /* 0x000ee20000002100 */
[----:B--2---:R-:W-:Y:S02]  /*d4c0*/  IMAD.SHL.U32 R0, R2, 0x2, RZ ;  /* 0x0000000202007824 */ /* 0x004fe400078e00ff */
[C---:B-----5:R-:W-:Y:S05]  /*d4d0*/  IADD3 R12, P0, R6.reuse, R157, RZ ;  /* 0x0000009d060c7210 */ /* 0x060fea0007f1e0ff */
[C---:B------:R-:W-:Y:S01]  /*d4e0*/  IMAD.X R13, R5.reuse, 0x1, R158, P0 ;  /* 0x00000001050d7824 */ /* 0x040fe200000e069e */
[----:B------:R-:W-:Y:S04]  /*d4f0*/  IADD3 R6, P0, R6, R0, RZ ;  /* 0x0000000006067210 */ /* 0x000fe80007f1e0ff */
[----:B------:R1:W-:Y:S01]  /*d500*/  LDGSTS.E.BYPASS.LTC128B.128 [R14+0x3100], [R12.64], !P5 ;  /* 0x031000000c0e7fae */ /* 0x0003e2000e901d56 */
[----:B---3--:R-:W-:Y:S02]  /*d510*/  ISETP.GT.AND P1, PT, R20, 0x7f, PT ;  /* 0x0000007f1400780c */ /* 0x008fe40003f24270 */
[----:B----4-:R-:W-:Y:S05]  /*d520*/  SHF.L.U64.HI R2, R2, 0x1, R7 ;  /* 0x0000000102027819 */ /* 0x010fea0000010207 */
[----:B------:R-:W-:Y:S05]  /*d530*/  IMAD.X R7, R5, 0x1, R2, P0 ;  /* 0x0000000105077824 */ /* 0x000fea00000e0602 */
[----:B------:R1:W-:Y:S01]  /*d540*/  LDGSTS.E.BYPASS.LTC128B.128 [R14+0x4900], [R6.64], !P4 ;  /* 0x04900000060e7fae */ /* 0x0003e2000e101d56 */
[----:B------:R-:W-:-:S05]  /*d550*/  @P1 BRA `(.L_x_430) ;  /* 0x0000018000001947 */ /* 0x000fca0003800000 */
[----:B------:R-:W-:-:S05]  /*d560*/  BRA.DIV ~URZ, `(.L_x_431) ;  /* 0x000068827f007947 */ /* 0x000fca000b800000 */
[----:B------:R2:W3:Y:S04]  /*d570*/  SHFL.IDX PT, R5, R15, 0x1, 0x181f ;  /* 0x00381f000f057f89 */ /* 0x0004e800000e0000 */
[----:B-1----:R2:W1:Y:S02]  /*d580*/  SHFL.IDX PT, R13, R4, 0x1, 0x181f ;  /* 0x00381f00040d7f89 */ /* 0x00246400000e0000 */
.L_x_448:
[----:B------:R-:W4:Y:S04]  /*d590*/  LDL R7, [R1+0x24] ;  /* 0x0000240001077983 */ /* 0x000f280000100800 */
[----:B------:R-:W5:Y:S04]  /*d5a0*/  LDL R6, [R1+0x3c] ;  /* 0x00003c0001067983 */ /* 0x000f680000100800 */
[----:B--2---:R-:W2:Y:S04]  /*d5b0*/  LDL R14, [R1+0x48] ;  /* 0x00004800010e7983 */ /* 0x004ea80000100800 */
[----:B---3--:R-:W3:Y:S04]  /*d5c0*/  LDL R12, [R1+0x1c] ;  /* 0x00001c00010c7983 */ /* 0x008ee80000100800 */
[----:B------:R-:W3:Y:S01]  /*d5d0*/  LDL R4, [R1+0x4c] ;  /* 0x00004c0001047983 */ /* 0x000ee20000100800 */
[----:B----4-:R-:W-:Y:S02]  /*d5e0*/  ISETP.GE.AND P1, PT, R7, c[0x0][0x1d4], PT ;  /* 0x0000750007007a0c */ /* 0x010fe40003f26270 */
[----:B-1---5:R-:W-:Y:S05]  /*d5f0*/  IADD3 R6, P0, R13, R6, RZ ;  /* 0x000000060d067210 */ /* 0x022fea0007f1e0ff */
[----:B--2---:R-:W-:Y:S06]  /*d600*/  IMAD.X R7, R5, 0x1, R14, P0 ;  /* 0x0000000105077824 */ /* 0x004fec00000e060e */
[----:B------:R-:W-:Y:S01]  /*d610*/  @!PT LDS RZ, [RZ] ;  /* 0x00000000fffff984 */ /* 0x000fe20000000800 */
[----:B------:R-:W-:Y:S01]  /*d620*/  @!PT LDS RZ, [RZ] ;  /* 0x00000000fffff984 */ /* 0x000fe20000000800 */
[----:B------:R-:W-:Y:S01]  /*d630*/  @!PT LDS RZ, [RZ] ;  /* 0x00000000fffff984 */ /* 0x000fe20000000800 */
[----:B---3--:R1:W-:Y:S02]  /*d640*/  LDGSTS.E.BYPASS.LTC128B.128 [R12+0x1100], [R6.64], !P1 ;  /* 0x01100000060c7fae */ /* 0x0083e4000c901d56 */
[----:B-1----:R-:W-:Y:S05]  /*d650*/  IADD3 R6, P0, R13, R159, RZ ;  /* 0x0000009f0d067210 */ /* 0x002fea0007f1e0ff */
[----:B------:R-:W-:Y:S05]  /*d660*/  IMAD.X R7, R5, 0x1, R4, P0 ;  /* 0x0000000105077824 */ /* 0x000fea00000e0604 */
[----:B------:R1:W-:Y:S02]  /*d670*/  LDGSTS.E.BYPASS.LTC128B.128 [R12+0x2900], [R6.64], !P6 ;  /* 0x02900000060c7fae */ /* 0x0003e4000f101d56 */
[----:B-1----:R-:W-:Y:S05]  /*d680*/  IADD3 R6, P0, R13, R157, RZ ;  /* 0x0000009d0d067210 */ /* 0x002fea0007f1e0ff */
[----:B------:R-:W-:Y:S01]  /*d690*/  IMAD.X R7, R5, 0x1, R158, P0 ;  /* 0x0000000105077824 */ /* 0x000fe200000e069e */
[----:B------:R-:W-:Y:S04]  /*d6a0*/  IADD3 R4, P0, R13, R0, RZ ;  /* 0x000000000d047210 */ /* 0x000fe80007f1e0ff */
[----:B------:R1:W-:Y:S01]  /*d6b0*/  LDGSTS.E.BYPASS.LTC128B.128 [R12+0x4100], [R6.64], !P5 ;  /* 0x04100000060c7fae */ /* 0x0003e2000e901d56 */
[----:B------:R-:W-:Y:S05]  /*d6c0*/  IMAD.X R5, R5, 0x1, R2, P0 ;  /* 0x0000000105057824 */ /* 0x000fea00000e0602 */
[----:B------:R1:W-:Y:S03]  /*d6d0*/  LDGSTS.E.BYPASS.LTC128B.128 [R12+0x5900], [R4.64], !P4 ;  /* 0x05900000040c7fae */ /* 0x0003e6000e101d56 */
.L_x_430:
[----:B------:R-:W-:Y:S05]  /*d6e0*/  BSYNC B0 ;  /* 0x0000000000007941 */ /* 0x000fea0003800000 */
.L_x_429:
        /* <DEDUP_REMOVED lines=147> */
[----:B------:R-:W1:Y:S01]  /*e020*/  MUFU.TANH R173, R5 ;  /* 0x0000000500ad7308 */ /* 0x000e620000002400 */
[----:B------:R-:W-:Y:S02]  /*e030*/  FMUL.FTZ R8, R8, c[0x0][0x320] ;  /* 0x0000c80008087a20 */ /* 0x000fe40000410000 */
[----:B------:R-:W-:Y:S01]  /*e040*/  FMUL.FTZ R10, R10, c[0x0][0x320] ;  /* 0x0000c8000a0a7a20 */ /* 0x000fe20000410000 */
[C---:B------:R-:W-:Y:S06]  /*e050*/  HMMA.16816.F32.BF16 R16, R232.reuse, R170, R16 ;  /* 0x000000aae810723c */ /* 0x040fec0000041810 */
[----:B------:R-:W3:Y:S10]  /*e060*/  MUFU.TANH R177, R6 ;  /* 0x0000000600b17308 */ /* 0x000ef40000002400 */
[----:B------:R4:W1:Y:S01]  /*e070*/  MUFU.TANH R176, R7 ;  /* 0x0000000700b07308 */ /* 0x0008620000002400 */
[----:B------:R-:W-:Y:S07]  /*e080*/  FMUL.FTZ R15, R15, c[0x0][0x320] ;  /* 0x0000c8000f0f7a20 */ /* 0x000fee0000410000 */
[----:B------:R-:W-:Y:S02]  /*e090*/  FMUL.FTZ R18, R18, c[0x0][0x320] ;  /* 0x0000c80012127a20 */ /* 0x000fe40000410000 */
[----:B------:R5:W1:Y:S10]  /*e0a0*/  MUFU.TANH R168, R9 ;  /* 0x0000000900a87308 */ /* 0x000a740000002400 */
[----:B------:R1:W1:Y:S01]  /*e0b0*/  MUFU.TANH R169, R11 ;  /* 0x0000000b00a97308 */ /* 0x0002620000002400 */
[----:B----4-:R-:W4:Y:S01]  /*e0c0*/  LDSM.16.M88.4 R4, [R245+0x5800] ;  /* 0x00580000f504783b */ /* 0x010f220000000200 */
[----:B------:R-:W-:Y:S08]  /*e0d0*/  DEPBAR.LE SB0, 0x0 ;  /* 0x000080000000791a */ /* 0x000ff00000000000 */
[----:B------:R-:W2:Y:S01]  /*e0e0*/  MUFU.TANH R179, R15 ;  /* 0x0000000f00b37308 */ /* 0x000ea20000002400 */
[----:B------:R-:W-:Y:S01]  /*e0f0*/  BAR.SYNC.DEFER_BLOCKING 0x0 ;  /* 0x0000000000007b1d */ /* 0x000fe20000010000 */
[----:B-----5:R-:W-:Y:S02]  /*e100*/  FMUL.FTZ R9, R14, c[0x0][0x320] ;  /* 0x0000c8000e097a20 */ /* 0x020fe40000410000 */
[----:B------:R-:W-:Y:S06]  /*e110*/  FMUL.FTZ R14, R17, c[0x0][0x320] ;  /* 0x0000c800110e7a20 */ /* 0x000fec0000410000 */
[----:B------:R5:W2:Y:S01]  /*e120*/  MUFU.TANH R178, R18 ;  /* 0x0000001200b27308 */ /* 0x000aa20000002400 */
[----:B-1----:R-:W-:Y:S02]  /*e130*/  FMUL.FTZ R11, R12, c[0x0][0x320] ;  /* 0x0000c8000c0b7a20 */ /* 0x002fe40000410000 */
[----:B------:R-:W-:Y:S02]  /*e140*/  FMUL.FTZ R12, R13, c[0x0][0x320] ;  /* 0x0000c8000d0c7a20 */ /* 0x000fe40000410000 */
[----:B------:R-:W-:Y:S05]  /*e150*/  FMUL.FTZ R13, R16, c[0x0][0x320] ;  /* 0x0000c800100d7a20 */ /* 0x000fea0000410000 */
[----:B------:R-:W1:Y:S10]  /*e160*/  MUFU.TANH R8, R8 ;  /* 0x0000000800087308 */ /* 0x000e740000002400 */
[----:B------:R-:W1:Y:S01]  /*e170*/  MUFU.TANH R10, R10 ;  /* 0x0000000a000a7308 */ /* 0x000e620000002400 */
[C---:B----4-:R-:W-:Y:S09]  /*e180*/  HMMA.16816.F32.BF16 R20, R232.reuse, R4, R20 ;  /* 0x00000004e814723c */ /* 0x050ff20000041814 */
[----:B------:R-:W4:Y:S03]  /*e190*/  MUFU.TANH R11, R11 ;  /* 0x0000000b000b7308 */ /* 0x000f260000002400 */
[----:B------:R-:W-:Y:S01]  /*e1a0*/  FMUL.FTZ R4, R19, c[0x0][0x320] ;  /* 0x0000c80013047a20 */ /* 0x000fe20000410000 */
[----:B------:R-:W-:Y:S06]  /*e1b0*/  HMMA.16816.F32.BF16 R24, R232, R6, R24 ;  /* 0x00000006e818723c */ /* 0x000fec0000041818 */
[----:B------:R-:W1:Y:S06]  /*e1c0*/  MUFU.TANH R12, R12 ;  /* 0x0000000c000c7308 */ /* 0x000e6c0000002400 */
[----:B------:R-:W-:Y:S04]  /*e1d0*/  FMUL.FTZ R16, R20, c[0x0][0x320] ;  /* 0x0000c80014107a20 */ /* 0x000fe80000410000 */
[----:B------:R-:W1:Y:S01]  /*e1e0*/  MUFU.TANH R9, R9 ;  /* 0x0000000900097308 */ /* 0x000e620000002400 */
[----:B------:R-:W-:Y:S02]  /*e1f0*/  FMUL.FTZ R17, R21, c[0x0][0x320] ;  /* 0x0000c80015117a20 */ /* 0x000fe40000410000 */
[----:B------:R-:W-:Y:S02]  /*e200*/  FMUL.FTZ R6, R22, c[0x0][0x320] ;  /* 0x0000c80016067a20 */ /* 0x000fe40000410000 */
[----:B------:R-:W-:Y:S03]  /*e210*/  FMUL.FTZ R5, R23, c[0x0][0x320] ;  /* 0x0000c80017057a20 */ /* 0x000fe60000410000 */
[----:B-----5:R-:W-:Y:S02]  /*e220*/  FMUL.FTZ R18, R24, c[0x0][0x320] ;  /* 0x0000c80018127a20 */ /* 0x020fe40000410000 */
[----:B------:R-:W-:Y:S01]  /*e230*/  FMUL.FTZ R19, R25, c[0x0][0x320] ;  /* 0x0000c80019137a20 */ /* 0x000fe20000410000 */
[----:B------:R-:W1:Y:S01]  /*e240*/  MUFU.TANH R13, R13 ;  /* 0x0000000d000d7308 */ /* 0x000e620000002400 */
[----:B------:R-:W-:Y:S02]  /*e250*/  FMUL.FTZ R15, R26, c[0x0][0x320] ;  /* 0x0000c8001a0f7a20 */ /* 0x000fe40000410000 */
[----:B------:R-:W-:Y:S07]  /*e260*/  FMUL.FTZ R7, R27, c[0x0][0x320] ;  /* 0x0000c8001b077a20 */ /* 0x000fee0000410000 */
        /* <DEDUP_REMOVED lines=13> */
[----:B------:R-:W-:Y:S01]  /*e340*/  UIMAD UR4, UR24, 0x30, UR10 ;  /* 0x00000030180478a4 */ /* 0x000fe2000f8e020a */
[----:B------:R-:W-:Y:S01]  /*e350*/  IMAD.MOV.U32 R25, RZ, RZ, RZ ;  /* 0x000000ffff197224 */ /* 0x000fe200078e00ff */
[----:B------:R-:W3:Y:S02]  /*e360*/  LDL R171, [R1+0x24] ;  /* 0x0000240001ab7983 */ /* 0x000ee40000100800 */
[----:B------:R-:W-:Y:S02]  /*e370*/  ISETP.NE.AND P1, PT, R174, 0x1, PT ;  /* 0x00000001ae00780c */ /* 0x000fe40003f25270 */
[----:B------:R-:W4:Y:S01]  /*e380*/  LDL.LU R26, [R1+0x4c] ;  /* 0x00004c00011a7983 */ /* 0x000f220000300800 */
[----:B------:R-:W-:Y:S03]  /*e390*/  IMAD.U32 R20, RZ, RZ, UR4 ;  /* 0x00000004ff147e24 */ /* 0x000fe6000f8e00ff */
[----:B------:R-:W5:Y:S04]  /*e3a0*/  LDL R170, [R1+0x3c] ;  /* 0x00003c0001aa7983 */ /* 0x000f680000100800 */
[----:B------:R-:W4:Y:S01]  /*e3b0*/  LDL R174, [R1+0x48] ;  /* 0x0000480001ae7983 */ /* 0x000f220000100800 */
[----:B--2---:R-:W-:Y:S03]  /*e3c0*/  IADD3 R20, R20, -0x30, R175 ;  /* 0xffffffd014147810 */ /* 0x004fe60007ffe0af */
[----:B------:R-:W2:Y:S01]  /*e3d0*/  LDL R175, [R1+0x1c] ;  /* 0x00001c0001af7983 */ /* 0x000ea20000100800 */
[----:B---3--:R-:W-:Y:S01]  /*e3e0*/  ISETP.GE.AND P2, PT, R171, c[0x0][0x1d4], PT ;  /* 0x00007500ab007a0c */ /* 0x008fe20003f46270 */
        /* <DEDUP_REMOVED lines=14> */
[----:B---3--:R-:W-:Y:S04]  /*e4d0*/  IMAD.WIDE.U32 R22, R27, c[0x0][0x1e0], RZ ;  /* 0x000078001b167a25 */ /* 0x008fe800078e00ff */
[----:B------:R-:W-:Y:S01]  /*e4e0*/  IMAD.IADD R23, R23, 0x1, R20 ;  /* 0x0000000117177824 */ /* 0x000fe200078e0214 */
[----:B--2---:R2:W-:Y:S01]  /*e4f0*/  STL [R1+0x8], R25 ;  /* 0x0000081901007387 */ /* 0x0045e20000100800 */
[----:B------:R-:W-:Y:S02]  /*e500*/  SHF.R.S32.HI R20, RZ, 0x1f, R25 ;  /* 0x0000001fff147819 */ /* 0x000fe40000011419 */
[C---:B------:R-:W-:Y:S04]  /*e510*/  IMAD.WIDE.U32 R22, R25.reuse, c[0x0][0x1f0], R22 ;  /* 0x00007c0019167a25 */ /* 0x040fe800078e0016 */
[----:B------:R-:W-:Y:S01]  /*e520*/  IMAD R20, R20, c[0x0][0x1f0], RZ ;  /* 0x00007c0014147a24 */ /* 0x000fe200078e02ff */
[----:B------:R-:W-:Y:S03]  /*e530*/  IADD3 R22, P0, R22, UR18, RZ ;  /* 0x0000001216167c10 */ /* 0x000fe6000ff1e0ff */
[----:B------:R-:W-:Y:S05]  /*e540*/  IMAD R20, R25, c[0x0][0x1f4], R20 ;  /* 0x00007d0019147a24 */ /* 0x000fea00078e0214 */
[----:B------:R-:W-:Y:S02]  /*e550*/  IADD3.X R20, R23, UR6, R20, P0, !PT ;  /* 0x0000000617147c10 */ /* 0x000fe400087fe414 */
[C---:B------:R-:W-:Y:S04]  /*e560*/  LEA R21, P0, R22.reuse, c[0x0][0x1c8], 0x1 ;  /* 0x0000720016157a11 */ /* 0x040fe800078008ff */
[----:B------:R-:W-:Y:S02]  /*e570*/  LEA.HI.X R20, R22, c[0x0][0x1cc], R20, 0x1, P0 ;  /* 0x0000730016147a11 */ /* 0x000fe400000f0c14 */
[----:B------:R-:W5:Y:S04]  /*e580*/  SHFL.IDX PT, R22, R21, RZ, 0x181f ;  /* 0x00181fff15167589 */ /* 0x000f6800000e0000 */
[----:B--2---:R-:W2:Y:S04]  /*e590*/  S2R R25, SR_TID.X ;  /* 0x0000000000197919 */ /* 0x004ea80000002100 */
[----:B------:R-:W4:Y:S04]  /*e5a0*/  SHFL.IDX PT, R23, R20, RZ, 0x181f ;  /* 0x00181fff14177589 */ /* 0x000f2800000e0000 */
[----:B------:R-:W3:Y:S04]  /*e5b0*/  SHFL.IDX PT, R21, R21, 0x1, 0x181f ;  /* 0x00381f0015157f89 */ /* 0x000ee800000e0000 */
[----:B------:R-:W1:Y:S01]  /*e5c0*/  SHFL.IDX PT, R20, R20, 0x1, 0x181f ;  /* 0x00381f0014147f89 */ /* 0x000e6200000e0000 */
[----:B--2---:R-:W-:Y:S04]  /*e5d0*/  SHF.R.S32.HI R27, RZ, 0x1f, R25 ;  /* 0x0000001fff1b7819 */ /* 0x004fe80000011419 */
[----:B------:R-:W-:Y:S04]  /*e5e0*/  LEA.HI R27, R27, R25, RZ, 0x3 ;  /* 0x000000191b1b7211 */ /* 0x000fe800078f18ff */
[----:B------:R-:W-:Y:S04]  /*e5f0*/  SHF.R.S32.HI R27, RZ, 0x3, R27 ;  /* 0x00000003ff1b7819 */ /* 0x000fe8000001141b */
[----:B------:R-:W-:Y:S04]  /*e600*/  IADD3 R27, -R27, 0x30, RZ ;  /* 0x000000301b1b7810 */ /* 0x000fe80007ffe1ff */
[----:B------:R-:W-:Y:S11]  /*e610*/  ISETP.GE.AND P1, PT, R27, 0x1, PT ;  /* 0x000000011b00780c */ /* 0x000ff60003f26270 */
[----:B------:R-:W-:Y:S02]  /*e620*/  @!UPT UIADD3 URZ, URZ, URZ, URZ ;  /* 0x0000003f3f3ff290 */ /* 0x000fe4000fffe03f */
[C---:B-----5:R-:W-:Y:S05]  /*e630*/  @P1 IADD3 R24, P0, R22.reuse, R170, RZ ;  /* 0x000000aa16181210 */ /* 0x060fea0007f1e0ff */
[C---:B----4-:R-:W-:Y:S05]  /*e640*/  @P1 IMAD.X R25, R23.reuse, 0x1, R174, P0 ;  /* 0x0000000117191824 */ /* 0x050fea00000e06ae */
[----:B------:R2:W-:Y:S02]  /*e650*/  @P1 LDGSTS.E.BYPASS.LTC128B.128 [R175+0x10100], [R24.64], !P2 ;  /* 0x1010000018af1fae */ /* 0x0005e4000d101d56 */
[C---:B--2---:R-:W-:Y:S05]  /*e660*/  @P1 IADD3 R24, P0, R22.reuse, R159, RZ ;  /* 0x0000009f16181210 */ /* 0x044fea0007f1e0ff */
[C---:B------:R-:W-:Y:S05]  /*e670*/  @P1 IMAD.X R25, R23.reuse, 0x1, R26, P0 ;  /* 0x0000000117191824 */ /* 0x040fea00000e061a */
[----:B------:R2:W-:Y:S02]  /*e680*/  @P1 LDGSTS.E.BYPASS.LTC128B.128 [R175+0x11900], [R24.64], !P6 ;  /* 0x1190000018af1fae */ /* 0x0005e4000f101d56 */
[C---:B--2---:R-:W-:Y:S05]  /*e690*/  @P1 IADD3 R24, P0, R22.reuse, R157, RZ ;  /* 0x0000009d16181210 */ /* 0x044fea0007f1e0ff */
[C---:B------:R-:W-:Y:S01]  /*e6a0*/  @P1 IMAD.X R25, R23.reuse, 0x1, R158, P0 ;  /* 0x0000000117191824 */ /* 0x040fe200000e069e */
[----:B------:R-:W-:Y:S04]  /*e6b0*/  @P1 IADD3 R22, P0, R22, R0, RZ ;  /* 0x0000000016161210 */ /* 0x000fe80007f1e0ff */
[----:B------:R3:W-:Y:S01]  /*e6c0*/  @P1 LDGSTS.E.BYPASS.LTC128B.128 [R175+0x13100], [R24.64], !P5 ;  /* 0x1310000018af1fae */ /* 0x0007e2000e901d56 */
[----:B------:R-:W-:Y:S01]  /*e6d0*/  @P1 IMAD.X R23, R23, 0x1, R2, P0 ;  /* 0x0000000117171824 */ /* 0x000fe200000e0602 */
[----:B------:R-:W-:Y:S04]  /*e6e0*/  ISETP.GE.AND P0, PT, R27, 0x21, PT ;  /* 0x000000211b00780c */ /* 0x000fe80003f06270 */
[----:B------:R2:W-:Y:S09]  /*e6f0*/  @P1 LDGSTS.E.BYPASS.LTC128B.128 [R175+0x14900], [R22.64], !P4 ;  /* 0x1490000016af1fae */ /* 0x0005f2000e101d56 */
[C---:B---3--:R-:W-:Y:S05]  /*e700*/  @P0 IADD3 R24, P2, R21.reuse, R159, RZ ;  /* 0x0000009f15180210 */ /* 0x048fea0007f5e0ff */
[C---:B-1----:R-:W-:Y:S01]  /*e710*/  @P0 IMAD.X R25, R20.reuse, 0x1, R26, P2 ;  /* 0x0000000114190824 */ /* 0x042fe200010e061a */
[C---:B------:R-:W-:Y:S02]  /*e720*/  @P0 IADD3 R26, P2, R21.reuse, R157, RZ ;  /* 0x0000009d151a0210 */ /* 0x040fe40007f5e0ff */
[----:B--2---:R-:W-:Y:S03]  /*e730*/  @P0 IADD3 R22, P1, R21, R170, RZ ;  /* 0x000000aa15160210 */ /* 0x004fe60007f3e0ff */
[C---:B------:R-:W-:Y:S01]  /*e740*/  @P0 IMAD.X R27, R20.reuse, 0x1, R158, P2 ;  /* 0x00000001141b0824 */ /* 0x040fe200010e069e */
[----:B------:R-:W-:Y:S01]  /*e750*/  ISETP.GE.AND P2, PT, R171, c[0x0][0x1d4], PT ;  /* 0x00007500ab007a0c */ /* 0x000fe20003f46270 */
[C---:B------:R-:W-:Y:S01]  /*e760*/  @P0 IMAD.X R23, R20.reuse, 0x1, R174, P1 ;  /* 0x0000000114170824 */ /* 0x040fe200008e06ae */
[----:B------:R-:W-:Y:S05]  /*e770*/  @P0 IADD3 R158, P1, R21, R0, RZ ;  /* 0x00000000159e0210 */ /* 0x000fea0007f3e0ff */
[----:B------:R-:W-:Y:S06]  /*e780*/  @P0 IMAD.X R159, R20, 0x1, R2, P1 ;  /* 0x00000001149f0824 */ /* 0x000fec00008e0602 */
[----:B------:R1:W-:Y:S04]  /*e790*/  @P0 LDGSTS.E.BYPASS.LTC128B.128 [R175+0x11100], [R22.64], !P2 ;  /* 0x1110000016af0fae */ /* 0x0003e8000d101d56 */
[----:B------:R1:W-:Y:S04]  /*e7a0*/  @P0 LDGSTS.E.BYPASS.LTC128B.128 [R175+0x12900], [R24.64], !P6 ;  /* 0x1290000018af0fae */ /* 0x0003e8000f101d56 */
[----:B------:R1:W-:Y:S04]  /*e7b0*/  @P0 LDGSTS.E.BYPASS.LTC128B.128 [R175+0x14100], [R26.64], !P5 ;  /* 0x141000001aaf0fae */ /* 0x0003e8000e901d56 */
[----:B------:R1:W-:Y:S02]  /*e7c0*/  @P0 LDGSTS.E.BYPASS.LTC128B.128 [R175+0x15900], [R158.64], !P4 ;  /* 0x159000009eaf0fae */ /* 0x0003e4000e101d56 */
.L_x_432:
        /* <DEDUP_REMOVED lines=8> */
[----:B--2---:R-:W-:Y:S01]  /*e850*/  @P0 IMAD.HI.U32 R0, R2, c[0x0][0x2c8], RZ ;  /* 0x0000b20002000a27 */ /* 0x004fe200078e00ff */
[----:B------:R-:W-:Y:S03]  /*e860*/  PLOP3.LUT P0, PT, PT, PT, UP1, 0x80, 0x0 ;  /* 0x000000000000781c */ /* 0x000fe60003f0f018 */
[----:B-1----:R-:W-:Y:S02]  /*e870*/  IMAD.MOV.U32 R25, RZ, RZ, R2 ;  /* 0x000000ffff197224 */ /* 0x002fe400078e0002 */
[----:B------:R-:W-:Y:S05]  /*e880*/  IMAD.U32 R2, RZ, RZ, UR4 ;  /* 0x00000004ff027e24 */ /* 0x000fea000f8e00ff */
[----:B---3--:R-:W-:Y:S03]  /*e890*/  IADD3 R2, -R20, 0x1, R2 ;  /* 0x0000000114027810 */ /* 0x008fe60007ffe102 */
[----:B------:R-:W-:Y:S01]  /*e8a0*/  @P0 SHF.R.U32.HI R25, RZ, c[0x0][0x2cc], R0 ;  /* 0x0000b300ff190a19 */ /* 0x000fe20000011600 */
[----:B------:R-:W-:Y:S01]  /*e8b0*/  IMAD.U32 R0, RZ, RZ, UR9 ;  /* 0x00000009ff007e24 */ /* 0x000fe2000f8e00ff */
[----:B------:R-:W-:Y:S03]  /*e8c0*/  PLOP3.LUT P0, PT, PT, PT, UP0, 0x40, 0x0 ;  /* 0x000000000000781c */ /* 0x000fe60003f0e808 */
[----:B------:R-:W1:Y:S01]  /*e8d0*/  SHFL.IDX PT, R21, R25, RZ, 0x1c1f ;  /* 0x001c1fff19157589 */ /* 0x000e6200000e0000 */
[----:B------:R-:W-:Y:S04]  /*e8e0*/  IADD3 R0, R2, -c[0x0][0x168], R0 ;  /* 0x80005a0002007a10 */ /* 0x000fe80007ffe000 */
[C---:B------:R-:W-:Y:S02]  /*e8f0*/  IADD3 R24, R0.reuse, c[0x0][0x328], RZ ;  /* 0x0000ca0000187a10 */ /* 0x040fe40007ffe0ff */
[----:B------:R-:W-:Y:S02]  /*e900*/  IADD3 R2, R0, UR17, RZ ;  /* 0x0000001100027c10 */ /* 0x000fe4000fffe0ff */
[----:B------:R-:W-:Y:S01]  /*e910*/  IADD3 R0, -R20, UR4, RZ ;  /* 0x0000000414007c10 */ /* 0x000fe2000fffe1ff */
        /* <DEDUP_REMOVED lines=18> */
.L_x_435:
[----:B------:R-:W-:Y:S04]  /*ea40*/  MOV R20, c[0x0][0x32c] ;  /* 0x0000cb0000147a02 */ /* 0x000fe80000000f00 */
[----:B------:R-:W-:Y:S11]  /*ea50*/  ISETP.NE.AND P0, PT, R20, 0x1, PT ;  /* 0x000000011400780c */ /* 0x000ff60003f05270 */
[----:B------:R-:W-:Y:S02]  /*ea60*/  @!UPT UIADD3 URZ, URZ, URZ, URZ ;  /* 0x0000003f3f3ff290 */ /* 0x000fe4000fffe03f */
[----:B------:R-:W-:Y:S05]  /*ea70*/  @P0 IMAD.HI.U32 R20, R21, c[0x0][0x330], RZ ;  /* 0x0000cc0015140a27 */ /* 0x000fea00078e00ff */
[----:B------:R-:W-:Y:S02]  /*ea80*/  @P0 SHF.R.U32.HI R21, RZ, c[0x0][0x334], R20 ;  /* 0x0000cd00ff150a19 */ /* 0x000fe40000011614 */
.L_x_436:
[----:B------:R-:W-:Y:S05]  /*ea90*/  BSYNC B0 ;  /* 0x0000000000007941 */ /* 0x000fea0003800000 */
.L_x_434:
[----:B------:R-:W-:Y:S05]  /*eaa0*/  IMAD R20, R21, c[0x0][0x32c], R0 ;  /* 0x0000cb0015147a24 */ /* 0x000fea00078e0200 */
[----:B------:R-:W-:Y:S02]  /*eab0*/  IMNMX R26, R26, R20, !PT ;  /* 0x000000141a1a7217 */ /* 0x000fe40007800200 */
[----:B------:R-:W-:Y:S04]  /*eac0*/  IADD3 R20, R20, c[0x0][0x32c], RZ ;  /* 0x0000cb0014147a10 */ /* 0x000fe80007ffe0ff */
[----:B------:R-:W-:Y:S02]  /*ead0*/  IMNMX R27, R27, R20, PT ;  /* 0x000000141b1b7217 */ /* 0x000fe40003800200 */
.L_x_433:
        /* <DEDUP_REMOVED lines=12> */
[----:B------:R-:W-:Y:S01]  /*eba0*/  FSEL R23, R172, -INF , !P0 ;  /* 0xff800000ac177808 */ /* 0x000fe20004000000 */
[----:B------:R-:W-:Y:S01]  /*ebb0*/  UISETP.GE.AND UP1, UPT, UR4, 0x29, UPT ;  /* 0x000000290400788c */ /* 0x000fe2000bf26270 */
[----:B------:R-:W-:Y:S01]  /*ebc0*/  PLOP3.LUT P0, PT, PT, PT, UP0, 0x40, 0x0 ;  /* 0x000000000000781c */ /* 0x000fe20003f0e808 */
[----:B------:R-:W-:Y:S02]  /*ebd0*/  UISETP.GE.AND UP0, UPT, UR4, 0x9, UPT ;  /* 0x000000090400788c */ /* 0x000fe4000bf06270 */
[----:B------:R-:W-:Y:S01]  /*ebe0*/  UP2UR UR29, UPR, URZ, 0x40 ;  /* 0x000000403f1d7883 */ /* 0x000fe20008000000 */
[C---:B------:R-:W-:Y:S01]  /*ebf0*/  ISETP.GT.AND P0, PT, R26.reuse, 0x1, P0 ;  /* 0x000000011a00780c */ /* 0x040fe20000704270 */
[----:B------:R-:W-:Y:S03]  /*ec00*/  UP2UR UR26, UPR, URZ, 0x1 ;  /* 0x000000013f1a7883 */ /* 0x000fe60008000000 */
[----:B------:R-:W-:Y:S04]  /*ec10*/  ISETP.LT.OR P0, PT, R27, 0x2, P0 ;  /* 0x000000021b00780c */ /* 0x000fe80000701670 */
[----:B------:R-:W-:Y:S02]  /*ec20*/  FSEL R22, R173, -INF , !P0 ;  /* 0xff800000ad167808 */ /* 0x000fe40004000000 */
[----:B------:R-:W-:Y:S01]  /*ec30*/  PLOP3.LUT P0, PT, PT, PT, UP0, 0x40, 0x0 ;  /* 0x000000000000781c */ /* 0x000fe20003f0e808 */
[----:B------:R-:W-:Y:S03]  /*ec40*/  UISETP.GE.AND UP0, UPT, UR4, 0xa, UPT ;  /* 0x0000000a0400788c */ /* 0x000fe6000bf06270 */
        /* <DEDUP_REMOVED lines=20> */
[----:B------:R-:W-:Y:S01]  /*ed90*/  PLOP3.LUT P0, PT, PT, PT, UP5, 0x40, 0x0 ;  /* 0x000000000000781c */ /* 0x000fe20003f0e858 */
[----:B------:R-:W1:Y:S03]  /*eda0*/  SHFL.IDX PT, R12, R25, 0x1, 0x1c1f ;  /* 0x003c1f00190c7f89 */ /* 0x000e6600000e0000 */
        /* <DEDUP_REMOVED lines=8> */
[----:B------:R-:W-:Y:S04]  /*ee30*/  ISETP.GT.AND P0, PT, R26, 0x20, P0 ;  /* 0x000000201a00780c */ /* 0x000fe80000704270 */
[C---:B------:R-:W-:Y:S04]  /*ee40*/  ISETP.LT.OR P0, PT, R27.reuse, 0x21, P0 ;  /* 0x000000211b00780c */ /* 0x040fe80000701670 */
[----:B------:R-:W-:Y:S01]  /*ee50*/  FSEL R175, R16, -INF , !P0 ;  /* 0xff80000010af7808 */ /* 0x000fe20004000000 */
[--C-:B-1----:R-:W-:Y:S01]  /*ee60*/  IMAD.IADD R16, R2, 0x1, R12.reuse ;  /* 0x0000000102107824 */ /* 0x102fe200078e020c */
[----:B------:R-:W-:Y:S04]  /*ee70*/  PLOP3.LUT P0, PT, PT, PT, UP2, 0x40, 0x0 ;  /* 0x000000000000781c */ /* 0x000fe80003f0e828 */
[----:B------:R-:W-:Y:S04]  /*ee80*/  ISETP.GT.AND P0, PT, R26, 0x21, P0 ;  /* 0x000000211a00780c */ /* 0x000fe80000704270 */
[----:B------:R-:W-:Y:S04]  /*ee90*/  ISETP.LT.OR P0, PT, R27, 0x22, P0 ;  /* 0x000000221b00780c */ /* 0x000fe80000701670 */
[----:B------:R-:W-:Y:S01]  /*eea0*/  FSEL R174, R17, -INF , !P0 ;  /* 0xff80000011ae7808 */ /* 0x000fe20004000000 */
[----:B------:R-:W-:Y:S01]  /*eeb0*/  IMAD.IADD R17, R24, 0x1, R12 ;  /* 0x0000000118117824 */ /* 0x000fe200078e020c */
[----:B------:R-:W-:Y:S04]  /*eec0*/  PLOP3.LUT P0, PT, PT, PT, UP1, 0x40, 0x0 ;  /* 0x000000000000781c */ /* 0x000fe80003f0e818 */
[----:B------:R-:W-:Y:S04]  /*eed0*/  ISETP.GT.AND P0, PT, R26, 0x28, P0 ;  /* 0x000000281a00780c */ /* 0x000fe80000704270 */
[C---:B------:R-:W-:Y:S04]  /*eee0*/  ISETP.LT.OR P0, PT, R27.reuse, 0x29, P0 ;  /* 0x000000291b00780c */ /* 0x040fe80000701670 */
[----:B------:R-:W-:Y:S02]  /*eef0*/  FSEL R173, R18, -INF , !P0 ;  /* 0xff80000012ad7808 */ /* 0x000fe40004000000 */
[----:B------:R-:W-:Y:S04]  /*ef00*/  PLOP3.LUT P0, PT, PT, PT, UP0, 0x40, 0x0 ;  /* 0x000000000000781c */ /* 0x000fe80003f0e808 */
[----:B------:R-:W-:Y:S04]  /*ef10*/  ISETP.GT.AND P0, PT, R26, 0x29, P0 ;  /* 0x000000291a00780c */ /* 0x000fe80000704270 */
[----:B------:R-:W-:Y:S04]  /*ef20*/  ISETP.LT.OR P0, PT, R27, 0x2a, P0 ;  /* 0x0000002a1b00780c */ /* 0x000fe80000701670 */
[----:B------:R-:W-:Y:S02]  /*ef30*/  FSEL R19, R19, -INF , !P0 ;  /* 0xff80000013137808 */ /* 0x000fe40004000000 */
        /* <DEDUP_REMOVED lines=19> */
.L_x_439:
[----:B------:R-:W-:Y:S04]  /*f070*/  MOV R2, 0x1 ;  /* 0x0000000100027802 */ /* 0x000fe80000000f00 */
[----:B------:R-:W-:Y:S11]  /*f080*/  ISETP.NE.AND P0, PT, R2, c[0x0][0x32c], PT ;  /* 0x0000cb0002007a0c */ /* 0x000ff60003f05270 */
[----:B------:R-:W-:Y:S02]  /*f090*/  @!UPT UIADD3 URZ, URZ, URZ, URZ ;  /* 0x0000003f3f3ff290 */ /* 0x000fe4000fffe03f */
[----:B------:R-:W-:Y:S05]  /*f0a0*/  @P0 IMAD.HI.U32 R2, R12, c[0x0][0x330], RZ ;  /* 0x0000cc000c020a27 */ /* 0x000fea00078e00ff */
[----:B------:R-:W-:Y:S02]  /*f0b0*/  @P0 SHF.R.U32.HI R12, RZ, c[0x0][0x334], R2 ;  /* 0x0000cd00ff0c0a19 */ /* 0x000fe40000011602 */
.L_x_440:
[----:B------:R-:W-:Y:S05]  /*f0c0*/  BSYNC B0 ;  /* 0x0000000000007941 */ /* 0x000fea0003800000 */
.L_x_438:
[----:B------:R-:W-:Y:S05]  /*f0d0*/  IMAD R0, R12, c[0x0][0x32c], R0 ;  /* 0x0000cb000c007a24 */ /* 0x000fea00078e0200 */
[----:B------:R-:W-:Y:S02]  /*f0e0*/  IMNMX R16, R16, R0, !PT ;  /* 0x0000000010107217 */ /* 0x000fe40007800200 */
[----:B------:R-:W-:Y:S04]  /*f0f0*/  IADD3 R0, R0, c[0x0][0x32c], RZ ;  /* 0x0000cb0000007a10 */ /* 0x000fe80007ffe0ff */
[----:B------:R-:W-:Y:S02]  /*f100*/  IMNMX R17, R17, R0, PT ;  /* 0x0000000011117217 */ /* 0x000fe40003800200 */
.L_x_437:
        /* <DEDUP_REMOVED lines=39> */
[----:B------:R-:W-:Y:S02]  /*f380*/  FMUL.FTZ R2, R2, c[0x0][0x2d0] ;  /* 0x0000b40002027a20 */ /* 0x000fe40000410000 */
[--C-:B------:R-:W-:Y:S01]  /*f390*/  FFMA.FTZ R27, R20, c[0x0][0x2d0], -R172.reuse ;  /* 0x0000b400141b7a23 */ /* 0x100fe200000108ac */
[----:B------:R-:W-:Y:S01]  /*f3a0*/  FSEL R14, R177, -INF , !P0 ;  /* 0xff800000b10e7808 */ /* 0x000fe20004000000 */
[--C-:B------:R-:W-:Y:S01]  /*f3b0*/  FFMA.FTZ R18, R23, c[0x0][0x2d0], -R172.reuse ;  /* 0x0000b40017127a23 */ /* 0x100fe200000108ac */
[----:B------:R-:W-:Y:S01]  /*f3c0*/  PLOP3.LUT P0, PT, PT, PT, UP3, 0x40, 0x0 ;  /* 0x000000000000781c */ /* 0x000fe20003f0e838 */
[----:B------:R-:W-:Y:S01]  /*f3d0*/  UISETP.NE.AND UP3, UPT, UR28, URZ, UPT ;  /* 0x0000003f1c00728c */ /* 0x000fe2000bf65270 */
[--C-:B------:R-:W-:Y:S02]  /*f3e0*/  FFMA.FTZ R13, R22, c[0x0][0x2d0], -R172.reuse ;  /* 0x0000b400160d7a23 */ /* 0x100fe400000108ac */
[----:B------:R-:W-:Y:S01]  /*f3f0*/  ISETP.GT.AND P0, PT, R16, 0x1, P0 ;  /* 0x000000011000780c */ /* 0x000fe20000704270 */
[----:B------:R-:W-:Y:S01]  /*f400*/  MUFU.EX2 R18, R18 ;  /* 0x0000001200127308 */ /* 0x000fe20000000800 */
[--C-:B------:R-:W-:Y:S02]  /*f410*/  FFMA.FTZ R12, R8, c[0x0][0x2d0], -R172.reuse ;  /* 0x0000b400080c7a23 */ /* 0x100fe400000108ac */
[----:B------:R-:W-:Y:S01]  /*f420*/  ISETP.LT.OR P0, PT, R17, 0x2, P0 ;  /* 0x000000021100780c */ /* 0x000fe20000701670 */
[--C-:B------:R-:W-:Y:S02]  /*f430*/  FFMA.FTZ R8, R168, c[0x0][0x2d0], -R172.reuse ;  /* 0x0000b400a8087a23 */ /* 0x100fe400000108ac */
[--C-:B------:R-:W-:Y:S01]  /*f440*/  FFMA.FTZ R171, R21, c[0x0][0x2d0], -R172.reuse ;  /* 0x0000b40015ab7a23 */ /* 0x100fe200000108ac */
[----:B------:R-:W-:Y:S01]  /*f450*/  FSEL R11, R176, -INF , !P0 ;  /* 0xff800000b00b7808 */ /* 0x000fe20004000000 */
[--C-:B------:R-:W-:Y:S01]  /*f460*/  FFMA.FTZ R175, R175, c[0x0][0x2d0], -R172.reuse ;  /* 0x0000b400afaf7a23 */ /* 0x100fe200000108ac */
[----:B------:R-:W-:Y:S01]  /*f470*/  PLOP3.LUT P0, PT, PT, PT, UP2, 0x40, 0x0 ;  /* 0x000000000000781c */ /* 0x000fe20003f0e828 */
[----:B------:R-:W-:Y:S01]  /*f480*/  UISETP.NE.AND UP2, UPT, UR27, URZ, UPT ;  /* 0x0000003f1b00728c */ /* 0x000fe2000bf45270 */
[----:B------:R-:W1:Y:S01]  /*f490*/  MUFU.EX2 R13, R13 ;  /* 0x0000000d000d7308 */ /* 0x000e620000000800 */
[--C-:B------:R-:W-:Y:S01]  /*f4a0*/  FFMA.FTZ R174, R174, c[0x0][0x2d0], -R172.reuse ;  /* 0x0000b400aeae7a23 */ /* 0x100fe200000108ac */
[----:B------:R-:W-:Y:S01]  /*f4b0*/  ISETP.GT.AND P0, PT, R16, 0x8, P0 ;  /* 0x000000081000780c */ /* 0x000fe20000704270 */
[--C-:B------:R-:W-:Y:S02]  /*f4c0*/  FFMA.FTZ R173, R173, c[0x0][0x2d0], -R172.reuse ;  /* 0x0000b400adad7a23 */ /* 0x100fe400000108ac */
[----:B------:R-:W-:Y:S01]  /*f4d0*/  FFMA.FTZ R172, R19, c[0x0][0x2d0], -R172 ;  /* 0x0000b40013ac7a23 */ /* 0x000fe200000108ac */
[C---:B------:R-:W-:Y:S04]  /*f4e0*/  ISETP.LT.OR P0, PT, R17.reuse, 0x9, P0 ;  /* 0x000000091100780c */ /* 0x040fe80000701670 */
[----:B------:R-:W-:Y:S01]  /*f4f0*/  FSEL R10, R10, -INF , !P0 ;  /* 0xff8000000a0a7808 */ /* 0x000fe20004000000 */
[----:B------:R-:W-:Y:S01]  /*f500*/  MUFU.EX2 R12, R12 ;  /* 0x0000000c000c7308 */ /* 0x000fe20000000800 */
[----:B------:R-:W-:Y:S01]  /*f510*/  PLOP3.LUT P0, PT, PT, PT, UP1, 0x40, 0x0 ;  /* 0x000000000000781c */ /* 0x000fe20003f0e818 */
[----:B------:R-:W-:Y:S03]  /*f520*/  UISETP.NE.AND UP1, UPT, UR26, URZ, UPT ;  /* 0x0000003f1a00728c */ /* 0x000fe6000bf25270 */
[C---:B------:R-:W-:Y:S04]  /*f530*/  ISETP.GT.AND P0, PT, R16.reuse, 0x9, P0 ;  /* 0x000000091000780c */ /* 0x040fe80000704270 */
[----:B------:R-:W-:Y:S01]  /*f540*/  ISETP.LT.OR P0, PT, R17, 0xa, P0 ;  /* 0x0000000a1100780c */ /* 0x000fe20000701670 */
[----:B------:R-:W-:Y:S03]  /*f550*/  MUFU.EX2 R8, R8 ;  /* 0x0000000800087308 */ /* 0x000fe60000000800 */
[----:B------:R-:W-:Y:S02]  /*f560*/  FSEL R169, R169, -INF , !P0 ;  /* 0xff800000a9a97808 */ /* 0x000fe40004000000 */
[----:B------:R-:W-:Y:S01]  /*f570*/  PLOP3.LUT P0, PT, PT, PT, UP0, 0x40, 0x0 ;  /* 0x000000000000781c */ /* 0x000fe20003f0e808 */
[----:B------:R-:W-:Y:S01]  /*f580*/  UISETP.NE.AND UP0, UPT, UR25, URZ, UPT ;  /* 0x0000003f1900728c */ /* 0x000fe2000bf05270 */
[----:B-1----:R-:W-:Y:S02]  /*f590*/  F2FP.BF16.PACK_AB R168, R13, R18 ;  /* 0x000000120da8723e */ /* 0x002fe400000010ff */
[C---:B------:R-:W-:Y:S01]  /*f5a0*/  ISETP.GT.AND P0, PT, R16.reuse, 0x10, P0 ;  /* 0x000000101000780c */ /* 0x040fe20000704270 */
[----:B------:R-:W-:Y:S03]  /*f5b0*/  MUFU.EX2 R172, R172 ;  /* 0x000000ac00ac7308 */ /* 0x000fe60000000800 */
[----:B------:R-:W-:Y:S04]  /*f5c0*/  ISETP.LT.OR P0, PT, R17, 0x11, P0 ;  /* 0x000000111100780c */ /* 0x000fe80000701670 */
[----:B------:R-:W-:Y:S02]  /*f5d0*/  FSEL R24, R9, -INF , !P0 ;  /* 0xff80000009187808 */ /* 0x000fe40004000000 */
[----:B------:R-:W-:Y:S01]  /*f5e0*/  PLOP3.LUT P0, PT, PT, PT, UP6, 0x40, 0x0 ;  /* 0x000000000000781c */ /* 0x000fe20003f0e868 */
[----:B------:R-:W-:Y:S03]  /*f5f0*/  MUFU.EX2 R175, R175 ;  /* 0x000000af00af7308 */ /* 0x000fe60000000800 */
[C---:B------:R-:W-:Y:S04]  /*f600*/  ISETP.GT.AND P0, PT, R16.reuse, 0x11, P0 ;  /* 0x000000111000780c */ /* 0x040fe80000704270 */
[----:B------:R-:W-:Y:S03]  /*f610*/  ISETP.LT.OR P0, PT, R17, 0x12, P0 ;  /* 0x000000121100780c */ /* 0x000fe60000701670 */
[----:B------:R-:W-:Y:S01]  /*f620*/  MUFU.EX2 R174, R174 ;  /* 0x000000ae00ae7308 */ /* 0x000fe20000000800 */
[----:B------:R-:W-:Y:S02]  /*f630*/  FSEL R179, R179, -INF , !P0 ;  /* 0xff800000b3b37808 */ /* 0x000fe40004000000 */
[----:B------:R-:W-:Y:S04]  /*f640*/  PLOP3.LUT P0, PT, PT, PT, UP5, 0x40, 0x0 ;  /* 0x000000000000781c */ /* 0x000fe80003f0e858 */
[----:B------:R-:W-:Y:S03]  /*f650*/  ISETP.GT.AND P0, PT, R16, 0x18, P0 ;  /* 0x000000181000780c */ /* 0x000fe60000704270 */
[----:B------:R-:W-:Y:S01]  /*f660*/  MUFU.EX2 R173, R173 ;  /* 0x000000ad00ad7308 */ /* 0x000fe20000000800 */
[C---:B------:R-:W-:Y:S04]  /*f670*/  ISETP.LT.OR P0, PT, R17.reuse, 0x19, P0 ;  /* 0x000000191100780c */ /* 0x040fe80000701670 */
        /* <DEDUP_REMOVED lines=8> */
[----:B------:R-:W-:Y:S02]  /*f700*/  FSEL R159, R6, -INF , !P0 ;  /* 0xff800000069f7808 */ /* 0x000fe40004000000 */
[----:B------:R-:W1:Y:S01]  /*f710*/  MUFU.EX2 R6, R2 ;  /* 0x0000000200067308 */ /* 0x000e620000000800 */
[----:B------:R-:W-:Y:S04]  /*f720*/  PLOP3.LUT P0, PT, PT, PT, UP2, 0x40, 0x0 ;  /* 0x000000000000781c */ /* 0x000fe80003f0e828 */
[C---:B------:R-:W-:Y:S04]  /*f730*/  ISETP.GT.AND P0, PT, R16.reuse, 0x21, P0 ;  /* 0x000000211000780c */ /* 0x040fe80000704270 */
[----:B------:R-:W-:Y:S04]  /*f740*/  ISETP.LT.OR P0, PT, R17, 0x22, P0 ;  /* 0x000000221100780c */ /* 0x000fe80000701670 */
[----:B------:R-:W-:Y:S02]  /*f750*/  FSEL R158, R5, -INF , !P0 ;  /* 0xff800000059e7808 */ /* 0x000fe40004000000 */
[----:B------:R-:W-:Y:S04]  /*f760*/  PLOP3.LUT P0, PT, PT, PT, UP1, 0x40, 0x0 ;  /* 0x000000000000781c */ /* 0x000fe80003f0e818 */
[----:B------:R-:W-:Y:S04]  /*f770*/  ISETP.GT.AND P0, PT, R16, 0x28, P0 ;  /* 0x000000281000780c */ /* 0x000fe80000704270 */
[----:B------:R-:W-:Y:S01]  /*f780*/  ISETP.LT.OR P0, PT, R17, 0x29, P0 ;  /* 0x000000291100780c */ /* 0x000fe20000701670 */
[----:B-1----:R-:W-:Y:S01]  /*f790*/  FMUL.FTZ R20, R6, R148 ;  /* 0x0000009406147220 */ /* 0x002fe20000410000 */
[----:B------:R-:W-:Y:S01]  /*f7a0*/  FMNMX.FTZ R2, R14, R156, !PT ;  /* 0x0000009c0e027209 */ /* 0x000fe20007810000 */
[----:B------:R-:W3:Y:S01]  /*f7b0*/  LDL.LU R148, [R1+0x40] ;  /* 0x0000400001947983 */ /* 0x000ee20000300800 */
[----:B------:R-:W-:Y:S01]  /*f7c0*/  FSEL R157, R15, -INF , !P0 ;  /* 0xff8000000f9d7808 */ /* 0x000fe20004000000 */
[C---:B------:R-:W-:Y:S01]  /*f7d0*/  FMUL.FTZ R9, R6.reuse, R137 ;  /* 0x0000008906097220 */ /* 0x040fe20000410000 */
[----:B------:R-:W-:Y:S01]  /*f7e0*/  FMNMX.FTZ R2, R11, R2, !PT ;  /* 0x000000020b027209 */ /* 0x000fe20007810000 */
[C---:B------:R-:W-:Y:S01]  /*f7f0*/  FMUL.FTZ R21, R6.reuse, R149 ;  /* 0x0000009506157220 */ /* 0x040fe20000410000 */
[----:B------:R-:W-:Y:S01]  /*f800*/  PLOP3.LUT P0, PT, PT, PT, UP0, 0x40, 0x0 ;  /* 0x000000000000781c */ /* 0x000fe20003f0e808 */
[----:B------:R-:W-:Y:S01]  /*f810*/  FMUL.FTZ R28, R6, R28 ;  /* 0x0000001c061c7220 */ /* 0x000fe20000410000 */
[----:B------:R-:W-:Y:S01]  /*f820*/  FMNMX.FTZ R2, R10, R2, !PT ;  /* 0x000000020a027209 */ /* 0x000fe20007810000 */
[----:B------:R-:W-:Y:S01]  /*f830*/  FMUL.FTZ R29, R6, R29 ;  /* 0x0000001d061d7220 */ /* 0x000fe20000410000 */
[----:B------:R-:W-:Y:S01]  /*f840*/  ISETP.GT.AND P0, PT, R16, 0x29, P0 ;  /* 0x000000291000780c */ /* 0x000fe20000704270 */
[C---:B------:R-:W-:Y:S01]  /*f850*/  FMUL.FTZ R16, R6.reuse, R144 ;  /* 0x0000009006107220 */ /* 0x040fe20000410000 */
[----:B------:R-:W-:Y:S01]  /*f860*/  FMNMX.FTZ R2, R169, R2, !PT ;  /* 0x00000002a9027209 */ /* 0x000fe20007810000 */
[C---:B------:R-:W-:Y:S01]  /*f870*/  FMUL.FTZ R32, R6.reuse, R32 ;  /* 0x0000002006207220 */ /* 0x040fe20000410000 */
[----:B------:R-:W-:Y:S01]  /*f880*/  ISETP.LT.OR P0, PT, R17, 0x2a, P0 ;  /* 0x0000002a1100780c */ /* 0x000fe20000701670 */
[----:B------:R-:W-:Y:S01]  /*f890*/  FMUL.FTZ R17, R6, R145 ;  /* 0x0000009106117220 */ /* 0x000fe20000410000 */
[----:B------:R-:W-:Y:S01]  /*f8a0*/  FMNMX.FTZ R2, R24, R2, !PT ;  /* 0x0000000218027209 */ /* 0x000fe20007810000 */
[C---:B------:R-:W-:Y:S01]  /*f8b0*/  FMUL.FTZ R33, R6.reuse, R33 ;  /* 0x0000002106217220 */ /* 0x040fe20000410000 */
[----:B------:R-:W-:Y:S01]  /*f8c0*/  FSEL R3, R7, -INF , !P0 ;  /* 0xff80000007037808 */ /* 0x000fe20004000000 */
        /* <DEDUP_REMOVED lines=15> */
[----:B------:R-:W-:Y:S01]  /*f9c0*/  UISETP.GT.AND UP0, UPT, UR24, UR8, UPT ;  /* 0x000000081800728c */ /* 0x000fe2000bf04270 */
[----:B------:R-:W-:Y:S01]  /*f9d0*/  FMUL.FTZ R48, R6, R48 ;  /* 0x0000003006307220 */ /* 0x000fe20000410000 */
[----:B------:R-:W-:Y:S01]  /*f9e0*/  FMNMX.FTZ R2, R158, R2, !PT ;  /* 0x000000029e027209 */ /* 0x000fe20007810000 */
[----:B--2---:R-:W-:Y:S01]  /*f9f0*/  FFMA.FTZ R5, R6, R170, R18 ;  /* 0x000000aa06057223 */ /* 0x004fe20000010012 */
[----:B------:R-:W-:Y:S01]  /*fa00*/  F2FP.BF16.PACK_AB R170, R8, R12 ;  /* 0x0000000c08aa723e */ /* 0x000fe200000010ff */
[C---:B------:R-:W-:Y:S01]  /*fa10*/  FMUL.FTZ R49, R6.reuse, R49 ;  /* 0x0000003106317220 */ /* 0x040fe20000410000 */
[----:B------:R-:W-:Y:S01]  /*fa20*/  FMNMX.FTZ R2, R157, R2, !PT ;  /* 0x000000029d027209 */ /* 0x000fe20007810000 */
[----:B------:R-:W-:Y:S01]  /*fa30*/  FADD.FTZ R5, R13, R5 ;  /* 0x000000050d057221 */ /* 0x000fe20000010000 */
[----:B------:R-:W-:Y:S01]  /*fa40*/  UMOV UR24, UR4 ;  /* 0x0000000400187c82 */ /* 0x000fe20008000000 */
[----:B------:R-:W-:Y:S01]  /*fa50*/  FMUL.FTZ R13, R6, R141 ;  /* 0x0000008d060d7220 */ /* 0x000fe20000410000 */
[----:B------:R-:W-:Y:S01]  /*fa60*/  FMNMX.FTZ R2, R3, R2, !PT ;  /* 0x0000000203027209 */ /* 0x000fe20007810000 */
[----:B------:R-:W-:Y:S02]  /*fa70*/  FADD.FTZ R5, R12, R5 ;  /* 0x000000050c057221 */ /* 0x000fe40000010000 */
[----:B------:R-:W-:Y:S01]  /*fa80*/  FMUL.FTZ R12, R6, R140 ;  /* 0x0000008c060c7220 */ /* 0x000fe20000410000 */
[----:B------:R-:W-:Y:S01]  /*fa90*/  MOV R140, R26 ;  /* 0x0000001a008c7202 */ /* 0x000fe20000000f00 */
[----:B------:R-:W1:Y:S01]  /*faa0*/  SHFL.BFLY PT, R4, R2, 0x2, 0x1f ;  /* 0x0c401f0002047f89 */ /* 0x000e6200000e0000 */
[----:B------:R-:W-:Y:S02]  /*fab0*/  FADD.FTZ R177, R8, R5 ;  /* 0x0000000508b17221 */ /* 0x000fe40000010000 */
[C---:B------:R-:W-:Y:S02]  /*fac0*/  FMUL.FTZ R8, R6.reuse, R136 ;  /* 0x0000008806087220 */ /* 0x040fe40000410000 */
[C---:B------:R-:W-:Y:S01]  /*fad0*/  FMUL.FTZ R5, R6.reuse, R133 ;  /* 0x0000008506057220 */ /* 0x040fe20000410000 */
[----:B------:R-:W-:Y:S01]  /*fae0*/  MOV R133, R27 ;  /* 0x0000001b00857202 */ /* 0x000fe20000000f00 */
[C---:B------:R-:W-:Y:S02]  /*faf0*/  FMUL.FTZ R52, R6.reuse, R52 ;  /* 0x0000003406347220 */ /* 0x040fe40000410000 */
[C---:B------:R-:W-:Y:S01]  /*fb00*/  FMUL.FTZ R53, R6.reuse, R53 ;  /* 0x0000003506357220 */ /* 0x040fe20000410000 */
[----:B------:R-:W-:Y:S01]  /*fb10*/  MOV R149, R133 ;  /* 0x0000008500957202 */ /* 0x000fe20000000f00 */
        /* <DEDUP_REMOVED lines=323> */
.L_x_428:
[----:B------:R-:W2:Y:S04]  /*10f50*/  LDL.LU R6, [R1+0x44] ;  /* 0x0000440001067983 */ /* 0x000ea80000300800 */
[----:B-1----:R-:W3:Y:S01]  /*10f60*/  LDL.LU R4, [R1+0x40] ;  /* 0x0000400001047983 */ /* 0x002ee20000300800 */
[----:B------:R-:W-:-:S03]  /*10f70*/  PLOP3.LUT P2, PT, PT, PT, PT, 0x8, 0x0 ;  /* 0x000000000000781c */ /* 0x000fc60003f4e170 */
        /* <DEDUP_REMOVED lines=13> */
[----:B------:R-:W-:-:S03]  /*11050*/  @P1 MOV R8, 0x3f317218 ;  /* 0x3f31721800081802 */ /* 0x000fc60000000f00 */
[----:B------:R-:W-:Y:S02]  /*11060*/  @P0 MOV R10, 0x3f317218 ;  /* 0x3f317218000a0802 */ /* 0x000fe40000000f00 */
[----:B------:R-:W-:Y:S02]  /*11070*/  @P1 FMUL.FTZ R8, R8, c[0x0][0x2d0] ;  /* 0x0000b40008081a20 */ /* 0x000fe40000410000 */
[----:B------:R-:W2:Y:S08]  /*11080*/  @P0 MUFU.LG2 R7, R4 ;  /* 0x0000000400070308 */ /* 0x000eb00000000c00 */
[----:B------:R-:W3:Y:S01]  /*11090*/  @P1 MUFU.LG2 R5, R5 ;  /* 0x0000000500051308 */ /* 0x000ee20000000c00 */
[----:B-1----:R-:W-:-:S02]  /*110a0*/  FMUL.FTZ R132, R6, R132 ;  /* 0x0000008406847220 */ /* 0x002fc40000410000 */
[C---:B------:R-:W-:Y:S02]  /*110b0*/  FMUL.FTZ R133, R6.reuse, R133 ;  /* 0x0000008506857220 */ /* 0x040fe40000410000 */
[C---:B------:R-:W-:Y:S02]  /*110c0*/  FMUL.FTZ R136, R6.reuse, R136 ;  /* 0x0000008806887220 */ /* 0x040fe40000410000 */
[----:B------:R-:W-:Y:S01]  /*110d0*/  FMUL.FTZ R137, R6, R137 ;  /* 0x0000008906897220 */ /* 0x000fe20000410000 */
[----:B------:R1:W4:Y:S01]  /*110e0*/  @P0 MUFU.RCP R3, R4 ;  /* 0x0000000400030308 */ /* 0x0003220000001000 */
[----:B--2---:R-:W-:Y:S02]  /*110f0*/  @P0 FMUL.FTZ R9, R7, 0.69314718246459960938 ;  /* 0x3f31721807090820 */ /* 0x004fe40000410000 */
[----:B------:R-:W-:Y:S02]  /*11100*/  @P0 FMUL.FTZ R7, R10, c[0x0][0x2d0] ;  /* 0x0000b4000a070a20 */ /* 0x000fe40000410000 */
[----:B------:R-:W-:-:S02]  /*11110*/  FMUL.FTZ R140, R6, R140 ;  /* 0x0000008c068c7220 */ /* 0x000fc40000410000 */
[C---:B------:R-:W-:Y:S02]  /*11120*/  FMUL.FTZ R141, R6.reuse, R141 ;  /* 0x0000008d068d7220 */ /* 0x040fe40000410000 */
[----:B---3--:R-:W-:Y:S02]  /*11130*/  @P1 FMUL.FTZ R5, R5, 0.69314718246459960938 ;  /* 0x3f31721805051820 */ /* 0x008fe40000410000 */
[C---:B------:R-:W-:Y:S02]  /*11140*/  FMUL.FTZ R144, R6.reuse, R144 ;  /* 0x0000009006907220 */ /* 0x040fe40000410000 */
[C---:B------:R-:W-:Y:S02]  /*11150*/  FMUL.FTZ R145, R6.reuse, R145 ;  /* 0x0000009106917220 */ /* 0x040fe40000410000 */
[C---:B------:R-:W-:Y:S01]  /*11160*/  FMUL.FTZ R148, R6.reuse, R148 ;  /* 0x0000009406947220 */ /* 0x040fe20000410000 */
[----:B-1----:R-:W-:Y:S01]  /*11170*/  MOV R4, 0xff800000 ;  /* 0xff80000000047802 */ /* 0x002fe20000000f00 */
        /* <DEDUP_REMOVED lines=54> */
[----:B------:R-:W-:Y:S01]  /*114e0*/  FMUL.FTZ R129, R6, R129 ;  /* 0x0000008106817220 */ /* 0x000fe20000410000 */
[----:B------:R-:W-:Y:S01]  /*114f0*/  MOV R6, 0xff800000 ;  /* 0xff80000000067802 */ /* 0x000fe20000000f00 */
[----:B----4-:R-:W-:-:S02]  /*11500*/  FMUL.FTZ R134, R3, R134 ;  /* 0x0000008603867220 */ /* 0x010fc40000410000 */
        /* <DEDUP_REMOVED lines=62> */
[----:B------:R-:W-:Y:S02]  /*118f0*/  FMUL.FTZ R131, R3, R131 ;  /* 0x0000008303837220 */ /* 0x000fe40000410000 */
[----:B------:R-:W-:Y:S02]  /*11900*/  @P1 FFMA.FTZ R4, R8, R0, R5 ;  /* 0x0000000008041223 */ /* 0x000fe40000010005 */
[----:B------:R-:W-:Y:S02]  /*11910*/  @P0 FFMA.FTZ R6, R7, R2, R9 ;  /* 0x0000000207060223 */ /* 0x000fe40000010009 */
.L_x_386:
[----:B------:R-:W-:Y:S05]  /*11920*/  @P2 BRA `(.L_x_442) ;  /* 0x00001f7000002947 */ /* 0x000fea0003800000 */
[----:B------:R-:W3:Y:S01]  /*11930*/  S2R R3, SR_TID.X ;  /* 0x0000000000037919 */ /* 0x000ee20000002100 */
[----:B------:R-:W-:Y:S01]  /*11940*/  IMAD R7, RZ, RZ, -UR11 ;  /* 0x8000000bff077e24 */ /* 0x000fe2000f8e02ff */
[----:B------:R-:W-:Y:S01]  /*11950*/  USHF.R.S32.HI UR6, URZ, 0x1f, UR11 ;  /* 0x0000001f3f067899 */ /* 0x000fe2000801140b */
[----:B------:R-:W-:Y:S01]  /*11960*/  IMAD.MOV.U32 R11, RZ, RZ, c[0x0][0x4e8] ;  /* 0x00013a00ff0b7624 */ /* 0x000fe200078e00ff */
[----:B------:R-:W4:Y:S01]  /*11970*/  S2R R0, SR_CTAID.Y ;  /* 0x0000000000007919 */ /* 0x000f220000002600 */
[----:B------:R-:W-:Y:S01]  /*11980*/  ULDC.64 UR4, c[0x0][0x4d0] ;  /* 0x0001340000047ab9 */ /* 0x000fe20000000a00 */
[----:B------:R-:W-:Y:S01]  /*11990*/  BSSY B0, `(.L_x_443) ;  /* 0x000012d000007945 */ /* 0x000fe20003800000 */
[----:B------:R-:W-:Y:S01]  /*119a0*/  UIMAD UR7, UR6, UR4, URZ ;  /* 0x00000004060772a4 */ /* 0x000fe2000f8e023f */
[----:B------:R-:W5:Y:S01]  /*119b0*/  S2R R9, SR_CTAID.Z ;  /* 0x0000000000097919 */ /* 0x000f620000002700 */
[----:B------:R-:W-:Y:S01]  /*119c0*/  UIMAD.WIDE.U32 UR8, UR11, UR4, URZ ;  /* 0x000000040b0872a5 */ /* 0x000fe2000f8e003f */
[C---:B------:R-:W-:Y:S01]  /*119d0*/  ISETP.NE.AND P1, PT, R11.reuse, 0x1, PT ;  /* 0x000000010b00780c */ /* 0x040fe20003f25270 */
[----:B------:R-:W-:Y:S01]  /*119e0*/  UIMAD UR7, UR11, UR5, UR7 ;  /* 0x000000050b0772a4 */ /* 0x000fe2000f8e0207 */
[----:B------:R-:W1:Y:S01]  /*119f0*/  S2R R10, SR_CTAID.X ;  /* 0x00000000000a7919 */ /* 0x000e620000002500 */
[----:B------:R-:W-:Y:S01]  /*11a00*/  IMAD R11, R11, c[0x0][0x388], RZ ;  /* 0x0000e2000b0b7a24 */ /* 0x000fe200078e02ff */
[----:B------:R-:W-:Y:S01]  /*11a10*/  ULDC.64 UR4, c[0x0][0x438] ;  /* 0x00010e0000047ab9 */ /* 0x000fe20000000a00 */
[----:B------:R-:W-:Y:S01]  /*11a20*/  MOV R17, UR9 ;  /* 0x0000000900117c02 */ /* 0x000fe20008000f00 */
[----:B------:R-:W-:Y:S01]  /*11a30*/  UIMAD.WIDE.U32 UR12, UR11, UR4, URZ ;  /* 0x000000040b0c72a5 */ /* 0x000fe2000f8e003f */
[----:B------:R-:W-:Y:S01]  /*11a40*/  IMAD.U32 R16, RZ, RZ, UR8 ;  /* 0x00000008ff107e24 */ /* 0x000fe2000f8e00ff */
[----:B------:R-:W-:-:S02]  /*11a50*/  UIMAD UR4, UR6, UR4, URZ ;  /* 0x00000004060472a4 */ /* 0x000fc4000f8e023f */
[----:B------:R-:W-:Y:S02]  /*11a60*/  UIADD3 UR7, UR9, UR7, URZ ;  /* 0x0000000709077290 */ /* 0x000fe4000fffe03f */
[----:B------:R-:W-:Y:S01]  /*11a70*/  UIMAD UR4, UR11, UR5, UR4 ;  /* 0x000000050b0472a4 */ /* 0x000fe2000f8e0204 */
[----:B------:R-:W-:Y:S01]  /*11a80*/  MOV R14, UR12 ;  /* 0x0000000c000e7c02 */ /* 0x000fe20008000f00 */
[----:B------:R-:W-:Y:S01]  /*11a90*/  IMAD.U32 R15, RZ, RZ, UR13 ;  /* 0x0000000dff0f7e24 */ /* 0x000fe2000f8e00ff */
[----:B-1-3--:R-:W-:Y:S01]  /*11aa0*/  SHF.R.S32.HI R2, RZ, 0x1f, R3 ;  /* 0x0000001fff027819 */ /* 0x00afe20000011403 */
[----:B------:R-:W-:Y:S01]  /*11ab0*/  UIADD3 UR4, UR13, UR4, URZ ;  /* 0x000000040d047290 */ /* 0x000fe2000fffe03f */
[----:B------:R-:W-:Y:S02]  /*11ac0*/  IMAD.U32 R17, RZ, RZ, UR7 ;  /* 0x00000007ff117e24 */ /* 0x000fe4000f8e00ff */
[----:B----4-:R-:W-:Y:S01]  /*11ad0*/  IMAD R7, R7, c[0x0][0x550], R0 ;  /* 0x0001540007077a24 */ /* 0x010fe200078e0200 */
[----:B------:R-:W-:-:S02]  /*11ae0*/  LEA.HI R0, R2, R3, RZ, 0x5 ;  /* 0x0000000302007211 */ /* 0x000fc400078f28ff */
[----:B------:R-:W-:Y:S01]  /*11af0*/  LEA.HI R2, R2, R3, RZ, 0x2 ;  /* 0x0000000302027211 */ /* 0x000fe200078f10ff */
[----:B------:R-:W-:Y:S01]  /*11b00*/  IMAD.U32 R15, RZ, RZ, UR4 ;  /* 0x00000004ff0f7e24 */ /* 0x000fe2000f8e00ff */
[----:B------:R-:W-:Y:S01]  /*11b10*/  LOP3.LUT R5, R0, 0xffffffe0, RZ, 0xc0, !PT ;  /* 0xffffffe000057812 */ /* 0x000fe200078ec0ff */
[----:B-----5:R-:W-:Y:S01]  /*11b20*/  IMAD.WIDE.U32 R16, R9, c[0x0][0x4d8], R16 ;  /* 0x0001360009107a25 */ /* 0x020fe200078e0010 */
[--C-:B------:R-:W-:Y:S02]  /*11b30*/  SHF.R.S32.HI R13, RZ, 0x5, R0.reuse ;  /* 0x00000005ff0d7819 */ /* 0x100fe40000011400 */
[----:B------:R-:W-:Y:S01]  /*11b40*/  SHF.R.S32.HI R0, RZ, 0x1f, R0 ;  /* 0x0000001fff007819 */ /* 0x000fe20000011400 */
[----:B------:R-:W-:Y:S01]  /*11b50*/  IMAD.IADD R5, R3, 0x1, -R5 ;  /* 0x0000000103057824 */ /* 0x000fe200078e0a05 */
[----:B------:R-:W-:Y:S01]  /*11b60*/  LOP3.LUT R2, R2, 0xfffffffc, RZ, 0xc0, !PT ;  /* 0xfffffffc02027812 */ /* 0x000fe200078ec0ff */
[----:B------:R-:W-:Y:S01]  /*11b70*/  IMAD.WIDE.U32 R14, R9, c[0x0][0x440], R14 ;  /* 0x00011000090e7a25 */ /* 0x000fe200078e000e */
[----:B------:R-:W-:-:S02]  /*11b80*/  LEA.HI R0, R0, R13, RZ, 0x3 ;  /* 0x0000000d00007211 */ /* 0x000fc400078f18ff */
[----:B------:R-:W-:Y:S02]  /*11b90*/  IADD3 R2, -R2, R3, RZ ;  /* 0x0000000302027210 */ /* 0x000fe40007ffe1ff */
[----:B------:R-:W-:Y:S02]  /*11ba0*/  LOP3.LUT R0, R0, 0xffffff8, RZ, 0xc0, !PT ;  /* 0x0ffffff800007812 */ /* 0x000fe400078ec0ff */
[----:B------:R-:W-:Y:S02]  /*11bb0*/  SHF.R.S32.HI R3, RZ, 0x1f, R5 ;  /* 0x0000001fff037819 */ /* 0x000fe40000011405 */
[----:B------:R-:W-:Y:S01]  /*11bc0*/  SHF.R.S32.HI R8, RZ, 0x1f, R9 ;  /* 0x0000001fff087819 */ /* 0x000fe20000011409 */
[----:B------:R-:W-:Y:S01]  /*11bd0*/  IMAD.IADD R13, R13, 0x1, -R0 ;  /* 0x000000010d0d7824 */ /* 0x000fe200078e0a00 */
[----:B------:R-:W-:Y:S02]  /*11be0*/  LEA.HI R0, R2, R2, RZ, 0x1 ;  /* 0x0000000202007211 */ /* 0x000fe400078f08ff */
[----:B------:R-:W-:-:S02]  /*11bf0*/  LEA.HI R3, R3, R5, RZ, 0x2 ;  /* 0x0000000503037211 */ /* 0x000fc400078f10ff */
[----:B------:R-:W-:Y:S02]  /*11c00*/  LOP3.LUT R0, R0, 0x1ffffffe, RZ, 0xc0, !PT ;  /* 0x1ffffffe00007812 */ /* 0x000fe400078ec0ff */
[----:B------:R-:W-:Y:S02]  /*11c10*/  SHF.R.S32.HI R12, RZ, 0x2, R3 ;  /* 0x00000002ff0c7819 */ /* 0x000fe40000011403 */
[----:B------:R-:W-:Y:S01]  /*11c20*/  IADD3 R0, R2, -R0, RZ ;  /* 0x8000000002007210 */ /* 0x000fe20007ffe0ff */
[C---:B------:R-:W-:Y:S01]  /*11c30*/  IMAD R2, R8.reuse, c[0x0][0x4d8], RZ ;  /* 0x0001360008027a24 */ /* 0x040fe200078e02ff */
[----:B------:R-:W-:Y:S01]  /*11c40*/  LOP3.LUT R3, R3, 0x7ffffffc, RZ, 0xc0, !PT ;  /* 0x7ffffffc03037812 */ /* 0x000fe200078ec0ff */
[----:B------:R-:W-:Y:S02]  /*11c50*/  IMAD R12, R13, 0x10, R12 ;  /* 0x000000100d0c7824 */ /* 0x000fe400078e020c */
[----:B------:R-:W-:Y:S02]  /*11c60*/  IMAD R8, R8, c[0x0][0x440], RZ ;  /* 0x0001100008087a24 */ /* 0x000fe400078e02ff */
[----:B------:R-:W-:-:S02]  /*11c70*/  IMAD R0, R0, 0x8, R12 ;  /* 0x0000000800007824 */ /* 0x000fc400078e020c */
[C---:B------:R-:W-:Y:S02]  /*11c80*/  IMAD R2, R9.reuse, c[0x0][0x4dc], R2 ;  /* 0x0001370009027a24 */ /* 0x040fe400078e0202 */
[----:B------:R-:W-:Y:S01]  /*11c90*/  IMAD R8, R9, c[0x0][0x444], R8 ;  /* 0x0001110009087a24 */ /* 0x000fe200078e0208 */
[----:B------:R-:W-:Y:S01]  /*11ca0*/  LEA R0, R10, R0, 0x7 ;  /* 0x000000000a007211 */ /* 0x000fe200078e38ff */
[----:B------:R-:W-:Y:S01]  /*11cb0*/  IMAD.IADD R17, R17, 0x1, R2 ;  /* 0x0000000111117824 */ /* 0x000fe200078e0202 */
[----:B------:R-:W-:Y:S01]  /*11cc0*/  SHF.R.S32.HI R2, RZ, 0x1f, R7 ;  /* 0x0000001fff027819 */ /* 0x000fe20000011407 */
[----:B------:R-:W-:Y:S01]  /*11cd0*/  IMAD.IADD R15, R15, 0x1, R8 ;  /* 0x000000010f0f7824 */ /* 0x000fe200078e0208 */
[----:B------:R-:W-:Y:S01]  /*11ce0*/  MOV R9, R0 ;  /* 0x0000000000097202 */ /* 0x000fe20000000f00 */
[----:B------:R-:W-:Y:S01]  /*11cf0*/  @P1 IMAD.HI.U32 R8, R0, c[0x0][0x4ec], RZ ;  /* 0x00013b0000081a27 */ /* 0x000fe200078e00ff */
[----:B------:R-:W-:-:S03]  /*11d00*/  LEA R10, R10, R12, 0x7 ;  /* 0x0000000c0a0a7211 */ /* 0x000fc600078e38ff */
[C---:B------:R-:W-:Y:S01]  /*11d10*/  IMAD R13, R2.reuse, c[0x0][0x4e0], RZ ;  /* 0x00013800020d7a24 */ /* 0x040fe200078e02ff */
[----:B------:R-:W-:Y:S01]  /*11d20*/  @P1 SHF.R.U32.HI R9, RZ, c[0x0][0x4f0], R8 ;  /* 0x00013c00ff091a19 */ /* 0x000fe20000011608 */
[----:B------:R-:W-:Y:S02]  /*11d30*/  IMAD R2, R2, c[0x0][0x448], RZ ;  /* 0x0001120002027a24 */ /* 0x000fe400078e02ff */
[C---:B------:R-:W-:Y:S02]  /*11d40*/  IMAD R13, R7.reuse, c[0x0][0x4e4], R13 ;  /* 0x00013900070d7a24 */ /* 0x040fe400078e020d */
[C---:B------:R-:W-:Y:S02]  /*11d50*/  IMAD R8, R7.reuse, c[0x0][0x44c], R2 ;  /* 0x0001130007087a24 */ /* 0x040fe400078e0202 */
[----:B------:R-:W-:Y:S02]  /*11d60*/  IMAD.MOV R2, RZ, RZ, -R9 ;  /* 0x000000ffff027224 */ /* 0x000fe400078e0a09 */
[----:B------:R-:W-:-:S04]  /*11d70*/  IMAD.WIDE.U32 R14, R7, c[0x0][0x448], R14 ;  /* 0x00011200070e7a25 */ /* 0x000fc800078e000e */
[----:B------:R-:W-:Y:S01]  /*11d80*/  IMAD.WIDE.U32 R18, R7, c[0x0][0x4e0], R16 ;  /* 0x0001380007127a25 */ /* 0x000fe200078e0010 */
[----:B------:R-:W-:Y:S02]  /*11d90*/  IADD3 R15, R15, R8, RZ ;  /* 0x000000080f0f7210 */ /* 0x000fe40007ffe0ff */
[----:B------:R-:W-:Y:S01]  /*11da0*/  SHF.R.S32.HI R8, RZ, 0x1f, R9 ;  /* 0x0000001fff087819 */ /* 0x000fe20000011409 */
[----:B------:R-:W-:Y:S01]  /*11db0*/  @P1 IMAD.HI.U32 R7, R0, c[0x0][0x4ec], RZ ;  /* 0x00013b0000071a27 */ /* 0x000fe200078e00ff */
[----:B------:R-:W-:Y:S01]  /*11dc0*/  BAR.SYNC.DEFER_BLOCKING 0x1, 0x100 ;  /* 0x0044000000007b1d */ /* 0x000fe20000010000 */
[----:B------:R-:W-:Y:S02]  /*11dd0*/  IADD3 R18, P0, R9, R18, RZ ;  /* 0x0000001209127210 */ /* 0x000fe40007f1e0ff */
[--C-:B------:R-:W-:Y:S02]  /*11de0*/  IMAD R2, R2, c[0x0][0x4e8], R0.reuse ;  /* 0x00013a0002027a24 */ /* 0x100fe400078e0200 */
[----:B------:R-:W-:Y:S01]  /*11df0*/  IMAD.MOV.U32 R16, RZ, RZ, R0 ;  /* 0x000000ffff107224 */ /* 0x000fe200078e0000 */
[----:B------:R-:W-:-:S02]  /*11e00*/  @P1 SHF.R.U32.HI R16, RZ, c[0x0][0x4f0], R7 ;  /* 0x00013c00ff101a19 */ /* 0x000fc40000011607 */
[----:B------:R-:W-:Y:S02]  /*11e10*/  SHF.R.S32.HI R7, RZ, 0x1f, R2 ;  /* 0x0000001fff077819 */ /* 0x000fe40000011402 */
[----:B------:R-:W-:Y:S01]  /*11e20*/  IADD3.X R19, R8, R19, R13, P0, !PT ;  /* 0x0000001308137210 */ /* 0x000fe200007fe40d */
[--C-:B------:R-:W-:Y:S01]  /*11e30*/  IMAD.MOV R8, RZ, RZ, -R16.reuse ;  /* 0x000000ffff087224 */ /* 0x100fe200078e0a10 */
[----:B------:R-:W-:Y:S01]  /*11e40*/  SHF.R.S32.HI R9, RZ, 0x1f, R16 ;  /* 0x0000001fff097819 */ /* 0x000fe20000011410 */
[----:B------:R-:W-:Y:S02]  /*11e50*/  IMAD R7, R7, c[0x0][0x4c8], RZ ;  /* 0x0001320007077a24 */ /* 0x000fe400078e02ff */
[----:B------:R-:W-:-:S04]  /*11e60*/  IMAD.WIDE.U32 R18, R2, c[0x0][0x4c8], R18 ;  /* 0x0001320002127a25 */ /* 0x000fc800078e0012 */
[----:B------:R-:W-:Y:S02]  /*11e70*/  IMAD R7, R2, c[0x0][0x4cc], R7 ;  /* 0x0001330002077a24 */ /* 0x000fe400078e0207 */
[----:B------:R-:W-:Y:S01]  /*11e80*/  IMAD R8, R8, c[0x0][0x4e8], R0 ;  /* 0x00013a0008087a24 */ /* 0x000fe200078e0200 */
[----:B------:R-:W-:Y:S01]  /*11e90*/  LEA R0, P0, R18, c[0x0][0x4a8], 0x2 ;  /* 0x00012a0012007a11 */ /* 0x000fe200078010ff */
[----:B------:R-:W-:Y:S02]  /*11ea0*/  IMAD.IADD R7, R19, 0x1, R7 ;  /* 0x0000000113077824 */ /* 0x000fe400078e0207 */
[----:B------:R-:W-:Y:S01]  /*11eb0*/  IMAD R9, R9, c[0x0][0x430], RZ ;  /* 0x00010c0009097a24 */ /* 0x000fe200078e02ff */
[----:B------:R-:W-:Y:S01]  /*11ec0*/  SHF.R.S32.HI R2, RZ, 0x1f, R8 ;  /* 0x0000001fff027819 */ /* 0x000fe20000011408 */
[----:B------:R-:W-:Y:S01]  /*11ed0*/  IMAD.WIDE.U32 R14, R16, c[0x0][0x430], R14 ;  /* 0x00010c00100e7a25 */ /* 0x000fe200078e000e */
[----:B------:R-:W-:Y:S01]  /*11ee0*/  LEA.HI.X R7, R18, c[0x0][0x4ac], R7, 0x2, P0 ;  /* 0x00012b0012077a11 */ /* 0x000fe200000f1407 */
[----:B------:R-:W-:Y:S01]  /*11ef0*/  SHFL.IDX PT, R12, R0, RZ, 0x1c1f ;  /* 0x001c1fff000c7589 */ /* 0x000fe200000e0000 */
[----:B------:R-:W-:Y:S01]  /*11f00*/  LOP3.LUT P0, RZ, R5, 0x3, RZ, 0xc0, !PT ;  /* 0x0000000305ff7812 */ /* 0x000fe2000780c0ff */
[----:B------:R-:W-:-:S02]  /*11f10*/  IMAD R9, R16, c[0x0][0x434], R9 ;  /* 0x00010d0010097a24 */ /* 0x000fc400078e0209 */
[----:B------:R-:W1:Y:S01]  /*11f20*/  SHFL.IDX PT, R13, R7, RZ, 0x1c1f ;  /* 0x001c1fff070d7589 */ /* 0x000e6200000e0000 */
[----:B------:R-:W-:Y:S01]  /*11f30*/  ISETP.GE.OR P2, PT, R10, R11, P0 ;  /* 0x0000000b0a00720c */ /* 0x000fe20000746670 */
[----:B------:R-:W-:Y:S02]  /*11f40*/  IMAD R2, R2, c[0x0][0x428], RZ ;  /* 0x00010a0002027a24 */ /* 0x000fe400078e02ff */
[----:B------:R3:W-:Y:S01]  /*11f50*/  SHFL.IDX PT, R16, R0, 0x1, 0x1c1f ;  /* 0x003c1f0000107f89 */ /* 0x0007e200000e0000 */
[----:B------:R-:W-:Y:S02]  /*11f60*/  IMAD.IADD R15, R15, 0x1, R9 ;  /* 0x000000010f0f7824 */ /* 0x000fe400078e0209 */
[C---:B------:R-:W-:Y:S01]  /*11f70*/  IMAD R2, R8.reuse, c[0x0][0x42c], R2 ;  /* 0x00010b0008027a24 */ /* 0x040fe200078e0202 */
[----:B------:R4:W5:Y:S01]  /*11f80*/  SHFL.IDX PT, R17, R7, 0x1, 0x1c1f ;  /* 0x003c1f0007117f89 */ /* 0x00096200000e0000 */
[----:B------:R-:W-:-:S05]  /*11f90*/  IMAD.WIDE.U32 R8, R8, c[0x0][0x428], R14 ;  /* 0x00010a0008087a25 */ /* 0x000fca00078e000e */
[----:B-1----:R1:W-:Y:S01]  /*11fa0*/  @!P2 ST.E [R12.64], R4 ;  /* 0x000000040c00a985 */ /* 0x0023e2000c101916 */
[----:B---3--:R-:W-:-:S04]  /*11fb0*/  IADD3 R0, R10, 0x8, RZ ;  /* 0x000000080a007810 */ /* 0x008fc80007ffe0ff */
[----:B------:R-:W-:Y:S02]  /*11fc0*/  ISETP.GE.OR P0, PT, R0, R11, P0 ;  /* 0x0000000b0000720c */ /* 0x000fe40000706670 */
[----:B----4-:R-:W-:Y:S02]  /*11fd0*/  IADD3 R7, R9, R2, RZ ;  /* 0x0000000209077210 */ /* 0x010fe40007ffe0ff */
[----:B------:R-:W-:-:S04]  /*11fe0*/  LEA R2, P1, R8, c[0x0][0x400], 0x2 ;  /* 0x0001000008027a11 */ /* 0x000fc800078210ff */
[----:B------:R-:W-:Y:S02]  /*11ff0*/  LEA.HI.X R7, R8, c[0x0][0x404], R7, 0x2, P1 ;  /* 0x0001010008077a11 */ /* 0x000fe400008f1407 */
[-C--:B------:R-:W-:Y:S01]  /*12000*/  ISETP.GE.AND P1, PT, R0, R11.reuse, PT ;  /* 0x0000000b0000720c */ /* 0x080fe20003f26270 */
[----:B------:R-:W-:Y:S01]  /*12010*/  IMAD.IADD R0, R5, 0x1, -R3 ;  /* 0x0000000105007824 */ /* 0x000fe200078e0a03 */
[----:B------:R1:W3:Y:S02]  /*12020*/  SHFL.IDX PT, R8, R2, RZ, 0x1c1f ;  /* 0x001c1fff02087589 */ /* 0x0002e400000e0000 */
[----:B------:R-:W-:Y:S02]  /*12030*/  P2R R5, PR, RZ, 0x2 ;  /* 0x00000002ff057803 */ /* 0x000fe40000000000 */
[----:B-----5:R1:W-:Y:S01]  /*12040*/  @!P0 ST.E [R16.64], R6 ;  /* 0x0000000610008985 */ /* 0x0203e2000c101916 */
[----:B------:R-:W-:Y:S02]  /*12050*/  ISETP.GE.AND P0, PT, R10, R11, PT ;  /* 0x0000000b0a00720c */ /* 0x000fe40003f06270 */
[----:B------:R-:W-:Y:S01]  /*12060*/  SHF.L.U32 R0, R0, 0x1, RZ ;  /* 0x0000000100007819 */ /* 0x000fe200000006ff */
[----:B------:R1:W4:Y:S10]  /*12070*/  SHFL.IDX PT, R9, R7, RZ, 0x1c1f ;  /* 0x001c1fff07097589 */ /* 0x00033400000e0000 */
[----:B------:R-:W-:Y:S05]  /*12080*/  @P0 BRA `(.L_x_444) ;  /* 0x00000bd000000947 */ /* 0x000fea0003800000 */
[C---:B------:R-:W-:Y:S02]  /*12090*/  ISETP.GE.AND P0, PT, R0.reuse, c[0x0][0x3c8], PT ;  /* 0x0000f20000007a0c */ /* 0x040fe40003f06270 */
[----:B------:R-:W-:-:S02]  /*120a0*/  IADD3 R3, R0, 0x10, RZ ;  /* 0x0000001000037810 */ /* 0x000fc40007ffe0ff */
[----:B-1----:R-:W-:Y:S02]  /*120b0*/  IADD3 R4, R0, 0x8, RZ ;  /* 0x0000000800047810 */ /* 0x002fe40007ffe0ff */
[----:B------:R-:W-:Y:S02]  /*120c0*/  ISETP.GE.AND P4, PT, R3, c[0x0][0x3c8], PT ;  /* 0x0000f20003007a0c */ /* 0x000fe40003f86270 */
[----:B------:R-:W-:Y:S02]  /*120d0*/  ISETP.GE.AND P5, PT, R4, c[0x0][0x3c8], PT ;  /* 0x0000f20004007a0c */ /* 0x000fe40003fa6270 */
[----:B------:R-:W-:-:S03]  /*120e0*/  IADD3 R6, R0, 0x28, RZ ;  /* 0x0000002800067810 */ /* 0x000fc60007ffe0ff */
[----:B---34-:R-:W-:Y:S01]  /*120f0*/  @!P0 IMAD.WIDE R10, R0, 0x4, R8 ;  /* 0x00000004000a8825 */ /* 0x018fe200078e0208 */
[----:B------:R-:W-:-:S04]  /*12100*/  ISETP.GE.AND P1, PT, R6, c[0x0][0x3c8], PT ;  /* 0x0000f20006007a0c */ /* 0x000fc80003f26270 */
[----:B------:R1:W-:Y:S01]  /*12110*/  @!P0 ST.E.64 [R10.64], R132 ;  /* 0x000000840a008985 */ /* 0x0003e2000c101b16 */
[----:B------:R-:W-:Y:S02]  /*12120*/  @!P4 LEA.HI R12, R3, R3, RZ, 0x1 ;  /* 0x00000003030cc211 */ /* 0x000fe400078f08ff */
[----:B------:R-:W-:Y:S02]  /*12130*/  IADD3 R3, R0, 0x30, RZ ;  /* 0x0000003000037810 */ /* 0x000fe40007ffe0ff */
[----:B------:R-:W-:Y:S02]  /*12140*/  @!P5 LEA.HI R4, R4, R4, RZ, 0x1 ;  /* 0x000000040404d211 */ /* 0x000fe400078f08ff */
[----:B------:R-:W-:Y:S02]  /*12150*/  ISETP.GE.AND P0, PT, R3, c[0x0][0x3c8], PT ;  /* 0x0000f20003007a0c */ /* 0x000fe40003f06270 */
[----:B------:R-:W-:Y:S02]  /*12160*/  @!P5 LOP3.LUT R4, R4, 0xfffffffe, RZ, 0xc0, !PT ;  /* 0xfffffffe0404d812 */ /* 0x000fe400078ec0ff */
[----:B------:R-:W-:-:S02]  /*12170*/  @!P4 LOP3.LUT R12, R12, 0xfffffffe, RZ, 0xc0, !PT ;  /* 0xfffffffe0c0cc812 */ /* 0x000fc400078ec0ff */
[----:B------:R-:W-:Y:S01]  /*12180*/  @!P1 LEA.HI R6, R6, R6, RZ, 0x1 ;  /* 0x0000000606069211 */ /* 0x000fe200078f08ff */
[--C-:B------:R-:W-:Y:S01]  /*12190*/  @!P5 IMAD.WIDE R14, R4, 0x4, R8.reuse ;  /* 0x00000004040ed825 */ /* 0x100fe200078e0208 */
[----:B------:R-:W-:Y:S02]  /*121a0*/  IADD3 R4, R0, 0x38, RZ ;  /* 0x0000003800047810 */ /* 0x000fe40007ffe0ff */
[----:B------:R-:W-:Y:S01]  /*121b0*/  @!P1 LOP3.LUT R6, R6, 0xfffffffe, RZ, 0xc0, !PT ;  /* 0xfffffffe06069812 */ /* 0x000fe200078ec0ff */
[--C-:B------:R-:W-:Y:S01]  /*121c0*/  @!P4 IMAD.WIDE R12, R12, 0x4, R8.reuse ;  /* 0x000000040c0cc825 */ /* 0x100fe200078e0208 */
[----:B------:R-:W-:Y:S01]  /*121d0*/  @!P5 ST.E.64 [R14.64], R136 ;  /* 0x000000880e00d985 */ /* 0x000fe2000c101b16 */
[----:B------:R-:W-:Y:S02]  /*121e0*/  @!P0 LEA.HI R3, R3, R3, RZ, 0x1 ;  /* 0x0000000303038211 */ /* 0x000fe400078f08ff */
[----:B------:R-:W-:Y:S01]  /*121f0*/  ISETP.GE.AND P5, PT, R4, c[0x0][0x3c8], PT ;  /* 0x0000f20004007a0c */ /* 0x000fe20003fa6270 */
[----:B------:R3:W-:Y:S01]  /*12200*/  @!P4 ST.E.64 [R12.64], R140 ;  /* 0x0000008c0c00c985 */ /* 0x0007e2000c101b16 */
[----:B------:R-:W-:Y:S01]  /*12210*/  @!P0 LOP3.LUT R3, R3, 0xfffffffe, RZ, 0xc0, !PT ;  /* 0xfffffffe03038812 */ /* 0x000fe200078ec0ff */
[----:B------:R-:W-:Y:S01]  /*12220*/  @!P1 IMAD.WIDE R16, R6, 0x4, R8 ;  /* 0x0000000406109825 */ /* 0x000fe200078e0208 */
[----:B------:R-:W-:-:S02]  /*12230*/  IADD3 R6, R0, 0x50, RZ ;  /* 0x0000005000067810 */ /* 0x000fc40007ffe0ff */
[C---:B-1----:R-:W-:Y:S01]  /*12240*/  IADD3 R11, R0.reuse, 0x18, RZ ;  /* 0x00000018000b7810 */ /* 0x042fe20007ffe0ff */
[----:B------:R-:W-:Y:S01]  /*12250*/  @!P0 IMAD.WIDE R18, R3, 0x4, R8 ;  /* 0x0000000403128825 */ /* 0x000fe200078e0208 */
[----:B------:R-:W-:Y:S02]  /*12260*/  IADD3 R10, R0, 0x20, RZ ;  /* 0x00000020000a7810 */ /* 0x000fe40007ffe0ff */
[----:B------:R-:W-:Y:S02]  /*12270*/  ISETP.GE.AND P3, PT, R11, c[0x0][0x3c8], PT ;  /* 0x0000f2000b007a0c */ /* 0x000fe40003f66270 */
[----:B------:R-:W-:Y:S02]  /*12280*/  ISETP.GE.AND P2, PT, R10, c[0x0][0x3c8], PT ;  /* 0x0000f2000a007a0c */ /* 0x000fe40003f46270 */
[----:B------:R-:W-:Y:S02]  /*12290*/  IADD3 R3, R0, 0x58, RZ ;  /* 0x0000005800037810 */ /* 0x000fe40007ffe0ff */
[----:B------:R-:W-:-:S04]  /*122a0*/  @!P5 LEA.HI R4, R4, R4, RZ, 0x1 ;  /* 0x000000040404d211 */ /* 0x000fc800078f08ff */
[----:B------:R-:W-:-:S03]  /*122b0*/  @!P5 LOP3.LUT R4, R4, 0xfffffffe, RZ, 0xc0, !PT ;  /* 0xfffffffe0404d812 */ /* 0x000fc600078ec0ff */
[----:B------:R-:W-:Y:S02]  /*122c0*/  @!P3 LEA.HI R11, R11, R11, RZ, 0x1 ;  /* 0x0000000b0b0bb211 */ /* 0x000fe400078f08ff */
[----:B------:R-:W-:Y:S02]  /*122d0*/  @!P2 LEA.HI R10, R10, R10, RZ, 0x1 ;  /* 0x0000000a0a0aa211 */ /* 0x000fe400078f08ff */
[----:B------:R-:W-:Y:S02]  /*122e0*/  @!P3 LOP3.LUT R11, R11, 0xfffffffe, RZ, 0xc0, !PT ;  /* 0xfffffffe0b0bb812 */ /* 0x000fe400078ec0ff */
[----:B------:R-:W-:Y:S02]  /*122f0*/  @!P2 LOP3.LUT R10, R10, 0xfffffffe, RZ, 0xc0, !PT ;  /* 0xfffffffe0a0aa812 */ /* 0x000fe400078ec0ff */
[----:B---3--:R-:W-:Y:S01]  /*12300*/  IADD3 R12, R0, 0x40, RZ ;  /* 0x00000040000c7810 */ /* 0x008fe20007ffe0ff */
[----:B------:R-:W-:-:S03]  /*12310*/  @!P3 IMAD.WIDE R14, R11, 0x4, R8 ;  /* 0x000000040b0eb825 */ /* 0x000fc600078e0208 */
[----:B------:R-:W-:Y:S01]  /*12320*/  ISETP.GE.AND P4, PT, R12, c[0x0][0x3c8], PT ;  /* 0x0000f2000c007a0c */ /* 0x000fe20003f86270 */
[----:B------:R-:W-:Y:S01]  /*12330*/  @!P2 IMAD.WIDE R10, R10, 0x4, R8 ;  /* 0x000000040a0aa825 */ /* 0x000fe200078e0208 */
[----:B------:R1:W-:Y:S04]  /*12340*/  @!P3 ST.E.64 [R14.64], R144 ;  /* 0x000000900e00b985 */ /* 0x0003e8000c101b16 */
[----:B------:R3:W-:Y:S01]  /*12350*/  @!P2 ST.E.64 [R10.64], R148 ;  /* 0x000000940a00a985 */ /* 0x0007e2000c101b16 */
[----:B------:R-:W-:-:S03]  /*12360*/  ISETP.GE.AND P2, PT, R6, c[0x0][0x3c8], PT ;  /* 0x0000f20006007a0c */ /* 0x000fc60003f46270 */
[----:B------:R4:W-:Y:S01]  /*12370*/  @!P1 ST.E.64 [R16.64], R152 ;  /* 0x0000009810009985 */ /* 0x0009e2000c101b16 */
[----:B------:R-:W-:Y:S02]  /*12380*/  ISETP.GE.AND P1, PT, R3, c[0x0][0x3c8], PT ;  /* 0x0000f20003007a0c */ /* 0x000fe40003f26270 */
[----:B------:R-:W-:Y:S01]  /*12390*/  @!P4 LEA.HI R12, R12, R12, RZ, 0x1 ;  /* 0x0000000c0c0cc211 */ /* 0x000fe200078f08ff */
[----:B------:R5:W-:Y:S03]  /*123a0*/  @!P0 ST.E.64 [R18.64], R28 ;  /* 0x0000001c12008985 */ /* 0x000be6000c101b16 */
[----:B------:R-:W-:-:S03]  /*123b0*/  @!P4 LOP3.LUT R12, R12, 0xfffffffe, RZ, 0xc0, !PT ;  /* 0xfffffffe0c0cc812 */ /* 0x000fc600078ec0ff */
[----:B------:R-:W-:Y:S02]  /*123c0*/  @!P2 LEA.HI R6, R6, R6, RZ, 0x1 ;  /* 0x000000060606a211 */ /* 0x000fe400078f08ff */
[--C-:B------:R-:W-:Y:S02]  /*123d0*/  @!P4 IMAD.WIDE R12, R12, 0x4, R8.reuse ;  /* 0x000000040c0cc825 */ /* 0x100fe400078e0208 */
[----:B------:R-:W-:Y:S02]  /*123e0*/  @!P1 LEA.HI R3, R3, R3, RZ, 0x1 ;  /* 0x0000000303039211 */ /* 0x000fe400078f08ff */
[----:B------:R-:W-:Y:S02]  /*123f0*/  @!P2 LOP3.LUT R6, R6, 0xfffffffe, RZ, 0xc0, !PT ;  /* 0xfffffffe0606a812 */ /* 0x000fe400078ec0ff */
[----:B------:R-:W-:Y:S01]  /*12400*/  @!P1 LOP3.LUT R3, R3, 0xfffffffe, RZ, 0xc0, !PT ;  /* 0xfffffffe03039812 */ /* 0x000fe200078ec0ff */
[----:B-1----:R-:W-:Y:S01]  /*12410*/  @!P5 IMAD.WIDE R14, R4, 0x4, R8 ;  /* 0x00000004040ed825 */ /* 0x002fe200078e0208 */
[----:B------:R-:W-:-:S02]  /*12420*/  IADD3 R4, R0, 0x68, RZ ;  /* 0x0000006800047810 */ /* 0x000fc40007ffe0ff */
[C---:B---3--:R-:W-:Y:S02]  /*12430*/  IADD3 R10, R0.reuse, 0x48, RZ ;  /* 0x00000048000a7810 */ /* 0x048fe40007ffe0ff */
[----:B------:R1:W-:Y:S01]  /*12440*/  @!P5 ST.E.64 [R14.64], R32 ;  /* 0x000000200e00d985 */ /* 0x0003e2000c101b16 */
[----:B------:R-:W-:Y:S02]  /*12450*/  IADD3 R11, R0, 0x60, RZ ;  /* 0x00000060000b7810 */ /* 0x000fe40007ffe0ff */
[----:B------:R-:W-:Y:S01]  /*12460*/  ISETP.GE.AND P3, PT, R10, c[0x0][0x3c8], PT ;  /* 0x0000f2000a007a0c */ /* 0x000fe20003f66270 */
[--C-:B----4-:R-:W-:Y:S01]  /*12470*/  @!P2 IMAD.WIDE R16, R6, 0x4, R8.reuse ;  /* 0x000000040610a825 */ /* 0x110fe200078e0208 */
[----:B------:R-:W-:Y:S01]  /*12480*/  ISETP.GE.AND P0, PT, R11, c[0x0][0x3c8], PT ;  /* 0x0000f2000b007a0c */ /* 0x000fe20003f06270 */
[----:B------:R3:W-:Y:S01]  /*12490*/  @!P4 ST.E.64 [R12.64], R36 ;  /* 0x000000240c00c985 */ /* 0x0007e2000c101b16 */
[----:B------:R-:W-:Y:S01]  /*124a0*/  ISETP.GE.AND P5, PT, R4, c[0x0][0x3c8], PT ;  /* 0x0000f20004007a0c */ /* 0x000fe20003fa6270 */
[----:B-----5:R-:W-:Y:S01]  /*124b0*/  @!P1 IMAD.WIDE R18, R3, 0x4, R8 ;  /* 0x0000000403129825 */ /* 0x020fe200078e0208 */
[----:B------:R-:W-:-:S02]  /*124c0*/  IADD3 R6, R0, 0x88, RZ ;  /* 0x0000008800067810 */ /* 0x000fc40007ffe0ff */
[----:B------:R-:W-:-:S05]  /*124d0*/  IADD3 R3, R0, 0x90, RZ ;  /* 0x0000009000037810 */ /* 0x000fca0007ffe0ff */
[----:B------:R-:W-:Y:S02]  /*124e0*/  @!P3 LEA.HI R10, R10, R10, RZ, 0x1 ;  /* 0x0000000a0a0ab211 */ /* 0x000fe400078f08ff */
[----:B------:R-:W-:Y:S02]  /*124f0*/  @!P0 LEA.HI R11, R11, R11, RZ, 0x1 ;  /* 0x0000000b0b0b8211 */ /* 0x000fe400078f08ff */
[----:B------:R-:W-:Y:S02]  /*12500*/  @!P3 LOP3.LUT R10, R10, 0xfffffffe, RZ, 0xc0, !PT ;  /* 0xfffffffe0a0ab812 */ /* 0x000fe400078ec0ff */
[----:B------:R-:W-:Y:S02]  /*12510*/  @!P0 LOP3.LUT R11, R11, 0xfffffffe, RZ, 0xc0, !PT ;  /* 0xfffffffe0b0b8812 */ /* 0x000fe400078ec0ff */
[----:B------:R-:W-:-:S04]  /*12520*/  @!P5 LEA.HI R4, R4, R4, RZ, 0x1 ;  /* 0x000000040404d211 */ /* 0x000fc800078f08ff */
[----:B------:R-:W-:Y:S01]  /*12530*/  @!P5 LOP3.LUT R4, R4, 0xfffffffe, RZ, 0xc0, !PT ;  /* 0xfffffffe0404d812 */ /* 0x000fe200078ec0ff */
[----:B-1----:R-:W-:-:S04]  /*12540*/  @!P3 IMAD.WIDE R14, R10, 0x4, R8 ;  /* 0x000000040a0eb825 */ /* 0x002fc800078e0208 */
[----:B------:R-:W-:Y:S01]  /*12550*/  @!P0 IMAD.WIDE R10, R11, 0x4, R8 ;  /* 0x000000040b0a8825 */ /* 0x000fe200078e0208 */
[----:B------:R1:W-:Y:S01]  /*12560*/  @!P3 ST.E.64 [R14.64], R40 ;  /* 0x000000280e00b985 */ /* 0x0003e2000c101b16 */
[----:B---3--:R-:W-:-:S03]  /*12570*/  IADD3 R12, R0, 0x70, RZ ;  /* 0x00000070000c7810 */ /* 0x008fc60007ffe0ff */
[----:B------:R3:W-:Y:S01]  /*12580*/  @!P2 ST.E.64 [R16.64], R44 ;  /* 0x0000002c1000a985 */ /* 0x0007e2000c101b16 */
[----:B------:R-:W-:-:S03]  /*12590*/  ISETP.GE.AND P4, PT, R12, c[0x0][0x3c8], PT ;  /* 0x0000f2000c007a0c */ /* 0x000fc60003f86270 */
[----:B------:R-:W-:Y:S01]  /*125a0*/  @!P1 ST.E.64 [R18.64], R48 ;  /* 0x0000003012009985 */ /* 0x000fe2000c101b16 */
[----:B------:R-:W-:-:S03]  /*125b0*/  ISETP.GE.AND P1, PT, R6, c[0x0][0x3c8], PT ;  /* 0x0000f20006007a0c */ /* 0x000fc60003f26270 */
[----:B------:R4:W-:Y:S01]  /*125c0*/  @!P0 ST.E.64 [R10.64], R52 ;  /* 0x000000340a008985 */ /* 0x0009e2000c101b16 */
[----:B------:R-:W-:-:S05]  /*125d0*/  ISETP.GE.AND P0, PT, R3, c[0x0][0x3c8], PT ;  /* 0x0000f20003007a0c */ /* 0x000fca0003f06270 */
[----:B------:R-:W-:-:S04]  /*125e0*/  @!P4 LEA.HI R12, R12, R12, RZ, 0x1 ;  /* 0x0000000c0c0cc211 */ /* 0x000fc800078f08ff */
[----:B------:R-:W-:Y:S02]  /*125f0*/  @!P4 LOP3.LUT R12, R12, 0xfffffffe, RZ, 0xc0, !PT ;  /* 0xfffffffe0c0cc812 */ /* 0x000fe400078ec0ff */
[----:B------:R-:W-:Y:S02]  /*12600*/  @!P1 LEA.HI R6, R6, R6, RZ, 0x1 ;  /* 0x0000000606069211 */ /* 0x000fe400078f08ff */
[----:B------:R-:W-:Y:S01]  /*12610*/  @!P0 LEA.HI R3, R3, R3, RZ, 0x1 ;  /* 0x0000000303038211 */ /* 0x000fe200078f08ff */
[----:B------:R-:W-:-:S03]  /*12620*/  @!P4 IMAD.WIDE R12, R12, 0x4, R8 ;  /* 0x000000040c0cc825 */ /* 0x000fc600078e0208 */
[----:B------:R-:W-:Y:S01]  /*12630*/  @!P0 LOP3.LUT R3, R3, 0xfffffffe, RZ, 0xc0, !PT ;  /* 0xfffffffe03038812 */ /* 0x000fe200078ec0ff */
[----:B-1----:R-:W-:Y:S01]  /*12640*/  @!P5 IMAD.WIDE R14, R4, 0x4, R8 ;  /* 0x00000004040ed825 */ /* 0x002fe200078e0208 */
[----:B------:R-:W-:-:S03]  /*12650*/  IADD3 R4, R0, 0x98, RZ ;  /* 0x0000009800047810 */ /* 0x000fc60007ffe0ff */
[----:B---3--:R-:W-:Y:S01]  /*12660*/  @!P0 IMAD.WIDE R16, R3, 0x4, R8 ;  /* 0x0000000403108825 */ /* 0x008fe200078e0208 */
[----:B------:R1:W-:Y:S01]  /*12670*/  @!P5 ST.E.64 [R14.64], R56 ;  /* 0x000000380e00d985 */ /* 0x0003e2000c101b16 */
[----:B------:R-:W-:Y:S02]  /*12680*/  ISETP.GE.AND P5, PT, R4, c[0x0][0x3c8], PT ;  /* 0x0000f20004007a0c */ /* 0x000fe40003fa6270 */
[C---:B------:R-:W-:Y:S01]  /*12690*/  IADD3 R3, R0.reuse, 0xb8, RZ ;  /* 0x000000b800037810 */ /* 0x040fe20007ffe0ff */
[----:B------:R3:W-:Y:S01]  /*126a0*/  @!P4 ST.E.64 [R12.64], R60 ;  /* 0x0000003c0c00c985 */ /* 0x0007e2000c101b16 */
[C---:B----4-:R-:W-:Y:S02]  /*126b0*/  IADD3 R11, R0.reuse, 0x78, RZ ;  /* 0x00000078000b7810 */ /* 0x050fe40007ffe0ff */
[----:B------:R-:W-:Y:S02]  /*126c0*/  IADD3 R10, R0, 0x80, RZ ;  /* 0x00000080000a7810 */ /* 0x000fe40007ffe0ff */
[----:B------:R-:W-:-:S02]  /*126d0*/  ISETP.GE.AND P3, PT, R11, c[0x0][0x3c8], PT ;  /* 0x0000f2000b007a0c */ /* 0x000fc40003f66270 */
[----:B------:R-:W-:-:S03]  /*126e0*/  ISETP.GE.AND P2, PT, R10, c[0x0][0x3c8], PT ;  /* 0x0000f2000a007a0c */ /* 0x000fc60003f46270 */
[----:B------:R-:W-:-:S08]  /*126f0*/  @!P5 LEA.HI R4, R4, R4, RZ, 0x1 ;  /* 0x000000040404d211 */ /* 0x000fd000078f08ff */
[----:B------:R-:W-:Y:S02]  /*12700*/  @!P3 LEA.HI R11, R11, R11, RZ, 0x1 ;  /* 0x0000000b0b0bb211 */ /* 0x000fe400078f08ff */
[----:B------:R-:W-:Y:S02]  /*12710*/  @!P2 LEA.HI R10, R10, R10, RZ, 0x1 ;  /* 0x0000000a0a0aa211 */ /* 0x000fe400078f08ff */
[----:B------:R-:W-:Y:S02]  /*12720*/  @!P3 LOP3.LUT R11, R11, 0xfffffffe, RZ, 0xc0, !PT ;  /* 0xfffffffe0b0bb812 */ /* 0x000fe400078ec0ff */
[----:B------:R-:W-:-:S03]  /*12730*/  @!P2 LOP3.LUT R10, R10, 0xfffffffe, RZ, 0xc0, !PT ;  /* 0xfffffffe0a0aa812 */ /* 0x000fc600078ec0ff */
[--C-:B-1----:R-:W-:Y:S01]  /*12740*/  @!P3 IMAD.WIDE R14, R11, 0x4, R8.reuse ;  /* 0x000000040b0eb825 */ /* 0x102fe200078e0208 */
[----:B---3--:R-:W-:Y:S02]  /*12750*/  @!P1 LOP3.LUT R12, R6, 0xfffffffe, RZ, 0xc0, !PT ;  /* 0xfffffffe060c9812 */ /* 0x008fe400078ec0ff */
[----:B------:R-:W-:Y:S01]  /*12760*/  IADD3 R6, R0, 0xa0, RZ ;  /* 0x000000a000067810 */ /* 0x000fe20007ffe0ff */
[--C-:B------:R-:W-:Y:S01]  /*12770*/  @!P2 IMAD.WIDE R10, R10, 0x4, R8.reuse ;  /* 0x000000040a0aa825 */ /* 0x100fe200078e0208 */
[----:B------:R-:W-:Y:S02]  /*12780*/  @!P3 ST.E.64 [R14.64], R64 ;  /* 0x000000400e00b985 */ /* 0x000fe4000c101b16 */
[----:B------:R-:W-:Y:S01]  /*12790*/  ISETP.GE.AND P6, PT, R6, c[0x0][0x3c8], PT ;  /* 0x0000f20006007a0c */ /* 0x000fe20003fc6270 */
[----:B------:R-:W-:Y:S01]  /*127a0*/  @!P1 IMAD.WIDE R12, R12, 0x4, R8 ;  /* 0x000000040c0c9825 */ /* 0x000fe200078e0208 */
[----:B------:R1:W-:Y:S01]  /*127b0*/  @!P2 ST.E.64 [R10.64], R68 ;  /* 0x000000440a00a985 */ /* 0x0003e2000c101b16 */
[----:B------:R-:W-:-:S03]  /*127c0*/  ISETP.GE.AND P2, PT, R3, c[0x0][0x3c8], PT ;  /* 0x0000f20003007a0c */ /* 0x000fc60003f46270 */
[----:B------:R3:W-:Y:S04]  /*127d0*/  @!P1 ST.E.64 [R12.64], R72 ;  /* 0x000000480c009985 */ /* 0x0007e8000c101b16 */
[----:B------:R4:W-:Y:S03]  /*127e0*/  @!P0 ST.E.64 [R16.64], R76 ;  /* 0x0000004c10008985 */ /* 0x0009e6000c101b16 */
[----:B------:R-:W-:-:S03]  /*127f0*/  @!P6 LEA.HI R6, R6, R6, RZ, 0x1 ;  /* 0x000000060606e211 */ /* 0x000fc600078f08ff */
[----:B------:R-:W-:Y:S02]  /*12800*/  @!P2 LEA.HI R3, R3, R3, RZ, 0x1 ;  /* 0x000000030303a211 */ /* 0x000fe400078f08ff */
[----:B------:R-:W-:Y:S02]  /*12810*/  @!P6 LOP3.LUT R6, R6, 0xfffffffe, RZ, 0xc0, !PT ;  /* 0xfffffffe0606e812 */ /* 0x000fe400078ec0ff */
[----:B------:R-:W-:Y:S02]  /*12820*/  @!P2 LOP3.LUT R3, R3, 0xfffffffe, RZ, 0xc0, !PT ;  /* 0xfffffffe0303a812 */ /* 0x000fe400078ec0ff */
[C---:B-1----:R-:W-:Y:S02]  /*12830*/  IADD3 R11, R0.reuse, 0xa8, RZ ;  /* 0x000000a8000b7810 */ /* 0x042fe40007ffe0ff */
[----:B------:R-:W-:Y:S02]  /*12840*/  IADD3 R10, R0, 0xb0, RZ ;  /* 0x000000b0000a7810 */ /* 0x000fe40007ffe0ff */
[----:B------:R-:W-:-:S02]  /*12850*/  ISETP.GE.AND P4, PT, R11, c[0x0][0x3c8], PT ;  /* 0x0000f2000b007a0c */ /* 0x000fc40003f86270 */
[----:B------:R-:W-:Y:S02]  /*12860*/  ISETP.GE.AND P3, PT, R10, c[0x0][0x3c8], PT ;  /* 0x0000f2000a007a0c */ /* 0x000fe40003f66270 */
[----:B---3--:R-:W-:Y:S01]  /*12870*/  @!P5 LOP3.LUT R13, R4, 0xfffffffe, RZ, 0xc0, !PT ;  /* 0xfffffffe040dd812 */ /* 0x008fe200078ec0ff */
[--C-:B----4-:R-:W-:Y:S01]  /*12880*/  @!P2 IMAD.WIDE R16, R3, 0x4, R8.reuse ;  /* 0x000000040310a825 */ /* 0x110fe200078e0208 */
[C---:B------:R-:W-:Y:S02]  /*12890*/  IADD3 R12, R0.reuse, 0xc0, RZ ;  /* 0x000000c0000c7810 */ /* 0x040fe40007ffe0ff */
[----:B------:R-:W-:Y:S01]  /*128a0*/  IADD3 R4, R0, 0xc8, RZ ;  /* 0x000000c800047810 */ /* 0x000fe20007ffe0ff */
[----:B------:R-:W-:Y:S01]  /*128b0*/  @!P5 IMAD.WIDE R14, R13, 0x4, R8 ;  /* 0x000000040d0ed825 */ /* 0x000fe200078e0208 */
[----:B------:R-:W-:Y:S02]  /*128c0*/  ISETP.GE.AND P1, PT, R12, c[0x0][0x3c8], PT ;  /* 0x0000f2000c007a0c */ /* 0x000fe40003f26270 */
[----:B------:R-:W-:-:S02]  /*128d0*/  ISETP.GE.AND P0, PT, R4, c[0x0][0x3c8], PT ;  /* 0x0000f20004007a0c */ /* 0x000fc40003f06270 */
[----:B------:R-:W-:Y:S01]  /*128e0*/  @!P4 LEA.HI R11, R11, R11, RZ, 0x1 ;  /* 0x0000000b0b0bc211 */ /* 0x000fe200078f08ff */
[----:B------:R1:W-:Y:S01]  /*128f0*/  @!P5 ST.E.64 [R14.64], R80 ;  /* 0x000000500e00d985 */ /* 0x0003e2000c101b16 */
[----:B------:R-:W-:Y:S02]  /*12900*/  @!P3 LEA.HI R10, R10, R10, RZ, 0x1 ;  /* 0x0000000a0a0ab211 */ /* 0x000fe400078f08ff */
[----:B------:R-:W-:Y:S02]  /*12910*/  @!P4 LOP3.LUT R11, R11, 0xfffffffe, RZ, 0xc0, !PT ;  /* 0xfffffffe0b0bc812 */ /* 0x000fe400078ec0ff */
[----:B------:R-:W-:Y:S02]  /*12920*/  @!P3 LOP3.LUT R10, R10, 0xfffffffe, RZ, 0xc0, !PT ;  /* 0xfffffffe0a0ab812 */ /* 0x000fe400078ec0ff */
[----:B------:R-:W-:Y:S02]  /*12930*/  IADD3 R3, R0, 0xd0, RZ ;  /* 0x000000d000037810 */ /* 0x000fe40007ffe0ff */
[----:B------:R-:W-:-:S02]  /*12940*/  @!P1 LEA.HI R12, R12, R12, RZ, 0x1 ;  /* 0x0000000c0c0c9211 */ /* 0x000fc400078f08ff */
[----:B------:R-:W-:Y:S02]  /*12950*/  @!P0 LEA.HI R4, R4, R4, RZ, 0x1 ;  /* 0x0000000404048211 */ /* 0x000fe400078f08ff */
[----:B------:R-:W-:Y:S02]  /*12960*/  @!P1 LOP3.LUT R12, R12, 0xfffffffe, RZ, 0xc0, !PT ;  /* 0xfffffffe0c0c9812 */ /* 0x000fe400078ec0ff */
[----:B------:R-:W-:Y:S02]  /*12970*/  @!P0 LOP3.LUT R4, R4, 0xfffffffe, RZ, 0xc0, !PT ;  /* 0xfffffffe04048812 */ /* 0x000fe400078ec0ff */
[----:B------:R-:W-:Y:S01]  /*12980*/  ISETP.GE.AND P5, PT, R3, c[0x0][0x3c8], PT ;  /* 0x0000f20003007a0c */ /* 0x000fe20003fa6270 */
[----:B------:R-:W-:-:S04]  /*12990*/  @!P1 IMAD.WIDE R12, R12, 0x4, R8 ;  /* 0x000000040c0c9825 */ /* 0x000fc800078e0208 */
[----:B-1----:R-:W-:Y:S01]  /*129a0*/  @!P6 IMAD.WIDE R14, R6, 0x4, R8 ;  /* 0x00000004060ee825 */ /* 0x002fe200078e0208 */
[----:B------:R-:W-:-:S07]  /*129b0*/  IADD3 R6, R0, 0xf8, RZ ;  /* 0x000000f800067810 */ /* 0x000fce0007ffe0ff */
[----:B------:R-:W-:Y:S01]  /*129c0*/  @!P5 LEA.HI R3, R3, R3, RZ, 0x1 ;  /* 0x000000030303d211 */ /* 0x000fe200078f08ff */
[----:B------:R1:W-:Y:S03]  /*129d0*/  @!P6 ST.E.64 [R14.64], R84 ;  /* 0x000000540e00e985 */ /* 0x0003e6000c101b16 */
[----:B------:R-:W-:Y:S01]  /*129e0*/  @!P5 LOP3.LUT R3, R3, 0xfffffffe, RZ, 0xc0, !PT ;  /* 0xfffffffe0303d812 */ /* 0x000fe200078ec0ff */
[----:B-1----:R-:W-:-:S04]  /*129f0*/  @!P4 IMAD.WIDE R14, R11, 0x4, R8 ;  /* 0x000000040b0ec825 */ /* 0x002fc800078e0208 */
[--C-:B------:R-:W-:Y:S01]  /*12a00*/  @!P3 IMAD.WIDE R10, R10, 0x4, R8.reuse ;  /* 0x000000040a0ab825 */ /* 0x100fe200078e0208 */
[----:B------:R1:W-:Y:S04]  /*12a10*/  @!P4 ST.E.64 [R14.64], R88 ;  /* 0x000000580e00c985 */ /* 0x0003e8000c101b16 */
[----:B------:R3:W-:Y:S04]  /*12a20*/  @!P3 ST.E.64 [R10.64], R92 ;  /* 0x0000005c0a00b985 */ /* 0x0007e8000c101b16 */
[----:B------:R-:W-:Y:S04]  /*12a30*/  @!P2 ST.E.64 [R16.64], R96 ;  /* 0x000000601000a985 */ /* 0x000fe8000c101b16 */
[----:B------:R4:W-:Y:S01]  /*12a40*/  @!P1 ST.E.64 [R12.64], R100 ;  /* 0x000000640c009985 */ /* 0x0009e2000c101b16 */
[----:B-1----:R-:W-:-:S04]  /*12a50*/  @!P5 IMAD.WIDE R14, R3, 0x4, R8 ;  /* 0x00000004030ed825 */ /* 0x002fc800078e0208 */
[----:B---3--:R-:W-:Y:S01]  /*12a60*/  @!P0 IMAD.WIDE R10, R4, 0x4, R8 ;  /* 0x00000004040a8825 */ /* 0x008fe200078e0208 */
[----:B------:R-:W-:-:S04]  /*12a70*/  IADD3 R4, R0, 0xd8, RZ ;  /* 0x000000d800047810 */ /* 0x000fc80007ffe0ff */
[----:B------:R1:W-:Y:S01]  /*12a80*/  @!P0 ST.E.64 [R10.64], R104 ;  /* 0x000000680a008985 */ /* 0x0003e2000c101b16 */
[----:B------:R-:W-:Y:S02]  /*12a90*/  ISETP.GE.AND P4, PT, R4, c[0x0][0x3c8], PT ;  /* 0x0000f20004007a0c */ /* 0x000fe40003f86270 */
[----:B----4-:R-:W-:Y:S01]  /*12aa0*/  IADD3 R12, R0, 0xe0, RZ ;  /* 0x000000e0000c7810 */ /* 0x010fe20007ffe0ff */
[----:B------:R3:W-:Y:S01]  /*12ab0*/  @!P5 ST.E.64 [R14.64], R108 ;  /* 0x0000006c0e00d985 */ /* 0x0007e2000c101b16 */
[----:B------:R-:W-:Y:S02]  /*12ac0*/  ISETP.GE.AND P0, PT, R6, c[0x0][0x3c8], PT ;  /* 0x0000f20006007a0c */ /* 0x000fe40003f06270 */
[----:B------:R-:W-:-:S07]  /*12ad0*/  ISETP.GE.AND P3, PT, R12, c[0x0][0x3c8], PT ;  /* 0x0000f2000c007a0c */ /* 0x000fce0003f66270 */
[----:B------:R-:W-:-:S04]  /*12ae0*/  @!P4 LEA.HI R4, R4, R4, RZ, 0x1 ;  /* 0x000000040404c211 */ /* 0x000fc800078f08ff */
[----:B------:R-:W-:Y:S02]  /*12af0*/  @!P0 LEA.HI R6, R6, R6, RZ, 0x1 ;  /* 0x0000000606068211 */ /* 0x000fe400078f08ff */
[----:B------:R-:W-:Y:S02]  /*12b00*/  @!P3 LEA.HI R12, R12, R12, RZ, 0x1 ;  /* 0x0000000c0c0cb211 */ /* 0x000fe400078f08ff */
[----:B------:R-:W-:Y:S02]  /*12b10*/  @!P4 LOP3.LUT R4, R4, 0xfffffffe, RZ, 0xc0, !PT ;  /* 0xfffffffe0404c812 */ /* 0x000fe400078ec0ff */
[----:B------:R-:W-:Y:S02]  /*12b20*/  @!P3 LOP3.LUT R12, R12, 0xfffffffe, RZ, 0xc0, !PT ;  /* 0xfffffffe0c0cb812 */ /* 0x000fe400078ec0ff */
[----:B------:R-:W-:Y:S01]  /*12b30*/  @!P0 LOP3.LUT R6, R6, 0xfffffffe, RZ, 0xc0, !PT ;  /* 0xfffffffe06068812 */ /* 0x000fe200078ec0ff */
[----:B------:R-:W-:Y:S01]  /*12b40*/  @!P4 IMAD.WIDE R16, R4, 0x4, R8 ;  /* 0x000000040410c825 */ /* 0x000fe200078e0208 */
[----:B-1----:R-:W-:-:S02]  /*12b50*/  IADD3 R11, R0, 0xe8, RZ ;  /* 0x000000e8000b7810 */ /* 0x002fc40007ffe0ff */
[----:B------:R-:W-:Y:S01]  /*12b60*/  IADD3 R10, R0, 0xf0, RZ ;  /* 0x000000f0000a7810 */ /* 0x000fe20007ffe0ff */
[----:B------:R-:W-:Y:S01]  /*12b70*/  @!P3 IMAD.WIDE R12, R12, 0x4, R8 ;  /* 0x000000040c0cb825 */ /* 0x000fe200078e0208 */
[----:B------:R-:W-:Y:S01]  /*12b80*/  ISETP.GE.AND P2, PT, R11, c[0x0][0x3c8], PT ;  /* 0x0000f2000b007a0c */ /* 0x000fe20003f46270 */
[----:B------:R3:W-:Y:S01]  /*12b90*/  @!P4 ST.E.64 [R16.64], R112 ;  /* 0x000000701000c985 */ /* 0x0007e2000c101b16 */
[----:B------:R-:W-:-:S03]  /*12ba0*/  ISETP.GE.AND P1, PT, R10, c[0x0][0x3c8], PT ;  /* 0x0000f2000a007a0c */ /* 0x000fc60003f26270 */
[----:B------:R3:W-:Y:S08]  /*12bb0*/  @!P3 ST.E.64 [R12.64], R116 ;  /* 0x000000740c00b985 */ /* 0x0007f0000c101b16 */
[----:B------:R-:W-:Y:S02]  /*12bc0*/  @!P2 LEA.HI R11, R11, R11, RZ, 0x1 ;  /* 0x0000000b0b0ba211 */ /* 0x000fe400078f08ff */
[----:B------:R-:W-:-:S02]  /*12bd0*/  @!P1 LEA.HI R10, R10, R10, RZ, 0x1 ;  /* 0x0000000a0a0a9211 */ /* 0x000fc400078f08ff */
[----:B------:R-:W-:Y:S02]  /*12be0*/  @!P2 LOP3.LUT R11, R11, 0xfffffffe, RZ, 0xc0, !PT ;  /* 0xfffffffe0b0ba812 */ /* 0x000fe400078ec0ff */
[----:B------:R-:W-:-:S03]  /*12bf0*/  @!P1 LOP3.LUT R10, R10, 0xfffffffe, RZ, 0xc0, !PT ;  /* 0xfffffffe0a0a9812 */ /* 0x000fc600078ec0ff */
[----:B------:R-:W-:-:S04]  /*12c00*/  @!P2 IMAD.WIDE R18, R11, 0x4, R8 ;  /* 0x000000040b12a825 */ /* 0x000fc800078e0208 */
[--C-:B------:R-:W-:Y:S01]  /*12c10*/  @!P1 IMAD.WIDE R10, R10, 0x4, R8.reuse ;  /* 0x000000040a0a9825 */ /* 0x100fe200078e0208 */
[----:B------:R3:W-:Y:S03]  /*12c20*/  @!P2 ST.E.64 [R18.64], R120 ;  /* 0x000000781200a985 */ /* 0x0007e6000c101b16 */
[----:B------:R-:W-:Y:S01]  /*12c30*/  @!P0 IMAD.WIDE R8, R6, 0x4, R8 ;  /* 0x0000000406088825 */ /* 0x000fe200078e0208 */
[----:B------:R3:W-:Y:S04]  /*12c40*/  @!P1 ST.E.64 [R10.64], R124 ;  /* 0x0000007c0a009985 */ /* 0x0007e8000c101b16 */
[----:B------:R3:W-:Y:S02]  /*12c50*/  @!P0 ST.E.64 [R8.64], R128 ;  /* 0x0000008008008985 */ /* 0x0007e4000c101b16 */
.L_x_444:
[----:B------:R-:W-:Y:S05]  /*12c60*/  BSYNC B0 ;  /* 0x0000000000007941 */ /* 0x000fea0003800000 */
.L_x_443:
[----:B------:R-:W-:Y:S01]  /*12c70*/  ISETP.NE.AND P0, PT, R5, RZ, PT ;  /* 0x000000ff0500720c */ /* 0x000fe20003f05270 */
[----:B-1----:R-:W1:Y:S04]  /*12c80*/  SHFL.IDX PT, R7, R7, 0x1, 0x1c1f ;  /* 0x003c1f0007077f89 */ /* 0x002e6800000e0000 */
[----:B------:R4:W3:Y:S08]  /*12c90*/  SHFL.IDX PT, R6, R2, 0x1, 0x1c1f ;  /* 0x003c1f0002067f89 */ /* 0x0008f000000e0000 */
[----:B------:R-:W-:Y:S05]  /*12ca0*/  @P0 EXIT ;  /* 0x000000000000094d */ /* 0x000fea0003800000 */
[C---:B------:R-:W-:Y:S02]  /*12cb0*/  IADD3 R5, R0.reuse, 0x8, RZ ;  /* 0x0000000800057810 */ /* 0x040fe40007ffe0ff */
[----:B------:R-:W-:-:S02]  /*12cc0*/  IADD3 R4, R0, 0x10, RZ ;  /* 0x0000001000047810 */ /* 0x000fc40007ffe0ff */
[----:B------:R-:W-:Y:S02]  /*12cd0*/  ISETP.GE.AND P1, PT, R5, c[0x0][0x3c8], PT ;  /* 0x0000f20005007a0c */ /* 0x000fe40003f26270 */
[----:B------:R-:W-:Y:S02]  /*12ce0*/  ISETP.GE.AND P0, PT, R4, c[0x0][0x3c8], PT ;  /* 0x0000f20004007a0c */ /* 0x000fe40003f06270 */
[C---:B------:R-:W-:Y:S02]  /*12cf0*/  ISETP.GE.AND P2, PT, R0.reuse, c[0x0][0x3c8], PT ;  /* 0x0000f20000007a0c */ /* 0x040fe40003f46270 */
[C---:B------:R-:W-:Y:S02]  /*12d00*/  IADD3 R3, R0.reuse, 0x18, RZ ;  /* 0x0000001800037810 */ /* 0x040fe40007ffe0ff */
[----:B----4-:R-:W-:Y:S02]  /*12d10*/  IADD3 R2, R0, 0x20, RZ ;  /* 0x0000002000027810 */ /* 0x010fe40007ffe0ff */
[----:B------:R-:W-:-:S02]  /*12d20*/  ISETP.GE.AND P6, PT, R3, c[0x0][0x3c8], PT ;  /* 0x0000f20003007a0c */ /* 0x000fc40003fc6270 */
[----:B------:R-:W-:Y:S02]  /*12d30*/  ISETP.GE.AND P5, PT, R2, c[0x0][0x3c8], PT ;  /* 0x0000f20002007a0c */ /* 0x000fe40003fa6270 */
[----:B------:R-:W-:Y:S02]  /*12d40*/  @!P1 LEA.HI R5, R5, R5, RZ, 0x1 ;  /* 0x0000000505059211 */ /* 0x000fe400078f08ff */
[----:B------:R-:W-:Y:S01]  /*12d50*/  @!P0 LEA.HI R4, R4, R4, RZ, 0x1 ;  /* 0x0000000404048211 */ /* 0x000fe200078f08ff */
[--C-:B-1-3--:R-:W-:Y:S01]  /*12d60*/  @!P2 IMAD.WIDE R8, R0, 0x4, R6.reuse ;  /* 0x000000040008a825 */ /* 0x10afe200078e0206 */
[----:B------:R-:W-:Y:S02]  /*12d70*/  @!P1 LOP3.LUT R5, R5, 0xfffffffe, RZ, 0xc0, !PT ;  /* 0xfffffffe05059812 */ /* 0x000fe400078ec0ff */
[----:B------:R-:W-:Y:S02]  /*12d80*/  @!P0 LOP3.LUT R4, R4, 0xfffffffe, RZ, 0xc0, !PT ;  /* 0xfffffffe04048812 */ /* 0x000fe400078ec0ff */
[----:B------:R1:W-:Y:S01]  /*12d90*/  @!P2 ST.E.64 [R8.64], R134 ;  /* 0x000000860800a985 */ /* 0x0003e2000c101b16 */
[----:B------:R-:W-:Y:S01]  /*12da0*/  @!P1 IMAD.WIDE R10, R5, 0x4, R6 ;  /* 0x00000004050a9825 */ /* 0x000fe200078e0206 */
[----:B------:R-:W-:-:S02]  /*12db0*/  @!P6 LEA.HI R3, R3, R3, RZ, 0x1 ;  /* 0x000000030303e211 */ /* 0x000fc400078f08ff */
[----:B------:R-:W-:Y:S01]  /*12dc0*/  @!P5 LEA.HI R2, R2, R2, RZ, 0x1 ;  /* 0x000000020202d211 */ /* 0x000fe200078f08ff */
[--C-:B------:R-:W-:Y:S01]  /*12dd0*/  @!P0 IMAD.WIDE R4, R4, 0x4, R6.reuse ;  /* 0x0000000404048825 */ /* 0x100fe200078e0206 */
[----:B------:R3:W-:Y:S01]  /*12de0*/  @!P1 ST.E.64 [R10.64], R138 ;  /* 0x0000008a0a009985 */ /* 0x0007e2000c101b16 */
[----:B------:R-:W-:Y:S02]  /*12df0*/  @!P6 LOP3.LUT R3, R3, 0xfffffffe, RZ, 0xc0, !PT ;  /* 0xfffffffe0303e812 */ /* 0x000fe400078ec0ff */
[----:B------:R-:W-:Y:S01]  /*12e00*/  @!P5 LOP3.LUT R2, R2, 0xfffffffe, RZ, 0xc0, !PT ;  /* 0xfffffffe0202d812 */ /* 0x000fe200078ec0ff */
[----:B------:R4:W-:Y:S02]  /*12e10*/  @!P0 ST.E.64 [R4.64], R142 ;  /* 0x0000008e04008985 */ /* 0x0009e4000c101b16 */
[----:B------:R-:W-:Y:S01]  /*12e20*/  @!P6 IMAD.WIDE R12, R3, 0x4, R6 ;  /* 0x00000004030ce825 */ /* 0x000fe200078e0206 */
[----:B------:R-:W-:-:S03]  /*12e30*/  IADD3 R3, R0, 0x50, RZ ;  /* 0x0000005000037810 */ /* 0x000fc60007ffe0ff */
[----:B------:R-:W-:Y:S01]  /*12e40*/  @!P5 IMAD.WIDE R14, R2, 0x4, R6 ;  /* 0x00000004020ed825 */ /* 0x000fe200078e0206 */
[----:B------:R5:W-:Y:S01]  /*12e50*/  @!P6 ST.E.64 [R12.64], R146 ;  /* 0x000000920c00e985 */ /* 0x000be2000c101b16 */
[----:B------:R-:W-:Y:S02]  /*12e60*/  IADD3 R2, R0, 0x58, RZ ;  /* 0x0000005800027810 */ /* 0x000fe40007ffe0ff */
[----:B------:R-:W-:Y:S01]  /*12e70*/  ISETP.GE.AND P6, PT, R3, c[0x0][0x3c8], PT ;  /* 0x0000f20003007a0c */ /* 0x000fe20003fc6270 */
[----:B------:R2:W-:Y:S01]  /*12e80*/  @!P5 ST.E.64 [R14.64], R150 ;  /* 0x000000960e00d985 */ /* 0x0005e2000c101b16 */
[----:B------:R-:W-:Y:S02]  /*12e90*/  ISETP.GE.AND P5, PT, R2, c[0x0][0x3c8], PT ;  /* 0x0000f20002007a0c */ /* 0x000fe40003fa6270 */
[C---:B-1----:R-:W-:Y:S02]  /*12ea0*/  IADD3 R9, R0.reuse, 0x30, RZ ;  /* 0x0000003000097810 */ /* 0x042fe40007ffe0ff */
[----:B------:R-:W-:-:S02]  /*12eb0*/  IADD3 R8, R0, 0x38, RZ ;  /* 0x0000003800087810 */ /* 0x000fc40007ffe0ff */
[----:B------:R-:W-:Y:S02]  /*12ec0*/  ISETP.GE.AND P3, PT, R9, c[0x0][0x3c8], PT ;  /* 0x0000f20009007a0c */ /* 0x000fe40003f66270 */
[----:B---3--:R-:W-:Y:S02]  /*12ed0*/  IADD3 R10, R0, 0x28, RZ ;  /* 0x00000028000a7810 */ /* 0x008fe40007ffe0ff */
[----:B------:R-:W-:Y:S02]  /*12ee0*/  ISETP.GE.AND P2, PT, R8, c[0x0][0x3c8], PT ;  /* 0x0000f20008007a0c */ /* 0x000fe40003f46270 */
[C---:B----4-:R-:W-:Y:S02]  /*12ef0*/  IADD3 R5, R0.reuse, 0x40, RZ ;  /* 0x0000004000057810 */ /* 0x050fe40007ffe0ff */
[----:B------:R-:W-:Y:S02]  /*12f00*/  IADD3 R4, R0, 0x48, RZ ;  /* 0x0000004800047810 */ /* 0x000fe40007ffe0ff */
[----:B------:R-:W-:-:S02]  /*12f10*/  ISETP.GE.AND P4, PT, R10, c[0x0][0x3c8], PT ;  /* 0x0000f2000a007a0c */ /* 0x000fc40003f86270 */
[----:B------:R-:W-:Y:S02]  /*12f20*/  ISETP.GE.AND P1, PT, R5, c[0x0][0x3c8], PT ;  /* 0x0000f20005007a0c */ /* 0x000fe40003f26270 */
[----:B------:R-:W-:Y:S02]  /*12f30*/  ISETP.GE.AND P0, PT, R4, c[0x0][0x3c8], PT ;  /* 0x0000f20004007a0c */ /* 0x000fe40003f06270 */
[----:B------:R-:W-:Y:S02]  /*12f40*/  @!P3 LEA.HI R9, R9, R9, RZ, 0x1 ;  /* 0x000000090909b211 */ /* 0x000fe400078f08ff */
[----:B------:R-:W-:Y:S02]  /*12f50*/  @!P2 LEA.HI R8, R8, R8, RZ, 0x1 ;  /* 0x000000080808a211 */ /* 0x000fe400078f08ff */
[----:B------:R-:W-:Y:S02]  /*12f60*/  @!P3 LOP3.LUT R9, R9, 0xfffffffe, RZ, 0xc0, !PT ;  /* 0xfffffffe0909b812 */ /* 0x000fe400078ec0ff */
[----:B------:R-:W-:-:S02]  /*12f70*/  @!P2 LOP3.LUT R8, R8, 0xfffffffe, RZ, 0xc0, !PT ;  /* 0xfffffffe0808a812 */ /* 0x000fc400078ec0ff */
[----:B------:R-:W-:Y:S01]  /*12f80*/  @!P4 LEA.HI R10, R10, R10, RZ, 0x1 ;  /* 0x0000000a0a0ac211 */ /* 0x000fe200078f08ff */
[--C-:B-----5:R-:W-:Y:S01]  /*12f90*/  @!P3 IMAD.WIDE R12, R9, 0x4, R6.reuse ;  /* 0x00000004090cb825 */ /* 0x120fe200078e0206 */
[----:B------:R-:W-:Y:S02]  /*12fa0*/  @!P1 LEA.HI R5, R5, R5, RZ, 0x1 ;  /* 0x0000000505059211 */ /* 0x000fe400078f08ff */
[----:B------:R-:W-:Y:S01]  /*12fb0*/  @!P0 LEA.HI R4, R4, R4, RZ, 0x1 ;  /* 0x0000000404048211 */ /* 0x000fe200078f08ff */
[--C-:B------:R-:W-:Y:S01]  /*12fc0*/  @!P2 IMAD.WIDE R8, R8, 0x4, R6.reuse ;  /* 0x000000040808a825 */ /* 0x100fe200078e0206 */
[----:B------:R-:W-:Y:S02]  /*12fd0*/  @!P4 LOP3.LUT R10, R10, 0xfffffffe, RZ, 0xc0, !PT ;  /* 0xfffffffe0a0ac812 */ /* 0x000fe400078ec0ff */
[----:B------:R-:W-:Y:S02]  /*12fe0*/  @!P1 LOP3.LUT R5, R5, 0xfffffffe, RZ, 0xc0, !PT ;  /* 0xfffffffe05059812 */ /* 0x000fe400078ec0ff */
[----:B------:R-:W-:Y:S01]  /*12ff0*/  @!P0 LOP3.LUT R4, R4, 0xfffffffe, RZ, 0xc0, !PT ;  /* 0xfffffffe04048812 */ /* 0x000fe200078ec0ff */
[----:B------:R-:W-:Y:S01]  /*13000*/  @!P4 IMAD.WIDE R10, R10, 0x4, R6 ;  /* 0x000000040a0ac825 */ /* 0x000fe200078e0206 */
[----:B------:R-:W-:-:S02]  /*13010*/  @!P6 LEA.HI R3, R3, R3, RZ, 0x1 ;  /* 0x000000030303e211 */ /* 0x000fc400078f08ff */
[----:B------:R-:W-:Y:S01]  /*13020*/  @!P5 LEA.HI R2, R2, R2, RZ, 0x1 ;  /* 0x000000020202d211 */ /* 0x000fe200078f08ff */
[--C-:B--2---:R-:W-:Y:S01]  /*13030*/  @!P1 IMAD.WIDE R14, R5, 0x4, R6.reuse ;  /* 0x00000004050e9825 */ /* 0x104fe200078e0206 */
[----:B------:R1:W-:Y:S01]  /*13040*/  @!P4 ST.E.64 [R10.64], R154 ;  /* 0x0000009a0a00c985 */ /* 0x0003e2000c101b16 */
[----:B------:R-:W-:Y:S02]  /*13050*/  @!P6 LOP3.LUT R3, R3, 0xfffffffe, RZ, 0xc0, !PT ;  /* 0xfffffffe0303e812 */ /* 0x000fe400078ec0ff */
[----:B------:R-:W-:Y:S01]  /*13060*/  @!P0 IMAD.WIDE R4, R4, 0x4, R6 ;  /* 0x0000000404048825 */ /* 0x000fe200078e0206 */
[----:B------:R2:W-:Y:S01]  /*13070*/  @!P3 ST.E.64 [R12.64], R30 ;  /* 0x0000001e0c00b985 */ /* 0x0005e2000c101b16 */
[----:B------:R-:W-:-:S03]  /*13080*/  @!P5 LOP3.LUT R2, R2, 0xfffffffe, RZ, 0xc0, !PT ;  /* 0xfffffffe0202d812 */ /* 0x000fc600078ec0ff */
[----:B------:R3:W-:Y:S04]  /*13090*/  @!P2 ST.E.64 [R8.64], R34 ;  /* 0x000000220800a985 */ /* 0x0007e8000c101b16 */
[----:B------:R4:W-:Y:S04]  /*130a0*/  @!P1 ST.E.64 [R14.64], R38 ;  /* 0x000000260e009985 */ /* 0x0009e8000c101b16 */
[----:B------:R5:W-:Y:S01]  /*130b0*/  @!P0 ST.E.64 [R4.64], R42 ;  /* 0x0000002a04008985 */ /* 0x000be2000c101b16 */
[----:B-1----:R-:W-:-:S04]  /*130c0*/  IADD3 R10, R0, 0x60, RZ ;  /* 0x00000060000a7810 */ /* 0x002fc80007ffe0ff */
[----:B------:R-:W-:Y:S01]  /*130d0*/  ISETP.GE.AND P4, PT, R10, c[0x0][0x3c8], PT ;  /* 0x0000f2000a007a0c */ /* 0x000fe20003f86270 */
[--C-:B--2---:R-:W-:Y:S01]  /*130e0*/  @!P6 IMAD.WIDE R12, R3, 0x4, R6.reuse ;  /* 0x00000004030ce825 */ /* 0x104fe200078e0206 */
[C---:B------:R-:W-:Y:S02]  /*130f0*/  IADD3 R3, R0.reuse, 0x88, RZ ;  /* 0x0000008800037810 */ /* 0x040fe40007ffe0ff */
[C---:B---3--:R-:W-:Y:S02]  /*13100*/  IADD3 R9, R0.reuse, 0x68, RZ ;  /* 0x0000006800097810 */ /* 0x048fe40007ffe0ff */
[----:B------:R-:W-:Y:S01]  /*13110*/  IADD3 R8, R0, 0x70, RZ ;  /* 0x0000007000087810 */ /* 0x000fe20007ffe0ff */
[----:B------:R1:W-:Y:S01]  /*13120*/  @!P6 ST.E.64 [R12.64], R46 ;  /* 0x0000002e0c00e985 */ /* 0x0003e2000c101b16 */
[----:B------:R-:W-:Y:S01]  /*13130*/  ISETP.GE.AND P3, PT, R9, c[0x0][0x3c8], PT ;  /* 0x0000f20009007a0c */ /* 0x000fe20003f66270 */
[----:B----4-:R-:W-:Y:S01]  /*13140*/  @!P5 IMAD.WIDE R14, R2, 0x4, R6 ;  /* 0x00000004020ed825 */ /* 0x010fe200078e0206 */
[----:B------:R-:W-:-:S02]  /*13150*/  ISETP.GE.AND P2, PT, R8, c[0x0][0x3c8], PT ;  /* 0x0000f20008007a0c */ /* 0x000fc40003f46270 */
[C---:B-----5:R-:W-:Y:S02]  /*13160*/  IADD3 R5, R0.reuse, 0x78, RZ ;  /* 0x0000007800057810 */ /* 0x060fe40007ffe0ff */
[----:B------:R-:W-:Y:S01]  /*13170*/  IADD3 R4, R0, 0x80, RZ ;  /* 0x0000008000047810 */ /* 0x000fe20007ffe0ff */
[----:B------:R2:W-:Y:S01]  /*13180*/  @!P5 ST.E.64 [R14.64], R50 ;  /* 0x000000320e00d985 */ /* 0x0005e2000c101b16 */
[----:B------:R-:W-:Y:S02]  /*13190*/  ISETP.GE.AND P1, PT, R5, c[0x0][0x3c8], PT ;  /* 0x0000f20005007a0c */ /* 0x000fe40003f26270 */
[----:B------:R-:W-:Y:S02]  /*131a0*/  ISETP.GE.AND P0, PT, R4, c[0x0][0x3c8], PT ;  /* 0x0000f20004007a0c */ /* 0x000fe40003f06270 */
[----:B------:R-:W-:Y:S02]  /*131b0*/  @!P4 LEA.HI R10, R10, R10, RZ, 0x1 ;  /* 0x0000000a0a0ac211 */ /* 0x000fe400078f08ff */
[----:B------:R-:W-:-:S02]  /*131c0*/  @!P3 LEA.HI R9, R9, R9, RZ, 0x1 ;  /* 0x000000090909b211 */ /* 0x000fc400078f08ff */
[----:B------:R-:W-:Y:S02]  /*131d0*/  @!P2 LEA.HI R8, R8, R8, RZ, 0x1 ;  /* 0x000000080808a211 */ /* 0x000fe400078f08ff */
[----:B------:R-:W-:Y:S02]  /*131e0*/  @!P4 LOP3.LUT R10, R10, 0xfffffffe, RZ, 0xc0, !PT ;  /* 0xfffffffe0a0ac812 */ /* 0x000fe400078ec0ff */
[----:B------:R-:W-:Y:S02]  /*131f0*/  @!P3 LOP3.LUT R9, R9, 0xfffffffe, RZ, 0xc0, !PT ;  /* 0xfffffffe0909b812 */ /* 0x000fe400078ec0ff */
[----:B------:R-:W-:Y:S01]  /*13200*/  @!P1 LEA.HI R5, R5, R5, RZ, 0x1 ;  /* 0x0000000505059211 */ /* 0x000fe200078f08ff */
[----:B------:R-:W-:Y:S01]  /*13210*/  @!P4 IMAD.WIDE R10, R10, 0x4, R6 ;  /* 0x000000040a0ac825 */ /* 0x000fe200078e0206 */
[----:B------:R-:W-:Y:S02]  /*13220*/  @!P0 LEA.HI R4, R4, R4, RZ, 0x1 ;  /* 0x0000000404048211 */ /* 0x000fe400078f08ff */
[----:B------:R-:W-:-:S02]  /*13230*/  @!P2 LOP3.LUT R8, R8, 0xfffffffe, RZ, 0xc0, !PT ;  /* 0xfffffffe0808a812 */ /* 0x000fc400078ec0ff */
[----:B------:R-:W-:Y:S01]  /*13240*/  @!P1 LOP3.LUT R5, R5, 0xfffffffe, RZ, 0xc0, !PT ;  /* 0xfffffffe05059812 */ /* 0x000fe200078ec0ff */
[--C-:B-1----:R-:W-:Y:S01]  /*13250*/  @!P3 IMAD.WIDE R12, R9, 0x4, R6.reuse ;  /* 0x00000004090cb825 */ /* 0x102fe200078e0206 */
[----:B------:R-:W-:Y:S01]  /*13260*/  @!P0 LOP3.LUT R4, R4, 0xfffffffe, RZ, 0xc0, !PT ;  /* 0xfffffffe04048812 */ /* 0x000fe200078ec0ff */
[----:B------:R1:W-:Y:S01]  /*13270*/  @!P4 ST.E.64 [R10.64], R54 ;  /* 0x000000360a00c985 */ /* 0x0003e2000c101b16 */
[----:B------:R-:W-:Y:S01]  /*13280*/  IADD3 R2, R0, 0x90, RZ ;  /* 0x0000009000027810 */ /* 0x000fe20007ffe0ff */
[--C-:B------:R-:W-:Y:S01]  /*13290*/  @!P2 IMAD.WIDE R8, R8, 0x4, R6.reuse ;  /* 0x000000040808a825 */ /* 0x100fe200078e0206 */
[----:B------:R-:W-:Y:S01]  /*132a0*/  ISETP.GE.AND P6, PT, R3, c[0x0][0x3c8], PT ;  /* 0x0000f20003007a0c */ /* 0x000fe20003fc6270 */
[----:B------:R3:W-:Y:S01]  /*132b0*/  @!P3 ST.E.64 [R12.64], R58 ;  /* 0x0000003a0c00b985 */ /* 0x0007e2000c101b16 */
[----:B------:R-:W-:Y:S01]  /*132c0*/  ISETP.GE.AND P5, PT, R2, c[0x0][0x3c8], PT ;  /* 0x0000f20002007a0c */ /* 0x000fe20003fa6270 */
[--C-:B--2---:R-:W-:Y:S02]  /*132d0*/  @!P1 IMAD.WIDE R14, R5, 0x4, R6.reuse ;  /* 0x00000004050e9825 */ /* 0x104fe400078e0206 */
[----:B------:R2:W-:Y:S02]  /*132e0*/  @!P2 ST.E.64 [R8.64], R62 ;  /* 0x0000003e0800a985 */ /* 0x0005e4000c101b16 */
[----:B------:R-:W-:-:S02]  /*132f0*/  @!P0 IMAD.WIDE R4, R4, 0x4, R6 ;  /* 0x0000000404048825 */ /* 0x000fc400078e0206 */
[----:B------:R4:W-:Y:S04]  /*13300*/  @!P1 ST.E.64 [R14.64], R66 ;  /* 0x000000420e009985 */ /* 0x0009e8000c101b16 */
[----:B------:R5:W-:Y:S01]  /*13310*/  @!P0 ST.E.64 [R4.64], R70 ;  /* 0x0000004604008985 */ /* 0x000be2000c101b16 */
[----:B------:R-:W-:Y:S02]  /*13320*/  @!P6 LEA.HI R3, R3, R3, RZ, 0x1 ;  /* 0x000000030303e211 */ /* 0x000fe400078f08ff */
[----:B------:R-:W-:Y:S02]  /*13330*/  @!P5 LEA.HI R2, R2, R2, RZ, 0x1 ;  /* 0x000000020202d211 */ /* 0x000fe400078f08ff */
[----:B------:R-:W-:Y:S02]  /*13340*/  @!P6 LOP3.LUT R3, R3, 0xfffffffe, RZ, 0xc0, !PT ;  /* 0xfffffffe0303e812 */ /* 0x000fe400078ec0ff */
[----:B------:R-:W-:-:S02]  /*13350*/  @!P5 LOP3.LUT R2, R2, 0xfffffffe, RZ, 0xc0, !PT ;  /* 0xfffffffe0202d812 */ /* 0x000fc400078ec0ff */
[----:B-1----:R-:W-:-:S04]  /*13360*/  IADD3 R10, R0, 0x98, RZ ;  /* 0x00000098000a7810 */ /* 0x002fc80007ffe0ff */
[----:B------:R-:W-:Y:S01]  /*13370*/  ISETP.GE.AND P4, PT, R10, c[0x0][0x3c8], PT ;  /* 0x0000f2000a007a0c */ /* 0x000fe20003f86270 */
[--C-:B---3--:R-:W-:Y:S01]  /*13380*/  @!P6 IMAD.WIDE R12, R3, 0x4, R6.reuse ;  /* 0x00000004030ce825 */ /* 0x108fe200078e0206 */
[C---:B------:R-:W-:Y:S02]  /*13390*/  IADD3 R3, R0.reuse, 0xc0, RZ ;  /* 0x000000c000037810 */ /* 0x040fe40007ffe0ff */
[C---:B--2---:R-:W-:Y:S02]  /*133a0*/  IADD3 R9, R0.reuse, 0xa0, RZ ;  /* 0x000000a000097810 */ /* 0x044fe40007ffe0ff */
        /* <DEDUP_REMOVED lines=31> */
[----:B------:R-:W-:Y:S04]  /*135a0*/  @!P1 ST.E.64 [R14.64], R94 ;  /* 0x0000005e0e009985 */ /* 0x000fe8000c101b16 */
[----:B------:R4:W-:Y:S01]  /*135b0*/  @!P0 ST.E.64 [R4.64], R98 ;  /* 0x0000006204008985 */ /* 0x0009e2000c101b16 */
[----:B------:R-:W-:Y:S02]  /*135c0*/  @!P6 LEA.HI R3, R3, R3, RZ, 0x1 ;  /* 0x000000030303e211 */ /* 0x000fe400078f08ff */
[----:B------:R-:W-:Y:S02]  /*135d0*/  @!P5 LEA.HI R2, R2, R2, RZ, 0x1 ;  /* 0x000000020202d211 */ /* 0x000fe400078f08ff */
[----:B------:R-:W-:Y:S02]  /*135e0*/  @!P6 LOP3.LUT R3, R3, 0xfffffffe, RZ, 0xc0, !PT ;  /* 0xfffffffe0303e812 */ /* 0x000fe400078ec0ff */
[----:B------:R-:W-:-:S02]  /*135f0*/  @!P5 LOP3.LUT R2, R2, 0xfffffffe, RZ, 0xc0, !PT ;  /* 0xfffffffe0202d812 */ /* 0x000fc400078ec0ff */
[----:B-1----:R-:W-:-:S04]  /*13600*/  IADD3 R10, R0, 0xd0, RZ ;  /* 0x000000d0000a7810 */ /* 0x002fc80007ffe0ff */
[----:B------:R-:W-:Y:S01]  /*13610*/  ISETP.GE.AND P4, PT, R10, c[0x0][0x3c8], PT ;  /* 0x0000f2000a007a0c */ /* 0x000fe20003f86270 */
[----:B---3--:R-:W-:Y:S01]  /*13620*/  @!P6 IMAD.WIDE R12, R3, 0x4, R6 ;  /* 0x00000004030ce825 */ /* 0x008fe200078e0206 */
[----:B--2---:R-:W-:-:S03]  /*13630*/  IADD3 R9, R0, 0xd8, RZ ;  /* 0x000000d800097810 */ /* 0x004fc60007ffe0ff */
[----:B------:R-:W-:Y:S01]  /*13640*/  @!P5 IMAD.WIDE R2, R2, 0x4, R6 ;  /* 0x000000040202d825 */ /* 0x000fe200078e0206 */
[----:B------:R-:W-:Y:S01]  /*13650*/  IADD3 R8, R0, 0xe0, RZ ;  /* 0x000000e000087810 */ /* 0x000fe20007ffe0ff */
[----:B------:R-:W-:Y:S01]  /*13660*/  @!P6 ST.E.64 [R12.64], R102 ;  /* 0x000000660c00e985 */ /* 0x000fe2000c101b16 */
[----:B------:R-:W-:Y:S02]  /*13670*/  ISETP.GE.AND P3, PT, R9, c[0x0][0x3c8], PT ;  /* 0x0000f20009007a0c */ /* 0x000fe40003f66270 */
[----:B------:R-:W-:Y:S01]  /*13680*/  ISETP.GE.AND P2, PT, R8, c[0x0][0x3c8], PT ;  /* 0x0000f20008007a0c */ /* 0x000fe20003f46270 */
[----:B------:R1:W-:Y:S01]  /*13690*/  @!P5 ST.E.64 [R2.64], R106 ;  /* 0x0000006a0200d985 */ /* 0x0003e2000c101b16 */
[C---:B----4-:R-:W-:Y:S02]  /*136a0*/  IADD3 R5, R0.reuse, 0xe8, RZ ;  /* 0x000000e800057810 */ /* 0x050fe40007ffe0ff */
[----:B------:R-:W-:Y:S02]  /*136b0*/  IADD3 R4, R0, 0xf0, RZ ;  /* 0x000000f000047810 */ /* 0x000fe40007ffe0ff */
[----:B------:R-:W-:-:S02]  /*136c0*/  ISETP.GE.AND P1, PT, R5, c[0x0][0x3c8], PT ;  /* 0x0000f20005007a0c */ /* 0x000fc40003f26270 */
[----:B------:R-:W-:Y:S02]  /*136d0*/  ISETP.GE.AND P0, PT, R4, c[0x0][0x3c8], PT ;  /* 0x0000f20004007a0c */ /* 0x000fe40003f06270 */
[----:B------:R-:W-:Y:S02]  /*136e0*/  @!P4 LEA.HI R10, R10, R10, RZ, 0x1 ;  /* 0x0000000a0a0ac211 */ /* 0x000fe400078f08ff */
[----:B------:R-:W-:Y:S02]  /*136f0*/  @!P3 LEA.HI R9, R9, R9, RZ, 0x1 ;  /* 0x000000090909b211 */ /* 0x000fe400078f08ff */
[----:B------:R-:W-:Y:S02]  /*13700*/  @!P2 LEA.HI R8, R8, R8, RZ, 0x1 ;  /* 0x000000080808a211 */ /* 0x000fe400078f08ff */
[----:B------:R-:W-:Y:S02]  /*13710*/  @!P4 LOP3.LUT R10, R10, 0xfffffffe, RZ, 0xc0, !PT ;  /* 0xfffffffe0a0ac812 */ /* 0x000fe400078ec0ff */
[----:B------:R-:W-:-:S02]  /*13720*/  @!P3 LOP3.LUT R9, R9, 0xfffffffe, RZ, 0xc0, !PT ;  /* 0xfffffffe0909b812 */ /* 0x000fc400078ec0ff */
[----:B------:R-:W-:Y:S01]  /*13730*/  @!P1 LEA.HI R5, R5, R5, RZ, 0x1 ;  /* 0x0000000505059211 */ /* 0x000fe200078f08ff */
[--C-:B------:R-:W-:Y:S01]  /*13740*/  @!P4 IMAD.WIDE R10, R10, 0x4, R6.reuse ;  /* 0x000000040a0ac825 */ /* 0x100fe200078e0206 */
[----:B------:R-:W-:Y:S02]  /*13750*/  @!P0 LEA.HI R4, R4, R4, RZ, 0x1 ;  /* 0x0000000404048211 */ /* 0x000fe400078f08ff */
[----:B------:R-:W-:Y:S02]  /*13760*/  @!P2 LOP3.LUT R8, R8, 0xfffffffe, RZ, 0xc0, !PT ;  /* 0xfffffffe0808a812 */ /* 0x000fe400078ec0ff */
[----:B------:R-:W-:Y:S01]  /*13770*/  @!P1 LOP3.LUT R5, R5, 0xfffffffe, RZ, 0xc0, !PT ;  /* 0xfffffffe05059812 */ /* 0x000fe200078ec0ff */
[----:B------:R2:W-:Y:S01]  /*13780*/  @!P4 ST.E.64 [R10.64], R110 ;  /* 0x0000006e0a00c985 */ /* 0x0005e2000c101b16 */
[----:B------:R-:W-:Y:S01]  /*13790*/  @!P0 LOP3.LUT R4, R4, 0xfffffffe, RZ, 0xc0, !PT ;  /* 0xfffffffe04048812 */ /* 0x000fe200078ec0ff */
[----:B-1----:R-:W-:Y:S01]  /*137a0*/  @!P3 IMAD.WIDE R2, R9, 0x4, R6 ;  /* 0x000000040902b825 */ /* 0x002fe200078e0206 */
[----:B------:R-:W-:-:S03]  /*137b0*/  IADD3 R0, R0, 0xf8, RZ ;  /* 0x000000f800007810 */ /* 0x000fc60007ffe0ff */
        /* <DEDUP_REMOVED lines=14> */
.L_x_442:
[----:B------:R-:W3:Y:S02]  /*138a0*/  S2R R3, SR_TID.X ;  /* 0x0000000000037919 */ /* 0x000ee40000002100 */
[----:B---3--:R-:W-:-:S13]  /*138b0*/  ISETP.GT.AND P0, PT, R3, 0x7f, PT ;  /* 0x0000007f0300780c */ /* 0x008fda0003f04270 */
[----:B------:R-:W-:Y:S05]  /*138c0*/  @P0 EXIT ;  /* 0x000000000000094d */ /* 0x000fea0003800000 */
[----:B------:R-:W3:Y:S01]  /*138d0*/  S2R R7, SR_CTAID.X ;  /* 0x0000000000077919 */ /* 0x000ee20000002500 */
[----:B------:R-:W-:-:S05]  /*138e0*/  MOV R0, c[0x0][0x4e8] ;  /* 0x00013a0000007a02 */ /* 0x000fca0000000f00 */
[----:B-1----:R-:W-:Y:S01]  /*138f0*/  IMAD R2, R0, c[0x0][0x388], RZ ;  /* 0x0000e20000027a24 */ /* 0x002fe200078e02ff */
[----:B---3--:R-:W-:-:S04]  /*13900*/  LEA R7, R7, R3, 0x7 ;  /* 0x0000000307077211 */ /* 0x008fc800078e38ff */
[----:B------:R-:W-:-:S13]  /*13910*/  ISETP.GE.AND P0, PT, R7, R2, PT ;  /* 0x000000020700720c */ /* 0x000fda0003f06270 */
[----:B------:R-:W-:Y:S05]  /*13920*/  @P0 EXIT ;  /* 0x000000000000094d */ /* 0x000fea0003800000 */
[----:B------:R-:W1:Y:S01]  /*13930*/  S2R R4, SR_CTAID.Z ;  /* 0x0000000000047919 */ /* 0x000e620000002700 */
[----:B------:R-:W-:Y:S01]  /*13940*/  USHF.R.S32.HI UR6, URZ, 0x1f, UR11 ;  /* 0x0000001f3f067899 */ /* 0x000fe2000801140b */
[----:B------:R-:W-:Y:S01]  /*13950*/  ISETP.NE.AND P0, PT, R0, 0x1, PT ;  /* 0x000000010000780c */ /* 0x000fe20003f05270 */
[----:B------:R-:W-:Y:S01]  /*13960*/  ULDC.64 UR4, c[0x0][0x4d0] ;  /* 0x0001340000047ab9 */ /* 0x000fe20000000a00 */
[----:B------:R-:W3:Y:S01]  /*13970*/  S2R R3, SR_CTAID.Y ;  /* 0x0000000000037919 */ /* 0x000ee20000002600 */
        /* <DEDUP_REMOVED lines=14> */
[----:B---3--:R-:W-:Y:S02]  /*13a60*/  IMAD R2, R2, c[0x0][0x550], R3 ;  /* 0x0001540002027a24 */ /* 0x008fe400078e0203 */
[----:B------:R-:W-:Y:S01]  /*13a70*/  IMAD R0, R4, c[0x0][0x4dc], R0 ;  /* 0x0001370004007a24 */ /* 0x000fe200078e0200 */
[----:B------:R-:W-:Y:S02]  /*13a80*/  IADD3 R4, -R6, RZ, RZ ;  /* 0x000000ff06047210 */ /* 0x000fe40007ffe1ff */
[----:B------:R-:W-:Y:S01]  /*13a90*/  SHF.R.S32.HI R3, RZ, 0x1f, R2 ;  /* 0x0000001fff037819 */ /* 0x000fe20000011402 */
[----:B------:R-:W-:Y:S01]  /*13aa0*/  IMAD.IADD R9, R0, 0x1, R9 ;  /* 0x0000000100097824 */ /* 0x000fe200078e0209 */
[----:B------:R-:W-:Y:S01]  /*13ab0*/  SHF.R.S32.HI R0, RZ, 0x1f, R6 ;  /* 0x0000001fff007819 */ /* 0x000fe20000011406 */
[----:B------:R-:W-:-:S02]  /*13ac0*/  IMAD R4, R4, c[0x0][0x4e8], R7 ;  /* 0x00013a0004047a24 */ /* 0x000fc400078e0207 */
[----:B------:R-:W-:Y:S02]  /*13ad0*/  IMAD R3, R3, c[0x0][0x4e0], RZ ;  /* 0x0001380003037a24 */ /* 0x000fe400078e02ff */
[----:B------:R-:W-:-:S04]  /*13ae0*/  IMAD.WIDE.U32 R8, R2, c[0x0][0x4e0], R8 ;  /* 0x0001380002087a25 */ /* 0x000fc800078e0008 */
[----:B------:R-:W-:Y:S01]  /*13af0*/  IMAD R3, R2, c[0x0][0x4e4], R3 ;  /* 0x0001390002037a24 */ /* 0x000fe200078e0203 */
[----:B------:R-:W-:Y:S02]  /*13b00*/  SHF.R.S32.HI R2, RZ, 0x1f, R4 ;  /* 0x0000001fff027819 */ /* 0x000fe40000011404 */
[----:B------:R-:W-:-:S03]  /*13b10*/  IADD3 R6, P0, R6, R8, RZ ;  /* 0x0000000806067210 */ /* 0x000fc60007f1e0ff */
[----:B------:R-:W-:Y:S01]  /*13b20*/  IMAD R2, R2, c[0x0][0x4c8], RZ ;  /* 0x0001320002027a24 */ /* 0x000fe200078e02ff */
[----:B------:R-:W-:Y:S02]  /*13b30*/  IADD3.X R7, R0, R9, R3, P0, !PT ;  /* 0x0000000900077210 */ /* 0x000fe400007fe403 */
[----:B------:R-:W-:Y:S01]  /*13b40*/  MOV R0, 0xff800000 ;  /* 0xff80000000007802 */ /* 0x000fe20000000f00 */
[C---:B------:R-:W-:Y:S02]  /*13b50*/  IMAD R2, R4.reuse, c[0x0][0x4cc], R2 ;  /* 0x0001330004027a24 */ /* 0x040fe400078e0202 */
[----:B------:R-:W-:-:S05]  /*13b60*/  IMAD.WIDE.U32 R6, R4, c[0x0][0x4c8], R6 ;  /* 0x0001320004067a25 */ /* 0x000fca00078e0006 */
[----:B------:R-:W-:Y:S02]  /*13b70*/  IADD3 R2, R7, R2, RZ ;  /* 0x0000000207027210 */ /* 0x000fe40007ffe0ff */
[----:B------:R-:W-:-:S04]  /*13b80*/  LEA R4, P0, R6, c[0x0][0x4a8], 0x2 ;  /* 0x00012a0006047a11 */ /* 0x000fc800078010ff */
[----:B------:R-:W-:-:S05]  /*13b90*/  LEA.HI.X R5, R6, c[0x0][0x4ac], R2, 0x2, P0 ;  /* 0x00012b0006057a11 */ /* 0x000fca00000f1402 */
[----:B------:R-:W-:Y:S01]  /*13ba0*/  STG.E [R4.64], R0 ;  /* 0x0000000004007986 */ /* 0x000fe2000c101916 */
[----:B------:R-:W-:Y:S05]  /*13bb0*/  EXIT ;  /* 0x000000000000794d */ /* 0x000fea0003800000 */
.L_x_389:
[----:B------:R-:W-:Y:S01]  /*13bc0*/  IMAD.MOV.U32 R15, RZ, RZ, R11 ;  /* 0x000000ffff0f7224 */ /* 0x000fe200078e000b */
[----:B------:R-:W-:Y:S01]  /*13bd0*/  MOV R14, 0x1 ;  /* 0x00000001000e7802 */ /* 0x000fe20000000f00 */
[----:B---3--:R-:W-:Y:S01]  /*13be0*/  IMAD.MOV.U32 R13, RZ, RZ, 0x181f ;  /* 0x0000181fff0d7424 */ /* 0x008fe200078e00ff */
[----:B------:R-:W-:Y:S02]  /*13bf0*/  MOV R12, 0x13c10 ;  /* 0x00013c10000c7802 */ /* 0x000fe40000000f00 */
[----:B------:R-:W-:Y:S05]  /*13c00*/  CALL.REL.NOINC `($__internal_8_$__cuda_sm70_shflsync_idx_p) ;  /* 0x0000029000007944 */ /* 0x000fea0003c00000 */
[----:B------:R-:W-:Y:S01]  /*13c10*/  IMAD.MOV.U32 R11, RZ, RZ, R13 ;  /* 0x000000ffff0b7224 */ /* 0x000fe200078e000d */
[----:B------:R-:W-:Y:S01]  /*13c20*/  MOV R14, 0x1 ;  /* 0x00000001000e7802 */ /* 0x000fe20000000f00 */
[----:B------:R-:W-:Y:S01]  /*13c30*/  IMAD.MOV.U32 R15, RZ, RZ, R8 ;  /* 0x000000ffff0f7224 */ /* 0x000fe200078e0008 */
[----:B------:R-:W-:Y:S02]  /*13c40*/  MOV R13, 0x181f ;  /* 0x0000181f000d7802 */ /* 0x000fe40000000f00 */
[----:B------:R-:W-:Y:S02]  /*13c50*/  MOV R12, 0x13c70 ;  /* 0x00013c70000c7802 */ /* 0x000fe40000000f00 */
[----:B-1---5:R-:W-:Y:S05]  /*13c60*/  CALL.REL.NOINC `($__internal_8_$__cuda_sm70_shflsync_idx_p) ;  /* 0x0000023000007944 */ /* 0x022fea0003c00000 */
[----:B------:R-:W-:Y:S01]  /*13c70*/  MOV R8, R13 ;  /* 0x0000000d00087202 */ /* 0x000fe20000000f00 */
[----:B-1---5:R-:W-:Y:S05]  /*13c80*/  BRA `(.L_x_445) ;  /* 0xfffee93000007947 */ /* 0x022fea000383ffff */
.L_x_408:
[----:B--2---:R-:W-:Y:S01]  /*13c90*/  MOV R13, 0x181f ;  /* 0x0000181f000d7802 */ /* 0x004fe20000000f00 */
[----:B------:R-:W-:Y:S01]  /*13ca0*/  IMAD.MOV.U32 R14, RZ, RZ, 0x1 ;  /* 0x00000001ff0e7424 */ /* 0x000fe200078e00ff */
[----:B------:R-:W-:Y:S02]  /*13cb0*/  MOV R12, 0x13cd0 ;  /* 0x00013cd0000c7802 */ /* 0x000fe40000000f00 */
[----:B-1----:R-:W-:Y:S05]  /*13cc0*/  CALL.REL.NOINC `($__internal_8_$__cuda_sm70_shflsync_idx_p) ;  /* 0x000001d000007944 */ /* 0x002fea0003c00000 */
[----:B------:R-:W-:Y:S01]  /*13cd0*/  MOV R14, 0x1 ;  /* 0x00000001000e7802 */ /* 0x000fe20000000f00 */
[----:B------:R-:W-:Y:S01]  /*13ce0*/  IMAD.MOV.U32 R7, RZ, RZ, R13 ;  /* 0x000000ffff077224 */ /* 0x000fe200078e000d */
[----:B------:R-:W-:Y:S01]  /*13cf0*/  MOV R13, 0x181f ;  /* 0x0000181f000d7802 */ /* 0x000fe20000000f00 */
[----:B-----5:R-:W-:Y:S01]  /*13d00*/  IMAD.MOV.U32 R15, RZ, RZ, R0 ;  /* 0x000000ffff0f7224 */ /* 0x020fe200078e0000 */
[----:B------:R-:W-:Y:S02]  /*13d10*/  MOV R12, 0x13d30 ;  /* 0x00013d30000c7802 */ /* 0x000fe40000000f00 */
[----:B-1----:R-:W-:Y:S05]  /*13d20*/  CALL.REL.NOINC `($__internal_8_$__cuda_sm70_shflsync_idx_p) ;  /* 0x0000017000007944 */ /* 0x002fea0003c00000 */
[----:B-1---5:R-:W-:-:S05]  /*13d30*/  BRA `(.L_x_446) ;  /* 0xffff24b000007947 */ /* 0x022fca000383ffff */
.L_x_425:
[----:B--2---:R-:W-:Y:S01]  /*13d40*/  MOV R13, 0x181f ;  /* 0x0000181f000d7802 */ /* 0x004fe20000000f00 */
[----:B------:R-:W-:Y:S01]  /*13d50*/  IMAD.MOV.U32 R14, RZ, RZ, 0x1 ;  /* 0x00000001ff0e7424 */ /* 0x000fe200078e00ff */
[----:B------:R-:W-:Y:S02]  /*13d60*/  MOV R12, 0x13d80 ;  /* 0x00013d80000c7802 */ /* 0x000fe40000000f00 */
[----:B-1----:R-:W-:Y:S05]  /*13d70*/  CALL.REL.NOINC `($__internal_8_$__cuda_sm70_shflsync_idx_p) ;  /* 0x0000012000007944 */ /* 0x002fea0003c00000 */
[----:B------:R-:W-:Y:S01]  /*13d80*/  MOV R14, 0x1 ;  /* 0x00000001000e7802 */ /* 0x000fe20000000f00 */
[----:B------:R-:W-:Y:S01]  /*13d90*/  IMAD.MOV.U32 R21, RZ, RZ, R13 ;  /* 0x000000ffff157224 */ /* 0x000fe200078e000d */
[----:B------:R-:W-:Y:S01]  /*13da0*/  MOV R13, 0x181f ;  /* 0x0000181f000d7802 */ /* 0x000fe20000000f00 */
[----:B------:R-:W-:Y:S01]  /*13db0*/  IMAD.MOV.U32 R15, RZ, RZ, R20 ;  /* 0x000000ffff0f7224 */ /* 0x000fe200078e0014 */
[----:B------:R-:W-:Y:S02]  /*13dc0*/  MOV R12, 0x13de0 ;  /* 0x00013de0000c7802 */ /* 0x000fe40000000f00 */
[----:B-1---5:R-:W-:Y:S05]  /*13dd0*/  CALL.REL.NOINC `($__internal_8_$__cuda_sm70_shflsync_idx_p) ;  /* 0x000000c000007944 */ /* 0x022fea0003c00000 */
[----:B-1---5:R-:W-:-:S05]  /*13de0*/  BRA `(.L_x_447) ;  /* 0xffff65c000007947 */ /* 0x022fca000383ffff */
.L_x_431:
[----:B-1----:R-:W-:Y:S01]  /*13df0*/  MOV R13, 0x181f ;  /* 0x0000181f000d7802 */ /* 0x002fe20000000f00 */
[----:B------:R-:W-:Y:S01]  /*13e00*/  IMAD.MOV.U32 R14, RZ, RZ, 0x1 ;  /* 0x00000001ff0e7424 */ /* 0x000fe200078e00ff */
[----:B------:R-:W-:Y:S02]  /*13e10*/  MOV R12, 0x13e30 ;  /* 0x00013e30000c7802 */ /* 0x000fe40000000f00 */
[----:B------:R-:W-:Y:S05]  /*13e20*/  CALL.REL.NOINC `($__internal_8_$__cuda_sm70_shflsync_idx_p) ;  /* 0x0000007000007944 */ /* 0x000fea0003c00000 */
[----:B------:R-:W-:Y:S01]  /*13e30*/  MOV R14, 0x1 ;  /* 0x00000001000e7802 */ /* 0x000fe20000000f00 */
[----:B------:R-:W-:Y:S01]  /*13e40*/  IMAD.MOV.U32 R5, RZ, RZ, R13 ;  /* 0x000000ffff057224 */ /* 0x000fe200078e000d */
[----:B------:R-:W-:Y:S01]  /*13e50*/  MOV R13, 0x181f ;  /* 0x0000181f000d7802 */ /* 0x000fe20000000f00 */
[----:B------:R-:W-:Y:S01]  /*13e60*/  IMAD.MOV.U32 R15, RZ, RZ, R4 ;  /* 0x000000ffff0f7224 */ /* 0x000fe200078e0004 */
[----:B------:R-:W-:Y:S02]  /*13e70*/  MOV R12, 0x13e90 ;  /* 0x00013e90000c7802 */ /* 0x000fe40000000f00 */
[----:B-1---5:R-:W-:Y:S05]  /*13e80*/  CALL.REL.NOINC `($__internal_8_$__cuda_sm70_shflsync_idx_p) ;  /* 0x0000001000007944 */ /* 0x022fea0003c00000 */
[----:B-1---5:R-:W-:-:S05]  /*13e90*/  BRA `(.L_x_448) ;  /* 0xffff96f000007947 */ /* 0x022fca000383ffff */
        .weak           $__internal_8_$__cuda_sm70_shflsync_idx_p
        .type           $__internal_8_$__cuda_sm70_shflsync_idx_p,@function
        .size           $__internal_8_$__cuda_sm70_shflsync_idx_p,(.L_x_6496 - $__internal_8_$__cuda_sm70_shflsync_idx_p)
$__internal_8_$__cuda_sm70_shflsync_idx_p:
[----:B------:R1:W-:Y:S02]  /*13ea0*/  STL [R1+0x58], R0 ;  /* 0x0000580001007387 */ /* 0x0003e40000100800 */
[----:B-1----:R-:W-:-:S04]  /*13eb0*/  MOV R0, 0xffffffff ;  /* 0xffffffff00007802 */ /* 0x002fc80000000f00 */
[----:B------:R-:W-:Y:S04]  /*13ec0*/  WARPSYNC R0 ;  /* 0x0000000000007348 */ /* 0x000fe80003800000 */
[----:B------:R1:W2:Y:S04]  /*13ed0*/  SHFL.IDX PT, R13, R15, R14, R13 ;  /* 0x0000000e0f0d7389 */ /* 0x0002a800000e000d */
[----:B-1----:R1:W5:Y:S01]  /*13ee0*/  LDL.LU R0, [R1+0x58] ;  /* 0x0000580001007983 */ /* 0x0023620000300800 */
[----:B------:R-:W-:Y:S02]  /*13ef0*/  MOV R14, R12 ;  /* 0x0000000c000e7202 */ /* 0x000fe40000000f00 */
[----:B------:R-:W-:-:S04]  /*13f00*/  MOV R15, 0x0 ;  /* 0x00000000000f7802 */ /* 0x000fc80000000f00 */
[----:B--2---:R-:W-:Y:S05]  /*13f10*/  RET.REL.NODEC R14 `(_ZN7cutlass13device_kernelIN5flash19enable_sm80_to_sm89INS1_16FlashAttnFwdSm80INS1_25CollectiveMainloopFwdSm80ILi8ELi1ELb1EN4cute5tupleIJNS5_1CILi128EEENS7_ILi48EEENS7_ILi256EEEEEELi256ENS_10bfloat16_tEfNS_4arch4Sm80ELb0ELb1ELb1ELb0ELb1ELb0ELb1ELb1EEENS1_21CollectiveEpilogueFwdINS6_IJS8_SA_S9_EEENS6_IJNS7_ILi1EEESI_SI_EEESC_SE_Li256ELb0ELb1ELb1ELb0EEENS1_19SingleTileSchedulerILb0ELb1ELb1ELi128EEEEEEEEEvNT_6ParamsE) ;  /* 0xfffec0e00e007950 */ /* 0x004fea0003c3ffff */
.L_x_449:
        /* <DEDUP_REMOVED lines=14> */
.L_x_6496:


//--------------------- .text._ZN7cutlass13device_kernelIN5flash19enable_sm80_to_sm89INS1_16FlashAttnFwdSm80INS1_25CollectiveMainloopFwdSm80ILi8ELi1ELb1EN4cute5tupleIJNS5_1CILi128EEENS7_ILi48EEENS7_ILi256EEEEEELi256ENS_10bfloat16_tEfNS_4arch4Sm80ELb0ELb1ELb1ELb1ELb1ELb0ELb1ELb1EEENS1_21CollectiveEpilogueFwdINS6_IJS8_SA_S9_EEENS6_IJNS7_ILi1EEESI_SI_EEESC_SE_Li256ELb1ELb1ELb1ELb0EEENS1_36VarlenDynamicPersistentTileSchedulerILi128ELi48ELi256ELi256ELb1ELb1ELb0ELb1ELb0ELb1EEEEEEEEEvNT_6ParamsE --------------------------
	.section	.text._ZN7cutlass13device_kernelIN5flash19enable_sm80_to_sm89INS1_16FlashAttnFwdSm80INS1_25CollectiveMainloopFwdSm80ILi8ELi1ELb1EN4cute5tupleIJNS5_1CILi128EEENS7_ILi48EEENS7_ILi256EEEEEELi256ENS_10bfloat16_tEfNS_4arch4Sm80ELb0ELb1ELb1ELb1ELb1ELb0ELb1ELb1EEENS1_21CollectiveEpilogueFwdINS6_IJS8_SA_S9_EEENS6_IJNS7_ILi1EEESI_SI_EEESC_SE_Li256ELb1ELb1ELb1ELb0EEENS1_36VarlenDynamicPersistentTileSchedulerILi128ELi48ELi256ELi256ELb1ELb1ELb0ELb1ELb0ELb1EEEEEEEEEvNT_6ParamsE,"ax",@progbits
	.sectioninfo	@"SHI_REGISTERS=255"
	.align	128
.text._ZN7cutlass13device_kernelIN5flash19enable_sm80_to_sm89INS1_16FlashAttnFwdSm80INS1_25CollectiveMainloopFwdSm80ILi8ELi1ELb1EN4cute5tupleIJNS5_1CILi128EEENS7_ILi48EEENS7_ILi256EEEEEELi256ENS_10bfloat16_tEfNS_4arch4Sm80ELb0ELb1ELb1ELb1ELb1ELb0ELb1ELb1EEENS1_21CollectiveEpilogueFwdINS6_IJS8_SA_S9_EEENS6_IJNS7_ILi1EEESI_SI_EEESC_SE_Li256ELb1ELb1ELb1ELb0EEENS1_36VarlenDynamicPersistentTileSchedulerILi128ELi48ELi256ELi256ELb1ELb1ELb0ELb1ELb0ELb1EEEEEEEEEvNT_6ParamsE:
        .type           _ZN7cutlass13device_kernelIN5flash19enable_sm80_to_sm89INS1_16FlashAttnFwdSm80INS1_25CollectiveMainloopFwdSm80ILi8ELi1ELb1EN4cute5tupleIJNS5_1CILi128EEENS7_ILi48EEENS7_ILi256EEEEEELi256ENS_10bfloat16_tEfNS_4arch4Sm80ELb0ELb1ELb1ELb1ELb1ELb0ELb1ELb1EEENS1_21CollectiveEpilogueFwdINS6_IJS8_SA_S9_EEENS6_IJNS7_ILi1EEESI_SI_EEESC_SE_Li256ELb1ELb1ELb1ELb0EEENS1_36VarlenDynamicPersistentTileSchedulerILi128ELi48ELi256ELi256ELb1ELb1ELb0ELb1ELb0ELb1EEEEEEEEEvNT_6ParamsE,@function
        .size           _ZN7cutlass13device_kernelIN5flash19enable_sm80_to_sm89INS1_16FlashAttnFwdSm80INS1_25CollectiveMainloopFwdSm80ILi8ELi1ELb1EN4cute5tupleIJNS5_1CILi128EEENS7_ILi48EEENS7_ILi256EEEEEELi256ENS_10bfloat16_tEfNS_4arch4Sm80ELb0ELb1ELb1ELb1ELb1ELb0ELb1ELb1EEENS1_21CollectiveEpilogueFwdINS6_IJS8_SA_S9_EEENS6_IJNS7_ILi1EEESI_SI_EEESC_SE_Li256ELb1ELb1ELb1ELb0EEENS1_36VarlenDynamicPersistentTileSchedulerILi128ELi48ELi256ELi256ELb1ELb1ELb0ELb1ELb0ELb1EEEEEEEEEvNT_6ParamsE,(.L_x_6498 - _ZN7cutlass13device_kernelIN5flash19enable_sm80_to_sm89INS1_16FlashAttnFwdSm80INS1_25CollectiveMainloopFwdSm80ILi8ELi1ELb1EN4cute5tupleIJNS5_1CILi128EEENS7_ILi48EEENS7_ILi256EEEEEELi256ENS_10bfloat16_tEfNS_4arch4Sm80ELb0ELb1ELb1ELb1ELb1ELb0ELb1ELb1EEENS1_21CollectiveEpilogueFwdINS6_IJS8_SA_S9_EEENS6_IJNS7_ILi1EEESI_SI_EEESC_SE_Li256ELb1ELb1ELb1ELb0EEENS1_36VarlenDynamicPersistentTileSchedulerILi128ELi48ELi256ELi256ELb1ELb1ELb0ELb1ELb0ELb1EEEEEEEEEvNT_6ParamsE)
        .other          _ZN7cutlass13device_kernelIN5flash19enable_sm80_to_sm89INS1_16FlashAttnFwdSm80INS1_25CollectiveMainloopFwdSm80ILi8ELi1ELb1EN4cute5tupleIJNS5_1CILi128EEENS7_ILi48EEENS7_ILi256EEEEEELi256ENS_10bfloat16_tEfNS_4arch4Sm80ELb0ELb1ELb1ELb1ELb1ELb0ELb1ELb1EEENS1_21CollectiveEpilogueFwdINS6_IJS8_SA_S9_EEENS6_IJNS7_ILi1EEESI_SI_EEESC_SE_Li256ELb1ELb1ELb1ELb0EEENS1_36VarlenDynamicPersistentTileSchedulerILi128ELi48ELi256ELi256ELb1ELb1ELb0ELb1ELb0ELb1EEEEEEEEEvNT_6ParamsE,@"STO_CUDA_ENTRY STV_DEFAULT"
_ZN7cutlass13device_kernelIN5flash19enable_sm80_to_sm89INS1_16FlashAttnFwdSm80INS1_25CollectiveMainloopFwdSm80ILi8ELi1ELb1EN4cute5tupleIJNS5_1CILi128EEENS7_ILi48EEENS7_ILi256EEEEEELi256ENS_10bfloat16_tEfNS_4arch4Sm80ELb0ELb1ELb1ELb1ELb1ELb0ELb1ELb1EEENS1_21CollectiveEpilogueFwdINS6_IJS8_SA_S9_EEENS6_IJNS7_ILi1EEESI_SI_EEESC_SE_Li256ELb1ELb1ELb1ELb0EEENS1_36VarlenDynamicPersistentTileSchedulerILi128ELi48ELi256ELi256ELb1ELb1ELb0ELb1ELb0ELb1EEEEEEEEEvNT_6ParamsE:
        /* <DEDUP_REMOVED lines=15> */
[----:B------:R-:W-:-:S03]  /*00f0*/  CS2R R8, SRZ ;  /* 0x0000000000087805 */ /* 0x000fc6000001ff00 */
[----:B------:R-:W-:-:S04]  /*0100*/  ISETP.NE.AND P6, PT, R13, 0x1f, PT ;  /* 0x0000001f0d00780c */ /* 0x000fc80003fc5270 */
[----:B------:R-:W-:-:S13]  /*0110*/  ISETP.GE.OR P0, PT, R13, c[0x0][0x53c], !P6 ;  /* 0x00014f000d007a0c */ /* 0x000fda0007706670 */
[----:B-1----:R-:W-:Y:S02]  /*0120*/  @!P0 IMAD.MOV.U32 R4, RZ, RZ, 0x4 ;  /* 0x00000004ff048424 */ /* 0x002fe400078e00ff */
[----:B------:R-:W-:Y:S02]  /*0130*/  @!P0 IMAD.MOV.U32 R2, RZ, RZ, 0x4 ;  /* 0x00000004ff028424 */ /* 0x000fe400078e00ff */
[----:B------:R-:W-:-:S04]  /*0140*/  @!P0 IMAD.WIDE.U32 R4, R13, R4, c[0x0][0x580] ;  /* 0x000160000d048625 */ /* 0x000fc800078e0004 */
[C---:B------:R-:W-:Y:S01]  /*0150*/  @!P0 IMAD.WIDE.U32 R2, R13.reuse, R2, c[0x0][0x578] ;  /* 0x00015e000d028625 */ /* 0x040fe200078e0002 */
[----:B------:R-:W2:Y:S04]  /*0160*/  @!P0 LDG.E R9, [R4.64] ;  /* 0x0000000604098981 */ /* 0x000ea8000c1e1900 */
[----:B------:R-:W2:Y:S01]  /*0170*/  @!P0 LDG.E R8, [R2.64] ;  /* 0x0000000602088981 */ /* 0x000ea2000c1e1900 */
[C---:B------:R-:W-:Y:S01]  /*0180*/  ISETP.NE.AND P5, PT, R13.reuse, RZ, PT ;  /* 0x000000ff0d00720c */ /* 0x040fe20003fa5270 */
[----:B------:R-:W1:Y:S01]  /*0190*/  S2UR UR4, SR_CTAID.X ;  /* 0x00000000000479c3 */ /* 0x000e620000002500 */
[C---:B------:R-:W-:Y:S01]  /*01a0*/  ISETP.GE.U32.AND P4, PT, R13.reuse, 0x2, PT ;  /* 0x000000020d00780c */ /* 0x040fe20003f86070 */
[----:B------:R-:W-:Y:S01]  /*01b0*/  IMAD.MOV.U32 R7, RZ, RZ, RZ ;  /* 0x000000ffff077224 */ /* 0x000fe200078e00ff */
        /* <DEDUP_REMOVED lines=26> */
.L_x_455:
[----:B------:R-:W-:-:S04]  /*0360*/  IADD3 R0, R7, 0x1f, RZ ;  /* 0x0000001f07007810 */ /* 0x000fc80007ffe0ff */
[----:B------:R-:W-:-:S13]  /*0370*/  ISETP.GE.AND P0, PT, R0, c[0x0][0x53c], PT ;  /* 0x00014f0000007a0c */ /* 0x000fda0003f06270 */
[----:B------:R-:W-:Y:S05]  /*0380*/  @P0 BRA `(.L_x_452) ;  /* 0x00000c4000000947 */ /* 0x000fea0003800000 */
[----:B------:R-:W-:Y:S01]  /*0390*/  MOV R7, R0 ;  /* 0x0000000000077202 */ /* 0x000fe20000000f00 */
[----:B------:R-:W-:-:S03]  /*03a0*/  CS2R R8, SRZ ;  /* 0x0000000000087805 */ /* 0x000fc6000001ff00 */
[----:B------:R-:W-:-:S04]  /*03b0*/  IADD3 R0, R13, R7, RZ ;  /* 0x000000070d007210 */ /* 0x000fc80007ffe0ff */
[----:B------:R-:W-:-:S13]  /*03c0*/  ISETP.GE.OR P0, PT, R0, c[0x0][0x53c], !P6 ;  /* 0x00014f0000007a0c */ /* 0x000fda0007706670 */
[----:B------:R-:W-:Y:S02]  /*03d0*/  @!P0 MOV R2, 0x4 ;  /* 0x0000000400028802 */ /* 0x000fe40000000f00 */
[----:B------:R-:W-:-:S03]  /*03e0*/  @!P0 MOV R3, 0x4 ;  /* 0x0000000400038802 */ /* 0x000fc60000000f00 */
[----:B------:R-:W-:-:S04]  /*03f0*/  @!P0 IMAD.WIDE R4, R0, R2, c[0x0][0x580] ;  /* 0x0001600000048625 */ /* 0x000fc800078e0202 */
[----:B------:R-:W-:Y:S01]  /*0400*/  @!P0 IMAD.WIDE R2, R0, R3, c[0x0][0x578] ;  /* 0x00015e0000028625 */ /* 0x000fe200078e0203 */
[----:B------:R-:W2:Y:S04]  /*0410*/  @!P0 LDG.E R9, [R4.64] ;  /* 0x0000000604098981 */ /* 0x000ea8000c1e1900 */
[----:B------:R-:W2:Y:S02]  /*0420*/  @!P0 LDG.E R8, [R2.64] ;  /* 0x0000000602088981 */ /* 0x000ea4000c1e1900 */
[----:B--2---:R-:W-:Y:S01]  /*0430*/  IMAD R5, R9, R8, RZ ;  /* 0x0000000809057224 */ /* 0x004fe200078e02ff */
[----:B------:R-:W-:Y:S05]  /*0440*/  BRA.DIV ~URZ, `(.L_x_453) ;  /* 0x000198727f007947 */ /* 0x000fea000b800000 */
[----:B------:R1:W2:Y:S02]  /*0450*/  SHFL.UP PT, R0, R5, 0x1, RZ ;  /* 0x0420000005007989 */ /* 0x0002a400000e00ff */
.L_x_633:
        /* <DEDUP_REMOVED lines=16> */
.L_x_634:
[----:B--2---:R-:W-:-:S05]  /*0560*/  IMAD R0, R0, c[0x0][0x538], RZ ;  /* 0x00014e0000007a24 */ /* 0x004fca00078e02ff */
[----:B------:R-:W-:-:S04]  /*0570*/  IADD3 R6, R0, R6, RZ ;  /* 0x0000000600067210 */ /* 0x000fc80007ffe0ff */
[----:B------:R-:W-:-:S13]  /*0580*/  ISETP.GT.AND P0, PT, R6, UR4, PT ;  /* 0x0000000406007c0c */ /* 0x000fda000bf04270 */
[----:B-1----:R-:W-:Y:S05]  /*0590*/  @!P0 BRA `(.L_x_455) ;  /* 0xfffffdc000008947 */ /* 0x002fea000383ffff */
.L_x_451:
[----:B------:R-:W-:-:S05]  /*05a0*/  IADD3 R10, -R0, R6, RZ ;  /* 0x00000006000a7210 */ /* 0x000fca0007ffe1ff */
[----:B------:R-:W-:-:S05]  /*05b0*/  IMAD R0, R4, c[0x0][0x538], R10 ;  /* 0x00014e0004007a24 */ /* 0x000fca00078e020a */
[----:B------:R-:W-:Y:S01]  /*05c0*/  ISETP.GT.AND P0, PT, R0, UR4, PT ;  /* 0x0000000400007c0c */ /* 0x000fe2000bf04270 */
[----:B------:R-:W-:-:S12]  /*05d0*/  BRA.DIV ~URZ, `(.L_x_456) ;  /* 0x000199227f007947 */ /* 0x000fd8000b800000 */
[----:B------:R-:W-:-:S04]  /*05e0*/  VOTE.ANY R6, PT, !P0 ;  /* 0x0000000000067806 */ /* 0x000fc800040e0100 */
.L_x_635:
[----:B------:R-:W1:Y:S02]  /*05f0*/  POPC R0, R6 ;  /* 0x0000000600007309 */ /* 0x000e640000000000 */
[----:B-1----:R-:W-:-:S05]  /*0600*/  IADD3 R2, R0, R7, RZ ;  /* 0x0000000700027210 */ /* 0x002fca0007ffe0ff */
[----:B------:R1:W-:Y:S01]  /*0610*/  STL [R1+0xcc], R2 ;  /* 0x0000cc0201007387 */ /* 0x0003e20000100800 */
[----:B------:R-:W-:Y:S05]  /*0620*/  BRA.DIV ~URZ, `(.L_x_457) ;  /* 0x000199227f007947 */ /* 0x000fea000b800000 */
[----:B------:R2:W3:Y:S01]  /*0630*/  SHFL.IDX PT, R12, R9, R0, 0x1f ;  /* 0x00001f00090c7589 */ /* 0x0004e200000e0000 */
[----:B------:R-:W-:-:S03]  /*0640*/  MOV R5, RZ ;  /* 0x000000ff00057202 */ /* 0x000fc60000000f00 */
[----:B------:R2:W4:Y:S04]  /*0650*/  SHFL.IDX PT, R9, R8, R0, 0x1f ;  /* 0x00001f0008097589 */ /* 0x00052800000e0000 */
.L_x_636:
[----:B------:R-:W-:Y:S01]  /*0660*/  ISETP.NE.AND P0, PT, R6, RZ, PT ;  /* 0x000000ff0600720c */ /* 0x000fe20003f05270 */
[----:B------:R-:W-:-:S12]  /*0670*/  BSSY B0, `(.L_x_458) ;  /* 0x0000005000007945 */ /* 0x000fd80003800000 */
[----:B------:R-:W-:Y:S05]  /*0680*/  @!P0 BRA `(.L_x_459) ;  /* 0x0000003000008947 */ /* 0x000fea0003800000 */
[----:B--2---:R-:W-:Y:S01]  /*0690*/  IADD3 R0, R0, -0x1, RZ ;  /* 0xffffffff00007810 */ /* 0x004fe20007ffe0ff */
[----:B------:R-:W-:Y:S05]  /*06a0*/  BRA.DIV ~URZ, `(.L_x_460) ;  /* 0x000199c27f007947 */ /* 0x000fea000b800000 */
[----:B------:R2:W1:Y:S02]  /*06b0*/  SHFL.IDX PT, R5, R4, R0, 0x1f ;  /* 0x00001f0004057589 */ /* 0x00046400000e0000 */
.L_x_459:
[----:B------:R-:W-:Y:S05]  /*06c0*/  BSYNC B0 ;  /* 0x0000000000007941 */ /* 0x000fea0003800000 */
.L_x_458:
[----:B-12---:R-:W-:Y:S01]  /*06d0*/  IMAD R0, R5, c[0x0][0x538], R10 ;  /* 0x00014e0005007a24 */ /* 0x006fe200078e020a */
[----:B----4-:R-:W-:Y:S01]  /*06e0*/  ISETP.NE.AND P0, PT, R9, 0x1, PT ;  /* 0x000000010900780c */ /* 0x010fe20003f05270 */
[----:B------:R-:W-:Y:S03]  /*06f0*/  BSSY B0, `(.L_x_461) ;  /* 0x0000089000007945 */ /* 0x000fe60003800000 */
[----:B------:R1:W-:Y:S01]  /*0700*/  STL [R1+0xc0], R0 ;  /* 0x0000c00001007387 */ /* 0x0003e20000100800 */
[----:B------:R-:W-:-:S08]  /*0710*/  IADD3 R11, -R0, UR4, RZ ;  /* 0x00000004000b7c10 */ /* 0x000fd0000fffe1ff */
[----:B------:R-:W-:Y:S05]  /*0720*/  @!P0 BRA `(.L_x_462) ;  /* 0x000003f000008947 */ /* 0x000fea0003800000 */
[-C--:B-1-3--:R-:W-:Y:S02]  /*0730*/  IABS R0, R12.reuse ;  /* 0x0000000c00007213 */ /* 0x08afe40000000000 */
[----:B------:R-:W-:-:S03]  /*0740*/  IABS R6, R12 ;  /* 0x0000000c00067213 */ /* 0x000fc60000000000 */
[----:B------:R-:W-:Y:S01]  /*0750*/  IMAD.MOV.U32 R5, RZ, RZ, R0 ;  /* 0x000000ffff057224 */ /* 0x000fe200078e0000 */
[----:B------:R-:W-:-:S03]  /*0760*/  IABS R0, R9 ;  /* 0x0000000900007213 */ /* 0x000fc60000000000 */
[----:B------:R-:W1:Y:S02]  /*0770*/  I2F.RP R2, R5 ;  /* 0x0000000500027306 */ /* 0x000e640000209400 */
[----:B------:R-:W-:Y:S01]  /*0780*/  IMAD.MOV.U32 R8, RZ, RZ, R0 ;  /* 0x000000ffff087224 */ /* 0x000fe200078e0000 */
[----:B------:R-:W-:-:S05]  /*0790*/  IABS R0, R11 ;  /* 0x0000000b00007213 */ /* 0x000fca0000000000 */
[----:B------:R-:W-:Y:S08]  /*07a0*/  I2F.RP R7, R8 ;  /* 0x0000000800077306 */ /* 0x000ff00000209400 */
[----:B-1----:R-:W1:Y:S02]  /*07b0*/  MUFU.RCP R2, R2 ;  /* 0x0000000200027308 */ /* 0x002e640000001000 */
[----:B-1----:R-:W-:-:S06]  /*07c0*/  IADD3 R2, R2, 0xffffffe, RZ ;  /* 0x0ffffffe02027810 */ /* 0x002fcc0007ffe0ff */
[----:B------:R-:W1:Y:S02]  /*07d0*/  F2I.FTZ.U32.TRUNC.NTZ R3, R2 ;  /* 0x0000000200037305 */ /* 0x000e64000021f000 */
[----:B-1----:R-:W-:-:S04]  /*07e0*/  IMAD.MOV R2, RZ, RZ, -R3 ;  /* 0x000000ffff027224 */ /* 0x002fc800078e0a03 */
[----:B------:R-:W-:Y:S02]  /*07f0*/  IMAD R4, R2, R5, RZ ;  /* 0x0000000502047224 */ /* 0x000fe400078e02ff */
[----:B------:R-:W-:-:S04]  /*0800*/  IMAD.MOV.U32 R2, RZ, RZ, RZ ;  /* 0x000000ffff027224 */ /* 0x000fc800078e00ff */
[----:B------:R-:W-:Y:S01]  /*0810*/  IMAD.HI.U32 R2, R3, R4, R2 ;  /* 0x0000000403027227 */ /* 0x000fe200078e0002 */
[----:B------:R-:W-:-:S03]  /*0820*/  MOV R3, R0 ;  /* 0x0000000000037202 */ /* 0x000fc60000000f00 */
[----:B------:R-:W-:Y:S02]  /*0830*/  IMAD.MOV R0, RZ, RZ, -R6 ;  /* 0x000000ffff007224 */ /* 0x000fe400078e0a06 */
        /* <DEDUP_REMOVED lines=28> */
[----:B------:R-:W-:-:S03]  /*0a00*/  IMAD.MOV R5, RZ, RZ, -R4 ;  /* 0x000000ffff057224 */ /* 0x000fc600078e0a04 */
        /* <DEDUP_REMOVED lines=10> */
[----:B------:R-:W-:-:S04]  /*0ab0*/  IMAD.MOV R2, RZ, RZ, -R0 ;  /* 0x000000ffff027224 */ /* 0x000fc800078e0a00 */
[C---:B------:R-:W-:Y:S01]  /*0ac0*/  IMAD R3, R9.reuse, R2, R4 ;  /* 0x0000000209037224 */ /* 0x040fe200078e0204 */
[----:B------:R-:W-:Y:S01]  /*0ad0*/  LEA R2, R9, R0, 0x18 ;  /* 0x0000000009027211 */ /* 0x000fe200078ec0ff */
[----:B------:R-:W-:-:S04]  /*0ae0*/  IMAD R0, R12, R5, R11 ;  /* 0x000000050c007224 */ /* 0x000fc800078e020b */
[----:B------:R-:W-:-:S05]  /*0af0*/  IMAD R2, R3, 0x10000, R2 ;  /* 0x0001000003027824 */ /* 0x000fca00078e0202 */
[----:B------:R1:W-:Y:S01]  /*0b00*/  STL [R1+0xc8], R2 ;  /* 0x0000c80201007387 */ /* 0x0003e20000100800 */
[----:B------:R-:W-:Y:S05]  /*0b10*/  BRA `(.L_x_463) ;  /* 0x0000046000007947 */ /* 0x000fea0003800000 */
.L_x_462:
[----:B------:R-:W2:Y:S01]  /*0b20*/  LDL R3, [R1+0xcc] ;  /* 0x0000cc0001037983 */ /* 0x000ea20000100800 */
[----:B------:R-:W-:-:S04]  /*0b30*/  IMAD.MOV.U32 R2, RZ, RZ, 0x4 ;  /* 0x00000004ff027424 */ /* 0x000fc800078e00ff */
[----:B--2---:R-:W-:-:S05]  /*0b40*/  IMAD.WIDE R2, R3, R2, c[0x0][0x590] ;  /* 0x0001640003027625 */ /* 0x004fca00078e0202 */
[----:B------:R-:W2:Y:S02]  /*0b50*/  LDG.E R7, [R2.64] ;  /* 0x0000000602077981 */ /* 0x000ea4000c1e1900 */
[----:B--23--:R-:W-:-:S05]  /*0b60*/  IMAD R9, R7, R12, RZ ;  /* 0x0000000c07097224 */ /* 0x00cfca00078e02ff */
[-C--:B-1----:R-:W-:Y:S02]  /*0b70*/  IABS R0, R9.reuse ;  /* 0x0000000900007213 */ /* 0x082fe40000000000 */
[----:B------:R-:W-:-:S03]  /*0b80*/  IABS R8, R9 ;  /* 0x0000000900087213 */ /* 0x000fc60000000000 */
[----:B------:R-:W-:-:S04]  /*0b90*/  IMAD.MOV.U32 R6, RZ, RZ, R0 ;  /* 0x000000ffff067224 */ /* 0x000fc800078e0000 */
[----:B------:R-:W1:Y:S08]  /*0ba0*/  I2F.RP R2, R6 ;  /* 0x0000000600027306 */ /* 0x000e700000209400 */
[----:B-1----:R-:W1:Y:S02]  /*0bb0*/  MUFU.RCP R2, R2 ;  /* 0x0000000200027308 */ /* 0x002e640000001000 */
[----:B-1----:R-:W-:-:S06]  /*0bc0*/  IADD3 R2, R2, 0xffffffe, RZ ;  /* 0x0ffffffe02027810 */ /* 0x002fcc0007ffe0ff */
[----:B------:R-:W1:Y:S02]  /*0bd0*/  F2I.FTZ.U32.TRUNC.NTZ R3, R2 ;  /* 0x0000000200037305 */ /* 0x000e64000021f000 */
[----:B-1----:R-:W-:-:S04]  /*0be0*/  IMAD.MOV R0, RZ, RZ, -R3 ;  /* 0x000000ffff007224 */ /* 0x002fc800078e0a03 */
[----:B------:R-:W-:Y:S01]  /*0bf0*/  IMAD.MOV.U32 R2, RZ, RZ, R0 ;  /* 0x000000ffff027224 */ /* 0x000fe200078e0000 */
[----:B------:R-:W-:-:S03]  /*0c00*/  IABS R0, R11 ;  /* 0x0000000b00007213 */ /* 0x000fc60000000000 */
[----:B------:R-:W-:Y:S01]  /*0c10*/  IMAD R4, R2, R6, RZ ;  /* 0x0000000602047224 */ /* 0x000fe200078e02ff */
[----:B------:R-:W-:Y:S01]  /*0c20*/  MOV R5, R0 ;  /* 0x0000000000057202 */ /* 0x000fe20000000f00 */
[----:B------:R-:W-:-:S04]  /*0c30*/  IMAD.MOV.U32 R2, RZ, RZ, RZ ;  /* 0x000000ffff027224 */ /* 0x000fc800078e00ff */
[----:B------:R-:W-:-:S04]  /*0c40*/  IMAD.HI.U32 R0, R3, R4, R2 ;  /* 0x0000000403007227 */ /* 0x000fc800078e0002 */
[----:B------:R-:W-:Y:S02]  /*0c50*/  IMAD.MOV R2, RZ, RZ, -R8 ;  /* 0x000000ffff027224 */ /* 0x000fe400078e0a08 */
        /* <DEDUP_REMOVED lines=9> */
[----:B------:R-:W-:-:S04]  /*0cf0*/  @P2 IADD3 R0, R0, 0x1, RZ ;  /* 0x0000000100002810 */ /* 0x000fc80007ffe0ff */
[----:B------:R-:W-:-:S05]  /*0d00*/  MOV R4, R0 ;  /* 0x0000000000047202 */ /* 0x000fca0000000f00 */
[----:B------:R-:W-:Y:S01]  /*0d10*/  @!P1 IMAD.MOV R4, RZ, RZ, -R4 ;  /* 0x000000ffff049224 */ /* 0x000fe200078e0a04 */
[----:B------:R-:W-:-:S05]  /*0d20*/  @!P0 LOP3.LUT R4, RZ, R9, RZ, 0x33, !PT ;  /* 0x00000009ff048212 */ /* 0x000fca00078e33ff */
[----:B------:R-:W-:-:S05]  /*0d30*/  IMAD R10, R7, R4, RZ ;  /* 0x00000004070a7224 */ /* 0x000fca00078e02ff */
[----:B------:R-:W-:-:S04]  /*0d40*/  IADD3 R0, -R10, c[0x0][0x538], RZ ;  /* 0x00014e000a007a10 */ /* 0x000fc80007ffe1ff */
[----:B------:R-:W-:-:S04]  /*0d50*/  IMNMX R6, R7, R0, PT ;  /* 0x0000000007067217 */ /* 0x000fc80003800200 */
[----:B------:R-:W-:-:S05]  /*0d60*/  IABS R0, R6 ;  /* 0x0000000600007213 */ /* 0x000fca0000000000 */
[----:B------:R-:W-:-:S04]  /*0d70*/  IMAD.MOV.U32 R5, RZ, RZ, R0 ;  /* 0x000000ffff057224 */ /* 0x000fc800078e0000 */
[----:B------:R-:W1:Y:S08]  /*0d80*/  I2F.RP R2, R5 ;  /* 0x0000000500027306 */ /* 0x000e700000209400 */
[----:B-1----:R-:W1:Y:S02]  /*0d90*/  MUFU.RCP R2, R2 ;  /* 0x0000000200027308 */ /* 0x002e640000001000 */
[----:B-1----:R-:W-:-:S06]  /*0da0*/  IADD3 R2, R2, 0xffffffe, RZ ;  /* 0x0ffffffe02027810 */ /* 0x002fcc0007ffe0ff */
[----:B------:R1:W2:Y:S02]  /*0db0*/  F2I.FTZ.U32.TRUNC.NTZ R3, R2 ;  /* 0x0000000200037305 */ /* 0x0002a4000021f000 */
[----:B-1----:R-:W-:Y:S01]  /*0dc0*/  IMAD.MOV R2, RZ, RZ, -R4 ;  /* 0x000000ffff027224 */ /* 0x002fe200078e0a04 */
[----:B--2---:R-:W-:-:S03]  /*0dd0*/  IADD3 R0, RZ, -R3, RZ ;  /* 0x80000003ff007210 */ /* 0x004fc60007ffe0ff */
[----:B------:R-:W-:Y:S01]  /*0de0*/  IMAD R8, R9, R2, R11 ;  /* 0x0000000209087224 */ /* 0x000fe200078e020b */
[----:B------:R-:W-:Y:S01]  /*0df0*/  IABS R9, R6 ;  /* 0x0000000600097213 */ /* 0x000fe20000000000 */
[----:B------:R-:W-:-:S03]  /*0e00*/  IMAD.MOV.U32 R2, RZ, RZ, R0 ;  /* 0x000000ffff027224 */ /* 0x000fc600078e0000 */
[----:B------:R-:W-:Y:S01]  /*0e10*/  IABS R0, R8 ;  /* 0x0000000800007213 */ /* 0x000fe20000000000 */
[----:B------:R-:W-:Y:S02]  /*0e20*/  IMAD R7, R2, R5, RZ ;  /* 0x0000000502077224 */ /* 0x000fe400078e02ff */
[----:B------:R-:W-:Y:S02]  /*0e30*/  IMAD.MOV.U32 R2, RZ, RZ, RZ ;  /* 0x000000ffff027224 */ /* 0x000fe400078e00ff */
[----:B------:R-:W-:Y:S01]  /*0e40*/  IMAD.MOV.U32 R4, RZ, RZ, R0 ;  /* 0x000000ffff047224 */ /* 0x000fe200078e0000 */
[----:B------:R-:W-:Y:S01]  /*0e50*/  IADD3 R0, RZ, -R9, RZ ;  /* 0x80000009ff007210 */ /* 0x000fe20007ffe0ff */
[----:B------:R-:W-:-:S04]  /*0e60*/  IMAD.HI.U32 R3, R3, R7, R2 ;  /* 0x0000000703037227 */ /* 0x000fc800078e0002 */
[----:B------:R-:W-:Y:S02]  /*0e70*/  IMAD.MOV.U32 R2, RZ, RZ, R0 ;  /* 0x000000ffff027224 */ /* 0x000fe400078e0000 */
[----:B------:R-:W-:Y:S01]  /*0e80*/  IMAD.HI.U32 R0, R3, R4, RZ ;  /* 0x0000000403007227 */ /* 0x000fe200078e00ff */
[----:B------:R-:W-:-:S03]  /*0e90*/  IADD3 R3, R10, 0x1000000, R8 ;  /* 0x010000000a037810 */ /* 0x000fc60007ffe008 */
[----:B------:R-:W-:-:S05]  /*0ea0*/  IMAD R2, R0, R2, R4 ;  /* 0x0000000200027224 */ /* 0x000fca00078e0204 */
[----:B------:R-:W-:-:S13]  /*0eb0*/  ISETP.GT.U32.AND P0, PT, R5, R2, PT ;  /* 0x000000020500720c */ /* 0x000fda0003f04070 */
[----:B------:R-:W-:Y:S01]  /*0ec0*/  @!P0 IMAD.IADD R2, R2, 0x1, -R5 ;  /* 0x0000000102028824 */ /* 0x000fe200078e0a05 */
[----:B------:R-:W-:Y:S02]  /*0ed0*/  @!P0 IADD3 R0, R0, 0x1, RZ ;  /* 0x0000000100008810 */ /* 0x000fe40007ffe0ff */
[----:B------:R-:W-:Y:S02]  /*0ee0*/  ISETP.NE.AND P0, PT, R6, RZ, PT ;  /* 0x000000ff0600720c */ /* 0x000fe40003f05270 */
[----:B------:R-:W-:Y:S02]  /*0ef0*/  ISETP.GE.U32.AND P2, PT, R2, R5, PT ;  /* 0x000000050200720c */ /* 0x000fe40003f46070 */
[----:B------:R-:W-:-:S04]  /*0f00*/  LOP3.LUT R2, R8, R6, RZ, 0x3c, !PT ;  /* 0x0000000608027212 */ /* 0x000fc800078e3cff */
[----:B------:R-:W-:Y:S01]  /*0f10*/  ISETP.GE.AND P1, PT, R2, RZ, PT ;  /* 0x000000ff0200720c */ /* 0x000fe20003f26270 */
[----:B------:R-:W-:-:S06]  /*0f20*/  IMAD.MOV R2, RZ, RZ, -R6 ;  /* 0x000000ffff027224 */ /* 0x000fcc00078e0a06 */
[----:B------:R-:W-:-:S06]  /*0f30*/  @P2 IADD3 R0, R0, 0x1, RZ ;  /* 0x0000000100002810 */ /* 0x000fcc0007ffe0ff */
[----:B------:R-:W-:Y:S02]  /*0f40*/  @!P1 IADD3 R0, -R0, RZ, RZ ;  /* 0x000000ff00009210 */ /* 0x000fe40007ffe1ff */
[----:B------:R-:W-:-:S05]  /*0f50*/  @!P0 LOP3.LUT R0, RZ, R6, RZ, 0x33, !PT ;  /* 0x00000006ff008212 */ /* 0x000fca00078e33ff */
[----:B------:R-:W-:-:S05]  /*0f60*/  IMAD R2, R0, R2, R3 ;  /* 0x0000000200027224 */ /* 0x000fca00078e0203 */
[----:B------:R1:W-:Y:S02]  /*0f70*/  STL [R1+0xc8], R2 ;  /* 0x0000c80201007387 */ /* 0x0003e40000100800 */
.L_x_463:
[----:B------:R-:W-:Y:S05]  /*0f80*/  BSYNC B0 ;  /* 0x0000000000007941 */ /* 0x000fea0003800000 */
.L_x_461:
[----:B------:R-:W-:-:S04]  /*0f90*/  LOP3.LUT R0, RZ, R0, RZ, 0x33, !PT ;  /* 0x00000000ff007212 */ /* 0x000fc800078e33ff */
[----:B------:R-:W-:-:S05]  /*0fa0*/  IADD3 R0, R0, R12, RZ ;  /* 0x0000000c00007210 */ /* 0x000fca0007ffe0ff */
[----:B------:R2:W-:Y:S01]  /*0fb0*/  STL [R1+0xc4], R0 ;  /* 0x0000c40001007387 */ /* 0x0005e20000100800 */
[----:B------:R-:W-:Y:S05]  /*0fc0*/  BRA `(.L_x_464) ;  /* 0x0000006000007947 */ /* 0x000fea0003800000 */
.L_x_452:
[----:B------:R-:W-:Y:S01]  /*0fd0*/  MOV R0, UR4 ;  /* 0x0000000400007c02 */ /* 0x000fe20008000f00 */
[----:B------:R-:W-:Y:S04]  /*0fe0*/  STL [R1+0xc4], RZ ;  /* 0x0000c4ff01007387 */ /* 0x000fe80000100800 */
[----:B------:R-:W-:Y:S04]  /*0ff0*/  STL [R1+0xc8], RZ ;  /* 0x0000c8ff01007387 */ /* 0x000fe80000100800 */
[----:B------:R1:W-:Y:S02]  /*1000*/  STL [R1+0xc0], R0 ;  /* 0x0000c00001007387 */ /* 0x0003e40000100800 */
[----:B-1----:R-:W-:-:S05]  /*1010*/  MOV R0, c[0x0][0x53c] ;  /* 0x00014f0000007a02 */ /* 0x002fca0000000f00 */
[----:B------:R1:W-:Y:S02]  /*1020*/  STL [R1+0xcc], R0 ;  /* 0x0000cc0001007387 */ /* 0x0003e40000100800 */
.L_x_464:
[----:B------:R-:W3:Y:S04]  /*1030*/  LDL R4, [R1+0xc0] ;  /* 0x0000c00001047983 */ /* 0x000ee80000100800 */
[----:B------:R-:W3:Y:S04]  /*1040*/  LDL R5, [R1+0xc4] ;  /* 0x0000c40001057983 */ /* 0x000ee80000100800 */
[----:B------:R-:W3:Y:S04]  /*1050*/  LDL R6, [R1+0xc8] ;  /* 0x0000c80001067983 */ /* 0x000ee80000100800 */
[----:B------:R-:W3:Y:S01]  /*1060*/  LDL R7, [R1+0xcc] ;  /* 0x0000cc0001077983 */ /* 0x000ee20000100800 */
[----:B------:R-:W-:Y:S01]  /*1070*/  ISETP.NE.AND P0, PT, R13, RZ, PT ;  /* 0x000000ff0d00720c */ /* 0x000fe20003f05270 */
[----:B------:R-:W-:-:S12]  /*1080*/  WARPSYNC 0xffffffff ;  /* 0xffffffff00007948 */ /* 0x000fd80003800000 */
[----:B---3--:R3:W-:Y:S04]  /*1090*/  @!P0 STS.128 [0x1a080], R4 ;  /* 0x01a08004ff008388 */ /* 0x0087e80000000c00 */
[----:B------:R-:W-:Y:S06]  /*10a0*/  BAR.ARV 0x5, 0x100 ;  /* 0x0144000000007b1d */ /* 0x000fec0000002000 */
.L_x_450:
[----:B-12---:R-:W2:Y:S02]  /*10b0*/  LDL R0, [R1+0xcc] ;  /* 0x0000cc0001007983 */ /* 0x006ea40000100800 */
[----:B--2---:R-:W-:-:S13]  /*10c0*/  ISETP.GE.AND P0, PT, R0, c[0x0][0x53c], PT ;  /* 0x00014f0000007a0c */ /* 0x004fda0003f06270 */
[----:B------:R-:W-:Y:S05]  /*10d0*/  @P0 EXIT ;  /* 0x000000000000094d */ /* 0x000fea0003800000 */
[----:B------:R-:W1:Y:S01]  /*10e0*/  S2R R16, SR_TID.X ;  /* 0x0000000000107919 */ /* 0x000e620000002100 */
[----:B------:R-:W-:Y:S02]  /*10f0*/  ULDC UR5, c[0x0][0x2ac] ;  /* 0x0000ab0000057ab9 */ /* 0x000fe40000000800 */
[----:B------:R-:W-:Y:S02]  /*1100*/  ULDC UR4, c[0x0][0x1d0] ;  /* 0x0000740000047ab9 */ /* 0x000fe40000000800 */
[----:B------:R-:W-:Y:S01]  /*1110*/  UIMAD UR5, UR5, UR4, URZ ;  /* 0x00000004050572a4 */ /* 0x000fe2000f8e023f */
[----:B-1-3--:R-:W-:-:S04]  /*1120*/  SHF.R.S32.HI R7, RZ, 0x1f, R16 ;  /* 0x0000001fff077819 */ /* 0x00afc80000011410 */
        /* <DEDUP_REMOVED lines=17> */
[----:B------:R-:W-:Y:S01]  /*1240*/  LEA.HI R7, R7, R16, RZ, 0x6 ;  /* 0x0000001007077211 */ /* 0x000fe200078f30ff */
[----:B------:R-:W-:Y:S01]  /*1250*/  IMAD.IADD R20, R16, 0x1, -R4 ;  /* 0x0000000110147824 */ /* 0x000fe200078e0a04 */
[----:B------:R-:W-:Y:S01]  /*1260*/  SHF.R.S32.HI R4, RZ, 0x1f, R2 ;  /* 0x0000001fff047819 */ /* 0x000fe20000011402 */
[----:B------:R-:W-:Y:S01]  /*1270*/  IMAD.IADD R8, R8, 0x1, -R0 ;  /* 0x0000000108087824 */ /* 0x000fe200078e0a00 */
[----:B------:R-:W-:Y:S01]  /*1280*/  LOP3.LUT R0, R3, 0x1c0, RZ, 0xc0, !PT ;  /* 0x000001c003007812 */ /* 0x000fe200078ec0ff */
[----:B------:R-:W-:Y:S01]  /*1290*/  IMAD.SHL.U32 R19, R20, 0x8, RZ ;  /* 0x0000000814137824 */ /* 0x000fe200078e00ff */
[----:B------:R-:W-:Y:S01]  /*12a0*/  LEA.HI R14, R4, R2, RZ, 0x3 ;  /* 0x00000002040e7211 */ /* 0x000fe200078f18ff */
[----:B------:R-:W-:Y:S01]  /*12b0*/  IMAD.SHL.U32 R6, R20, 0x40, RZ ;  /* 0x0000004014067824 */ /* 0x000fe200078e00ff */
[----:B------:R-:W-:Y:S01]  /*12c0*/  SHF.R.U32.HI R5, RZ, 0x3, R0 ;  /* 0x00000003ff057819 */ /* 0x000fe20000011600 */
[----:B------:R-:W-:Y:S01]  /*12d0*/  IMAD.SHL.U32 R7, R7, 0x8, RZ ;  /* 0x0000000807077824 */ /* 0x000fe200078e00ff */
[----:B------:R-:W-:Y:S01]  /*12e0*/  LOP3.LUT R3, R0, 0x38, R19, 0xf8, !PT ;  /* 0x0000003800037812 */ /* 0x000fe200078ef813 */
[----:B------:R-:W-:Y:S01]  /*12f0*/  STL [R1+0x40], R19 ;  /* 0x0000401301007387 */ /* 0x000fe20000100800 */
[----:B------:R-:W-:-:S02]  /*1300*/  LOP3.LUT R4, R14, 0xfffffff8, RZ, 0xc0, !PT ;  /* 0xfffffff80e047812 */ /* 0x000fc400078ec0ff */
[----:B------:R-:W-:Y:S02]  /*1310*/  LOP3.LUT R12, R3, R5, RZ, 0x3c, !PT ;  /* 0x00000005030c7212 */ /* 0x000fe400078e3cff */
[----:B------:R-:W-:Y:S01]  /*1320*/  LOP3.LUT R3, R10, 0xffffffe0, RZ, 0xc0, !PT ;  /* 0xffffffe00a037812 */ /* 0x000fe200078ec0ff */
[----:B------:R-:W-:Y:S01]  /*1330*/  IMAD.IADD R5, R2, 0x1, -R4 ;  /* 0x0000000102057824 */ /* 0x000fe200078e0a04 */
[----:B------:R-:W-:Y:S02]  /*1340*/  LOP3.LUT R0, R6, 0x1c0, RZ, 0xc0, !PT ;  /* 0x000001c006007812 */ /* 0x000fe400078ec0ff */
[----:B------:R-:W-:Y:S01]  /*1350*/  LOP3.LUT R6, R8, 0x1, RZ, 0xc0, !PT ;  /* 0x0000000108067812 */ /* 0x000fe200078ec0ff */
[----:B------:R-:W-:Y:S01]  /*1360*/  IMAD.IADD R18, R16, 0x1, -R3 ;  /* 0x0000000110127824 */ /* 0x000fe200078e0a03 */
[----:B------:R-:W-:Y:S02]  /*1370*/  LOP3.LUT R4, R0, 0x8, R9, 0xf8, !PT ;  /* 0x0000000800047812 */ /* 0x000fe400078ef809 */
[----:B------:R-:W-:-:S02]  /*1380*/  SHF.R.U32.HI R2, RZ, 0x3, R0 ;  /* 0x00000003ff027819 */ /* 0x000fc40000011600 */
[--C-:B------:R-:W-:Y:S02]  /*1390*/  SHF.R.S32.HI R9, RZ, 0x5, R10.reuse ;  /* 0x00000005ff097819 */ /* 0x100fe4000001140a */
[----:B------:R-:W-:Y:S02]  /*13a0*/  SHF.R.S32.HI R0, RZ, 0x1f, R10 ;  /* 0x0000001fff007819 */ /* 0x000fe4000001140a */
[----:B------:R-:W-:Y:S02]  /*13b0*/  SHF.R.S32.HI R11, RZ, 0x1f, R18 ;  /* 0x0000001fff0b7819 */ /* 0x000fe40000011412 */
[----:B------:R-:W-:Y:S02]  /*13c0*/  LEA.HI R0, R0, R9, RZ, 0x3 ;  /* 0x0000000900007211 */ /* 0x000fe400078f18ff */
[----:B------:R-:W-:Y:S01]  /*13d0*/  LOP3.LUT R3, R15, 0xfffffffc, RZ, 0xc0, !PT ;  /* 0xfffffffc0f037812 */ /* 0x000fe200078ec0ff */
[----:B------:R-:W-:Y:S01]  /*13e0*/  IMAD.MOV.U32 R15, RZ, RZ, 0x20 ;  /* 0x00000020ff0f7424 */ /* 0x000fe200078e00ff */
[----:B------:R-:W-:-:S02]  /*13f0*/  LOP3.LUT R0, R0, 0xffffff8, RZ, 0xc0, !PT ;  /* 0x0ffffff800007812 */ /* 0x000fc400078ec0ff */
[----:B------:R-:W-:Y:S01]  /*1400*/  LEA.HI R11, R11, R18, RZ, 0x2 ;  /* 0x000000120b0b7211 */ /* 0x000fe200078f10ff */
[----:B------:R-:W-:Y:S01]  /*1410*/  IMAD.IADD R3, R16, 0x1, -R3 ;  /* 0x0000000110037824 */ /* 0x000fe200078e0a03 */
[----:B------:R-:W-:Y:S01]  /*1420*/  LOP3.LUT R10, R4, R2, RZ, 0x3c, !PT ;  /* 0x00000002040a7212 */ /* 0x000fe200078e3cff */
[----:B------:R-:W-:Y:S01]  /*1430*/  IMAD.IADD R4, R9, 0x1, -R0 ;  /* 0x0000000109047824 */ /* 0x000fe200078e0a00 */
[----:B------:R-:W-:Y:S01]  /*1440*/  SHF.R.S32.HI R2, RZ, 0x2, R11 ;  /* 0x00000002ff027819 */ /* 0x000fe2000001140b */
[----:B------:R-:W-:Y:S01]  /*1450*/  IMAD.MOV.U32 R16, RZ, RZ, 0x10 ;  /* 0x00000010ff107424 */ /* 0x000fe200078e00ff */
[----:B------:R-:W-:Y:S02]  /*1460*/  ISETP.NE.U32.AND P4, PT, R6, 0x1, PT ;  /* 0x000000010600780c */ /* 0x000fe40003f85070 */
[----:B------:R-:W-:Y:S01]  /*1470*/  LEA.HI R0, R3, R3, RZ, 0x1 ;  /* 0x0000000303007211 */ /* 0x000fe200078f08ff */
[----:B------:R-:W-:Y:S01]  /*1480*/  IMAD R17, R4, 0x10, R2 ;  /* 0x0000001004117824 */ /* 0x000fe200078e0202 */
[----:B------:R-:W-:Y:S01]  /*1490*/  R2P PR, R8, 0x6 ;  /* 0x0000000608007804 */ /* 0x000fe20000000000 */
[C---:B------:R-:W-:Y:S01]  /*14a0*/  IMAD.SHL.U32 R2, R5.reuse, 0x40, RZ ;  /* 0x0000004005027824 */ /* 0x040fe200078e00ff */
[----:B------:R-:W-:Y:S01]  /*14b0*/  LOP3.LUT R6, R0, 0x1ffffffe, RZ, 0xc0, !PT ;  /* 0x1ffffffe00067812 */ /* 0x000fe200078ec0ff */
[----:B------:R-:W-:Y:S01]  /*14c0*/  IMAD.SHL.U32 R4, R8, 0x40, RZ ;  /* 0x0000004008047824 */ /* 0x000fe200078e00ff */
[C---:B------:R-:W-:Y:S01]  /*14d0*/  LOP3.LUT P3, RZ, R5.reuse, 0x2, RZ, 0xc0, !PT ;  /* 0x0000000205ff7812 */ /* 0x040fe2000786c0ff */
[----:B------:R-:W-:Y:S01]  /*14e0*/  STL [R1+0x1fc], R17 ;  /* 0x0001fc1101007387 */ /* 0x000fe20000100800 */
[----:B------:R-:W-:Y:S01]  /*14f0*/  LOP3.LUT P0, RZ, R5, 0x4, RZ, 0xc0, !PT ;  /* 0x0000000405ff7812 */ /* 0x000fe2000780c0ff */
[----:B------:R-:W-:Y:S01]  /*1500*/  IMAD.SHL.U32 R5, R13, 0x8, RZ ;  /* 0x000000080d057824 */ /* 0x000fe200078e00ff */
[----:B------:R-:W-:Y:S01]  /*1510*/  LOP3.LUT R2, R2, 0x1c0, RZ, 0xc0, !PT ;  /* 0x000001c002027812 */ /* 0x000fe200078ec0ff */
[----:B------:R-:W-:Y:S01]  /*1520*/  IMAD.IADD R8, R3, 0x1, -R6 ;  /* 0x0000000103087824 */ /* 0x000fe200078e0a06 */
[----:B------:R-:W-:Y:S01]  /*1530*/  LOP3.LUT R4, R4, 0x1c0, RZ, 0xc0, !PT ;  /* 0x000001c004047812 */ /* 0x000fe200078ec0ff */
[----:B------:R-:W-:Y:S01]  /*1540*/  IMAD R0, R13, 0x200, R10 ;  /* 0x000002000d007824 */ /* 0x000fe200078e020a */
[----:B------:R-:W-:Y:S01]  /*1550*/  LOP3.LUT R12, R12, 0x7ffffe00, R7, 0xf8, !PT ;  /* 0x7ffffe000c0c7812 */ /* 0x000fe200078ef807 */
[----:B------:R-:W-:Y:S01]  /*1560*/  IMAD R7, R9, 0x200, R3 ;  /* 0x0000020009077824 */ /* 0x000fe200078e0203 */
[----:B------:R-:W-:Y:S01]  /*1570*/  LOP3.LUT R6, R2, 0x8, R5, 0xf8, !PT ;  /* 0x0000000802067812 */ /* 0x000fe200078ef805 */
[----:B------:R-:W-:Y:S01]  /*1580*/  IMAD R8, R8, 0x8, R17 ;  /* 0x0000000808087824 */ /* 0x000fe200078e0211 */
[----:B------:R-:W-:Y:S01]  /*1590*/  SHF.R.U32.HI R3, RZ, 0x3, R2 ;  /* 0x00000003ff037819 */ /* 0x000fe20000011602 */
[----:B------:R-:W-:Y:S01]  /*15a0*/  IMAD.SHL.U32 R12, R12, 0x2, RZ ;  /* 0x000000020c0c7824 */ /* 0x000fe200078e00ff */
[----:B------:R-:W-:Y:S01]  /*15b0*/  LEA.HI R2, R4, R4, RZ, 0x1d ;  /* 0x0000000404027211 */ /* 0x000fe200078fe8ff */
[----:B------:R-:W-:Y:S01]  /*15c0*/  IMAD.MOV.U32 R10, RZ, RZ, 0x40 ;  /* 0x00000040ff0a7424 */ /* 0x000fe200078e00ff */
[----:B------:R-:W-:Y:S01]  /*15d0*/  LOP3.LUT R3, R6, R3, RZ, 0x3c, !PT ;  /* 0x0000000306037212 */ /* 0x000fe200078e3cff */
[----:B------:R-:W-:Y:S01]  /*15e0*/  IMAD.SHL.U32 R6, R14, 0x40, RZ ;  /* 0x000000400e067824 */ /* 0x000fe200078e00ff */
[----:B------:R-:W-:Y:S01]  /*15f0*/  SEL R5, R16, 0xfffffff0, !P3 ;  /* 0xfffffff010057807 */ /* 0x000fe20005800000 */
[----:B------:R-:W-:Y:S01]  /*1600*/  IMAD.U32 R7, R7, 0x2, R2 ;  /* 0x0000000207077824 */ /* 0x000fe200078e0002 */
[----:B------:R-:W-:Y:S01]  /*1610*/  SEL R4, R15, 0xffffffe0, !P0 ;  /* 0xffffffe00f047807 */ /* 0x000fe20004000000 */
[----:B------:R-:W-:Y:S01]  /*1620*/  IMAD R2, R20, 0x20, R21 ;  /* 0x0000002014027824 */ /* 0x000fe200078e0215 */
[----:B------:R-:W-:-:S02]  /*1630*/  IADD3 R13, R19, 0x40, RZ ;  /* 0x00000040130d7810 */ /* 0x000fc40007ffe0ff */
[----:B------:R-:W-:Y:S01]  /*1640*/  LOP3.LUT R3, R3, 0x7ffffe00, R6, 0xf8, !PT ;  /* 0x7ffffe0003037812 */ /* 0x000fe200078ef806 */
[----:B------:R-:W-:Y:S01]  /*1650*/  IMAD.IADD R4, R5, 0x1, R4 ;  /* 0x0000000105047824 */ /* 0x000fe200078e0204 */
[----:B------:R1:W-:Y:S01]  /*1660*/  STL [R1+0x178], R2 ;  /* 0x0001780201007387 */ /* 0x0003e20000100800 */
[----:B------:R-:W-:Y:S02]  /*1670*/  SHF.R.S32.HI R14, RZ, 0x1f, R19 ;  /* 0x0000001fff0e7819 */ /* 0x000fe40000011413 */
[C---:B------:R-:W-:Y:S01]  /*1680*/  IADD3 R6, R19.reuse, 0x80, RZ ;  /* 0x0000008013067810 */ /* 0x040fe20007ffe0ff */
[----:B------:R-:W-:Y:S01]  /*1690*/  STL [R1+0x68], R13 ;  /* 0x0000680d01007387 */ /* 0x000fe20000100800 */
[----:B------:R-:W-:Y:S02]  /*16a0*/  IADD3 R5, R19, 0xc0, RZ ;  /* 0x000000c013057810 */ /* 0x000fe40007ffe0ff */
[----:B------:R-:W-:Y:S01]  /*16b0*/  LEA R236, R0, 0x14080, 0x1 ;  /* 0x0001408000ec7811 */ /* 0x000fe200078e08ff */
[----:B------:R-:W-:Y:S01]  /*16c0*/  STL [R1+0x20c], R14 ;  /* 0x00020c0e01007387 */ /* 0x000fe20000100800 */
[----:B------:R-:W-:-:S02]  /*16d0*/  SEL R0, R10, 0xffffffc0, !P0 ;  /* 0xffffffc00a007807 */ /* 0x000fc40004000000 */
[----:B------:R-:W-:Y:S01]  /*16e0*/  LEA R239, R3, 0x4080, 0x1 ;  /* 0x0000408003ef7811 */ /* 0x000fe200078e08ff */
[----:B------:R2:W-:Y:S04]  /*16f0*/  STL [R1+0x64], R6 ;  /* 0x0000640601007387 */ /* 0x0005e80000100800 */
[----:B------:R3:W-:Y:S01]  /*1700*/  STL [R1+0x6c], R5 ;  /* 0x00006c0501007387 */ /* 0x0007e20000100800 */
[----:B------:R-:W-:Y:S01]  /*1710*/  IMAD.IADD R240, R239, 0x1, R0 ;  /* 0x00000001eff07824 */ /* 0x000fe200078e0200 */
[----:B-1----:R-:W-:Y:S02]  /*1720*/  LOP3.LUT R2, R11, 0x7ffffffc, RZ, 0xc0, !PT ;  /* 0x7ffffffc0b027812 */ /* 0x002fe400078ec0ff */
[----:B------:R-:W-:-:S03]  /*1730*/  SHF.R.S32.HI R11, RZ, 0x1f, R13 ;  /* 0x0000001fff0b7819 */ /* 0x000fc6000001140d */
[----:B------:R-:W-:Y:S02]  /*1740*/  IMAD.IADD R2, R18, 0x1, -R2 ;  /* 0x0000000112027824 */ /* 0x000fe400078e0a02 */
[----:B------:R1:W-:Y:S01]  /*1750*/  STL [R1+0x208], R11 ;  /* 0x0002080b01007387 */ /* 0x0003e20000100800 */
[----:B--2---:R-:W-:Y:S02]  /*1760*/  SHF.R.S32.HI R6, RZ, 0x1f, R6 ;  /* 0x0000001fff067819 */ /* 0x004fe40000011406 */
[----:B---3--:R-:W-:-:S03]  /*1770*/  SHF.R.S32.HI R5, RZ, 0x1f, R5 ;  /* 0x0000001fff057819 */ /* 0x008fc60000011405 */
[----:B------:R-:W-:Y:S04]  /*1780*/  STL [R1+0x204], R6 ;  /* 0x0002040601007387 */ /* 0x000fe80000100800 */
[----:B------:R2:W-:Y:S04]  /*1790*/  STL [R1+0x200], R5 ;  /* 0x0002000501007387 */ /* 0x0005e80000100800 */
[----:B------:R3:W-:Y:S04]  /*17a0*/  STL [R1+0x1c], R12 ;  /* 0x00001c0c01007387 */ /* 0x0007e80000100800 */
[----:B------:R-:W-:Y:S01]  /*17b0*/  STL [R1+0xb4], R8 ;  /* 0x0000b40801007387 */ /* 0x000fe20000100800 */
[----:B-1----:R-:W-:Y:S01]  /*17c0*/  IMAD.SHL.U32 R11, R2, 0x2, RZ ;  /* 0x00000002020b7824 */ /* 0x002fe200078e00ff */
[----:B------:R-:W-:-:S04]  /*17d0*/  SEL R2, R15, 0xffffffe0, !P3 ;  /* 0xffffffe00f027807 */ /* 0x000fc80005800000 */
[C---:B------:R-:W-:Y:S01]  /*17e0*/  IADD3 R42, R11.reuse, 0x8, RZ ;  /* 0x000000080b2a7810 */ /* 0x040fe20007ffe0ff */
[----:B------:R1:W-:Y:S01]  /*17f0*/  STL [R1+0x7c], R11 ;  /* 0x00007c0b01007387 */ /* 0x0003e20000100800 */
[----:B------:R-:W-:Y:S01]  /*1800*/  IADD3 R41, R11, 0x10, RZ ;  /* 0x000000100b297810 */ /* 0x000fe20007ffe0ff */
[----:B------:R-:W-:Y:S01]  /*1810*/  IMAD.IADD R241, R239, 0x1, R2 ;  /* 0x00000001eff17824 */ /* 0x000fe200078e0202 */
[C---:B------:R-:W-:Y:S01]  /*1820*/  IADD3 R40, R11.reuse, 0x18, RZ ;  /* 0x000000180b287810 */ /* 0x040fe20007ffe0ff */
[----:B------:R-:W-:Y:S01]  /*1830*/  STL [R1+0x174], R42 ;  /* 0x0001742a01007387 */ /* 0x000fe20000100800 */
[C---:B------:R-:W-:Y:S02]  /*1840*/  IADD3 R39, R11.reuse, 0x20, RZ ;  /* 0x000000200b277810 */ /* 0x040fe40007ffe0ff */
        /* <DEDUP_REMOVED lines=36> */
[----:B--2---:R-:W-:Y:S01]  /*1a90*/  SEL R5, R10, 0xffffffc0, !P2 ;  /* 0xffffffc00a057807 */ /* 0x004fe20005000000 */
[----:B------:R-:W-:Y:S01]  /*1aa0*/  STL [R1+0x148], R29 ;  /* 0x0001481d01007387 */ /* 0x000fe20000100800 */
[----:B------:R-:W-:-:S02]  /*1ab0*/  IADD3 R13, R11, 0xe8, RZ ;  /* 0x000000e80b0d7810 */ /* 0x000fc40007ffe0ff */
[----:B---3--:R-:W-:Y:S01]  /*1ac0*/  IADD3 R12, R11, 0xf0, RZ ;  /* 0x000000f00b0c7810 */ /* 0x008fe20007ffe0ff */
[----:B------:R-:W-:Y:S01]  /*1ad0*/  STL [R1+0x144], R28 ;  /* 0x0001441c01007387 */ /* 0x000fe20000100800 */
[----:B------:R-:W-:Y:S02]  /*1ae0*/  LEA R10, R7, 0x80, 0x1 ;  /* 0x00000080070a7811 */ /* 0x000fe400078e08ff */
[----:B------:R-:W-:Y:S01]  /*1af0*/  SHF.R.S32.HI R7, RZ, 0x1f, R42 ;  /* 0x0000001fff077819 */ /* 0x000fe2000001142a */
[----:B------:R-:W-:Y:S01]  /*1b00*/  STL [R1+0x140], R27 ;  /* 0x0001401b01007387 */ /* 0x000fe20000100800 */
[----:B-1----:R-:W-:Y:S02]  /*1b10*/  IADD3 R11, R11, 0xf8, RZ ;  /* 0x000000f80b0b7810 */ /* 0x002fe40007ffe0ff */
[----:B------:R-:W-:Y:S01]  /*1b20*/  SHF.R.S32.HI R8, RZ, 0x1f, R41 ;  /* 0x0000001fff087819 */ /* 0x000fe20000011429 */
[----:B------:R-:W-:Y:S01]  /*1b30*/  STL [R1+0x13c], R26 ;  /* 0x00013c1a01007387 */ /* 0x000fe20000100800 */
[----:B------:R-:W-:-:S02]  /*1b40*/  SEL R6, R15, 0xffffffe0, !P1 ;  /* 0xffffffe00f067807 */ /* 0x000fc40004800000 */
[----:B------:R-:W-:Y:S01]  /*1b50*/  SHF.R.S32.HI R15, RZ, 0x1f, R39 ;  /* 0x0000001fff0f7819 */ /* 0x000fe20000011427 */
[----:B------:R-:W-:Y:S01]  /*1b60*/  STL [R1+0x138], R25 ;  /* 0x0001381901007387 */ /* 0x000fe20000100800 */
[----:B------:R-:W-:-:S03]  /*1b70*/  IADD3 R242, R0, R239, R2 ;  /* 0x000000ef00f27210 */ /* 0x000fc60007ffe002 */
[----:B------:R-:W-:Y:S04]  /*1b80*/  STL [R1+0x134], R24 ;  /* 0x0001341801007387 */ /* 0x000fe80000100800 */
        /* <DEDUP_REMOVED lines=8> */
[----:B------:R1:W-:Y:S04]  /*1c10*/  STL [R1+0x110], R14 ;  /* 0x0001100e01007387 */ /* 0x0003e80000100800 */
[----:B------:R-:W-:Y:S04]  /*1c20*/  STL [R1+0x10c], R13 ;  /* 0x00010c0d01007387 */ /* 0x000fe80000100800 */
[----:B------:R2:W-:Y:S04]  /*1c30*/  STL [R1+0x108], R12 ;  /* 0x0001080c01007387 */ /* 0x0005e80000100800 */
[----:B------:R3:W-:Y:S04]  /*1c40*/  STL [R1+0x1f4], R7 ;  /* 0x0001f40701007387 */ /* 0x0007e80000100800 */
[----:B------:R4:W-:Y:S04]  /*1c50*/  STL [R1+0x104], R11 ;  /* 0x0001040b01007387 */ /* 0x0009e80000100800 */
[----:B------:R5:W-:Y:S04]  /*1c60*/  STL [R1+0x1f0], R8 ;  /* 0x0001f00801007387 */ /* 0x000be80000100800 */
[----:B------:R-:W-:Y:S01]  /*1c70*/  STL [R1+0xd4], R10 ;  /* 0x0000d40a01007387 */ /* 0x000fe20000100800 */
[----:B-1----:R-:W-:-:S02]  /*1c80*/  SHF.R.S32.HI R14, RZ, 0x1f, R14 ;  /* 0x0000001fff0e7819 */ /* 0x002fc4000001140e */
[----:B--2---:R-:W-:Y:S02]  /*1c90*/  SHF.R.S32.HI R12, RZ, 0x1f, R12 ;  /* 0x0000001fff0c7819 */ /* 0x004fe4000001140c */
[----:B---3--:R-:W-:Y:S02]  /*1ca0*/  SHF.R.S32.HI R7, RZ, 0x1f, R40 ;  /* 0x0000001fff077819 */ /* 0x008fe40000011428 */
[----:B----4-:R-:W-:-:S03]  /*1cb0*/  SHF.R.S32.HI R11, RZ, 0x1f, R11 ;  /* 0x0000001fff0b7819 */ /* 0x010fc6000001140b */
[----:B------:R1:W-:Y:S01]  /*1cc0*/  STL [R1+0x1ec], R7 ;  /* 0x0001ec0701007387 */ /* 0x0003e20000100800 */
[----:B-----5:R-:W-:-:S03]  /*1cd0*/  SHF.R.S32.HI R8, RZ, 0x1f, R37 ;  /* 0x0000001fff087819 */ /* 0x020fc60000011425 */
[----:B------:R2:W-:Y:S01]  /*1ce0*/  STL [R1+0x1e8], R15 ;  /* 0x0001e80f01007387 */ /* 0x0005e20000100800 */
[----:B-1----:R-:W-:Y:S02]  /*1cf0*/  SHF.R.S32.HI R7, RZ, 0x1f, R38 ;  /* 0x0000001fff077819 */ /* 0x002fe40000011426 */
[----:B--2---:R-:W-:-:S03]  /*1d00*/  SHF.R.S32.HI R15, RZ, 0x1f, R36 ;  /* 0x0000001fff0f7819 */ /* 0x004fc60000011424 */
[----:B------:R1:W-:Y:S04]  /*1d10*/  STL [R1+0x1e4], R7 ;  /* 0x0001e40701007387 */ /* 0x0003e80000100800 */
[----:B------:R2:W-:Y:S04]  /*1d20*/  STL [R1+0x1e0], R8 ;  /* 0x0001e00801007387 */ /* 0x0005e80000100800 */
[----:B------:R3:W-:Y:S01]  /*1d30*/  STL [R1+0x1dc], R15 ;  /* 0x0001dc0f01007387 */ /* 0x0007e20000100800 */
[----:B-1----:R-:W-:Y:S02]  /*1d40*/  SHF.R.S32.HI R7, RZ, 0x1f, R35 ;  /* 0x0000001fff077819 */ /* 0x002fe40000011423 */
[----:B--2---:R-:W-:-:S03]  /*1d50*/  SHF.R.S32.HI R8, RZ, 0x1f, R34 ;  /* 0x0000001fff087819 */ /* 0x004fc60000011422 */
[----:B------:R1:W-:Y:S01]  /*1d60*/  STL [R1+0x1d8], R7 ;  /* 0x0001d80701007387 */ /* 0x0003e20000100800 */
[----:B---3--:R-:W-:-:S03]  /*1d70*/  SHF.R.S32.HI R15, RZ, 0x1f, R33 ;  /* 0x0000001fff0f7819 */ /* 0x008fc60000011421 */
        /* <DEDUP_REMOVED lines=31> */
[----:B------:R-:W-:Y:S01]  /*1f70*/  STL [R1+0x194], R15 ;  /* 0x0001940f01007387 */ /* 0x000fe20000100800 */
[----:B-1----:R-:W-:Y:S02]  /*1f80*/  SHF.R.S32.HI R7, RZ, 0x1f, R17 ;  /* 0x0000001fff077819 */ /* 0x002fe40000011411 */
[----:B--2---:R-:W-:-:S03]  /*1f90*/  SHF.R.S32.HI R8, RZ, 0x1f, R16 ;  /* 0x0000001fff087819 */ /* 0x004fc60000011410 */
[----:B------:R1:W-:Y:S04]  /*1fa0*/  STL [R1+0x190], R7 ;  /* 0x0001900701007387 */ /* 0x0003e80000100800 */
[----:B------:R2:W-:Y:S04]  /*1fb0*/  STL [R1+0x18c], R8 ;  /* 0x00018c0801007387 */ /* 0x0005e80000100800 */
[----:B------:R-:W-:Y:S01]  /*1fc0*/  STL [R1+0x188], R14 ;  /* 0x0001880e01007387 */ /* 0x000fe20000100800 */
[----:B-1----:R-:W-:Y:S02]  /*1fd0*/  SHF.R.S32.HI R7, RZ, 0x1f, R13 ;  /* 0x0000001fff077819 */ /* 0x002fe4000001140d */
[----:B--2---:R-:W-:-:S03]  /*1fe0*/  IADD3 R8, R10, -0x10, RZ ;  /* 0xfffffff00a087810 */ /* 0x004fc60007ffe0ff */
[----:B------:R1:W-:Y:S01]  /*1ff0*/  STL [R1+0x184], R7 ;  /* 0x0001840701007387 */ /* 0x0003e20000100800 */
[----:B------:R-:W-:-:S03]  /*2000*/  @P4 IADD3 R8, R10, 0x10, RZ ;  /* 0x000000100a084810 */ /* 0x000fc60007ffe0ff */
[----:B------:R-:W-:Y:S04]  /*2010*/  STL [R1+0x180], R12 ;  /* 0x0001800c01007387 */ /* 0x000fe80000100800 */
[----:B------:R-:W-:Y:S01]  /*2020*/  STL [R1+0x17c], R11 ;  /* 0x00017c0b01007387 */ /* 0x000fe20000100800 */
[C---:B-1----:R-:W-:Y:S02]  /*2030*/  IMAD.IADD R7, R10.reuse, 0x1, R6 ;  /* 0x000000010a077824 */ /* 0x042fe400078e0206 */
[--C-:B------:R-:W-:Y:S02]  /*2040*/  IMAD.IADD R10, R10, 0x1, R5.reuse ;  /* 0x000000010a0a7824 */ /* 0x100fe400078e0205 */
[----:B------:R-:W-:Y:S01]  /*2050*/  IMAD.IADD R3, R7, 0x1, R5 ;  /* 0x0000000107037824 */ /* 0x000fe200078e0205 */
[----:B------:R1:W-:Y:S04]  /*2060*/  STL [R1+0xe0], R7 ;  /* 0x0000e00701007387 */ /* 0x0003e80000100800 */
[----:B------:R-:W-:Y:S04]  /*2070*/  STL [R1+0xf0], R10 ;  /* 0x0000f00a01007387 */ /* 0x000fe80000100800 */
[----:B------:R2:W-:Y:S04]  /*2080*/  STL [R1+0xd8], R8 ;  /* 0x0000d80801007387 */ /* 0x0005e80000100800 */
[----:B------:R3:W-:Y:S01]  /*2090*/  STL [R1+0xec], R3 ;  /* 0x0000ec0301007387 */ /* 0x0007e20000100800 */
[----:B-1----:R-:W-:-:S02]  /*20a0*/  IMAD.IADD R7, R6, 0x1, R8 ;  /* 0x0000000106077824 */ /* 0x002fc400078e0208 */
[--C-:B------:R-:W-:Y:S02]  /*20b0*/  IMAD R6, R9, 0x800, R239.reuse ;  /* 0x0000080009067824 */ /* 0x100fe400078e02ef */
[----:B--2---:R-:W-:Y:S02]  /*20c0*/  IMAD.IADD R8, R5, 0x1, R8 ;  /* 0x0000000105087824 */ /* 0x004fe400078e0208 */
[----:B---3--:R-:W-:-:S03]  /*20d0*/  IMAD R3, R4, 0x2, R239 ;  /* 0x0000000204037824 */ /* 0x008fc600078e02ef */
[----:B------:R-:W-:Y:S01]  /*20e0*/  STL [R1+0xe8], R8 ;  /* 0x0000e80801007387 */ /* 0x000fe20000100800 */
[----:B------:R-:W-:-:S03]  /*20f0*/  IMAD.IADD R4, R7, 0x1, R5 ;  /* 0x0000000107047824 */ /* 0x000fc600078e0205 */
[----:B------:R-:W-:Y:S04]  /*2100*/  STL [R1+0xdc], R7 ;  /* 0x0000dc0701007387 */ /* 0x000fe80000100800 */
[----:B------:R1:W-:Y:S04]  /*2110*/  STL [R1], R3 ;  /* 0x0000000301007387 */ /* 0x0003e80000100800 */
[----:B------:R2:W-:Y:S01]  /*2120*/  STL [R1+0xe4], R4 ;  /* 0x0000e40401007387 */ /* 0x0005e20000100800 */
[--C-:B-1----:R-:W-:Y:S02]  /*2130*/  IMAD.IADD R3, R2, 0x1, R6.reuse ;  /* 0x0000000102037824 */ /* 0x102fe400078e0206 */
[----:B------:R-:W-:-:S02]  /*2140*/  IMAD.IADD R2, R0, 0x1, R6 ;  /* 0x0000000100027824 */ /* 0x000fc400078e0206 */
[----:B------:R-:W-:Y:S01]  /*2150*/  IMAD.IADD R0, R0, 0x1, R3 ;  /* 0x0000000100007824 */ /* 0x000fe200078e0203 */
[----:B------:R2:W-:Y:S04]  /*2160*/  STL [R1+0xc], R3 ;  /* 0x00000c0301007387 */ /* 0x0005e80000100800 */
[----:B------:R2:W-:Y:S04]  /*2170*/  STL [R1+0x14], R2 ;  /* 0x0000140201007387 */ /* 0x0005e80000100800 */
[----:B------:R2:W-:Y:S02]  /*2180*/  STL [R1+0x10], R0 ;  /* 0x0000100001007387 */ /* 0x0005e40000100800 */
.L_x_632:
[----:B------:R-:W3:Y:S01]  /*2190*/  LDL R107, [R1+0xcc] ;  /* 0x0000cc00016b7983 */ /* 0x000ee20000100800 */
[----:B------:R-:W-:Y:S01]  /*21a0*/  ISETP.NE.U32.AND P0, PT, RZ, c[0x0][0x370], PT ;  /* 0x0000dc00ff007a0c */ /* 0x000fe20003f05070 */
[----:B------:R-:W-:Y:S01]  /*21b0*/  IMAD.MOV.U32 R13, RZ, RZ, 0x4 ;  /* 0x00000004ff0d7424 */ /* 0x000fe200078e00ff */
[----:B------:R-:W-:Y:S01]  /*21c0*/  ISETP.NE.U32.AND P2, PT, RZ, c[0x0][0x360], PT ;  /* 0x0000d800ff007a0c */ /* 0x000fe20003f45070 */
[----:B------:R-:W-:Y:S01]  /*21d0*/  IMAD.MOV.U32 R17, RZ, RZ, RZ ;  /* 0x000000ffff117224 */ /* 0x000fe200078e00ff */
[----:B------:R-:W-:Y:S01]  /*21e0*/  ISETP.NE.AND.EX P1, PT, RZ, c[0x0][0x374], PT, P0 ;  /* 0x0000dd00ff007a0c */ /* 0x000fe20003f25300 */
[----:B------:R-:W-:Y:S01]  /*21f0*/  IMAD.MOV.U32 R12, RZ, RZ, RZ ;  /* 0x000000ffff0c7224 */ /* 0x000fe200078e00ff */
[----:B------:R-:W-:-:S02]  /*2200*/  ISETP.NE.AND.EX P0, PT, RZ, c[0x0][0x364], PT, P2 ;  /* 0x0000d900ff007a0c */ /* 0x000fc40003f05320 */
[----:B------:R-:W-:-:S04]  /*2210*/  ISETP.NE.U32.AND P3, PT, RZ, c[0x0][0x348], PT ;  /* 0x0000d200ff007a0c */ /* 0x000fc80003f65070 */
[----:B------:R-:W-:-:S05]  /*2220*/  ISETP.NE.AND.EX P3, PT, RZ, c[0x0][0x34c], PT, P3 ;  /* 0x0000d300ff007a0c */ /* 0x000fca0003f65330 */
[----:B---3--:R-:W-:-:S04]  /*2230*/  @P1 IMAD.WIDE R6, R107, R13, c[0x0][0x370] ;  /* 0x0000dc006b061625 */ /* 0x008fc800078e020d */
[CC--:B--2---:R-:W-:Y:S01]  /*2240*/  @P0 IMAD.WIDE R4, R107.reuse, R13.reuse, c[0x0][0x360] ;  /* 0x0000d8006b040625 */ /* 0x0c4fe200078e020d */
[----:B------:R-:W2:Y:S03]  /*2250*/  @P1 LDG.E R17, [R6.64] ;  /* 0x0000000606111981 */ /* 0x000ea6000c1e1900 */
[----:B------:R-:W-:Y:S01]  /*2260*/  IMAD.WIDE R2, R107, R13, c[0x0][0x348] ;  /* 0x0000d2006b027625 */ /* 0x000fe200078e020d */
[----:B------:R-:W3:Y:S04]  /*2270*/  @P0 LDG.E R0, [R4.64] ;  /* 0x0000000604000981 */ /* 0x000ee8000c1e1900 */
[----:B------:R1:W5:Y:S01]  /*2280*/  @P3 LDG.E R12, [R2.64] ;  /* 0x00000006020c3981 */ /* 0x000362000c1e1900 */
[----:B------:R-:W-:Y:S03]  /*2290*/  YIELD ;  /* 0x0000000000007946 */ /* 0x000fe60003800000 */
[----:B--2---:R1:W-:Y:S04]  /*22a0*/  STL [R1+0x84], R17 ;  /* 0x0000841101007387 */ /* 0x0043e80000100800 */
[----:B---3--:R1:W-:Y:S01]  /*22b0*/  @P0 STL [R1+0x74], R0 ;  /* 0x0000740001000387 */ /* 0x0083e20000100800 */
[----:B------:R-:W-:Y:S05]  /*22c0*/  @P0 BRA `(.L_x_465) ;  /* 0x0000007000000947 */ /* 0x000fea0003800000 */
[----:B-1----:R-:W-:-:S05]  /*22d0*/  MOV R0, c[0x0][0x168] ;  /* 0x00005a0000007a02 */ /* 0x002fca0000000f00 */
[----:B------:R1:W-:Y:S01]  /*22e0*/  STL [R1+0x74], R0 ;  /* 0x0000740001007387 */ /* 0x0003e20000100800 */
[----:B------:R-:W-:Y:S05]  /*22f0*/  @!P3 BRA `(.L_x_465) ;  /* 0x000000400000b947 */ /* 0x000fea0003800000 */
[----:B-1----:R1:W2:Y:S04]  /*2300*/  LDG.E R0, [R2.64] ;  /* 0x0000000602007981 */ /* 0x0022a8000c1e1900 */
[----:B-1----:R-:W2:Y:S02]  /*2310*/  LDG.E R2, [R2.64+0x4] ;  /* 0x0000040602027981 */ /* 0x002ea4000c1e1900 */
[----:B--2---:R-:W-:-:S05]  /*2320*/  IADD3 R0, -R0, R2, RZ ;  /* 0x0000000200007210 */ /* 0x004fca0007ffe1ff */
[----:B------:R1:W-:Y:S02]  /*2330*/  STL [R1+0x74], R0 ;  /* 0x0000740001007387 */ /* 0x0003e40000100800 */
.L_x_465:
[----:B------:R-:W-:-:S04]  /*2340*/  ISETP.NE.U32.AND P0, PT, RZ, c[0x0][0x368], PT ;  /* 0x0000da00ff007a0c */ /* 0x000fc80003f05070 */
[----:B------:R-:W-:-:S13]  /*2350*/  ISETP.NE.AND.EX P0, PT, RZ, c[0x0][0x36c], PT, P0 ;  /* 0x0000db00ff007a0c */ /* 0x000fda0003f05300 */
[----:B------:R-:W-:Y:S05]  /*2360*/  @!P0 BRA `(.L_x_466) ;  /* 0x0000003000008947 */ /* 0x000fea0003800000 */
[----:B-1----:R-:W-:-:S05]  /*2370*/  IMAD.WIDE R2, R107, R13, c[0x0][0x368] ;  /* 0x0000da006b027625 */ /* 0x002fca00078e020d */
[----:B------:R1:W5:Y:S01]  /*2380*/  LDG.E R0, [R2.64] ;  /* 0x0000000602007981 */ /* 0x000362000c1e1900 */
[----:B------:R-:W-:Y:S05]  /*2390*/  BRA `(.L_x_467) ;  /* 0x0000008000007947 */ /* 0x000fea0003800000 */
.L_x_466:
[----:B------:R-:W-:Y:S01]  /*23a0*/  ISETP.NE.U32.AND P0, PT, RZ, c[0x0][0x350], PT ;  /* 0x0000d400ff007a0c */ /* 0x000fe20003f05070 */
[----:B-1----:R-:W-:-:S03]  /*23b0*/  IMAD.U32 R0, RZ, RZ, UR5 ;  /* 0x00000005ff007e24 */ /* 0x002fc6000f8e00ff */
[----:B------:R-:W-:-:S13]  /*23c0*/  ISETP.NE.AND.EX P0, PT, RZ, c[0x0][0x354], PT, P0 ;  /* 0x0000d500ff007a0c */ /* 0x000fda0003f05300 */
[----:B------:R-:W-:Y:S05]  /*23d0*/  @!P0 BRA `(.L_x_467) ;  /* 0x0000004000008947 */ /* 0x000fea0003800000 */
[----:B------:R-:W-:-:S05]  /*23e0*/  IMAD.WIDE R2, R107, R13, c[0x0][0x350] ;  /* 0x0000d4006b027625 */ /* 0x000fca00078e020d */
[----:B------:R-:W2:Y:S04]  /*23f0*/  LDG.E R4, [R2.64] ;  /* 0x0000000602047981 */ /* 0x000ea8000c1e1900 */
[----:B------:R-:W2:Y:S02]  /*2400*/  LDG.E R0, [R2.64+0x4] ;  /* 0x0000040602007981 */ /* 0x000ea4000c1e1900 */
[----:B--2---:R-:W-:Y:S02]  /*2410*/  IADD3 R0, -R4, R0, RZ ;  /* 0x0000000004007210 */ /* 0x004fe40007ffe1ff */
.L_x_467:
[----:B-1----:R-:W2:Y:S04]  /*2420*/  LDL R3, [R1+0x74] ;  /* 0x0000740001037983 */ /* 0x002ea80000100800 */
[----:B------:R-:W3:Y:S04]  /*2430*/  LDL.LU R2, [R1+0xc4] ;  /* 0x0000c40001027983 */ /* 0x000ee80000300800 */
[----:B------:R-:W4:Y:S01]  /*2440*/  LDL.LU R106, [R1+0x18] ;  /* 0x00001800016a7983 */ /* 0x000f220000300800 */
[----:B------:R-:W-:-:S02]  /*2450*/  IMAD.MOV.U32 R6, RZ, RZ, c[0x0][0x32c] ;  /* 0x0000cb00ff067624 */ /* 0x000fc400078e00ff */
[----:B-----5:R-:W-:-:S03]  /*2460*/  IMAD.IADD R111, R0, 0x1, -R17 ;  /* 0x00000001006f7824 */ /* 0x020fc600078e0a11 */
[----:B------:R-:W-:Y:S01]  /*2470*/  ISETP.GE.AND P1, PT, R6, 0x1, PT ;  /* 0x000000010600780c */ /* 0x000fe20003f26270 */
[----:B--2---:R-:W-:Y:S02]  /*2480*/  IMAD.MOV.U32 R19, RZ, RZ, R3 ;  /* 0x000000ffff137224 */ /* 0x004fe400078e0003 */
[----:B------:R-:W-:Y:S02]  /*2490*/  IMAD.MOV.U32 R3, RZ, RZ, c[0x0][0x2c4] ;  /* 0x0000b100ff037624 */ /* 0x000fe400078e00ff */
[----:B---3--:R-:W-:-:S03]  /*24a0*/  IMAD.SHL.U32 R14, R2, 0x80, RZ ;  /* 0x00000080020e7824 */ /* 0x008fc600078e00ff */
[----:B------:R-:W-:Y:S02]  /*24b0*/  ISETP.NE.AND P4, PT, R3, 0x1, PT ;  /* 0x000000010300780c */ /* 0x000fe40003f85270 */
[----:B----4-:R-:W-:Y:S01]  /*24c0*/  LOP3.LUT R106, R106, 0xfffffeff, RZ, 0xc0, !PT ;  /* 0xfffffeff6a6a7812 */ /* 0x010fe200078ec0ff */
[----:B------:R1:W-:Y:S01]  /*24d0*/  STL [R1+0xb0], R14 ;  /* 0x0000b00e01007387 */ /* 0x0003e20000100800 */
[----:B------:R-:W-:-:S03]  /*24e0*/  IADD3 R2, R14, 0x7f, RZ ;  /* 0x0000007f0e027810 */ /* 0x000fc60007ffe0ff */
[----:B------:R1:W-:Y:S02]  /*24f0*/  STL [R1+0x78], R111 ;  /* 0x0000786f01007387 */ /* 0x0003e40000100800 */
[----:B------:R-:W-:-:S04]  /*2500*/  IMAD.MOV.U32 R0, RZ, RZ, R2 ;  /* 0x000000ffff007224 */ /* 0x000fc800078e0002 */
[----:B------:R-:W-:Y:S01]  /*2510*/  @P4 LOP3.LUT R106, R106, 0x100, RZ, 0xfc, !PT ;  /* 0x000001006a6a4812 */ /* 0x000fe200078efcff */
[----:B------:R-:W-:Y:S01]  /*2520*/  @P4 IMAD.HI.U32 R3, R2, c[0x0][0x2c8], RZ ;  /* 0x0000b20002034a27 */ /* 0x000fe200078e00ff */
[----:B------:R-:W-:Y:S02]  /*2530*/  IADD3 R2, R111, 0x1, -R19 ;  /* 0x000000016f027810 */ /* 0x000fe40007ffe813 */
[----:B------:R-:W-:Y:S02]  /*2540*/  LOP3.LUT R106, R106, 0xfffffdff, RZ, 0xc0, !PT ;  /* 0xfffffdff6a6a7812 */ /* 0x000fe400078ec0ff */
[----:B------:R-:W-:Y:S02]  /*2550*/  @P4 SHF.R.U32.HI R0, RZ, c[0x0][0x2cc], R3 ;  /* 0x0000b300ff004a19 */ /* 0x000fe40000011603 */
[----:B------:R-:W-:-:S03]  /*2560*/  @P1 LOP3.LUT R106, R106, 0x200, RZ, 0xfc, !PT ;  /* 0x000002006a6a1812 */ /* 0x000fc600078efcff */
[----:B------:R-:W-:Y:S02]  /*2570*/  IMAD.IADD R0, R2, 0x1, R0 ;  /* 0x0000000102007824 */ /* 0x000fe400078e0200 */
[----:B------:R1:W-:Y:S03]  /*2580*/  STL [R1+0x18], R106 ;  /* 0x0000186a01007387 */ /* 0x0003e60000100800 */
[----:B------:R-:W-:Y:S01]  /*2590*/  IADD3 R3, R0, c[0x0][0x328], RZ ;  /* 0x0000ca0000037a10 */ /* 0x000fe20007ffe0ff */
[----:B------:R-:W-:Y:S05]  /*25a0*/  @!P1 BRA `(.L_x_468) ;  /* 0x0000010000009947 */ /* 0x000fea0003800000 */
[C---:B------:R-:W-:Y:S01]  /*25b0*/  ISETP.GT.AND P0, PT, R0.reuse, RZ, PT ;  /* 0x000000ff0000720c */ /* 0x040fe20003f04270 */
[----:B------:R-:W-:Y:S01]  /*25c0*/  BSSY B0, `(.L_x_469) ;  /* 0x000000c000007945 */ /* 0x000fe20003800000 */
[----:B------:R-:W-:-:S11]  /*25d0*/  IADD3 R2, R0, -0x1, RZ ;  /* 0xffffffff00027810 */ /* 0x000fd60007ffe0ff */
[----:B------:R-:W-:Y:S05]  /*25e0*/  @P0 BRA `(.L_x_470) ;  /* 0x0000006000000947 */ /* 0x000fea0003800000 */
[----:B------:R-:W-:Y:S01]  /*25f0*/  ISETP.NE.AND P0, PT, R6, 0x1, PT ;  /* 0x000000010600780c */ /* 0x000fe20003f05270 */
[----:B------:R-:W-:-:S12]  /*2600*/  IMAD.MOV R0, RZ, RZ, -R0 ;  /* 0x000000ffff007224 */ /* 0x000fd800078e0a00 */
[----:B------:R-:W-:-:S05]  /*2610*/  @P0 IMAD.HI.U32 R2, R0, c[0x0][0x330], RZ ;  /* 0x0000cc0000020a27 */ /* 0x000fca00078e00ff */
[----:B------:R-:W-:-:S04]  /*2620*/  @P0 SHF.R.U32.HI R0, RZ, c[0x0][0x334], R2 ;  /* 0x0000cd00ff000a19 */ /* 0x000fc80000011602 */
[----:B------:R-:W-:Y:S01]  /*2630*/  LOP3.LUT R2, RZ, R0, RZ, 0x33, !PT ;  /* 0x00000000ff027212 */ /* 0x000fe200078e33ff */
[----:B------:R-:W-:Y:S05]  /*2640*/  BRA `(.L_x_471) ;  /* 0x0000003000007947 */ /* 0x000fea0003800000 */
.L_x_470:
[----:B------:R-:W-:-:S13]  /*2650*/  ISETP.NE.AND P0, PT, R6, 0x1, PT ;  /* 0x000000010600780c */ /* 0x000fda0003f05270 */
[----:B------:R-:W-:-:S05]  /*2660*/  @P0 IMAD.HI.U32 R0, R2, c[0x0][0x330], RZ ;  /* 0x0000cc0002000a27 */ /* 0x000fca00078e00ff */
[----:B------:R-:W-:Y:S02]  /*2670*/  @P0 SHF.R.U32.HI R2, RZ, c[0x0][0x334], R0 ;  /* 0x0000cd00ff020a19 */ /* 0x000fe40000011600 */
.L_x_471:
[----:B------:R-:W-:Y:S05]  /*2680*/  BSYNC B0 ;  /* 0x0000000000007941 */ /* 0x000fea0003800000 */
.L_x_469:
[----:B------:R-:W-:-:S05]  /*2690*/  IMAD R2, R2, R6, c[0x0][0x32c] ;  /* 0x0000cb0002027624 */ /* 0x000fca00078e0206 */
[----:B------:R-:W-:-:S03]  /*26a0*/  IMNMX R3, R3, R2, PT ;  /* 0x0000000203037217 */ /* 0x000fc60003800200 */
.L_x_468:
[----:B------:R-:W-:Y:S01]  /*26b0*/  IMAD.IADD R7, R111, 0x1, -R19 ;  /* 0x000000016f077824 */ /* 0x000fe200078e0a13 */
[----:B------:R-:W-:Y:S01]  /*26c0*/  IADD3 R3, R3, 0x2f, RZ ;  /* 0x0000002f03037810 */ /* 0x000fe20007ffe0ff */
[----:B------:R-:W-:Y:S01]  /*26d0*/  @P4 IMAD.HI.U32 R4, R14, c[0x0][0x2c8], RZ ;  /* 0x0000b2000e044a27 */ /* 0x000fe200078e00ff */
[----:B------:R-:W-:Y:S02]  /*26e0*/  IADD3 R2, R111, 0x2f, RZ ;  /* 0x0000002f6f027810 */ /* 0x000fe40007ffe0ff */
[----:B------:R2:W-:Y:S01]  /*26f0*/  STL [R1+0x24], R7 ;  /* 0x0000240701007387 */ /* 0x0005e20000100800 */
[----:B------:R-:W-:-:S04]  /*2700*/  IMAD.HI R5, R3, 0x2aaaaaab, RZ ;  /* 0x2aaaaaab03057827 */ /* 0x000fc800078e02ff */
[----:B------:R-:W-:-:S04]  /*2710*/  IMAD.HI R2, R2, 0x2aaaaaab, RZ ;  /* 0x2aaaaaab02027827 */ /* 0x000fc800078e02ff */
[----:B------:R-:W-:Y:S01]  /*2720*/  IMAD.MOV.U32 R0, RZ, RZ, R14 ;  /* 0x000000ffff007224 */ /* 0x000fe200078e000e */
[----:B------:R-:W-:Y:S02]  /*2730*/  @P4 SHF.R.U32.HI R0, RZ, c[0x0][0x2cc], R4 ;  /* 0x0000b300ff004a19 */ /* 0x000fe40000011604 */
[----:B------:R-:W-:Y:S02]  /*2740*/  SHF.R.U32.HI R4, RZ, 0x1f, R5 ;  /* 0x0000001fff047819 */ /* 0x000fe40000011605 */
[----:B------:R-:W-:Y:S01]  /*2750*/  SHF.R.U32.HI R3, RZ, 0x1f, R2 ;  /* 0x0000001fff037819 */ /* 0x000fe20000011602 */
[----:B------:R-:W-:Y:S01]  /*2760*/  IMAD.IADD R0, R7, 0x1, R0 ;  /* 0x0000000107007824 */ /* 0x000fe200078e0200 */
[----:B------:R-:W-:Y:S02]  /*2770*/  LEA.HI.SX32 R4, R5, R4, 0x1d ;  /* 0x0000000405047211 */ /* 0x000fe400078feaff */
[----:B------:R-:W-:Y:S02]  /*2780*/  LEA.HI.SX32 R3, R2, R3, 0x1d ;  /* 0x0000000302037211 */ /* 0x000fe400078feaff */
[----:B------:R-:W-:-:S02]  /*2790*/  IADD3 R2, R0, -c[0x0][0x324], RZ ;  /* 0x8000c90000027a10 */ /* 0x000fc40007ffe0ff */
[----:B------:R-:W-:Y:S01]  /*27a0*/  IMNMX R11, R3, R4, PT ;  /* 0x00000004030b7217 */ /* 0x000fe20003800200 */
[----:B------:R-:W-:Y:S05]  /*27b0*/  @!P1 BRA `(.L_x_472) ;  /* 0x000000f000009947 */ /* 0x000fea0003800000 */
[----:B------:R-:W-:Y:S01]  /*27c0*/  ISETP.GT.AND P0, PT, R0, -0x1, PT ;  /* 0xffffffff0000780c */ /* 0x000fe20003f04270 */
[----:B------:R-:W-:-:S12]  /*27d0*/  BSSY B0, `(.L_x_473) ;  /* 0x000000b000007945 */ /* 0x000fd80003800000 */
[----:B------:R-:W-:Y:S05]  /*27e0*/  @P0 BRA `(.L_x_474) ;  /* 0x0000006000000947 */ /* 0x000fea0003800000 */
[----:B------:R-:W-:Y:S02]  /*27f0*/  ISETP.NE.AND P0, PT, R6, 0x1, PT ;  /* 0x000000010600780c */ /* 0x000fe40003f05270 */
[----:B------:R-:W-:-:S11]  /*2800*/  LOP3.LUT R0, RZ, R0, RZ, 0x33, !PT ;  /* 0x00000000ff007212 */ /* 0x000fd600078e33ff */
[----:B------:R-:W-:-:S05]  /*2810*/  @P0 IMAD.HI.U32 R3, R0, c[0x0][0x330], RZ ;  /* 0x0000cc0000030a27 */ /* 0x000fca00078e00ff */
[----:B------:R-:W-:-:S04]  /*2820*/  @P0 SHF.R.U32.HI R0, RZ, c[0x0][0x334], R3 ;  /* 0x0000cd00ff000a19 */ /* 0x000fc80000011603 */
[----:B------:R-:W-:Y:S01]  /*2830*/  LOP3.LUT R0, RZ, R0, RZ, 0x33, !PT ;  /* 0x00000000ff007212 */ /* 0x000fe200078e33ff */
[----:B------:R-:W-:Y:S05]  /*2840*/  BRA `(.L_x_475) ;  /* 0x0000003000007947 */ /* 0x000fea0003800000 */
.L_x_474:
[----:B------:R-:W-:-:S13]  /*2850*/  ISETP.NE.AND P0, PT, R6, 0x1, PT ;  /* 0x000000010600780c */ /* 0x000fda0003f05270 */
[----:B------:R-:W-:-:S05]  /*2860*/  @P0 IMAD.HI.U32 R3, R0, c[0x0][0x330], RZ ;  /* 0x0000cc0000030a27 */ /* 0x000fca00078e00ff */
[----:B------:R-:W-:Y:S02]  /*2870*/  @P0 SHF.R.U32.HI R0, RZ, c[0x0][0x334], R3 ;  /* 0x0000cd00ff000a19 */ /* 0x000fe40000011603 */
.L_x_475:
[----:B------:R-:W-:Y:S05]  /*2880*/  BSYNC B0 ;  /* 0x0000000000007941 */ /* 0x000fea0003800000 */
.L_x_473:
[----:B------:R-:W-:-:S05]  /*2890*/  IMAD R0, R0, c[0x0][0x32c], RZ ;  /* 0x0000cb0000007a24 */ /* 0x000fca00078e02ff */
[----:B------:R-:W-:-:S04]  /*28a0*/  IMNMX R2, R2, R0, !PT ;  /* 0x0000000002027217 */ /* 0x000fc80007800200 */
.L_x_472:
[----:B------:R-:W3:Y:S01]  /*28b0*/  LDL R16, [R1+0xc8] ;  /* 0x0000c80001107983 */ /* 0x000ee20000100800 */
[----:B------:R-:W-:Y:S01]  /*28c0*/  IMAD.HI R2, R2, 0x2aaaaaab, RZ ;  /* 0x2aaaaaab02027827 */ /* 0x000fe200078e02ff */
[----:B------:R-:W-:Y:S04]  /*28d0*/  BSSY B0, `(.L_x_476) ;  /* 0x000002e000007945 */ /* 0x000fe80003800000 */
[----:B------:R-:W-:-:S04]  /*28e0*/  SHF.R.U32.HI R0, RZ, 0x1f, R2 ;  /* 0x0000001fff007819 */ /* 0x000fc80000011602 */
[----:B------:R-:W-:-:S04]  /*28f0*/  LEA.HI.SX32 R2, R2, R0, 0x1d ;  /* 0x0000000002027211 */ /* 0x000fc800078feaff */
[----:B------:R-:W-:Y:S01]  /*2900*/  IMNMX R6, RZ, R2, !PT ;  /* 0x00000002ff067217 */ /* 0x000fe20007800200 */
[----:B------:R-:W-:-:S03]  /*2910*/  IMAD.MOV.U32 R2, RZ, RZ, RZ ;  /* 0x000000ffff027224 */ /* 0x000fc600078e00ff */
[----:B------:R-:W-:Y:S02]  /*2920*/  ISETP.GT.AND P0, PT, R11, R6, PT ;  /* 0x000000060b00720c */ /* 0x000fe40003f04270 */
[C---:B---3--:R-:W-:Y:S02]  /*2930*/  LOP3.LUT R0, R16.reuse, 0xff000000, RZ, 0xc0, !PT ;  /* 0xff00000010007812 */ /* 0x048fe400078ec0ff */
        /* <DEDUP_REMOVED lines=8> */
[----:B------:R-:W-:-:S04]  /*29c0*/  ISETP.NE.AND P0, PT, R5, RZ, PT ;  /* 0x000000ff0500720c */ /* 0x000fc80003f05270 */
[----:B------:R-:W-:-:S04]  /*29d0*/  SEL R0, R5, c[0x0][0x338], P0 ;  /* 0x0000ce0005007a07 */ /* 0x000fc80000000000 */
[----:B------:R-:W-:Y:S02]  /*29e0*/  IABS R3, R0 ;  /* 0x0000000000037213 */ /* 0x000fe40000000000 */
[----:B--2---:R-:W-:Y:S02]  /*29f0*/  IADD3 R7, R0, -0x1, R11 ;  /* 0xffffffff00077810 */ /* 0x004fe40007ffe00b */
[----:B------:R-:W2:Y:S03]  /*2a00*/  I2F.RP R2, R3 ;  /* 0x0000000300027306 */ /* 0x000ea60000209400 */
[----:B------:R-:W-:-:S05]  /*2a10*/  IMAD.IADD R7, R7, 0x1, -R6 ;  /* 0x0000000107077824 */ /* 0x000fca00078e0a06 */
[----:B------:R-:W-:Y:S01]  /*2a20*/  IABS R10, R7 ;  /* 0x00000007000a7213 */ /* 0x000fe20000000000 */
[----:B--2---:R-:W2:Y:S02]  /*2a30*/  MUFU.RCP R2, R2 ;  /* 0x0000000200027308 */ /* 0x004ea40000001000 */
[----:B--2---:R-:W-:-:S06]  /*2a40*/  IADD3 R2, R2, 0xffffffe, RZ ;  /* 0x0ffffffe02027810 */ /* 0x004fcc0007ffe0ff */
[----:B---3--:R-:W2:Y:S02]  /*2a50*/  F2I.FTZ.U32.TRUNC.NTZ R5, R2 ;  /* 0x0000000200057305 */ /* 0x008ea4000021f000 */
[----:B--2---:R-:W-:-:S04]  /*2a60*/  IMAD.MOV R2, RZ, RZ, -R5 ;  /* 0x000000ffff027224 */ /* 0x004fc800078e0a05 */
        /* <DEDUP_REMOVED lines=20> */
.L_x_477:
[----:B------:R-:W-:Y:S05]  /*2bb0*/  BSYNC B0 ;  /* 0x0000000000007941 */ /* 0x000fea0003800000 */
.L_x_476:
[----:B------:R-:W-:Y:S01]  /*2bc0*/  IMAD R3, R15, R2, R6 ;  /* 0x000000020f037224 */ /* 0x000fe200078e0206 */
[----:B------:R-:W-:Y:S01]  /*2bd0*/  PRMT R0, RZ, 0x7610, R0 ;  /* 0x00007610ff007816 */ /* 0x000fe20000000000 */
[----:B---3--:R-:W-:Y:S01]  /*2be0*/  IMAD.MOV.U32 R15, RZ, RZ, RZ ;  /* 0x000000ffff0f7224 */ /* 0x008fe200078e00ff */
[----:B------:R-:W-:Y:S01]  /*2bf0*/  MOV R18, RZ ;  /* 0x000000ff00127202 */ /* 0x000fe20000000f00 */
        /* <DEDUP_REMOVED lines=10> */
[----:B------:R3:W-:Y:S01]  /*2ca0*/  STL [R1+0x20], R110 ;  /* 0x0000206e01007387 */ /* 0x0007e20000100800 */
        /* <DEDUP_REMOVED lines=59> */
[----:B---3--:R-:W-:-:S04]  /*3060*/  ISETP.NE.U32.AND P0, PT, RZ, c[0x0][0x340], PT ;  /* 0x0000d000ff007a0c */ /* 0x008fc80003f05070 */
[----:B------:R-:W-:-:S13]  /*3070*/  ISETP.NE.AND.EX P0, PT, RZ, c[0x0][0x344], PT, P0 ;  /* 0x0000d100ff007a0c */ /* 0x000fda0003f05300 */
[----:B------:R-:W-:-:S05]  /*3080*/  @P0 IMAD.WIDE R2, R107, R13, c[0x0][0x340] ;  /* 0x0000d0006b020625 */ /* 0x000fca00078e020d */
[----:B------:R3:W5:Y:S01]  /*3090*/  @P0 LDG.E R0, [R2.64] ;  /* 0x0000000602000981 */ /* 0x000762000c1e1900 */
[----:B------:R-:W-:Y:S01]  /*30a0*/  WARPSYNC 0xffffffff ;  /* 0xffffffff00007948 */ /* 0x000fe20003800000 */
[----:B--2---:R-:W-:Y:S02]  /*30b0*/  SEL R7, R107, RZ, !P3 ;  /* 0x000000ff6b077207 */ /* 0x004fe40005800000 */
[----:B---3--:R-:W-:-:S04]  /*30c0*/  SHF.R.S32.HI R2, RZ, 0x1f, R107 ;  /* 0x0000001fff027819 */ /* 0x008fc8000001146b */
[----:B------:R-:W-:Y:S01]  /*30d0*/  SEL R5, R2, RZ, !P3 ;  /* 0x000000ff02057207 */ /* 0x000fe20005800000 */
[----:B------:R-:W-:-:S03]  /*30e0*/  @!P0 IMAD.MOV.U32 R0, RZ, RZ, R107 ;  /* 0x000000ffff008224 */ /* 0x000fc600078e006b */
[----:B------:R-:W2:Y:S01]  /*30f0*/  LDL R107, [R1+0x178] ;  /* 0x00017800016b7983 */ /* 0x000ea20000100800 */
[----:B------:R-:W-:Y:S01]  /*3100*/  IMAD.MOV.U32 R23, RZ, RZ, 0x30 ;  /* 0x00000030ff177424 */ /* 0x000fe200078e00ff */
[----:B-----5:R-:W-:Y:S01]  /*3110*/  SHF.R.S32.HI R3, RZ, 0x1f, R0 ;  /* 0x0000001fff037819 */ /* 0x020fe20000011400 */
[----:B------:R-:W-:Y:S01]  /*3120*/  IMAD.MOV.U32 R2, RZ, RZ, c[0x0][0x2b8] ;  /* 0x0000ae00ff027624 */ /* 0x000fe200078e00ff */
[----:B-1----:R-:W-:Y:S01]  /*3130*/  LOP3.LUT R106, R106, 0xffffff7f, RZ, 0xc0, !PT ;  /* 0xffffff7f6a6a7812 */ /* 0x002fe200078ec0ff */
[----:B------:R-:W-:Y:S02]  /*3140*/  IMAD R57, R110, R23, -0x30 ;  /* 0xffffffd06e397424 */ /* 0x000fe400078e0217 */
[----:B------:R-:W-:Y:S01]  /*3150*/  IMAD.WIDE.U32 R8, R0, c[0x0][0x2b0], RZ ;  /* 0x0000ac0000087a25 */ /* 0x000fe200078e00ff */
[----:B------:R-:W-:-:S03]  /*3160*/  ISETP.NE.AND P1, PT, R2, 0x1, PT ;  /* 0x000000010200780c */ /* 0x000fc60003f25270 */
[----:B------:R-:W-:Y:S01]  /*3170*/  IMAD.MOV.U32 R27, RZ, RZ, RZ ;  /* 0x000000ffff1b7224 */ /* 0x000fe200078e00ff */
[----:B------:R-:W-:Y:S09]  /*3180*/  STL.64 [R1+0x98], R8 ;  /* 0x0000980801007387 */ /* 0x000ff20000100a00 */
[----:B------:R-:W-:-:S02]  /*3190*/  @P1 LOP3.LUT R106, R106, 0x80, RZ, 0xfc, !PT ;  /* 0x000000806a6a1812 */ /* 0x000fc400078efcff */
[----:B------:R-:W-:Y:S01]  /*31a0*/  LOP3.LUT R22, R16, 0xffff, RZ, 0xc0, !PT ;  /* 0x0000ffff10167812 */ /* 0x000fe200078ec0ff */
[----:B------:R-:W-:Y:S01]  /*31b0*/  IMAD R5, R5, c[0x0][0x1c0], RZ ;  /* 0x0000700005057a24 */ /* 0x000fe200078e02ff */
[----:B------:R-:W-:Y:S01]  /*31c0*/  BAR.SYNC.DEFER_BLOCKING 0x0 ;  /* 0x0000000000007b1d */ /* 0x000fe20000010000 */
[----:B--2---:R-:W-:-:S04]  /*31d0*/  IMAD.IADD R2, R107, 0x1, R57 ;  /* 0x000000016b027824 */ /* 0x004fc800078e0239 */
[C---:B------:R-:W-:Y:S01]  /*31e0*/  IMAD.IADD R21, R2.reuse, 0x1, R17 ;  /* 0x0000000102157824 */ /* 0x040fe200078e0211 */
[----:B------:R-:W-:Y:S01]  /*31f0*/  ISETP.GE.AND P0, PT, R2, R111, PT ;  /* 0x0000006f0200720c */ /* 0x000fe20003f06270 */
[----:B------:R-:W-:Y:S02]  /*3200*/  IMAD R2, R3, c[0x0][0x2b0], RZ ;  /* 0x0000ac0003027a24 */ /* 0x000fe400078e02ff */
[----:B------:R-:W-:Y:S01]  /*3210*/  @P1 IMAD.HI.U32 R3, R21, c[0x0][0x2bc], RZ ;  /* 0x0000af0015031a27 */ /* 0x000fe200078e00ff */
[----:B------:R-:W-:-:S03]  /*3220*/  ISETP.GT.OR P0, PT, R107, 0x2f, P0 ;  /* 0x0000002f6b00780c */ /* 0x000fc60000704670 */
[----:B------:R-:W-:Y:S02]  /*3230*/  IMAD R2, R0, c[0x0][0x2b4], R2 ;  /* 0x0000ad0000027a24 */ /* 0x000fe400078e0202 */
[----:B------:R-:W-:Y:S01]  /*3240*/  IMAD.MOV.U32 R20, RZ, RZ, R21 ;  /* 0x000000ffff147224 */ /* 0x000fe200078e0015 */
[----:B------:R-:W-:Y:S01]  /*3250*/  @P1 SHF.R.U32.HI R20, RZ, c[0x0][0x2c0], R3 ;  /* 0x0000b000ff141a19 */ /* 0x000fe20000011603 */
[----:B------:R-:W-:-:S05]  /*3260*/  IMAD.IADD R4, R9, 0x1, R2 ;  /* 0x0000000109047824 */ /* 0x000fca00078e0202 */
[----:B------:R1:W-:Y:S01]  /*3270*/  STL [R1+0xac], R4 ;  /* 0x0000ac0401007387 */ /* 0x0003e20000100800 */
[----:B------:R-:W-:-:S03]  /*3280*/  @!P0 IADD3 R0, P1, R20, R8, RZ ;  /* 0x0000000814008210 */ /* 0x000fc60007f3e0ff */
[----:B------:R-:W2:Y:S01]  /*3290*/  LDL R49, [R1+0x68] ;  /* 0x0000680001317983 */ /* 0x000ea20000100800 */
[----:B------:R-:W-:Y:S02]  /*32a0*/  @!P0 LEA.HI.X.SX32 R3, R20, R4, 0x1, P1 ;  /* 0x0000000414038211 */ /* 0x000fe400008f0eff */
[C---:B------:R-:W-:Y:S01]  /*32b0*/  @!P0 LEA R2, P1, R0.reuse, c[0x0][0x2a0], 0x2 ;  /* 0x0000a80000028a11 */ /* 0x040fe200078210ff */
[----:B------:R-:W3:Y:S03]  /*32c0*/  LDL R25, [R1+0x40] ;  /* 0x0000400001197983 */ /* 0x000ee60000100800 */
[----:B------:R-:W-:Y:S01]  /*32d0*/  @!P0 LEA.HI.X R3, R0, c[0x0][0x2a4], R3, 0x2, P1 ;  /* 0x0000a90000038a11 */ /* 0x000fe200008f1403 */
[----:B------:R-:W4:Y:S04]  /*32e0*/  LDL R50, [R1+0x208] ;  /* 0x0002080001327983 */ /* 0x000f280000100800 */
[----:B------:R-:W4:Y:S04]  /*32f0*/  LDL R35, [R1+0x64] ;  /* 0x0000640001237983 */ /* 0x000f280000100800 */
[----:B------:R-:W4:Y:S04]  /*3300*/  LDL R26, [R1+0x20c] ;  /* 0x00020c00011a7983 */ /* 0x000f280000100800 */
[----:B------:R-:W4:Y:S04]  /*3310*/  LDL R33, [R1+0x6c] ;  /* 0x00006c0001217983 */ /* 0x000f280000100800 */
[----:B------:R-:W4:Y:S04]  /*3320*/  LDL R48, [R1+0x204] ;  /* 0x0002040001307983 */ /* 0x000f280000100800 */
[----:B------:R-:W4:Y:S04]  /*3330*/  LDL R34, [R1+0x200] ;  /* 0x0002000001227983 */ /* 0x000f280000100800 */
[----:B------:R-:W4:Y:S04]  /*3340*/  LDL R32, [R1+0x1c] ;  /* 0x00001c0001207983 */ /* 0x000f280000100800 */
[----:B------:R1:W4:Y:S01]  /*3350*/  @!P0 LDG.E R27, [R2.64] ;  /* 0x00000006021b8981 */ /* 0x000322000c1e1900 */
[----:B------:R-:W-:-:S05]  /*3360*/  SHF.R.S32.HI R0, RZ, 0x1f, R12 ;  /* 0x0000001fff007819 */ /* 0x000fca000001140c */
[----:B------:R-:W-:-:S04]  /*3370*/  IMAD R0, R0, c[0x0][0x178], RZ ;  /* 0x00005e0000007a24 */ /* 0x000fc800078e02ff */
[----:B------:R-:W-:Y:S02]  /*3380*/  IMAD R0, R12, c[0x0][0x17c], R0 ;  /* 0x00005f000c007a24 */ /* 0x000fe400078e0200 */
[----:B-1----:R-:W-:-:S04]  /*3390*/  IMAD.IADD R4, R107, 0x1, R14 ;  /* 0x000000016b047824 */ /* 0x002fc800078e020e */
[----:B------:R-:W-:-:S04]  /*33a0*/  @P4 IMAD.HI.U32 R6, R4, c[0x0][0x2c8], RZ ;  /* 0x0000b20004064a27 */ /* 0x000fc800078e00ff */
[----:B------:R-:W-:-:S04]  /*33b0*/  IMAD.WIDE.U32 R2, R12, c[0x0][0x178], RZ ;  /* 0x00005e000c027a25 */ /* 0x000fc800078e00ff */
[----:B------:R-:W-:-:S04]  /*33c0*/  IMAD.IADD R3, R3, 0x1, R0 ;  /* 0x0000000103037824 */ /* 0x000fc800078e0200 */
[----:B------:R-:W-:-:S04]  /*33d0*/  IMAD.WIDE.U32 R2, R22, c[0x0][0x1b8], R2 ;  /* 0x00006e0016027a25 */ /* 0x000fc800078e0002 */
[----:B------:R-:W-:Y:S01]  /*33e0*/  IMAD.MOV.U32 R0, RZ, RZ, R4 ;  /* 0x000000ffff007224 */ /* 0x000fe200078e0004 */
[----:B------:R-:W-:Y:S01]  /*33f0*/  @P4 SHF.R.U32.HI R0, RZ, c[0x0][0x2cc], R6 ;  /* 0x0000b300ff004a19 */ /* 0x000fe20000011606 */
[----:B------:R-:W-:Y:S01]  /*3400*/  IMAD R3, R22, c[0x0][0x1bc], R3 ;  /* 0x00006f0016037a24 */ /* 0x000fe200078e0203 */
[----:B------:R-:W1:Y:S01]  /*3410*/  S2R R8, SR_TID.X ;  /* 0x0000000000087919 */ /* 0x000e620000002100 */
[C---:B------:R-:W-:Y:S02]  /*3420*/  IMAD R6, R7.reuse, c[0x0][0x1c4], R5 ;  /* 0x0000710007067a24 */ /* 0x040fe400078e0205 */
[----:B------:R-:W-:Y:S01]  /*3430*/  IMAD.WIDE.U32 R2, R7, c[0x0][0x1c0], R2 ;  /* 0x0000700007027a25 */ /* 0x000fe200078e0002 */
[----:B------:R-:W-:-:S03]  /*3440*/  SHF.R.S32.HI R7, RZ, 0x1f, R0 ;  /* 0x0000001fff077819 */ /* 0x000fc60000011400 */
        /* <DEDUP_REMOVED lines=10> */
[----:B------:R-:W-:Y:S01]  /*34f0*/  IMAD.WIDE.U32 R2, R4, c[0x0][0x1a8], R2 ;  /* 0x00006a0004027a25 */ /* 0x000fe200078e0002 */
[----:B-1----:R-:W-:-:S03]  /*3500*/  SHF.R.S32.HI R24, RZ, 0x1f, R8 ;  /* 0x0000001fff187819 */ /* 0x002fc60000011408 */
[----:B------:R-:W-:Y:S01]  /*3510*/  IMAD.IADD R0, R3, 0x1, R0 ;  /* 0x0000000103007824 */ /* 0x000fe200078e0200 */
[----:B------:R-:W-:Y:S02]  /*3520*/  LEA R17, P0, R2, c[0x0][0x160], 0x1 ;  /* 0x0000580002117a11 */ /* 0x000fe400078008ff */
[----:B------:R-:W-:Y:S02]  /*3530*/  LEA.HI R24, R24, R8, RZ, 0x3 ;  /* 0x0000000818187211 */ /* 0x000fe400078f18ff */
[----:B------:R-:W-:Y:S01]  /*3540*/  LEA.HI.X R16, R2, c[0x0][0x164], R0, 0x1, P0 ;  /* 0x0000590002107a11 */ /* 0x000fe200000f0c00 */
[----:B------:R-:W2:Y:S01]  /*3550*/  SHFL.IDX PT, R3, R17, RZ, 0x181f ;  /* 0x00181fff11037589 */ /* 0x000ea200000e0000 */
[----:B------:R-:W-:Y:S01]  /*3560*/  SHF.R.S32.HI R24, RZ, 0x3, R24 ;  /* 0x00000003ff187819 */ /* 0x000fe20000011418 */
[----:B------:R-:W-:Y:S02]  /*3570*/  IMAD R19, R19, c[0x0][0x2c4], RZ ;  /* 0x0000b10013137a24 */ /* 0x000fe400078e02ff */
[----:B------:R-:W4:Y:S02]  /*3580*/  SHFL.IDX PT, R4, R16, RZ, 0x181f ;  /* 0x00181fff10047589 */ /* 0x000f2400000e0000 */
[----:B------:R-:W-:-:S05]  /*3590*/  IMAD.IADD R18, R24, 0x1, R14 ;  /* 0x0000000118127824 */ /* 0x000fca00078e020e */
[C---:B------:R-:W-:Y:S01]  /*35a0*/  ISETP.GE.AND P0, PT, R18.reuse, R19, PT ;  /* 0x000000131200720c */ /* 0x040fe20003f06270 */
[----:B------:R-:W1:Y:S01]  /*35b0*/  SHFL.IDX PT, R0, R17, 0x1, 0x181f ;  /* 0x00381f0011007f89 */ /* 0x000e6200000e0000 */
[----:B------:R-:W-:-:S03]  /*35c0*/  IADD3 R5, R18, 0x20, RZ ;  /* 0x0000002012057810 */ /* 0x000fc60007ffe0ff */
[----:B------:R-:W1:Y:S01]  /*35d0*/  SHFL.IDX PT, R2, R16, 0x1, 0x181f ;  /* 0x00381f0010027f89 */ /* 0x000e6200000e0000 */
[----:B------:R-:W-:-:S04]  /*35e0*/  IMAD.WIDE.U32 R30, R22, c[0x0][0x1e8], RZ ;  /* 0x00007a00161e7a25 */ /* 0x000fc800078e00ff */
[----:B------:R-:W-:-:S03]  /*35f0*/  IMAD R28, R22, c[0x0][0x1ec], R31 ;  /* 0x00007b00161c7a24 */ /* 0x000fc600078e021f */
[CC--:B--2---:R-:W-:Y:S02]  /*3600*/  @!P0 LEA R10, P2, R49.reuse, R3.reuse, 0x1 ;  /* 0x00000003310a8211 */ /* 0x0c4fe400078408ff */
[----:B------:R-:W-:Y:S02]  /*3610*/  ISETP.GE.AND P3, PT, R49, c[0x0][0x198], PT ;  /* 0x0000660031007a0c */ /* 0x000fe40003f66270 */
[CC--:B---3--:R-:W-:Y:S02]  /*3620*/  @!P0 LEA R12, P1, R25.reuse, R3.reuse, 0x1 ;  /* 0x00000003190c8211 */ /* 0x0c8fe400078208ff */
[----:B------:R-:W-:Y:S02]  /*3630*/  ISETP.GE.AND P4, PT, R25, c[0x0][0x198], PT ;  /* 0x0000660019007a0c */ /* 0x000fe40003f86270 */
[----:B----4-:R-:W-:Y:S02]  /*3640*/  @!P0 LEA.HI.X R11, R49, R4, R50, 0x1, P2 ;  /* 0x00000004310b8211 */ /* 0x010fe400010f0c32 */
[----:B------:R-:W-:-:S02]  /*3650*/  @!P0 LEA R8, P2, R35, R3, 0x1 ;  /* 0x0000000323088211 */ /* 0x000fc400078408ff */
[----:B------:R-:W-:Y:S02]  /*3660*/  ISETP.GE.AND P5, PT, R35, c[0x0][0x198], PT ;  /* 0x0000660023007a0c */ /* 0x000fe40003fa6270 */
[-C--:B------:R-:W-:Y:S02]  /*3670*/  @!P0 LEA.HI.X R13, R25, R4.reuse, R26, 0x1, P1 ;  /* 0x00000004190d8211 */ /* 0x080fe400008f0c1a */
[----:B------:R-:W-:Y:S02]  /*3680*/  ISETP.GE.AND P1, PT, R5, R19, PT ;  /* 0x000000130500720c */ /* 0x000fe40003f26270 */
[----:B------:R-:W-:Y:S02]  /*3690*/  ISETP.GE.AND P6, PT, R33, c[0x0][0x198], PT ;  /* 0x0000660021007a0c */ /* 0x000fe40003fc6270 */
[----:B------:R-:W-:Y:S02]  /*36a0*/  @!P0 LEA.HI.X R9, R35, R4, R48, 0x1, P2 ;  /* 0x0000000423098211 */ /* 0x000fe400010f0c30 */
[----:B------:R-:W-:-:S04]  /*36b0*/  @!P0 LEA R6, P2, R33, R3, 0x1 ;  /* 0x0000000321068211 */ /* 0x000fc800078408ff */
[----:B------:R-:W-:Y:S01]  /*36c0*/  @!P0 LEA.HI.X R7, R33, R4, R34, 0x1, P2 ;  /* 0x0000000421078211 */ /* 0x000fe200010f0c22 */
[----:B------:R2:W-:Y:S04]  /*36d0*/  @!P0 LDGSTS.E.BYPASS.LTC128B.128 [R32+0x4080], [R12.64], !P4 ;  /* 0x040800000c208fae */ /* 0x0005e8000e101d46 */
[----:B------:R3:W-:Y:S04]  /*36e0*/  @!P0 LDGSTS.E.BYPASS.LTC128B.128 [R32+0x8080], [R10.64], !P3 ;  /* 0x080800000a208fae */ /* 0x0007e8000d901d46 */
[----:B------:R4:W-:Y:S04]  /*36f0*/  @!P0 LDGSTS.E.BYPASS.LTC128B.128 [R32+0xc080], [R8.64], !P5 ;  /* 0x0c08000008208fae */ /* 0x0009e8000e901d46 */
[----:B------:R2:W-:Y:S01]  /*3700*/  @!P0 LDGSTS.E.BYPASS.LTC128B.128 [R32+0x10080], [R6.64], !P6 ;  /* 0x1008000006208fae */ /* 0x0005e2000f101d46 */
[----:B-1----:R-:W-:-:S04]  /*3710*/  @!P1 LEA R14, P2, R25, R0, 0x1 ;  /* 0x00000000190e9211 */ /* 0x002fc800078408ff */
[----:B------:R-:W-:Y:S02]  /*3720*/  @!P1 LEA.HI.X R15, R25, R2, R26, 0x1, P2 ;  /* 0x00000002190f9211 */ /* 0x000fe400010f0c1a */
[----:B------:R-:W-:-:S03]  /*3730*/  IADD3 R3, R18, 0x40, RZ ;  /* 0x0000004012037810 */ /* 0x000fc60007ffe0ff */
[----:B------:R1:W-:Y:S01]  /*3740*/  @!P1 LDGSTS.E.BYPASS.LTC128B.128 [R32+0x5080], [R14.64], !P4 ;  /* 0x050800000e209fae */ /* 0x0003e2000e101d46 */
[----:B----4-:R-:W-:-:S04]  /*3750*/  @!P1 LEA R8, P0, R49, R0, 0x1 ;  /* 0x0000000031089211 */ /* 0x010fc800078008ff */
[----:B------:R-:W-:Y:S02]  /*3760*/  @!P1 LEA.HI.X R9, R49, R2, R50, 0x1, P0 ;  /* 0x0000000231099211 */ /* 0x000fe400000f0c32 */
[----:B--2---:R-:W-:-:S03]  /*3770*/  @!P1 LEA R6, P0, R35, R0, 0x1 ;  /* 0x0000000023069211 */ /* 0x004fc600078008ff */
[----:B------:R2:W-:Y:S01]  /*3780*/  @!P1 LDGSTS.E.BYPASS.LTC128B.128 [R32+0x9080], [R8.64], !P3 ;  /* 0x0908000008209fae */ /* 0x0005e2000d901d46 */
[----:B------:R-:W-:Y:S02]  /*3790*/  @!P1 LEA.HI.X R7, R35, R2, R48, 0x1, P0 ;  /* 0x0000000223079211 */ /* 0x000fe400000f0c30 */
[C---:B------:R-:W-:Y:S02]  /*37a0*/  @!P1 LEA R4, P0, R33.reuse, R0, 0x1 ;  /* 0x0000000021049211 */ /* 0x040fe400078008ff */
[----:B------:R-:W2:Y:S02]  /*37b0*/  SHFL.IDX PT, R0, R17, 0x2, 0x181f ;  /* 0x00581f0011007f89 */ /* 0x000ea400000e0000 */
[----:B------:R-:W-:Y:S02]  /*37c0*/  @!P1 LEA.HI.X R5, R33, R2, R34, 0x1, P0 ;  /* 0x0000000221059211 */ /* 0x000fe400000f0c22 */
[----:B------:R-:W4:Y:S01]  /*37d0*/  SHFL.IDX PT, R2, R16, 0x2, 0x181f ;  /* 0x00581f0010027f89 */ /* 0x000f2200000e0000 */
[----:B------:R-:W-:-:S03]  /*37e0*/  ISETP.GE.AND P0, PT, R3, R19, PT ;  /* 0x000000130300720c */ /* 0x000fc60003f06270 */
[----:B------:R1:W-:Y:S04]  /*37f0*/  @!P1 LDGSTS.E.BYPASS.LTC128B.128 [R32+0xd080], [R6.64], !P5 ;  /* 0x0d08000006209fae */ /* 0x0003e8000e901d46 */
[----:B------:R1:W-:Y:S04]  /*3800*/  @!P1 LDGSTS.E.BYPASS.LTC128B.128 [R32+0x11080], [R4.64], !P6 ;  /* 0x1108000004209fae */ /* 0x0003e8000f101d46 */
[----:B---3--:R-:W3:Y:S02]  /*3810*/  SHFL.IDX PT, R10, R17, 0x3, 0x181f ;  /* 0x00781f00110a7f89 */ /* 0x008ee400000e0000 */
[----:B--2---:R-:W-:-:S04]  /*3820*/  @!P0 LEA R8, P1, R49, R0, 0x1 ;  /* 0x0000000031088211 */ /* 0x004fc800078208ff */
[----:B----4-:R-:W-:Y:S01]  /*3830*/  @!P0 LEA.HI.X R9, R49, R2, R50, 0x1, P1 ;  /* 0x0000000231098211 */ /* 0x010fe200008f0c32 */
[----:B------:R-:W2:Y:S01]  /*3840*/  SHFL.IDX PT, R11, R16, 0x3, 0x181f ;  /* 0x00781f00100b7f89 */ /* 0x000ea200000e0000 */
[-C--:B------:R-:W-:Y:S02]  /*3850*/  @!P0 LEA R12, P2, R25, R0.reuse, 0x1 ;  /* 0x00000000190c8211 */ /* 0x080fe400078408ff */
[----:B-1----:R-:W-:-:S04]  /*3860*/  @!P0 LEA R6, P1, R35, R0, 0x1 ;  /* 0x0000000023068211 */ /* 0x002fc800078208ff */
[----:B------:R-:W-:Y:S02]  /*3870*/  @!P0 LEA.HI.X R7, R35, R2, R48, 0x1, P1 ;  /* 0x0000000223078211 */ /* 0x000fe400008f0c30 */
[----:B------:R-:W-:Y:S02]  /*3880*/  @!P0 LEA R4, P1, R33, R0, 0x1 ;  /* 0x0000000021048211 */ /* 0x000fe400078208ff */
[----:B------:R-:W-:Y:S02]  /*3890*/  IADD3 R0, R18, 0x60, RZ ;  /* 0x0000006012007810 */ /* 0x000fe40007ffe0ff */
[-C--:B------:R-:W-:Y:S02]  /*38a0*/  @!P0 LEA.HI.X R13, R25, R2.reuse, R26, 0x1, P2 ;  /* 0x00000002190d8211 */ /* 0x080fe400010f0c1a */
[----:B------:R-:W-:Y:S01]  /*38b0*/  ISETP.GE.AND P2, PT, R0, R19, PT ;  /* 0x000000130000720c */ /* 0x000fe20003f46270 */
[----:B------:R-:W-:Y:S01]  /*38c0*/  IMAD.MOV R0, RZ, RZ, -R20 ;  /* 0x000000ffff007224 */ /* 0x000fe200078e0a14 */
[----:B------:R-:W-:Y:S01]  /*38d0*/  @!P0 LEA.HI.X R5, R33, R2, R34, 0x1, P1 ;  /* 0x0000000221058211 */ /* 0x000fe200008f0c22 */
[----:B------:R1:W-:Y:S02]  /*38e0*/  @!P0 LDGSTS.E.BYPASS.LTC128B.128 [R32+0x6080], [R12.64], !P4 ;  /* 0x060800000c208fae */ /* 0x0003e4000e101d46 */
[----:B------:R-:W-:-:S02]  /*38f0*/  IMAD R21, R0, c[0x0][0x2b8], R21 ;  /* 0x0000ae0000157a24 */ /* 0x000fc400078e0215 */
[----:B------:R4:W-:Y:S04]  /*3900*/  @!P0 LDGSTS.E.BYPASS.LTC128B.128 [R32+0xa080], [R8.64], !P3 ;  /* 0x0a08000008208fae */ /* 0x0009e8000d901d46 */
[----:B------:R1:W-:Y:S02]  /*3910*/  @!P0 LDGSTS.E.BYPASS.LTC128B.128 [R32+0xe080], [R6.64], !P5 ;  /* 0x0e08000006208fae */ /* 0x0003e4000e901d46 */
[C---:B---3--:R-:W-:Y:S02]  /*3920*/  @!P2 LEA R2, P1, R25.reuse, R10, 0x1 ;  /* 0x0000000a1902a211 */ /* 0x048fe400078208ff */
[----:B------:R3:W-:Y:S02]  /*3930*/  @!P0 LDGSTS.E.BYPASS.LTC128B.128 [R32+0x12080], [R4.64], !P6 ;  /* 0x1208000004208fae */ /* 0x0007e4000f101d46 */
[----:B--2---:R-:W-:-:S05]  /*3940*/  @!P2 LEA.HI.X R3, R25, R11, R26, 0x1, P1 ;  /* 0x0000000b1903a211 */ /* 0x004fca00008f0c1a */
[----:B------:R2:W-:Y:S01]  /*3950*/  @!P2 LDGSTS.E.BYPASS.LTC128B.128 [R32+0x7080], [R2.64], !P4 ;  /* 0x070800000220afae */ /* 0x0005e2000e101d46 */
[----:B------:R-:W-:Y:S02]  /*3960*/  SHF.R.S32.HI R14, RZ, 0x1f, R27 ;  /* 0x0000001fff0e7819 */ /* 0x000fe4000001141b */
[----:B-1----:R-:W-:-:S05]  /*3970*/  SHF.R.S32.HI R7, RZ, 0x1f, R21 ;  /* 0x0000001fff077819 */ /* 0x002fca0000011415 */
[----:B------:R-:W-:Y:S01]  /*3980*/  IMAD R0, R7, c[0x0][0x1e0], RZ ;  /* 0x0000780007007a24 */ /* 0x000fe200078e02ff */
[----:B---3--:R-:W-:-:S03]  /*3990*/  @!P2 LEA R4, P0, R49, R10, 0x1 ;  /* 0x0000000a3104a211 */ /* 0x008fc600078008ff */
[C---:B------:R-:W-:Y:S02]  /*39a0*/  IMAD R0, R21.reuse, c[0x0][0x1e4], R0 ;  /* 0x0000790015007a24 */ /* 0x040fe400078e0200 */
[----:B--2---:R-:W-:Y:S01]  /*39b0*/  IMAD.WIDE.U32 R2, R21, c[0x0][0x1e0], RZ ;  /* 0x0000780015027a25 */ /* 0x004fe200078e00ff */
[----:B------:R-:W-:-:S03]  /*39c0*/  @!P2 LEA.HI.X R5, R49, R11, R50, 0x1, P0 ;  /* 0x0000000b3105a211 */ /* 0x000fc600000f0c32 */
[----:B------:R-:W-:Y:S02]  /*39d0*/  IMAD.IADD R3, R3, 0x1, R0 ;  /* 0x0000000103037824 */ /* 0x000fe400078e0200 */
[----:B------:R-:W-:Y:S01]  /*39e0*/  IMAD R0, R14, c[0x0][0x1f0], RZ ;  /* 0x00007c000e007a24 */ /* 0x000fe200078e02ff */
[----:B------:R1:W-:Y:S01]  /*39f0*/  @!P2 LDGSTS.E.BYPASS.LTC128B.128 [R32+0xb080], [R4.64], !P3 ;  /* 0x0b0800000420afae */ /* 0x0003e2000d901d46 */
[----:B------:R-:W-:-:S04]  /*3a00*/  IMAD.WIDE.U32 R2, R27, c[0x0][0x1f0], R2 ;  /* 0x00007c001b027a25 */ /* 0x000fc800078e0002 */
[----:B------:R-:W-:-:S04]  /*3a10*/  IMAD R12, R110, -0x30, R23 ;  /* 0xffffffd06e0c7824 */ /* 0x000fc800078e0217 */
[----:B------:R-:W-:Y:S02]  /*3a20*/  IMAD.IADD R56, R111, 0x1, R12 ;  /* 0x000000016f387824 */ /* 0x000fe400078e020c */
[----:B-1----:R-:W-:Y:S01]  /*3a30*/  IMAD R4, R27, c[0x0][0x1f4], R0 ;  /* 0x00007d001b047a24 */ /* 0x002fe200078e0200 */
[----:B------:R-:W-:-:S04]  /*3a40*/  IADD3 R0, P0, R2, R30, RZ ;  /* 0x0000001e02007210 */ /* 0x000fc80007f1e0ff */
[----:B------:R-:W-:Y:S02]  /*3a50*/  IADD3.X R2, R28, R3, R4, P0, !PT ;  /* 0x000000031c027210 */ /* 0x000fe400007fe404 */
[----:B------:R-:W-:Y:S02]  /*3a60*/  LEA R6, P0, R0, c[0x0][0x1c8], 0x1 ;  /* 0x0000720000067a11 */ /* 0x000fe400078008ff */
[----:B------:R-:W-:Y:S02]  /*3a70*/  IMNMX R3, R56, 0x30, PT ;  /* 0x0000003038037817 */ /* 0x000fe40003800200 */
[----:B------:R-:W-:Y:S02]  /*3a80*/  LEA.HI.X R15, R0, c[0x0][0x1cc], R2, 0x1, P0 ;  /* 0x00007300000f7a11 */ /* 0x000fe400000f0c02 */
[----:B------:R-:W1:Y:S01]  /*3a90*/  SHFL.IDX PT, R0, R6, RZ, 0x181f ;  /* 0x00181fff06007589 */ /* 0x000e6200000e0000 */
[----:B------:R-:W-:Y:S01]  /*3aa0*/  @!P2 LEA R2, P0, R35, R10, 0x1 ;  /* 0x0000000a2302a211 */ /* 0x000fe200078008ff */
[----:B------:R-:W-:-:S02]  /*3ab0*/  IMAD.IADD R13, R3, 0x1, -R24 ;  /* 0x00000001030d7824 */ /* 0x000fc400078e0a18 */
[----:B----4-:R-:W2:Y:S01]  /*3ac0*/  SHFL.IDX PT, R8, R15, RZ, 0x181f ;  /* 0x00181fff0f087589 */ /* 0x010ea200000e0000 */
[----:B------:R-:W-:Y:S02]  /*3ad0*/  @!P2 LEA.HI.X R3, R35, R11, R48, 0x1, P0 ;  /* 0x0000000b2303a211 */ /* 0x000fe400000f0c30 */
[----:B------:R-:W-:-:S03]  /*3ae0*/  ISETP.GE.AND P1, PT, R13, 0x1, PT ;  /* 0x000000010d00780c */ /* 0x000fc60003f26270 */
[----:B------:R3:W-:Y:S02]  /*3af0*/  @!P2 LDGSTS.E.BYPASS.LTC128B.128 [R32+0xf080], [R2.64], !P5 ;  /* 0x0f0800000220afae */ /* 0x0007e4000e901d46 */
[----:B---3--:R-:W-:-:S04]  /*3b00*/  @!P2 LEA R2, P0, R33, R10, 0x1 ;  /* 0x0000000a2102a211 */ /* 0x008fc800078008ff */
[----:B------:R-:W-:-:S05]  /*3b10*/  @!P2 LEA.HI.X R3, R33, R11, R34, 0x1, P0 ;  /* 0x0000000b2103a211 */ /* 0x000fca00000f0c22 */
[----:B------:R1:W-:Y:S01]  /*3b20*/  @!P2 LDGSTS.E.BYPASS.LTC128B.128 [R32+0x13080], [R2.64], !P6 ;  /* 0x130800000220afae */ /* 0x0003e2000f101d46 */
[----:B------:R-:W-:Y:S02]  /*3b30*/  @P1 ISETP.GE.AND P2, PT, R25, c[0x0][0x1d4], PT ;  /* 0x0000750019001a0c */ /* 0x000fe40003f46270 */
[----:B------:R-:W-:Y:S01]  /*3b40*/  @P1 ISETP.GE.AND P3, PT, R49, c[0x0][0x1d4], PT ;  /* 0x0000750031001a0c */ /* 0x000fe20003f66270 */
[----:B------:R-:W0:Y:S01]  /*3b50*/  LDGDEPBAR ;  /* 0x00000000000079af */ /* 0x000e220000000000 */
[----:B------:R-:W-:Y:S01]  /*3b60*/  IMAD.WIDE.U32 R16, R22, c[0x0][0x210], RZ ;  /* 0x0000840016107a25 */ /* 0x000fe200078e00ff */
[----:B-1----:R-:W-:-:S04]  /*3b70*/  @P1 LEA R2, P0, R25, R0, 0x1 ;  /* 0x0000000019021211 */ /* 0x002fc800078008ff */
[----:B--2---:R-:W-:Y:S02]  /*3b80*/  @P1 LEA.HI.X R3, R25, R8, R26, 0x1, P0 ;  /* 0x0000000819031211 */ /* 0x004fe400000f0c1a */
[----:B------:R-:W-:-:S03]  /*3b90*/  @P1 LEA R4, P0, R49, R0, 0x1 ;  /* 0x0000000031041211 */ /* 0x000fc600078008ff */
[----:B------:R1:W-:Y:S01]  /*3ba0*/  @P1 LDGSTS.E.BYPASS.LTC128B.128 [R32+0x14080], [R2.64], !P2 ;  /* 0x1408000002201fae */ /* 0x0003e2000d101d46 */
[----:B------:R-:W-:Y:S02]  /*3bb0*/  @P1 ISETP.GE.AND P2, PT, R35, c[0x0][0x1d4], PT ;  /* 0x0000750023001a0c */ /* 0x000fe40003f46270 */
[----:B------:R-:W-:Y:S01]  /*3bc0*/  @P1 LEA.HI.X R5, R49, R8, R50, 0x1, P0 ;  /* 0x0000000831051211 */ /* 0x000fe200000f0c32 */
[----:B------:R-:W-:Y:S01]  /*3bd0*/  STL [R1+0x28], R27 ;  /* 0x0000281b01007387 */ /* 0x000fe20000100800 */
[----:B------:R-:W-:-:S03]  /*3be0*/  IMAD R11, R22, c[0x0][0x214], R17 ;  /* 0x00008500160b7a24 */ /* 0x000fc600078e0211 */
[----:B------:R2:W-:Y:S04]  /*3bf0*/  @P1 LDGSTS.E.BYPASS.LTC128B.128 [R32+0x15880], [R4.64], !P3 ;  /* 0x1588000004201fae */ /* 0x0005e8000d901d46 */
[----:B------:R-:W-:Y:S04]  /*3c00*/  STL [R1+0x38], R21 ;  /* 0x0000381501007387 */ /* 0x000fe80000100800 */
[----:B------:R-:W-:Y:S01]  /*3c10*/  STL.64 [R1+0x90], R30 ;  /* 0x0000901e01007387 */ /* 0x000fe20000100a00 */
[----:B-1----:R-:W-:-:S04]  /*3c20*/  @P1 LEA R2, P0, R35, R0, 0x1 ;  /* 0x0000000023021211 */ /* 0x002fc800078008ff */
[----:B------:R-:W-:Y:S01]  /*3c30*/  @P1 LEA.HI.X R3, R35, R8, R48, 0x1, P0 ;  /* 0x0000000823031211 */ /* 0x000fe200000f0c30 */
[----:B--2---:R-:W-:Y:S01]  /*3c40*/  IMAD R4, R7, c[0x0][0x208], RZ ;  /* 0x0000820007047a24 */ /* 0x004fe200078e02ff */
[----:B------:R-:W-:Y:S01]  /*3c50*/  STL [R1+0x88], R28 ;  /* 0x0000881c01007387 */ /* 0x000fe20000100800 */
[----:B------:R-:W-:Y:S02]  /*3c60*/  ISETP.GE.AND P0, PT, R13, 0x21, PT ;  /* 0x000000210d00780c */ /* 0x000fe40003f06270 */
[----:B------:R-:W-:Y:S01]  /*3c70*/  IMAD R5, R21, c[0x0][0x20c], R4 ;  /* 0x0000830015057a24 */ /* 0x000fe200078e0204 */
[----:B------:R1:W-:Y:S01]  /*3c80*/  @P1 LDGSTS.E.BYPASS.LTC128B.128 [R32+0x17080], [R2.64], !P2 ;  /* 0x1708000002201fae */ /* 0x0003e2000d101d46 */
[C---:B------:R-:W-:Y:S01]  /*3c90*/  @P1 LEA R4, P2, R33.reuse, R0, 0x1 ;  /* 0x0000000021041211 */ /* 0x040fe200078408ff */
[----:B------:R-:W-:Y:S02]  /*3ca0*/  IMAD R0, R14, c[0x0][0x218], RZ ;  /* 0x000086000e007a24 */ /* 0x000fe400078e02ff */
[----:B------:R-:W-:Y:S04]  /*3cb0*/  STL.64 [R1+0xa0], R16 ;  /* 0x0000a01001007387 */ /* 0x000fe80000100a00 */
[----:B------:R2:W-:Y:S04]  /*3cc0*/  SHFL.IDX PT, R10, R15, 0x1, 0x181f ;  /* 0x00381f000f0a7f89 */ /* 0x0005e800000e0000 */
[----:B------:R-:W-:Y:S04]  /*3cd0*/  STL [R1+0xa8], R11 ;  /* 0x0000a80b01007387 */ /* 0x000fe80000100800 */
[----:B------:R-:W3:Y:S04]  /*3ce0*/  LDL R14, [R1+0x14] ;  /* 0x00001400010e7983 */ /* 0x000ee80000100800 */
[----:B------:R-:W4:Y:S04]  /*3cf0*/  LDL R13, [R1+0x10] ;  /* 0x00001000010d7983 */ /* 0x000f280000100800 */
[----:B--2---:R-:W2:Y:S04]  /*3d00*/  LDL R15, [R1+0xc] ;  /* 0x00000c00010f7983 */ /* 0x004ea80000100800 */
[----:B------:R1:W1:Y:S01]  /*3d10*/  SHFL.IDX PT, R9, R6, 0x1, 0x181f ;  /* 0x00381f0006097f89 */ /* 0x00026200000e0000 */
[----:B------:R-:W-:Y:S01]  /*3d20*/  @P1 ISETP.GE.AND P3, PT, R33, c[0x0][0x1d4], PT ;  /* 0x0000750021001a0c */ /* 0x000fe20003f66270 */
[----:B-1----:R-:W-:-:S04]  /*3d30*/  IMAD.WIDE.U32 R6, R21, c[0x0][0x208], RZ ;  /* 0x0000820015067a25 */ /* 0x002fc800078e00ff */
[----:B------:R-:W-:Y:S01]  /*3d40*/  IMAD.IADD R3, R7, 0x1, R5 ;  /* 0x0000000107037824 */ /* 0x000fe200078e0205 */
[----:B------:R-:W-:Y:S01]  /*3d50*/  @P1 LEA.HI.X R5, R33, R8, R34, 0x1, P2 ;  /* 0x0000000821051211 */ /* 0x000fe200010f0c22 */
[----:B------:R-:W-:-:S06]  /*3d60*/  IMAD.MOV.U32 R2, RZ, RZ, R6 ;  /* 0x000000ffff027224 */ /* 0x000fcc00078e0006 */
[----:B------:R1:W-:Y:S01]  /*3d70*/  @P1 LDGSTS.E.BYPASS.LTC128B.128 [R32+0x18880], [R4.64], !P3 ;  /* 0x1888000004201fae */ /* 0x0003e2000d901d46 */
[----:B------:R-:W-:Y:S01]  /*3d80*/  IMAD.WIDE.U32 R2, R27, c[0x0][0x218], R2 ;  /* 0x000086001b027a25 */ /* 0x000fe200078e0002 */
[----:B------:R-:W-:Y:S02]  /*3d90*/  @P0 ISETP.GE.AND P3, PT, R25, c[0x0][0x1d4], PT ;  /* 0x0000750019000a0c */ /* 0x000fe40003f66270 */
[----:B------:R-:W-:Y:S01]  /*3da0*/  @P0 LEA R6, P2, R49, R9, 0x1 ;  /* 0x0000000931060211 */ /* 0x000fe200078408ff */
[----:B------:R-:W-:-:S03]  /*3db0*/  IMAD R8, R27, c[0x0][0x21c], R0 ;  /* 0x000087001b087a24 */ /* 0x000fc600078e0200 */
[C---:B------:R-:W-:Y:S02]  /*3dc0*/  @P0 LEA.HI.X R7, R49.reuse, R10, R50, 0x1, P2 ;  /* 0x0000000a31070211 */ /* 0x040fe400010f0c32 */
[----:B------:R-:W-:Y:S02]  /*3dd0*/  @P0 ISETP.GE.AND P2, PT, R49, c[0x0][0x1d4], PT ;  /* 0x0000750031000a0c */ /* 0x000fe40003f46270 */
[----:B-1----:R-:W-:-:S04]  /*3de0*/  @P0 LEA R4, P1, R25, R9, 0x1 ;  /* 0x0000000919040211 */ /* 0x002fc800078208ff */
[----:B------:R-:W-:Y:S02]  /*3df0*/  @P0 LEA.HI.X R5, R25, R10, R26, 0x1, P1 ;  /* 0x0000000a19050211 */ /* 0x000fe400008f0c1a */
[----:B------:R-:W-:-:S03]  /*3e00*/  IADD3 R0, P1, R2, R16, RZ ;  /* 0x0000001002007210 */ /* 0x000fc60007f3e0ff */
[----:B------:R1:W-:Y:S01]  /*3e10*/  @P0 LDGSTS.E.BYPASS.LTC128B.128 [R32+0x15080], [R4.64], !P3 ;  /* 0x1508000004200fae */ /* 0x0003e2000d901d46 */
[----:B------:R-:W-:Y:S02]  /*3e20*/  IADD3.X R2, R11, R3, R8, P1, !PT ;  /* 0x000000030b027210 */ /* 0x000fe40000ffe408 */
[C---:B------:R-:W-:Y:S01]  /*3e30*/  LEA R11, P1, R0.reuse, c[0x0][0x1f8], 0x1 ;  /* 0x00007e00000b7a11 */ /* 0x040fe200078208ff */
[----:B------:R-:W1:Y:S03]  /*3e40*/  S2R R17, SR_TID.X ;  /* 0x0000000000117919 */ /* 0x000e660000002100 */
[----:B------:R-:W-:Y:S01]  /*3e50*/  LEA.HI.X R8, R0, c[0x0][0x1fc], R2, 0x1, P1 ;  /* 0x00007f0000087a11 */ /* 0x000fe200008f0c02 */
[----:B------:R1:W-:Y:S01]  /*3e60*/  @P0 LDGSTS.E.BYPASS.LTC128B.128 [R32+0x16880], [R6.64], !P2 ;  /* 0x1688000006200fae */ /* 0x0003e2000d101d46 */
[----:B------:R-:W-:Y:S02]  /*3e70*/  @P0 ISETP.GE.AND P3, PT, R35, c[0x0][0x1d4], PT ;  /* 0x0000750023000a0c */ /* 0x000fe40003f66270 */
[----:B------:R-:W-:-:S02]  /*3e80*/  @P0 LEA R2, P2, R33, R9, 0x1 ;  /* 0x0000000921020211 */ /* 0x000fc400078408ff */
[----:B-1----:R-:W-:-:S04]  /*3e90*/  @P0 LEA R4, P1, R35, R9, 0x1 ;  /* 0x0000000923040211 */ /* 0x002fc800078208ff */
[-C--:B------:R-:W-:Y:S02]  /*3ea0*/  @P0 LEA.HI.X R5, R35, R10.reuse, R48, 0x1, P1 ;  /* 0x0000000a23050211 */ /* 0x080fe400008f0c30 */
[C---:B------:R-:W-:Y:S02]  /*3eb0*/  @P0 ISETP.GE.AND P1, PT, R33.reuse, c[0x0][0x1d4], PT ;  /* 0x0000750021000a0c */ /* 0x040fe40003f26270 */
[----:B------:R-:W-:Y:S01]  /*3ec0*/  @P0 LEA.HI.X R3, R33, R10, R34, 0x1, P2 ;  /* 0x0000000a21030211 */ /* 0x000fe200010f0c22 */
[----:B------:R1:W-:Y:S10]  /*3ed0*/  @P0 LDGSTS.E.BYPASS.LTC128B.128 [R32+0x18080], [R4.64], !P3 ;  /* 0x1808000004200fae */ /* 0x0003f4000d901d46 */
[----:B------:R1:W-:Y:S04]  /*3ee0*/  @P0 LDGSTS.E.BYPASS.LTC128B.128 [R32+0x19880], [R2.64], !P1 ;  /* 0x1988000002200fae */ /* 0x0003e8000c901d46 */
[----:B------:R-:W0:Y:S01]  /*3ef0*/  LDGDEPBAR ;  /* 0x00000000000079af */ /* 0x000e220000000000 */
[----:B------:R-:W-:-:S04]  /*3f00*/  SHF.R.S32.HI R16, RZ, 0x1f, R17 ;  /* 0x0000001fff107819 */ /* 0x000fc80000011411 */
[----:B------:R-:W-:-:S04]  /*3f10*/  LEA.HI R16, R16, R17, RZ, 0x3 ;  /* 0x0000001110107211 */ /* 0x000fc800078f18ff */
[----:B------:R-:W-:-:S05]  /*3f20*/  LOP3.LUT R16, R16, 0xfffffff8, RZ, 0xc0, !PT ;  /* 0xfffffff810107812 */ /* 0x000fca00078ec0ff */
[----:B------:R-:W-:Y:S01]  /*3f30*/  IMAD.IADD R16, R17, 0x1, -R16 ;  /* 0x0000000111107824 */ /* 0x000fe200078e0a10 */
[----:B------:R-:W-:-:S04]  /*3f40*/  DEPBAR.LE SB0, 0x1 ;  /* 0x000080400000791a */ /* 0x000fc80000000000 */
[----:B------:R-:W-:Y:S01]  /*3f50*/  BAR.SYNC.DEFER_BLOCKING 0x0 ;  /* 0x0000000000007b1d */ /* 0x000fe20000010000 */
[----:B------:R-:W-:Y:S02]  /*3f60*/  LOP3.LUT P1, RZ, R16, 0x2, RZ, 0xc0, !PT ;  /* 0x0000000210ff7812 */ /* 0x000fe4000782c0ff */
[----:B------:R-:W-:-:S04]  /*3f70*/  SHF.R.S32.HI R16, RZ, 0x1f, R17 ;  /* 0x0000001fff107819 */ /* 0x000fc80000011411 */
[----:B------:R-:W-:-:S04]  /*3f80*/  LEA.HI R16, R16, R17, RZ, 0x5 ;  /* 0x0000001110107211 */ /* 0x000fc800078f28ff */
[----:B------:R-:W-:-:S05]  /*3f90*/  SHF.R.S32.HI R16, RZ, 0x5, R16 ;  /* 0x00000005ff107819 */ /* 0x000fca0000011410 */
[----:B------:R-:W-:-:S05]  /*3fa0*/  IMAD R16, R16, 0x800, R239 ;  /* 0x0000080010107824 */ /* 0x000fca00078e02ef */
[----:B------:R-:W-:Y:S04]  /*3fb0*/  LDSM.16.M88.4 R160, [R16] ;  /* 0x0000000010a0783b */ /* 0x000fe80000000200 */
[----:B------:R-:W-:Y:S04]  /*3fc0*/  LDSM.16.M88.4 R188, [R16+0x4000] ;  /* 0x0040000010bc783b */ /* 0x000fe80000000200 */
[----:B------:R-:W-:Y:S04]  /*3fd0*/  LDSM.16.M88.4 R204, [R16+0x8000] ;  /* 0x0080000010cc783b */ /* 0x000fe80000000200 */
[----:B------:R-:W-:Y:S04]  /*3fe0*/  LDSM.16.M88.4 R220, [R16+0xc000] ;  /* 0x00c0000010dc783b */ /* 0x000fe80000000200 */
[----:B------:R-:W1:Y:S04]  /*3ff0*/  SHFL.IDX PT, R7, R11, RZ, 0x181f ;  /* 0x00181fff0b077589 */ /* 0x000e6800000e0000 */
[----:B------:R-:W1:Y:S01]  /*4000*/  SHFL.IDX PT, R6, R8, RZ, 0x181f ;  /* 0x00181fff08067589 */ /* 0x000e6200000e0000 */
[C---:B------:R-:W-:Y:S01]  /*4010*/  IMAD.SHL.U32 R0, R25.reuse, 0x2, RZ ;  /* 0x0000000219007824 */ /* 0x040fe200078e00ff */
[----:B-1----:R-:W-:-:S02]  /*4020*/  SHF.L.U64.HI R4, R25, 0x1, R26 ;  /* 0x0000000119047819 */ /* 0x002fc4000001021a */
[----:B------:R-:W-:Y:S02]  /*4030*/  ISETP.GE.AND P3, PT, R25, c[0x0][0x1d4], PT ;  /* 0x0000750019007a0c */ /* 0x000fe40003f66270 */
[----:B------:R1:W-:Y:S01]  /*4040*/  STL [R1+0xc4], R0 ;  /* 0x0000c40001007387 */ /* 0x0003e20000100800 */
[----:B------:R-:W-:Y:S02]  /*4050*/  IADD3 R243, R236, 0x20, RZ ;  /* 0x00000020ecf37810 */ /* 0x000fe40007ffe0ff */
[----:B------:R-:W-:-:S05]  /*4060*/  IADD3 R2, P0, R7, R0, RZ ;  /* 0x0000000007027210 */ /* 0x000fca0007f1e0ff */
[----:B------:R-:W-:Y:S02]  /*4070*/  IMAD.X R3, R6, 0x1, R4, P0 ;  /* 0x0000000106037824 */ /* 0x000fe400000e0604 */
[----:B-1----:R-:W-:-:S05]  /*4080*/  IMAD.IADD R0, R56, 0x1, -R24 ;  /* 0x0000000138007824 */ /* 0x002fca00078e0a18 */
[----:B------:R-:W-:Y:S01]  /*4090*/  ISETP.LT.OR P0, PT, R0, 0x1, P3 ;  /* 0x000000010000780c */ /* 0x000fe20001f01670 */
[----:B------:R1:W-:Y:S01]  /*40a0*/  STL [R1+0x44], R4 ;  /* 0x0000440401007387 */ /* 0x0003e20000100800 */
[C---:B------:R-:W-:Y:S02]  /*40b0*/  ISETP.GE.AND P4, PT, R49.reuse, c[0x0][0x1d4], PT ;  /* 0x0000750031007a0c */ /* 0x040fe40003f86270 */
[----:B------:R-:W-:Y:S01]  /*40c0*/  @P1 IADD3 R243, R236, -0x20, RZ ;  /* 0xffffffe0ecf31810 */ /* 0x000fe20007ffe0ff */
[----:B---3--:R-:W3:Y:S04]  /*40d0*/  LDSM.16.M88.4 R180, [R14] ;  /* 0x000000000eb4783b */ /* 0x008ee80000000200 */
[----:B----4-:R-:W4:Y:S04]  /*40e0*/  LDSM.16.M88.4 R184, [R13] ;  /* 0x000000000db8783b */ /* 0x010f280000000200 */
[----:B------:R-:W1:Y:S04]  /*40f0*/  LDSM.16.M88.4 R196, [R14+0x4000] ;  /* 0x004000000ec4783b */ /* 0x000e680000000200 */
[----:B------:R-:W3:Y:S04]  /*4100*/  LDSM.16.M88.4 R200, [R13+0x4000] ;  /* 0x004000000dc8783b */ /* 0x000ee80000000200 */
[----:B--2---:R-:W2:Y:S04]  /*4110*/  LDSM.16.M88.4 R164, [R15] ;  /* 0x000000000fa4783b */ /* 0x004ea80000000200 */
[----:B------:R-:W2:Y:S04]  /*4120*/  LDSM.16.M88.4 R192, [R15+0x4000] ;  /* 0x004000000fc0783b */ /* 0x000ea80000000200 */
[----:B------:R-:W2:Y:S04]  /*4130*/  LDSM.16.M88.4 R208, [R15+0x8000] ;  /* 0x008000000fd0783b */ /* 0x000ea80000000200 */
[----:B------:R-:W2:Y:S04]  /*4140*/  LDSM.16.M88.4 R212, [R14+0x8000] ;  /* 0x008000000ed4783b */ /* 0x000ea80000000200 */
[----:B------:R-:W2:Y:S04]  /*4150*/  LDSM.16.M88.4 R216, [R13+0x8000] ;  /* 0x008000000dd8783b */ /* 0x000ea80000000200 */
[----:B------:R-:W2:Y:S04]  /*4160*/  LDSM.16.M88.4 R224, [R15+0xc000] ;  /* 0x00c000000fe0783b */ /* 0x000ea80000000200 */
[----:B------:R-:W2:Y:S04]  /*4170*/  LDSM.16.M88.4 R228, [R14+0xc000] ;  /* 0x00c000000ee4783b */ /* 0x000ea80000000200 */
[----:B------:R-:W2:Y:S04]  /*4180*/  LDSM.16.M88.4 R232, [R13+0xc000] ;  /* 0x00c000000de8783b */ /* 0x000ea80000000200 */
[----:B------:R-:W-:Y:S01]  /*4190*/  BAR.SYNC.DEFER_BLOCKING 0x0 ;  /* 0x0000000000007b1d */ /* 0x000fe20000010000 */
[----:B-1----:R-:W-:-:S05]  /*41a0*/  IMAD.SHL.U32 R4, R49, 0x2, RZ ;  /* 0x0000000231047824 */ /* 0x002fca00078e00ff */
[----:B------:R-:W-:-:S04]  /*41b0*/  DEPBAR.LE SB0, 0x0 ;  /* 0x000080000000791a */ /* 0x000fc80000000000 */
[----:B------:R-:W-:Y:S01]  /*41c0*/  BAR.SYNC.DEFER_BLOCKING 0x0 ;  /* 0x0000000000007b1d */ /* 0x000fe20000010000 */
[----:B------:R-:W-:Y:S02]  /*41d0*/  ISETP.LT.OR P1, PT, R0, 0x1, P4 ;  /* 0x000000010000780c */ /* 0x000fe40002721670 */
[----:B------:R-:W-:-:S03]  /*41e0*/  SHF.L.U64.HI R5, R49, 0x1, R50 ;  /* 0x0000000131057819 */ /* 0x000fc60000010232 */
[----:B------:R1:W-:Y:S01]  /*41f0*/  STL [R1+0xd0], R4 ;  /* 0x0000d00401007387 */ /* 0x0003e20000100800 */
[----:B------:R-:W-:-:S03]  /*4200*/  SHF.L.U64.HI R9, R35, 0x1, R48 ;  /* 0x0000000123097819 */ /* 0x000fc60000010230 */
[----:B------:R-:W-:Y:S04]  /*4210*/  STL [R1+0x48], R5 ;  /* 0x0000480501007387 */ /* 0x000fe80000100800 */
[----:B------:R-:W1:Y:S04]  /*4220*/  LDSM.16.M88.4 R16, [R236] ;  /* 0x00000000ec10783b */ /* 0x000e680000000200 */
[----:B------:R-:W1:Y:S04]  /*4230*/  LDSM.16.M88.4 R28, [R236+0x800] ;  /* 0x00080000ec1c783b */ /* 0x000e680000000200 */
[----:B------:R-:W1:Y:S04]  /*4240*/  LDSM.16.M88.4 R40, [R236+0x1000] ;  /* 0x00100000ec28783b */ /* 0x000e680000000200 */
[----:B------:R-:W1:Y:S04]  /*4250*/  LDSM.16.M88.4 R24, [R243] ;  /* 0x00000000f318783b */ /* 0x000e680000000200 */
[----:B------:R-:W2:Y:S04]  /*4260*/  LDSM.16.M88.4 R36, [R243+0x800] ;  /* 0x00080000f324783b */ /* 0x000ea80000000200 */
[----:B------:R-:W2:Y:S04]  /*4270*/  LDSM.16.M88.4 R44, [R243+0x1000] ;  /* 0x00100000f32c783b */ /* 0x000ea80000000200 */
[----:B------:R-:W-:Y:S01]  /*4280*/  @!PT LDS RZ, [RZ] ;  /* 0x00000000fffff984 */ /* 0x000fe20000000800 */
[----:B------:R-:W-:Y:S01]  /*4290*/  @!PT LDS RZ, [RZ] ;  /* 0x00000000fffff984 */ /* 0x000fe20000000800 */
[----:B------:R-:W-:Y:S01]  /*42a0*/  @!PT LDS RZ, [RZ] ;  /* 0x00000000fffff984 */ /* 0x000fe20000000800 */
[----:B------:R3:W-:Y:S02]  /*42b0*/  LDGSTS.E.BYPASS.LTC128B.128 [R32+0x4080], [R2.64], !P0 ;  /* 0x0408000002207fae */ /* 0x0007e4000c101d46 */
[----:B---3--:R-:W-:Y:S01]  /*42c0*/  IADD3 R2, P0, R7, R4, RZ ;  /* 0x0000000407027210 */ /* 0x008fe20007f1e0ff */
[----:B-1----:R-:W-:-:S04]  /*42d0*/  IMAD.SHL.U32 R4, R35, 0x2, RZ ;  /* 0x0000000223047824 */ /* 0x002fc800078e00ff */
[----:B------:R-:W-:Y:S01]  /*42e0*/  IMAD.X R3, R6, 0x1, R5, P0 ;  /* 0x0000000106037824 */ /* 0x000fe200000e0605 */
[----:B------:R1:W-:Y:S04]  /*42f0*/  STL [R1+0xbc], R4 ;  /* 0x0000bc0401007387 */ /* 0x0003e80000100800 */
[----:B------:R3:W-:Y:S01]  /*4300*/  LDGSTS.E.BYPASS.LTC128B.128 [R32+0x5880], [R2.64], !P1 ;  /* 0x0588000002207fae */ /* 0x0007e2000c901d46 */
[----:B------:R-:W-:Y:S02]  /*4310*/  ISETP.GE.AND P1, PT, R35, c[0x0][0x1d4], PT ;  /* 0x0000750023007a0c */ /* 0x000fe40003f26270 */
[----:B-1----:R-:W-:-:S05]  /*4320*/  IADD3 R4, P0, R7, R4, RZ ;  /* 0x0000000407047210 */ /* 0x002fca0007f1e0ff */
[----:B------:R-:W-:Y:S01]  /*4330*/  IMAD.X R5, R6, 0x1, R9, P0 ;  /* 0x0000000106057824 */ /* 0x000fe200000e0609 */
[----:B------:R-:W-:Y:S01]  /*4340*/  ISETP.LT.OR P0, PT, R0, 0x1, P1 ;  /* 0x000000010000780c */ /* 0x000fe20000f01670 */
[C---:B---3--:R-:W-:Y:S01]  /*4350*/  IMAD.SHL.U32 R2, R33.reuse, 0x2, RZ ;  /* 0x0000000221027824 */ /* 0x048fe200078e00ff */
[----:B------:R1:W-:Y:S04]  /*4360*/  STL [R1+0x4c], R9 ;  /* 0x00004c0901007387 */ /* 0x0003e80000100800 */
[----:B------:R3:W-:Y:S07]  /*4370*/  STL [R1+0xb8], R2 ;  /* 0x0000b80201007387 */ /* 0x0007ee0000100800 */
[----:B------:R2:W-:Y:S01]  /*4380*/  LDGSTS.E.BYPASS.LTC128B.128 [R32+0x7080], [R4.64], !P0 ;  /* 0x0708000004207fae */ /* 0x0005e2000c101d46 */
[----:B------:R-:W-:-:S02]  /*4390*/  ISETP.GE.AND P2, PT, R33, c[0x0][0x1d4], PT ;  /* 0x0000750021007a0c */ /* 0x000fc40003f46270 */
[----:B-1----:R-:W-:Y:S02]  /*43a0*/  SHF.L.U64.HI R9, R33, 0x1, R34 ;  /* 0x0000000121097819 */ /* 0x002fe40000010222 */
[----:B---3--:R-:W-:-:S03]  /*43b0*/  IADD3 R2, P0, R7, R2, RZ ;  /* 0x0000000207027210 */ /* 0x008fc60007f1e0ff */
[----:B------:R1:W-:Y:S02]  /*43c0*/  STL [R1+0x50], R9 ;  /* 0x0000500901007387 */ /* 0x0003e40000100800 */
[----:B------:R-:W-:Y:S01]  /*43d0*/  IMAD.X R3, R6, 0x1, R9, P0 ;  /* 0x0000000106037824 */ /* 0x000fe200000e0609 */
[----:B------:R-:W-:Y:S02]  /*43e0*/  ISETP.LT.OR P0, PT, R0, 0x1, P2 ;  /* 0x000000010000780c */ /* 0x000fe40001701670 */
[----:B------:R-:W-:Y:S02]  /*43f0*/  ISETP.GT.AND P5, PT, R107, 0x2f, PT ;  /* 0x0000002f6b00780c */ /* 0x000fe40003fa4270 */
[----:B------:R-:W-:-:S09]  /*4400*/  LOP3.LUT R106, R106, 0xfffffbff, RZ, 0xc0, !PT ;  /* 0xfffffbff6a6a7812 */ /* 0x000fd200078ec0ff */
[----:B------:R3:W-:Y:S04]  /*4410*/  LDGSTS.E.BYPASS.LTC128B.128 [R32+0x8880], [R2.64], !P0 ;  /* 0x0888000002207fae */ /* 0x0007e8000c101d46 */
[----:B-1----:R-:W1:Y:S01]  /*4420*/  S2R R9, SR_TID.X ;  /* 0x0000000000097919 */ /* 0x002e620000002100 */
[----:B------:R-:W-:-:S04]  /*4430*/  LOP3.LUT R106, R106, 0xffffffbf, RZ, 0xc0, !PT ;  /* 0xffffffbf6a6a7812 */ /* 0x000fc800078ec0ff */
[----:B------:R-:W-:Y:S02]  /*4440*/  @P5 LOP3.LUT R106, R106, 0x40, RZ, 0xfc, !PT ;  /* 0x000000406a6a5812 */ /* 0x000fe400078efcff */
[----:B-1----:R-:W-:Y:S02]  /*4450*/  ISETP.GT.AND P0, PT, R9, 0x7f, PT ;  /* 0x0000007f0900780c */ /* 0x002fe40003f04270 */
[C---:B---3--:R-:W-:Y:S02]  /*4460*/  IADD3 R3, R243.reuse, 0x1000, RZ ;  /* 0x00001000f3037810 */ /* 0x048fe40007ffe0ff */
[----:B------:R-:W-:-:S03]  /*4470*/  IADD3 R2, R243, 0x800, RZ ;  /* 0x00000800f3027810 */ /* 0x000fc60007ffe0ff */
[----:B------:R1:W-:Y:S06]  /*4480*/  STL [R1+0x8], R3 ;  /* 0x0000080301007387 */ /* 0x0003ec0000100800 */
[----:B------:R-:W-:Y:S01]  /*4490*/  @P0 LOP3.LUT R106, R106, 0x400, RZ, 0xfc, !PT ;  /* 0x000004006a6a0812 */ /* 0x000fe200078efcff */
[----:B------:R1:W-:Y:S04]  /*44a0*/  STL [R1+0x4], R2 ;  /* 0x0000040201007387 */ /* 0x0003e80000100800 */
[----:B------:R1:W-:Y:S01]  /*44b0*/  STL [R1+0x18], R106 ;  /* 0x0000186a01007387 */ /* 0x0003e20000100800 */
[----:B------:R-:W-:Y:S01]  /*44c0*/  BSSY B0, `(.L_x_479) ;  /* 0x0000022000007945 */ /* 0x000fe20003800000 */
[----:B------:R-:W-:Y:S01]  /*44d0*/  IADD3 R58, R110, -0x1, RZ ;  /* 0xffffffff6e3a7810 */ /* 0x000fe20007ffe0ff */
[----:B------:R-:W-:Y:S05]  /*44e0*/  @P0 BRA `(.L_x_480) ;  /* 0x000001f000000947 */ /* 0x000fea0003800000 */
[----:B--2-4-:R-:W-:Y:S05]  /*44f0*/  BRA.DIV ~URZ, `(.L_x_481) ;  /* 0x00015c027f007947 */ /* 0x014fea000b800000 */
[----:B------:R2:W3:Y:S04]  /*4500*/  SHFL.IDX PT, R4, R8, 0x1, 0x181f ;  /* 0x00381f0008047f89 */ /* 0x0004e800000e0000 */
[----:B-1----:R2:W1:Y:S02]  /*4510*/  SHFL.IDX PT, R2, R11, 0x1, 0x181f ;  /* 0x00381f000b027f89 */ /* 0x00246400000e0000 */
.L_x_637:
[----:B------:R-:W4:Y:S04]  /*4520*/  LDL R6, [R1+0xc4] ;  /* 0x0000c40001067983 */ /* 0x000f280000100800 */
[----:B------:R-:W5:Y:S04]  /*4530*/  LDL R14, [R1+0x44] ;  /* 0x00004400010e7983 */ /* 0x000f680000100800 */
[----:B--2---:R-:W2:Y:S04]  /*4540*/  LDL R5, [R1+0x1c] ;  /* 0x00001c0001057983 */ /* 0x004ea80000100800 */
[----:B---3--:R-:W3:Y:S04]  /*4550*/  LDL R13, [R1+0xd0] ;  /* 0x0000d000010d7983 */ /* 0x008ee80000100800 */
[----:B------:R-:W2:Y:S04]  /*4560*/  LDL R11, [R1+0x48] ;  /* 0x00004800010b7983 */ /* 0x000ea80000100800 */
[----:B------:R-:W3:Y:S04]  /*4570*/  LDL R10, [R1+0xbc] ;  /* 0x0000bc00010a7983 */ /* 0x000ee80000100800 */
[----:B------:R-:W3:Y:S04]  /*4580*/  LDL R9, [R1+0x4c] ;  /* 0x00004c0001097983 */ /* 0x000ee80000100800 */
[----:B------:R-:W3:Y:S04]  /*4590*/  LDL R3, [R1+0xb8] ;  /* 0x0000b80001037983 */ /* 0x000ee80000100800 */
[----:B------:R-:W3:Y:S01]  /*45a0*/  LDL R8, [R1+0x50] ;  /* 0x0000500001087983 */ /* 0x000ee20000100800 */
[----:B------:R-:W-:-:S02]  /*45b0*/  ISETP.LT.OR P1, PT, R0, 0x21, P1 ;  /* 0x000000210000780c */ /* 0x000fc40000f21670 */
[----:B-1--4-:R-:W-:-:S05]  /*45c0*/  IADD3 R6, P0, R2, R6, RZ ;  /* 0x0000000602067210 */ /* 0x012fca0007f1e0ff */
[----:B-----5:R-:W-:Y:S01]  /*45d0*/  IMAD.X R7, R4, 0x1, R14, P0 ;  /* 0x0000000104077824 */ /* 0x020fe200000e060e */
[----:B------:R-:W-:-:S13]  /*45e0*/  ISETP.LT.OR P0, PT, R0, 0x21, P3 ;  /* 0x000000210000780c */ /* 0x000fda0001f01670 */
[----:B------:R-:W-:Y:S01]  /*45f0*/  @!PT LDS RZ, [RZ] ;  /* 0x00000000fffff984 */ /* 0x000fe20000000800 */
[----:B------:R-:W-:Y:S01]  /*4600*/  @!PT LDS RZ, [RZ] ;  /* 0x00000000fffff984 */ /* 0x000fe20000000800 */
[----:B------:R-:W-:Y:S01]  /*4610*/  @!PT LDS RZ, [RZ] ;  /* 0x00000000fffff984 */ /* 0x000fe20000000800 */
[----:B--2---:R3:W-:Y:S02]  /*4620*/  LDGSTS.E.BYPASS.LTC128B.128 [R5+0x5080], [R6.64], !P0 ;  /* 0x0508000006057fae */ /* 0x0047e4000c101d46 */
[----:B---3--:R-:W-:-:S05]  /*4630*/  IADD3 R6, P0, R2, R13, RZ ;  /* 0x0000000d02067210 */ /* 0x008fca0007f1e0ff */
[----:B------:R-:W-:Y:S01]  /*4640*/  IMAD.X R7, R4, 0x1, R11, P0 ;  /* 0x0000000104077824 */ /* 0x000fe200000e060b */
[----:B------:R-:W-:-:S13]  /*4650*/  ISETP.LT.OR P0, PT, R0, 0x21, P4 ;  /* 0x000000210000780c */ /* 0x000fda0002701670 */
[----:B------:R1:W-:Y:S02]  /*4660*/  LDGSTS.E.BYPASS.LTC128B.128 [R5+0x6880], [R6.64], !P0 ;  /* 0x0688000006057fae */ /* 0x0003e4000c101d46 */
[----:B-1----:R-:W-:-:S05]  /*4670*/  IADD3 R6, P0, R2, R10, RZ ;  /* 0x0000000a02067210 */ /* 0x002fca0007f1e0ff */
[----:B------:R-:W-:Y:S01]  /*4680*/  IMAD.X R7, R4, 0x1, R9, P0 ;  /* 0x0000000104077824 */ /* 0x000fe200000e0609 */
[----:B------:R-:W-:-:S04]  /*4690*/  IADD3 R2, P0, R2, R3, RZ ;  /* 0x0000000302027210 */ /* 0x000fc80007f1e0ff */
[----:B------:R1:W-:Y:S01]  /*46a0*/  LDGSTS.E.BYPASS.LTC128B.128 [R5+0x8080], [R6.64], !P1 ;  /* 0x0808000006057fae */ /* 0x0003e2000c901d46 */
[----:B------:R-:W-:Y:S01]  /*46b0*/  IMAD.X R3, R4, 0x1, R8, P0 ;  /* 0x0000000104037824 */ /* 0x000fe200000e0608 */
[----:B------:R-:W-:-:S13]  /*46c0*/  ISETP.LT.OR P0, PT, R0, 0x21, P2 ;  /* 0x000000210000780c */ /* 0x000fda0001701670 */
[----:B------:R1:W-:Y:S02]  /*46d0*/  LDGSTS.E.BYPASS.LTC128B.128 [R5+0x9880], [R2.64], !P0 ;  /* 0x0988000002057fae */ /* 0x0003e4000c101d46 */
.L_x_480:
[----:B--2-4-:R-:W-:Y:S05]  /*46e0*/  BSYNC B0 ;  /* 0x0000000000007941 */ /* 0x014fea0003800000 */
.L_x_479:
[----:B-1----:R-:W1:Y:S04]  /*46f0*/  S2R R2, SR_TID.X ;  /* 0x0000000000027919 */ /* 0x002e680000002100 */
[----:B------:R-:W0:Y:S01]  /*4700*/  LDGDEPBAR ;  /* 0x00000000000079af */ /* 0x000e220000000000 */
[----:B-1----:R-:W-:-:S04]  /*4710*/  SHF.R.S32.HI R0, RZ, 0x1f, R2 ;  /* 0x0000001fff007819 */ /* 0x002fc80000011402 */
[----:B------:R-:W-:-:S04]  /*4720*/  LEA.HI R0, R0, R2, RZ, 0x3 ;  /* 0x0000000200007211 */ /* 0x000fc800078f18ff */
[----:B------:R-:W-:-:S04]  /*4730*/  LOP3.LUT R0, R0, 0xfffffff8, RZ, 0xc0, !PT ;  /* 0xfffffff800007812 */ /* 0x000fc800078ec0ff */
[----:B------:R-:W-:Y:S01]  /*4740*/  IADD3 R0, -R0, R2, RZ ;  /* 0x0000000200007210 */ /* 0x000fe20007ffe1ff */
[----:B------:R-:W-:Y:S01]  /*4750*/  WARPSYNC 0xffffffff ;  /* 0xffffffff00007948 */ /* 0x000fe20003800000 */
[----:B------:R-:W2:Y:S02]  /*4760*/  LDL R2, [R1+0x70] ;  /* 0x0000700001027983 */ /* 0x000ea40000100800 */
[----:B------:R-:W-:Y:S02]  /*4770*/  LOP3.LUT P0, RZ, R0, 0x4, RZ, 0xc0, !PT ;  /* 0x0000000400ff7812 */ /* 0x000fe4000780c0ff */
[----:B------:R-:W-:Y:S01]  /*4780*/  MOV R0, 0x40 ;  /* 0x0000004000007802 */ /* 0x000fe20000000f00 */
[----:B------:R-:W-:Y:S03]  /*4790*/  HMMA.16816.F32.BF16 R4, R160, R16, RZ ;  /* 0x00000010a004723c */ /* 0x000fe600000418ff */
[----:B------:R-:W-:-:S04]  /*47a0*/  SEL R0, R0, 0xffffffc0, !P0 ;  /* 0xffffffc000007807 */ /* 0x000fc80004000000 */
[-C--:B------:R-:W-:Y:S01]  /*47b0*/  IADD3 R238, R236, R0.reuse, RZ ;  /* 0x00000000ecee7210 */ /* 0x080fe20007ffe0ff */
[----:B------:R-:W-:Y:S04]  /*47c0*/  HMMA.16816.F32.BF16 R8, R160, R18, RZ ;  /* 0x00000012a008723c */ /* 0x000fe800000418ff */
[----:B------:R-:W1:Y:S11]  /*47d0*/  LDSM.16.M88.4 R20, [R238] ;  /* 0x00000000ee14783b */ /* 0x000e760000000200 */
[----:B------:R-:W-:Y:S01]  /*47e0*/  @!UPT UIADD3 URZ, URZ, URZ, URZ ;  /* 0x0000003f3f3ff290 */ /* 0x000fe2000fffe03f */
[C---:B------:R-:W-:Y:S08]  /*47f0*/  HMMA.16816.F32.BF16 R4, R164.reuse, R24, R4 ;  /* 0x00000018a404723c */ /* 0x040ff00000041804 */
[----:B------:R-:W-:Y:S08]  /*4800*/  HMMA.16816.F32.BF16 R8, R164, R26, R8 ;  /* 0x0000001aa408723c */ /* 0x000ff00000041808 */
[----:B------:R-:W-:Y:S08]  /*4810*/  HMMA.16816.F32.BF16 R16, R160, R30, RZ ;  /* 0x0000001ea010723c */ /* 0x000ff000000418ff */
[----:B-1----:R-:W-:Y:S08]  /*4820*/  HMMA.16816.F32.BF16 R24, R180, R20, R4 ;  /* 0x00000014b418723c */ /* 0x002ff00000041804 */
[----:B------:R-:W-:Y:S08]  /*4830*/  HMMA.16816.F32.BF16 R4, R160, R28, RZ ;  /* 0x0000001ca004723c */ /* 0x000ff000000418ff */
[----:B------:R-:W-:Y:S01]  /*4840*/  HMMA.16816.F32.BF16 R32, R180, R22, R8 ;  /* 0x00000016b420723c */ /* 0x000fe20000041808 */
[----:B------:R-:W1:Y:S11]  /*4850*/  LDSM.16.M88.4 R20, [R238+0x800] ;  /* 0x00080000ee14783b */ /* 0x000e760000000200 */
[----:B------:R-:W-:Y:S04]  /*4860*/  @!UPT UIADD3 URZ, URZ, URZ, URZ ;  /* 0x0000003f3f3ff290 */ /* 0x000fe8000fffe03f */
[C---:B------:R-:W-:Y:S08]  /*4870*/  HMMA.16816.F32.BF16 R8, R164.reuse, R36, R4 ;  /* 0x00000024a408723c */ /* 0x040ff00000041804 */
[----:B------:R-:W-:Y:S08]  /*4880*/  HMMA.16816.F32.BF16 R4, R164, R38, R16 ;  /* 0x00000026a404723c */ /* 0x000ff00000041810 */
[----:B------:R-:W-:Y:S08]  /*4890*/  HMMA.16816.F32.BF16 R16, R160, R40, RZ ;  /* 0x00000028a010723c */ /* 0x000ff000000418ff */
[C---:B-1----:R-:W-:Y:S08]  /*48a0*/  HMMA.16816.F32.BF16 R48, R180.reuse, R20, R8 ;  /* 0x00000014b430723c */ /* 0x042ff00000041808 */
[----:B------:R-:W-:Y:S08]  /*48b0*/  HMMA.16816.F32.BF16 R36, R180, R22, R4 ;  /* 0x00000016b424723c */ /* 0x000ff00000041804 */
[----:B------:R-:W-:Y:S08]  /*48c0*/  HMMA.16816.F32.BF16 R4, R160, R42, RZ ;  /* 0x0000002aa004723c */ /* 0x000ff000000418ff */
[C---:B------:R-:W-:Y:S01]  /*48d0*/  HMMA.16816.F32.BF16 R8, R164.reuse, R44, R16 ;  /* 0x0000002ca408723c */ /* 0x040fe20000041810 */
[----:B------:R-:W1:Y:S11]  /*48e0*/  LDSM.16.M88.4 R16, [R238+0x1000] ;  /* 0x00100000ee10783b */ /* 0x000e760000000200 */
[----:B------:R-:W-:Y:S04]  /*48f0*/  @!UPT UIADD3 URZ, URZ, URZ, URZ ;  /* 0x0000003f3f3ff290 */ /* 0x000fe8000fffe03f */
[----:B------:R-:W-:Y:S01]  /*4900*/  HMMA.16816.F32.BF16 R4, R164, R46, R4 ;  /* 0x0000002ea404723c */ /* 0x000fe20000041804 */
[----:B------:R-:W-:-:S05]  /*4910*/  IADD3 R237, R243, R0, RZ ;  /* 0x00000000f3ed7210 */ /* 0x000fca0007ffe0ff */
[----:B------:R-:W3:Y:S02]  /*4920*/  LDSM.16.M88.4 R20, [R237] ;  /* 0x00000000ed14783b */ /* 0x000ee40000000200 */
[C---:B-1----:R-:W-:Y:S11]  /*4930*/  HMMA.16816.F32.BF16 R28, R180.reuse, R16, R8 ;  /* 0x00000010b41c723c */ /* 0x042ff60000041808 */
[----:B------:R-:W-:Y:S05]  /*4940*/  @!UPT UIADD3 URZ, URZ, URZ, URZ ;  /* 0x0000003f3f3ff290 */ /* 0x000fea000fffe03f */
[----:B------:R-:W-:Y:S01]  /*4950*/  HMMA.16816.F32.BF16 R8, R180, R18, R4 ;  /* 0x00000012b408723c */ /* 0x000fe20000041804 */
[----:B------:R-:W1:Y:S04]  /*4960*/  LDSM.16.M88.4 R4, [R237+0x800] ;  /* 0x00080000ed04783b */ /* 0x000e680000000200 */
[----:B------:R-:W4:Y:S03]  /*4970*/  LDSM.16.M88.4 R16, [R237+0x1000] ;  /* 0x00100000ed10783b */ /* 0x000f260000000200 */
[C---:B---3--:R-:W-:Y:S08]  /*4980*/  HMMA.16816.F32.BF16 R24, R184.reuse, R20, R24 ;  /* 0x00000014b818723c */ /* 0x048ff00000041818 */
[C---:B-1----:R-:W-:Y:S08]  /*4990*/  HMMA.16816.F32.BF16 R48, R184.reuse, R4, R48 ;  /* 0x00000004b830723c */ /* 0x042ff00000041830 */
[C---:B------:R-:W-:Y:S01]  /*49a0*/  HMMA.16816.F32.BF16 R36, R184.reuse, R6, R36 ;  /* 0x00000006b824723c */ /* 0x040fe20000041824 */
[----:B------:R-:W1:Y:S07]  /*49b0*/  LDSM.16.M88.4 R4, [R236+0x1800] ;  /* 0x00180000ec04783b */ /* 0x000e6e0000000200 */
[C---:B----4-:R-:W-:Y:S08]  /*49c0*/  HMMA.16816.F32.BF16 R40, R184.reuse, R16, R28 ;  /* 0x00000010b828723c */ /* 0x050ff0000004181c */
[C---:B------:R-:W-:Y:S01]  /*49d0*/  HMMA.16816.F32.BF16 R28, R184.reuse, R18, R8 ;  /* 0x00000012b81c723c */ /* 0x040fe20000041808 */
[----:B------:R-:W3:Y:S04]  /*49e0*/  LDSM.16.M88.4 R8, [R236+0x2000] ;  /* 0x00200000ec08783b */ /* 0x000ee80000000200 */
[----:B------:R-:W4:Y:S03]  /*49f0*/  LDSM.16.M88.4 R16, [R236+0x2800] ;  /* 0x00280000ec10783b */ /* 0x000f260000000200 */
[----:B------:R-:W-:Y:S08]  /*4a00*/  HMMA.16816.F32.BF16 R20, R184, R22, R32 ;  /* 0x00000016b814723c */ /* 0x000ff00000041820 */
[C---:B-1----:R-:W-:Y:S08]  /*4a10*/  HMMA.16816.F32.BF16 R32, R188.reuse, R4, R24 ;  /* 0x00000004bc20723c */ /* 0x042ff00000041818 */
[C---:B---3--:R-:W-:Y:S08]  /*4a20*/  HMMA.16816.F32.BF16 R48, R188.reuse, R8, R48 ;  /* 0x00000008bc30723c */ /* 0x048ff00000041830 */
[C---:B------:R-:W-:Y:S01]  /*4a30*/  HMMA.16816.F32.BF16 R24, R188.reuse, R10, R36 ;  /* 0x0000000abc18723c */ /* 0x040fe20000041824 */
[----:B------:R-:W1:Y:S07]  /*4a40*/  LDSM.16.M88.4 R8, [R243+0x1800] ;  /* 0x00180000f308783b */ /* 0x000e6e0000000200 */
[C---:B------:R-:W-:Y:S01]  /*4a50*/  HMMA.16816.F32.BF16 R4, R188.reuse, R6, R20 ;  /* 0x00000006bc04723c */ /* 0x040fe20000041814 */
[----:B------:R-:W-:Y:S07]  /*4a60*/  LDSM.16.M88.4 R20, [R243+0x2000] ;  /* 0x00200000f314783b */ /* 0x000fee0000000200 */
[C---:B----4-:R-:W-:Y:S08]  /*4a70*/  HMMA.16816.F32.BF16 R36, R188.reuse, R16, R40 ;  /* 0x00000010bc24723c */ /* 0x050ff00000041828 */
[----:B------:R-:W-:Y:S01]  /*4a80*/  HMMA.16816.F32.BF16 R28, R188, R18, R28 ;  /* 0x00000012bc1c723c */ /* 0x000fe2000004181c */
[----:B------:R-:W3:Y:S07]  /*4a90*/  LDSM.16.M88.4 R16, [R243+0x2800] ;  /* 0x00280000f310783b */ /* 0x000eee0000000200 */
[C---:B-1----:R-:W-:Y:S08]  /*4aa0*/  HMMA.16816.F32.BF16 R32, R192.reuse, R8, R32 ;  /* 0x00000008c020723c */ /* 0x042ff00000041820 */
[C---:B------:R-:W-:Y:S01]  /*4ab0*/  HMMA.16816.F32.BF16 R4, R192.reuse, R10, R4 ;  /* 0x0000000ac004723c */ /* 0x040fe20000041804 */
[----:B------:R-:W1:Y:S07]  /*4ac0*/  LDSM.16.M88.4 R8, [R238+0x1800] ;  /* 0x00180000ee08783b */ /* 0x000e6e0000000200 */
[C---:B---3--:R-:W-:Y:S08]  /*4ad0*/  HMMA.16816.F32.BF16 R36, R192.reuse, R16, R36 ;  /* 0x00000010c024723c */ /* 0x048ff00000041824 */
[----:B------:R-:W-:Y:S01]  /*4ae0*/  HMMA.16816.F32.BF16 R28, R192, R18, R28 ;  /* 0x00000012c01c723c */ /* 0x000fe2000004181c */
[----:B------:R-:W3:Y:S07]  /*4af0*/  LDSM.16.M88.4 R16, [R238+0x2800] ;  /* 0x00280000ee10783b */ /* 0x000eee0000000200 */
[C---:B-1----:R-:W-:Y:S08]  /*4b00*/  HMMA.16816.F32.BF16 R32, R196.reuse, R8, R32 ;  /* 0x00000008c420723c */ /* 0x042ff00000041820 */
[----:B------:R-:W-:Y:S01]  /*4b10*/  HMMA.16816.F32.BF16 R4, R196, R10, R4 ;  /* 0x0000000ac404723c */ /* 0x000fe20000041804 */
[----:B------:R-:W1:Y:S07]  /*4b20*/  LDSM.16.M88.4 R8, [R237+0x1800] ;  /* 0x00180000ed08783b */ /* 0x000e6e0000000200 */
[C---:B------:R-:W-:Y:S08]  /*4b30*/  HMMA.16816.F32.BF16 R48, R192.reuse, R20, R48 ;  /* 0x00000014c030723c */ /* 0x040ff00000041830 */
[----:B------:R-:W-:Y:S01]  /*4b40*/  HMMA.16816.F32.BF16 R24, R192, R22, R24 ;  /* 0x00000016c018723c */ /* 0x000fe20000041818 */
[----:B------:R-:W4:Y:S07]  /*4b50*/  LDSM.16.M88.4 R20, [R238+0x2000] ;  /* 0x00200000ee14783b */ /* 0x000f2e0000000200 */
[C---:B---3--:R-:W-:Y:S08]  /*4b60*/  HMMA.16816.F32.BF16 R36, R196.reuse, R16, R36 ;  /* 0x00000010c424723c */ /* 0x048ff00000041824 */
[----:B------:R-:W-:Y:S01]  /*4b70*/  HMMA.16816.F32.BF16 R28, R196, R18, R28 ;  /* 0x00000012c41c723c */ /* 0x000fe2000004181c */
[----:B------:R-:W3:Y:S07]  /*4b80*/  LDSM.16.M88.4 R16, [R237+0x2800] ;  /* 0x00280000ed10783b */ /* 0x000eee0000000200 */
[C---:B-1----:R-:W-:Y:S08]  /*4b90*/  HMMA.16816.F32.BF16 R32, R200.reuse, R8, R32 ;  /* 0x00000008c820723c */ /* 0x042ff00000041820 */
[----:B------:R-:W-:Y:S01]  /*4ba0*/  HMMA.16816.F32.BF16 R4, R200, R10, R4 ;  /* 0x0000000ac804723c */ /* 0x000fe20000041804 */
[----:B------:R-:W1:Y:S07]  /*4bb0*/  LDSM.16.M88.4 R8, [R236+0x3000] ;  /* 0x00300000ec08783b */ /* 0x000e6e0000000200 */
[C---:B----4-:R-:W-:Y:S08]  /*4bc0*/  HMMA.16816.F32.BF16 R48, R196.reuse, R20, R48 ;  /* 0x00000014c430723c */ /* 0x050ff00000041830 */
        /* <DEDUP_REMOVED lines=18> */
[----:B------:R-:W-:Y:S11]  /*4cf0*/  HMMA.16816.F32.BF16 R20, R204, R22, R24 ;  /* 0x00000016cc14723c */ /* 0x000ff60000041818 */
[----:B------:R-:W-:Y:S05]  /*4d00*/  @!UPT UIADD3 URZ, URZ, URZ, URZ ;  /* 0x0000003f3f3ff290 */ /* 0x000fea000fffe03f */
[C---:B---3--:R-:W-:Y:S08]  /*4d10*/  HMMA.16816.F32.BF16 R48, R208.reuse, R16, R48 ;  /* 0x00000010d030723c */ /* 0x048ff00000041830 */
[C---:B------:R-:W-:Y:S01]  /*4d20*/  HMMA.16816.F32.BF16 R20, R208.reuse, R18, R20 ;  /* 0x00000012d014723c */ /* 0x040fe20000041814 */
[----:B------:R-:W3:Y:S07]  /*4d30*/  LDSM.16.M88.4 R16, [R238+0x3000] ;  /* 0x00300000ee10783b */ /* 0x000eee0000000200 */
[C---:B-1----:R-:W-:Y:S08]  /*4d40*/  HMMA.16816.F32.BF16 R36, R208.reuse, R8, R36 ;  /* 0x00000008d024723c */ /* 0x042ff00000041824 */
[----:B------:R-:W-:Y:S01]  /*4d50*/  HMMA.16816.F32.BF16 R28, R208, R10, R28 ;  /* 0x0000000ad01c723c */ /* 0x000fe2000004181c */
[----:B------:R-:W1:Y:S07]  /*4d60*/  LDSM.16.M88.4 R8, [R238+0x3800] ;  /* 0x00380000ee08783b */ /* 0x000e6e0000000200 */
[C---:B---3--:R-:W-:Y:S01]  /*4d70*/  HMMA.16816.F32.BF16 R24, R212.reuse, R18, R4 ;  /* 0x00000012d418723c */ /* 0x048fe20000041804 */
[----:B------:R-:W3:Y:S07]  /*4d80*/  LDSM.16.M88.4 R4, [R238+0x4000] ;  /* 0x00400000ee04783b */ /* 0x000eee0000000200 */
[C---:B------:R-:W-:Y:S01]  /*4d90*/  HMMA.16816.F32.BF16 R32, R212.reuse, R16, R32 ;  /* 0x00000010d420723c */ /* 0x040fe20000041820 */
[----:B------:R-:W4:Y:S07]  /*4da0*/  LDSM.16.M88.4 R16, [R237+0x3000] ;  /* 0x00300000ed10783b */ /* 0x000f2e0000000200 */
[C---:B-1----:R-:W-:Y:S08]  /*4db0*/  HMMA.16816.F32.BF16 R48, R212.reuse, R8, R48 ;  /* 0x00000008d430723c */ /* 0x042ff00000041830 */
[C---:B------:R-:W-:Y:S01]  /*4dc0*/  HMMA.16816.F32.BF16 R20, R212.reuse, R10, R20 ;  /* 0x0000000ad414723c */ /* 0x040fe20000041814 */
[----:B------:R-:W1:Y:S07]  /*4dd0*/  LDSM.16.M88.4 R8, [R237+0x3800] ;  /* 0x00380000ed08783b */ /* 0x000e6e0000000200 */
[C---:B---3--:R-:W-:Y:S08]  /*4de0*/  HMMA.16816.F32.BF16 R44, R212.reuse, R4, R36 ;  /* 0x00000004d42c723c */ /* 0x048ff00000041824 */
[----:B------:R-:W-:Y:S01]  /*4df0*/  HMMA.16816.F32.BF16 R36, R212, R6, R28 ;  /* 0x00000006d424723c */ /* 0x000fe2000004181c */
[----:B------:R-:W3:Y:S07]  /*4e00*/  LDSM.16.M88.4 R4, [R237+0x4000] ;  /* 0x00400000ed04783b */ /* 0x000eee0000000200 */
[C---:B----4-:R-:W-:Y:S08]  /*4e10*/  HMMA.16816.F32.BF16 R40, R216.reuse, R16, R32 ;  /* 0x00000010d828723c */ /* 0x050ff00000041820 */
[C---:B------:R-:W-:Y:S01]  /*4e20*/  HMMA.16816.F32.BF16 R28, R216.reuse, R18, R24 ;  /* 0x00000012d81c723c */ /* 0x040fe20000041818 */
[----:B------:R-:W-:Y:S07]  /*4e30*/  LDSM.16.M88.4 R16, [R236+0x5000] ;  /* 0x00500000ec10783b */ /* 0x000fee0000000200 */
[C---:B-1----:R-:W-:Y:S08]  /*4e40*/  HMMA.16816.F32.BF16 R32, R216.reuse, R8, R48 ;  /* 0x00000008d820723c */ /* 0x042ff00000041830 */
[C---:B------:R-:W-:Y:S01]  /*4e50*/  HMMA.16816.F32.BF16 R24, R216.reuse, R10, R20 ;  /* 0x0000000ad818723c */ /* 0x040fe20000041814 */
[----:B------:R-:W1:Y:S07]  /*4e60*/  LDSM.16.M88.4 R8, [R236+0x4800] ;  /* 0x00480000ec08783b */ /* 0x000e6e0000000200 */
[----:B---3--:R-:W-:Y:S08]  /*4e70*/  HMMA.16816.F32.BF16 R20, R216, R4, R44 ;  /* 0x00000004d814723c */ /* 0x008ff0000004182c */
[C---:B-1----:R-:W-:Y:S08]  /*4e80*/  HMMA.16816.F32.BF16 R48, R220.reuse, R8, R40 ;  /* 0x00000008dc30723c */ /* 0x042ff00000041828 */
[C---:B------:R-:W-:Y:S01]  /*4e90*/  HMMA.16816.F32.BF16 R44, R220.reuse, R10, R28 ;  /* 0x0000000adc2c723c */ /* 0x040fe2000004181c */
[----:B------:R-:W1:Y:S07]  /*4ea0*/  LDSM.16.M88.4 R8, [R236+0x5800] ;  /* 0x00580000ec08783b */ /* 0x000e6e0000000200 */
[----:B------:R-:W-:Y:S01]  /*4eb0*/  HMMA.16816.F32.BF16 R40, R220, R16, R32 ;  /* 0x00000010dc28723c */ /* 0x000fe20000041820 */
[----:B------:R-:W3:Y:S07]  /*4ec0*/  LDSM.16.M88.4 R32, [R243+0x4800] ;  /* 0x00480000f320783b */ /* 0x000eee0000000200 */
[----:B------:R-:W-:Y:S08]  /*4ed0*/  HMMA.16816.F32.BF16 R4, R216, R6, R36 ;  /* 0x00000006d804723c */ /* 0x000ff00000041824 */
[C---:B------:R-:W-:Y:S01]  /*4ee0*/  HMMA.16816.F32.BF16 R36, R220.reuse, R18, R24 ;  /* 0x00000012dc24723c */ /* 0x040fe20000041818 */
[----:B------:R-:W-:Y:S04]  /*4ef0*/  LDSM.16.M88.4 R16, [R243+0x5800] ;  /* 0x00580000f310783b */ /* 0x000fe80000000200 */
[----:B------:R-:W-:Y:S03]  /*4f00*/  LDSM.16.M88.4 R24, [R238+0x4800] ;  /* 0x00480000ee18783b */ /* 0x000fe60000000200 */
[C---:B-1----:R-:W-:Y:S01]  /*4f10*/  HMMA.16816.F32.BF16 R28, R220.reuse, R8, R20 ;  /* 0x00000008dc1c723c */ /* 0x042fe20000041814 */
[----:B------:R-:W1:Y:S07]  /*4f20*/  LDSM.16.M88.4 R20, [R243+0x5000] ;  /* 0x00500000f314783b */ /* 0x000e6e0000000200 */
[----:B------:R-:W-:Y:S08]  /*4f30*/  HMMA.16816.F32.BF16 R8, R220, R10, R4 ;  /* 0x0000000adc08723c */ /* 0x000ff00000041804 */
[C---:B---3--:R-:W-:Y:S08]  /*4f40*/  HMMA.16816.F32.BF16 R4, R224.reuse, R32, R48 ;  /* 0x00000020e004723c */ /* 0x048ff00000041830 */
[C---:B------:R-:W-:Y:S08]  /*4f50*/  HMMA.16816.F32.BF16 R32, R224.reuse, R34, R44 ;  /* 0x00000022e020723c */ /* 0x040ff0000004182c */
[C---:B-1----:R-:W-:Y:S08]  /*4f60*/  HMMA.16816.F32.BF16 R52, R224.reuse, R20, R40 ;  /* 0x00000014e034723c */ /* 0x042ff00000041828 */
[C---:B------:R-:W-:Y:S01]  /*4f70*/  HMMA.16816.F32.BF16 R48, R224.reuse, R22, R36 ;  /* 0x00000016e030723c */ /* 0x040fe20000041824 */
[----:B------:R-:W1:Y:S04]  /*4f80*/  LDSM.16.M88.4 R20, [R237+0x4800] ;  /* 0x00480000ed14783b */ /* 0x000e680000000200 */
[----:B------:R-:W-:Y:S03]  /*4f90*/  LDSM.16.M88.4 R36, [R238+0x5800] ;  /* 0x00580000ee24783b */ /* 0x000fe60000000200 */
[C---:B------:R-:W-:Y:S08]  /*4fa0*/  HMMA.16816.F32.BF16 R40, R224.reuse, R16, R28 ;  /* 0x00000010e028723c */ /* 0x040ff0000004181c */
[----:B------:R-:W-:Y:S01]  /*4fb0*/  HMMA.16816.F32.BF16 R44, R224, R18, R8 ;  /* 0x00000012e02c723c */ /* 0x000fe20000041808 */
[----:B------:R-:W3:Y:S07]  /*4fc0*/  LDSM.16.M88.4 R16, [R238+0x5000] ;  /* 0x00500000ee10783b */ /* 0x000eee0000000200 */
[C---:B------:R-:W-:Y:S08]  /*4fd0*/  HMMA.16816.F32.BF16 R4, R228.reuse, R24, R4 ;  /* 0x00000018e404723c */ /* 0x040ff00000041804 */
[----:B------:R-:W-:Y:S01]  /*4fe0*/  HMMA.16816.F32.BF16 R28, R228, R26, R32 ;  /* 0x0000001ae41c723c */ /* 0x000fe20000041820 */
[----:B------:R-:W4:Y:S11]  /*4ff0*/  LDSM.16.M88.4 R32, [R237+0x5000] ;  /* 0x00500000ed20783b */ /* 0x000f360000000200 */
[----:B------:R-:W-:Y:S04]  /*5000*/  @!UPT UIADD3 URZ, URZ, URZ, URZ ;  /* 0x0000003f3f3ff290 */ /* 0x000fe8000fffe03f */
[----:B-1----:R-:W-:Y:S08]  /*5010*/  HMMA.16816.F32.BF16 R24, R232, R20, R4 ;  /* 0x00000014e818723c */ /* 0x002ff00000041804 */
[----:B---3--:R-:W-:Y:S08]  /*5020*/  HMMA.16816.F32.BF16 R8, R228, R16, R52 ;  /* 0x00000010e408723c */ /* 0x008ff00000041834 */
[----:B------:R-:W-:Y:S08]  /*5030*/  HMMA.16816.F32.BF16 R20, R232, R22, R28 ;  /* 0x00000016e814723c */ /* 0x000ff0000004181c */
[----:B------:R-:W-:Y:S01]  /*5040*/  FMUL.FTZ R0, R24, c[0x0][0x320] ;  /* 0x0000c80018007a20 */ /* 0x000fe20000410000 */
[C---:B------:R-:W-:Y:S08]  /*5050*/  HMMA.16816.F32.BF16 R40, R228.reuse, R36, R40 ;  /* 0x00000024e428723c */ /* 0x040ff00000041828 */
[C---:B------:R-:W-:Y:S01]  /*5060*/  HMMA.16816.F32.BF16 R36, R228.reuse, R38, R44 ;  /* 0x00000026e424723c */ /* 0x040fe2000004182c */
[----:B------:R1:W3:Y:S07]  /*5070*/  MUFU.TANH R45, R0 ;  /* 0x00000000002d7308 */ /* 0x0002ee0000002400 */
[----:B------:R-:W-:Y:S01]  /*5080*/  HMMA.16816.F32.BF16 R4, R228, R18, R48 ;  /* 0x00000012e404723c */ /* 0x000fe20000041830 */
[----:B-1----:R-:W-:-:S04]  /*5090*/  FMUL.FTZ R0, R25, c[0x0][0x320] ;  /* 0x0000c80019007a20 */ /* 0x002fc80000410000 */
[----:B------:R1:W1:Y:S03]  /*50a0*/  MUFU.TANH R15, R0 ;  /* 0x00000000000f7308 */ /* 0x0002660000002400 */
[----:B----4-:R-:W-:Y:S01]  /*50b0*/  HMMA.16816.F32.BF16 R16, R232, R32, R8 ;  /* 0x00000020e810723c */ /* 0x010fe20000041808 */
[----:B------:R-:W4:Y:S01]  /*50c0*/  LDSM.16.M88.4 R8, [R237+0x5800] ;  /* 0x00580000ed08783b */ /* 0x000f220000000200 */
[----:B--2---:R-:W-:Y:S01]  /*50d0*/  ISETP.GT.AND P0, PT, R58, R2, PT ;  /* 0x000000023a00720c */ /* 0x004fe20003f04270 */
[----:B------:R-:W-:-:S04]  /*50e0*/  DEPBAR.LE SB0, 0x0 ;  /* 0x000080000000791a */ /* 0x000fc80000000000 */
[----:B-1----:R-:W-:-:S04]  /*50f0*/  FMUL.FTZ R0, R26, c[0x0][0x320] ;  /* 0x0000c8001a007a20 */ /* 0x002fc80000410000 */
[----:B------:R1:W2:Y:S02]  /*5100*/  MUFU.TANH R46, R0 ;  /* 0x00000000002e7308 */ /* 0x0002a40000002400 */
[----:B-1----:R-:W-:-:S06]  /*5110*/  FMUL.FTZ R0, R27, c[0x0][0x320] ;  /* 0x0000c8001b007a20 */ /* 0x002fcc0000410000 */
[----:B------:R1:W1:Y:S01]  /*5120*/  MUFU.TANH R44, R0 ;  /* 0x00000000002c7308 */ /* 0x0002620000002400 */
[----:B------:R-:W-:Y:S01]  /*5130*/  HMMA.16816.F32.BF16 R4, R232, R34, R4 ;  /* 0x00000022e804723c */ /* 0x000fe20000041804 */
        /* <DEDUP_REMOVED lines=14> */
[----:B-1----:R-:W-:Y:S02]  /*5220*/  FMUL.FTZ R0, R19, c[0x0][0x320] ;  /* 0x0000c80013007a20 */ /* 0x002fe40000410000 */
[----:B----4-:R-:W-:Y:S04]  /*5230*/  HMMA.16816.F32.BF16 R16, R232, R8, R40 ;  /* 0x00000008e810723c */ /* 0x010fe80000041828 */
[----:B------:R1:W4:Y:S02]  /*5240*/  MUFU.TANH R32, R0 ;  /* 0x0000000000207308 */ /* 0x0003240000002400 */
[----:B-1----:R-:W-:-:S06]  /*5250*/  FMUL.FTZ R0, R4, c[0x0][0x320] ;  /* 0x0000c80004007a20 */ /* 0x002fcc0000410000 */
        /* <DEDUP_REMOVED lines=22> */
[----:B------:R-:W-:Y:S01]  /*53c0*/  BSSY B1, `(.L_x_482) ;  /* 0x0000085000017945 */ /* 0x000fe20003800000 */
[----:B-1----:R-:W-:-:S06]  /*53d0*/  FMUL.FTZ R0, R7, c[0x0][0x320] ;  /* 0x0000c80007007a20 */ /* 0x002fcc0000410000 */
[----:B------:R1:W1:Y:S01]  /*53e0*/  MUFU.TANH R25, R0 ;  /* 0x0000000000197308 */ /* 0x0002620000002400 */
[C---:B------:R-:W-:Y:S02]  /*53f0*/  IADD3 R252, R243.reuse, 0x4800, RZ ;  /* 0x00004800f3fc7810 */ /* 0x040fe40007ffe0ff */
[C---:B------:R-:W-:Y:S02]  /*5400*/  IADD3 R251, R243.reuse, 0x5800, RZ ;  /* 0x00005800f3fb7810 */ /* 0x040fe40007ffe0ff */
[C---:B------:R-:W-:Y:S02]  /*5410*/  IADD3 R250, R243.reuse, 0x5000, RZ ;  /* 0x00005000f3fa7810 */ /* 0x040fe40007ffe0ff */
[C---:B------:R-:W-:Y:S02]  /*5420*/  IADD3 R249, R243.reuse, 0x3000, RZ ;  /* 0x00003000f3f97810 */ /* 0x040fe40007ffe0ff */
[C---:B------:R-:W-:Y:S02]  /*5430*/  IADD3 R248, R243.reuse, 0x4000, RZ ;  /* 0x00004000f3f87810 */ /* 0x040fe40007ffe0ff */
[----:B------:R-:W-:-:S02]  /*5440*/  IADD3 R247, R243, 0x3800, RZ ;  /* 0x00003800f3f77810 */ /* 0x000fc40007ffe0ff */
[C---:B------:R-:W-:Y:S02]  /*5450*/  IADD3 R246, R243.reuse, 0x1800, RZ ;  /* 0x00001800f3f67810 */ /* 0x040fe40007ffe0ff */
[C---:B------:R-:W-:Y:S02]  /*5460*/  IADD3 R245, R243.reuse, 0x2800, RZ ;  /* 0x00002800f3f57810 */ /* 0x040fe40007ffe0ff */
[----:B------:R-:W-:Y:S01]  /*5470*/  IADD3 R244, R243, 0x2000, RZ ;  /* 0x00002000f3f47810 */ /* 0x000fe20007ffe0ff */
[----:B------:R-:W-:Y:S06]  /*5480*/  BAR.SYNC.DEFER_BLOCKING 0x0 ;  /* 0x0000000000007b1d */ /* 0x000fec0000010000 */
[----:B------:R-:W-:Y:S05]  /*5490*/  @!P0 BRA `(.L_x_483) ;  /* 0x0000077000008947 */ /* 0x000fea0003800000 */
[----:B-1234-:R-:W2:Y:S04]  /*54a0*/  LDL R2, [R1+0x84] ;  /* 0x0000840001027983 */ /* 0x01eea80000100800 */
[----:B------:R-:W2:Y:S04]  /*54b0*/  LDL R3, [R1+0x178] ;  /* 0x0001780001037983 */ /* 0x000ea80000100800 */
[----:B------:R-:W3:Y:S01]  /*54c0*/  LDL.64 R60, [R1+0x98] ;  /* 0x00009800013c7983 */ /* 0x000ee20000100a00 */
[----:B------:R-:W-:-:S03]  /*54d0*/  IMAD.MOV.U32 R62, RZ, RZ, c[0x0][0x2b8] ;  /* 0x0000ae00ff3e7624 */ /* 0x000fc600078e00ff */
[----:B------:R-:W4:Y:S02]  /*54e0*/  LDL R59, [R1+0xac] ;  /* 0x0000ac00013b7983 */ /* 0x000f240000100800 */
[----:B------:R-:W-:Y:S01]  /*54f0*/  ISETP.NE.AND P2, PT, R62, 0x1, PT ;  /* 0x000000013e00780c */ /* 0x000fe20003f45270 */
[----:B------:R-:W-:Y:S01]  /*5500*/  IMAD.MOV.U32 R16, RZ, RZ, RZ ;  /* 0x000000ffff107224 */ /* 0x000fe200078e00ff */
[----:B------:R-:W5:Y:S04]  /*5510*/  LDL.64 R8, [R1+0x90] ;  /* 0x0000900001087983 */ /* 0x000f680000100a00 */
[----:B------:R-:W3:Y:S01]  /*5520*/  LDL R7, [R1+0x88] ;  /* 0x0000880001077983 */ /* 0x000ee20000100800 */
[C---:B--2---:R-:W-:Y:S02]  /*5530*/  IADD3 R2, R3.reuse, R57, R2 ;  /* 0x0000003903027210 */ /* 0x044fe40007ffe002 */
[----:B------:R-:W-:-:S02]  /*5540*/  ISETP.GT.AND P1, PT, R3, 0x2f, PT ;  /* 0x0000002f0300780c */ /* 0x000fc40003f24270 */
        /* <DEDUP_REMOVED lines=9> */
[----:B------:R-:W-:-:S03]  /*55e0*/  IMAD.MOV R0, RZ, RZ, -R0 ;  /* 0x000000ffff007224 */ /* 0x000fc600078e0a00 */
[----:B------:R-:W1:Y:S01]  /*55f0*/  S2R R17, SR_TID.X ;  /* 0x0000000000117919 */ /* 0x000e620000002100 */
[----:B------:R-:W-:-:S05]  /*5600*/  IMAD R2, R0, c[0x0][0x2b8], R2 ;  /* 0x0000ae0000027a24 */ /* 0x000fca00078e0202 */
[----:B------:R-:W-:Y:S01]  /*5610*/  SHF.R.S32.HI R0, RZ, 0x1f, R2 ;  /* 0x0000001fff007819 */ /* 0x000fe20000011402 */
[----:B------:R3:W-:Y:S04]  /*5620*/  STL [R1+0x38], R2 ;  /* 0x0000380201007387 */ /* 0x0007e80000100800 */
[----:B------:R-:W-:-:S04]  /*5630*/  IMAD R0, R0, c[0x0][0x1e0], RZ ;  /* 0x0000780000007a24 */ /* 0x000fc800078e02ff */
[----:B------:R-:W-:Y:S01]  /*5640*/  IMAD R0, R2, c[0x0][0x1e4], R0 ;  /* 0x0000790002007a24 */ /* 0x000fe200078e0200 */
[----:B-1----:R-:W-:-:S04]  /*5650*/  SHF.R.S32.HI R6, RZ, 0x1f, R17 ;  /* 0x0000001fff067819 */ /* 0x002fc80000011411 */
[----:B------:R-:W-:Y:S01]  /*5660*/  LEA.HI R6, R6, R17, RZ, 0x3 ;  /* 0x0000001106067211 */ /* 0x000fe200078f18ff */
[----:B---3--:R-:W-:-:S03]  /*5670*/  IMAD.WIDE.U32 R2, R2, c[0x0][0x1e0], RZ ;  /* 0x0000780002027a25 */ /* 0x008fc600078e00ff */
[----:B------:R-:W-:Y:S01]  /*5680*/  SHF.R.S32.HI R6, RZ, 0x3, R6 ;  /* 0x00000003ff067819 */ /* 0x000fe20000011406 */
[----:B------:R-:W-:Y:S01]  /*5690*/  IMAD.IADD R3, R3, 0x1, R0 ;  /* 0x0000000103037824 */ /* 0x000fe200078e0200 */
[----:B--2---:R1:W-:Y:S01]  /*56a0*/  STL [R1+0x28], R16 ;  /* 0x0000281001007387 */ /* 0x0043e20000100800 */
[----:B------:R-:W-:Y:S02]  /*56b0*/  SHF.R.S32.HI R0, RZ, 0x1f, R16 ;  /* 0x0000001fff007819 */ /* 0x000fe40000011410 */
[----:B------:R-:W-:-:S04]  /*56c0*/  IMAD.WIDE.U32 R2, R16, c[0x0][0x1f0], R2 ;  /* 0x00007c0010027a25 */ /* 0x000fc800078e0002 */
[----:B------:R-:W-:-:S04]  /*56d0*/  IMAD R0, R0, c[0x0][0x1f0], RZ ;  /* 0x00007c0000007a24 */ /* 0x000fc800078e02ff */
[----:B------:R-:W-:Y:S01]  /*56e0*/  IMAD R4, R16, c[0x0][0x1f4], R0 ;  /* 0x00007d0010047a24 */ /* 0x000fe200078e0200 */
[----:B-----5:R-:W-:-:S04]  /*56f0*/  IADD3 R0, P0, R8, R2, RZ ;  /* 0x0000000208007210 */ /* 0x020fc80007f1e0ff */
[----:B------:R-:W-:Y:S02]  /*5700*/  IADD3.X R2, R7, R3, R4, P0, !PT ;  /* 0x0000000307027210 */ /* 0x000fe400007fe404 */
[----:B------:R-:W-:Y:S02]  /*5710*/  IADD3 R7, -R6, 0x30, RZ ;  /* 0x0000003006077810 */ /* 0x000fe40007ffe1ff */
[C---:B------:R-:W-:Y:S02]  /*5720*/  LEA R6, P0, R0.reuse, c[0x0][0x1c8], 0x1 ;  /* 0x0000720000067a11 */ /* 0x040fe400078008ff */
[----:B------:R-:W-:Y:S02]  /*5730*/  ISETP.GE.AND P1, PT, R7, 0x1, PT ;  /* 0x000000010700780c */ /* 0x000fe40003f26270 */
[----:B------:R-:W-:Y:S01]  /*5740*/  LEA.HI.X R5, R0, c[0x0][0x1cc], R2, 0x1, P0 ;  /* 0x0000730000057a11 */ /* 0x000fe200000f0c02 */
[----:B------:R-:W-:Y:S08]  /*5750*/  BRA.DIV ~URZ, `(.L_x_484) ;  /* 0x00014ab27f007947 */ /* 0x000ff0000b800000 */
[----:B------:R2:W3:Y:S02]  /*5760*/  SHFL.IDX PT, R4, R5, RZ, 0x181f ;  /* 0x00181fff05047589 */ /* 0x0004e400000e0000 */
.L_x_638:
[----:B------:R-:W-:Y:S05]  /*5770*/  BRA.DIV ~URZ, `(.L_x_485) ;  /* 0x00014b227f007947 */ /* 0x000fea000b800000 */
[----:B------:R4:W1:Y:S02]  /*5780*/  SHFL.IDX PT, R0, R6, RZ, 0x181f ;  /* 0x00181fff06007589 */ /* 0x00086400000e0000 */
.L_x_639:
[----:B------:R-:W-:Y:S01]  /*5790*/  BSSY B0, `(.L_x_486) ;  /* 0x0000022000007945 */ /* 0x000fe20003800000 */
[----:B------:R-:W-:Y:S05]  /*57a0*/  @!P1 BRA `(.L_x_487) ;  /* 0x0000020000009947 */ /* 0x000fea0003800000 */
[----:B------:R-:W5:Y:S04]  /*57b0*/  LDL R3, [R1+0x40] ;  /* 0x0000400001037983 */ /* 0x000f680000100800 */
[----:B--2---:R-:W2:Y:S04]  /*57c0*/  LDL R2, [R1+0xc4] ;  /* 0x0000c40001027983 */ /* 0x004ea80000100800 */
[----:B----4-:R-:W4:Y:S04]  /*57d0*/  LDL R40, [R1+0x44] ;  /* 0x0000440001287983 */ /* 0x010f280000100800 */
        /* <DEDUP_REMOVED lines=8> */
[----:B-1----:R-:W3:Y:S04]  /*5860*/  LDL R16, [R1+0xb8] ;  /* 0x0000b80001107983 */ /* 0x002ee80000100800 */
[----:B------:R-:W3:Y:S01]  /*5870*/  LDL R9, [R1+0x50] ;  /* 0x0000500001097983 */ /* 0x000ee20000100800 */
[----:B-----5:R-:W-:-:S02]  /*5880*/  ISETP.GE.AND P0, PT, R3, c[0x0][0x1d4], PT ;  /* 0x0000750003007a0c */ /* 0x020fc40003f06270 */
[----:B--2---:R-:W-:-:S05]  /*5890*/  IADD3 R2, P1, R0, R2, RZ ;  /* 0x0000000200027210 */ /* 0x004fca0007f3e0ff */
[----:B----4-:R-:W-:-:S06]  /*58a0*/  IMAD.X R3, R4, 0x1, R40, P1 ;  /* 0x0000000104037824 */ /* 0x010fcc00008e0628 */
[----:B------:R-:W-:Y:S01]  /*58b0*/  @!PT LDS RZ, [RZ] ;  /* 0x00000000fffff984 */ /* 0x000fe20000000800 */
[----:B------:R-:W-:Y:S01]  /*58c0*/  @!PT LDS RZ, [RZ] ;  /* 0x00000000fffff984 */ /* 0x000fe20000000800 */
[----:B------:R-:W-:Y:S01]  /*58d0*/  @!PT LDS RZ, [RZ] ;  /* 0x00000000fffff984 */ /* 0x000fe20000000800 */
[----:B---3--:R1:W-:Y:S01]  /*58e0*/  LDGSTS.E.BYPASS.LTC128B.128 [R8+0x14080], [R2.64], !P0 ;  /* 0x1408000002087fae */ /* 0x0083e2000c101d46 */
[----:B------:R-:W-:Y:S02]  /*58f0*/  ISETP.GE.AND P0, PT, R39, c[0x0][0x1d4], PT ;  /* 0x0000750027007a0c */ /* 0x000fe40003f06270 */
[----:B-1----:R-:W-:-:S05]  /*5900*/  IADD3 R2, P1, R0, R38, RZ ;  /* 0x0000002600027210 */ /* 0x002fca0007f3e0ff */
[----:B------:R-:W-:-:S06]  /*5910*/  IMAD.X R3, R4, 0x1, R37, P1 ;  /* 0x0000000104037824 */ /* 0x000fcc00008e0625 */
[----:B------:R1:W-:Y:S01]  /*5920*/  LDGSTS.E.BYPASS.LTC128B.128 [R8+0x15880], [R2.64], !P0 ;  /* 0x1588000002087fae */ /* 0x0003e2000c101d46 */
[----:B------:R-:W-:Y:S02]  /*5930*/  ISETP.GE.AND P0, PT, R36, c[0x0][0x1d4], PT ;  /* 0x0000750024007a0c */ /* 0x000fe40003f06270 */
[----:B-1----:R-:W-:-:S05]  /*5940*/  IADD3 R2, P1, R0, R19, RZ ;  /* 0x0000001300027210 */ /* 0x002fca0007f3e0ff */
[----:B------:R-:W-:-:S06]  /*5950*/  IMAD.X R3, R4, 0x1, R18, P1 ;  /* 0x0000000104037824 */ /* 0x000fcc00008e0612 */
[----:B------:R1:W-:Y:S01]  /*5960*/  LDGSTS.E.BYPASS.LTC128B.128 [R8+0x17080], [R2.64], !P0 ;  /* 0x1708000002087fae */ /* 0x0003e2000c101d46 */
[----:B------:R-:W-:Y:S02]  /*5970*/  ISETP.GE.AND P0, PT, R17, c[0x0][0x1d4], PT ;  /* 0x0000750011007a0c */ /* 0x000fe40003f06270 */
[----:B-1----:R-:W-:-:S05]  /*5980*/  IADD3 R2, P1, R0, R16, RZ ;  /* 0x0000001000027210 */ /* 0x002fca0007f3e0ff */
[----:B------:R-:W-:-:S06]  /*5990*/  IMAD.X R3, R4, 0x1, R9, P1 ;  /* 0x0000000104037824 */ /* 0x000fcc00008e0609 */
[----:B------:R1:W-:Y:S02]  /*59a0*/  LDGSTS.E.BYPASS.LTC128B.128 [R8+0x18880], [R2.64], !P0 ;  /* 0x1888000002087fae */ /* 0x0003e4000c101d46 */
.L_x_487:
[----:B------:R-:W-:Y:S05]  /*59b0*/  BSYNC B0 ;  /* 0x0000000000007941 */ /* 0x000fea0003800000 */
.L_x_486:
[----:B------:R-:W-:Y:S01]  /*59c0*/  ISETP.GE.AND P0, PT, R7, 0x21, PT ;  /* 0x000000210700780c */ /* 0x000fe20003f06270 */
[----:B------:R-:W-:Y:S06]  /*59d0*/  BRA.DIV ~URZ, `(.L_x_488) ;  /* 0x000149527f007947 */ /* 0x000fec000b800000 */
[----:B---3--:R3:W2:Y:S04]  /*59e0*/  SHFL.IDX PT, R4, R5, 0x1, 0x181f ;  /* 0x00381f0005047f89 */ /* 0x0086a800000e0000 */
[----:B-1----:R3:W1:Y:S02]  /*59f0*/  SHFL.IDX PT, R0, R6, 0x1, 0x181f ;  /* 0x00381f0006007f89 */ /* 0x00266400000e0000 */
.L_x_640:
[----:B------:R-:W-:Y:S05]  /*5a00*/  @!P0 BRA `(.L_x_483) ;  /* 0x0000020000008947 */ /* 0x000fea0003800000 */
        /* <DEDUP_REMOVED lines=14> */
[----:B-1-3--:R-:W-:-:S05]  /*5af0*/  IADD3 R2, P1, R0, R2, RZ ;  /* 0x0000000200027210 */ /* 0x00afca0007f3e0ff */
[----:B----4-:R-:W-:-:S06]  /*5b00*/  IMAD.X R3, R4, 0x1, R37, P1 ;  /* 0x0000000104037824 */ /* 0x010fcc00008e0625 */
[----:B------:R-:W-:Y:S01]  /*5b10*/  @!PT LDS RZ, [RZ] ;  /* 0x00000000fffff984 */ /* 0x000fe20000000800 */
[----:B------:R-:W-:Y:S01]  /*5b20*/  @!PT LDS RZ, [RZ] ;  /* 0x00000000fffff984 */ /* 0x000fe20000000800 */
[----:B------:R-:W-:Y:S01]  /*5b30*/  @!PT LDS RZ, [RZ] ;  /* 0x00000000fffff984 */ /* 0x000fe20000000800 */
[----:B--2---:R1:W-:Y:S01]  /*5b40*/  LDGSTS.E.BYPASS.LTC128B.128 [R5+0x15080], [R2.64], !P0 ;  /* 0x1508000002057fae */ /* 0x0043e2000c101d46 */
        /* <DEDUP_REMOVED lines=12> */
.L_x_483:
[----:B-1234-:R-:W-:Y:S05]  /*5c10*/  BSYNC B1 ;  /* 0x0000000000017941 */ /* 0x01efea0003800000 */
.L_x_482:
[----:B------:R-:W2:Y:S01]  /*5c20*/  LDL R2, [R1+0xb0] ;  /* 0x0000b00001027983 */ /* 0x000ea20000100800 */
[----:B------:R-:W-:-:S03]  /*5c30*/  IMAD.MOV.U32 R4, RZ, RZ, c[0x0][0x2c4] ;  /* 0x0000b100ff047624 */ /* 0x000fc600078e00ff */
[----:B------:R-:W2:Y:S04]  /*5c40*/  LDL R0, [R1+0xb4] ;  /* 0x0000b40001007983 */ /* 0x000ea80000100800 */
[----:B------:R-:W3:Y:S04]  /*5c50*/  LDL R3, [R1+0x7c] ;  /* 0x00007c0001037983 */ /* 0x000ee80000100800 */
[----:B------:R-:W4:Y:S01]  /*5c60*/  LDL R5, [R1+0x74] ;  /* 0x0000740001057983 */ /* 0x000f220000100800 */
[----:B------:R-:W-:Y:S01]  /*5c70*/  ISETP.NE.AND P0, PT, R4, 0x1, PT ;  /* 0x000000010400780c */ /* 0x000fe20003f05270 */
[----:B------:R-:W-:-:S02]  /*5c80*/  ULDC UR4, c[0x0][0x324] ;  /* 0x0000c90000047ab9 */ /* 0x000fc40000000800 */
[----:B------:R-:W-:Y:S01]  /*5c90*/  ULOP3.LUT UR4, URZ, UR4, URZ, 0x33, !UPT ;  /* 0x000000043f047292 */ /* 0x000fe2000f8e333f */
[----:B------:R-:W0:Y:S01]  /*5ca0*/  LDGDEPBAR ;  /* 0x00000000000079af */ /* 0x000e220000000000 */
[----:B--2---:R-:W-:-:S08]  /*5cb0*/  IMAD.IADD R0, R0, 0x1, R2 ;  /* 0x0000000100007824 */ /* 0x004fd000078e0202 */
[----:B------:R-:W-:-:S04]  /*5cc0*/  @P0 IMAD.HI.U32 R2, R0, c[0x0][0x2c8], RZ ;  /* 0x0000b20000020a27 */ /* 0x000fc800078e00ff */
[----:B------:R-:W-:Y:S01]  /*5cd0*/  IMAD.MOV.U32 R4, RZ, RZ, R0 ;  /* 0x000000ffff047224 */ /* 0x000fe200078e0000 */
[----:B---3--:R-:W-:-:S04]  /*5ce0*/  IADD3 R0, -R3, 0x1, R56 ;  /* 0x0000000103007810 */ /* 0x008fc80007ffe138 */
[----:B----4-:R-:W-:Y:S01]  /*5cf0*/  IADD3 R0, R0, -R5, RZ ;  /* 0x8000000500007210 */ /* 0x010fe20007ffe0ff */
[----:B------:R-:W-:-:S03]  /*5d00*/  IMAD.IADD R7, R56, 0x1, -R3 ;  /* 0x0000000138077824 */ /* 0x000fc600078e0a03 */
[C---:B------:R-:W-:Y:S02]  /*5d10*/  IADD3 R6, R0.reuse, UR4, RZ ;  /* 0x0000000400067c10 */ /* 0x040fe4000fffe0ff */
[----:B------:R-:W-:Y:S02]  /*5d20*/  @P0 SHF.R.U32.HI R4, RZ, c[0x0][0x2cc], R2 ;  /* 0x0000b300ff040a19 */ /* 0x000fe40000011602 */
[----:B------:R-:W-:Y:S02]  /*5d30*/  IADD3 R5, R0, c[0x0][0x328], RZ ;  /* 0x0000ca0000057a10 */ /* 0x000fe40007ffe0ff */
[----:B------:R-:W-:Y:S01]  /*5d40*/  IADD3 R8, -R3, R12, RZ ;  /* 0x0000000c03087210 */ /* 0x000fe20007ffe1ff */
[----:B------:R-:W-:Y:S05]  /*5d50*/  BRA.DIV ~URZ, `(.L_x_489) ;  /* 0x000146e27f007947 */ /* 0x000fea000b800000 */
[----:B------:R1:W2:Y:S02]  /*5d60*/  SHFL.IDX PT, R3, R4, RZ, 0x1c1f ;  /* 0x001c1fff04037589 */ /* 0x0002a400000e0000 */
.L_x_641:
[----:B------:R-:W-:Y:S01]  /*5d70*/  IMAD.MOV.U32 R0, RZ, RZ, c[0x0][0x32c] ;  /* 0x0000cb00ff007624 */ /* 0x000fe200078e00ff */
[----:B--2---:R-:W-:-:S04]  /*5d80*/  IADD3 R2, R5, R3, RZ ;  /* 0x0000000305027210 */ /* 0x004fc80007ffe0ff */
[----:B------:R-:W-:Y:S01]  /*5d90*/  ISETP.GE.AND P0, PT, R0, 0x1, PT ;  /* 0x000000010000780c */ /* 0x000fe20003f06270 */
[----:B------:R-:W-:Y:S01]  /*5da0*/  IMAD.IADD R0, R6, 0x1, R3 ;  /* 0x0000000106007824 */ /* 0x000fe200078e0203 */
[----:B------:R-:W-:-:S11]  /*5db0*/  IMNMX R2, R7, R2, PT ;  /* 0x0000000207027217 */ /* 0x000fd60003800200 */
[----:B------:R-:W-:Y:S05]  /*5dc0*/  @!P0 BRA `(.L_x_490) ;  /* 0x0000016000008947 */ /* 0x000fea0003800000 */
[----:B------:R-:W2:Y:S04]  /*5dd0*/  LDL R16, [R1+0x78] ;  /* 0x0000780001107983 */ /* 0x000ea80000100800 */
[----:B------:R-:W2:Y:S01]  /*5de0*/  LDL R9, [R1+0x74] ;  /* 0x0000740001097983 */ /* 0x000ea20000100800 */
[----:B------:R-:W-:Y:S01]  /*5df0*/  BSSY B0, `(.L_x_491) ;  /* 0x000000f000007945 */ /* 0x000fe20003800000 */
[----:B--2---:R-:W-:-:S04]  /*5e00*/  IADD3 R3, -R9, R16, R3 ;  /* 0x0000001009037210 */ /* 0x004fc80007ffe103 */
[----:B------:R-:W-:-:S13]  /*5e10*/  ISETP.GT.AND P0, PT, R3, -0x1, PT ;  /* 0xffffffff0300780c */ /* 0x000fda0003f04270 */
[----:B------:R-:W-:Y:S05]  /*5e20*/  @P0 BRA `(.L_x_492) ;  /* 0x0000007000000947 */ /* 0x000fea0003800000 */
[----:B------:R-:W-:Y:S01]  /*5e30*/  IMAD.MOV.U32 R9, RZ, RZ, 0x1 ;  /* 0x00000001ff097424 */ /* 0x000fe200078e00ff */
[----:B------:R-:W-:-:S04]  /*5e40*/  LOP3.LUT R3, RZ, R3, RZ, 0x33, !PT ;  /* 0x00000003ff037212 */ /* 0x000fc800078e33ff */
[----:B------:R-:W-:-:S13]  /*5e50*/  ISETP.NE.AND P0, PT, R9, c[0x0][0x32c], PT ;  /* 0x0000cb0009007a0c */ /* 0x000fda0003f05270 */
[----:B------:R-:W-:-:S05]  /*5e60*/  @P0 IMAD.HI.U32 R9, R3, c[0x0][0x330], RZ ;  /* 0x0000cc0003090a27 */ /* 0x000fca00078e00ff */
[----:B------:R-:W-:-:S04]  /*5e70*/  @P0 SHF.R.U32.HI R3, RZ, c[0x0][0x334], R9 ;  /* 0x0000cd00ff030a19 */ /* 0x000fc80000011609 */
[----:B------:R-:W-:Y:S01]  /*5e80*/  LOP3.LUT R3, RZ, R3, RZ, 0x33, !PT ;  /* 0x00000003ff037212 */ /* 0x000fe200078e33ff */
[----:B------:R-:W-:Y:S05]  /*5e90*/  BRA `(.L_x_493) ;  /* 0x0000004000007947 */ /* 0x000fea0003800000 */
.L_x_492:
[----:B------:R-:W-:-:S04]  /*5ea0*/  MOV R9, 0x1 ;  /* 0x0000000100097802 */ /* 0x000fc80000000f00 */
[----:B------:R-:W-:-:S13]  /*5eb0*/  ISETP.NE.AND P0, PT, R9, c[0x0][0x32c], PT ;  /* 0x0000cb0009007a0c */ /* 0x000fda0003f05270 */
[----:B------:R-:W-:-:S05]  /*5ec0*/  @P0 IMAD.HI.U32 R9, R3, c[0x0][0x330], RZ ;  /* 0x0000cc0003090a27 */ /* 0x000fca00078e00ff */
[----:B------:R-:W-:Y:S02]  /*5ed0*/  @P0 SHF.R.U32.HI R3, RZ, c[0x0][0x334], R9 ;  /* 0x0000cd00ff030a19 */ /* 0x000fe40000011609 */
.L_x_493:
[----:B------:R-:W-:Y:S05]  /*5ee0*/  BSYNC B0 ;  /* 0x0000000000007941 */ /* 0x000fea0003800000 */
.L_x_491:
[----:B------:R-:W-:-:S05]  /*5ef0*/  IMAD R3, R3, c[0x0][0x32c], R8 ;  /* 0x0000cb0003037a24 */ /* 0x000fca00078e0208 */
[----:B------:R-:W-:Y:S02]  /*5f00*/  IADD3 R9, R3, c[0x0][0x32c], RZ ;  /* 0x0000cb0003097a10 */ /* 0x000fe40007ffe0ff */
[----:B------:R-:W-:Y:S02]  /*5f10*/  IMNMX R0, R0, R3, !PT ;  /* 0x0000000300007217 */ /* 0x000fe40007800200 */
[----:B------:R-:W-:Y:S02]  /*5f20*/  IMNMX R2, R2, R9, PT ;  /* 0x0000000902027217 */ /* 0x000fe40003800200 */
.L_x_490:
[----:B------:R-:W2:Y:S01]  /*5f30*/  LDL.LU R3, [R1+0x18] ;  /* 0x0000180001037983 */ /* 0x000ea20000300800 */
[C---:B------:R-:W-:Y:S02]  /*5f40*/  ISETP.GE.AND P0, PT, R12.reuse, 0x2, PT ;  /* 0x000000020c00780c */ /* 0x040fe40003f06270 */
[C---:B------:R-:W-:Y:S02]  /*5f50*/  ISETP.GE.AND P1, PT, R12.reuse, 0x9, PT ;  /* 0x000000090c00780c */ /* 0x040fe40003f26270 */
[C---:B------:R-:W-:Y:S02]  /*5f60*/  ISETP.GE.AND P6, PT, R12.reuse, 0x12, PT ;  /* 0x000000120c00780c */ /* 0x040fe40003fc6270 */
[----:B------:R-:W-:-:S02]  /*5f70*/  ISETP.GE.AND P5, PT, R12, 0x19, PT ;  /* 0x000000190c00780c */ /* 0x000fc40003fa6270 */
[C---:B------:R-:W-:Y:S02]  /*5f80*/  ISETP.GE.AND P4, PT, R12.reuse, 0x1a, PT ;  /* 0x0000001a0c00780c */ /* 0x040fe40003f86270 */
[C---:B------:R-:W-:Y:S02]  /*5f90*/  ISETP.GE.AND P3, PT, R12.reuse, 0x21, PT ;  /* 0x000000210c00780c */ /* 0x040fe40003f66270 */
[----:B------:R-:W-:Y:S02]  /*5fa0*/  ISETP.GE.AND P2, PT, R12, 0x22, PT ;  /* 0x000000220c00780c */ /* 0x000fe40003f46270 */
[----:B--2---:R-:W-:-:S04]  /*5fb0*/  LOP3.LUT R3, R3, 0xfffffff7, RZ, 0xc0, !PT ;  /* 0xfffffff703037812 */ /* 0x004fc800078ec0ff */
[----:B------:R-:W-:Y:S02]  /*5fc0*/  @P0 LOP3.LUT R3, R3, 0x8, RZ, 0xfc, !PT ;  /* 0x0000000803030812 */ /* 0x000fe400078efcff */
[----:B------:R-:W-:Y:S02]  /*5fd0*/  ISETP.GT.AND P0, PT, R0, 0x1, !P0 ;  /* 0x000000010000780c */ /* 0x000fe40004704270 */
[----:B------:R-:W-:Y:S02]  /*5fe0*/  LOP3.LUT R3, R3, 0xfffffffb, RZ, 0xc0, !PT ;  /* 0xfffffffb03037812 */ /* 0x000fe400078ec0ff */
[----:B------:R-:W-:Y:S02]  /*5ff0*/  ISETP.LT.OR P0, PT, R2, 0x2, P0 ;  /* 0x000000020200780c */ /* 0x000fe40000701670 */
[----:B------:R-:W-:Y:S02]  /*6000*/  @P1 LOP3.LUT R3, R3, 0x4, RZ, 0xfc, !PT ;  /* 0x0000000403031812 */ /* 0x000fe400078efcff */
[----:B------:R-:W-:-:S02]  /*6010*/  FSEL R15, R15, -INF , !P0 ;  /* 0xff8000000f0f7808 */ /* 0x000fc40004000000 */
[----:B------:R-:W-:Y:S02]  /*6020*/  ISETP.GT.AND P0, PT, R0, 0x8, !P1 ;  /* 0x000000080000780c */ /* 0x000fe40004f04270 */
[----:B------:R-:W-:Y:S02]  /*6030*/  ISETP.GE.AND P1, PT, R12, 0xa, PT ;  /* 0x0000000a0c00780c */ /* 0x000fe40003f26270 */
[----:B------:R-:W-:Y:S02]  /*6040*/  ISETP.LT.OR P0, PT, R2, 0x9, P0 ;  /* 0x000000090200780c */ /* 0x000fe40000701670 */
[----:B------:R-:W-:Y:S02]  /*6050*/  LOP3.LUT R3, R3, 0xfffffffd, RZ, 0xc0, !PT ;  /* 0xfffffffd03037812 */ /* 0x000fe400078ec0ff */
[----:B------:R-:W-:Y:S02]  /*6060*/  FSEL R16, R31, -INF , !P0 ;  /* 0xff8000001f107808 */ /* 0x000fe40004000000 */
[----:B------:R-:W-:-:S04]  /*6070*/  ISETP.GT.AND P0, PT, R0, 0x9, !P1 ;  /* 0x000000090000780c */ /* 0x000fc80004f04270 */
[----:B------:R-:W-:Y:S02]  /*6080*/  ISETP.LT.OR P0, PT, R2, 0xa, P0 ;  /* 0x0000000a0200780c */ /* 0x000fe40000701670 */
[----:B------:R-:W-:Y:S02]  /*6090*/  @P1 LOP3.LUT R3, R3, 0x2, RZ, 0xfc, !PT ;  /* 0x0000000203031812 */ /* 0x000fe400078efcff */
[----:B------:R-:W-:Y:S02]  /*60a0*/  ISETP.GE.AND P1, PT, R12, 0x11, PT ;  /* 0x000000110c00780c */ /* 0x000fe40003f26270 */
[----:B------:R-:W-:Y:S02]  /*60b0*/  FSEL R17, R30, -INF , !P0 ;  /* 0xff8000001e117808 */ /* 0x000fe40004000000 */
[----:B------:R-:W-:Y:S02]  /*60c0*/  ISETP.GT.AND P0, PT, R0, 0x10, !P1 ;  /* 0x000000100000780c */ /* 0x000fe40004f04270 */
[----:B------:R-:W-:-:S02]  /*60d0*/  LOP3.LUT R3, R3, 0xfffffffe, RZ, 0xc0, !PT ;  /* 0xfffffffe03037812 */ /* 0x000fc400078ec0ff */
[----:B------:R-:W-:-:S04]  /*60e0*/  ISETP.LT.OR P0, PT, R2, 0x11, P0 ;  /* 0x000000110200780c */ /* 0x000fc80000701670 */
[----:B------:R-:W-:Y:S02]  /*60f0*/  FSEL R18, R28, -INF , !P0 ;  /* 0xff8000001c127808 */ /* 0x000fe40004000000 */
[----:B------:R-:W-:Y:S02]  /*6100*/  ISETP.GT.AND P0, PT, R0, 0x11, !P6 ;  /* 0x000000110000780c */ /* 0x000fe40007704270 */
[----:B------:R-:W-:Y:S02]  /*6110*/  @P1 LOP3.LUT R3, R3, 0x1, RZ, 0xfc, !PT ;  /* 0x0000000103031812 */ /* 0x000fe400078efcff */
[----:B------:R-:W-:Y:S02]  /*6120*/  ISETP.LT.OR P0, PT, R2, 0x12, P0 ;  /* 0x000000120200780c */ /* 0x000fe40000701670 */
[----:B------:R-:W-:Y:S02]  /*6130*/  ISETP.GE.AND P1, PT, R12, 0x29, PT ;  /* 0x000000290c00780c */ /* 0x000fe40003f26270 */
[----:B------:R-:W-:-:S02]  /*6140*/  FSEL R19, R27, -INF , !P0 ;  /* 0xff8000001b137808 */ /* 0x000fc40004000000 */
[----:B------:R-:W-:Y:S02]  /*6150*/  ISETP.GT.AND P0, PT, R0, 0x18, !P5 ;  /* 0x000000180000780c */ /* 0x000fe40006f04270 */
[----:B------:R-:W-:Y:S02]  /*6160*/  LOP3.LUT R3, R3, 0xffffffef, RZ, 0xc0, !PT ;  /* 0xffffffef03037812 */ /* 0x000fe400078ec0ff */
[----:B------:R-:W-:-:S04]  /*6170*/  ISETP.LT.OR P0, PT, R2, 0x19, P0 ;  /* 0x000000190200780c */ /* 0x000fc80000701670 */
[----:B------:R-:W-:Y:S02]  /*6180*/  FSEL R20, R20, -INF , !P0 ;  /* 0xff80000014147808 */ /* 0x000fe40004000000 */
[----:B------:R-:W-:Y:S02]  /*6190*/  ISETP.GT.AND P0, PT, R0, 0x19, !P4 ;  /* 0x000000190000780c */ /* 0x000fe40006704270 */
[----:B------:R-:W-:Y:S02]  /*61a0*/  @P1 LOP3.LUT R3, R3, 0x10, RZ, 0xfc, !PT ;  /* 0x0000001003031812 */ /* 0x000fe400078efcff */
[----:B------:R-:W-:Y:S02]  /*61b0*/  ISETP.LT.OR P0, PT, R2, 0x1a, P0 ;  /* 0x0000001a0200780c */ /* 0x000fe40000701670 */
[----:B------:R-:W-:Y:S02]  /*61c0*/  LOP3.LUT R3, R3, 0xffffffdf, RZ, 0xc0, !PT ;  /* 0xffffffdf03037812 */ /* 0x000fe400078ec0ff */
[----:B------:R-:W-:-:S02]  /*61d0*/  FSEL R21, R21, -INF , !P0 ;  /* 0xff80000015157808 */ /* 0x000fc40004000000 */
[----:B------:R-:W-:-:S04]  /*61e0*/  ISETP.GT.AND P0, PT, R0, 0x20, !P3 ;  /* 0x000000200000780c */ /* 0x000fc80005f04270 */
[----:B------:R-:W-:-:S04]  /*61f0*/  ISETP.LT.OR P0, PT, R2, 0x21, P0 ;  /* 0x000000210200780c */ /* 0x000fc80000701670 */
[----:B------:R-:W-:Y:S02]  /*6200*/  FSEL R75, R14, -INF , !P0 ;  /* 0xff8000000e4b7808 */ /* 0x000fe40004000000 */
[----:B------:R-:W-:-:S04]  /*6210*/  ISETP.GT.AND P0, PT, R0, 0x21, !P2 ;  /* 0x000000210000780c */ /* 0x000fc80005704270 */
[----:B------:R-:W-:-:S04]  /*6220*/  ISETP.LT.OR P0, PT, R2, 0x22, P0 ;  /* 0x000000220200780c */ /* 0x000fc80000701670 */
[----:B------:R-:W-:Y:S02]  /*6230*/  FSEL R74, R13, -INF , !P0 ;  /* 0xff8000000d4a7808 */ /* 0x000fe40004000000 */
[----:B------:R-:W-:Y:S02]  /*6240*/  ISETP.GT.AND P0, PT, R0, 0x28, !P1 ;  /* 0x000000280000780c */ /* 0x000fe40004f04270 */
[----:B------:R-:W-:Y:S02]  /*6250*/  ISETP.GE.AND P1, PT, R12, 0x1, PT ;  /* 0x000000010c00780c */ /* 0x000fe40003f26270 */
[----:B------:R-:W-:-:S04]  /*6260*/  ISETP.LT.OR P0, PT, R2, 0x29, P0 ;  /* 0x000000290200780c */ /* 0x000fc80000701670 */
[----:B------:R-:W-:Y:S02]  /*6270*/  FSEL R73, R11, -INF , !P0 ;  /* 0xff8000000b497808 */ /* 0x000fe40004000000 */
[----:B------:R-:W-:-:S04]  /*6280*/  ISETP.GT.AND P0, PT, R0, RZ, !P1 ;  /* 0x000000ff0000720c */ /* 0x000fc80004f04270 */
[----:B------:R-:W-:-:S04]  /*6290*/  ISETP.LT.OR P0, PT, R2, 0x1, P0 ;  /* 0x000000010200780c */ /* 0x000fc80000701670 */
[----:B------:R-:W-:Y:S02]  /*62a0*/  FSEL R11, R45, -INF , !P0 ;  /* 0xff8000002d0b7808 */ /* 0x000fe40004000000 */
[----:B------:R-:W-:-:S13]  /*62b0*/  ISETP.GE.AND P0, PT, R12, 0x2a, PT ;  /* 0x0000002a0c00780c */ /* 0x000fda0003f06270 */
[----:B------:R-:W-:Y:S02]  /*62c0*/  @P0 LOP3.LUT R3, R3, 0x20, RZ, 0xfc, !PT ;  /* 0x0000002003030812 */ /* 0x000fe400078efcff */
[----:B------:R-:W-:-:S03]  /*62d0*/  ISETP.GT.AND P0, PT, R0, 0x29, !P0 ;  /* 0x000000290000780c */ /* 0x000fc60004704270 */
[----:B------:R2:W-:Y:S01]  /*62e0*/  STL [R1+0x18], R3 ;  /* 0x0000180301007387 */ /* 0x0005e20000100800 */
[----:B------:R-:W-:-:S04]  /*62f0*/  ISETP.LT.OR P0, PT, R2, 0x2a, P0 ;  /* 0x0000002a0200780c */ /* 0x000fc80000701670 */
[----:B------:R-:W-:Y:S01]  /*6300*/  FSEL R72, R10, -INF , !P0 ;  /* 0xff8000000a487808 */ /* 0x000fe20004000000 */
[----:B------:R-:W-:Y:S06]  /*6310*/  BRA.DIV ~URZ, `(.L_x_494) ;  /* 0x000141b27f007947 */ /* 0x000fec000b800000 */
[----:B--2---:R2:W3:Y:S02]  /*6320*/  SHFL.IDX PT, R3, R4, 0x1, 0x1c1f ;  /* 0x003c1f0004037f89 */ /* 0x0044e400000e0000 */
.L_x_642:
[----:B------:R-:W-:Y:S01]  /*6330*/  IMAD.MOV.U32 R0, RZ, RZ, c[0x0][0x32c] ;  /* 0x0000cb00ff007624 */ /* 0x000fe200078e00ff */
[----:B---3--:R-:W-:-:S04]  /*6340*/  IADD3 R2, R5, R3, RZ ;  /* 0x0000000305027210 */ /* 0x008fc80007ffe0ff */
[----:B------:R-:W-:Y:S01]  /*6350*/  ISETP.GE.AND P0, PT, R0, 0x1, PT ;  /* 0x000000010000780c */ /* 0x000fe20003f06270 */
[----:B------:R-:W-:Y:S01]  /*6360*/  IMAD.IADD R0, R6, 0x1, R3 ;  /* 0x0000000106007824 */ /* 0x000fe200078e0203 */
[----:B------:R-:W-:-:S11]  /*6370*/  IMNMX R2, R7, R2, PT ;  /* 0x0000000207027217 */ /* 0x000fd60003800200 */
[----:B------:R-:W-:Y:S05]  /*6380*/  @!P0 BRA `(.L_x_495) ;  /* 0x0000016000008947 */ /* 0x000fea0003800000 */
[----:B------:R-:W3:Y:S04]  /*6390*/  LDL R9, [R1+0x78] ;  /* 0x0000780001097983 */ /* 0x000ee80000100800 */
[----:B-12---:R-:W3:Y:S01]  /*63a0*/  LDL R4, [R1+0x74] ;  /* 0x0000740001047983 */ /* 0x006ee20000100800 */
[----:B------:R-:W-:Y:S01]  /*63b0*/  BSSY B0, `(.L_x_496) ;  /* 0x000000f000007945 */ /* 0x000fe20003800000 */
[----:B---3--:R-:W-:-:S04]  /*63c0*/  IADD3 R3, -R4, R9, R3 ;  /* 0x0000000904037210 */ /* 0x008fc80007ffe103 */
        /* <DEDUP_REMOVED lines=9> */
.L_x_497:
[----:B------:R-:W-:-:S04]  /*6460*/  MOV R4, 0x1 ;  /* 0x0000000100047802 */ /* 0x000fc80000000f00 */
[----:B------:R-:W-:-:S13]  /*6470*/  ISETP.NE.AND P0, PT, R4, c[0x0][0x32c], PT ;  /* 0x0000cb0004007a0c */ /* 0x000fda0003f05270 */
[----:B------:R-:W-:-:S05]  /*6480*/  @P0 IMAD.HI.U32 R4, R3, c[0x0][0x330], RZ ;  /* 0x0000cc0003040a27 */ /* 0x000fca00078e00ff */
[----:B------:R-:W-:Y:S02]  /*6490*/  @P0 SHF.R.U32.HI R3, RZ, c[0x0][0x334], R4 ;  /* 0x0000cd00ff030a19 */ /* 0x000fe40000011604 */
.L_x_498:
[----:B------:R-:W-:Y:S05]  /*64a0*/  BSYNC B0 ;  /* 0x0000000000007941 */ /* 0x000fea0003800000 */
.L_x_496:
[----:B------:R-:W-:-:S05]  /*64b0*/  IMAD R3, R3, c[0x0][0x32c], R8 ;  /* 0x0000cb0003037a24 */ /* 0x000fca00078e0208 */
[----:B------:R-:W-:Y:S02]  /*64c0*/  IADD3 R4, R3, c[0x0][0x32c], RZ ;  /* 0x0000cb0003047a10 */ /* 0x000fe40007ffe0ff */
[----:B------:R-:W-:Y:S02]  /*64d0*/  IMNMX R0, R0, R3, !PT ;  /* 0x0000000300007217 */ /* 0x000fe40007800200 */
[----:B------:R-:W-:Y:S02]  /*64e0*/  IMNMX R2, R2, R4, PT ;  /* 0x0000000402027217 */ /* 0x000fe40003800200 */
.L_x_495:
[----:B------:R-:W3:Y:S02]  /*64f0*/  LDL R3, [R1+0x18] ;  /* 0x0000180001037983 */ /* 0x000ee40000100800 */
[----:B---3--:R-:W-:-:S04]  /*6500*/  LOP3.LUT P0, RZ, R3, 0x8, RZ, 0xc0, !PT ;  /* 0x0000000803ff7812 */ /* 0x008fc8000780c0ff */
[----:B------:R-:W-:-:S04]  /*6510*/  ISETP.GT.AND P0, PT, R0, 0x1, !P0 ;  /* 0x000000010000780c */ /* 0x000fc80004704270 */
[----:B------:R-:W-:-:S04]  /*6520*/  ISETP.LT.OR P0, PT, R2, 0x2, P0 ;  /* 0x000000020200780c */ /* 0x000fc80000701670 */
[----:B------:R-:W-:Y:S02]  /*6530*/  FSEL R6, R44, -INF , !P0 ;  /* 0xff8000002c067808 */ /* 0x000fe40004000000 */
[----:B------:R-:W-:-:S04]  /*6540*/  LOP3.LUT P0, RZ, R3, 0x4, RZ, 0xc0, !PT ;  /* 0x0000000403ff7812 */ /* 0x000fc8000780c0ff */
        /* <DEDUP_REMOVED lines=11> */
[----:B------:R-:W-:Y:S02]  /*6600*/  ISETP.GT.AND P0, PT, R0, 0x11, !P6 ;  /* 0x000000110000780c */ /* 0x000fe40007704270 */
[----:B------:R-:W-:Y:S02]  /*6610*/  LOP3.LUT P6, RZ, R3, 0x20, RZ, 0xc0, !PT ;  /* 0x0000002003ff7812 */ /* 0x000fe400078cc0ff */
[----:B------:R-:W-:-:S04]  /*6620*/  ISETP.LT.OR P0, PT, R2, 0x12, P0 ;  /* 0x000000120200780c */ /* 0x000fc80000701670 */
[----:B------:R-:W-:Y:S02]  /*6630*/  FSEL R14, R32, -INF , !P0 ;  /* 0xff800000200e7808 */ /* 0x000fe40004000000 */
[----:B------:R-:W-:Y:S02]  /*6640*/  ISETP.GT.AND P0, PT, R0, 0x18, !P5 ;  /* 0x000000180000780c */ /* 0x000fe40006f04270 */
[----:B------:R-:W-:Y:S02]  /*6650*/  LOP3.LUT P5, RZ, R3, 0x10, RZ, 0xc0, !PT ;  /* 0x0000001003ff7812 */ /* 0x000fe400078ac0ff */
[----:B------:R-:W-:-:S04]  /*6660*/  ISETP.LT.OR P0, PT, R2, 0x19, P0 ;  /* 0x000000190200780c */ /* 0x000fc80000701670 */
[----:B------:R-:W-:Y:S02]  /*6670*/  FSEL R13, R29, -INF , !P0 ;  /* 0xff8000001d0d7808 */ /* 0x000fe40004000000 */
[----:B------:R-:W-:-:S04]  /*6680*/  ISETP.GT.AND P0, PT, R0, 0x19, !P4 ;  /* 0x000000190000780c */ /* 0x000fc80006704270 */
        /* <DEDUP_REMOVED lines=8> */
[C---:B------:R-:W-:Y:S02]  /*6710*/  ISETP.GT.AND P0, PT, R0.reuse, RZ, !P1 ;  /* 0x000000ff0000720c */ /* 0x040fe40004f04270 */
[----:B------:R-:W-:Y:S02]  /*6720*/  ISETP.GT.AND P1, PT, R0, 0x28, !P5 ;  /* 0x000000280000780c */ /* 0x000fe40006f24270 */
[C---:B------:R-:W-:Y:S02]  /*6730*/  ISETP.LT.OR P0, PT, R2.reuse, 0x1, P0 ;  /* 0x000000010200780c */ /* 0x040fe40000701670 */
[----:B------:R-:W-:Y:S02]  /*6740*/  ISETP.LT.OR P1, PT, R2, 0x29, P1 ;  /* 0x000000290200780c */ /* 0x000fe40000f21670 */
[----:B------:R-:W-:-:S02]  /*6750*/  FSEL R7, R46, -INF , !P0 ;  /* 0xff8000002e077808 */ /* 0x000fc40004000000 */
[----:B------:R-:W-:Y:S02]  /*6760*/  ISETP.GT.AND P0, PT, R0, 0x29, !P6 ;  /* 0x000000290000780c */ /* 0x000fe40007704270 */
[----:B------:R-:W-:Y:S02]  /*6770*/  FMNMX.FTZ R0, R11, R15, !PT ;  /* 0x0000000f0b007209 */ /* 0x000fe40007810000 */
[----:B------:R-:W-:Y:S02]  /*6780*/  ISETP.LT.OR P0, PT, R2, 0x2a, P0 ;  /* 0x0000002a0200780c */ /* 0x000fe40000701670 */
[----:B------:R-:W-:Y:S02]  /*6790*/  FMNMX.FTZ R2, R7, R6, !PT ;  /* 0x0000000607027209 */ /* 0x000fe40007810000 */
[----:B------:R-:W-:Y:S02]  /*67a0*/  FMNMX.FTZ R0, R16, R0, !PT ;  /* 0x0000000010007209 */ /* 0x000fe40007810000 */
[----:B------:R-:W-:-:S02]  /*67b0*/  FMNMX.FTZ R2, R10, R2, !PT ;  /* 0x000000020a027209 */ /* 0x000fc40007810000 */
[----:B------:R-:W-:Y:S02]  /*67c0*/  FMNMX.FTZ R0, R17, R0, !PT ;  /* 0x0000000011007209 */ /* 0x000fe40007810000 */
[----:B------:R-:W-:Y:S02]  /*67d0*/  FMNMX.FTZ R2, R9, R2, !PT ;  /* 0x0000000209027209 */ /* 0x000fe40007810000 */
[----:B------:R-:W-:Y:S02]  /*67e0*/  FMNMX.FTZ R0, R18, R0, !PT ;  /* 0x0000000012007209 */ /* 0x000fe40007810000 */
        /* <DEDUP_REMOVED lines=9> */
[----:B------:R-:W-:Y:S02]  /*6880*/  FSEL R69, R26, -INF , !P1 ;  /* 0xff8000001a457808 */ /* 0x000fe40004800000 */
[----:B------:R-:W-:Y:S02]  /*6890*/  FMNMX.FTZ R0, R74, R0, !PT ;  /* 0x000000004a007209 */ /* 0x000fe40007810000 */
[----:B------:R-:W-:Y:S02]  /*68a0*/  FMNMX.FTZ R2, R70, R2, !PT ;  /* 0x0000000246027209 */ /* 0x000fe40007810000 */
[----:B------:R-:W-:Y:S02]  /*68b0*/  FSEL R68, R25, -INF , !P0 ;  /* 0xff80000019447808 */ /* 0x000fe40004000000 */
[----:B------:R-:W-:Y:S02]  /*68c0*/  FMNMX.FTZ R0, R73, R0, !PT ;  /* 0x0000000049007209 */ /* 0x000fe40007810000 */
[----:B------:R-:W-:-:S02]  /*68d0*/  FMNMX.FTZ R2, R69, R2, !PT ;  /* 0x0000000245027209 */ /* 0x000fc40007810000 */
[----:B-12---:R-:W-:Y:S02]  /*68e0*/  FMNMX.FTZ R4, R72, R0, !PT ;  /* 0x0000000048047209 */ /* 0x006fe40007810000 */
[----:B------:R-:W-:Y:S01]  /*68f0*/  FMNMX.FTZ R5, R68, R2, !PT ;  /* 0x0000000244057209 */ /* 0x000fe20007810000 */
[----:B------:R-:W-:Y:S05]  /*6900*/  BRA.DIV ~URZ, `(.L_x_499) ;  /* 0x00013c527f007947 */ /* 0x000fea000b800000 */
[----:B------:R1:W2:Y:S02]  /*6910*/  SHFL.BFLY PT, R0, R4, 0x2, 0x1f ;  /* 0x0c401f0004007f89 */ /* 0x0002a400000e0000 */
.L_x_643:
[----:B-12---:R-:W-:Y:S01]  /*6920*/  FMNMX.FTZ R4, R4, R0, !PT ;  /* 0x0000000004047209 */ /* 0x006fe20007810000 */
[----:B------:R-:W-:Y:S05]  /*6930*/  BRA.DIV ~URZ, `(.L_x_500) ;  /* 0x00013c627f007947 */ /* 0x000fea000b800000 */
[----:B------:R-:W1:Y:S02]  /*6940*/  SHFL.BFLY PT, R0, R5, 0x2, 0x1f ;  /* 0x0c401f0005007f89 */ /* 0x000e6400000e0000 */
[----:B-1----:R-:W-:Y:S02]  /*6950*/  FMNMX.FTZ R5, R5, R0, !PT ;  /* 0x0000000005057209 */ /* 0x002fe40007810000 */
[----:B------:R-:W1:Y:S04]  /*6960*/  SHFL.BFLY PT, R0, R4, 0x1, 0x1f ;  /* 0x0c201f0004007f89 */ /* 0x000e6800000e0000 */
[----:B------:R2:W3:Y:S01]  /*6970*/  SHFL.BFLY PT, R3, R5, 0x1, 0x1f ;  /* 0x0c201f0005037f89 */ /* 0x0004e200000e0000 */
[----:B-1----:R-:W-:-:S04]  /*6980*/  FMNMX.FTZ R133, R4, R0, !PT ;  /* 0x0000000004857209 */ /* 0x002fc80007810000 */
.L_x_644:
[----:B------:R-:W4:Y:S01]  /*6990*/  LDL R40, [R1] ;  /* 0x0000000001287983 */ /* 0x000f220000100800 */
[C---:B------:R-:W-:Y:S01]  /*69a0*/  FMUL.FTZ R2, R133.reuse, c[0x0][0x2d0] ;  /* 0x0000b40085027a20 */ /* 0x040fe20000410000 */
[----:B------:R-:W-:Y:S01]  /*69b0*/  FSETP.NEU.FTZ.AND P0, PT, R133, -INF , PT ;  /* 0xff8000008500780b */ /* 0x000fe20003f1d000 */
[----:B------:R-:W-:Y:S01]  /*69c0*/  WARPSYNC 0xffffffff ;  /* 0xffffffff00007948 */ /* 0x000fe20003800000 */
[----:B---3--:R-:W-:Y:S01]  /*69d0*/  FMNMX.FTZ R132, R3, R5, !PT ;  /* 0x0000000503847209 */ /* 0x008fe20007810000 */
[----:B------:R-:W-:Y:S01]  /*69e0*/  LDSM.16.MT88.4 R32, [R241+0x800] ;  /* 0x00080000f120783b */ /* 0x000fe20000004200 */
[----:B------:R-:W-:-:S02]  /*69f0*/  FSEL R2, R2, RZ, P0 ;  /* 0x000000ff02027208 */ /* 0x000fc40000000000 */
[----:B------:R-:W-:Y:S01]  /*6a00*/  FSETP.NEU.FTZ.AND P0, PT, R132, -INF , PT ;  /* 0xff8000008400780b */ /* 0x000fe20003f1d000 */
[----:B------:R-:W-:Y:S02]  /*6a10*/  LDSM.16.MT88.4 R36, [R239+0x800] ;  /* 0x00080000ef24783b */ /* 0x000fe40000004200 */
[--C-:B------:R-:W-:Y:S02]  /*6a20*/  FFMA.FTZ R0, R11, c[0x0][0x2d0], -R2.reuse ;  /* 0x0000b4000b007a23 */ /* 0x100fe40000010802 */
[--C-:B------:R-:W-:Y:S01]  /*6a30*/  FFMA.FTZ R3, R19, c[0x0][0x2d0], -R2.reuse ;  /* 0x0000b40013037a23 */ /* 0x100fe20000010802 */
[----:B------:R-:W-:Y:S01]  /*6a40*/  LDSM.16.MT88.4 R24, [R240] ;  /* 0x00000000f018783b */ /* 0x000fe20000004200 */
[----:B------:R1:W-:Y:S03]  /*6a50*/  MUFU.EX2 R101, R0 ;  /* 0x0000000000657308 */ /* 0x0003e60000000800 */
[----:B------:R-:W-:Y:S04]  /*6a60*/  LDSM.16.MT88.4 R60, [R239+0x1800] ;  /* 0x00180000ef3c783b */ /* 0x000fe80000004200 */
[----:B------:R-:W-:Y:S01]  /*6a70*/  LDSM.16.MT88.4 R48, [R240+0x800] ;  /* 0x00080000f030783b */ /* 0x000fe20000004200 */
[----:B------:R3:W-:Y:S03]  /*6a80*/  MUFU.EX2 R126, R3 ;  /* 0x00000003007e7308 */ /* 0x0007e60000000800 */
[----:B------:R-:W-:Y:S04]  /*6a90*/  LDSM.16.MT88.4 R56, [R241+0x1800] ;  /* 0x00180000f138783b */ /* 0x000fe80000004200 */
[----:B------:R-:W-:Y:S01]  /*6aa0*/  LDSM.16.MT88.4 R64, [R241+0x2000] ;  /* 0x00200000f140783b */ /* 0x000fe20000004200 */
[----:B-1----:R-:W-:-:S03]  /*6ab0*/  FFMA.FTZ R0, R15, c[0x0][0x2d0], -R2 ;  /* 0x0000b4000f007a23 */ /* 0x002fc60000010802 */
[----:B------:R-:W-:Y:S01]  /*6ac0*/  LDSM.16.MT88.4 R52, [R242+0x1800] ;  /* 0x00180000f234783b */ /* 0x000fe20000004200 */
[----:B------:R1:W-:Y:S01]  /*6ad0*/  MUFU.EX2 R100, R0 ;  /* 0x0000000000647308 */ /* 0x0003e20000000800 */
[----:B---3--:R-:W-:-:S07]  /*6ae0*/  FFMA.FTZ R3, R20, c[0x0][0x2d0], -R2 ;  /* 0x0000b40014037a23 */ /* 0x008fce0000010802 */
[----:B------:R-:W-:Y:S01]  /*6af0*/  MUFU.EX2 R127, R3 ;  /* 0x00000003007f7308 */ /* 0x000fe20000000800 */
[----:B-1----:R-:W-:-:S07]  /*6b00*/  FFMA.FTZ R0, R16, c[0x0][0x2d0], -R2 ;  /* 0x0000b40010007a23 */ /* 0x002fce0000010802 */
[----:B------:R1:W-:Y:S02]  /*6b10*/  MUFU.EX2 R116, R0 ;  /* 0x0000000000747308 */ /* 0x0003e40000000800 */
[----:B-1----:R-:W-:-:S06]  /*6b20*/  FFMA.FTZ R0, R17, c[0x0][0x2d0], -R2 ;  /* 0x0000b40011007a23 */ /* 0x002fcc0000010802 */
[----:B------:R1:W3:Y:S02]  /*6b30*/  MUFU.EX2 R111, R0 ;  /* 0x00000000006f7308 */ /* 0x0002e40000000800 */
[----:B-1----:R-:W-:Y:S02]  /*6b40*/  FFMA.FTZ R0, R18, c[0x0][0x2d0], -R2 ;  /* 0x0000b40012007a23 */ /* 0x002fe40000010802 */
[----:B------:R-:W1:Y:S04]  /*6b50*/  LDSM.16.MT88.4 R16, [R239] ;  /* 0x00000000ef10783b */ /* 0x000e680000004200 */
[----:B------:R5:W-:Y:S02]  /*6b60*/  MUFU.EX2 R117, R0 ;  /* 0x0000000000757308 */ /* 0x000be40000000800 */
[----:B-----5:R-:W-:-:S05]  /*6b70*/  FMUL.FTZ R0, R132, c[0x0][0x2d0] ;  /* 0x0000b40084007a20 */ /* 0x020fca0000410000 */
[----:B------:R-:W-:-:S05]  /*6b80*/  FSEL R0, R0, RZ, P0 ;  /* 0x000000ff00007208 */ /* 0x000fca0000000000 */
[----:B------:R-:W-:-:S04]  /*6b90*/  FFMA.FTZ R3, R7, c[0x0][0x2d0], -R0 ;  /* 0x0000b40007037a23 */ /* 0x000fc80000010800 */
[----:B------:R5:W-:Y:S02]  /*6ba0*/  MUFU.EX2 R109, R3 ;  /* 0x00000003006d7308 */ /* 0x000be40000000800 */
[--C-:B-----5:R-:W-:Y:S02]  /*6bb0*/  FFMA.FTZ R3, R6, c[0x0][0x2d0], -R0.reuse ;  /* 0x0000b40006037a23 */ /* 0x120fe40000010800 */
[----:B--2---:R-:W2:Y:S04]  /*6bc0*/  LDSM.16.MT88.4 R4, [R241] ;  /* 0x00000000f104783b */ /* 0x004ea80000004200 */
[----:B------:R5:W1:Y:S02]  /*6bd0*/  MUFU.EX2 R108, R3 ;  /* 0x00000003006c7308 */ /* 0x000a640000000800 */
[----:B-----5:R-:W-:Y:S01]  /*6be0*/  FFMA.FTZ R3, R10, c[0x0][0x2d0], -R0 ;  /* 0x0000b4000a037a23 */ /* 0x020fe20000010800 */
[----:B---3--:R-:W-:-:S05]  /*6bf0*/  F2FP.BF16.PACK_AB R10, R111, R116 ;  /* 0x000000746f0a723e */ /* 0x008fca00000010ff */
[----:B------:R3:W-:Y:S02]  /*6c00*/  MUFU.EX2 R110, R3 ;  /* 0x00000003006e7308 */ /* 0x0007e40000000800 */
[----:B---3--:R-:W-:Y:S01]  /*6c10*/  FFMA.FTZ R3, R9, c[0x0][0x2d0], -R0 ;  /* 0x0000b40009037a23 */ /* 0x008fe20000010800 */
[----:B-1----:R-:W-:-:S05]  /*6c20*/  F2FP.BF16.PACK_AB R9, R108, R109 ;  /* 0x0000006d6c09723e */ /* 0x002fca00000010ff */
[----:B------:R1:W3:Y:S02]  /*6c30*/  MUFU.EX2 R118, R3 ;  /* 0x0000000300767308 */ /* 0x0002e40000000800 */
[----:B-1----:R-:W-:Y:S01]  /*6c40*/  FFMA.FTZ R3, R21, c[0x0][0x2d0], -R2 ;  /* 0x0000b40015037a23 */ /* 0x002fe20000010802 */
[----:B---3--:R-:W-:-:S05]  /*6c50*/  F2FP.BF16.PACK_AB R11, R118, R110 ;  /* 0x0000006e760b723e */ /* 0x008fca00000010ff */
[----:B------:R1:W-:Y:S02]  /*6c60*/  MUFU.EX2 R125, R3 ;  /* 0x00000003007d7308 */ /* 0x0003e40000000800 */
[----:B-1----:R-:W-:Y:S01]  /*6c70*/  FFMA.FTZ R3, R8, c[0x0][0x2d0], -R0 ;  /* 0x0000b40008037a23 */ /* 0x002fe20000010800 */
[----:B------:R-:W-:-:S05]  /*6c80*/  F2FP.BF16.PACK_AB R8, R100, R101 ;  /* 0x000000656408723e */ /* 0x000fca00000010ff */
[----:B------:R1:W-:Y:S02]  /*6c90*/  MUFU.EX2 R119, R3 ;  /* 0x0000000300777308 */ /* 0x0003e40000000800 */
[C---:B------:R-:W-:Y:S08]  /*6ca0*/  HMMA.16816.F32.BF16 R28, R8.reuse, R16, RZ ;  /* 0x00000010081c723c */ /* 0x040ff000000418ff */
[----:B------:R-:W-:Y:S01]  /*6cb0*/  HMMA.16816.F32.BF16 R20, R8, R18, RZ ;  /* 0x000000120814723c */ /* 0x000fe200000418ff */
[----:B-1----:R-:W-:-:S04]  /*6cc0*/  FFMA.FTZ R3, R14, c[0x0][0x2d0], -R0 ;  /* 0x0000b4000e037a23 */ /* 0x002fc80000010800 */
[----:B------:R1:W3:Y:S03]  /*6cd0*/  MUFU.EX2 R124, R3 ;  /* 0x00000003007c7308 */ /* 0x0002e60000000800 */
[----:B--2---:R-:W-:Y:S07]  /*6ce0*/  HMMA.16816.F32.BF16 R16, R8, R4, RZ ;  /* 0x000000040810723c */ /* 0x004fee00000418ff */
[----:B------:R-:W-:Y:S01]  /*6cf0*/  F2FP.BF16.PACK_AB R4, R126, R117 ;  /* 0x000000757e04723e */ /* 0x000fe200000010ff */
[----:B-1----:R-:W-:Y:S01]  /*6d00*/  FFMA.FTZ R3, R13, c[0x0][0x2d0], -R0 ;  /* 0x0000b4000d037a23 */ /* 0x002fe20000010800 */
[----:B---3--:R-:W-:-:S03]  /*6d10*/  F2FP.BF16.PACK_AB R5, R124, R119 ;  /* 0x000000777c05723e */ /* 0x008fc600000010ff */
[----:B------:R1:W-:Y:S02]  /*6d20*/  MUFU.EX2 R129, R3 ;  /* 0x0000000300817308 */ /* 0x0003e40000000800 */
[----:B-1----:R-:W-:Y:S02]  /*6d30*/  FFMA.FTZ R3, R12, c[0x0][0x2d0], -R0 ;  /* 0x0000b4000c037a23 */ /* 0x002fe40000010800 */
[----:B------:R-:W-:Y:S04]  /*6d40*/  HMMA.16816.F32.BF16 R12, R8, R6, RZ ;  /* 0x00000006080c723c */ /* 0x000fe800000418ff */
[----:B------:R-:W1:Y:S03]  /*6d50*/  MUFU.EX2 R128, R3 ;  /* 0x0000000300807308 */ /* 0x000e660000000800 */
[----:B------:R-:W-:Y:S01]  /*6d60*/  F2FP.BF16.PACK_AB R6, R125, R127 ;  /* 0x0000007f7d06723e */ /* 0x000fe200000010ff */
[----:B----4-:R2:W3:Y:S01]  /*6d70*/  LDSM.16.MT88.4 R44, [R40] ;  /* 0x00000000282c783b */ /* 0x0104e20000004200 */
[----:B-1----:R-:W-:-:S07]  /*6d80*/  F2FP.BF16.PACK_AB R7, R128, R129 ;  /* 0x000000818007723e */ /* 0x002fce00000010ff */
[C---:B------:R-:W-:Y:S08]  /*6d90*/  HMMA.16816.F32.BF16 R156, R4.reuse, R36, R28 ;  /* 0x00000024049c723c */ /* 0x040ff0000004181c */
[C---:B------:R-:W-:Y:S01]  /*6da0*/  HMMA.16816.F32.BF16 R136, R4.reuse, R38, R20 ;  /* 0x000000260488723c */ /* 0x040fe20000041814 */
[----:B------:R-:W1:Y:S07]  /*6db0*/  LDSM.16.MT88.4 R36, [R242+0x800] ;  /* 0x00080000f224783b */ /* 0x000e6e0000004200 */
[----:B--2---:R-:W-:Y:S08]  /*6dc0*/  HMMA.16816.F32.BF16 R40, R4, R34, R12 ;  /* 0x000000220428723c */ /* 0x004ff0000004180c */
[C---:B------:R-:W-:Y:S08]  /*6dd0*/  HMMA.16816.F32.BF16 R28, R8.reuse, R26, RZ ;  /* 0x0000001a081c723c */ /* 0x040ff000000418ff */
[----:B---3--:R-:W-:Y:S08]  /*6de0*/  HMMA.16816.F32.BF16 R20, R8, R46, RZ ;  /* 0x0000002e0814723c */ /* 0x008ff000000418ff */
[----:B------:R-:W-:Y:S01]  /*6df0*/  MOV R155, R40 ;  /* 0x00000028009b7202 */ /* 0x000fe20000000f00 */
[----:B------:R-:W-:Y:S01]  /*6e00*/  IMAD.MOV.U32 R153, RZ, RZ, R42 ;  /* 0x000000ffff997224 */ /* 0x000fe200078e002a */
[----:B------:R-:W-:Y:S01]  /*6e10*/  MOV R154, R41 ;  /* 0x00000029009a7202 */ /* 0x000fe20000000f00 */
[----:B------:R-:W-:Y:S01]  /*6e20*/  HMMA.16816.F32.BF16 R148, R4, R32, R16 ;  /* 0x000000200494723c */ /* 0x000fe20000041810 */
[----:B------:R-:W-:Y:S01]  /*6e30*/  MOV R152, R43 ;  /* 0x0000002b00987202 */ /* 0x000fe20000000f00 */
[----:B------:R-:W2:Y:S06]  /*6e40*/  LDSM.16.MT88.4 R32, [R239+0x2000] ;  /* 0x00200000ef20783b */ /* 0x000eac0000004200 */
[C---:B------:R-:W-:Y:S08]  /*6e50*/  HMMA.16816.F32.BF16 R40, R8.reuse, R24, RZ ;  /* 0x000000180828723c */ /* 0x040ff000000418ff */
[C---:B------:R-:W-:Y:S01]  /*6e60*/  HMMA.16816.F32.BF16 R24, R8.reuse, R44, RZ ;  /* 0x0000002c0818723c */ /* 0x040fe200000418ff */
[----:B------:R-:W3:Y:S07]  /*6e70*/  LDSM.16.MT88.4 R44, [R240+0x1800] ;  /* 0x00180000f02c783b */ /* 0x000eee0000004200 */
[C---:B------:R-:W-:Y:S08]  /*6e80*/  HMMA.16816.F32.BF16 R16, R8.reuse, R60, RZ ;  /* 0x0000003c0810723c */ /* 0x040ff000000418ff */
[----:B------:R-:W-:Y:S01]  /*6e90*/  HMMA.16816.F32.BF16 R12, R8, R62, RZ ;  /* 0x0000003e080c723c */ /* 0x000fe200000418ff */
[----:B------:R-:W4:Y:S07]  /*6ea0*/  LDSM.16.MT88.4 R60, [R240+0x2000] ;  /* 0x00200000f03c783b */ /* 0x000f2e0000004200 */
[C---:B------:R-:W-:Y:S08]  /*6eb0*/  HMMA.16816.F32.BF16 R76, R4.reuse, R50, R28 ;  /* 0x00000032044c723c */ /* 0x040ff0000004181c */
[C---:B-1----:R-:W-:Y:S08]  /*6ec0*/  HMMA.16816.F32.BF16 R24, R4.reuse, R36, R24 ;  /* 0x000000240418723c */ /* 0x042ff00000041818 */
[----:B------:R-:W-:Y:S01]  /*6ed0*/  HMMA.16816.F32.BF16 R20, R4, R38, R20 ;  /* 0x000000260414723c */ /* 0x000fe20000041814 */
[----:B------:R-:W1:Y:S07]  /*6ee0*/  LDSM.16.MT88.4 R36, [R239+0x3000] ;  /* 0x00300000ef24783b */ /* 0x000e6e0000004200 */
[----:B------:R-:W-:Y:S01]  /*6ef0*/  HMMA.16816.F32.BF16 R28, R8, R58, RZ ;  /* 0x0000003a081c723c */ /* 0x000fe200000418ff */
[----:B------:R-:W-:Y:S01]  /*6f00*/  MOV R147, R76 ;  /* 0x0000004c00937202 */ /* 0x000fe20000000f00 */
[----:B------:R-:W-:Y:S01]  /*6f10*/  IMAD.MOV.U32 R146, RZ, RZ, R77 ;  /* 0x000000ffff927224 */ /* 0x000fe200078e004d */
[----:B------:R-:W-:-:S02]  /*6f20*/  MOV R145, R78 ;  /* 0x0000004e00917202 */ /* 0x000fc40000000f00 */
[----:B------:R-:W-:-:S03]  /*6f30*/  MOV R144, R79 ;  /* 0x0000004f00907202 */ /* 0x000fc60000000f00 */
[----:B------:R-:W-:Y:S01]  /*6f40*/  HMMA.16816.F32.BF16 R140, R4, R48, R40 ;  /* 0x00000030048c723c */ /* 0x000fe20000041828 */
[----:B------:R-:W-:Y:S01]  /*6f50*/  IMAD.MOV.U32 R79, RZ, RZ, R25 ;  /* 0x000000ffff4f7224 */ /* 0x000fe200078e0019 */
[----:B------:R-:W-:Y:S01]  /*6f60*/  MOV R78, R26 ;  /* 0x0000001a004e7202 */ /* 0x000fe20000000f00 */
[----:B------:R-:W-:Y:S01]  /*6f70*/  IMAD.MOV.U32 R76, RZ, RZ, R24 ;  /* 0x000000ffff4c7224 */ /* 0x000fe200078e0018 */
[----:B------:R-:W-:Y:S01]  /*6f80*/  MOV R77, R27 ;  /* 0x0000001b004d7202 */ /* 0x000fe20000000f00 */
[----:B------:R-:W-:Y:S03]  /*6f90*/  LDSM.16.MT88.4 R48, [R242+0x2000] ;  /* 0x00200000f230783b */ /* 0x000fe60000004200 */
[----:B------:R-:W-:Y:S01]  /*6fa0*/  HMMA.16816.F32.BF16 R40, R8, R56, RZ ;  /* 0x000000380828723c */ /* 0x000fe200000418ff */
[----:B------:R-:W-:Y:S01]  /*6fb0*/  MOV R97, R22 ;  /* 0x0000001600617202 */ /* 0x000fe20000000f00 */
[----:B------:R-:W-:Y:S01]  /*6fc0*/  IMAD.MOV.U32 R102, RZ, RZ, R21 ;  /* 0x000000ffff667224 */ /* 0x000fe200078e0015 */
[----:B------:R-:W-:-:S02]  /*6fd0*/  MOV R96, R23 ;  /* 0x0000001700607202 */ /* 0x000fc40000000f00 */
[----:B------:R-:W-:-:S03]  /*6fe0*/  MOV R95, R20 ;  /* 0x00000014005f7202 */ /* 0x000fc60000000f00 */
[C---:B--2---:R-:W-:Y:S08]  /*6ff0*/  HMMA.16816.F32.BF16 R16, R4.reuse, R32, R16 ;  /* 0x000000200410723c */ /* 0x044ff00000041810 */
[----:B------:R-:W-:Y:S08]  /*7000*/  HMMA.16816.F32.BF16 R12, R4, R34, R12 ;  /* 0x00000022040c723c */ /* 0x000ff0000004180c */
[C---:B---3--:R-:W-:Y:S08]  /*7010*/  HMMA.16816.F32.BF16 R24, R8.reuse, R44, RZ ;  /* 0x0000002c0818723c */ /* 0x048ff000000418ff */
[----:B------:R-:W-:Y:S01]  /*7020*/  HMMA.16816.F32.BF16 R20, R8, R46, RZ ;  /* 0x0000002e0814723c */ /* 0x000fe200000418ff */
[----:B------:R-:W2:Y:S01]  /*7030*/  LDSM.16.MT88.4 R44, [R241+0x3000] ;  /* 0x00300000f12c783b */ /* 0x000ea20000004200 */
[----:B------:R-:W-:Y:S01]  /*7040*/  MOV R135, R16 ;  /* 0x0000001000877202 */ /* 0x000fe20000000f00 */
[----:B------:R-:W-:Y:S01]  /*7050*/  IMAD.MOV.U32 R134, RZ, RZ, R17 ;  /* 0x000000ffff867224 */ /* 0x000fe200078e0011 */
[----:B------:R-:W-:-:S02]  /*7060*/  MOV R131, R18 ;  /* 0x0000001200837202 */ /* 0x000fc40000000f00 */
[----:B------:R-:W-:Y:S02]  /*7070*/  MOV R130, R19 ;  /* 0x0000001300827202 */ /* 0x000fe40000000f00 */
[----:B------:R-:W-:Y:S01]  /*7080*/  HMMA.16816.F32.BF16 R32, R4, R66, R28 ;  /* 0x000000420420723c */ /* 0x000fe2000004181c */
[----:B------:R-:W-:Y:S01]  /*7090*/  IMAD.MOV.U32 R94, RZ, RZ, R13 ;  /* 0x000000ffff5e7224 */ /* 0x000fe200078e000d */
[----:B------:R-:W-:Y:S01]  /*70a0*/  MOV R87, R14 ;  /* 0x0000000e00577202 */ /* 0x000fe20000000f00 */
[----:B------:R-:W-:Y:S01]  /*70b0*/  IMAD.MOV.U32 R85, RZ, RZ, R12 ;  /* 0x000000ffff557224 */ /* 0x000fe200078e000c */
[----:B------:R-:W-:-:S04]  /*70c0*/  MOV R86, R15 ;  /* 0x0000000f00567202 */ /* 0x000fc80000000f00 */
[----:B------:R-:W-:Y:S01]  /*70d0*/  HMMA.16816.F32.BF16 R56, R4, R64, R40 ;  /* 0x000000400438723c */ /* 0x000fe20000041828 */
[----:B------:R-:W3:Y:S07]  /*70e0*/  LDSM.16.MT88.4 R40, [R239+0x3800] ;  /* 0x00380000ef28783b */ /* 0x000eee0000004200 */
[C---:B------:R-:W-:Y:S08]  /*70f0*/  HMMA.16816.F32.BF16 R16, R8.reuse, R52, RZ ;  /* 0x000000340810723c */ /* 0x040ff000000418ff */
[----:B------:R-:W-:Y:S01]  /*7100*/  HMMA.16816.F32.BF16 R12, R8, R54, RZ ;  /* 0x00000036080c723c */ /* 0x000fe200000418ff */
[----:B------:R-:W5:Y:S01]  /*7110*/  LDSM.16.MT88.4 R52, [R240+0x3000] ;  /* 0x00300000f034783b */ /* 0x000f620000004200 */
[----:B------:R-:W-:Y:S01]  /*7120*/  MOV R84, R33 ;  /* 0x0000002100547202 */ /* 0x000fe20000000f00 */
[----:B------:R-:W-:Y:S01]  /*7130*/  IMAD.MOV.U32 R92, RZ, RZ, R35 ;  /* 0x000000ffff5c7224 */ /* 0x000fe200078e0023 */
[----:B------:R-:W-:-:S02]  /*7140*/  MOV R93, R34 ;  /* 0x00000022005d7202 */ /* 0x000fc40000000f00 */
[----:B------:R-:W-:Y:S02]  /*7150*/  MOV R3, R32 ;  /* 0x0000002000037202 */ /* 0x000fe40000000f00 */
[----:B------:R-:W3:Y:S01]  /*7160*/  LDSM.16.MT88.4 R32, [R241+0x3800] ;  /* 0x00380000f120783b */ /* 0x000ee20000004200 */
[----:B----4-:R-:W-:Y:S08]  /*7170*/  HMMA.16816.F32.BF16 R64, R4, R60, R24 ;  /* 0x0000003c0440723c */ /* 0x010ff00000041818 */
[C---:B-1----:R-:W-:Y:S08]  /*7180*/  HMMA.16816.F32.BF16 R28, R8.reuse, R36, RZ ;  /* 0x00000024081c723c */ /* 0x042ff000000418ff */
[----:B------:R-:W-:Y:S01]  /*7190*/  HMMA.16816.F32.BF16 R24, R8, R38, RZ ;  /* 0x000000260818723c */ /* 0x000fe200000418ff */
[----:B------:R-:W-:Y:S07]  /*71a0*/  LDSM.16.MT88.4 R36, [R242+0x3000] ;  /* 0x00300000f224783b */ /* 0x000fee0000004200 */
[----:B------:R-:W-:Y:S08]  /*71b0*/  HMMA.16816.F32.BF16 R176, R4, R62, R20 ;  /* 0x0000003e04b0723c */ /* 0x000ff00000041814 */
[----:B--2---:R-:W-:Y:S07]  /*71c0*/  HMMA.16816.F32.BF16 R20, R8, R44, RZ ;  /* 0x0000002c0814723c */ /* 0x004fee00000418ff */
[----:B------:R-:W-:Y:S01]  /*71d0*/  MOV R44, R85 ;  /* 0x00000055002c7202 */ /* 0x000fe20000000f00 */
[----:B------:R-:W-:Y:S01]  /*71e0*/  HMMA.16816.F32.BF16 R60, R4, R48, R16 ;  /* 0x00000030043c723c */ /* 0x000fe20000041810 */
[----:B------:R-:W-:-:S07]  /*71f0*/  MOV R45, R94 ;  /* 0x0000005e002d7202 */ /* 0x000fce0000000f00 */
[----:B------:R-:W-:Y:S01]  /*7200*/  HMMA.16816.F32.BF16 R172, R4, R50, R12 ;  /* 0x0000003204ac723c */ /* 0x000fe2000004180c */
[----:B------:R-:W1:Y:S07]  /*7210*/  LDSM.16.MT88.4 R48, [R240+0x3800] ;  /* 0x00380000f030783b */ /* 0x000e6e0000004200 */
[----:B------:R-:W-:Y:S07]  /*7220*/  HMMA.16816.F32.BF16 R16, R8, R46, RZ ;  /* 0x0000002e0810723c */ /* 0x000fee00000418ff */
[----:B------:R-:W-:Y:S01]  /*7230*/  MOV R46, R87 ;  /* 0x00000057002e7202 */ /* 0x000fe20000000f00 */
[----:B---3--:R-:W-:Y:S01]  /*7240*/  HMMA.16816.F32.BF16 R88, R4, R42, R24 ;  /* 0x0000002a0458723c */ /* 0x008fe20000041818 */
[----:B------:R-:W2:Y:S01]  /*7250*/  LDSM.16.MT88.4 R24, [R242+0x3800] ;  /* 0x00380000f218783b */ /* 0x000ea20000004200 */
[----:B------:R-:W-:-:S05]  /*7260*/  IMAD.MOV.U32 R47, RZ, RZ, R86 ;  /* 0x000000ffff2f7224 */ /* 0x000fca00078e0056 */
[----:B------:R-:W-:Y:S01]  /*7270*/  IMAD.MOV.U32 R42, RZ, RZ, R78 ;  /* 0x000000ffff2a7224 */ /* 0x000fe200078e004e */
[----:B-----5:R-:W-:Y:S01]  /*7280*/  HMMA.16816.F32.BF16 R12, R8, R52, RZ ;  /* 0x00000034080c723c */ /* 0x020fe200000418ff */
[----:B------:R-:W-:-:S06]  /*7290*/  MOV R43, R77 ;  /* 0x0000004d002b7202 */ /* 0x000fcc0000000f00 */
[----:B------:R-:W-:Y:S01]  /*72a0*/  MOV R53, R84 ;  /* 0x0000005400357202 */ /* 0x000fe20000000f00 */
[----:B------:R-:W-:Y:S01]  /*72b0*/  HMMA.16816.F32.BF16 R80, R4, R40, R28 ;  /* 0x000000280450723c */ /* 0x000fe2000004181c */
[----:B------:R-:W3:Y:S01]  /*72c0*/  LDSM.16.MT88.4 R28, [R239+0x4800] ;  /* 0x00480000ef1c783b */ /* 0x000ee20000004200 */
[----:B------:R-:W-:Y:S01]  /*72d0*/  MOV R52, R3 ;  /* 0x0000000300347202 */ /* 0x000fe20000000f00 */
[----:B------:R-:W-:-:S04]  /*72e0*/  FADD.FTZ R3, R101, R100 ;  /* 0x0000006465037221 */ /* 0x000fc80000010000 */
[----:B------:R-:W-:Y:S01]  /*72f0*/  MOV R41, R79 ;  /* 0x0000004f00297202 */ /* 0x000fe20000000f00 */
[----:B------:R-:W-:Y:S01]  /*7300*/  FADD.FTZ R3, R116, R3 ;  /* 0x0000000374037221 */ /* 0x000fe20000010000 */
[----:B------:R-:W-:Y:S02]  /*7310*/  MOV R40, R76 ;  /* 0x0000004c00287202 */ /* 0x000fe40000000f00 */
[----:B------:R-:W-:Y:S01]  /*7320*/  HMMA.16816.F32.BF16 R76, R4, R32, R20 ;  /* 0x00000020044c723c */ /* 0x000fe20000041814 */
[----:B------:R-:W-:-:S06]  /*7330*/  FADD.FTZ R3, R111, R3 ;  /* 0x000000036f037221 */ /* 0x000fcc0000010000 */
[----:B------:R-:W-:Y:S01]  /*7340*/  IMAD.MOV.U32 R32, RZ, RZ, R97 ;  /* 0x000000ffff207224 */ /* 0x000fe200078e0061 */
[----:B------:R-:W-:Y:S01]  /*7350*/  MOV R33, R96 ;  /* 0x0000006000217202 */ /* 0x000fe20000000f00 */
[C---:B-1----:R-:W-:Y:S07]  /*7360*/  HMMA.16816.F32.BF16 R84, R4.reuse, R48, R12 ;  /* 0x000000300454723c */ /* 0x042fee000004180c */
[----:B------:R-:W-:Y:S01]  /*7370*/  IMAD.MOV.U32 R48, RZ, RZ, R93 ;  /* 0x000000ffff307224 */ /* 0x000fe200078e005d */
[----:B------:R-:W-:Y:S01]  /*7380*/  HMMA.16816.F32.BF16 R96, R4, R34, R16 ;  /* 0x000000220460723c */ /* 0x000fe20000041810 */
[----:B------:R-:W-:-:S06]  /*7390*/  MOV R49, R92 ;  /* 0x0000005c00317202 */ /* 0x000fcc0000000f00 */
[----:B------:R-:W-:Y:S01]  /*73a0*/  IMAD.MOV.U32 R34, RZ, RZ, R95 ;  /* 0x000000ffff227224 */ /* 0x000fe200078e005f */
[----:B------:R-:W-:Y:S01]  /*73b0*/  HMMA.16816.F32.BF16 R16, R8, R36, RZ ;  /* 0x000000240810723c */ /* 0x000fe200000418ff */
[----:B------:R-:W-:-:S06]  /*73c0*/  MOV R35, R102 ;  /* 0x0000006600237202 */ /* 0x000fcc0000000f00 */
[----:B------:R-:W-:Y:S01]  /*73d0*/  MOV R36, R135 ;  /* 0x0000008700247202 */ /* 0x000fe20000000f00 */
[----:B------:R-:W-:Y:S01]  /*73e0*/  HMMA.16816.F32.BF16 R12, R8, R38, RZ ;  /* 0x00000026080c723c */ /* 0x000fe200000418ff */
[----:B------:R-:W-:-:S06]  /*73f0*/  MOV R37, R134 ;  /* 0x0000008600257202 */ /* 0x000fcc0000000f00 */
[----:B------:R-:W-:Y:S01]  /*7400*/  IMAD.MOV.U32 R39, RZ, RZ, R130 ;  /* 0x000000ffff277224 */ /* 0x000fe200078e0082 */
[----:B------:R-:W-:Y:S01]  /*7410*/  HMMA.16816.F32.BF16 R20, R8, R54, RZ ;  /* 0x000000360814723c */ /* 0x000fe200000418ff */
[----:B------:R-:W-:-:S06]  /*7420*/  MOV R38, R131 ;  /* 0x0000008300267202 */ /* 0x000fcc0000000f00 */
[----:B------:R-:W-:Y:S01]  /*7430*/  MOV R54, R48 ;  /* 0x0000003000367202 */ /* 0x000fe20000000f00 */
[C---:B--2---:R-:W-:Y:S01]  /*7440*/  HMMA.16816.F32.BF16 R92, R4.reuse, R24, R16 ;  /* 0x00000018045c723c */ /* 0x044fe20000041810 */
[----:B------:R-:W1:Y:S01]  /*7450*/  LDSM.16.MT88.4 R16, [R239+0x5000] ;  /* 0x00500000ef10783b */ /* 0x000e620000004200 */
[----:B------:R-:W-:Y:S01]  /*7460*/  IMAD.MOV.U32 R55, RZ, RZ, R49 ;  /* 0x000000ffff377224 */ /* 0x000fe200078e0031 */
[----:B------:R-:W-:Y:S02]  /*7470*/  MOV R48, R34 ;  /* 0x0000002200307202 */ /* 0x000fe40000000f00 */
[----:B------:R-:W-:Y:S01]  /*7480*/  MOV R49, R35 ;  /* 0x0000002300317202 */ /* 0x000fe20000000f00 */
[----:B------:R-:W-:Y:S01]  /*7490*/  IMAD.MOV.U32 R35, RZ, RZ, R152 ;  /* 0x000000ffff237224 */ /* 0x000fe200078e0098 */
[----:B------:R-:W-:Y:S01]  /*74a0*/  MOV R34, R153 ;  /* 0x0000009900227202 */ /* 0x000fe20000000f00 */
[----:B------:R-:W-:Y:S01]  /*74b0*/  HMMA.16816.F32.BF16 R112, R4, R26, R12 ;  /* 0x0000001a0470723c */ /* 0x000fe2000004180c */
[----:B------:R-:W-:-:S06]  /*74c0*/  FADD.FTZ R25, R117, R3 ;  /* 0x0000000375197221 */ /* 0x000fcc0000010000 */
        /* <DEDUP_REMOVED lines=8> */
[----:B------:R-:W-:Y:S02]  /*7550*/  FFMA.FTZ R29, R70, c[0x0][0x2d0], -R0 ;  /* 0x0000b400461d7a23 */ /* 0x000fe40000010800 */
[----:B------:R-:W-:-:S03]  /*7560*/  IMAD.MOV.U32 R75, RZ, RZ, R144 ;  /* 0x000000ffff4b7224 */ /* 0x000fc600078e0090 */
[----:B------:R-:W-:Y:S01]  /*7570*/  MOV R50, R32 ;  /* 0x0000002000327202 */ /* 0x000fe20000000f00 */
[----:B------:R-:W-:Y:S01]  /*7580*/  IMAD.MOV.U32 R51, RZ, RZ, R33 ;  /* 0x000000ffff337224 */ /* 0x000fe200078e0021 */
[----:B------:R-:W-:Y:S02]  /*7590*/  MOV R32, R155 ;  /* 0x0000009b00207202 */ /* 0x000fe40000000f00 */
[----:B------:R-:W-:Y:S02]  /*75a0*/  MOV R33, R154 ;  /* 0x0000009a00217202 */ /* 0x000fe40000000f00 */
[----:B------:R-:W-:Y:S03]  /*75b0*/  LDSM.16.MT88.4 R152, [R239+0x1000] ;  /* 0x00100000ef98783b */ /* 0x000fe60000004200 */
[----:B-1----:R-:W-:Y:S07]  /*75c0*/  HMMA.16816.F32.BF16 R100, R4, R16, R12 ;  /* 0x000000100464723c */ /* 0x002fee000004180c */
[----:B------:R-:W-:Y:S01]  /*75d0*/  FADD.FTZ R16, R109, R108 ;  /* 0x0000006c6d107221 */ /* 0x000fe20000010000 */
[----:B------:R-:W-:Y:S03]  /*75e0*/  HMMA.16816.F32.BF16 R12, R8, R30, RZ ;  /* 0x0000001e080c723c */ /* 0x000fe600000418ff */
[----:B------:R-:W-:-:S04]  /*75f0*/  FADD.FTZ R24, R110, R16 ;  /* 0x000000106e187221 */ /* 0x000fc80000010000 */
[----:B------:R-:W-:Y:S02]  /*7600*/  FADD.FTZ R3, R118, R24 ;  /* 0x0000001876037221 */ /* 0x000fe40000010000 */
[----:B------:R-:W-:Y:S01]  /*7610*/  FFMA.FTZ R24, R72, c[0x0][0x2d0], -R2 ;  /* 0x0000b40048187a23 */ /* 0x000fe20000010802 */
[----:B------:R-:W-:Y:S01]  /*7620*/  MOV R72, R147 ;  /* 0x0000009300487202 */ /* 0x000fe20000000f00 */
[----:B------:R-:W-:Y:S01]  /*7630*/  FADD.FTZ R3, R119, R3 ;  /* 0x0000000377037221 */ /* 0x000fe20000010000 */
[----:B------:R-:W-:Y:S01]  /*7640*/  LDSM.16.MT88.4 R144, [R241+0x1000] ;  /* 0x00100000f190783b */ /* 0x000fe20000004200 */
[----:B------:R-:W-:Y:S02]  /*7650*/  FADD.FTZ R2, R126, R25 ;  /* 0x000000197e027221 */ /* 0x000fe40000010000 */
[----:B------:R-:W-:Y:S02]  /*7660*/  FFMA.FTZ R30, R71, c[0x0][0x2d0], -R0 ;  /* 0x0000b400471e7a23 */ /* 0x000fe40000010800 */
[----:B------:R-:W-:-:S02]  /*7670*/  FADD.FTZ R2, R127, R2 ;  /* 0x000000027f027221 */ /* 0x000fc40000010000 */
[--C-:B------:R-:W-:Y:S02]  /*7680*/  FFMA.FTZ R25, R69, c[0x0][0x2d0], -R0.reuse ;  /* 0x0000b40045197a23 */ /* 0x100fe40000010800 */
[----:B------:R-:W-:Y:S02]  /*7690*/  FFMA.FTZ R31, R68, c[0x0][0x2d0], -R0 ;  /* 0x0000b400441f7a23 */ /* 0x000fe40000010800 */
[----:B------:R-:W-:Y:S01]  /*76a0*/  FADD.FTZ R3, R124, R3 ;  /* 0x000000037c037221 */ /* 0x000fe20000010000 */
[----:B------:R-:W-:Y:S01]  /*76b0*/  HMMA.16816.F32.BF16 R120, R4, R18, R12 ;  /* 0x000000120478723c */ /* 0x000fe2000004180c */
[----:B------:R-:W1:Y:S01]  /*76c0*/  LDSM.16.MT88.4 R16, [R241+0x5000] ;  /* 0x00500000f110783b */ /* 0x000e620000004200 */
[----:B------:R-:W-:Y:S02]  /*76d0*/  FADD.FTZ R0, R125, R2 ;  /* 0x000000027d007221 */ /* 0x000fe40000010000 */
[----:B------:R-:W-:Y:S02]  /*76e0*/  FADD.FTZ R2, R129, R3 ;  /* 0x0000000381027221 */ /* 0x000fe40000010000 */
[----:B------:R-:W-:Y:S02]  /*76f0*/  MUFU.EX2 R3, R31 ;  /* 0x0000001f00037308 */ /* 0x000fe40000000800 */
[----:B--2---:R-:W-:Y:S01]  /*7700*/  HMMA.16816.F32.BF16 R12, R8, R20, RZ ;  /* 0x00000014080c723c */ /* 0x004fe200000418ff */
[----:B------:R-:W-:Y:S11]  /*7710*/  FADD.FTZ R2, R128, R2 ;  /* 0x0000000280027221 */ /* 0x000ff60000010000 */
[----:B------:R-:W-:Y:S11]  /*7720*/  @!UPT UIADD3 URZ, URZ, URZ, URZ ;  /* 0x0000003f3f3ff290 */ /* 0x000ff6000fffe03f */
[----:B------:R-:W-:Y:S01]  /*7730*/  @!UPT UIADD3 URZ, URZ, URZ, URZ ;  /* 0x0000003f3f3ff290 */ /* 0x000fe2000fffe03f */
        /* <DEDUP_REMOVED lines=16> */
[----:B------:R-:W2:Y:S01]  /*7840*/  MUFU.EX2 R17, R26 ;  /* 0x0000001a00117308 */ /* 0x000ea20000000800 */
[C---:B-1----:R-:W-:Y:S01]  /*7850*/  FADD.FTZ R0, R16.reuse, R0 ;  /* 0x0000000010007221 */ /* 0x042fe20000010000 */
[----:B------:R-:W-:-:S06]  /*7860*/  F2FP.BF16.PACK_AB R128, R16, R20 ;  /* 0x000000141080723e */ /* 0x000fcc00000010ff */
[----:B------:R-:W-:Y:S01]  /*7870*/  MUFU.EX2 R22, R30 ;  /* 0x0000001e00167308 */ /* 0x000fe20000000800 */
[----:B--2---:R-:W-:-:S07]  /*7880*/  FADD.FTZ R0, R17, R0 ;  /* 0x0000000011007221 */ /* 0x004fce0000010000 */
[----:B------:R-:W1:Y:S07]  /*7890*/  MUFU.EX2 R20, R29 ;  /* 0x0000001d00147308 */ /* 0x000e6e0000000800 */
[----:B------:R-:W-:Y:S01]  /*78a0*/  HMMA.16816.F32.BF16 R124, R4, R18, R12 ;  /* 0x00000012047c723c */ /* 0x000fe2000004180c */
[----:B------:R-:W2:Y:S01]  /*78b0*/  MUFU.EX2 R12, R24 ;  /* 0x00000018000c7308 */ /* 0x000ea20000000800 */
[----:B-1----:R-:W-:Y:S01]  /*78c0*/  F2FP.BF16.PACK_AB R129, R20, R22 ;  /* 0x000000161481723e */ /* 0x002fe200000010ff */
[C---:B--2---:R-:W-:Y:S01]  /*78d0*/  FADD.FTZ R0, R12.reuse, R0 ;  /* 0x000000000c007221 */ /* 0x044fe20000010000 */
[----:B------:R-:W-:-:S02]  /*78e0*/  F2FP.BF16.PACK_AB R130, R12, R17 ;  /* 0x000000110c82723e */ /* 0x000fc400000010ff */
        /* <DEDUP_REMOVED lines=13> */
[----:B------:R1:W-:Y:S01]  /*79c0*/  STL [R1+0x5c], R0 ;  /* 0x00005c0001007387 */ /* 0x0003e20000100800 */
[----:B------:R-:W-:Y:S03]  /*79d0*/  HMMA.16816.F32.BF16 R12, R8, R14, RZ ;  /* 0x0000000e080c723c */ /* 0x000fe600000418ff */
[----:B------:R-:W4:Y:S05]  /*79e0*/  LDSM.16.MT88.4 R8, [R242+0x5000] ;  /* 0x00500000f208783b */ /* 0x000f2a0000004200 */
[C---:B---3--:R-:W-:Y:S08]  /*79f0*/  HMMA.16816.F32.BF16 R140, R128.reuse, R136, R140 ;  /* 0x00000088808c723c */ /* 0x048ff0000004188c */
[C---:B------:R-:W-:Y:S01]  /*7a00*/  HMMA.16816.F32.BF16 R136, R128.reuse, R138, R72 ;  /* 0x0000008a8088723c */ /* 0x040fe20000041848 */
[----:B------:R-:W3:Y:S04]  /*7a10*/  LDSM.16.MT88.4 R72, [R239+0x4000] ;  /* 0x00400000ef48783b */ /* 0x000ee80000004200 */
[----:B-1----:R-:W5:Y:S03]  /*7a20*/  LDL R0, [R1+0xb0] ;  /* 0x0000b00001007983 */ /* 0x002f660000100800 */
[C---:B--2---:R-:W-:Y:S01]  /*7a30*/  HMMA.16816.F32.BF16 R28, R128.reuse, R32, R40 ;  /* 0x00000020801c723c */ /* 0x044fe20000041828 */
[----:B------:R-:W1:Y:S07]  /*7a40*/  LDSM.16.MT88.4 R40, [R239+0x2800] ;  /* 0x00280000ef28783b */ /* 0x000e6e0000004200 */
[----:B------:R-:W-:Y:S01]  /*7a50*/  HMMA.16816.F32.BF16 R32, R128, R34, R48 ;  /* 0x000000228020723c */ /* 0x000fe20000041830 */
[----:B------:R-:W2:Y:S07]  /*7a60*/  LDSM.16.MT88.4 R48, [R241+0x2800] ;  /* 0x00280000f130783b */ /* 0x000eae0000004200 */
[C---:B----4-:R-:W-:Y:S01]  /*7a70*/  HMMA.16816.F32.BF16 R16, R4.reuse, R8, R16 ;  /* 0x000000080410723c */ /* 0x050fe20000041810 */
[----:B------:R-:W4:Y:S04]  /*7a80*/  LDL.LU R8, [R1+0x24] ;  /* 0x0000240001087983 */ /* 0x000f280000300800 */
[----:B------:R-:W4:Y:S03]  /*7a90*/  LDL.LU R3, [R1+0x20] ;  /* 0x0000200001037983 */ /* 0x000f260000300800 */
[----:B------:R-:W-:Y:S01]  /*7aa0*/  HMMA.16816.F32.BF16 R12, R4, R10, R12 ;  /* 0x0000000a040c723c */ /* 0x000fe2000004180c */
[----:B------:R-:W-:Y:S07]  /*7ab0*/  LDSM.16.MT88.4 R4, [R242+0x5800] ;  /* 0x00580000f204783b */ /* 0x000fee0000004200 */
[C---:B---3--:R-:W-:Y:S01]  /*7ac0*/  HMMA.16816.F32.BF16 R68, R128.reuse, R72, R80 ;  /* 0x000000488044723c */ /* 0x048fe20000041850 */
[----:B------:R-:W-:Y:S07]  /*7ad0*/  LDSM.16.MT88.4 R80, [R241+0x4000] ;  /* 0x00400000f150783b */ /* 0x000fee0000004200 */
[C---:B------:R-:W-:Y:S01]  /*7ae0*/  HMMA.16816.F32.BF16 R72, R128.reuse, R74, R88 ;  /* 0x0000004a8048723c */ /* 0x040fe20000041858 */
[----:B------:R-:W3:Y:S07]  /*7af0*/  LDSM.16.MT88.4 R88, [R240+0x4000] ;  /* 0x00400000f058783b */ /* 0x000eee0000004200 */
[C---:B-1----:R-:W-:Y:S08]  /*7b00*/  HMMA.16816.F32.BF16 R36, R128.reuse, R40, R36 ;  /* 0x000000288024723c */ /* 0x042ff00000041824 */
[C---:B------:R-:W-:Y:S08]  /*7b10*/  HMMA.16816.F32.BF16 R40, R128.reuse, R42, R44 ;  /* 0x0000002a8028723c */ /* 0x040ff0000004182c */
[C---:B--2---:R-:W-:Y:S01]  /*7b20*/  HMMA.16816.F32.BF16 R44, R128.reuse, R48, R56 ;  /* 0x00000030802c723c */ /* 0x044fe20000041838 */
[----:B------:R-:W-:Y:S07]  /*7b30*/  LDSM.16.MT88.4 R56, [R240+0x2800] ;  /* 0x00280000f038783b */ /* 0x000fee0000004200 */
[C---:B------:R-:W-:Y:S08]  /*7b40*/  HMMA.16816.F32.BF16 R48, R128.reuse, R50, R52 ;  /* 0x000000328030723c */ /* 0x040ff00000041834 */
[C---:B---3--:R-:W-:Y:S08]  /*7b50*/  HMMA.16816.F32.BF16 R84, R128.reuse, R88, R84 ;  /* 0x000000588054723c */ /* 0x048ff00000041854 */
[C---:B------:R-:W-:Y:S01]  /*7b60*/  HMMA.16816.F32.BF16 R88, R128.reuse, R90, R104 ;  /* 0x0000005a8058723c */ /* 0x040fe20000041868 */
[----:B------:R-:W1:Y:S07]  /*7b70*/  LDSM.16.MT88.4 R104, [R239+0x5800] ;  /* 0x00580000ef68783b */ /* 0x000e6e0000004200 */
[C---:B------:R-:W-:Y:S08]  /*7b80*/  HMMA.16816.F32.BF16 R76, R128.reuse, R80, R76 ;  /* 0x00000050804c723c */ /* 0x040ff0000004184c */
        /* <DEDUP_REMOVED lines=8> */
[----:B------:R-:W-:Y:S01]  /*7c10*/  HMMA.16816.F32.BF16 R96, R128, R98, R112 ;  /* 0x000000628060723c */ /* 0x000fe20000041870 */
[----:B------:R-:W3:Y:S01]  /*7c20*/  LDSM.16.MT88.4 R112, [R241+0x5800] ;  /* 0x00580000f170783b */ /* 0x000ee20000004200 */
[----:B------:R-:W-:-:S04]  /*7c30*/  MOV R2, c[0x0][0x2c4] ;  /* 0x0000b10000027a02 */ /* 0x000fc80000000f00 */
[----:B------:R-:W-:Y:S02]  /*7c40*/  ISETP.NE.AND P1, PT, R2, 0x1, PT ;  /* 0x000000010200780c */ /* 0x000fe40003f25270 */
[----:B------:R-:W-:Y:S01]  /*7c50*/  MOV R9, c[0x0][0x32c] ;  /* 0x0000cb0000097a02 */ /* 0x000fe20000000f00 */
[C---:B-1----:R-:W-:Y:S08]  /*7c60*/  HMMA.16816.F32.BF16 R116, R128.reuse, R120, R116 ;  /* 0x000000788074723c */ /* 0x042ff00000041874 */
[C---:B------:R-:W-:Y:S08]  /*7c70*/  HMMA.16816.F32.BF16 R120, R128.reuse, R122, R124 ;  /* 0x0000007a8078723c */ /* 0x040ff0000004187c */
[C---:B------:R-:W-:Y:S08]  /*7c80*/  HMMA.16816.F32.BF16 R124, R128.reuse, R4, R16 ;  /* 0x00000004807c723c */ /* 0x040ff00000041810 */
[C---:B--2---:R-:W-:Y:S08]  /*7c90*/  HMMA.16816.F32.BF16 R60, R128.reuse, R64, R60 ;  /* 0x00000040803c723c */ /* 0x044ff0000004183c */
[C---:B---3--:R-:W-:Y:S08]  /*7ca0*/  HMMA.16816.F32.BF16 R108, R128.reuse, R112, R108 ;  /* 0x00000070806c723c */ /* 0x048ff0000004186c */
[C---:B------:R-:W-:Y:S08]  /*7cb0*/  HMMA.16816.F32.BF16 R56, R128.reuse, R58, R176 ;  /* 0x0000003a8038723c */ /* 0x040ff000000418b0 */
[C---:B------:R-:W-:Y:S08]  /*7cc0*/  HMMA.16816.F32.BF16 R64, R128.reuse, R66, R172 ;  /* 0x000000428040723c */ /* 0x040ff000000418ac */
[C---:B------:R-:W-:Y:S08]  /*7cd0*/  HMMA.16816.F32.BF16 R112, R128.reuse, R114, R168 ;  /* 0x000000728070723c */ /* 0x040ff000000418a8 */
[----:B------:R-:W-:Y:S01]  /*7ce0*/  HMMA.16816.F32.BF16 R128, R128, R6, R12 ;  /* 0x000000068080723c */ /* 0x000fe2000004180c */
[----:B-----5:R-:W-:-:S05]  /*7cf0*/  @P1 IMAD.HI.U32 R2, R0, c[0x0][0x2c8], RZ ;  /* 0x0000b20000021a27 */ /* 0x020fca00078e00ff */
[----:B------:R-:W-:Y:S02]  /*7d00*/  @P1 SHF.R.U32.HI R0, RZ, c[0x0][0x2cc], R2 ;  /* 0x0000b300ff001a19 */ /* 0x000fe40000011602 */
[----:B------:R-:W-:Y:S02]  /*7d10*/  ISETP.GE.AND P1, PT, R9, 0x1, PT ;  /* 0x000000010900780c */ /* 0x000fe40003f26270 */
[----:B----4-:R-:W-:-:S05]  /*7d20*/  IADD3 R4, R3, -0x2, RZ ;  /* 0xfffffffe03047810 */ /* 0x010fca0007ffe0ff */
[----:B------:R1:W-:Y:S01]  /*7d30*/  STL [R1+0x3c], R4 ;  /* 0x00003c0401007387 */ /* 0x0003e20000100800 */
[----:B------:R-:W-:-:S04]  /*7d40*/  IADD3 R0, R8, R0, RZ ;  /* 0x0000000008007210 */ /* 0x000fc80007ffe0ff */
[----:B------:R-:W-:Y:S01]  /*7d50*/  IADD3 R3, R0, c[0x0][0x328], RZ ;  /* 0x0000ca0000037a10 */ /* 0x000fe20007ffe0ff */
[----:B------:R-:W-:Y:S05]  /*7d60*/  @!P1 BRA `(.L_x_501) ;  /* 0x0000013000009947 */ /* 0x000fea0003800000 */
[C---:B------:R-:W-:Y:S01]  /*7d70*/  ISETP.GT.AND P0, PT, R0.reuse, RZ, PT ;  /* 0x000000ff0000720c */ /* 0x040fe20003f04270 */
[----:B------:R-:W-:Y:S01]  /*7d80*/  BSSY B0, `(.L_x_502) ;  /* 0x000000e000007945 */ /* 0x000fe20003800000 */
[----:B------:R-:W-:-:S11]  /*7d90*/  IADD3 R2, R0, -0x1, RZ ;  /* 0xffffffff00027810 */ /* 0x000fd60007ffe0ff */
[----:B------:R-:W-:Y:S05]  /*7da0*/  @P0 BRA `(.L_x_503) ;  /* 0x0000007000000947 */ /* 0x000fea0003800000 */
[----:B------:R-:W-:Y:S02]  /*7db0*/  IMAD.MOV.U32 R2, RZ, RZ, 0x1 ;  /* 0x00000001ff027424 */ /* 0x000fe400078e00ff */
[----:B------:R-:W-:-:S03]  /*7dc0*/  IMAD.MOV R0, RZ, RZ, -R0 ;  /* 0x000000ffff007224 */ /* 0x000fc600078e0a00 */
[----:B------:R-:W-:-:S13]  /*7dd0*/  ISETP.NE.AND P0, PT, R2, c[0x0][0x32c], PT ;  /* 0x0000cb0002007a0c */ /* 0x000fda0003f05270 */
[----:B------:R-:W-:-:S05]  /*7de0*/  @P0 IMAD.HI.U32 R2, R0, c[0x0][0x330], RZ ;  /* 0x0000cc0000020a27 */ /* 0x000fca00078e00ff */
[----:B------:R-:W-:-:S04]  /*7df0*/  @P0 SHF.R.U32.HI R0, RZ, c[0x0][0x334], R2 ;  /* 0x0000cd00ff000a19 */ /* 0x000fc80000011602 */
[----:B------:R-:W-:Y:S01]  /*7e00*/  LOP3.LUT R2, RZ, R0, RZ, 0x33, !PT ;  /* 0x00000000ff027212 */ /* 0x000fe200078e33ff */
[----:B------:R-:W-:Y:S05]  /*7e10*/  BRA `(.L_x_504) ;  /* 0x0000004000007947 */ /* 0x000fea0003800000 */
.L_x_503:
[----:B------:R-:W-:-:S04]  /*7e20*/  MOV R0, 0x1 ;  /* 0x0000000100007802 */ /* 0x000fc80000000f00 */
[----:B------:R-:W-:-:S13]  /*7e30*/  ISETP.NE.AND P0, PT, R0, c[0x0][0x32c], PT ;  /* 0x0000cb0000007a0c */ /* 0x000fda0003f05270 */
[----:B------:R-:W-:-:S05]  /*7e40*/  @P0 IMAD.HI.U32 R0, R2, c[0x0][0x330], RZ ;  /* 0x0000cc0002000a27 */ /* 0x000fca00078e00ff */
[----:B------:R-:W-:Y:S02]  /*7e50*/  @P0 SHF.R.U32.HI R2, RZ, c[0x0][0x334], R0 ;  /* 0x0000cd00ff020a19 */ /* 0x000fe40000011600 */
.L_x_504:
[----:B------:R-:W-:Y:S05]  /*7e60*/  BSYNC B0 ;  /* 0x0000000000007941 */ /* 0x000fea0003800000 */
.L_x_502:
[----:B------:R-:W-:-:S05]  /*7e70*/  MOV R0, c[0x0][0x32c] ;  /* 0x0000cb0000007a02 */ /* 0x000fca0000000f00 */
[----:B------:R-:W-:-:S05]  /*7e80*/  IMAD R2, R2, R0, c[0x0][0x32c] ;  /* 0x0000cb0002027624 */ /* 0x000fca00078e0200 */
[----:B------:R-:W-:-:S04]  /*7e90*/  IMNMX R3, R3, R2, PT ;  /* 0x0000000203037217 */ /* 0x000fc80003800200 */
.L_x_501:
[----:B------:R-:W2:Y:S01]  /*7ea0*/  LDL R2, [R1+0x70] ;  /* 0x0000700001027983 */ /* 0x000ea20000100800 */
[----:B------:R-:W-:-:S05]  /*7eb0*/  IMAD.HI R3, R3, 0x2aaaaaab, RZ ;  /* 0x2aaaaaab03037827 */ /* 0x000fca00078e02ff */
[----:B------:R-:W-:-:S04]  /*7ec0*/  SHF.R.U32.HI R0, RZ, 0x1f, R3 ;  /* 0x0000001fff007819 */ /* 0x000fc80000011603 */
[----:B------:R-:W-:-:S04]  /*7ed0*/  LEA.HI.SX32 R3, R3, R0, 0x1d ;  /* 0x0000000003037211 */ /* 0x000fc800078feaff */
[----:B--2---:R-:W-:-:S04]  /*7ee0*/  IMNMX R2, R2, R3, !PT ;  /* 0x0000000302027217 */ /* 0x004fc80007800200 */
[----:B------:R-:W-:Y:S01]  /*7ef0*/  ISETP.GE.AND P0, PT, R4, R2, PT ;  /* 0x000000020400720c */ /* 0x000fe20003f06270 */
[----:B------:R2:W-:-:S12]  /*7f00*/  STL [R1+0x80], R2 ;  /* 0x0000800201007387 */ /* 0x0005d80000100800 */
[----:B------:R-:W-:Y:S05]  /*7f10*/  @!P0 BRA `(.L_x_505) ;  /* 0x0000429000008947 */ /* 0x000fea0003800000 */
[----:B------:R-:W-:Y:S02]  /*7f20*/  MOV R0, R4 ;  /* 0x0000000400007202 */ /* 0x000fe40000000f00 */
[----:B------:R-:W-:Y:S02]  /*7f30*/  MOV R135, R132 ;  /* 0x0000008400877202 */ /* 0x000fe40000000f00 */
[----:B------:R-:W-:Y:S01]  /*7f40*/  MOV R134, R133 ;  /* 0x0000008500867202 */ /* 0x000fe20000000f00 */
[----:B------:R3:W-:Y:S04]  /*7f50*/  STL [R1+0x3c], R0 ;  /* 0x00003c0001007387 */ /* 0x0007e80000100800 */
.L_x_528:
[----:B-1----:R-:W4:Y:S01]  /*7f60*/  LDL R4, [R1+0x4] ;  /* 0x0000040001047983 */ /* 0x002f220000100800 */
[----:B------:R-:W-:Y:S04]  /*7f70*/  DEPBAR.LE SB0, 0x0 ;  /* 0x000080000000791a */ /* 0x000fe80000000000 */
[----:B--2---:R-:W2:Y:S01]  /*7f80*/  LDL R2, [R1+0x3c] ;  /* 0x00003c0001027983 */ /* 0x004ea20000100800 */
[----:B------:R-:W-:Y:S01]  /*7f90*/  WARPSYNC 0xffffffff ;  /* 0xffffffff00007948 */ /* 0x000fe20003800000 */
[----:B------:R-:W-:Y:S02]  /*7fa0*/  BSSY B0, `(.L_x_506) ;  /* 0x0000060000007945 */ /* 0x000fe40003800000 */
[----:B------:R-:W5:Y:S04]  /*7fb0*/  LDL R3, [R1+0x8] ;  /* 0x0000080001037983 */ /* 0x000f680000100800 */
[----:B---3--:R-:W2:Y:S04]  /*7fc0*/  LDL R0, [R1+0x70] ;  /* 0x0000700001007983 */ /* 0x008ea80000100800 */
[----:B------:R-:W-:Y:S06]  /*7fd0*/  BAR.SYNC.DEFER_BLOCKING 0x0 ;  /* 0x0000000000007b1d */ /* 0x000fec0000010000 */
[----:B------:R1:W3:Y:S04]  /*7fe0*/  LDSM.16.M88.4 R8, [R236] ;  /* 0x00000000ec08783b */ /* 0x0002e80000000200 */
[----:B------:R1:W1:Y:S04]  /*7ff0*/  LDSM.16.M88.4 R16, [R236+0x800] ;  /* 0x00080000ec10783b */ /* 0x0002680000000200 */
[----:B------:R1:W1:Y:S04]  /*8000*/  LDSM.16.M88.4 R24, [R236+0x1000] ;  /* 0x00100000ec18783b */ /* 0x0002680000000200 */
[----:B------:R1:W1:Y:S04]  /*8010*/  LDSM.16.M88.4 R168, [R243] ;  /* 0x00000000f3a8783b */ /* 0x0002680000000200 */
[----:B----4-:R4:W1:Y:S04]  /*8020*/  LDSM.16.M88.4 R172, [R4] ;  /* 0x0000000004ac783b */ /* 0x0108680000000200 */
[----:B-----5:R4:W1:Y:S01]  /*8030*/  LDSM.16.M88.4 R176, [R3] ;  /* 0x0000000003b0783b */ /* 0x0208620000000200 */
[----:B--2---:R-:W-:Y:S11]  /*8040*/  ISETP.GT.AND P0, PT, R0, R2, PT ;  /* 0x000000020000720c */ /* 0x004ff60003f04270 */
[----:B------:R-:W-:Y:S02]  /*8050*/  @!UPT UIADD3 URZ, URZ, URZ, URZ ;  /* 0x0000003f3f3ff290 */ /* 0x000fe4000fffe03f */
[----:B------:R-:W-:-:S05]  /*8060*/  @P0 BRA `(.L_x_507) ;  /* 0x0000053000000947 */ /* 0x000fca0003800000 */
[----:B---34-:R-:W2:Y:S04]  /*8070*/  LDL R4, [R1+0x38] ;  /* 0x0000380001047983 */ /* 0x018ea80000100800 */
[----:B------:R-:W3:Y:S04]  /*8080*/  LDL R12, [R1+0x28] ;  /* 0x00002800010c7983 */ /* 0x000ee80000100800 */
[----:B------:R-:W4:Y:S04]  /*8090*/  LDL.64 R6, [R1+0xa0] ;  /* 0x0000a00001067983 */ /* 0x000f280000100a00 */
[----:B------:R-:W5:Y:S01]  /*80a0*/  LDL R5, [R1+0xa8] ;  /* 0x0000a80001057983 */ /* 0x000f620000100800 */
[----:B--2---:R-:W-:Y:S01]  /*80b0*/  IMAD.WIDE.U32 R2, R4, c[0x0][0x208], RZ ;  /* 0x0000820004027a25 */ /* 0x004fe200078e00ff */
[----:B------:R-:W-:Y:S05]  /*80c0*/  SHF.R.S32.HI R0, RZ, 0x1f, R4 ;  /* 0x0000001fff007819 */ /* 0x000fea0000011404 */
[----:B------:R-:W-:Y:S04]  /*80d0*/  IMAD R0, R0, c[0x0][0x208], RZ ;  /* 0x0000820000007a24 */ /* 0x000fe800078e02ff */
[----:B------:R-:W-:Y:S05]  /*80e0*/  IMAD R0, R4, c[0x0][0x20c], R0 ;  /* 0x0000830004007a24 */ /* 0x000fea00078e0200 */
[----:B------:R-:W-:Y:S02]  /*80f0*/  IADD3 R3, R3, R0, RZ ;  /* 0x0000000003037210 */ /* 0x000fe40007ffe0ff */
[----:B---3--:R-:W-:Y:S03]  /*8100*/  SHF.R.S32.HI R0, RZ, 0x1f, R12 ;  /* 0x0000001fff007819 */ /* 0x008fe6000001140c */
[----:B------:R-:W-:Y:S04]  /*8110*/  IMAD.WIDE.U32 R2, R12, c[0x0][0x218], R2 ;  /* 0x000086000c027a25 */ /* 0x000fe800078e0002 */
[----:B------:R-:W-:Y:S01]  /*8120*/  IMAD R4, R0, c[0x0][0x218], RZ ;  /* 0x0000860000047a24 */ /* 0x000fe200078e02ff */
[----:B----4-:R-:W-:Y:S03]  /*8130*/  IADD3 R0, P0, R6, R2, RZ ;  /* 0x0000000206007210 */ /* 0x010fe60007f1e0ff */
[----:B------:R-:W-:Y:S05]  /*8140*/  IMAD R4, R12, c[0x0][0x21c], R4 ;  /* 0x000087000c047a24 */ /* 0x000fea00078e0204 */
[----:B-----5:R-:W-:Y:S02]  /*8150*/  IADD3.X R2, R5, R3, R4, P0, !PT ;  /* 0x0000000305027210 */ /* 0x020fe400007fe404 */
[C---:B------:R-:W-:Y:S04]  /*8160*/  LEA R12, P0, R0.reuse, c[0x0][0x1f8], 0x1 ;  /* 0x00007e00000c7a11 */ /* 0x040fe800078008ff */
[----:B------:R-:W-:Y:S01]  /*8170*/  LEA.HI.X R5, R0, c[0x0][0x1fc], R2, 0x1, P0 ;  /* 0x00007f0000057a11 */ /* 0x000fe200000f0c02 */
[----:B------:R-:W-:-:S06]  /*8180*/  BRA.DIV ~URZ, `(.L_x_508) ;  /* 0x000125027f007947 */ /* 0x000fcc000b800000 */
[----:B------:R2:W3:Y:S02]  /*8190*/  SHFL.IDX PT, R4, R5, RZ, 0x181f ;  /* 0x00181fff05047589 */ /* 0x0004e400000e0000 */
.L_x_645:
[----:B------:R-:W-:-:S05]  /*81a0*/  BRA.DIV ~URZ, `(.L_x_509) ;  /* 0x000125727f007947 */ /* 0x000fca000b800000 */
[----:B------:R4:W2:Y:S02]  /*81b0*/  SHFL.IDX PT, R0, R12, RZ, 0x181f ;  /* 0x00181fff0c007589 */ /* 0x0008a400000e0000 */
.L_x_646:
[----:B------:R-:W5:Y:S04]  /*81c0*/  LDL R7, [R1+0x40] ;  /* 0x0000400001077983 */ /* 0x000f680000100800 */
[----:B----4-:R-:W4:Y:S04]  /*81d0*/  LDL R6, [R1+0xc4] ;  /* 0x0000c40001067983 */ /* 0x010f280000100800 */
[----:B---3--:R-:W3:Y:S04]  /*81e0*/  LDL R132, [R1+0x68] ;  /* 0x0000680001847983 */ /* 0x008ee80000100800 */
        /* <DEDUP_REMOVED lines=10> */
[----:B-----5:R-:W-:Y:S02]  /*8290*/  ISETP.GE.AND P4, PT, R7, c[0x0][0x1d4], PT ;  /* 0x0000750007007a0c */ /* 0x020fe40003f86270 */
[----:B----4-:R-:W-:Y:S02]  /*82a0*/  IADD3 R6, P0, R0, R6, RZ ;  /* 0x0000000600067210 */ /* 0x010fe40007f1e0ff */
[----:B---3--:R-:W-:Y:S03]  /*82b0*/  ISETP.GE.AND P3, PT, R132, c[0x0][0x1d4], PT ;  /* 0x0000750084007a0c */ /* 0x008fe60003f66270 */
[----:B--2---:R-:W-:Y:S01]  /*82c0*/  IMAD.X R7, R4, 0x1, R3, P0 ;  /* 0x0000000104077824 */ /* 0x004fe200000e0603 */
[----:B------:R-:W-:Y:S05]  /*82d0*/  IADD3 R2, P0, R0, R2, RZ ;  /* 0x0000000200027210 */ /* 0x000fea0007f1e0ff */
[----:B------:R-:W-:Y:S01]  /*82e0*/  IMAD.X R3, R4, 0x1, R133, P0 ;  /* 0x0000000104037824 */ /* 0x000fe200000e0685 */
[----:B------:R-:W-:Y:S01]  /*82f0*/  @!PT LDS RZ, [RZ] ;  /* 0x00000000fffff984 */ /* 0x000fe20000000800 */
[----:B------:R-:W-:Y:S01]  /*8300*/  @!PT LDS RZ, [RZ] ;  /* 0x00000000fffff984 */ /* 0x000fe20000000800 */
[----:B------:R-:W-:Y:S01]  /*8310*/  @!PT LDS RZ, [RZ] ;  /* 0x00000000fffff984 */ /* 0x000fe20000000800 */
[----:B------:R2:W-:Y:S04]  /*8320*/  LDGSTS.E.BYPASS.LTC128B.128 [R13+0x4080], [R6.64], !P4 ;  /* 0x04080000060d7fae */ /* 0x0005e8000e101d46 */
[----:B------:R3:W-:Y:S01]  /*8330*/  LDGSTS.E.BYPASS.LTC128B.128 [R13+0x5880], [R2.64], !P3 ;  /* 0x05880000020d7fae */ /* 0x0007e2000d901d46 */
[----:B------:R-:W-:Y:S02]  /*8340*/  ISETP.GE.AND P2, PT, R22, c[0x0][0x1d4], PT ;  /* 0x0000750016007a0c */ /* 0x000fe40003f46270 */
[----:B------:R-:W-:Y:S02]  /*8350*/  ISETP.GE.AND P1, PT, R14, c[0x0][0x1d4], PT ;  /* 0x000075000e007a0c */ /* 0x000fe40003f26270 */
[----:B---3--:R-:W-:Y:S05]  /*8360*/  IADD3 R2, P0, R0, R23, RZ ;  /* 0x0000001700027210 */ /* 0x008fea0007f1e0ff */
[----:B------:R-:W-:Y:S02]  /*8370*/  IMAD.X R3, R4, 0x1, R20, P0 ;  /* 0x0000000104037824 */ /* 0x000fe400000e0614 */
[----:B------:R-:W3:Y:S04]  /*8380*/  S2R R20, SR_TID.X ;  /* 0x0000000000147919 */ /* 0x000ee80000002100 */
[----:B------:R4:W-:Y:S01]  /*8390*/  LDGSTS.E.BYPASS.LTC128B.128 [R13+0x7080], [R2.64], !P2 ;  /* 0x07080000020d7fae */ /* 0x0009e2000d101d46 */
[----:B---3--:R-:W-:Y:S02]  /*83a0*/  ISETP.GT.AND P5, PT, R20, 0x7f, PT ;  /* 0x0000007f1400780c */ /* 0x008fe40003fa4270 */
[----:B----4-:R-:W-:Y:S05]  /*83b0*/  IADD3 R2, P0, R0, R21, RZ ;  /* 0x0000001500027210 */ /* 0x010fea0007f1e0ff */
[----:B------:R-:W-:Y:S05]  /*83c0*/  IMAD.X R3, R4, 0x1, R15, P0 ;  /* 0x0000000104037824 */ /* 0x000fea00000e060f */
[----:B------:R2:W-:Y:S01]  /*83d0*/  LDGSTS.E.BYPASS.LTC128B.128 [R13+0x8880], [R2.64], !P1 ;  /* 0x08880000020d7fae */ /* 0x0005e2000c901d46 */
[----:B------:R-:W-:-:S05]  /*83e0*/  @P5 BRA `(.L_x_507) ;  /* 0x000001b000005947 */ /* 0x000fca0003800000 */
[----:B------:R-:W-:-:S05]  /*83f0*/  BRA.DIV ~URZ, `(.L_x_510) ;  /* 0x000123b27f007947 */ /* 0x000fca000b800000 */
[----:B------:R3:W4:Y:S04]  /*8400*/  SHFL.IDX PT, R4, R5, 0x1, 0x181f ;  /* 0x00381f0005047f89 */ /* 0x00072800000e0000 */
[----:B------:R3:W2:Y:S02]  /*8410*/  SHFL.IDX PT, R0, R12, 0x1, 0x181f ;  /* 0x00381f000c007f89 */ /* 0x0006a400000e0000 */
.L_x_647:
[----:B--2---:R-:W2:Y:S04]  /*8420*/  LDL R6, [R1+0xc4] ;  /* 0x0000c40001067983 */ /* 0x004ea80000100800 */
[----:B------:R-:W5:Y:S04]  /*8430*/  LDL R3, [R1+0x44] ;  /* 0x0000440001037983 */ /* 0x000f680000100800 */
[----:B---3--:R-:W3:Y:S04]  /*8440*/  LDL R2, [R1+0xd0] ;  /* 0x0000d00001027983 */ /* 0x008ee80000100800 */
[----:B----4-:R-:W4:Y:S04]  /*8450*/  LDL R20, [R1+0x48] ;  /* 0x0000480001147983 */ /* 0x010f280000100800 */
[----:B------:R-:W4:Y:S04]  /*8460*/  LDL R5, [R1+0x1c] ;  /* 0x00001c0001057983 */ /* 0x000f280000100800 */
[----:B------:R-:W4:Y:S04]  /*8470*/  LDL R15, [R1+0xbc] ;  /* 0x0000bc00010f7983 */ /* 0x000f280000100800 */
[----:B------:R-:W4:Y:S04]  /*8480*/  LDL R14, [R1+0x4c] ;  /* 0x00004c00010e7983 */ /* 0x000f280000100800 */
[----:B------:R-:W4:Y:S04]  /*8490*/  LDL R13, [R1+0xb8] ;  /* 0x0000b800010d7983 */ /* 0x000f280000100800 */
[----:B------:R-:W4:Y:S01]  /*84a0*/  LDL R12, [R1+0x50] ;  /* 0x00005000010c7983 */ /* 0x000f220000100800 */
[----:B--2---:R-:W-:Y:S05]  /*84b0*/  IADD3 R6, P0, R0, R6, RZ ;  /* 0x0000000600067210 */ /* 0x004fea0007f1e0ff */
[----:B-----5:R-:W-:Y:S01]  /*84c0*/  IMAD.X R7, R4, 0x1, R3, P0 ;  /* 0x0000000104077824 */ /* 0x020fe200000e0603 */
[----:B---3--:R-:W-:Y:S05]  /*84d0*/  IADD3 R2, P0, R0, R2, RZ ;  /* 0x0000000200027210 */ /* 0x008fea0007f1e0ff */
[----:B----4-:R-:W-:Y:S01]  /*84e0*/  IMAD.X R3, R4, 0x1, R20, P0 ;  /* 0x0000000104037824 */ /* 0x010fe200000e0614 */
[----:B------:R-:W-:Y:S01]  /*84f0*/  @!PT LDS RZ, [RZ] ;  /* 0x00000000fffff984 */ /* 0x000fe20000000800 */
[----:B------:R-:W-:Y:S01]  /*8500*/  @!PT LDS RZ, [RZ] ;  /* 0x00000000fffff984 */ /* 0x000fe20000000800 */
[----:B------:R-:W-:Y:S01]  /*8510*/  @!PT LDS RZ, [RZ] ;  /* 0x00000000fffff984 */ /* 0x000fe20000000800 */
[----:B------:R2:W-:Y:S04]  /*8520*/  LDGSTS.E.BYPASS.LTC128B.128 [R5+0x5080], [R6.64], !P4 ;  /* 0x0508000006057fae */ /* 0x0005e8000e101d46 */
[----:B------:R3:W-:Y:S02]  /*8530*/  LDGSTS.E.BYPASS.LTC128B.128 [R5+0x6880], [R2.64], !P3 ;  /* 0x0688000002057fae */ /* 0x0007e4000d901d46 */
[----:B---3--:R-:W-:Y:S05]  /*8540*/  IADD3 R2, P0, R0, R15, RZ ;  /* 0x0000000f00027210 */ /* 0x008fea0007f1e0ff */
[----:B------:R-:W-:Y:S05]  /*8550*/  IMAD.X R3, R4, 0x1, R14, P0 ;  /* 0x0000000104037824 */ /* 0x000fea00000e060e */
[----:B------:R3:W-:Y:S02]  /*8560*/  LDGSTS.E.BYPASS.LTC128B.128 [R5+0x8080], [R2.64], !P2 ;  /* 0x0808000002057fae */ /* 0x0007e4000d101d46 */
[----:B---3--:R-:W-:Y:S05]  /*8570*/  IADD3 R2, P0, R0, R13, RZ ;  /* 0x0000000d00027210 */ /* 0x008fea0007f1e0ff */
[----:B------:R-:W-:Y:S05]  /*8580*/  IMAD.X R3, R4, 0x1, R12, P0 ;  /* 0x0000000104037824 */ /* 0x000fea00000e060c */
[----:B------:R2:W-:Y:S03]  /*8590*/  LDGSTS.E.BYPASS.LTC128B.128 [R5+0x9880], [R2.64], !P1 ;  /* 0x0988000002057fae */ /* 0x0005e6000c901d46 */
.L_x_507:
[----:B---3--:R-:W-:Y:S05]  /*85a0*/  BSYNC B0 ;  /* 0x0000000000007941 */ /* 0x008fea0003800000 */
.L_x_506:
[----:B------:R-:W0:Y:S01]  /*85b0*/  LDGDEPBAR ;  /* 0x00000000000079af */ /* 0x000e220000000000 */
[----:B------:R-:W-:Y:S01]  /*85c0*/  WARPSYNC 0xffffffff ;  /* 0xffffffff00007948 */ /* 0x000fe20003800000 */
[C---:B--2-4-:R-:W-:Y:S01]  /*85d0*/  HMMA.16816.F32.BF16 R4, R160.reuse, R8, RZ ;  /* 0x00000008a004723c */ /* 0x054fe200000418ff */
[----:B------:R-:W-:Y:S07]  /*85e0*/  BSSY B0, `(.L_x_511) ;  /* 0x0000141000007945 */ /* 0x000fee0003800000 */
[C---:B------:R-:W-:Y:S08]  /*85f0*/  HMMA.16816.F32.BF16 R8, R160.reuse, R10, RZ ;  /* 0x0000000aa008723c */ /* 0x040ff000000418ff */
[C---:B-1----:R-:W-:Y:S08]  /*8600*/  HMMA.16816.F32.BF16 R12, R160.reuse, R16, RZ ;  /* 0x00000010a00c723c */ /* 0x042ff000000418ff */
[C---:B------:R-:W-:Y:S08]  /*8610*/  HMMA.16816.F32.BF16 R16, R160.reuse, R18, RZ ;  /* 0x00000012a010723c */ /* 0x040ff000000418ff */
[C---:B------:R-:W-:Y:S08]  /*8620*/  HMMA.16816.F32.BF16 R20, R160.reuse, R24, RZ ;  /* 0x00000018a014723c */ /* 0x040ff000000418ff */
[----:B------:R-:W-:Y:S08]  /*8630*/  HMMA.16816.F32.BF16 R24, R160, R26, RZ ;  /* 0x0000001aa018723c */ /* 0x000ff000000418ff */
[C---:B------:R-:W-:Y:S08]  /*8640*/  HMMA.16816.F32.BF16 R4, R164.reuse, R168, R4 ;  /* 0x000000a8a404723c */ /* 0x040ff00000041804 */
[C---:B------:R-:W-:Y:S01]  /*8650*/  HMMA.16816.F32.BF16 R8, R164.reuse, R170, R8 ;  /* 0x000000aaa408723c */ /* 0x040fe20000041808 */
[----:B------:R-:W1:Y:S07]  /*8660*/  LDSM.16.M88.4 R168, [R238] ;  /* 0x00000000eea8783b */ /* 0x000e6e0000000200 */
[C---:B------:R-:W-:Y:S08]  /*8670*/  HMMA.16816.F32.BF16 R12, R164.reuse, R172, R12 ;  /* 0x000000aca40c723c */ /* 0x040ff0000004180c */
[C---:B------:R-:W-:Y:S01]  /*8680*/  HMMA.16816.F32.BF16 R16, R164.reuse, R174, R16 ;  /* 0x000000aea410723c */ /* 0x040fe20000041810 */
[----:B------:R-:W2:Y:S07]  /*8690*/  LDSM.16.M88.4 R172, [R238+0x800] ;  /* 0x00080000eeac783b */ /* 0x000eae0000000200 */
[C---:B------:R-:W-:Y:S08]  /*86a0*/  HMMA.16816.F32.BF16 R20, R164.reuse, R176, R20 ;  /* 0x000000b0a414723c */ /* 0x040ff00000041814 */
[----:B------:R-:W-:Y:S01]  /*86b0*/  HMMA.16816.F32.BF16 R24, R164, R178, R24 ;  /* 0x000000b2a418723c */ /* 0x000fe20000041818 */
[----:B------:R-:W3:Y:S07]  /*86c0*/  LDSM.16.M88.4 R176, [R238+0x1000] ;  /* 0x00100000eeb0783b */ /* 0x000eee0000000200 */
[C---:B-1----:R-:W-:Y:S08]  /*86d0*/  HMMA.16816.F32.BF16 R4, R180.reuse, R168, R4 ;  /* 0x000000a8b404723c */ /* 0x042ff00000041804 */
[C---:B------:R-:W-:Y:S01]  /*86e0*/  HMMA.16816.F32.BF16 R8, R180.reuse, R170, R8 ;  /* 0x000000aab408723c */ /* 0x040fe20000041808 */
[----:B------:R-:W1:Y:S07]  /*86f0*/  LDSM.16.M88.4 R168, [R237] ;  /* 0x00000000eda8783b */ /* 0x000e6e0000000200 */
[C---:B--2---:R-:W-:Y:S08]  /*8700*/  HMMA.16816.F32.BF16 R12, R180.reuse, R172, R12 ;  /* 0x000000acb40c723c */ /* 0x044ff0000004180c */
[C---:B------:R-:W-:Y:S01]  /*8710*/  HMMA.16816.F32.BF16 R16, R180.reuse, R174, R16 ;  /* 0x000000aeb410723c */ /* 0x040fe20000041810 */
[----:B------:R-:W2:Y:S07]  /*8720*/  LDSM.16.M88.4 R172, [R237+0x800] ;  /* 0x00080000edac783b */ /* 0x000eae0000000200 */
[C---:B---3--:R-:W-:Y:S08]  /*8730*/  HMMA.16816.F32.BF16 R20, R180.reuse, R176, R20 ;  /* 0x000000b0b414723c */ /* 0x048ff00000041814 */
[----:B------:R-:W-:Y:S01]  /*8740*/  HMMA.16816.F32.BF16 R24, R180, R178, R24 ;  /* 0x000000b2b418723c */ /* 0x000fe20000041818 */
[----:B------:R-:W3:Y:S07]  /*8750*/  LDSM.16.M88.4 R176, [R237+0x1000] ;  /* 0x00100000edb0783b */ /* 0x000eee0000000200 */
[C---:B-1----:R-:W-:Y:S08]  /*8760*/  HMMA.16816.F32.BF16 R4, R184.reuse, R168, R4 ;  /* 0x000000a8b804723c */ /* 0x042ff00000041804 */
[C---:B------:R-:W-:Y:S01]  /*8770*/  HMMA.16816.F32.BF16 R8, R184.reuse, R170, R8 ;  /* 0x000000aab808723c */ /* 0x040fe20000041808 */
[----:B------:R-:W1:Y:S07]  /*8780*/  LDSM.16.M88.4 R168, [R236+0x1800] ;  /* 0x00180000eca8783b */ /* 0x000e6e0000000200 */
        /* <DEDUP_REMOVED lines=8> */
[----:B------:R-:W1:Y:S07]  /*8810*/  LDSM.16.M88.4 R168, [R246] ;  /* 0x00000000f6a8783b */ /* 0x000e6e0000000200 */
[C---:B--2---:R-:W-:Y:S08]  /*8820*/  HMMA.16816.F32.BF16 R12, R188.reuse, R172, R12 ;  /* 0x000000acbc0c723c */ /* 0x044ff0000004180c */
[C---:B------:R-:W-:Y:S01]  /*8830*/  HMMA.16816.F32.BF16 R16, R188.reuse, R174, R16 ;  /* 0x000000aebc10723c */ /* 0x040fe20000041810 */
[----:B------:R-:W2:Y:S07]  /*8840*/  LDSM.16.M88.4 R172, [R244] ;  /* 0x00000000f4ac783b */ /* 0x000eae0000000200 */
[C---:B---3--:R-:W-:Y:S08]  /*8850*/  HMMA.16816.F32.BF16 R20, R188.reuse, R176, R20 ;  /* 0x000000b0bc14723c */ /* 0x048ff00000041814 */
[----:B------:R-:W-:Y:S01]  /*8860*/  HMMA.16816.F32.BF16 R24, R188, R178, R24 ;  /* 0x000000b2bc18723c */ /* 0x000fe20000041818 */
[----:B------:R-:W3:Y:S07]  /*8870*/  LDSM.16.M88.4 R176, [R245] ;  /* 0x00000000f5b0783b */ /* 0x000eee0000000200 */
        /* <DEDUP_REMOVED lines=44> */
[----:B------:R-:W-:Y:S07]  /*8b40*/  LDSM.16.M88.4 R176, [R237+0x3000] ;  /* 0x00300000edb0783b */ /* 0x000fee0000000200 */
[C---:B-1----:R-:W-:Y:S08]  /*8b50*/  HMMA.16816.F32.BF16 R4, R212.reuse, R168, R4 ;  /* 0x000000a8d404723c */ /* 0x042ff00000041804 */
[C---:B------:R-:W-:Y:S01]  /*8b60*/  HMMA.16816.F32.BF16 R8, R212.reuse, R170, R8 ;  /* 0x000000aad408723c */ /* 0x040fe20000041808 */
[----:B------:R-:W1:Y:S07]  /*8b70*/  LDSM.16.M88.4 R168, [R238+0x4000] ;  /* 0x00400000eea8783b */ /* 0x000e6e0000000200 */
[C---:B--2---:R-:W-:Y:S08]  /*8b80*/  HMMA.16816.F32.BF16 R12, R212.reuse, R172, R12 ;  /* 0x000000acd40c723c */ /* 0x044ff0000004180c */
[C---:B------:R-:W-:Y:S01]  /*8b90*/  HMMA.16816.F32.BF16 R16, R212.reuse, R174, R16 ;  /* 0x000000aed410723c */ /* 0x040fe20000041810 */
[----:B------:R-:W-:Y:S07]  /*8ba0*/  LDSM.16.M88.4 R172, [R237+0x4000] ;  /* 0x00400000edac783b */ /* 0x000fee0000000200 */
[C---:B-1----:R-:W-:Y:S08]  /*8bb0*/  HMMA.16816.F32.BF16 R20, R212.reuse, R168, R20 ;  /* 0x000000a8d414723c */ /* 0x042ff00000041814 */
[----:B------:R-:W-:Y:S01]  /*8bc0*/  HMMA.16816.F32.BF16 R24, R212, R170, R24 ;  /* 0x000000aad418723c */ /* 0x000fe20000041818 */
[----:B------:R-:W1:Y:S07]  /*8bd0*/  LDSM.16.M88.4 R168, [R237+0x3800] ;  /* 0x00380000eda8783b */ /* 0x000e6e0000000200 */
[C---:B------:R-:W-:Y:S08]  /*8be0*/  HMMA.16816.F32.BF16 R4, R216.reuse, R176, R4 ;  /* 0x000000b0d804723c */ /* 0x040ff00000041804 */
[C---:B------:R-:W-:Y:S01]  /*8bf0*/  HMMA.16816.F32.BF16 R8, R216.reuse, R178, R8 ;  /* 0x000000b2d808723c */ /* 0x040fe20000041808 */
[----:B------:R-:W-:Y:S07]  /*8c00*/  LDSM.16.M88.4 R176, [R236+0x5000] ;  /* 0x00500000ecb0783b */ /* 0x000fee0000000200 */
[C---:B-1----:R-:W-:Y:S08]  /*8c10*/  HMMA.16816.F32.BF16 R12, R216.reuse, R168, R12 ;  /* 0x000000a8d80c723c */ /* 0x042ff0000004180c */
[C---:B------:R-:W-:Y:S01]  /*8c20*/  HMMA.16816.F32.BF16 R16, R216.reuse, R170, R16 ;  /* 0x000000aad810723c */ /* 0x040fe20000041810 */
[----:B------:R-:W1:Y:S07]  /*8c30*/  LDSM.16.M88.4 R168, [R236+0x4800] ;  /* 0x00480000eca8783b */ /* 0x000e6e0000000200 */
[C---:B------:R-:W-:Y:S08]  /*8c40*/  HMMA.16816.F32.BF16 R20, R216.reuse, R172, R20 ;  /* 0x000000acd814723c */ /* 0x040ff00000041814 */
[----:B------:R-:W-:Y:S01]  /*8c50*/  HMMA.16816.F32.BF16 R24, R216, R174, R24 ;  /* 0x000000aed818723c */ /* 0x000fe20000041818 */
[----:B------:R-:W-:Y:S07]  /*8c60*/  LDSM.16.M88.4 R172, [R252] ;  /* 0x00000000fcac783b */ /* 0x000fee0000000200 */
[C---:B-1----:R-:W-:Y:S08]  /*8c70*/  HMMA.16816.F32.BF16 R4, R220.reuse, R168, R4 ;  /* 0x000000a8dc04723c */ /* 0x042ff00000041804 */
[C---:B------:R-:W-:Y:S01]  /*8c80*/  HMMA.16816.F32.BF16 R8, R220.reuse, R170, R8 ;  /* 0x000000aadc08723c */ /* 0x040fe20000041808 */
[----:B------:R-:W1:Y:S07]  /*8c90*/  LDSM.16.M88.4 R168, [R236+0x5800] ;  /* 0x00580000eca8783b */ /* 0x000e6e0000000200 */
[C---:B------:R-:W-:Y:S08]  /*8ca0*/  HMMA.16816.F32.BF16 R12, R220.reuse, R176, R12 ;  /* 0x000000b0dc0c723c */ /* 0x040ff0000004180c */
[C---:B------:R-:W-:Y:S01]  /*8cb0*/  HMMA.16816.F32.BF16 R16, R220.reuse, R178, R16 ;  /* 0x000000b2dc10723c */ /* 0x040fe20000041810 */
[----:B------:R-:W-:Y:S07]  /*8cc0*/  LDSM.16.M88.4 R176, [R251] ;  /* 0x00000000fbb0783b */ /* 0x000fee0000000200 */
[C---:B-1----:R-:W-:Y:S08]  /*8cd0*/  HMMA.16816.F32.BF16 R20, R220.reuse, R168, R20 ;  /* 0x000000a8dc14723c */ /* 0x042ff00000041814 */
[----:B------:R-:W-:Y:S01]  /*8ce0*/  HMMA.16816.F32.BF16 R24, R220, R170, R24 ;  /* 0x000000aadc18723c */ /* 0x000fe20000041818 */
[----:B------:R-:W1:Y:S07]  /*8cf0*/  LDSM.16.M88.4 R168, [R250] ;  /* 0x00000000faa8783b */ /* 0x000e6e0000000200 */
        /* <DEDUP_REMOVED lines=14> */
[C---:B-1----:R-:W-:Y:S08]  /*8de0*/  HMMA.16816.F32.BF16 R20, R228.reuse, R168, R20 ;  /* 0x000000a8e414723c */ /* 0x042ff00000041814 */
[----:B------:R-:W-:Y:S01]  /*8df0*/  HMMA.16816.F32.BF16 R24, R228, R170, R24 ;  /* 0x000000aae418723c */ /* 0x000fe20000041818 */
[----:B------:R-:W1:Y:S07]  /*8e00*/  LDSM.16.M88.4 R168, [R237+0x5000] ;  /* 0x00500000eda8783b */ /* 0x000e6e0000000200 */
[C---:B------:R-:W-:Y:S08]  /*8e10*/  HMMA.16816.F32.BF16 R4, R232.reuse, R176, R4 ;  /* 0x000000b0e804723c */ /* 0x040ff00000041804 */
[C---:B------:R-:W-:Y:S11]  /*8e20*/  HMMA.16816.F32.BF16 R8, R232.reuse, R178, R8 ;  /* 0x000000b2e808723c */ /* 0x040ff60000041808 */
[----:B------:R-:W-:Y:S05]  /*8e30*/  @!UPT UIADD3 URZ, URZ, URZ, URZ ;  /* 0x0000003f3f3ff290 */ /* 0x000fea000fffe03f */
[----:B------:R-:W-:Y:S04]  /*8e40*/  FMUL.FTZ R0, R4, c[0x0][0x320] ;  /* 0x0000c80004007a20 */ /* 0x000fe80000410000 */
[----:B------:R2:W-:Y:S04]  /*8e50*/  MUFU.TANH R176, R0 ;  /* 0x0000000000b07308 */ /* 0x0005e80000002400 */
[----:B------:R-:W-:Y:S01]  /*8e60*/  FMUL.FTZ R10, R10, c[0x0][0x320] ;  /* 0x0000c8000a0a7a20 */ /* 0x000fe20000410000 */
[C---:B-1----:R-:W-:Y:S08]  /*8e70*/  HMMA.16816.F32.BF16 R12, R232.reuse, R168, R12 ;  /* 0x000000a8e80c723c */ /* 0x042ff0000004180c */
[C---:B------:R-:W-:Y:S04]  /*8e80*/  HMMA.16816.F32.BF16 R16, R232.reuse, R170, R16 ;  /* 0x000000aae810723c */ /* 0x040fe80000041810 */
[----:B--2---:R-:W-:Y:S04]  /*8e90*/  FMUL.FTZ R0, R5, c[0x0][0x320] ;  /* 0x0000c80005007a20 */ /* 0x004fe80000410000 */
[----:B------:R1:W-:Y:S04]  /*8ea0*/  MUFU.TANH R175, R0 ;  /* 0x0000000000af7308 */ /* 0x0003e80000002400 */
[----:B-1----:R-:W-:Y:S06]  /*8eb0*/  FMUL.FTZ R0, R6, c[0x0][0x320] ;  /* 0x0000c80006007a20 */ /* 0x002fec0000410000 */
[----:B------:R1:W2:Y:S02]  /*8ec0*/  MUFU.TANH R3, R0 ;  /* 0x0000000000037308 */ /* 0x0002a40000002400 */
[----:B-1----:R-:W-:Y:S01]  /*8ed0*/  FMUL.FTZ R0, R7, c[0x0][0x320] ;  /* 0x0000c80007007a20 */ /* 0x002fe20000410000 */
[----:B--2---:R1:W-:Y:S07]  /*8ee0*/  STL [R1+0x34], R3 ;  /* 0x0000340301007387 */ /* 0x0043ee0000100800 */
[----:B------:R2:W3:Y:S01]  /*8ef0*/  MUFU.TANH R2, R0 ;  /* 0x0000000000027308 */ /* 0x0004e20000002400 */
[----:B------:R-:W4:Y:S01]  /*8f00*/  LDSM.16.M88.4 R4, [R237+0x5800] ;  /* 0x00580000ed04783b */ /* 0x000f220000000200 */
[----:B------:R-:W-:Y:S07]  /*8f10*/  DEPBAR.LE SB0, 0x0 ;  /* 0x000080000000791a */ /* 0x000fee0000000000 */
[----:B------:R-:W-:Y:S01]  /*8f20*/  BAR.SYNC.DEFER_BLOCKING 0x0 ;  /* 0x0000000000007b1d */ /* 0x000fe20000010000 */
[----:B-1----:R-:W-:Y:S02]  /*8f30*/  FMUL.FTZ R3, R11, c[0x0][0x320] ;  /* 0x0000c8000b037a20 */ /* 0x002fe40000410000 */
[----:B--2---:R-:W-:Y:S05]  /*8f40*/  FMUL.FTZ R0, R8, c[0x0][0x320] ;  /* 0x0000c80008007a20 */ /* 0x004fea0000410000 */
[----:B---3--:R1:W-:Y:S01]  /*8f50*/  STL [R1+0x30], R2 ;  /* 0x0000300201007387 */ /* 0x0083e20000100800 */
[----:B------:R2:W-:Y:S01]  /*8f60*/  MUFU.TANH R132, R0 ;  /* 0x0000000000847308 */ /* 0x0005e20000002400 */
[C---:B----4-:R-:W-:Y:S08]  /*8f70*/  HMMA.16816.F32.BF16 R20, R232.reuse, R4, R20 ;  /* 0x00000004e814723c */ /* 0x050ff00000041814 */
[----:B------:R-:W-:Y:S01]  /*8f80*/  HMMA.16816.F32.BF16 R24, R232, R6, R24 ;  /* 0x00000006e818723c */ /* 0x000fe20000041818 */
[----:B-1----:R-:W1:Y:S03]  /*8f90*/  MUFU.TANH R2, R10 ;  /* 0x0000000a00027308 */ /* 0x002e660000002400 */
[----:B--2---:R-:W-:Y:S07]  /*8fa0*/  FMUL.FTZ R0, R9, c[0x0][0x320] ;  /* 0x0000c80009007a20 */ /* 0x004fee0000410000 */
[----:B------:R-:W-:Y:S10]  /*8fb0*/  MUFU.TANH R172, R0 ;  /* 0x0000000000ac7308 */ /* 0x000ff40000002400 */
[----:B------:R2:W3:Y:S01]  /*8fc0*/  MUFU.TANH R0, R3 ;  /* 0x0000000300007308 */ /* 0x0004e20000002400 */
[----:B-1----:R1:W-:Y:S04]  /*8fd0*/  STL [R1+0x2c], R2 ;  /* 0x00002c0201007387 */ /* 0x0023e80000100800 */
[----:B------:R-:W4:Y:S04]  /*8fe0*/  LDL R8, [R1+0x70] ;  /* 0x0000700001087983 */ /* 0x000f280000100800 */
[----:B--2---:R-:W4:Y:S04]  /*8ff0*/  LDL R3, [R1+0x3c] ;  /* 0x00003c0001037983 */ /* 0x004f280000100800 */
[----:B---3--:R2:W-:Y:S01]  /*9000*/  STL [R1+0x24], R0 ;  /* 0x0000240001007387 */ /* 0x0085e20000100800 */
[----:B-1----:R-:W-:Y:S04]  /*9010*/  FMUL.FTZ R2, R13, c[0x0][0x320] ;  /* 0x0000c8000d027a20 */ /* 0x002fe80000410000 */
[----:B------:R-:W-:Y:S01]  /*9020*/  MUFU.TANH R133, R2 ;  /* 0x0000000200857308 */ /* 0x000fe20000002400 */
[----:B--2---:R-:W-:Y:S09]  /*9030*/  FMUL.FTZ R0, R12, c[0x0][0x320] ;  /* 0x0000c8000c007a20 */ /* 0x004ff20000410000 */
[----:B------:R1:W-:Y:S02]  /*9040*/  MUFU.TANH R169, R0 ;  /* 0x0000000000a97308 */ /* 0x0003e40000002400 */
[----:B-1----:R-:W-:Y:S08]  /*9050*/  FMUL.FTZ R0, R14, c[0x0][0x320] ;  /* 0x0000c8000e007a20 */ /* 0x002ff00000410000 */
        /* <DEDUP_REMOVED lines=16> */
[----:B------:R1:W-:Y:S01]  /*9160*/  MUFU.TANH R171, R0 ;  /* 0x0000000000ab7308 */ /* 0x0003e20000002400 */
[----:B----4-:R-:W-:Y:S01]  /*9170*/  ISETP.GT.AND P0, PT, R3, R8, PT ;  /* 0x000000080300720c */ /* 0x010fe20003f04270 */
        /* <DEDUP_REMOVED lines=9> */
[----:B------:R-:W1:Y:S02]  /*9210*/  MUFU.TANH R0, R0 ;  /* 0x0000000000007308 */ /* 0x000e640000002400 */
[----:B-1----:R1:W-:Y:S01]  /*9220*/  STL [R1+0x20], R0 ;  /* 0x0000200001007387 */ /* 0x0023e20000100800 */
[----:B------:R-:W-:-:S05]  /*9230*/  @!P0 BRA `(.L_x_512) ;  /* 0x000007b000008947 */ /* 0x000fca0003800000 */
[----:B------:R-:W2:Y:S01]  /*9240*/  LDL R2, [R1+0x84] ;  /* 0x0000840001027983 */ /* 0x000ea20000100800 */
[----:B------:R-:W-:Y:S03]  /*9250*/  IMAD.MOV.U32 R4, RZ, RZ, c[0x0][0x2b8] ;  /* 0x0000ae00ff047624 */ /* 0x000fe600078e00ff */
[----:B------:R-:W3:Y:S02]  /*9260*/  LDL R5, [R1+0x178] ;  /* 0x0001780001057983 */ /* 0x000ee40000100800 */
[----:B------:R-:W-:Y:S02]  /*9270*/  ISETP.NE.AND P2, PT, R4, 0x1, PT ;  /* 0x000000010400780c */ /* 0x000fe40003f45270 */
[----:B------:R-:W4:Y:S04]  /*9280*/  LDL.64 R16, [R1+0x98] ;  /* 0x0000980001107983 */ /* 0x000f280000100a00 */
[----:B------:R-:W5:Y:S04]  /*9290*/  LDL R168, [R1+0xac] ;  /* 0x0000ac0001a87983 */ /* 0x000f680000100800 */
[----:B------:R-:W4:Y:S04]  /*92a0*/  LDL.64 R8, [R1+0x90] ;  /* 0x0000900001087983 */ /* 0x000f280000100a00 */
[----:B------:R-:W4:Y:S04]  /*92b0*/  LDL R6, [R1+0x88] ;  /* 0x0000880001067983 */ /* 0x000f280000100800 */
[----:B------:R-:W1:Y:S01]  /*92c0*/  S2R R7, SR_TID.X ;  /* 0x0000000000077919 */ /* 0x000e620000002100 */
[----:B---3--:R-:W-:Y:S01]  /*92d0*/  ISETP.GT.AND P1, PT, R5, 0x2f, PT ;  /* 0x0000002f0500780c */ /* 0x008fe20003f24270 */
[----:B--2---:R-:W-:Y:S05]  /*92e0*/  IMAD R2, R3, 0x30, R2 ;  /* 0x0000003003027824 */ /* 0x004fea00078e0202 */
[----:B------:R-:W-:Y:S01]  /*92f0*/  IADD3 R2, R2, -0x30, R5 ;  /* 0xffffffd002027810 */ /* 0x000fe20007ffe005 */
[----:B------:R-:W-:Y:S04]  /*9300*/  IMAD.MOV.U32 R5, RZ, RZ, RZ ;  /* 0x000000ffff057224 */ /* 0x000fe800078e00ff */
[----:B------:R-:W-:Y:S04]  /*9310*/  @P2 IMAD.HI.U32 R3, R2, c[0x0][0x2bc], RZ ;  /* 0x0000af0002032a27 */ /* 0x000fe800078e00ff */
[----:B-1----:R-:W-:Y:S01]  /*9320*/  IMAD.MOV.U32 R0, RZ, RZ, R2 ;  /* 0x000000ffff007224 */ /* 0x002fe200078e0002 */
[----:B------:R-:W-:Y:S04]  /*9330*/  @P2 SHF.R.U32.HI R0, RZ, c[0x0][0x2c0], R3 ;  /* 0x0000b000ff002a19 */ /* 0x000fe80000011603 */
[C---:B----4-:R-:W-:Y:S01]  /*9340*/  @!P1 IADD3 R3, P0, R0.reuse, R16, RZ ;  /* 0x0000001000039210 */ /* 0x050fe20007f1e0ff */
[----:B------:R-:W-:Y:S03]  /*9350*/  IMAD.MOV R4, RZ, RZ, -R0 ;  /* 0x000000ffff047224 */ /* 0x000fe600078e0a00 */
[----:B-----5:R-:W-:Y:S01]  /*9360*/  @!P1 LEA.HI.X.SX32 R0, R0, R168, 0x1, P0 ;  /* 0x000000a800009211 */ /* 0x020fe200000f0eff */
[----:B------:R-:W-:Y:S01]  /*9370*/  IMAD R4, R4, c[0x0][0x2b8], R2 ;  /* 0x0000ae0004047a24 */ /* 0x000fe200078e0202 */
[C---:B------:R-:W-:Y:S04]  /*9380*/  @!P1 LEA R2, P0, R3.reuse, c[0x0][0x2a0], 0x2 ;  /* 0x0000a80003029a11 */ /* 0x040fe800078010ff */
[----:B------:R-:W-:Y:S01]  /*9390*/  @!P1 LEA.HI.X R3, R3, c[0x0][0x2a4], R0, 0x2, P0 ;  /* 0x0000a90003039a11 */ /* 0x000fe200000f1400 */
[----:B------:R1:W-:Y:S01]  /*93a0*/  STL [R1+0x38], R4 ;  /* 0x0000380401007387 */ /* 0x0003e20000100800 */
[----:B------:R-:W-:Y:S03]  /*93b0*/  SHF.R.S32.HI R0, RZ, 0x1f, R4 ;  /* 0x0000001fff007819 */ /* 0x000fe60000011404 */
[----:B------:R2:W3:Y:S02]  /*93c0*/  @!P1 LDG.E R5, [R2.64] ;  /* 0x0000000602059981 */ /* 0x0004e4000c1e1900 */
[----:B------:R-:W-:Y:S04]  /*93d0*/  IMAD R0, R0, c[0x0][0x1e0], RZ ;  /* 0x0000780000007a24 */ /* 0x000fe800078e02ff */
[C---:B------:R-:W-:Y:S02]  /*93e0*/  IMAD R0, R4.reuse, c[0x0][0x1e4], R0 ;  /* 0x0000790004007a24 */ /* 0x040fe400078e0200 */
[----:B--2---:R-:W-:Y:S04]  /*93f0*/  IMAD.WIDE.U32 R2, R4, c[0x0][0x1e0], RZ ;  /* 0x0000780004027a25 */ /* 0x004fe800078e00ff */
[----:B------:R-:W-:Y:S01]  /*9400*/  IMAD.IADD R3, R3, 0x1, R0 ;  /* 0x0000000103037824 */ /* 0x000fe200078e0200 */
[----:B---3--:R-:W-:Y:S01]  /*9410*/  SHF.R.S32.HI R0, RZ, 0x1f, R5 ;  /* 0x0000001fff007819 */ /* 0x008fe20000011405 */
[----:B------:R2:W-:Y:S02]  /*9420*/  STL [R1+0x28], R5 ;  /* 0x0000280501007387 */ /* 0x0005e40000100800 */
[C---:B------:R-:W-:Y:S04]  /*9430*/  IMAD.WIDE.U32 R2, R5.reuse, c[0x0][0x1f0], R2 ;  /* 0x00007c0005027a25 */ /* 0x040fe800078e0002 */
[----:B-1----:R-:W-:Y:S01]  /*9440*/  IMAD R4, R0, c[0x0][0x1f0], RZ ;  /* 0x00007c0000047a24 */ /* 0x002fe200078e02ff */
[----:B------:R-:W-:Y:S03]  /*9450*/  IADD3 R0, P0, R8, R2, RZ ;  /* 0x0000000208007210 */ /* 0x000fe60007f1e0ff */
[----:B------:R-:W-:Y:S05]  /*9460*/  IMAD R4, R5, c[0x0][0x1f4], R4 ;  /* 0x00007d0005047a24 */ /* 0x000fea00078e0204 */
[----:B------:R-:W-:Y:S02]  /*9470*/  IADD3.X R2, R6, R3, R4, P0, !PT ;  /* 0x0000000306027210 */ /* 0x000fe400007fe404 */
[C---:B------:R-:W-:Y:S04]  /*9480*/  LEA R9, P0, R0.reuse, c[0x0][0x1c8], 0x1 ;  /* 0x0000720000097a11 */ /* 0x040fe800078008ff */
[----:B------:R-:W-:Y:S02]  /*9490*/  LEA.HI.X R8, R0, c[0x0][0x1cc], R2, 0x1, P0 ;  /* 0x0000730000087a11 */ /* 0x000fe400000f0c02 */
[----:B--2---:R-:W-:Y:S04]  /*94a0*/  SHF.R.S32.HI R5, RZ, 0x1f, R7 ;  /* 0x0000001fff057819 */ /* 0x004fe80000011407 */
[----:B------:R-:W-:Y:S04]  /*94b0*/  LEA.HI R5, R5, R7, RZ, 0x3 ;  /* 0x0000000705057211 */ /* 0x000fe800078f18ff */
[----:B------:R-:W-:Y:S04]  /*94c0*/  SHF.R.S32.HI R5, RZ, 0x3, R5 ;  /* 0x00000003ff057819 */ /* 0x000fe80000011405 */
[----:B------:R-:W-:Y:S04]  /*94d0*/  IADD3 R5, -R5, 0x30, RZ ;  /* 0x0000003005057810 */ /* 0x000fe80007ffe1ff */
[----:B------:R-:W-:Y:S01]  /*94e0*/  ISETP.GE.AND P0, PT, R5, 0x1, PT ;  /* 0x000000010500780c */ /* 0x000fe20003f06270 */
[----:B------:R-:W-:-:S10]  /*94f0*/  BRA.DIV ~URZ, `(.L_x_513) ;  /* 0x000113c27f007947 */ /* 0x000fd4000b800000 */
[----:B------:R1:W2:Y:S02]  /*9500*/  SHFL.IDX PT, R4, R8, RZ, 0x181f ;  /* 0x00181fff08047589 */ /* 0x0002a400000e0000 */
.L_x_648:
[----:B------:R-:W-:-:S05]  /*9510*/  BRA.DIV ~URZ, `(.L_x_514) ;  /* 0x000114327f007947 */ /* 0x000fca000b800000 */
[----:B------:R3:W4:Y:S02]  /*9520*/  SHFL.IDX PT, R0, R9, RZ, 0x181f ;  /* 0x00181fff09007589 */ /* 0x00072400000e0000 */
.L_x_649:
        /* <DEDUP_REMOVED lines=13> */
[----:B-----5:R-:W-:Y:S05]  /*9600*/  @P0 IADD3 R6, P1, R0, R6, RZ ;  /* 0x0000000600060210 */ /* 0x020fea0007f3e0ff */
[----:B---3--:R-:W-:Y:S01]  /*9610*/  @P0 IMAD.X R7, R4, 0x1, R25, P1 ;  /* 0x0000000104070824 */ /* 0x008fe200008e0619 */
[----:B----4-:R-:W-:Y:S11]  /*9620*/  @P0 ISETP.GE.AND P1, PT, R3, c[0x0][0x1d4], PT ;  /* 0x0000750003000a0c */ /* 0x010ff60003f26270 */
[----:B------:R-:W-:Y:S02]  /*9630*/  @!UPT UIADD3 URZ, URZ, URZ, URZ ;  /* 0x0000003f3f3ff290 */ /* 0x000fe4000fffe03f */
[----:B------:R-:W-:Y:S01]  /*9640*/  @!PT LDS RZ, [RZ] ;  /* 0x00000000fffff984 */ /* 0x000fe20000000800 */
[----:B------:R-:W-:Y:S01]  /*9650*/  @!PT LDS RZ, [RZ] ;  /* 0x00000000fffff984 */ /* 0x000fe20000000800 */
[----:B------:R-:W-:Y:S01]  /*9660*/  @!PT LDS RZ, [RZ] ;  /* 0x00000000fffff984 */ /* 0x000fe20000000800 */
[----:B--2---:R2:W-:Y:S01]  /*9670*/  @P0 LDGSTS.E.BYPASS.LTC128B.128 [R16+0x14080], [R6.64], !P1 ;  /* 0x1408000006100fae */ /* 0x0045e2000c901d46 */
[----:B------:R-:W-:Y:S05]  /*9680*/  @P0 IADD3 R2, P1, R0, R2, RZ ;  /* 0x0000000200020210 */ /* 0x000fea0007f3e0ff */
[----:B------:R-:W-:Y:S01]  /*9690*/  @P0 IMAD.X R3, R4, 0x1, R24, P1 ;  /* 0x0000000104030824 */ /* 0x000fe200008e0618 */
[----:B------:R-:W-:Y:S11]  /*96a0*/  @P0 ISETP.GE.AND P1, PT, R23, c[0x0][0x1d4], PT ;  /* 0x0000750017000a0c */ /* 0x000ff60003f26270 */
[----:B------:R-:W-:Y:S02]  /*96b0*/  @!UPT UIADD3 URZ, URZ, URZ, URZ ;  /* 0x0000003f3f3ff290 */ /* 0x000fe4000fffe03f */
[----:B------:R3:W-:Y:S02]  /*96c0*/  @P0 LDGSTS.E.BYPASS.LTC128B.128 [R16+0x15880], [R2.64], !P1 ;  /* 0x1588000002100fae */ /* 0x0007e4000c901d46 */
[----:B---3--:R-:W-:Y:S05]  /*96d0*/  @P0 IADD3 R2, P1, R0, R22, RZ ;  /* 0x0000001600020210 */ /* 0x008fea0007f3e0ff */
        /* <DEDUP_REMOVED lines=8> */
[----:B------:R2:W-:Y:S01]  /*9760*/  @P0 LDGSTS.E.BYPASS.LTC128B.128 [R16+0x18880], [R2.64], !P1 ;  /* 0x1888000002100fae */ /* 0x0005e2000c901d46 */
[----:B------:R-:W-:Y:S01]  /*9770*/  ISETP.GE.AND P0, PT, R5, 0x21, PT ;  /* 0x000000210500780c */ /* 0x000fe20003f06270 */
[----:B------:R-:W-:-:S06]  /*9780*/  BRA.DIV ~URZ, `(.L_x_515) ;  /* 0x000112527f007947 */ /* 0x000fcc000b800000 */
[----:B------:R3:W4:Y:S04]  /*9790*/  SHFL.IDX PT, R4, R8, 0x1, 0x181f ;  /* 0x00381f0008047f89 */ /* 0x00072800000e0000 */
[----:B------:R3:W1:Y:S02]  /*97a0*/  SHFL.IDX PT, R0, R9, 0x1, 0x181f ;  /* 0x00381f0009007f89 */ /* 0x00066400000e0000 */
.L_x_650:
        /* <DEDUP_REMOVED lines=8> */
[----:B------:R-:W4:Y:S04]  /*9830*/  LDL R18, [R1+0x4c] ;  /* 0x00004c0001127983 */ /* 0x000f280000100800 */
[----:B------:R-:W4:Y:S04]  /*9840*/  LDL R17, [R1+0x64] ;  /* 0x0000640001117983 */ /* 0x000f280000100800 */
[----:B------:R-:W4:Y:S04]  /*9850*/  LDL R16, [R1+0xb8] ;  /* 0x0000b80001107983 */ /* 0x000f280000100800 */
[----:B------:R-:W4:Y:S04]  /*9860*/  LDL R9, [R1+0x50] ;  /* 0x0000500001097983 */ /* 0x000f280000100800 */
[----:B-1----:R-:W4:Y:S01]  /*9870*/  LDL R8, [R1+0x6c] ;  /* 0x00006c0001087983 */ /* 0x002f220000100800 */
[----:B--2---:R-:W-:Y:S05]  /*9880*/  @P0 IADD3 R6, P1, R0, R6, RZ ;  /* 0x0000000600060210 */ /* 0x004fea0007f3e0ff */
[----:B-----5:R-:W-:Y:S01]  /*9890*/  @P0 IMAD.X R7, R4, 0x1, R22, P1 ;  /* 0x0000000104070824 */ /* 0x020fe200008e0616 */
[----:B---3--:R-:W-:Y:S11]  /*98a0*/  @P0 ISETP.GE.AND P1, PT, R3, c[0x0][0x1d4], PT ;  /* 0x0000750003000a0c */ /* 0x008ff60003f26270 */
[----:B------:R-:W-:Y:S02]  /*98b0*/  @!UPT UIADD3 URZ, URZ, URZ, URZ ;  /* 0x0000003f3f3ff290 */ /* 0x000fe4000fffe03f */
[----:B------:R-:W-:Y:S01]  /*98c0*/  @!PT LDS RZ, [RZ] ;  /* 0x00000000fffff984 */ /* 0x000fe20000000800 */
[----:B------:R-:W-:Y:S01]  /*98d0*/  @!PT LDS RZ, [RZ] ;  /* 0x00000000fffff984 */ /* 0x000fe20000000800 */
[----:B------:R-:W-:Y:S01]  /*98e0*/  @!PT LDS RZ, [RZ] ;  /* 0x00000000fffff984 */ /* 0x000fe20000000800 */
[----:B----4-:R1:W-:Y:S01]  /*98f0*/  @P0 LDGSTS.E.BYPASS.LTC128B.128 [R5+0x15080], [R6.64], !P1 ;  /* 0x1508000006050fae */ /* 0x0103e2000c901d46 */
[----:B------:R-:W-:Y:S05]  /*9900*/  @P0 IADD3 R2, P1, R0, R2, RZ ;  /* 0x0000000200020210 */ /* 0x000fea0007f3e0ff */
[----:B------:R-:W-:Y:S01]  /*9910*/  @P0 IMAD.X R3, R4, 0x1, R21, P1 ;  /* 0x0000000104030824 */ /* 0x000fe200008e0615 */
[----:B------:R-:W-:Y:S11]  /*9920*/  @P0 ISETP.GE.AND P1, PT, R20, c[0x0][0x1d4], PT ;  /* 0x0000750014000a0c */ /* 0x000ff60003f26270 */
[----:B------:R-:W-:Y:S02]  /*9930*/  @!UPT UIADD3 URZ, URZ, URZ, URZ ;  /* 0x0000003f3f3ff290 */ /* 0x000fe4000fffe03f */
[----:B------:R2:W-:Y:S02]  /*9940*/  @P0 LDGSTS.E.BYPASS.LTC128B.128 [R5+0x16880], [R2.64], !P1 ;  /* 0x1688000002050fae */ /* 0x0005e4000c901d46 */
[----:B--2---:R-:W-:Y:S05]  /*9950*/  @P0 IADD3 R2, P1, R0, R19, RZ ;  /* 0x0000001300020210 */ /* 0x004fea0007f3e0ff */
        /* <DEDUP_REMOVED lines=9> */
.L_x_512:
[----:B------:R-:W-:Y:S05]  /*99f0*/  BSYNC B0 ;  /* 0x0000000000007941 */ /* 0x000fea0003800000 */
.L_x_511:
[----:B-1----:R-:W2:Y:S01]  /*9a00*/  LDL R5, [R1+0xb0] ;  /* 0x0000b00001057983 */ /* 0x002ea20000100800 */
[----:B------:R-:W-:Y:S01]  /*9a10*/  IMAD.MOV.U32 R7, RZ, RZ, c[0x0][0x2c4] ;  /* 0x0000b100ff077624 */ /* 0x000fe200078e00ff */
[----:B------:R-:W-:Y:S02]  /*9a20*/  LOP3.LUT R8, RZ, c[0x0][0x324], RZ, 0x33, !PT ;  /* 0x0000c900ff087a12 */ /* 0x000fe400078e33ff */
[----:B------:R-:W2:Y:S02]  /*9a30*/  LDL R2, [R1+0xb4] ;  /* 0x0000b40001027983 */ /* 0x000ea40000100800 */
[----:B------:R-:W-:Y:S02]  /*9a40*/  ISETP.NE.AND P0, PT, R7, 0x1, PT ;  /* 0x000000010700780c */ /* 0x000fe40003f05270 */
[----:B------:R-:W3:Y:S04]  /*9a50*/  LDL R0, [R1+0x3c] ;  /* 0x00003c0001007983 */ /* 0x000ee80000100800 */
[----:B------:R-:W4:Y:S04]  /*9a60*/  LDL R6, [R1+0x7c] ;  /* 0x00007c0001067983 */ /* 0x000f280000100800 */
[----:B------:R-:W5:Y:S04]  /*9a70*/  LDL R4, [R1+0x78] ;  /* 0x0000780001047983 */ /* 0x000f680000100800 */
[----:B------:R-:W5:Y:S04]  /*9a80*/  LDL R3, [R1+0x74] ;  /* 0x0000740001037983 */ /* 0x000f680000100800 */
[----:B------:R-:W0:Y:S01]  /*9a90*/  LDGDEPBAR ;  /* 0x00000000000079af */ /* 0x000e220000000000 */
[----:B--2---:R-:W-:Y:S02]  /*9aa0*/  IMAD.IADD R5, R2, 0x1, R5 ;  /* 0x0000000102057824 */ /* 0x004fe400078e0205 */
[----:B---3--:R-:W-:Y:S02]  /*9ab0*/  IMAD R0, R0, -0x30, RZ ;  /* 0xffffffd000007824 */ /* 0x008fe400078e02ff */
[----:B------:R-:W-:Y:S05]  /*9ac0*/  @P0 IMAD.HI.U32 R2, R5, c[0x0][0x2c8], RZ ;  /* 0x0000b20005020a27 */ /* 0x000fea00078e00ff */
[----:B------:R-:W-:Y:S02]  /*9ad0*/  @P0 SHF.R.U32.HI R5, RZ, c[0x0][0x2cc], R2 ;  /* 0x0000b300ff050a19 */ /* 0x000fe40000011602 */
[----:B----4-:R-:W-:Y:S04]  /*9ae0*/  IADD3 R2, -R6, 0x1, R0 ;  /* 0x0000000106027810 */ /* 0x010fe80007ffe100 */
[----:B-----5:R-:W-:Y:S04]  /*9af0*/  IADD3 R6, -R3, R2, R4 ;  /* 0x0000000203067210 */ /* 0x020fe80007ffe104 */
[----:B------:R-:W-:Y:S01]  /*9b00*/  IADD3 R7, R6, c[0x0][0x328], RZ ;  /* 0x0000ca0006077a10 */ /* 0x000fe20007ffe0ff */
[----:B------:R-:W-:-:S05]  /*9b10*/  BRA.DIV ~URZ, `(.L_x_516) ;  /* 0x00010fd27f007947 */ /* 0x000fca000b800000 */
[----:B------:R1:W2:Y:S02]  /*9b20*/  SHFL.IDX PT, R4, R5, RZ, 0x1c1f ;  /* 0x001c1fff05047589 */ /* 0x0002a400000e0000 */
.L_x_651:
[-C--:B--2---:R-:W-:Y:S01]  /*9b30*/  IADD3 R3, R7, R4.reuse, RZ ;  /* 0x0000000407037210 */ /* 0x084fe20007ffe0ff */
[----:B------:R-:W-:Y:S02]  /*9b40*/  IMAD.MOV.U32 R2, RZ, RZ, c[0x0][0x32c] ;  /* 0x0000cb00ff027624 */ /* 0x000fe400078e00ff */
[----:B------:R-:W-:Y:S03]  /*9b50*/  IMAD.IADD R6, R8, 0x1, R6 ;  /* 0x0000000108067824 */ /* 0x000fe600078e0206 */
[----:B------:R-:W-:Y:S02]  /*9b60*/  ISETP.GE.AND P0, PT, R2, 0x1, PT ;  /* 0x000000010200780c */ /* 0x000fe40003f06270 */
[----:B------:R-:W-:Y:S11]  /*9b70*/  IADD3 R2, R6, R4, RZ ;  /* 0x0000000406027210 */ /* 0x000ff60007ffe0ff */
[----:B------:R-:W-:-:S05]  /*9b80*/  @!P0 BRA `(.L_x_517) ;  /* 0x000001b000008947 */ /* 0x000fca0003800000 */
[----:B------:R-:W2:Y:S01]  /*9b90*/  LDL R16, [R1+0x78] ;  /* 0x0000780001107983 */ /* 0x000ea20000100800 */
[----:B------:R-:W-:Y:S03]  /*9ba0*/  BSSY B0, `(.L_x_518) ;  /* 0x0000013000007945 */ /* 0x000fe60003800000 */
[----:B------:R-:W2:Y:S02]  /*9bb0*/  LDL R9, [R1+0x74] ;  /* 0x0000740001097983 */ /* 0x000ea40000100800 */
[----:B--2---:R-:W-:Y:S04]  /*9bc0*/  IADD3 R4, -R9, R16, R4 ;  /* 0x0000001009047210 */ /* 0x004fe80007ffe104 */
        /* <DEDUP_REMOVED lines=11> */
.L_x_519:
[----:B------:R-:W-:Y:S04]  /*9c80*/  MOV R8, 0x1 ;  /* 0x0000000100087802 */ /* 0x000fe80000000f00 */
[----:B------:R-:W-:Y:S11]  /*9c90*/  ISETP.NE.AND P0, PT, R8, c[0x0][0x32c], PT ;  /* 0x0000cb0008007a0c */ /* 0x000ff60003f05270 */
[----:B------:R-:W-:Y:S02]  /*9ca0*/  @!UPT UIADD3 URZ, URZ, URZ, URZ ;  /* 0x0000003f3f3ff290 */ /* 0x000fe4000fffe03f */
[----:B------:R-:W-:Y:S05]  /*9cb0*/  @P0 IMAD.HI.U32 R8, R4, c[0x0][0x330], RZ ;  /* 0x0000cc0004080a27 */ /* 0x000fea00078e00ff */
[----:B------:R-:W-:Y:S02]  /*9cc0*/  @P0 SHF.R.U32.HI R4, RZ, c[0x0][0x334], R8 ;  /* 0x0000cd00ff040a19 */ /* 0x000fe40000011608 */
.L_x_520:
[----:B------:R-:W-:Y:S05]  /*9cd0*/  BSYNC B0 ;  /* 0x0000000000007941 */ /* 0x000fea0003800000 */
.L_x_518:
[----:B------:R-:W2:Y:S02]  /*9ce0*/  LDL R8, [R1+0x7c] ;  /* 0x00007c0001087983 */ /* 0x000ea40000100800 */
[----:B--2---:R-:W-:Y:S04]  /*9cf0*/  IMAD.IADD R8, R0, 0x1, -R8 ;  /* 0x0000000100087824 */ /* 0x004fe800078e0a08 */
[----:B------:R-:W-:Y:S05]  /*9d00*/  IMAD R4, R4, c[0x0][0x32c], R8 ;  /* 0x0000cb0004047a24 */ /* 0x000fea00078e0208 */
[----:B------:R-:W-:Y:S02]  /*9d10*/  IMNMX R2, R2, R4, !PT ;  /* 0x0000000402027217 */ /* 0x000fe40007800200 */
[----:B------:R-:W-:Y:S04]  /*9d20*/  IADD3 R4, R4, c[0x0][0x32c], RZ ;  /* 0x0000cb0004047a10 */ /* 0x000fe80007ffe0ff */
[----:B------:R-:W-:Y:S02]  /*9d30*/  IMNMX R3, R3, R4, PT ;  /* 0x0000000403037217 */ /* 0x000fe40003800200 */
.L_x_517:
[C---:B------:R-:W-:Y:S01]  /*9d40*/  ISETP.GE.AND P0, PT, R0.reuse, 0x1, PT ;  /* 0x000000010000780c */ /* 0x040fe20003f06270 */
[----:B------:R-:W2:Y:S01]  /*9d50*/  LDL.LU R4, [R1+0x18] ;  /* 0x0000180001047983 */ /* 0x000ea20000300800 */
[C---:B------:R-:W-:Y:S02]  /*9d60*/  ISETP.GE.AND P1, PT, R0.reuse, 0x2, PT ;  /* 0x000000020000780c */ /* 0x040fe40003f26270 */
[C---:B------:R-:W-:Y:S02]  /*9d70*/  ISETP.GE.AND P6, PT, R0.reuse, 0x12, PT ;  /* 0x000000120000780c */ /* 0x040fe40003fc6270 */
[C---:B------:R-:W-:Y:S02]  /*9d80*/  ISETP.GE.AND P5, PT, R0.reuse, 0x19, PT ;  /* 0x000000190000780c */ /* 0x040fe40003fa6270 */
[C---:B------:R-:W-:Y:S02]  /*9d90*/  ISETP.GE.AND P4, PT, R0.reuse, 0x1a, PT ;  /* 0x0000001a0000780c */ /* 0x040fe40003f86270 */
[C---:B------:R-:W-:Y:S02]  /*9da0*/  ISETP.GE.AND P3, PT, R0.reuse, 0x21, PT ;  /* 0x000000210000780c */ /* 0x040fe40003f66270 */
[----:B------:R-:W-:Y:S02]  /*9db0*/  ISETP.GE.AND P2, PT, R0, 0x22, PT ;  /* 0x000000220000780c */ /* 0x000fe40003f46270 */
[----:B--2---:R-:W-:Y:S04]  /*9dc0*/  LOP3.LUT R4, R4, 0xffffffef, RZ, 0xc0, !PT ;  /* 0xffffffef04047812 */ /* 0x004fe800078ec0ff */
[----:B------:R-:W-:Y:S02]  /*9dd0*/  @P0 LOP3.LUT R4, R4, 0x10, RZ, 0xfc, !PT ;  /* 0x0000001004040812 */ /* 0x000fe400078efcff */
[----:B------:R-:W-:Y:S02]  /*9de0*/  ISETP.GT.AND P0, PT, R2, RZ, !P0 ;  /* 0x000000ff0200720c */ /* 0x000fe40004704270 */
[----:B------:R-:W-:Y:S02]  /*9df0*/  LOP3.LUT R4, R4, 0xfffffff7, RZ, 0xc0, !PT ;  /* 0xfffffff704047812 */ /* 0x000fe400078ec0ff */
[C---:B------:R-:W-:Y:S02]  /*9e00*/  ISETP.LT.OR P0, PT, R3.reuse, 0x1, P0 ;  /* 0x000000010300780c */ /* 0x040fe40000701670 */
[----:B------:R-:W-:Y:S02]  /*9e10*/  @P1 LOP3.LUT R4, R4, 0x8, RZ, 0xfc, !PT ;  /* 0x0000000804041812 */ /* 0x000fe400078efcff */
[----:B------:R-:W-:Y:S02]  /*9e20*/  FSEL R18, R176, -INF , !P0 ;  /* 0xff800000b0127808 */ /* 0x000fe40004000000 */
[----:B------:R-:W-:Y:S02]  /*9e30*/  ISETP.GT.AND P0, PT, R2, 0x1, !P1 ;  /* 0x000000010200780c */ /* 0x000fe40004f04270 */
[----:B------:R-:W-:Y:S02]  /*9e40*/  ISETP.GE.AND P1, PT, R0, 0x9, PT ;  /* 0x000000090000780c */ /* 0x000fe40003f26270 */
[----:B------:R-:W-:Y:S02]  /*9e50*/  ISETP.LT.OR P0, PT, R3, 0x2, P0 ;  /* 0x000000020300780c */ /* 0x000fe40000701670 */
[----:B------:R-:W-:Y:S02]  /*9e60*/  LOP3.LUT R4, R4, 0xfffffffb, RZ, 0xc0, !PT ;  /* 0xfffffffb04047812 */ /* 0x000fe400078ec0ff */
[----:B------:R-:W-:Y:S02]  /*9e70*/  FSEL R168, R175, -INF , !P0 ;  /* 0xff800000afa87808 */ /* 0x000fe40004000000 */
[----:B------:R-:W-:Y:S04]  /*9e80*/  ISETP.GT.AND P0, PT, R2, 0x8, !P1 ;  /* 0x000000080200780c */ /* 0x000fe80004f04270 */
[C---:B------:R-:W-:Y:S02]  /*9e90*/  ISETP.LT.OR P0, PT, R3.reuse, 0x9, P0 ;  /* 0x000000090300780c */ /* 0x040fe40000701670 */
[----:B------:R-:W-:Y:S02]  /*9ea0*/  @P1 LOP3.LUT R4, R4, 0x4, RZ, 0xfc, !PT ;  /* 0x0000000404041812 */ /* 0x000fe400078efcff */
[----:B------:R-:W-:Y:S02]  /*9eb0*/  ISETP.GE.AND P1, PT, R0, 0xa, PT ;  /* 0x0000000a0000780c */ /* 0x000fe40003f26270 */
[----:B------:R-:W-:Y:S02]  /*9ec0*/  FSEL R132, R132, -INF , !P0 ;  /* 0xff80000084847808 */ /* 0x000fe40004000000 */
[----:B------:R-:W-:Y:S02]  /*9ed0*/  LOP3.LUT R4, R4, 0xfffffffd, RZ, 0xc0, !PT ;  /* 0xfffffffd04047812 */ /* 0x000fe400078ec0ff */
[----:B------:R-:W-:Y:S04]  /*9ee0*/  ISETP.GT.AND P0, PT, R2, 0x9, !P1 ;  /* 0x000000090200780c */ /* 0x000fe80004f04270 */
[C---:B------:R-:W-:Y:S03]  /*9ef0*/  ISETP.LT.OR P0, PT, R3.reuse, 0xa, P0 ;  /* 0x0000000a0300780c */ /* 0x040fe60000701670 */
[----:B------:R-:W-:Y:S02]  /*9f00*/  @P1 LOP3.LUT R4, R4, 0x2, RZ, 0xfc, !PT ;  /* 0x0000000204041812 */ /* 0x000fe400078efcff */
[----:B------:R-:W-:Y:S02]  /*9f10*/  ISETP.GE.AND P1, PT, R0, 0x11, PT ;  /* 0x000000110000780c */ /* 0x000fe40003f26270 */
[----:B------:R-:W-:Y:S02]  /*9f20*/  FSEL R27, R172, -INF , !P0 ;  /* 0xff800000ac1b7808 */ /* 0x000fe40004000000 */
[----:B------:R-:W-:Y:S02]  /*9f30*/  ISETP.GT.AND P0, PT, R2, 0x10, !P1 ;  /* 0x000000100200780c */ /* 0x000fe40004f04270 */
[----:B------:R-:W-:Y:S02]  /*9f40*/  LOP3.LUT R4, R4, 0xfffffffe, RZ, 0xc0, !PT ;  /* 0xfffffffe04047812 */ /* 0x000fe400078ec0ff */
[----:B------:R-:W-:Y:S04]  /*9f50*/  ISETP.LT.OR P0, PT, R3, 0x11, P0 ;  /* 0x000000110300780c */ /* 0x000fe80000701670 */
[----:B------:R-:W-:Y:S02]  /*9f60*/  FSEL R26, R169, -INF , !P0 ;  /* 0xff800000a91a7808 */ /* 0x000fe40004000000 */
[----:B------:R-:W-:Y:S02]  /*9f70*/  ISETP.GT.AND P0, PT, R2, 0x11, !P6 ;  /* 0x000000110200780c */ /* 0x000fe40007704270 */
[----:B------:R-:W-:Y:S02]  /*9f80*/  @P1 LOP3.LUT R4, R4, 0x1, RZ, 0xfc, !PT ;  /* 0x0000000104041812 */ /* 0x000fe400078efcff */
[----:B------:R-:W-:Y:S02]  /*9f90*/  ISETP.LT.OR P0, PT, R3, 0x12, P0 ;  /* 0x000000120300780c */ /* 0x000fe40000701670 */
[----:B------:R-:W-:Y:S02]  /*9fa0*/  ISETP.GE.AND P1, PT, R0, 0x29, PT ;  /* 0x000000290000780c */ /* 0x000fe40003f26270 */
[----:B------:R-:W-:Y:S02]  /*9fb0*/  FSEL R25, R133, -INF , !P0 ;  /* 0xff80000085197808 */ /* 0x000fe40004000000 */
[----:B------:R-:W-:Y:S02]  /*9fc0*/  ISETP.GT.AND P0, PT, R2, 0x18, !P5 ;  /* 0x000000180200780c */ /* 0x000fe40006f04270 */
[----:B------:R-:W-:Y:S02]  /*9fd0*/  LOP3.LUT R4, R4, 0xffffffdf, RZ, 0xc0, !PT ;  /* 0xffffffdf04047812 */ /* 0x000fe400078ec0ff */
[----:B------:R-:W-:Y:S04]  /*9fe0*/  ISETP.LT.OR P0, PT, R3, 0x19, P0 ;  /* 0x000000190300780c */ /* 0x000fe80000701670 */
[----:B------:R-:W-:Y:S02]  /*9ff0*/  FSEL R24, R15, -INF , !P0 ;  /* 0xff8000000f187808 */ /* 0x000fe40004000000 */
[----:B------:R-:W-:Y:S04]  /*a000*/  ISETP.GT.AND P0, PT, R2, 0x19, !P4 ;  /* 0x000000190200780c */ /* 0x000fe80006704270 */
[C---:B------:R-:W-:Y:S04]  /*a010*/  ISETP.LT.OR P0, PT, R3.reuse, 0x1a, P0 ;  /* 0x0000001a0300780c */ /* 0x040fe80000701670 */
[----:B------:R-:W-:Y:S02]  /*a020*/  FSEL R23, R14, -INF , !P0 ;  /* 0xff8000000e177808 */ /* 0x000fe40004000000 */
[C---:B------:R-:W-:Y:S04]  /*a030*/  ISETP.GT.AND P0, PT, R2.reuse, 0x20, !P3 ;  /* 0x000000200200780c */ /* 0x040fe80005f04270 */
[----:B------:R-:W-:Y:S04]  /*a040*/  ISETP.LT.OR P0, PT, R3, 0x21, P0 ;  /* 0x000000210300780c */ /* 0x000fe80000701670 */
[----:B------:R-:W-:Y:S02]  /*a050*/  FSEL R22, R13, -INF , !P0 ;  /* 0xff8000000d167808 */ /* 0x000fe40004000000 */
[----:B------:R-:W-:Y:S04]  /*a060*/  ISETP.GT.AND P0, PT, R2, 0x21, !P2 ;  /* 0x000000210200780c */ /* 0x000fe80005704270 */
[C---:B------:R-:W-:Y:S04]  /*a070*/  ISETP.LT.OR P0, PT, R3.reuse, 0x22, P0 ;  /* 0x000000220300780c */ /* 0x040fe80000701670 */
[----:B------:R-:W-:Y:S02]  /*a080*/  FSEL R21, R12, -INF , !P0 ;  /* 0xff8000000c157808 */ /* 0x000fe40004000000 */
[----:B------:R-:W-:Y:S04]  /*a090*/  ISETP.GT.AND P0, PT, R2, 0x28, !P1 ;  /* 0x000000280200780c */ /* 0x000fe80004f04270 */
[----:B------:R-:W-:Y:S04]  /*a0a0*/  ISETP.LT.OR P0, PT, R3, 0x29, P0 ;  /* 0x000000290300780c */ /* 0x000fe80000701670 */
[----:B------:R-:W-:Y:S02]  /*a0b0*/  FSEL R20, R11, -INF , !P0 ;  /* 0xff8000000b147808 */ /* 0x000fe40004000000 */
[----:B------:R-:W-:Y:S11]  /*a0c0*/  ISETP.GE.AND P0, PT, R0, 0x2a, PT ;  /* 0x0000002a0000780c */ /* 0x000ff60003f06270 */
[----:B------:R-:W-:Y:S02]  /*a0d0*/  @!UPT UIADD3 URZ, URZ, URZ, URZ ;  /* 0x0000003f3f3ff290 */ /* 0x000fe4000fffe03f */
[----:B------:R-:W-:Y:S02]  /*a0e0*/  @P0 LOP3.LUT R4, R4, 0x20, RZ, 0xfc, !PT ;  /* 0x0000002004040812 */ /* 0x000fe400078efcff */
[----:B------:R-:W-:Y:S03]  /*a0f0*/  ISETP.GT.AND P0, PT, R2, 0x29, !P0 ;  /* 0x000000290200780c */ /* 0x000fe60004704270 */
[----:B------:R2:W-:Y:S01]  /*a100*/  STL [R1+0x18], R4 ;  /* 0x0000180401007387 */ /* 0x0005e20000100800 */
[----:B------:R-:W-:Y:S04]  /*a110*/  ISETP.LT.OR P0, PT, R3, 0x2a, P0 ;  /* 0x0000002a0300780c */ /* 0x000fe80000701670 */
[----:B------:R-:W-:Y:S01]  /*a120*/  FSEL R19, R10, -INF , !P0 ;  /* 0xff8000000a137808 */ /* 0x000fe20004000000 */
[----:B------:R-:W-:-:S06]  /*a130*/  BRA.DIV ~URZ, `(.L_x_521) ;  /* 0x00010a427f007947 */ /* 0x000fcc000b800000 */
[----:B--2---:R2:W3:Y:S02]  /*a140*/  SHFL.IDX PT, R4, R5, 0x1, 0x1c1f ;  /* 0x003c1f0005047f89 */ /* 0x0044e400000e0000 */
.L_x_652:
[----:B---3--:R-:W-:Y:S01]  /*a150*/  IADD3 R3, R7, R4, RZ ;  /* 0x0000000407037210 */ /* 0x008fe20007ffe0ff */
[----:B------:R-:W-:Y:S05]  /*a160*/  IMAD.MOV.U32 R2, RZ, RZ, c[0x0][0x32c] ;  /* 0x0000cb00ff027624 */ /* 0x000fea00078e00ff */
[----:B------:R-:W-:Y:S01]  /*a170*/  ISETP.GE.AND P0, PT, R2, 0x1, PT ;  /* 0x000000010200780c */ /* 0x000fe20003f06270 */
[----:B------:R-:W-:Y:S11]  /*a180*/  IMAD.IADD R2, R6, 0x1, R4 ;  /* 0x0000000106027824 */ /* 0x000ff600078e0204 */
[----:B------:R-:W-:Y:S01]  /*a190*/  @!UPT UIADD3 URZ, URZ, URZ, URZ ;  /* 0x0000003f3f3ff290 */ /* 0x000fe2000fffe03f */
[----:B------:R-:W-:-:S05]  /*a1a0*/  @!P0 BRA `(.L_x_522) ;  /* 0x000001b000008947 */ /* 0x000fca0003800000 */
[----:B------:R-:W3:Y:S01]  /*a1b0*/  LDL R8, [R1+0x78] ;  /* 0x0000780001087983 */ /* 0x000ee20000100800 */
[----:B------:R-:W-:Y:S03]  /*a1c0*/  BSSY B0, `(.L_x_523) ;  /* 0x0000013000007945 */ /* 0x000fe60003800000 */
[----:B-12---:R-:W3:Y:S02]  /*a1d0*/  LDL R5, [R1+0x74] ;  /* 0x0000740001057983 */ /* 0x006ee40000100800 */
[----:B---3--:R-:W-:Y:S04]  /*a1e0*/  IADD3 R4, -R5, R8, R4 ;  /* 0x0000000805047210 */ /* 0x008fe80007ffe104 */
        /* <DEDUP_REMOVED lines=11> */
.L_x_524:
[----:B------:R-:W-:Y:S04]  /*a2a0*/  MOV R5, 0x1 ;  /* 0x0000000100057802 */ /* 0x000fe80000000f00 */
[----:B------:R-:W-:Y:S11]  /*a2b0*/  ISETP.NE.AND P0, PT, R5, c[0x0][0x32c], PT ;  /* 0x0000cb0005007a0c */ /* 0x000ff60003f05270 */
[----:B------:R-:W-:Y:S02]  /*a2c0*/  @!UPT UIADD3 URZ, URZ, URZ, URZ ;  /* 0x0000003f3f3ff290 */ /* 0x000fe4000fffe03f */
[----:B------:R-:W-:Y:S05]  /*a2d0*/  @P0 IMAD.HI.U32 R5, R4, c[0x0][0x330], RZ ;  /* 0x0000cc0004050a27 */ /* 0x000fea00078e00ff */
[----:B------:R-:W-:Y:S02]  /*a2e0*/  @P0 SHF.R.U32.HI R4, RZ, c[0x0][0x334], R5 ;  /* 0x0000cd00ff040a19 */ /* 0x000fe40000011605 */
.L_x_525:
[----:B------:R-:W-:Y:S05]  /*a2f0*/  BSYNC B0 ;  /* 0x0000000000007941 */ /* 0x000fea0003800000 */
.L_x_523:
[----:B------:R-:W2:Y:S02]  /*a300*/  LDL R5, [R1+0x7c] ;  /* 0x00007c0001057983 */ /* 0x000ea40000100800 */
[----:B--2---:R-:W-:Y:S04]  /*a310*/  IMAD.IADD R0, R0, 0x1, -R5 ;  /* 0x0000000100007824 */ /* 0x004fe800078e0a05 */
[----:B------:R-:W-:Y:S05]  /*a320*/  IMAD R0, R4, c[0x0][0x32c], R0 ;  /* 0x0000cb0004007a24 */ /* 0x000fea00078e0200 */
[----:B------:R-:W-:Y:S02]  /*a330*/  IMNMX R2, R2, R0, !PT ;  /* 0x0000000002027217 */ /* 0x000fe40007800200 */
[----:B------:R-:W-:Y:S04]  /*a340*/  IADD3 R0, R0, c[0x0][0x32c], RZ ;  /* 0x0000cb0000007a10 */ /* 0x000fe80007ffe0ff */
[----:B------:R-:W-:Y:S02]  /*a350*/  IMNMX R3, R3, R0, PT ;  /* 0x0000000003037217 */ /* 0x000fe40003800200 */
.L_x_522:
[----:B------:R-:W-:Y:S01]  /*a360*/  ISETP.GT.AND P1, PT, R2, 0x28, !P1 ;  /* 0x000000280200780c */ /* 0x000fe20004f24270 */
[----:B------:R-:W3:Y:S03]  /*a370*/  LDL.LU R6, [R1+0x34] ;  /* 0x0000340001067983 */ /* 0x000ee60000300800 */
[----:B------:R-:W-:Y:S01]  /*a380*/  ISETP.LT.OR P1, PT, R3, 0x29, P1 ;  /* 0x000000290300780c */ /* 0x000fe20000f21670 */
[----:B------:R-:W4:Y:S03]  /*a390*/  LDL.LU R7, [R1+0x30] ;  /* 0x0000300001077983 */ /* 0x000f260000300800 */
[----:B------:R-:W-:Y:S01]  /*a3a0*/  FSEL R8, R177, -INF , !P1 ;  /* 0xff800000b1087808 */ /* 0x000fe20004800000 */
[----:B-12---:R-:W2:Y:S04]  /*a3b0*/  LDL.LU R5, [R1+0x2c] ;  /* 0x00002c0001057983 */ /* 0x006ea80000300800 */
[----:B------:R-:W5:Y:S04]  /*a3c0*/  LDL.LU R4, [R1+0x24] ;  /* 0x0000240001047983 */ /* 0x000f680000300800 */
[----:B------:R-:W2:Y:S02]  /*a3d0*/  LDL R0, [R1+0x18] ;  /* 0x0000180001007983 */ /* 0x000ea40000100800 */
[----:B--2---:R-:W-:Y:S04]  /*a3e0*/  LOP3.LUT P0, RZ, R0, 0x10, RZ, 0xc0, !PT ;  /* 0x0000001000ff7812 */ /* 0x004fe8000780c0ff */
[----:B------:R-:W-:Y:S04]  /*a3f0*/  ISETP.GT.AND P0, PT, R2, RZ, !P0 ;  /* 0x000000ff0200720c */ /* 0x000fe80004704270 */
[C---:B------:R-:W-:Y:S04]  /*a400*/  ISETP.LT.OR P0, PT, R3.reuse, 0x1, P0 ;  /* 0x000000010300780c */ /* 0x040fe80000701670 */
[----:B---3--:R-:W-:Y:S02]  /*a410*/  FSEL R6, R6, -INF , !P0 ;  /* 0xff80000006067808 */ /* 0x008fe40004000000 */
[----:B------:R-:W-:Y:S04]  /*a420*/  LOP3.LUT P0, RZ, R0, 0x8, RZ, 0xc0, !PT ;  /* 0x0000000800ff7812 */ /* 0x000fe8000780c0ff */
[----:B------:R-:W-:Y:S04]  /*a430*/  ISETP.GT.AND P0, PT, R2, 0x1, !P0 ;  /* 0x000000010200780c */ /* 0x000fe80004704270 */
[----:B------:R-:W-:Y:S04]  /*a440*/  ISETP.LT.OR P0, PT, R3, 0x2, P0 ;  /* 0x000000020300780c */ /* 0x000fe80000701670 */
[----:B----4-:R-:W-:Y:S02]  /*a450*/  FSEL R17, R7, -INF , !P0 ;  /* 0xff80000007117808 */ /* 0x010fe40004000000 */
[----:B------:R-:W-:Y:S04]  /*a460*/  LOP3.LUT P0, RZ, R0, 0x4, RZ, 0xc0, !PT ;  /* 0x0000000400ff7812 */ /* 0x000fe8000780c0ff */
[----:B------:R-:W-:Y:S04]  /*a470*/  ISETP.GT.AND P0, PT, R2, 0x8, !P0 ;  /* 0x000000080200780c */ /* 0x000fe80004704270 */
[----:B------:R-:W-:Y:S04]  /*a480*/  ISETP.LT.OR P0, PT, R3, 0x9, P0 ;  /* 0x000000090300780c */ /* 0x000fe80000701670 */
[----:B------:R-:W-:Y:S02]  /*a490*/  FSEL R16, R5, -INF , !P0 ;  /* 0xff80000005107808 */ /* 0x000fe40004000000 */
[----:B------:R-:W-:Y:S04]  /*a4a0*/  LOP3.LUT P0, RZ, R0, 0x2, RZ, 0xc0, !PT ;  /* 0x0000000200ff7812 */ /* 0x000fe8000780c0ff */
[----:B------:R-:W-:Y:S04]  /*a4b0*/  ISETP.GT.AND P0, PT, R2, 0x9, !P0 ;  /* 0x000000090200780c */ /* 0x000fe80004704270 */
[C---:B------:R-:W-:Y:S04]  /*a4c0*/  ISETP.LT.OR P0, PT, R3.reuse, 0xa, P0 ;  /* 0x0000000a0300780c */ /* 0x040fe80000701670 */
[----:B-----5:R-:W-:Y:S02]  /*a4d0*/  FSEL R15, R4, -INF , !P0 ;  /* 0xff800000040f7808 */ /* 0x020fe40004000000 */
[----:B------:R-:W-:Y:S01]  /*a4e0*/  LOP3.LUT P0, RZ, R0, 0x1, RZ, 0xc0, !PT ;  /* 0x0000000100ff7812 */ /* 0x000fe2000780c0ff */
[----:B------:R-:W2:Y:S03]  /*a4f0*/  LDL.LU R4, [R1+0x20] ;  /* 0x0000200001047983 */ /* 0x000ea60000300800 */
[C---:B------:R-:W-:Y:S04]  /*a500*/  ISETP.GT.AND P0, PT, R2.reuse, 0x10, !P0 ;  /* 0x000000100200780c */ /* 0x040fe80004704270 */
[----:B------:R-:W-:Y:S04]  /*a510*/  ISETP.LT.OR P0, PT, R3, 0x11, P0 ;  /* 0x000000110300780c */ /* 0x000fe80000701670 */
[----:B------:R-:W-:Y:S02]  /*a520*/  FSEL R14, R179, -INF , !P0 ;  /* 0xff800000b30e7808 */ /* 0x000fe40004000000 */
[----:B------:R-:W-:Y:S02]  /*a530*/  ISETP.GT.AND P0, PT, R2, 0x11, !P6 ;  /* 0x000000110200780c */ /* 0x000fe40007704270 */
[----:B------:R-:W-:Y:S02]  /*a540*/  LOP3.LUT P6, RZ, R0, 0x20, RZ, 0xc0, !PT ;  /* 0x0000002000ff7812 */ /* 0x000fe400078cc0ff */
[C---:B------:R-:W-:Y:S02]  /*a550*/  ISETP.LT.OR P0, PT, R3.reuse, 0x12, P0 ;  /* 0x000000120300780c */ /* 0x040fe40000701670 */
[----:B------:R-:W-:Y:S02]  /*a560*/  FMNMX.FTZ R0, R18, R134, !PT ;  /* 0x0000008612007209 */ /* 0x000fe40007810000 */
[----:B------:R-:W-:Y:S02]  /*a570*/  FSEL R13, R178, -INF , !P0 ;  /* 0xff800000b20d7808 */ /* 0x000fe40004000000 */
[----:B------:R-:W-:Y:S02]  /*a580*/  ISETP.GT.AND P0, PT, R2, 0x18, !P5 ;  /* 0x000000180200780c */ /* 0x000fe40006f04270 */
[----:B------:R-:W-:Y:S02]  /*a590*/  FMNMX.FTZ R0, R168, R0, !PT ;  /* 0x00000000a8007209 */ /* 0x000fe40007810000 */
[----:B------:R-:W-:Y:S02]  /*a5a0*/  ISETP.LT.OR P0, PT, R3, 0x19, P0 ;  /* 0x000000190300780c */ /* 0x000fe40000701670 */
        /* <DEDUP_REMOVED lines=12> */
[----:B------:R-:W-:Y:S04]  /*a670*/  ISETP.GT.AND P0, PT, R2, 0x21, !P2 ;  /* 0x000000210200780c */ /* 0x000fe80005704270 */
[----:B------:R-:W-:Y:S04]  /*a680*/  ISETP.LT.OR P0, PT, R3, 0x22, P0 ;  /* 0x000000220300780c */ /* 0x000fe80000701670 */
[----:B------:R-:W-:Y:S02]  /*a690*/  FSEL R9, R170, -INF , !P0 ;  /* 0xff800000aa097808 */ /* 0x000fe40004000000 */
[----:B------:R-:W-:Y:S02]  /*a6a0*/  ISETP.GT.AND P0, PT, R2, 0x29, !P6 ;  /* 0x000000290200780c */ /* 0x000fe40007704270 */
[----:B------:R-:W-:Y:S02]  /*a6b0*/  FMNMX.FTZ R2, R23, R0, !PT ;  /* 0x0000000017027209 */ /* 0x000fe40007810000 */
[----:B------:R-:W-:Y:S02]  /*a6c0*/  ISETP.LT.OR P0, PT, R3, 0x2a, P0 ;  /* 0x0000002a0300780c */ /* 0x000fe40000701670 */
[----:B------:R-:W-:Y:S02]  /*a6d0*/  FMNMX.FTZ R3, R6, R135, !PT ;  /* 0x0000008706037209 */ /* 0x000fe40007810000 */
[----:B------:R-:W-:Y:S02]  /*a6e0*/  FMNMX.FTZ R2, R22, R2, !PT ;  /* 0x0000000216027209 */ /* 0x000fe40007810000 */
[----:B------:R-:W-:Y:S02]  /*a6f0*/  FMNMX.FTZ R3, R17, R3, !PT ;  /* 0x0000000311037209 */ /* 0x000fe40007810000 */
[----:B------:R-:W-:Y:S02]  /*a700*/  FMNMX.FTZ R2, R21, R2, !PT ;  /* 0x0000000215027209 */ /* 0x000fe40007810000 */
[----:B------:R-:W-:Y:S02]  /*a710*/  FMNMX.FTZ R3, R16, R3, !PT ;  /* 0x0000000310037209 */ /* 0x000fe40007810000 */
[----:B------:R-:W-:Y:S02]  /*a720*/  FMNMX.FTZ R2, R20, R2, !PT ;  /* 0x0000000214027209 */ /* 0x000fe40007810000 */
[----:B------:R-:W-:Y:S04]  /*a730*/  FMNMX.FTZ R3, R15, R3, !PT ;  /* 0x000000030f037209 */ /* 0x000fe80007810000 */
[----:B------:R-:W-:Y:S04]  /*a740*/  FMNMX.FTZ R3, R14, R3, !PT ;  /* 0x000000030e037209 */ /* 0x000fe80007810000 */
[----:B------:R-:W-:Y:S04]  /*a750*/  FMNMX.FTZ R3, R13, R3, !PT ;  /* 0x000000030d037209 */ /* 0x000fe80007810000 */
[----:B------:R-:W-:Y:S04]  /*a760*/  FMNMX.FTZ R3, R12, R3, !PT ;  /* 0x000000030c037209 */ /* 0x000fe80007810000 */
[----:B------:R-:W-:Y:S04]  /*a770*/  FMNMX.FTZ R0, R11, R3, !PT ;  /* 0x000000030b007209 */ /* 0x000fe80007810000 */
[----:B------:R-:W-:Y:S04]  /*a780*/  FMNMX.FTZ R0, R10, R0, !PT ;  /* 0x000000000a007209 */ /* 0x000fe80007810000 */
[----:B------:R-:W-:Y:S04]  /*a790*/  FMNMX.FTZ R0, R9, R0, !PT ;  /* 0x0000000009007209 */ /* 0x000fe80007810000 */
[----:B------:R-:W-:Y:S02]  /*a7a0*/  FMNMX.FTZ R0, R8, R0, !PT ;  /* 0x0000000008007209 */ /* 0x000fe40007810000 */
[----:B--2---:R-:W-:Y:S02]  /*a7b0*/  FSEL R7, R4, -INF , !P0 ;  /* 0xff80000004077808 */ /* 0x004fe40004000000 */
[----:B------:R-:W-:Y:S02]  /*a7c0*/  FMNMX.FTZ R4, R19, R2, !PT ;  /* 0x0000000213047209 */ /* 0x000fe40007810000 */
[----:B------:R-:W-:Y:S01]  /*a7d0*/  FMNMX.FTZ R5, R7, R0, !PT ;  /* 0x0000000007057209 */ /* 0x000fe20007810000 */
[----:B------:R-:W-:-:S05]  /*a7e0*/  BRA.DIV ~URZ, `(.L_x_526) ;  /* 0x000104227f007947 */ /* 0x000fca000b800000 */
[----:B------:R1:W2:Y:S02]  /*a7f0*/  SHFL.BFLY PT, R0, R4, 0x2, 0x1f ;  /* 0x0c401f0004007f89 */ /* 0x0002a400000e0000 */
.L_x_653:
[----:B-12---:R-:W-:Y:S01]  /*a800*/  FMNMX.FTZ R4, R4, R0, !PT ;  /* 0x0000000004047209 */ /* 0x006fe20007810000 */
[----:B------:R-:W-:-:S05]  /*a810*/  BRA.DIV ~URZ, `(.L_x_527) ;  /* 0x000104327f007947 */ /* 0x000fca000b800000 */
[----:B------:R-:W1:Y:S02]  /*a820*/  SHFL.BFLY PT, R0, R4, 0x1, 0x1f ;  /* 0x0c201f0004007f89 */ /* 0x000e6400000e0000 */
[----:B-1----:R-:W-:Y:S02]  /*a830*/  FMNMX.FTZ R133, R4, R0, !PT ;  /* 0x0000000004857209 */ /* 0x002fe40007810000 */
[----:B------:R-:W1:Y:S02]  /*a840*/  SHFL.BFLY PT, R0, R5, 0x2, 0x1f ;  /* 0x0c401f0005007f89 */ /* 0x000e6400000e0000 */
[----:B-1----:R-:W-:Y:S05]  /*a850*/  FMNMX.FTZ R4, R5, R0, !PT ;  /* 0x0000000005047209 */ /* 0x002fea0007810000 */
[----:B------:R1:W2:Y:S02]  /*a860*/  SHFL.BFLY PT, R0, R4, 0x1, 0x1f ;  /* 0x0c201f0004007f89 */ /* 0x0002a400000e0000 */
.L_x_654:
[----:B------:R-:W3:Y:S01]  /*a870*/  LDL.LU R172, [R1+0x60] ;  /* 0x0000600001ac7983 */ /* 0x000ee20000300800 */
[C---:B------:R-:W-:Y:S01]  /*a880*/  FSETP.NEU.FTZ.AND P0, PT, R133.reuse, -INF , PT ;  /* 0xff8000008500780b */ /* 0x040fe20003f1d000 */
[C---:B------:R-:W-:Y:S01]  /*a890*/  FMUL.FTZ R2, R133.reuse, c[0x0][0x2d0] ;  /* 0x0000b40085027a20 */ /* 0x040fe20000410000 */
[----:B--2---:R-:W-:Y:S01]  /*a8a0*/  FMNMX.FTZ R3, R0, R4, !PT ;  /* 0x0000000400037209 */ /* 0x004fe20007810000 */
[----:B------:R-:W-:Y:S01]  /*a8b0*/  WARPSYNC 0xffffffff ;  /* 0xffffffff00007948 */ /* 0x000fe20003800000 */
[----:B------:R-:W-:Y:S02]  /*a8c0*/  FSEL R0, R133, RZ, P0 ;  /* 0x000000ff85007208 */ /* 0x000fe40000000000 */
[----:B------:R-:W-:Y:S02]  /*a8d0*/  FSEL R2, R2, RZ, P0 ;  /* 0x000000ff02027208 */ /* 0x000fe40000000000 */
[----:B------:R-:W-:Y:S01]  /*a8e0*/  FSETP.NEU.FTZ.AND P0, PT, R3, -INF , PT ;  /* 0xff8000000300780b */ /* 0x000fe20003f1d000 */
[----:B------:R-:W-:Y:S02]  /*a8f0*/  FADD.FTZ R0, -R0, R134 ;  /* 0x0000008600007221 */ /* 0x000fe40000010100 */
[--C-:B------:R-:W-:Y:S02]  /*a900*/  FFMA.FTZ R178, R24, c[0x0][0x2d0], -R2.reuse ;  /* 0x0000b40018b27a23 */ /* 0x100fe40000010802 */
[----:B------:R-:W-:Y:S02]  /*a910*/  FMUL.FTZ R0, R0, c[0x0][0x2d0] ;  /* 0x0000b40000007a20 */ /* 0x000fe40000410000 */
[--C-:B-1----:R-:W-:Y:S02]  /*a920*/  FFMA.FTZ R4, R18, c[0x0][0x2d0], -R2.reuse ;  /* 0x0000b40012047a23 */ /* 0x102fe40000010802 */
        /* <DEDUP_REMOVED lines=8> */
[--C-:B------:R-:W-:Y:S02]  /*a9b0*/  FFMA.FTZ R171, R20, c[0x0][0x2d0], -R2.reuse ;  /* 0x0000b40014ab7a23 */ /* 0x100fe40000010802 */
[--C-:B------:R-:W-:Y:S02]  /*a9c0*/  FFMA.FTZ R18, R132, c[0x0][0x2d0], -R2.reuse ;  /* 0x0000b40084127a23 */ /* 0x100fe40000010802 */
[--C-:B------:R-:W-:Y:S02]  /*a9d0*/  FFMA.FTZ R27, R27, c[0x0][0x2d0], -R2.reuse ;  /* 0x0000b4001b1b7a23 */ /* 0x100fe40000010802 */
[----:B------:R-:W-:Y:S03]  /*a9e0*/  FFMA.FTZ R177, R23, c[0x0][0x2d0], -R2 ;  /* 0x0000b40017b17a23 */ /* 0x000fe60000010802 */
[----:B------:R-:W1:Y:S10]  /*a9f0*/  MUFU.EX2 R4, R5 ;  /* 0x0000000500047308 */ /* 0x000e740000000800 */
[----:B------:R2:W-:Y:S01]  /*aa00*/  MUFU.EX2 R20, R18 ;  /* 0x0000001200147308 */ /* 0x0005e20000000800 */
[----:B---3--:R-:W-:Y:S01]  /*aa10*/  FFMA.FTZ R2, R0, R172, R19 ;  /* 0x000000ac00027223 */ /* 0x008fe20000010013 */
[----:B-1----:R-:W-:Y:S01]  /*aa20*/  F2FP.BF16.PACK_AB R168, R4, R19 ;  /* 0x0000001304a8723e */ /* 0x002fe200000010ff */
[----:B------:R-:W-:Y:S07]  /*aa30*/  FMUL.FTZ R24, R0, R136 ;  /* 0x0000008800187220 */ /* 0x000fee0000410000 */
[----:B------:R1:W3:Y:S01]  /*aa40*/  MUFU.EX2 R19, R27 ;  /* 0x0000001b00137308 */ /* 0x0002e20000000800 */
[----:B------:R-:W4:Y:S01]  /*aa50*/  LDL.LU R136, [R1+0x5c] ;  /* 0x00005c0001887983 */ /* 0x000f220000300800 */
[----:B------:R-:W-:Y:S01]  /*aa60*/  FADD.FTZ R5, R4, R2 ;  /* 0x0000000204057221 */ /* 0x000fe20000010000 */
[C---:B------:R-:W-:Y:S01]  /*aa70*/  FSEL R2, R3.reuse, RZ, P0 ;  /* 0x000000ff03027208 */ /* 0x040fe20000000000 */
[----:B------:R-:W-:Y:S02]  /*aa80*/  FMUL.FTZ R4, R3, c[0x0][0x2d0] ;  /* 0x0000b40003047a20 */ /* 0x000fe40000410000 */
[----:B------:R-:W-:Y:S02]  /*aa90*/  FMUL.FTZ R25, R0, R137 ;  /* 0x0000008900197220 */ /* 0x000fe40000410000 */
[----:B------:R-:W-:Y:S01]  /*aaa0*/  FADD.FTZ R2, -R2, R135 ;  /* 0x0000008702027221 */ /* 0x000fe20000010100 */
[----:B------:R-:W-:Y:S01]  /*aab0*/  FSEL R4, R4, RZ, P0 ;  /* 0x000000ff04047208 */ /* 0x000fe20000000000 */
[----:B------:R-:W-:Y:S01]  /*aac0*/  FMUL.FTZ R21, R0, R141 ;  /* 0x0000008d00157220 */ /* 0x000fe20000410000 */
[----:B------:R-:W-:Y:S01]  /*aad0*/  MOV R141, R26 ;  /* 0x0000001a008d7202 */ /* 0x000fe20000000f00 */
[----:B------:R-:W-:Y:S02]  /*aae0*/  FMUL.FTZ R2, R2, c[0x0][0x2d0] ;  /* 0x0000b40002027a20 */ /* 0x000fe40000410000 */
[--C-:B------:R-:W-:Y:S02]  /*aaf0*/  FFMA.FTZ R7, R7, c[0x0][0x2d0], -R4.reuse ;  /* 0x0000b40007077a23 */ /* 0x100fe40000010804 */
[--C-:B--2---:R-:W-:Y:S02]  /*ab00*/  FFMA.FTZ R18, R17, c[0x0][0x2d0], -R4.reuse ;  /* 0x0000b40011127a23 */ /* 0x104fe40000010804 */
[----:B------:R-:W2:Y:S01]  /*ab10*/  MUFU.EX2 R2, R2 ;  /* 0x0000000200027308 */ /* 0x000ea20000000800 */
[--C-:B------:R-:W-:Y:S02]  /*ab20*/  FFMA.FTZ R172, R13, c[0x0][0x2d0], -R4.reuse ;  /* 0x0000b4000dac7a23 */ /* 0x100fe40000010804 */
[--C-:B------:R-:W-:Y:S02]  /*ab30*/  FFMA.FTZ R175, R12, c[0x0][0x2d0], -R4.reuse ;  /* 0x0000b4000caf7a23 */ /* 0x100fe40000010804 */
[--C-:B------:R-:W-:Y:S02]  /*ab40*/  FFMA.FTZ R23, R9, c[0x0][0x2d0], -R4.reuse ;  /* 0x0000b40009177a23 */ /* 0x100fe40000010804 */
[--C-:B-1----:R-:W-:Y:S02]  /*ab50*/  FFMA.FTZ R27, R8, c[0x0][0x2d0], -R4.reuse ;  /* 0x0000b400081b7a23 */ /* 0x102fe40000010804 */
[--C-:B------:R-:W-:Y:S02]  /*ab60*/  FFMA.FTZ R6, R6, c[0x0][0x2d0], -R4.reuse ;  /* 0x0000b40006067a23 */ /* 0x100fe40000010804 */
[--C-:B------:R-:W-:Y:S02]  /*ab70*/  FFMA.FTZ R132, R16, c[0x0][0x2d0], -R4.reuse ;  /* 0x0000b40010847a23 */ /* 0x100fe40000010804 */
[--C-:B------:R-:W-:Y:S01]  /*ab80*/  FFMA.FTZ R134, R15, c[0x0][0x2d0], -R4.reuse ;  /* 0x0000b4000f867a23 */ /* 0x100fe20000010804 */
[----:B------:R1:W-:Y:S01]  /*ab90*/  MUFU.EX2 R135, R6 ;  /* 0x0000000600877308 */ /* 0x0003e20000000800 */
[--C-:B------:R-:W-:Y:S01]  /*aba0*/  FFMA.FTZ R174, R14, c[0x0][0x2d0], -R4.reuse ;  /* 0x0000b4000eae7a23 */ /* 0x100fe20000010804 */
[----:B------:R-:W-:Y:S01]  /*abb0*/  MOV R15, R170 ;  /* 0x000000aa000f7202 */ /* 0x000fe20000000f00 */
[--C-:B------:R-:W-:Y:S01]  /*abc0*/  FFMA.FTZ R176, R11, c[0x0][0x2d0], -R4.reuse ;  /* 0x0000b4000bb07a23 */ /* 0x100fe20000010804 */
[C---:B---3--:R-:W-:Y:S01]  /*abd0*/  F2FP.BF16.PACK_AB R170, R19.reuse, R20 ;  /* 0x0000001413aa723e */ /* 0x048fe200000010ff */
[----:B------:R-:W-:Y:S02]  /*abe0*/  FFMA.FTZ R10, R10, c[0x0][0x2d0], -R4 ;  /* 0x0000b4000a0a7a23 */ /* 0x000fe40000010804 */
[----:B------:R-:W-:Y:S02]  /*abf0*/  FADD.FTZ R4, R20, R5 ;  /* 0x0000000514047221 */ /* 0x000fe40000010000 */
[----:B------:R-:W-:Y:S01]  /*ac00*/  FMUL.FTZ R5, R0, R157 ;  /* 0x0000009d00057220 */ /* 0x000fe20000410000 */
[----:B------:R-:W-:Y:S01]  /*ac10*/  MOV R157, R7 ;  /* 0x00000007009d7202 */ /* 0x000fe20000000f00 */
[C---:B--2---:R-:W-:Y:S01]  /*ac20*/  FMUL.FTZ R7, R2.reuse, R159 ;  /* 0x0000009f02077220 */ /* 0x044fe20000410000 */
[----:B------:R-:W-:Y:S01]  /*ac30*/  MUFU.EX2 R176, R176 ;  /* 0x000000b000b07308 */ /* 0x000fe20000000800 */
[----:B------:R-:W2:Y:S01]  /*ac40*/  LDL R159, [R1] ;  /* 0x00000000019f7983 */ /* 0x000ea20000100800 */
[----:B------:R-:W-:Y:S02]  /*ac50*/  FMUL.FTZ R26, R2, R138 ;  /* 0x0000008a021a7220 */ /* 0x000fe40000410000 */
[----:B------:R-:W-:Y:S01]  /*ac60*/  FMUL.FTZ R8, R0, R152 ;  /* 0x0000009800087220 */ /* 0x000fe20000410000 */
[----:B------:R-:W-:Y:S01]  /*ac70*/  MOV R152, R27 ;  /* 0x0000001b00987202 */ /* 0x000fe20000000f00 */
[----:B------:R-:W-:Y:S02]  /*ac80*/  FMUL.FTZ R27, R2, R139 ;  /* 0x0000008b021b7220 */ /* 0x000fe40000410000 */
[C---:B------:R-:W-:Y:S02]  /*ac90*/  FMUL.FTZ R12, R0.reuse, R148 ;  /* 0x00000094000c7220 */ /* 0x040fe40000410000 */
[----:B------:R-:W-:Y:S02]  /*aca0*/  FADD.FTZ R173, R19, R4 ;  /* 0x0000000413ad7221 */ /* 0x000fe40000010000 */
[C---:B------:R-:W-:Y:S02]  /*acb0*/  FMUL.FTZ R4, R0.reuse, R156 ;  /* 0x0000009c00047220 */ /* 0x040fe40000410000 */
[----:B------:R-:W-:Y:S01]  /*acc0*/  FMUL.FTZ R13, R0, R149 ;  /* 0x00000095000d7220 */ /* 0x000fe20000410000 */
[----:B------:R-:W3:Y:S01]  /*acd0*/  MUFU.EX2 R156, R18 ;  /* 0x00000012009c7308 */ /* 0x000ee20000000800 */
[----:B------:R-:W-:Y:S02]  /*ace0*/  FMUL.FTZ R14, R2, R150 ;  /* 0x00000096020e7220 */ /* 0x000fe40000410000 */
[C---:B------:R-:W-:Y:S01]  /*acf0*/  FMUL.FTZ R17, R0.reuse, R145 ;  /* 0x0000009100117220 */ /* 0x040fe20000410000 */
[----:B------:R-:W-:Y:S01]  /*ad00*/  MOV R145, R169 ;  /* 0x000000a900917202 */ /* 0x000fe20000000f00 */
[----:B------:R-:W-:Y:S01]  /*ad10*/  FMUL.FTZ R20, R0, R140 ;  /* 0x0000008c00147220 */ /* 0x000fe20000410000 */
[----:B------:R-:W-:Y:S01]  /*ad20*/  MOV R140, R171 ;  /* 0x000000ab008c7202 */ /* 0x000fe20000000f00 */
[----:B-1----:R-:W-:Y:S01]  /*ad30*/  FMUL.FTZ R6, R2, R158 ;  /* 0x0000009e02067220 */ /* 0x002fe20000410000 */
[----:B------:R-:W-:Y:S01]  /*ad40*/  MOV R158, R15 ;  /* 0x0000000f009e7202 */ /* 0x000fe20000000f00 */
[C---:B------:R-:W-:Y:S01]  /*ad50*/  FMUL.FTZ R9, R0.reuse, R153 ;  /* 0x0000009900097220 */ /* 0x040fe20000410000 */
[----:B------:R-:W-:Y:S01]  /*ad60*/  MUFU.EX2 R149, R132 ;  /* 0x0000008400957308 */ /* 0x000fe20000000800 */
[C---:B------:R-:W-:Y:S01]  /*ad70*/  FMUL.FTZ R16, R0.reuse, R144 ;  /* 0x0000009000107220 */ /* 0x040fe20000410000 */
[----:B------:R-:W-:Y:S01]  /*ad80*/  MOV R153, R23 ;  /* 0x0000001700997202 */ /* 0x000fe20000000f00 */
[C---:B------:R-:W-:Y:S01]  /*ad90*/  FMUL.FTZ R28, R0.reuse, R28 ;  /* 0x0000001c001c7220 */ /* 0x040fe20000410000 */
[----:B------:R-:W-:Y:S01]  /*ada0*/  MOV R144, R22 ;  /* 0x0000001600907202 */ /* 0x000fe20000000f00 */
[C---:B------:R-:W-:Y:S02]  /*adb0*/  FMUL.FTZ R29, R0.reuse, R29 ;  /* 0x0000001d001d7220 */ /* 0x040fe40000410000 */
[C---:B------:R-:W-:Y:S02]  /*adc0*/  FMUL.FTZ R32, R0.reuse, R32 ;  /* 0x0000002000207220 */ /* 0x040fe40000410000 */
[C---:B------:R-:W-:Y:S01]  /*add0*/  FMUL.FTZ R33, R0.reuse, R33 ;  /* 0x0000002100217220 */ /* 0x040fe20000410000 */
[----:B------:R-:W1:Y:S01]  /*ade0*/  MUFU.EX2 R150, R134 ;  /* 0x0000008600967308 */ /* 0x000e620000000800 */
[C---:B------:R-:W-:Y:S02]  /*adf0*/  FMUL.FTZ R36, R0.reuse, R36 ;  /* 0x0000002400247220 */ /* 0x040fe40000410000 */
[----:B------:R-:W-:Y:S01]  /*ae00*/  FMUL.FTZ R37, R0, R37 ;  /* 0x0000002500257220 */ /* 0x000fe20000410000 */
[----:B---3--:R-:W-:Y:S01]  /*ae10*/  F2FP.BF16.PACK_AB R169, R156, R135 ;  /* 0x000000879ca9723e */ /* 0x008fe200000010ff */
[C---:B------:R-:W-:Y:S02]  /*ae20*/  FMUL.FTZ R40, R0.reuse, R40 ;  /* 0x0000002800287220 */ /* 0x040fe40000410000 */
[C---:B------:R-:W-:Y:S02]  /*ae30*/  FMUL.FTZ R41, R0.reuse, R41 ;  /* 0x0000002900297220 */ /* 0x040fe40000410000 */
[C---:B------:R-:W-:Y:S01]  /*ae40*/  FMUL.FTZ R44, R0.reuse, R44 ;  /* 0x0000002c002c7220 */ /* 0x040fe20000410000 */
[----:B------:R3:W5:Y:S01]  /*ae50*/  MUFU.EX2 R132, R158 ;  /* 0x0000009e00847308 */ /* 0x0007620000000800 */
[C---:B------:R-:W-:Y:S02]  /*ae60*/  FMUL.FTZ R45, R0.reuse, R45 ;  /* 0x0000002d002d7220 */ /* 0x040fe40000410000 */
[C---:B------:R-:W-:Y:S02]  /*ae70*/  FMUL.FTZ R48, R0.reuse, R48 ;  /* 0x0000003000307220 */ /* 0x040fe40000410000 */
[C---:B------:R-:W-:Y:S02]  /*ae80*/  FMUL.FTZ R49, R0.reuse, R49 ;  /* 0x0000003100317220 */ /* 0x040fe40000410000 */
[C---:B------:R-:W-:Y:S02]  /*ae90*/  FMUL.FTZ R52, R0.reuse, R52 ;  /* 0x0000003400347220 */ /* 0x040fe40000410000 */
[C---:B------:R-:W-:Y:S01]  /*aea0*/  FMUL.FTZ R53, R0.reuse, R53 ;  /* 0x0000003500357220 */ /* 0x040fe20000410000 */
[----:B------:R-:W-:Y:S01]  /*aeb0*/  MUFU.EX2 R134, R177 ;  /* 0x000000b100867308 */ /* 0x000fe20000000800 */
[C---:B------:R-:W-:Y:S02]  /*aec0*/  FMUL.FTZ R56, R0.reuse, R56 ;  /* 0x0000003800387220 */ /* 0x040fe40000410000 */
[----:B------:R-:W-:Y:S01]  /*aed0*/  FMUL.FTZ R57, R0, R57 ;  /* 0x0000003900397220 */ /* 0x000fe20000410000 */
[----:B-1----:R-:W-:Y:S01]  /*aee0*/  F2FP.BF16.PACK_AB R171, R150, R149 ;  /* 0x0000009596ab723e */ /* 0x002fe200000010ff */
        /* <DEDUP_REMOVED lines=34> */
[----:B------:R-:W-:Y:S01]  /*b110*/  FMUL.FTZ R11, R2, R155 ;  /* 0x0000009b020b7220 */ /* 0x000fe20000410000 */
[----:B------:R-:W-:Y:S01]  /*b120*/  MOV R155, R145 ;  /* 0x00000091009b7202 */ /* 0x000fe20000000f00 */
[C---:B------:R-:W-:Y:S02]  /*b130*/  FMUL.FTZ R124, R0.reuse, R124 ;  /* 0x0000007c007c7220 */ /* 0x040fe40000410000 */
[C---:B------:R-:W-:Y:S02]  /*b140*/  FMUL.FTZ R125, R0.reuse, R125 ;  /* 0x0000007d007d7220 */ /* 0x040fe40000410000 */
[C---:B------:R-:W-:Y:S02]  /*b150*/  FMUL.FTZ R128, R0.reuse, R128 ;  /* 0x0000008000807220 */ /* 0x040fe40000410000 */
[----:B------:R-:W-:Y:S01]  /*b160*/  FMUL.FTZ R129, R0, R129 ;  /* 0x0000008100817220 */ /* 0x000fe20000410000 */
[----:B------:R-:W-:Y:S01]  /*b170*/  MOV R0, R10 ;  /* 0x0000000a00007202 */ /* 0x000fe20000000f00 */
[C---:B------:R-:W-:Y:S01]  /*b180*/  FMUL.FTZ R10, R2.reuse, R154 ;  /* 0x0000009a020a7220 */ /* 0x040fe20000410000 */
[----:B------:R-:W-:Y:S01]  /*b190*/  MOV R154, R140 ;  /* 0x0000008c009a7202 */ /* 0x000fe20000000f00 */
[C---:B------:R-:W-:Y:S01]  /*b1a0*/  FMUL.FTZ R15, R2.reuse, R151 ;  /* 0x00000097020f7220 */ /* 0x040fe20000410000 */
[----:B------:R-:W-:Y:S01]  /*b1b0*/  MOV R151, R144 ;  /* 0x0000009000977202 */ /* 0x000fe20000000f00 */
[C---:B------:R-:W-:Y:S01]  /*b1c0*/  FMUL.FTZ R18, R2.reuse, R146 ;  /* 0x0000009202127220 */ /* 0x040fe20000410000 */
[----:B---3--:R-:W-:Y:S01]  /*b1d0*/  MOV R158, R0 ;  /* 0x00000000009e7202 */ /* 0x008fe20000000f00 */
[C---:B------:R-:W-:Y:S02]  /*b1e0*/  FMUL.FTZ R19, R2.reuse, R147 ;  /* 0x0000009302137220 */ /* 0x040fe40000410000 */
[C---:B------:R-:W-:Y:S01]  /*b1f0*/  FMUL.FTZ R22, R2.reuse, R142 ;  /* 0x0000008e02167220 */ /* 0x040fe20000410000 */
[----:B------:R-:W-:Y:S01]  /*b200*/  LDSM.16.MT88.4 R144, [R241+0x800] ;  /* 0x00080000f190783b */ /* 0x000fe20000004200 */
        /* <DEDUP_REMOVED lines=49> */
[----:B-----5:R-:W-:Y:S02]  /*b520*/  FADD.FTZ R0, R132, R173 ;  /* 0x000000ad84007221 */ /* 0x020fe40000010000 */
[----:B------:R-:W-:Y:S01]  /*b530*/  MUFU.EX2 R173, R157 ;  /* 0x0000009d00ad7308 */ /* 0x000fe20000000800 */
[C---:B------:R-:W-:Y:S02]  /*b540*/  FMUL.FTZ R126, R2.reuse, R126 ;  /* 0x0000007e027e7220 */ /* 0x040fe40000410000 */
[C---:B------:R-:W-:Y:S02]  /*b550*/  FMUL.FTZ R127, R2.reuse, R127 ;  /* 0x0000007f027f7220 */ /* 0x040fe40000410000 */
[C---:B------:R-:W-:Y:S02]  /*b560*/  FMUL.FTZ R130, R2.reuse, R130 ;  /* 0x0000008202827220 */ /* 0x040fe40000410000 */
[C---:B------:R-:W-:Y:S02]  /*b570*/  FMUL.FTZ R131, R2.reuse, R131 ;  /* 0x0000008302837220 */ /* 0x040fe40000410000 */
[----:B----4-:R-:W-:Y:S02]  /*b580*/  FFMA.FTZ R148, R2, R136, R135 ;  /* 0x0000008802947223 */ /* 0x010fe40000010087 */
[----:B------:R-:W1:Y:S01]  /*b590*/  LDSM.16.MT88.4 R136, [R239] ;  /* 0x00000000ef88783b */ /* 0x000e620000004200 */
[----:B------:R-:W3:Y:S10]  /*b5a0*/  MUFU.EX2 R2, R179 ;  /* 0x000000b300027308 */ /* 0x000ef40000000800 */
[----:B------:R-:W4:Y:S10]  /*b5b0*/  MUFU.EX2 R135, R178 ;  /* 0x000000b200877308 */ /* 0x000f340000000800 */
[----:B------:R-:W-:Y:S01]  /*b5c0*/  MUFU.EX2 R179, R174 ;  /* 0x000000ae00b37308 */ /* 0x000fe20000000800 */
[----:B---3--:R-:W-:Y:S09]  /*b5d0*/  FADD.FTZ R0, R2, R0 ;  /* 0x0000000002007221 */ /* 0x008ff20000010000 */
[----:B------:R-:W3:Y:S01]  /*b5e0*/  MUFU.EX2 R178, R172 ;  /* 0x000000ac00b27308 */ /* 0x000ee20000000800 */
[----:B----4-:R-:W-:Y:S04]  /*b5f0*/  FADD.FTZ R0, R135, R0 ;  /* 0x0000000087007221 */ /* 0x010fe80000010000 */
[----:B------:R-:W-:Y:S01]  /*b600*/  FADD.FTZ R0, R134, R0 ;  /* 0x0000000086007221 */ /* 0x000fe20000010000 */
[C---:B-1----:R-:W-:Y:S04]  /*b610*/  HMMA.16816.F32.BF16 R4, R168.reuse, R136, R4 ;  /* 0x00000088a804723c */ /* 0x042fe80000041804 */
[----:B------:R-:W-:Y:S04]  /*b620*/  MUFU.EX2 R172, R152 ;  /* 0x0000009800ac7308 */ /* 0x000fe80000000800 */
[C---:B------:R-:W-:Y:S01]  /*b630*/  HMMA.16816.F32.BF16 R8, R168.reuse, R138, R8 ;  /* 0x0000008aa808723c */ /* 0x040fe20000041808 */
[----:B------:R-:W1:Y:S05]  /*b640*/  LDSM.16.MT88.4 R136, [R241] ;  /* 0x00000000f188783b */ /* 0x000e6a0000004200 */
[----:B------:R-:W4:Y:S02]  /*b650*/  MUFU.EX2 R174, R158 ;  /* 0x0000009e00ae7308 */ /* 0x000f240000000800 */
[C---:B-1----:R-:W-:Y:S08]  /*b660*/  HMMA.16816.F32.BF16 R12, R168.reuse, R136, R12 ;  /* 0x00000088a80c723c */ /* 0x042ff0000004180c */
[C---:B------:R-:W-:Y:S01]  /*b670*/  HMMA.16816.F32.BF16 R16, R168.reuse, R138, R16 ;  /* 0x0000008aa810723c */ /* 0x040fe20000041810 */
[----:B------:R-:W1:Y:S07]  /*b680*/  LDSM.16.MT88.4 R136, [R240] ;  /* 0x00000000f088783b */ /* 0x000e6e0000004200 */
[C---:B-1----:R-:W-:Y:S08]  /*b690*/  HMMA.16816.F32.BF16 R20, R168.reuse, R136, R20 ;  /* 0x00000088a814723c */ /* 0x042ff00000041814 */
[C---:B------:R-:W-:Y:S01]  /*b6a0*/  HMMA.16816.F32.BF16 R24, R168.reuse, R138, R24 ;  /* 0x0000008aa818723c */ /* 0x040fe20000041818 */
[----:B--2---:R1:W2:Y:S03]  /*b6b0*/  LDSM.16.MT88.4 R136, [R159] ;  /* 0x000000009f88783b */ /* 0x0042a60000004200 */
[----:B-1----:R-:W-:Y:S05]  /*b6c0*/  MOV R159, R141 ;  /* 0x0000008d009f7202 */ /* 0x002fea0000000f00 */
[----:B------:R-:W-:Y:S01]  /*b6d0*/  LDSM.16.MT88.4 R140, [R239+0x800] ;  /* 0x00080000ef8c783b */ /* 0x000fe20000004200 */
[C---:B--2---:R-:W-:Y:S08]  /*b6e0*/  HMMA.16816.F32.BF16 R28, R168.reuse, R136, R28 ;  /* 0x00000088a81c723c */ /* 0x044ff0000004181c */
        /* <DEDUP_REMOVED lines=39> */
[----:B---3--:R-:W-:Y:S03]  /*b960*/  F2FP.BF16.PACK_AB R137, R178, R179 ;  /* 0x000000b3b289723e */ /* 0x008fe600000010ff */
[----:B------:R-:W-:Y:S02]  /*b970*/  F2FP.BF16.PACK_AB R138, R134, R135 ;  /* 0x00000087868a723e */ /* 0x000fe400000010ff */
[----:B------:R-:W-:Y:S02]  /*b980*/  F2FP.BF16.PACK_AB R139, R176, R177 ;  /* 0x000000b1b08b723e */ /* 0x000fe400000010ff */
[----:B------:R-:W2:Y:S01]  /*b990*/  MUFU.EX2 R2, R155 ;  /* 0x0000009b00027308 */ /* 0x000ea20000000800 */
[----:B----4-:R-:W-:Y:S02]  /*b9a0*/  F2FP.BF16.PACK_AB R169, R175, R174 ;  /* 0x000000aeafa9723e */ /* 0x010fe400000010ff */
[----:B------:R-:W-:Y:S02]  /*b9b0*/  F2FP.BF16.PACK_AB R171, R173, R172 ;  /* 0x000000acadab723e */ /* 0x000fe400000010ff */
[C---:B------:R-:W-:Y:S05]  /*b9c0*/  HMMA.16816.F32.BF16 R4, R136.reuse, R140, R4 ;  /* 0x0000008c8804723c */ /* 0x040fea0000041804 */
[----:B------:R-:W3:Y:S03]  /*b9d0*/  MUFU.EX2 R135, R154 ;  /* 0x0000009a00877308 */ /* 0x000ee60000000800 */
[C---:B------:R-:W-:Y:S01]  /*b9e0*/  HMMA.16816.F32.BF16 R8, R136.reuse, R142, R8 ;  /* 0x0000008e8808723c */ /* 0x040fe20000041808 */
[----:B------:R-:W4:Y:S03]  /*b9f0*/  LDSM.16.MT88.4 R140, [R240+0x800] ;  /* 0x00080000f08c783b */ /* 0x000f260000004200 */
[----:B-1----:R-:W-:Y:S03]  /*ba00*/  FADD.FTZ R0, R132, R0 ;  /* 0x0000000084007221 */ /* 0x002fe60000010000 */
[----:B------:R-:W1:Y:S01]  /*ba10*/  MUFU.EX2 R134, R159 ;  /* 0x0000009f00867308 */ /* 0x000e620000000800 */
[C---:B------:R-:W-:Y:S04]  /*ba20*/  HMMA.16816.F32.BF16 R12, R136.reuse, R144, R12 ;  /* 0x00000090880c723c */ /* 0x040fe8000004180c */
[C---:B--2---:R-:W-:Y:S01]  /*ba30*/  F2FP.BF16.PACK_AB R168, R2.reuse, R132 ;  /* 0x0000008402a8723e */ /* 0x044fe200000010ff */
[----:B------:R-:W-:Y:S01]  /*ba40*/  FADD.FTZ R0, R2, R0 ;  /* 0x0000000002007221 */ /* 0x000fe20000010000 */
[----:B------:R-:W2:Y:S01]  /*ba50*/  LDL.LU R132, [R1+0x3c] ;  /* 0x00003c0001847983 */ /* 0x000ea20000300800 */
[----:B------:R-:W-:Y:S01]  /*ba60*/  FADD.FTZ R2, R156, R148 ;  /* 0x000000949c027221 */ /* 0x000fe20000010000 */
[C---:B------:R-:W-:Y:S02]  /*ba70*/  HMMA.16816.F32.BF16 R16, R136.reuse, R146, R16 ;  /* 0x000000928810723c */ /* 0x040fe40000041810 */
[----:B------:R-:W5:Y:S02]  /*ba80*/  LDSM.16.MT88.4 R144, [R242+0x800] ;  /* 0x00080000f290783b */ /* 0x000f640000004200 */
[----:B---3--:R-:W-:Y:S06]  /*ba90*/  FADD.FTZ R0, R135, R0 ;  /* 0x0000000087007221 */ /* 0x008fec0000010000 */
[----:B------:R-:W-:Y:S02]  /*baa0*/  LDSM.16.MT88.4 R152, [R239+0x1000] ;  /* 0x00100000ef98783b */ /* 0x000fe40000004200 */
[C---:B-1----:R-:W-:Y:S01]  /*bab0*/  FADD.FTZ R0, R134.reuse, R0 ;  /* 0x0000000086007221 */ /* 0x042fe20000010000 */
[----:B------:R-:W-:Y:S02]  /*bac0*/  F2FP.BF16.PACK_AB R170, R134, R135 ;  /* 0x0000008786aa723e */ /* 0x000fe400000010ff */
[----:B------:R-:W-:Y:S03]  /*bad0*/  MOV R135, R150 ;  /* 0x0000009600877202 */ /* 0x000fe60000000f00 */
[----:B------:R1:W-:Y:S04]  /*bae0*/  STL [R1+0x60], R0 ;  /* 0x0000600001007387 */ /* 0x0003e80000100800 */
[----:B------:R-:W3:Y:S01]  /*baf0*/  LDL R134, [R1+0x80] ;  /* 0x0000800001867983 */ /* 0x000ee20000100800 */
[C---:B----4-:R-:W-:Y:S08]  /*bb00*/  HMMA.16816.F32.BF16 R20, R136.reuse, R140, R20 ;  /* 0x0000008c8814723c */ /* 0x050ff00000041814 */
[C---:B------:R-:W-:Y:S01]  /*bb10*/  HMMA.16816.F32.BF16 R24, R136.reuse, R142, R24 ;  /* 0x0000008e8818723c */ /* 0x040fe20000041818 */
[----:B------:R-:W4:Y:S07]  /*bb20*/  LDSM.16.MT88.4 R140, [R239+0x2000] ;  /* 0x00200000ef8c783b */ /* 0x000f2e0000004200 */
[C---:B-----5:R-:W-:Y:S04]  /*bb30*/  HMMA.16816.F32.BF16 R28, R136.reuse, R144, R28 ;  /* 0x00000090881c723c */ /* 0x060fe8000004181c */
[----:B-1----:R-:W-:Y:S04]  /*bb40*/  FADD.FTZ R0, R149, R2 ;  /* 0x0000000295007221 */ /* 0x002fe80000010000 */
[----:B------:R-:W-:Y:S01]  /*bb50*/  FADD.FTZ R0, R135, R0 ;  /* 0x0000000087007221 */ /* 0x000fe20000010000 */
[C---:B------:R-:W-:Y:S01]  /*bb60*/  HMMA.16816.F32.BF16 R32, R136.reuse, R146, R32 ;  /* 0x000000928820723c */ /* 0x040fe20000041820 */
[----:B------:R-:W1:Y:S02]  /*bb70*/  LDSM.16.MT88.4 R144, [R241+0x2000] ;  /* 0x00200000f190783b */ /* 0x000e640000004200 */
[----:B------:R-:W-:Y:S01]  /*bb80*/  FADD.FTZ R0, R179, R0 ;  /* 0x00000000b3007221 */ /* 0x000fe20000010000 */
[-C--:B------:R-:W-:Y:S03]  /*bb90*/  MOV R135, R3.reuse ;  /* 0x0000000300877202 */ /* 0x080fe60000000f00 */
[----:B------:R-:W-:Y:S05]  /*bba0*/  FADD.FTZ R0, R178, R0 ;  /* 0x00000000b2007221 */ /* 0x000fea0000010000 */
[----:B------:R-:W-:Y:S04]  /*bbb0*/  FADD.FTZ R0, R177, R0 ;  /* 0x00000000b1007221 */ /* 0x000fe80000010000 */
[----:B------:R-:W-:Y:S04]  /*bbc0*/  FADD.FTZ R0, R176, R0 ;  /* 0x00000000b0007221 */ /* 0x000fe80000010000 */
[----:B------:R-:W-:Y:S01]  /*bbd0*/  FADD.FTZ R0, R174, R0 ;  /* 0x00000000ae007221 */ /* 0x000fe20000010000 */
[C---:B----4-:R-:W-:Y:S03]  /*bbe0*/  HMMA.16816.F32.BF16 R36, R136.reuse, R140, R36 ;  /* 0x0000008c8824723c */ /* 0x050fe60000041824 */
[----:B------:R-:W-:Y:S04]  /*bbf0*/  FADD.FTZ R0, R175, R0 ;  /* 0x00000000af007221 */ /* 0x000fe80000010000 */
[----:B------:R-:W-:Y:S01]  /*bc00*/  FADD.FTZ R0, R172, R0 ;  /* 0x00000000ac007221 */ /* 0x000fe20000010000 */
[C---:B------:R-:W-:Y:S01]  /*bc10*/  HMMA.16816.F32.BF16 R40, R136.reuse, R142, R40 ;  /* 0x0000008e8828723c */ /* 0x040fe20000041828 */
[----:B------:R-:W4:Y:S03]  /*bc20*/  LDSM.16.MT88.4 R140, [R240+0x2000] ;  /* 0x00200000f08c783b */ /* 0x000f260000004200 */
[----:B------:R-:W-:Y:S04]  /*bc30*/  FADD.FTZ R0, R173, R0 ;  /* 0x00000000ad007221 */ /* 0x000fe80000010000 */
[C---:B-1----:R-:W-:Y:S08]  /*bc40*/  HMMA.16816.F32.BF16 R44, R136.reuse, R144, R44 ;  /* 0x00000090882c723c */ /* 0x042ff0000004182c */
[C---:B------:R-:W-:Y:S01]  /*bc50*/  HMMA.16816.F32.BF16 R48, R136.reuse, R146, R48 ;  /* 0x000000928830723c */ /* 0x040fe20000041830 */
[----:B------:R-:W1:Y:S07]  /*bc60*/  LDSM.16.MT88.4 R144, [R242+0x2000] ;  /* 0x00200000f290783b */ /* 0x000e6e0000004200 */
[C---:B----4-:R-:W-:Y:S08]  /*bc70*/  HMMA.16816.F32.BF16 R52, R136.reuse, R140, R52 ;  /* 0x0000008c8834723c */ /* 0x050ff00000041834 */
[C---:B------:R-:W-:Y:S01]  /*bc80*/  HMMA.16816.F32.BF16 R56, R136.reuse, R142, R56 ;  /* 0x0000008e8838723c */ /* 0x040fe20000041838 */
[----:B------:R-:W4:Y:S07]  /*bc90*/  LDSM.16.MT88.4 R140, [R239+0x3800] ;  /* 0x00380000ef8c783b */ /* 0x000f2e0000004200 */
        /* <DEDUP_REMOVED lines=20> */
[----:B------:R-:W1:Y:S03]  /*bde0*/  LDSM.16.MT88.4 R144, [R242+0x5000] ;  /* 0x00500000f290783b */ /* 0x000e660000004200 */
[C---:B--2---:R-:W-:Y:S05]  /*bdf0*/  IADD3 R2, R132.reuse, -0x1, RZ ;  /* 0xffffffff84027810 */ /* 0x044fea0007ffe0ff */
[----:B------:R-:W-:Y:S04]  /*be00*/  STL [R1+0x3c], R2 ;  /* 0x00003c0201007387 */ /* 0x000fe80000100800 */
[----:B------:R2:W-:Y:S01]  /*be10*/  STL [R1+0x5c], R0 ;  /* 0x00005c0001007387 */ /* 0x0005e20000100800 */
[C---:B----4-:R-:W-:Y:S03]  /*be20*/  HMMA.16816.F32.BF16 R116, R136.reuse, R140, R116 ;  /* 0x0000008c8874723c */ /* 0x050fe60000041874 */
[----:B---3--:R-:W-:Y:S02]  /*be30*/  ISETP.GT.AND P0, PT, R132, R134, PT ;  /* 0x000000868400720c */ /* 0x008fe40003f04270 */
[----:B------:R-:W-:Y:S03]  /*be40*/  MOV R132, R3 ;  /* 0x0000000300847202 */ /* 0x000fe60000000f00 */
[C---:B------:R-:W-:Y:S04]  /*be50*/  HMMA.16816.F32.BF16 R120, R136.reuse, R142, R120 ;  /* 0x0000008e8878723c */ /* 0x040fe80000041878 */
[----:B------:R-:W-:Y:S02]  /*be60*/  MOV R134, R133 ;  /* 0x0000008500867202 */ /* 0x000fe40000000f00 */
[----:B--2---:R-:W-:Y:S02]  /*be70*/  MOV R0, R2 ;  /* 0x0000000200007202 */ /* 0x004fe40000000f00 */
[C---:B-1----:R-:W-:Y:S03]  /*be80*/  HMMA.16816.F32.BF16 R124, R136.reuse, R144, R124 ;  /* 0x00000090887c723c */ /* 0x042fe6000004187c */
[----:B------:R-:W-:Y:S05]  /*be90*/  STL [R1+0x3c], R0 ;  /* 0x00003c0001007387 */ /* 0x000fea0000100800 */
[----:B------:R-:W-:Y:S01]  /*bea0*/  HMMA.16816.F32.BF16 R128, R136, R146, R128 ;  /* 0x000000928880723c */ /* 0x000fe20000041880 */
[----:B------:R-:W1:Y:S07]  /*beb0*/  LDSM.16.MT88.4 R144, [R241+0x1000] ;  /* 0x00100000f190783b */ /* 0x000e6e0000004200 */
[C---:B------:R-:W-:Y:S01]  /*bec0*/  HMMA.16816.F32.BF16 R156, R168.reuse, R152, R4 ;  /* 0x00000098a89c723c */ /* 0x040fe20000041804 */
[----:B------:R-:W2:Y:S07]  /*bed0*/  LDSM.16.MT88.4 R136, [R240+0x1000] ;  /* 0x00100000f088783b */ /* 0x000eae0000004200 */
[C---:B------:R-:W-:Y:S01]  /*bee0*/  HMMA.16816.F32.BF16 R152, R168.reuse, R154, R8 ;  /* 0x0000009aa898723c */ /* 0x040fe20000041808 */
[----:B------:R-:W3:Y:S08]  /*bef0*/  LDSM.16.MT88.4 R4, [R242+0x1000] ;  /* 0x00100000f204783b */ /* 0x000ef00000004200 */
[----:B------:R-:W4:Y:S01]  /*bf00*/  LDSM.16.MT88.4 R8, [R239+0x2800] ;  /* 0x00280000ef08783b */ /* 0x000f220000004200 */
[C---:B-1----:R-:W-:Y:S07]  /*bf10*/  HMMA.16816.F32.BF16 R148, R168.reuse, R144, R12 ;  /* 0x00000090a894723c */ /* 0x042fee000004180c */
[----:B------:R-:W1:Y:S01]  /*bf20*/  LDSM.16.MT88.4 R12, [R241+0x2800] ;  /* 0x00280000f10c783b */ /* 0x000e620000004200 */
[C---:B------:R-:W-:Y:S08]  /*bf30*/  HMMA.16816.F32.BF16 R144, R168.reuse, R146, R16 ;  /* 0x00000092a890723c */ /* 0x040ff00000041810 */
[C---:B--2---:R-:W-:Y:S08]  /*bf40*/  HMMA.16816.F32.BF16 R140, R168.reuse, R136, R20 ;  /* 0x00000088a88c723c */ /* 0x044ff00000041814 */
[C---:B------:R-:W-:Y:S08]  /*bf50*/  HMMA.16816.F32.BF16 R136, R168.reuse, R138, R24 ;  /* 0x0000008aa888723c */ /* 0x040ff00000041818 */
[C---:B---3--:R-:W-:Y:S08]  /*bf60*/  HMMA.16816.F32.BF16 R28, R168.reuse, R4, R28 ;  /* 0x00000004a81c723c */ /* 0x048ff0000004181c */
[C---:B------:R-:W-:Y:S01]  /*bf70*/  HMMA.16816.F32.BF16 R32, R168.reuse, R6, R32 ;  /* 0x00000006a820723c */ /* 0x040fe20000041820 */
[----:B------:R-:W2:Y:S07]  /*bf80*/  LDSM.16.MT88.4 R4, [R240+0x2800] ;  /* 0x00280000f004783b */ /* 0x000eae0000004200 */
[C---:B----4-:R-:W-:Y:S08]  /*bf90*/  HMMA.16816.F32.BF16 R36, R168.reuse, R8, R36 ;  /* 0x00000008a824723c */ /* 0x050ff00000041824 */
        /* <DEDUP_REMOVED lines=27> */
[C---:B------:R-:W-:Y:S08]  /*c150*/  HMMA.16816.F32.BF16 R112, R168.reuse, R10, R112 ;  /* 0x0000000aa870723c */ /* 0x040ff00000041870 */
[C---:B-1----:R-:W-:Y:S08]  /*c160*/  HMMA.16816.F32.BF16 R116, R168.reuse, R12, R116 ;  /* 0x0000000ca874723c */ /* 0x042ff00000041874 */
[C---:B------:R-:W-:Y:S08]  /*c170*/  HMMA.16816.F32.BF16 R120, R168.reuse, R14, R120 ;  /* 0x0000000ea878723c */ /* 0x040ff00000041878 */
[C---:B--2---:R-:W-:Y:S08]  /*c180*/  HMMA.16816.F32.BF16 R124, R168.reuse, R4, R124 ;  /* 0x00000004a87c723c */ /* 0x044ff0000004187c */
[----:B------:R-:W-:Y:S01]  /*c190*/  HMMA.16816.F32.BF16 R128, R168, R6, R128 ;  /* 0x00000006a880723c */ /* 0x000fe20000041880 */
[----:B------:R-:W-:-:S07]  /*c1a0*/  @P0 BRA `(.L_x_528) ;  /* 0xffffbdb000000947 */ /* 0x000fce000383ffff */
.L_x_505:
[----:B------:R-:W3:Y:S01]  /*c1b0*/  LDL R0, [R1+0xb0] ;  /* 0x0000b00001007983 */ /* 0x000ee20000100800 */
[----:B--2---:R-:W-:-:S03]  /*c1c0*/  IMAD.MOV.U32 R2, RZ, RZ, c[0x0][0x2c4] ;  /* 0x0000b100ff027624 */ /* 0x004fc600078e00ff */
[----:B-1----:R-:W2:Y:S04]  /*c1d0*/  LDL R4, [R1+0x74] ;  /* 0x0000740001047983 */ /* 0x002ea80000100800 */
[----:B------:R-:W2:Y:S01]  /*c1e0*/  LDL R3, [R1+0x78] ;  /* 0x0000780001037983 */ /* 0x000ea20000100800 */
[----:B------:R-:W-:Y:S01]  /*c1f0*/  ISETP.NE.AND P0, PT, R2, 0x1, PT ;  /* 0x000000010200780c */ /* 0x000fe20003f05270 */
[----:B------:R-:W-:Y:S01]  /*c200*/  IMAD.MOV.U32 R5, RZ, RZ, c[0x0][0x32c] ;  /* 0x0000cb00ff057624 */ /* 0x000fe200078e00ff */
[----:B---3--:R-:W-:-:S11]  /*c210*/  IADD3 R0, R0, 0x7f, RZ ;  /* 0x0000007f00007810 */ /* 0x008fd60007ffe0ff */
[----:B------:R-:W-:-:S05]  /*c220*/  @P0 IMAD.HI.U32 R2, R0, c[0x0][0x2c8], RZ ;  /* 0x0000b20000020a27 */ /* 0x000fca00078e00ff */
[----:B------:R-:W-:Y:S02]  /*c230*/  @P0 SHF.R.U32.HI R0, RZ, c[0x0][0x2cc], R2 ;  /* 0x0000b300ff000a19 */ /* 0x000fe40000011602 */
[----:B------:R-:W-:Y:S02]  /*c240*/  ISETP.GE.AND P0, PT, R5, 0x1, PT ;  /* 0x000000010500780c */ /* 0x000fe40003f06270 */
[----:B--2---:R-:W-:-:S05]  /*c250*/  IADD3 R2, R3, 0x1, -R4 ;  /* 0x0000000103027810 */ /* 0x004fca0007ffe804 */
[----:B------:R-:W-:-:S05]  /*c260*/  IMAD.IADD R0, R2, 0x1, R0 ;  /* 0x0000000102007824 */ /* 0x000fca00078e0200 */
[----:B------:R-:W-:Y:S01]  /*c270*/  IADD3 R2, R0, -c[0x0][0x324], RZ ;  /* 0x8000c90000027a10 */ /* 0x000fe20007ffe0ff */
[----:B------:R-:W-:Y:S05]  /*c280*/  @!P0 BRA `(.L_x_529) ;  /* 0x0000011000008947 */ /* 0x000fea0003800000 */
[----:B------:R-:W-:Y:S01]  /*c290*/  ISETP.GT.AND P0, PT, R0, -0x1, PT ;  /* 0xffffffff0000780c */ /* 0x000fe20003f04270 */
[----:B------:R-:W-:-:S12]  /*c2a0*/  BSSY B0, `(.L_x_530) ;  /* 0x000000d000007945 */ /* 0x000fd80003800000 */
        /* <DEDUP_REMOVED lines=8> */
.L_x_531:
[----:B------:R-:W-:-:S04]  /*c330*/  MOV R3, 0x1 ;  /* 0x0000000100037802 */ /* 0x000fc80000000f00 */
[----:B------:R-:W-:-:S13]  /*c340*/  ISETP.NE.AND P0, PT, R3, c[0x0][0x32c], PT ;  /* 0x0000cb0003007a0c */ /* 0x000fda0003f05270 */
[----:B------:R-:W-:-:S05]  /*c350*/  @P0 IMAD.HI.U32 R3, R0, c[0x0][0x330], RZ ;  /* 0x0000cc0000030a27 */ /* 0x000fca00078e00ff */
[----:B------:R-:W-:Y:S02]  /*c360*/  @P0 SHF.R.U32.HI R0, RZ, c[0x0][0x334], R3 ;  /* 0x0000cd00ff000a19 */ /* 0x000fe40000011603 */
.L_x_532:
[----:B------:R-:W-:Y:S05]  /*c370*/  BSYNC B0 ;  /* 0x0000000000007941 */ /* 0x000fea0003800000 */
.L_x_530:
[----:B------:R-:W-:-:S05]  /*c380*/  IMAD R0, R0, c[0x0][0x32c], RZ ;  /* 0x0000cb0000007a24 */ /* 0x000fca00078e02ff */
[----:B------:R-:W-:Y:S02]  /*c390*/  IMNMX R2, R2, R0, !PT ;  /* 0x0000000002027217 */ /* 0x000fe40007800200 */
.L_x_529:
[----:B------:R-:W2:Y:S04]  /*c3a0*/  LDL R0, [R1+0x3c] ;  /* 0x00003c0001007983 */ /* 0x000ea80000100800 */
[----:B------:R-:W3:Y:S01]  /*c3b0*/  LDL R4, [R1+0x70] ;  /* 0x0000700001047983 */ /* 0x000ee20000100800 */
[----:B------:R-:W-:-:S05]  /*c3c0*/  IADD3 R2, R2, 0x2f, RZ ;  /* 0x0000002f02027810 */ /* 0x000fca0007ffe0ff */
[----:B------:R-:W-:-:S04]  /*c3d0*/  IMAD.HI R2, R2, 0x2aaaaaab, RZ ;  /* 0x2aaaaaab02027827 */ /* 0x000fc800078e02ff */
[----:B--2---:R-:W-:Y:S01]  /*c3e0*/  IMAD.MOV.U32 R3, RZ, RZ, R0 ;  /* 0x000000ffff037224 */ /* 0x004fe200078e0000 */
[----:B------:R-:W-:-:S04]  /*c3f0*/  SHF.R.U32.HI R0, RZ, 0x1f, R2 ;  /* 0x0000001fff007819 */ /* 0x000fc80000011602 */
[----:B------:R-:W-:-:S04]  /*c400*/  LEA.HI.SX32 R0, R2, R0, 0x1d ;  /* 0x0000000002007211 */ /* 0x000fc800078feaff */
[----:B---3--:R-:W-:-:S04]  /*c410*/  IMNMX R4, R4, R0, !PT ;  /* 0x0000000004047217 */ /* 0x008fc80007800200 */
[----:B------:R-:W-:Y:S01]  /*c420*/  ISETP.GE.AND P0, PT, R3, R4, PT ;  /* 0x000000040300720c */ /* 0x000fe20003f06270 */
[----:B------:R1:W-:-:S12]  /*c430*/  STL [R1+0x80], R4 ;  /* 0x0000800401007387 */ /* 0x0003d80000100800 */
[----:B------:R-:W-:Y:S05]  /*c440*/  @!P0 BRA `(.L_x_533) ;  /* 0x0000359000008947 */ /* 0x000fea0003800000 */
.L_x_546:
[----:B-1----:R-:W2:Y:S01]  /*c450*/  LDL R4, [R1+0x4] ;  /* 0x0000040001047983 */ /* 0x002ea20000100800 */
[----:B------:R-:W-:Y:S04]  /*c460*/  DEPBAR.LE SB0, 0x0 ;  /* 0x000080000000791a */ /* 0x000fe80000000000 */
[----:B------:R-:W3:Y:S01]  /*c470*/  LDL R2, [R1+0x3c] ;  /* 0x00003c0001027983 */ /* 0x000ee20000100800 */
[----:B------:R-:W-:Y:S01]  /*c480*/  WARPSYNC 0xffffffff ;  /* 0xffffffff00007948 */ /* 0x000fe20003800000 */
[----:B------:R-:W-:Y:S01]  /*c490*/  BSSY B0, `(.L_x_534) ;  /* 0x0000061000007945 */ /* 0x000fe20003800000 */
[----:B------:R-:W-:Y:S01]  /*c4a0*/  MOV R134, R133 ;  /* 0x0000008500867202 */ /* 0x000fe20000000f00 */
[----:B------:R-:W4:Y:S04]  /*c4b0*/  LDL R3, [R1+0x8] ;  /* 0x0000080001037983 */ /* 0x000f280000100800 */
[----:B------:R-:W3:Y:S04]  /*c4c0*/  LDL R0, [R1+0x70] ;  /* 0x0000700001007983 */ /* 0x000ee80000100800 */
[----:B------:R-:W-:Y:S06]  /*c4d0*/  BAR.SYNC.DEFER_BLOCKING 0x0 ;  /* 0x0000000000007b1d */ /* 0x000fec0000010000 */
[----:B------:R1:W1:Y:S04]  /*c4e0*/  LDSM.16.M88.4 R8, [R236] ;  /* 0x00000000ec08783b */ /* 0x0002680000000200 */
[----:B------:R1:W1:Y:S04]  /*c4f0*/  LDSM.16.M88.4 R16, [R236+0x800] ;  /* 0x00080000ec10783b */ /* 0x0002680000000200 */
[----:B------:R1:W1:Y:S04]  /*c500*/  LDSM.16.M88.4 R24, [R236+0x1000] ;  /* 0x00100000ec18783b */ /* 0x0002680000000200 */
[----:B------:R1:W1:Y:S04]  /*c510*/  LDSM.16.M88.4 R168, [R243] ;  /* 0x00000000f3a8783b */ /* 0x0002680000000200 */
[----:B--2---:R2:W1:Y:S04]  /*c520*/  LDSM.16.M88.4 R172, [R4] ;  /* 0x0000000004ac783b */ /* 0x0044680000000200 */
[----:B----4-:R2:W4:Y:S01]  /*c530*/  LDSM.16.M88.4 R176, [R3] ;  /* 0x0000000003b0783b */ /* 0x0105220000000200 */
[----:B---3--:R-:W-:Y:S11]  /*c540*/  ISETP.GT.AND P0, PT, R0, R2, PT ;  /* 0x000000020000720c */ /* 0x008ff60003f04270 */
[----:B------:R-:W-:Y:S02]  /*c550*/  @!UPT UIADD3 URZ, URZ, URZ, URZ ;  /* 0x0000003f3f3ff290 */ /* 0x000fe4000fffe03f */
[----:B------:R-:W-:-:S05]  /*c560*/  @P0 BRA `(.L_x_535) ;  /* 0x0000053000000947 */ /* 0x000fca0003800000 */
[----:B--2---:R-:W2:Y:S04]  /*c570*/  LDL R4, [R1+0x38] ;  /* 0x0000380001047983 */ /* 0x004ea80000100800 */
[----:B------:R-:W3:Y:S04]  /*c580*/  LDL R12, [R1+0x28] ;  /* 0x00002800010c7983 */ /* 0x000ee80000100800 */
[----:B------:R-:W5:Y:S04]  /*c590*/  LDL.64 R6, [R1+0xa0] ;  /* 0x0000a00001067983 */ /* 0x000f680000100a00 */
[----:B----4-:R-:W4:Y:S01]  /*c5a0*/  LDL R5, [R1+0xa8] ;  /* 0x0000a80001057983 */ /* 0x010f220000100800 */
        /* <DEDUP_REMOVED lines=8> */
[----:B-----5:R-:W-:Y:S03]  /*c630*/  IADD3 R0, P0, R6, R2, RZ ;  /* 0x0000000206007210 */ /* 0x020fe60007f1e0ff */
[----:B------:R-:W-:Y:S05]  /*c640*/  IMAD R4, R12, c[0x0][0x21c], R4 ;  /* 0x000087000c047a24 */ /* 0x000fea00078e0204 */
[----:B----4-:R-:W-:Y:S02]  /*c650*/  IADD3.X R2, R5, R3, R4, P0, !PT ;  /* 0x0000000305027210 */ /* 0x010fe400007fe404 */
[C---:B------:R-:W-:Y:S04]  /*c660*/  LEA R12, P0, R0.reuse, c[0x0][0x1f8], 0x1 ;  /* 0x00007e00000c7a11 */ /* 0x040fe800078008ff */
[----:B------:R-:W-:Y:S01]  /*c670*/  LEA.HI.X R5, R0, c[0x0][0x1fc], R2, 0x1, P0 ;  /* 0x00007f0000057a11 */ /* 0x000fe200000f0c02 */
[----:B------:R-:W-:-:S06]  /*c680*/  BRA.DIV ~URZ, `(.L_x_536) ;  /* 0x0000e6927f007947 */ /* 0x000fcc000b800000 */
[----:B------:R2:W3:Y:S02]  /*c690*/  SHFL.IDX PT, R4, R5, RZ, 0x181f ;  /* 0x00181fff05047589 */ /* 0x0004e400000e0000 */
.L_x_655:
[----:B------:R-:W-:-:S05]  /*c6a0*/  BRA.DIV ~URZ, `(.L_x_537) ;  /* 0x0000e7027f007947 */ /* 0x000fca000b800000 */
[----:B------:R4:W2:Y:S02]  /*c6b0*/  SHFL.IDX PT, R0, R12, RZ, 0x181f ;  /* 0x00181fff0c007589 */ /* 0x0008a400000e0000 */
.L_x_656:
        /* <DEDUP_REMOVED lines=13> */
[----:B----4-:R-:W-:Y:S05]  /*c790*/  IADD3 R6, P0, R0, R6, RZ ;  /* 0x0000000600067210 */ /* 0x010fea0007f1e0ff */
[----:B---3--:R-:W-:Y:S06]  /*c7a0*/  IMAD.X R7, R4, 0x1, R3, P0 ;  /* 0x0000000104077824 */ /* 0x008fec00000e0603 */
[----:B------:R-:W-:Y:S01]  /*c7b0*/  @!PT LDS RZ, [RZ] ;  /* 0x00000000fffff984 */ /* 0x000fe20000000800 */
[----:B------:R-:W-:Y:S01]  /*c7c0*/  @!PT LDS RZ, [RZ] ;  /* 0x00000000fffff984 */ /* 0x000fe20000000800 */
[----:B------:R-:W-:Y:S01]  /*c7d0*/  @!PT LDS RZ, [RZ] ;  /* 0x00000000fffff984 */ /* 0x000fe20000000800 */
[----:B--2---:R2:W-:Y:S01]  /*c7e0*/  LDGSTS.E.BYPASS.LTC128B.128 [R13+0x4080], [R6.64], !P4 ;  /* 0x04080000060d7fae */ /* 0x0045e2000e101d46 */
[----:B------:R-:W-:Y:S02]  /*c7f0*/  ISETP.GE.AND P3, PT, R135, c[0x0][0x1d4], PT ;  /* 0x0000750087007a0c */ /* 0x000fe40003f66270 */
[----:B------:R-:W-:Y:S02]  /*c800*/  IADD3 R2, P0, R0, R2, RZ ;  /* 0x0000000200027210 */ /* 0x000fe40007f1e0ff */
[----:B------:R-:W-:Y:S02]  /*c810*/  ISETP.GE.AND P2, PT, R22, c[0x0][0x1d4], PT ;  /* 0x0000750016007a0c */ /* 0x000fe40003f46270 */
[----:B------:R-:W-:Y:S01]  /*c820*/  ISETP.GE.AND P1, PT, R14, c[0x0][0x1d4], PT ;  /* 0x000075000e007a0c */ /* 0x000fe20003f26270 */
[----:B--2---:R-:W2:Y:S02]  /*c830*/  LDL R7, [R1+0x48] ;  /* 0x0000480001077983 */ /* 0x004ea40000100800 */
[----:B--2---:R-:W-:Y:S05]  /*c840*/  IMAD.X R3, R4, 0x1, R7, P0 ;  /* 0x0000000104037824 */ /* 0x004fea00000e0607 */
[----:B------:R2:W-:Y:S02]  /*c850*/  LDGSTS.E.BYPASS.LTC128B.128 [R13+0x5880], [R2.64], !P3 ;  /* 0x05880000020d7fae */ /* 0x0005e4000d901d46 */
[----:B--2---:R-:W-:Y:S05]  /*c860*/  IADD3 R2, P0, R0, R23, RZ ;  /* 0x0000001700027210 */ /* 0x004fea0007f1e0ff */
[----:B------:R-:W-:Y:S02]  /*c870*/  IMAD.X R3, R4, 0x1, R20, P0 ;  /* 0x0000000104037824 */ /* 0x000fe400000e0614 */
[----:B------:R-:W2:Y:S04]  /*c880*/  S2R R20, SR_TID.X ;  /* 0x0000000000147919 */ /* 0x000ea80000002100 */
[----:B------:R3:W-:Y:S01]  /*c890*/  LDGSTS.E.BYPASS.LTC128B.128 [R13+0x7080], [R2.64], !P2 ;  /* 0x07080000020d7fae */ /* 0x0007e2000d101d46 */
[----:B--2---:R-:W-:Y:S02]  /*c8a0*/  ISETP.GT.AND P5, PT, R20, 0x7f, PT ;  /* 0x0000007f1400780c */ /* 0x004fe40003fa4270 */
[----:B---3--:R-:W-:Y:S05]  /*c8b0*/  IADD3 R2, P0, R0, R21, RZ ;  /* 0x0000001500027210 */ /* 0x008fea0007f1e0ff */
[----:B------:R-:W-:Y:S05]  /*c8c0*/  IMAD.X R3, R4, 0x1, R15, P0 ;  /* 0x0000000104037824 */ /* 0x000fea00000e060f */
[----:B------:R2:W-:Y:S01]  /*c8d0*/  LDGSTS.E.BYPASS.LTC128B.128 [R13+0x8880], [R2.64], !P1 ;  /* 0x08880000020d7fae */ /* 0x0005e2000c901d46 */
[----:B------:R-:W-:-:S05]  /*c8e0*/  @P5 BRA `(.L_x_535) ;  /* 0x000001b000005947 */ /* 0x000fca0003800000 */
[----:B------:R-:W-:-:S05]  /*c8f0*/  BRA.DIV ~URZ, `(.L_x_538) ;  /* 0x0000e5427f007947 */ /* 0x000fca000b800000 */
[----:B------:R3:W4:Y:S04]  /*c900*/  SHFL.IDX PT, R4, R5, 0x1, 0x181f ;  /* 0x00381f0005047f89 */ /* 0x00072800000e0000 */
[----:B------:R3:W2:Y:S02]  /*c910*/  SHFL.IDX PT, R0, R12, 0x1, 0x181f ;  /* 0x00381f000c007f89 */ /* 0x0006a400000e0000 */
.L_x_657:
[----:B------:R-:W5:Y:S04]  /*c920*/  LDL R6, [R1+0xc4] ;  /* 0x0000c40001067983 */ /* 0x000f680000100800 */
[----:B--2---:R-:W2:Y:S04]  /*c930*/  LDL R3, [R1+0x44] ;  /* 0x0000440001037983 */ /* 0x004ea80000100800 */
[----:B---3--:R-:W3:Y:S04]  /*c940*/  LDL R2, [R1+0xd0] ;  /* 0x0000d00001027983 */ /* 0x008ee80000100800 */
[----:B----4-:R-:W4:Y:S04]  /*c950*/  LDL R20, [R1+0x48] ;  /* 0x0000480001147983 */ /* 0x010f280000100800 */
[----:B------:R-:W4:Y:S04]  /*c960*/  LDL R5, [R1+0x1c] ;  /* 0x00001c0001057983 */ /* 0x000f280000100800 */
[----:B------:R-:W4:Y:S04]  /*c970*/  LDL R15, [R1+0xbc] ;  /* 0x0000bc00010f7983 */ /* 0x000f280000100800 */
[----:B------:R-:W4:Y:S04]  /*c980*/  LDL R14, [R1+0x4c] ;  /* 0x00004c00010e7983 */ /* 0x000f280000100800 */
[----:B------:R-:W4:Y:S04]  /*c990*/  LDL R13, [R1+0xb8] ;  /* 0x0000b800010d7983 */ /* 0x000f280000100800 */
[----:B------:R-:W4:Y:S01]  /*c9a0*/  LDL R12, [R1+0x50] ;  /* 0x00005000010c7983 */ /* 0x000f220000100800 */
[----:B-----5:R-:W-:Y:S05]  /*c9b0*/  IADD3 R6, P0, R0, R6, RZ ;  /* 0x0000000600067210 */ /* 0x020fea0007f1e0ff */
[----:B--2---:R-:W-:Y:S01]  /*c9c0*/  IMAD.X R7, R4, 0x1, R3, P0 ;  /* 0x0000000104077824 */ /* 0x004fe200000e0603 */
        /* <DEDUP_REMOVED lines=13> */
.L_x_535:
[----:B------:R-:W-:Y:S05]  /*caa0*/  BSYNC B0 ;  /* 0x0000000000007941 */ /* 0x000fea0003800000 */
.L_x_534:
[----:B------:R-:W0:Y:S01]  /*cab0*/  LDGDEPBAR ;  /* 0x00000000000079af */ /* 0x000e220000000000 */
[----:B------:R-:W-:Y:S01]  /*cac0*/  WARPSYNC 0xffffffff ;  /* 0xffffffff00007948 */ /* 0x000fe20003800000 */
[C---:B-12---:R-:W-:Y:S01]  /*cad0*/  HMMA.16816.F32.BF16 R4, R160.reuse, R8, RZ ;  /* 0x00000008a004723c */ /* 0x046fe200000418ff */
[----:B------:R-:W-:Y:S07]  /*cae0*/  BSSY B0, `(.L_x_539) ;  /* 0x000013e000007945 */ /* 0x000fee0003800000 */
[C---:B------:R-:W-:Y:S08]  /*caf0*/  HMMA.16816.F32.BF16 R8, R160.reuse, R10, RZ ;  /* 0x0000000aa008723c */ /* 0x040ff000000418ff */
[C---:B------:R-:W-:Y:S08]  /*cb00*/  HMMA.16816.F32.BF16 R12, R160.reuse, R16, RZ ;  /* 0x00000010a00c723c */ /* 0x040ff000000418ff */
        /* <DEDUP_REMOVED lines=9> */
[C---:B----4-:R-:W-:Y:S08]  /*cba0*/  HMMA.16816.F32.BF16 R20, R164.reuse, R176, R20 ;  /* 0x000000b0a414723c */ /* 0x050ff00000041814 */
        /* <DEDUP_REMOVED lines=122> */
[----:B------:R-:W2:Y:S04]  /*d350*/  MUFU.TANH R2, R0 ;  /* 0x0000000000027308 */ /* 0x000ea80000002400 */
[----:B------:R-:W-:Y:S01]  /*d360*/  FMUL.FTZ R3, R11, c[0x0][0x320] ;  /* 0x0000c8000b037a20 */ /* 0x000fe20000410000 */
[C---:B-1----:R-:W-:Y:S03]  /*d370*/  HMMA.16816.F32.BF16 R12, R232.reuse, R168, R12 ;  /* 0x000000a8e80c723c */ /* 0x042fe6000004180c */
[----:B------:R-:W-:Y:S02]  /*d380*/  FMUL.FTZ R10, R10, c[0x0][0x320] ;  /* 0x0000c8000a0a7a20 */ /* 0x000fe40000410000 */
[----:B------:R-:W-:Y:S03]  /*d390*/  MUFU.TANH R175, R3 ;  /* 0x0000000300af7308 */ /* 0x000fe60000002400 */
[C---:B------:R-:W-:Y:S07]  /*d3a0*/  HMMA.16816.F32.BF16 R16, R232.reuse, R170, R16 ;  /* 0x000000aae810723c */ /* 0x040fee0000041810 */
[----:B------:R-:W-:Y:S01]  /*d3b0*/  MUFU.TANH R177, R10 ;  /* 0x0000000a00b17308 */ /* 0x000fe20000002400 */
[----:B--2---:R1:W-:Y:S01]  /*d3c0*/  STL [R1+0x20], R2 ;  /* 0x0000200201007387 */ /* 0x0043e20000100800 */
[----:B------:R-:W-:Y:S08]  /*d3d0*/  FMUL.FTZ R0, R5, c[0x0][0x320] ;  /* 0x0000c80005007a20 */ /* 0x000ff00000410000 */
[----:B------:R2:W-:Y:S02]  /*d3e0*/  MUFU.TANH R179, R0 ;  /* 0x0000000000b37308 */ /* 0x0005e40000002400 */
[----:B--2---:R-:W-:Y:S08]  /*d3f0*/  FMUL.FTZ R0, R6, c[0x0][0x320] ;  /* 0x0000c80006007a20 */ /* 0x004ff00000410000 */
[----:B------:R2:W-:Y:S02]  /*d400*/  MUFU.TANH R178, R0 ;  /* 0x0000000000b27308 */ /* 0x0005e40000002400 */
[----:B--2---:R-:W-:Y:S02]  /*d410*/  FMUL.FTZ R0, R7, c[0x0][0x320] ;  /* 0x0000c80007007a20 */ /* 0x004fe40000410000 */
[----:B------:R-:W2:Y:S01]  /*d420*/  LDSM.16.M88.4 R4, [R237+0x5800] ;  /* 0x00580000ed04783b */ /* 0x000ea20000000200 */
[----:B------:R-:W-:Y:S05]  /*d430*/  DEPBAR.LE SB0, 0x0 ;  /* 0x000080000000791a */ /* 0x000fea0000000000 */
[----:B-1----:R1:W3:Y:S02]  /*d440*/  MUFU.TANH R2, R0 ;  /* 0x0000000000027308 */ /* 0x0022e40000002400 */
[----:B------:R-:W-:Y:S01]  /*d450*/  BAR.SYNC.DEFER_BLOCKING 0x0 ;  /* 0x0000000000007b1d */ /* 0x000fe20000010000 */
[----:B-1----:R-:W-:Y:S07]  /*d460*/  FMUL.FTZ R0, R8, c[0x0][0x320] ;  /* 0x0000c80008007a20 */ /* 0x002fee0000410000 */
[----:B------:R1:W4:Y:S01]  /*d470*/  MUFU.TANH R176, R0 ;  /* 0x0000000000b07308 */ /* 0x0003220000002400 */
[----:B------:R-:W5:Y:S04]  /*d480*/  LDL R8, [R1+0x3c] ;  /* 0x00003c0001087983 */ /* 0x000f680000100800 */
[----:B---3--:R3:W-:Y:S01]  /*d490*/  STL [R1+0x24], R2 ;  /* 0x0000240201007387 */ /* 0x0087e20000100800 */
[C---:B--2---:R-:W-:Y:S08]  /*d4a0*/  HMMA.16816.F32.BF16 R20, R232.reuse, R4, R20 ;  /* 0x00000004e814723c */ /* 0x044ff00000041814 */
[----:B------:R-:W-:Y:S04]  /*d4b0*/  HMMA.16816.F32.BF16 R24, R232, R6, R24 ;  /* 0x00000006e818723c */ /* 0x000fe80000041818 */
[----:B-1----:R-:W-:Y:S02]  /*d4c0*/  FMUL.FTZ R0, R9, c[0x0][0x320] ;  /* 0x0000c80009007a20 */ /* 0x002fe40000410000 */
[----:B------:R-:W5:Y:S02]  /*d4d0*/  LDL R9, [R1+0x70] ;  /* 0x0000700001097983 */ /* 0x000f640000100800 */
[----:B------:R1:W2:Y:S01]  /*d4e0*/  MUFU.TANH R174, R0 ;  /* 0x0000000000ae7308 */ /* 0x0002a20000002400 */
[----:B---3--:R-:W-:Y:S09]  /*d4f0*/  FMUL.FTZ R2, R13, c[0x0][0x320] ;  /* 0x0000c8000d027a20 */ /* 0x008ff20000410000 */
[----:B------:R-:W3:Y:S01]  /*d500*/  MUFU.TANH R170, R2 ;  /* 0x0000000200aa7308 */ /* 0x000ee20000002400 */
[----:B-1----:R-:W-:Y:S09]  /*d510*/  FMUL.FTZ R0, R12, c[0x0][0x320] ;  /* 0x0000c8000c007a20 */ /* 0x002ff20000410000 */
        /* <DEDUP_REMOVED lines=19> */
[----:B-----5:R-:W-:Y:S01]  /*d650*/  ISETP.GT.AND P0, PT, R8, R9, PT ;  /* 0x000000090800720c */ /* 0x020fe20003f04270 */
        /* <DEDUP_REMOVED lines=11> */
[----:B--234-:R-:W2:Y:S01]  /*d710*/  LDL R9, [R1+0x84] ;  /* 0x0000840001097983 */ /* 0x01cea20000100800 */
[----:B------:R-:W-:Y:S03]  /*d720*/  IMAD.MOV.U32 R3, RZ, RZ, c[0x0][0x2b8] ;  /* 0x0000ae00ff037624 */ /* 0x000fe600078e00ff */
[----:B------:R-:W3:Y:S02]  /*d730*/  LDL R4, [R1+0x178] ;  /* 0x0001780001047983 */ /* 0x000ee40000100800 */
[----:B------:R-:W-:Y:S02]  /*d740*/  ISETP.NE.AND P2, PT, R3, 0x1, PT ;  /* 0x000000010300780c */ /* 0x000fe40003f45270 */
[----:B------:R-:W4:Y:S04]  /*d750*/  LDL.64 R20, [R1+0x98] ;  /* 0x0000980001147983 */ /* 0x000f280000100a00 */
[----:B------:R-:W5:Y:S04]  /*d760*/  LDL R5, [R1+0xac] ;  /* 0x0000ac0001057983 */ /* 0x000f680000100800 */
[----:B------:R-:W4:Y:S04]  /*d770*/  LDL R6, [R1+0x88] ;  /* 0x0000880001067983 */ /* 0x000f280000100800 */
[----:B------:R-:W1:Y:S01]  /*d780*/  S2R R7, SR_TID.X ;  /* 0x0000000000077919 */ /* 0x000e620000002100 */
[----:B---3--:R-:W-:Y:S01]  /*d790*/  ISETP.GT.AND P1, PT, R4, 0x2f, PT ;  /* 0x0000002f0400780c */ /* 0x008fe20003f24270 */
[----:B--2---:R-:W-:Y:S02]  /*d7a0*/  IMAD R2, R8, 0x30, R9 ;  /* 0x0000003008027824 */ /* 0x004fe400078e0209 */
[----:B------:R-:W2:Y:S03]  /*d7b0*/  LDL.64 R8, [R1+0x90] ;  /* 0x0000900001087983 */ /* 0x000ea60000100a00 */
[----:B------:R-:W-:Y:S05]  /*d7c0*/  IADD3 R2, R2, -0x30, R4 ;  /* 0xffffffd002027810 */ /* 0x000fea0007ffe004 */
[----:B------:R-:W-:Y:S04]  /*d7d0*/  @P2 IMAD.HI.U32 R3, R2, c[0x0][0x2bc], RZ ;  /* 0x0000af0002032a27 */ /* 0x000fe800078e00ff */
[----:B-1----:R-:W-:Y:S01]  /*d7e0*/  IMAD.MOV.U32 R0, RZ, RZ, R2 ;  /* 0x000000ffff007224 */ /* 0x002fe200078e0002 */
[----:B------:R-:W-:Y:S04]  /*d7f0*/  @P2 SHF.R.U32.HI R0, RZ, c[0x0][0x2c0], R3 ;  /* 0x0000b000ff002a19 */ /* 0x000fe80000011603 */
[C---:B----4-:R-:W-:Y:S01]  /*d800*/  @!P1 IADD3 R3, P0, R0.reuse, R20, RZ ;  /* 0x0000001400039210 */ /* 0x050fe20007f1e0ff */
[----:B------:R-:W-:Y:S03]  /*d810*/  IMAD.MOV R4, RZ, RZ, -R0 ;  /* 0x000000ffff047224 */ /* 0x000fe600078e0a00 */
[----:B-----5:R-:W-:Y:S01]  /*d820*/  @!P1 LEA.HI.X.SX32 R0, R0, R5, 0x1, P0 ;  /* 0x0000000500009211 */ /* 0x020fe200000f0eff */
[----:B------:R-:W-:Y:S01]  /*d830*/  IMAD R4, R4, c[0x0][0x2b8], R2 ;  /* 0x0000ae0004047a24 */ /* 0x000fe200078e0202 */
[C---:B------:R-:W-:Y:S01]  /*d840*/  @!P1 LEA R2, P0, R3.reuse, c[0x0][0x2a0], 0x2 ;  /* 0x0000a80003029a11 */ /* 0x040fe200078010ff */
[----:B------:R-:W-:Y:S03]  /*d850*/  IMAD.MOV.U32 R5, RZ, RZ, RZ ;  /* 0x000000ffff057224 */ /* 0x000fe600078e00ff */
[----:B------:R-:W-:Y:S01]  /*d860*/  @!P1 LEA.HI.X R3, R3, c[0x0][0x2a4], R0, 0x2, P0 ;  /* 0x0000a90003039a11 */ /* 0x000fe200000f1400 */
[----:B------:R1:W-:Y:S01]  /*d870*/  STL [R1+0x38], R4 ;  /* 0x0000380401007387 */ /* 0x0003e20000100800 */
[----:B------:R-:W-:Y:S03]  /*d880*/  SHF.R.S32.HI R0, RZ, 0x1f, R4 ;  /* 0x0000001fff007819 */ /* 0x000fe60000011404 */
[----:B------:R3:W4:Y:S02]  /*d890*/  @!P1 LDG.E R5, [R2.64] ;  /* 0x0000000602059981 */ /* 0x000724000c1e1900 */
[----:B------:R-:W-:Y:S04]  /*d8a0*/  IMAD R0, R0, c[0x0][0x1e0], RZ ;  /* 0x0000780000007a24 */ /* 0x000fe800078e02ff */
[C---:B------:R-:W-:Y:S02]  /*d8b0*/  IMAD R0, R4.reuse, c[0x0][0x1e4], R0 ;  /* 0x0000790004007a24 */ /* 0x040fe400078e0200 */
[----:B---3--:R-:W-:Y:S04]  /*d8c0*/  IMAD.WIDE.U32 R2, R4, c[0x0][0x1e0], RZ ;  /* 0x0000780004027a25 */ /* 0x008fe800078e00ff */
[----:B------:R-:W-:Y:S01]  /*d8d0*/  IMAD.IADD R3, R3, 0x1, R0 ;  /* 0x0000000103037824 */ /* 0x000fe200078e0200 */
[----:B----4-:R-:W-:Y:S01]  /*d8e0*/  SHF.R.S32.HI R0, RZ, 0x1f, R5 ;  /* 0x0000001fff007819 */ /* 0x010fe20000011405 */
[----:B------:R3:W-:Y:S02]  /*d8f0*/  STL [R1+0x28], R5 ;  /* 0x0000280501007387 */ /* 0x0007e40000100800 */
[C---:B------:R-:W-:Y:S04]  /*d900*/  IMAD.WIDE.U32 R2, R5.reuse, c[0x0][0x1f0], R2 ;  /* 0x00007c0005027a25 */ /* 0x040fe800078e0002 */
[----:B-1----:R-:W-:Y:S01]  /*d910*/  IMAD R4, R0, c[0x0][0x1f0], RZ ;  /* 0x00007c0000047a24 */ /* 0x002fe200078e02ff */
[----:B--2---:R-:W-:Y:S03]  /*d920*/  IADD3 R0, P0, R8, R2, RZ ;  /* 0x0000000208007210 */ /* 0x004fe60007f1e0ff */
[----:B------:R-:W-:Y:S05]  /*d930*/  IMAD R4, R5, c[0x0][0x1f4], R4 ;  /* 0x00007d0005047a24 */ /* 0x000fea00078e0204 */
[----:B------:R-:W-:Y:S02]  /*d940*/  IADD3.X R2, R6, R3, R4, P0, !PT ;  /* 0x0000000306027210 */ /* 0x000fe400007fe404 */
[C---:B------:R-:W-:Y:S04]  /*d950*/  LEA R9, P0, R0.reuse, c[0x0][0x1c8], 0x1 ;  /* 0x0000720000097a11 */ /* 0x040fe800078008ff */
[----:B------:R-:W-:Y:S02]  /*d960*/  LEA.HI.X R8, R0, c[0x0][0x1cc], R2, 0x1, P0 ;  /* 0x0000730000087a11 */ /* 0x000fe400000f0c02 */
[----:B---3--:R-:W-:Y:S04]  /*d970*/  SHF.R.S32.HI R5, RZ, 0x1f, R7 ;  /* 0x0000001fff057819 */ /* 0x008fe80000011407 */
[----:B------:R-:W-:Y:S04]  /*d980*/  LEA.HI R5, R5, R7, RZ, 0x3 ;  /* 0x0000000705057211 */ /* 0x000fe800078f18ff */
[----:B------:R-:W-:Y:S04]  /*d990*/  SHF.R.S32.HI R5, RZ, 0x3, R5 ;  /* 0x00000003ff057819 */ /* 0x000fe80000011405 */
[----:B------:R-:W-:Y:S04]  /*d9a0*/  IADD3 R5, -R5, 0x30, RZ ;  /* 0x0000003005057810 */ /* 0x000fe80007ffe1ff */
[----:B------:R-:W-:Y:S01]  /*d9b0*/  ISETP.GE.AND P0, PT, R5, 0x1, PT ;  /* 0x000000010500780c */ /* 0x000fe20003f06270 */
[----:B------:R-:W-:-:S10]  /*d9c0*/  BRA.DIV ~URZ, `(.L_x_541) ;  /* 0x0000d5827f007947 */ /* 0x000fd4000b800000 */
[----:B------:R1:W2:Y:S02]  /*d9d0*/  SHFL.IDX PT, R4, R8, RZ, 0x181f ;  /* 0x00181fff08047589 */ /* 0x0002a400000e0000 */
.L_x_658:
[----:B------:R-:W-:-:S05]  /*d9e0*/  BRA.DIV ~URZ, `(.L_x_542) ;  /* 0x0000d5f27f007947 */ /* 0x000fca000b800000 */
[----:B------:R3:W4:Y:S02]  /*d9f0*/  SHFL.IDX PT, R0, R9, RZ, 0x181f ;  /* 0x00181fff09007589 */ /* 0x00072400000e0000 */
.L_x_659:
        /* <DEDUP_REMOVED lines=14> */
[----:B----4-:R-:W-:Y:S01]  /*dae0*/  @P0 IMAD.X R7, R4, 0x1, R7, P1 ;  /* 0x0000000104070824 */ /* 0x010fe200008e0607 */
[----:B---3--:R-:W-:Y:S11]  /*daf0*/  @P0 ISETP.GE.AND P1, PT, R3, c[0x0][0x1d4], PT ;  /* 0x0000750003000a0c */ /* 0x008ff60003f26270 */
        /* <DEDUP_REMOVED lines=24> */
.L_x_660:
        /* <DEDUP_REMOVED lines=36> */
.L_x_540:
[----:B--234-:R-:W-:Y:S05]  /*dec0*/  BSYNC B0 ;  /* 0x0000000000007941 */ /* 0x01cfea0003800000 */
.L_x_539:
[----:B-1----:R-:W2:Y:S04]  /*ded0*/  LDL R0, [R1+0x20] ;  /* 0x0000200001007983 */ /* 0x002ea80000100800 */
[----:B------:R-:W3:Y:S04]  /*dee0*/  LDL R3, [R1+0x24] ;  /* 0x0000240001037983 */ /* 0x000ee80000100800 */
[----:B------:R-:W0:Y:S01]  /*def0*/  LDGDEPBAR ;  /* 0x00000000000079af */ /* 0x000e220000000000 */
[----:B--2---:R-:W-:Y:S02]  /*df00*/  FMNMX.FTZ R2, R0, R133, !PT ;  /* 0x0000008500027209 */ /* 0x004fe40007810000 */
[----:B------:R-:W-:Y:S02]  /*df10*/  FMNMX.FTZ R0, R178, R132, !PT ;  /* 0x00000084b2007209 */ /* 0x000fe40007810000 */
[----:B------:R-:W-:Y:S02]  /*df20*/  FMNMX.FTZ R2, R179, R2, !PT ;  /* 0x00000002b3027209 */ /* 0x000fe40007810000 */
[----:B---3--:R-:W-:Y:S02]  /*df30*/  FMNMX.FTZ R0, R3, R0, !PT ;  /* 0x0000000003007209 */ /* 0x008fe40007810000 */
        /* <DEDUP_REMOVED lines=22> */
.L_x_661:
[----:B-12---:R-:W-:Y:S01]  /*e0a0*/  FMNMX.FTZ R4, R4, R0, !PT ;  /* 0x0000000004047209 */ /* 0x006fe20007810000 */
[----:B------:R-:W-:-:S05]  /*e0b0*/  BRA.DIV ~URZ, `(.L_x_545) ;  /* 0x0000d1027f007947 */ /* 0x000fca000b800000 */
[----:B------:R-:W1:Y:S02]  /*e0c0*/  SHFL.BFLY PT, R0, R4, 0x1, 0x1f ;  /* 0x0c201f0004007f89 */ /* 0x000e6400000e0000 */
[----:B-1----:R-:W-:Y:S02]  /*e0d0*/  FMNMX.FTZ R133, R4, R0, !PT ;  /* 0x0000000004857209 */ /* 0x002fe40007810000 */
[----:B------:R-:W1:Y:S02]  /*e0e0*/  SHFL.BFLY PT, R0, R5, 0x2, 0x1f ;  /* 0x0c401f0005007f89 */ /* 0x000e6400000e0000 */
[----:B-1----:R-:W-:Y:S05]  /*e0f0*/  FMNMX.FTZ R4, R5, R0, !PT ;  /* 0x0000000005047209 */ /* 0x002fea0007810000 */
[----:B------:R1:W2:Y:S02]  /*e100*/  SHFL.BFLY PT, R0, R4, 0x1, 0x1f ;  /* 0x0c201f0004007f89 */ /* 0x0002a400000e0000 */
.L_x_662:
[----:B------:R-:W3:Y:S01]  /*e110*/  LDL.LU R2, [R1+0x20] ;  /* 0x0000200001027983 */ /* 0x000ee20000300800 */
[----:B--2---:R-:W-:Y:S01]  /*e120*/  FMNMX.FTZ R3, R0, R4, !PT ;  /* 0x0000000400037209 */ /* 0x004fe20007810000 */
[C---:B------:R-:W-:Y:S01]  /*e130*/  FADD.FTZ R0, -R133.reuse, R134 ;  /* 0x0000008685007221 */ /* 0x040fe20000010100 */
[----:B------:R-:W-:Y:S01]  /*e140*/  WARPSYNC 0xffffffff ;  /* 0xffffffff00007948 */ /* 0x000fe20003800000 */
[----:B------:R-:W2:Y:S01]  /*e150*/  LDL.LU R20, [R1+0x60] ;  /* 0x0000600001147983 */ /* 0x000ea20000300800 */
[----:B-1----:R-:W-:Y:S02]  /*e160*/  FMUL.FTZ R4, R133, c[0x0][0x2d0] ;  /* 0x0000b40085047a20 */ /* 0x002fe40000410000 */
[----:B------:R-:W-:Y:S01]  /*e170*/  FMUL.FTZ R0, R0, c[0x0][0x2d0] ;  /* 0x0000b40000007a20 */ /* 0x000fe20000410000 */
[----:B------:R-:W4:Y:S01]  /*e180*/  LDL.LU R19, [R1+0x24] ;  /* 0x0000240001137983 */ /* 0x000f220000300800 */
        /* <DEDUP_REMOVED lines=10> */
[--C-:B------:R-:W-:Y:S01]  /*e230*/  FFMA.FTZ R176, R135, c[0x0][0x2d0], -R4.reuse ;  /* 0x0000b40087b07a23 */ /* 0x100fe20000010804 */
[----:B------:R-:W-:Y:S10]  /*e240*/  MUFU.EX2 R7, R7 ;  /* 0x0000000700077308 */ /* 0x000ff40000000800 */
[----:B------:R-:W-:Y:S01]  /*e250*/  MUFU.EX2 R9, R6 ;  /* 0x0000000600097308 */ /* 0x000fe20000000800 */
[----:B---3--:R-:W-:Y:S09]  /*e260*/  FFMA.FTZ R8, R2, c[0x0][0x2d0], -R4 ;  /* 0x0000b40002087a23 */ /* 0x008ff20000010804 */
[----:B------:R-:W1:Y:S10]  /*e270*/  MUFU.EX2 R2, R0 ;  /* 0x0000000000027308 */ /* 0x000e740000000800 */
[----:B------:R-:W3:Y:S10]  /*e280*/  MUFU.EX2 R4, R8 ;  /* 0x0000000800047308 */ /* 0x000ef40000000800 */
[----:B------:R-:W4:Y:S01]  /*e290*/  MUFU.EX2 R8, R5 ;  /* 0x0000000500087308 */ /* 0x000f220000000800 */
[C---:B-1----:R-:W-:Y:S02]  /*e2a0*/  FMUL.FTZ R24, R2.reuse, R136 ;  /* 0x0000008802187220 */ /* 0x042fe40000410000 */
[----:B------:R-:W5:Y:S01]  /*e2b0*/  LDL.LU R136, [R1+0x5c] ;  /* 0x00005c0001887983 */ /* 0x000f620000300800 */
[C---:B------:R-:W-:Y:S02]  /*e2c0*/  FMUL.FTZ R25, R2.reuse, R137 ;  /* 0x0000008902197220 */ /* 0x040fe40000410000 */
[C---:B------:R-:W-:Y:S02]  /*e2d0*/  FMUL.FTZ R21, R2.reuse, R141 ;  /* 0x0000008d02157220 */ /* 0x040fe40000410000 */
[C---:B------:R-:W-:Y:S02]  /*e2e0*/  FMUL.FTZ R28, R2.reuse, R28 ;  /* 0x0000001c021c7220 */ /* 0x040fe40000410000 */
[C---:B------:R-:W-:Y:S01]  /*e2f0*/  FMUL.FTZ R29, R2.reuse, R29 ;  /* 0x0000001d021d7220 */ /* 0x040fe20000410000 */
[----:B---3--:R-:W-:Y:S01]  /*e300*/  F2FP.BF16.PACK_AB R168, R7, R4 ;  /* 0x0000000407a8723e */ /* 0x008fe200000010ff */
[----:B--2---:R-:W-:Y:S02]  /*e310*/  FFMA.FTZ R0, R2, R20, R4 ;  /* 0x0000001402007223 */ /* 0x004fe40000010004 */
[----:B------:R-:W-:Y:S02]  /*e320*/  FMUL.FTZ R4, R3, c[0x0][0x2d0] ;  /* 0x0000b40003047a20 */ /* 0x000fe40000410000 */
[----:B------:R-:W-:Y:S02]  /*e330*/  FADD.FTZ R6, R7, R0 ;  /* 0x0000000007067221 */ /* 0x000fe40000010000 */
[----:B------:R-:W-:Y:S02]  /*e340*/  FADD.FTZ R0, -R3, R132 ;  /* 0x0000008403007221 */ /* 0x000fe40000010100 */
[--C-:B----4-:R-:W-:Y:S01]  /*e350*/  FFMA.FTZ R7, R19, c[0x0][0x2d0], -R4.reuse ;  /* 0x0000b40013077a23 */ /* 0x110fe20000010804 */
[----:B------:R-:W-:Y:S01]  /*e360*/  F2FP.BF16.PACK_AB R170, R8, R9 ;  /* 0x0000000908aa723e */ /* 0x000fe200000010ff */
[----:B------:R-:W-:Y:S02]  /*e370*/  FMUL.FTZ R0, R0, c[0x0][0x2d0] ;  /* 0x0000b40000007a20 */ /* 0x000fe40000410000 */
[--C-:B------:R-:W-:Y:S02]  /*e380*/  FFMA.FTZ R132, R177, c[0x0][0x2d0], -R4.reuse ;  /* 0x0000b400b1847a23 */ /* 0x100fe40000010804 */
        /* <DEDUP_REMOVED lines=8> */
[----:B------:R-:W-:Y:S01]  /*e410*/  MOV R141, R23 ;  /* 0x00000017008d7202 */ /* 0x000fe20000000f00 */
[--C-:B------:R-:W-:Y:S01]  /*e420*/  FFMA.FTZ R175, R18, c[0x0][0x2d0], -R4.reuse ;  /* 0x0000b40012af7a23 */ /* 0x100fe20000010804 */
[----:B------:R1:W-:Y:S01]  /*e430*/  MUFU.EX2 R135, R5 ;  /* 0x0000000500877308 */ /* 0x0003e20000000800 */
[--C-:B------:R-:W-:Y:S02]  /*e440*/  FFMA.FTZ R173, R173, c[0x0][0x2d0], -R4.reuse ;  /* 0x0000b400adad7a23 */ /* 0x100fe40000010804 */
[----:B------:R-:W-:Y:S02]  /*e450*/  FFMA.FTZ R178, R16, c[0x0][0x2d0], -R4 ;  /* 0x0000b40010b27a23 */ /* 0x000fe40000010804 */
[C---:B------:R-:W-:Y:S02]  /*e460*/  FMUL.FTZ R4, R2.reuse, R156 ;  /* 0x0000009c02047220 */ /* 0x040fe40000410000 */
[----:B------:R-:W-:Y:S02]  /*e470*/  FADD.FTZ R6, R9, R6 ;  /* 0x0000000609067221 */ /* 0x000fe40000010000 */
[----:B------:R-:W-:Y:S01]  /*e480*/  FMUL.FTZ R9, R2, R153 ;  /* 0x0000009902097220 */ /* 0x000fe20000410000 */
[----:B------:R-:W2:Y:S01]  /*e490*/  MUFU.EX2 R156, R7 ;  /* 0x00000007009c7308 */ /* 0x000ea20000000800 */
[----:B------:R-:W-:Y:S01]  /*e4a0*/  FADD.FTZ R177, R8, R6 ;  /* 0x0000000608b17221 */ /* 0x000fe20000010000 */
[----:B------:R-:W-:Y:S01]  /*e4b0*/  MOV R153, R19 ;  /* 0x0000001300997202 */ /* 0x000fe20000000f00 */
[C---:B------:R-:W-:Y:S01]  /*e4c0*/  FMUL.FTZ R8, R2.reuse, R152 ;  /* 0x0000009802087220 */ /* 0x040fe20000410000 */
[----:B------:R-:W-:Y:S01]  /*e4d0*/  MOV R152, R22 ;  /* 0x0000001600987202 */ /* 0x000fe20000000f00 */
[C---:B------:R-:W-:Y:S02]  /*e4e0*/  FMUL.FTZ R12, R2.reuse, R148 ;  /* 0x00000094020c7220 */ /* 0x040fe40000410000 */
[C---:B------:R-:W-:Y:S02]  /*e4f0*/  FMUL.FTZ R13, R2.reuse, R149 ;  /* 0x00000095020d7220 */ /* 0x040fe40000410000 */
[C---:B------:R-:W-:Y:S01]  /*e500*/  FMUL.FTZ R16, R2.reuse, R144 ;  /* 0x0000009002107220 */ /* 0x040fe20000410000 */
[----:B------:R-:W-:Y:S01]  /*e510*/  MOV R144, R14 ;  /* 0x0000000e00907202 */ /* 0x000fe20000000f00 */
[C---:B------:R-:W-:Y:S01]  /*e520*/  FMUL.FTZ R17, R2.reuse, R145 ;  /* 0x0000009102117220 */ /* 0x040fe20000410000 */
[----:B------:R-:W-:Y:S01]  /*e530*/  MUFU.EX2 R149, R132 ;  /* 0x0000008400957308 */ /* 0x000fe20000000800 */
[C---:B------:R-:W-:Y:S01]  /*e540*/  FMUL.FTZ R20, R2.reuse, R140 ;  /* 0x0000008c02147220 */ /* 0x040fe20000410000 */
[----:B------:R-:W-:Y:S01]  /*e550*/  MOV R140, R10 ;  /* 0x0000000a008c7202 */ /* 0x000fe20000000f00 */
[C---:B-1----:R-:W-:Y:S01]  /*e560*/  FMUL.FTZ R5, R2.reuse, R157 ;  /* 0x0000009d02057220 */ /* 0x042fe20000410000 */
[----:B------:R-:W-:Y:S01]  /*e570*/  MOV R145, R11 ;  /* 0x0000000b00917202 */ /* 0x000fe20000000f00 */
[C---:B------:R-:W-:Y:S01]  /*e580*/  FMUL.FTZ R32, R2.reuse, R32 ;  /* 0x0000002002207220 */ /* 0x040fe20000410000 */
[----:B------:R-:W-:Y:S01]  /*e590*/  MOV R157, R15 ;  /* 0x0000000f009d7202 */ /* 0x000fe20000000f00 */
[C---:B------:R-:W-:Y:S02]  /*e5a0*/  FMUL.FTZ R33, R2.reuse, R33 ;  /* 0x0000002102217220 */ /* 0x040fe40000410000 */
[C---:B------:R-:W-:Y:S02]  /*e5b0*/  FMUL.FTZ R36, R2.reuse, R36 ;  /* 0x0000002402247220 */ /* 0x040fe40000410000 */
[----:B------:R-:W-:Y:S01]  /*e5c0*/  FMUL.FTZ R37, R2, R37 ;  /* 0x0000002502257220 */ /* 0x000fe20000410000 */
[----:B--2---:R-:W-:Y:S01]  /*e5d0*/  F2FP.BF16.PACK_AB R169, R156, R135 ;  /* 0x000000879ca9723e */ /* 0x004fe200000010ff */
[----:B------:R-:W-:Y:S02]  /*e5e0*/  FMUL.FTZ R7, R0, R159 ;  /* 0x0000009f00077220 */ /* 0x000fe40000410000 */
[----:B------:R-:W2:Y:S01]  /*e5f0*/  LDL R159, [R1] ;  /* 0x00000000019f7983 */ /* 0x000ea20000100800 */
        /* <DEDUP_REMOVED lines=42> */
[C---:B------:R-:W-:Y:S01]  /*e8a0*/  FMUL.FTZ R6, R0.reuse, R158 ;  /* 0x0000009e00067220 */ /* 0x040fe20000410000 */
[----:B------:R-:W-:Y:S01]  /*e8b0*/  MOV R158, R27 ;  /* 0x0000001b009e7202 */ /* 0x000fe20000000f00 */
[----:B------:R-:W-:Y:S02]  /*e8c0*/  FMUL.FTZ R27, R0, R139 ;  /* 0x0000008b001b7220 */ /* 0x000fe40000410000 */
[C---:B------:R-:W-:Y:S01]  /*e8d0*/  FMUL.FTZ R124, R2.reuse, R124 ;  /* 0x0000007c027c7220 */ /* 0x040fe20000410000 */
[----:B------:R1:W-:Y:S01]  /*e8e0*/  MUFU.EX2 R132, R158 ;  /* 0x0000009e00847308 */ /* 0x0003e20000000800 */
[C---:B------:R-:W-:Y:S02]  /*e8f0*/  FMUL.FTZ R125, R2.reuse, R125 ;  /* 0x0000007d027d7220 */ /* 0x040fe40000410000 */
[C---:B------:R-:W-:Y:S02]  /*e900*/  FMUL.FTZ R128, R2.reuse, R128 ;  /* 0x0000008002807220 */ /* 0x040fe40000410000 */
[----:B------:R-:W-:Y:S01]  /*e910*/  FMUL.FTZ R129, R2, R129 ;  /* 0x0000008102817220 */ /* 0x000fe20000410000 */
[----:B------:R-:W-:Y:S01]  /*e920*/  MOV R2, R26 ;  /* 0x0000001a00027202 */ /* 0x000fe20000000f00 */
[C---:B------:R-:W-:Y:S02]  /*e930*/  FMUL.FTZ R26, R0.reuse, R138 ;  /* 0x0000008a001a7220 */ /* 0x040fe40000410000 */
[C---:B------:R-:W-:Y:S02]  /*e940*/  FMUL.FTZ R14, R0.reuse, R150 ;  /* 0x00000096000e7220 */ /* 0x040fe40000410000 */
[----:B------:R-:W3:Y:S01]  /*e950*/  MUFU.EX2 R150, R134 ;  /* 0x0000008600967308 */ /* 0x000ee20000000800 */
[C---:B------:R-:W-:Y:S01]  /*e960*/  FMUL.FTZ R10, R0.reuse, R154 ;  /* 0x0000009a000a7220 */ /* 0x040fe20000410000 */
[----:B------:R-:W-:Y:S01]  /*e970*/  MOV R154, R145 ;  /* 0x00000091009a7202 */ /* 0x000fe20000000f00 */
[C---:B------:R-:W-:Y:S01]  /*e980*/  FMUL.FTZ R11, R0.reuse, R155 ;  /* 0x0000009b000b7220 */ /* 0x040fe20000410000 */
[----:B------:R-:W-:Y:S01]  /*e990*/  MOV R155, R144 ;  /* 0x00000090009b7202 */ /* 0x000fe20000000f00 */
[C---:B------:R-:W-:Y:S02]  /*e9a0*/  FMUL.FTZ R15, R0.reuse, R151 ;  /* 0x00000097000f7220 */ /* 0x040fe40000410000 */
[C---:B------:R-:W-:Y:S02]  /*e9b0*/  FMUL.FTZ R18, R0.reuse, R146 ;  /* 0x0000009200127220 */ /* 0x040fe40000410000 */
[C---:B------:R-:W-:Y:S01]  /*e9c0*/  FMUL.FTZ R19, R0.reuse, R147 ;  /* 0x0000009300137220 */ /* 0x040fe20000410000 */
[----:B------:R4:W-:Y:S01]  /*e9d0*/  MUFU.EX2 R151, R173 ;  /* 0x000000ad00977308 */ /* 0x0009e20000000800 */
[C---:B------:R-:W-:Y:S01]  /*e9e0*/  FMUL.FTZ R22, R0.reuse, R142 ;  /* 0x0000008e00167220 */ /* 0x040fe20000410000 */
[----:B------:R-:W-:Y:S01]  /*e9f0*/  LDSM.16.MT88.4 R144, [R241+0x800] ;  /* 0x00080000f190783b */ /* 0x000fe20000004200 */
[C---:B------:R-:W-:Y:S01]  /*ea00*/  FMUL.FTZ R23, R0.reuse, R143 ;  /* 0x0000008f00177220 */ /* 0x040fe20000410000 */
[----:B-1----:R-:W-:Y:S01]  /*ea10*/  MOV R158, R141 ;  /* 0x0000008d009e7202 */ /* 0x002fe20000000f00 */
[C---:B------:R-:W-:Y:S02]  /*ea20*/  FMUL.FTZ R30, R0.reuse, R30 ;  /* 0x0000001e001e7220 */ /* 0x040fe40000410000 */
[C---:B------:R-:W-:Y:S02]  /*ea30*/  FMUL.FTZ R31, R0.reuse, R31 ;  /* 0x0000001f001f7220 */ /* 0x040fe40000410000 */
[C---:B------:R-:W-:Y:S01]  /*ea40*/  FMUL.FTZ R34, R0.reuse, R34 ;  /* 0x0000002200227220 */ /* 0x040fe20000410000 */
[----:B------:R-:W-:Y:S01]  /*ea50*/  MUFU.EX2 R2, R2 ;  /* 0x0000000200027308 */ /* 0x000fe20000000800 */
[C---:B------:R-:W-:Y:S02]  /*ea60*/  FMUL.FTZ R35, R0.reuse, R35 ;  /* 0x0000002300237220 */ /* 0x040fe40000410000 */
[----:B------:R-:W-:Y:S01]  /*ea70*/  FMUL.FTZ R38, R0, R38 ;  /* 0x0000002600267220 */ /* 0x000fe20000410000 */
[----:B---3--:R-:W-:Y:S01]  /*ea80*/  F2FP.BF16.PACK_AB R171, R150, R149 ;  /* 0x0000009596ab723e */ /* 0x008fe200000010ff */
[C---:B------:R-:W-:Y:S02]  /*ea90*/  FMUL.FTZ R39, R0.reuse, R39 ;  /* 0x0000002700277220 */ /* 0x040fe40000410000 */
[C---:B------:R-:W-:Y:S02]  /*eaa0*/  FMUL.FTZ R42, R0.reuse, R42 ;  /* 0x0000002a002a7220 */ /* 0x040fe40000410000 */
[C---:B------:R-:W-:Y:S01]  /*eab0*/  FMUL.FTZ R43, R0.reuse, R43 ;  /* 0x0000002b002b7220 */ /* 0x040fe20000410000 */
[----:B------:R-:W-:Y:S01]  /*eac0*/  MUFU.EX2 R134, R176 ;  /* 0x000000b000867308 */ /* 0x000fe20000000800 */
[C---:B------:R-:W-:Y:S02]  /*ead0*/  FMUL.FTZ R46, R0.reuse, R46 ;  /* 0x0000002e002e7220 */ /* 0x040fe40000410000 */
[C---:B------:R-:W-:Y:S01]  /*eae0*/  FMUL.FTZ R47, R0.reuse, R47 ;  /* 0x0000002f002f7220 */ /* 0x040fe20000410000 */
[----:B----4-:R-:W-:Y:S01]  /*eaf0*/  MOV R173, R157 ;  /* 0x0000009d00ad7202 */ /* 0x010fe20000000f00 */
        /* <DEDUP_REMOVED lines=34> */
[----:B-1----:R-:W-:Y:S01]  /*ed20*/  MOV R178, R157 ;  /* 0x0000009d00b27202 */ /* 0x002fe20000000f00 */
        /* <DEDUP_REMOVED lines=12> */
[----:B-----5:R-:W-:Y:S02]  /*edf0*/  FFMA.FTZ R148, R0, R136, R135 ;  /* 0x0000008800947223 */ /* 0x020fe40000010087 */
[----:B------:R-:W1:Y:S01]  /*ee00*/  LDSM.16.MT88.4 R136, [R239] ;  /* 0x00000000ef88783b */ /* 0x000e620000004200 */
[----:B------:R-:W-:Y:S01]  /*ee10*/  FADD.FTZ R0, R132, R177 ;  /* 0x000000b184007221 */ /* 0x000fe20000010000 */
[----:B------:R-:W3:Y:S03]  /*ee20*/  MUFU.EX2 R135, R179 ;  /* 0x000000b300877308 */ /* 0x000ee60000000800 */
[----:B------:R-:W-:Y:S03]  /*ee30*/  FADD.FTZ R0, R2, R0 ;  /* 0x0000000002007221 */ /* 0x000fe60000010000 */
[----:B------:R-:W4:Y:S04]  /*ee40*/  LDL R177, [R1+0x80] ;  /* 0x0000800001b17983 */ /* 0x000f280000100800 */
[----:B------:R-:W5:Y:S10]  /*ee50*/  MUFU.EX2 R179, R174 ;  /* 0x000000ae00b37308 */ /* 0x000f740000000800 */
[----:B------:R-:W2:Y:S01]  /*ee60*/  MUFU.EX2 R174, R153 ;  /* 0x0000009900ae7308 */ /* 0x000ea20000000800 */
[----:B---3--:R-:W-:Y:S04]  /*ee70*/  FADD.FTZ R0, R135, R0 ;  /* 0x0000000087007221 */ /* 0x008fe80000010000 */
[----:B------:R-:W-:Y:S01]  /*ee80*/  FADD.FTZ R0, R134, R0 ;  /* 0x0000000086007221 */ /* 0x000fe20000010000 */
        /* <DEDUP_REMOVED lines=51> */
[----:B------:R-:W-:Y:S03]  /*f1c0*/  F2FP.BF16.PACK_AB R137, R157, R151 ;  /* 0x000000979d89723e */ /* 0x000fe600000010ff */
[----:B------:R-:W-:Y:S02]  /*f1d0*/  F2FP.BF16.PACK_AB R138, R134, R135 ;  /* 0x00000087868a723e */ /* 0x000fe400000010ff */
[----:B-----5:R-:W-:Y:S02]  /*f1e0*/  F2FP.BF16.PACK_AB R139, R176, R179 ;  /* 0x000000b3b08b723e */ /* 0x020fe400000010ff */
[----:B------:R-:W2:Y:S01]  /*f1f0*/  MUFU.EX2 R2, R155 ;  /* 0x0000009b00027308 */ /* 0x000ea20000000800 */
[----:B------:R-:W-:Y:S04]  /*f200*/  F2FP.BF16.PACK_AB R169, R175, R174 ;  /* 0x000000aeafa9723e */ /* 0x000fe800000010ff */
[C---:B------:R-:W-:Y:S05]  /*f210*/  HMMA.16816.F32.BF16 R4, R136.reuse, R140, R4 ;  /* 0x0000008c8804723c */ /* 0x040fea0000041804 */
[----:B------:R-:W3:Y:S03]  /*f220*/  MUFU.EX2 R135, R154 ;  /* 0x0000009a00877308 */ /* 0x000ee60000000800 */
[C---:B------:R-:W-:Y:S01]  /*f230*/  HMMA.16816.F32.BF16 R8, R136.reuse, R142, R8 ;  /* 0x0000008e8808723c */ /* 0x040fe20000041808 */
[----:B------:R-:W5:Y:S03]  /*f240*/  LDSM.16.MT88.4 R140, [R240+0x800] ;  /* 0x00080000f08c783b */ /* 0x000f660000004200 */
[----:B-1----:R-:W-:Y:S03]  /*f250*/  FADD.FTZ R0, R132, R0 ;  /* 0x0000000084007221 */ /* 0x002fe60000010000 */
[----:B------:R-:W1:Y:S01]  /*f260*/  MUFU.EX2 R134, R159 ;  /* 0x0000009f00867308 */ /* 0x000e620000000800 */
[C---:B------:R-:W-:Y:S04]  /*f270*/  HMMA.16816.F32.BF16 R12, R136.reuse, R144, R12 ;  /* 0x00000090880c723c */ /* 0x040fe8000004180c */
[C---:B--2---:R-:W-:Y:S01]  /*f280*/  F2FP.BF16.PACK_AB R168, R2.reuse, R132 ;  /* 0x0000008402a8723e */ /* 0x044fe200000010ff */
[----:B------:R-:W-:Y:S02]  /*f290*/  FADD.FTZ R0, R2, R0 ;  /* 0x0000000002007221 */ /* 0x000fe40000010000 */
[----:B------:R-:W-:Y:S01]  /*f2a0*/  FADD.FTZ R2, R156, R148 ;  /* 0x000000949c027221 */ /* 0x000fe20000010000 */
[C---:B------:R-:W-:Y:S01]  /*f2b0*/  HMMA.16816.F32.BF16 R16, R136.reuse, R146, R16 ;  /* 0x000000928810723c */ /* 0x040fe20000041810 */
[----:B------:R-:W2:Y:S01]  /*f2c0*/  LDSM.16.MT88.4 R144, [R242+0x800] ;  /* 0x00080000f290783b */ /* 0x000ea20000004200 */
[----:B------:R-:W4:Y:S02]  /*f2d0*/  MUFU.EX2 R173, R158 ;  /* 0x0000009e00ad7308 */ /* 0x000f240000000800 */
[----:B---3--:R-:W-:Y:S05]  /*f2e0*/  FADD.FTZ R0, R135, R0 ;  /* 0x0000000087007221 */ /* 0x008fea0000010000 */
[----:B------:R-:W-:Y:S03]  /*f2f0*/  LDSM.16.MT88.4 R152, [R239+0x1000] ;  /* 0x00100000ef98783b */ /* 0x000fe60000004200 */
[C---:B-1----:R-:W-:Y:S01]  /*f300*/  FADD.FTZ R0, R134.reuse, R0 ;  /* 0x0000000086007221 */ /* 0x042fe20000010000 */
[----:B------:R-:W-:Y:S02]  /*f310*/  F2FP.BF16.PACK_AB R170, R134, R135 ;  /* 0x0000008786aa723e */ /* 0x000fe400000010ff */
[----:B------:R-:W-:Y:S02]  /*f320*/  MOV R134, R151 ;  /* 0x0000009700867202 */ /* 0x000fe40000000f00 */
[----:B------:R1:W-:Y:S01]  /*f330*/  STL [R1+0x60], R0 ;  /* 0x0000600001007387 */ /* 0x0003e20000100800 */
[----:B------:R-:W-:Y:S03]  /*f340*/  MOV R135, R150 ;  /* 0x0000009600877202 */ /* 0x000fe60000000f00 */
[----:B------:R-:W3:Y:S01]  /*f350*/  LDL.LU R132, [R1+0x3c] ;  /* 0x00003c0001847983 */ /* 0x000ee20000300800 */
[C---:B-----5:R-:W-:Y:S03]  /*f360*/  HMMA.16816.F32.BF16 R20, R136.reuse, R140, R20 ;  /* 0x0000008c8814723c */ /* 0x060fe60000041814 */
[----:B----4-:R-:W-:Y:S05]  /*f370*/  F2FP.BF16.PACK_AB R171, R173, R172 ;  /* 0x000000acadab723e */ /* 0x010fea00000010ff */
[C---:B------:R-:W-:Y:S01]  /*f380*/  HMMA.16816.F32.BF16 R24, R136.reuse, R142, R24 ;  /* 0x0000008e8818723c */ /* 0x040fe20000041818 */
[----:B------:R-:W4:Y:S07]  /*f390*/  LDSM.16.MT88.4 R140, [R239+0x2000] ;  /* 0x00200000ef8c783b */ /* 0x000f2e0000004200 */
[C---:B--2---:R-:W-:Y:S04]  /*f3a0*/  HMMA.16816.F32.BF16 R28, R136.reuse, R144, R28 ;  /* 0x00000090881c723c */ /* 0x044fe8000004181c */
[----:B-1----:R-:W-:Y:S04]  /*f3b0*/  FADD.FTZ R0, R149, R2 ;  /* 0x0000000295007221 */ /* 0x002fe80000010000 */
[C---:B------:R-:W-:Y:S01]  /*f3c0*/  HMMA.16816.F32.BF16 R32, R136.reuse, R146, R32 ;  /* 0x000000928820723c */ /* 0x040fe20000041820 */
[----:B------:R-:W1:Y:S03]  /*f3d0*/  LDSM.16.MT88.4 R144, [R241+0x2000] ;  /* 0x00200000f190783b */ /* 0x000e660000004200 */
[----:B------:R-:W-:Y:S04]  /*f3e0*/  FADD.FTZ R0, R135, R0 ;  /* 0x0000000087007221 */ /* 0x000fe80000010000 */
[----:B------:R-:W-:Y:S04]  /*f3f0*/  FADD.FTZ R0, R134, R0 ;  /* 0x0000000086007221 */ /* 0x000fe80000010000 */
[----:B------:R-:W-:Y:S04]  /*f400*/  FADD.FTZ R0, R178, R0 ;  /* 0x00000000b2007221 */ /* 0x000fe80000010000 */
[----:B------:R-:W-:Y:S04]  /*f410*/  FADD.FTZ R0, R179, R0 ;  /* 0x00000000b3007221 */ /* 0x000fe80000010000 */
[----:B------:R-:W-:Y:S04]  /*f420*/  FADD.FTZ R0, R176, R0 ;  /* 0x00000000b0007221 */ /* 0x000fe80000010000 */
[----:B------:R-:W-:Y:S01]  /*f430*/  FADD.FTZ R0, R174, R0 ;  /* 0x00000000ae007221 */ /* 0x000fe20000010000 */
[C---:B----4-:R-:W-:Y:S03]  /*f440*/  HMMA.16816.F32.BF16 R36, R136.reuse, R140, R36 ;  /* 0x0000008c8824723c */ /* 0x050fe60000041824 */
[----:B------:R-:W-:Y:S04]  /*f450*/  FADD.FTZ R0, R175, R0 ;  /* 0x00000000af007221 */ /* 0x000fe80000010000 */
[----:B------:R-:W-:Y:S01]  /*f460*/  FADD.FTZ R2, R172, R0 ;  /* 0x00000000ac027221 */ /* 0x000fe20000010000 */
[C---:B------:R-:W-:Y:S01]  /*f470*/  HMMA.16816.F32.BF16 R40, R136.reuse, R142, R40 ;  /* 0x0000008e8828723c */ /* 0x040fe20000041828 */
[----:B------:R-:W2:Y:S03]  /*f480*/  LDSM.16.MT88.4 R140, [R240+0x2000] ;  /* 0x00200000f08c783b */ /* 0x000ea60000004200 */
[----:B------:R-:W-:Y:S04]  /*f490*/  FADD.FTZ R2, R173, R2 ;  /* 0x00000002ad027221 */ /* 0x000fe80000010000 */
        /* <DEDUP_REMOVED lines=27> */
[C---:B--2---:R-:W-:Y:S04]  /*f650*/  HMMA.16816.F32.BF16 R116, R136.reuse, R140, R116 ;  /* 0x0000008c8874723c */ /* 0x044fe80000041874 */
[C---:B---3--:R-:W-:Y:S02]  /*f660*/  IADD3 R0, R132.reuse, -0x1, RZ ;  /* 0xffffffff84007810 */ /* 0x048fe40007ffe0ff */
[----:B------:R-:W-:Y:S02]  /*f670*/  ISETP.GT.AND P0, PT, R132, R177, PT ;  /* 0x000000b18400720c */ /* 0x000fe40003f04270 */
[C---:B------:R-:W-:Y:S01]  /*f680*/  HMMA.16816.F32.BF16 R120, R136.reuse, R142, R120 ;  /* 0x0000008e8878723c */ /* 0x040fe20000041878 */
[----:B------:R-:W-:Y:S03]  /*f690*/  STL [R1+0x3c], R0 ;  /* 0x00003c0001007387 */ /* 0x000fe60000100800 */
[----:B------:R-:W-:Y:S01]  /*f6a0*/  MOV R132, R3 ;  /* 0x0000000300847202 */ /* 0x000fe20000000f00 */
[----:B------:R-:W-:Y:S03]  /*f6b0*/  STL [R1+0x5c], R2 ;  /* 0x00005c0201007387 */ /* 0x000fe60000100800 */
[C---:B-1----:R-:W-:Y:S08]  /*f6c0*/  HMMA.16816.F32.BF16 R124, R136.reuse, R144, R124 ;  /* 0x00000090887c723c */ /* 0x042ff0000004187c */
        /* <DEDUP_REMOVED lines=49> */
.L_x_533:
[----:B------:R-:W2:Y:S04]  /*f9e0*/  LDL R2, [R1+0x70] ;  /* 0x0000700001027983 */ /* 0x000ea80000100800 */
[----:B------:R-:W2:Y:S02]  /*f9f0*/  LDL R0, [R1+0x3c] ;  /* 0x00003c0001007983 */ /* 0x000ea40000100800 */
[----:B--2---:R-:W-:-:S13]  /*fa00*/  ISETP.GE.AND P0, PT, R0, R2, PT ;  /* 0x000000020000720c */ /* 0x004fda0003f06270 */
[----:B------:R-:W-:Y:S05]  /*fa10*/  @!P0 BRA `(.L_x_547) ;  /* 0x0000407000008947 */ /* 0x000fea0003800000 */
[----:B------:R-:W-:Y:S02]  /*fa20*/  MOV R135, R132 ;  /* 0x0000008400877202 */ /* 0x000fe40000000f00 */
[----:B------:R-:W-:Y:S02]  /*fa30*/  MOV R134, R133 ;  /* 0x0000008500867202 */ /* 0x000fe40000000f00 */
.L_x_569:
[----:B-1----:R-:W2:Y:S01]  /*fa40*/  LDL R4, [R1+0x38] ;  /* 0x0000380001047983 */ /* 0x002ea20000100800 */
[----:B------:R-:W-:Y:S04]  /*fa50*/  DEPBAR.LE SB0, 0x0 ;  /* 0x000080000000791a */ /* 0x000fe80000000000 */
[----:B------:R-:W3:Y:S01]  /*fa60*/  LDL R6, [R1+0xa8] ;  /* 0x0000a80001067983 */ /* 0x000ee20000100800 */
[----:B------:R-:W-:Y:S03]  /*fa70*/  WARPSYNC 0xffffffff ;  /* 0xffffffff00007948 */ /* 0x000fe60003800000 */
[----:B------:R-:W4:Y:S04]  /*fa80*/  LDL R7, [R1+0x28] ;  /* 0x0000280001077983 */ /* 0x000f280000100800 */
[----:B------:R-:W5:Y:S04]  /*fa90*/  LDL.64 R8, [R1+0xa0] ;  /* 0x0000a00001087983 */ /* 0x000f680000100a00 */
[----:B------:R-:W3:Y:S04]  /*faa0*/  LDL R12, [R1+0x4] ;  /* 0x00000400010c7983 */ /* 0x000ee80000100800 */
[----:B------:R-:W5:Y:S04]  /*fab0*/  LDL R5, [R1+0x8] ;  /* 0x0000080001057983 */ /* 0x000f680000100800 */
[----:B------:R-:W-:Y:S06]  /*fac0*/  BAR.SYNC.DEFER_BLOCKING 0x0 ;  /* 0x0000000000007b1d */ /* 0x000fec0000010000 */
[----:B------:R1:W1:Y:S04]  /*fad0*/  LDSM.16.M88.4 R16, [R236+0x800] ;  /* 0x00080000ec10783b */ /* 0x0002680000000200 */
[----:B------:R1:W1:Y:S04]  /*fae0*/  LDSM.16.M88.4 R24, [R236+0x1000] ;  /* 0x00100000ec18783b */ /* 0x0002680000000200 */
[----:B------:R1:W1:Y:S01]  /*faf0*/  LDSM.16.M88.4 R168, [R243] ;  /* 0x00000000f3a8783b */ /* 0x0002620000000200 */
[----:B--2---:R-:W-:Y:S01]  /*fb00*/  IMAD.WIDE.U32 R2, R4, c[0x0][0x208], RZ ;  /* 0x0000820004027a25 */ /* 0x004fe200078e00ff */
[----:B------:R-:W-:Y:S05]  /*fb10*/  SHF.R.S32.HI R0, RZ, 0x1f, R4 ;  /* 0x0000001fff007819 */ /* 0x000fea0000011404 */
[----:B------:R-:W-:Y:S04]  /*fb20*/  IMAD R0, R0, c[0x0][0x208], RZ ;  /* 0x0000820000007a24 */ /* 0x000fe800078e02ff */
[----:B------:R-:W-:Y:S01]  /*fb30*/  IMAD R0, R4, c[0x0][0x20c], R0 ;  /* 0x0000830004007a24 */ /* 0x000fe200078e0200 */
[----:B----4-:R-:W-:Y:S04]  /*fb40*/  SHF.R.S32.HI R4, RZ, 0x1f, R7 ;  /* 0x0000001fff047819 */ /* 0x010fe80000011407 */
[----:B------:R-:W-:Y:S01]  /*fb50*/  IADD3 R3, R3, R0, RZ ;  /* 0x0000000003037210 */ /* 0x000fe20007ffe0ff */
[----:B------:R-:W-:Y:S01]  /*fb60*/  IMAD R4, R4, c[0x0][0x218], RZ ;  /* 0x0000860004047a24 */ /* 0x000fe200078e02ff */
[----:B---3--:R2:W3:Y:S03]  /*fb70*/  LDSM.16.M88.4 R172, [R12] ;  /* 0x000000000cac783b */ /* 0x0084e60000000200 */
[C---:B------:R-:W-:Y:S01]  /*fb80*/  IMAD.WIDE.U32 R2, R7.reuse, c[0x0][0x218], R2 ;  /* 0x0000860007027a25 */ /* 0x040fe200078e0002 */
[----:B-----5:R2:W4:Y:S03]  /*fb90*/  LDSM.16.M88.4 R176, [R5] ;  /* 0x0000000005b0783b */ /* 0x0205260000000200 */
[----:B------:R-:W-:Y:S01]  /*fba0*/  IMAD R4, R7, c[0x0][0x21c], R4 ;  /* 0x0000870007047a24 */ /* 0x000fe200078e0204 */
[----:B------:R-:W-:Y:S02]  /*fbb0*/  IADD3 R0, P0, R8, R2, RZ ;  /* 0x0000000208007210 */ /* 0x000fe40007f1e0ff */
[----:B------:R2:W1:Y:S02]  /*fbc0*/  LDSM.16.M88.4 R8, [R236] ;  /* 0x00000000ec08783b */ /* 0x0004640000000200 */
[----:B------:R-:W-:Y:S02]  /*fbd0*/  IADD3.X R2, R6, R3, R4, P0, !PT ;  /* 0x0000000306027210 */ /* 0x000fe400007fe404 */
[C---:B------:R-:W-:Y:S04]  /*fbe0*/  LEA R7, P0, R0.reuse, c[0x0][0x1f8], 0x1 ;  /* 0x00007e0000077a11 */ /* 0x040fe800078008ff */
[----:B------:R-:W-:Y:S01]  /*fbf0*/  LEA.HI.X R6, R0, c[0x0][0x1fc], R2, 0x1, P0 ;  /* 0x00007f0000067a11 */ /* 0x000fe200000f0c02 */
[----:B------:R-:W-:-:S06]  /*fc00*/  BRA.DIV ~URZ, `(.L_x_548) ;  /* 0x0000b6827f007947 */ /* 0x000fcc000b800000 */
[----:B------:R2:W4:Y:S02]  /*fc10*/  SHFL.IDX PT, R0, R6, RZ, 0x181f ;  /* 0x00181fff06007589 */ /* 0x00052400000e0000 */
.L_x_663:
[----:B--2---:R-:W2:Y:S01]  /*fc20*/  LDL R5, [R1+0x40] ;  /* 0x0000400001057983 */ /* 0x004ea20000100800 */
[----:B------:R-:W-:Y:S03]  /*fc30*/  BSSY B0, `(.L_x_549) ;  /* 0x000003e000007945 */ /* 0x000fe60003800000 */
[----:B------:R-:W5:Y:S04]  /*fc40*/  LDL R4, [R1+0xc4] ;  /* 0x0000c40001047983 */ /* 0x000f680000100800 */
        /* <DEDUP_REMOVED lines=11> */
[----:B------:R-:W5:Y:S01]  /*fd00*/  SHFL.IDX PT, R2, R7, RZ, 0x181f ;  /* 0x00181fff07027589 */ /* 0x000f6200000e0000 */
[----:B--2---:R-:W-:Y:S02]  /*fd10*/  ISETP.GE.AND P5, PT, R5, c[0x0][0x1d4], PT ;  /* 0x0000750005007a0c */ /* 0x004fe40003fa6270 */
[----:B-----5:R-:W-:Y:S05]  /*fd20*/  IADD3 R4, P0, R2, R4, RZ ;  /* 0x0000000402047210 */ /* 0x020fea0007f1e0ff */
[----:B----4-:R-:W-:Y:S06]  /*fd30*/  IMAD.X R5, R0, 0x1, R133, P0 ;  /* 0x0000000100057824 */ /* 0x010fec00000e0685 */
[----:B------:R-:W-:Y:S01]  /*fd40*/  @!PT LDS RZ, [RZ] ;  /* 0x00000000fffff984 */ /* 0x000fe20000000800 */
[----:B------:R-:W-:Y:S01]  /*fd50*/  @!PT LDS RZ, [RZ] ;  /* 0x00000000fffff984 */ /* 0x000fe20000000800 */
[----:B---3--:R2:W-:Y:S01]  /*fd60*/  LDGSTS.E.BYPASS.LTC128B.128 [R12+0x4080], [R4.64], !P5 ;  /* 0x04080000040c7fae */ /* 0x0085e2000e901d46 */
[----:B------:R-:W-:Y:S02]  /*fd70*/  ISETP.GE.AND P4, PT, R22, c[0x0][0x1d4], PT ;  /* 0x0000750016007a0c */ /* 0x000fe40003f86270 */
[----:B------:R-:W-:Y:S02]  /*fd80*/  ISETP.GE.AND P3, PT, R14, c[0x0][0x1d4], PT ;  /* 0x000075000e007a0c */ /* 0x000fe40003f66270 */
[----:B------:R-:W3:Y:S01]  /*fd90*/  S2R R14, SR_TID.X ;  /* 0x00000000000e7919 */ /* 0x000ee20000002100 */
[----:B------:R-:W-:Y:S02]  /*fda0*/  ISETP.GE.AND P2, PT, R13, c[0x0][0x1d4], PT ;  /* 0x000075000d007a0c */ /* 0x000fe40003f46270 */
[----:B--2---:R-:W-:Y:S05]  /*fdb0*/  IADD3 R4, P0, R2, R132, RZ ;  /* 0x0000008402047210 */ /* 0x004fea0007f1e0ff */
[----:B------:R-:W-:Y:S05]  /*fdc0*/  IMAD.X R5, R0, 0x1, R23, P0 ;  /* 0x0000000100057824 */ /* 0x000fea00000e0617 */
[----:B------:R2:W-:Y:S01]  /*fdd0*/  LDGSTS.E.BYPASS.LTC128B.128 [R12+0x5880], [R4.64], !P4 ;  /* 0x05880000040c7fae */ /* 0x0005e2000e101d46 */
[----:B---3--:R-:W-:Y:S02]  /*fde0*/  ISETP.GT.AND P1, PT, R14, 0x7f, PT ;  /* 0x0000007f0e00780c */ /* 0x008fe40003f24270 */
[----:B--2---:R-:W-:Y:S05]  /*fdf0*/  IADD3 R4, P0, R2, R21, RZ ;  /* 0x0000001502047210 */ /* 0x004fea0007f1e0ff */
[----:B------:R-:W-:Y:S01]  /*fe00*/  IMAD.X R5, R0, 0x1, R20, P0 ;  /* 0x0000000100057824 */ /* 0x000fe200000e0614 */
[----:B------:R-:W-:Y:S04]  /*fe10*/  IADD3 R2, P0, R2, R3, RZ ;  /* 0x0000000302027210 */ /* 0x000fe80007f1e0ff */
[----:B------:R2:W-:Y:S01]  /*fe20*/  LDGSTS.E.BYPASS.LTC128B.128 [R12+0x7080], [R4.64], !P3 ;  /* 0x07080000040c7fae */ /* 0x0005e2000d901d46 */
[----:B------:R-:W-:Y:S05]  /*fe30*/  IMAD.X R3, R0, 0x1, R15, P0 ;  /* 0x0000000100037824 */ /* 0x000fea00000e060f */
[----:B------:R2:W-:Y:S01]  /*fe40*/  LDGSTS.E.BYPASS.LTC128B.128 [R12+0x8880], [R2.64], !P2 ;  /* 0x08880000020c7fae */ /* 0x0005e2000d101d46 */
[----:B------:R-:W-:-:S05]  /*fe50*/  @P1 BRA `(.L_x_550) ;  /* 0x000001b000001947 */ /* 0x000fca0003800000 */
[----:B------:R-:W-:-:S05]  /*fe60*/  BRA.DIV ~URZ, `(.L_x_551) ;  /* 0x0000b4b27f007947 */ /* 0x000fca000b800000 */
[----:B--2---:R2:W3:Y:S04]  /*fe70*/  SHFL.IDX PT, R4, R6, 0x1, 0x181f ;  /* 0x00381f0006047f89 */ /* 0x0044e800000e0000 */
[----:B------:R2:W4:Y:S02]  /*fe80*/  SHFL.IDX PT, R0, R7, 0x1, 0x181f ;  /* 0x00381f0007007f89 */ /* 0x00052400000e0000 */
.L_x_664:
[----:B--2---:R-:W2:Y:S04]  /*fe90*/  LDL R6, [R1+0xc4] ;  /* 0x0000c40001067983 */ /* 0x004ea80000100800 */
[----:B------:R-:W5:Y:S04]  /*fea0*/  LDL R3, [R1+0x44] ;  /* 0x0000440001037983 */ /* 0x000f680000100800 */
[----:B----4-:R-:W4:Y:S04]  /*feb0*/  LDL R2, [R1+0xd0] ;  /* 0x0000d00001027983 */ /* 0x010f280000100800 */
[----:B---3--:R-:W3:Y:S04]  /*fec0*/  LDL R20, [R1+0x48] ;  /* 0x0000480001147983 */ /* 0x008ee80000100800 */
[----:B------:R-:W3:Y:S04]  /*fed0*/  LDL R5, [R1+0x1c] ;  /* 0x00001c0001057983 */ /* 0x000ee80000100800 */
[----:B------:R-:W3:Y:S04]  /*fee0*/  LDL R15, [R1+0xbc] ;  /* 0x0000bc00010f7983 */ /* 0x000ee80000100800 */
[----:B------:R-:W3:Y:S04]  /*fef0*/  LDL R14, [R1+0x4c] ;  /* 0x00004c00010e7983 */ /* 0x000ee80000100800 */
[----:B------:R-:W3:Y:S04]  /*ff00*/  LDL R13, [R1+0xb8] ;  /* 0x0000b800010d7983 */ /* 0x000ee80000100800 */
[----:B------:R-:W3:Y:S01]  /*ff10*/  LDL R12, [R1+0x50] ;  /* 0x00005000010c7983 */ /* 0x000ee20000100800 */
[----:B--2---:R-:W-:Y:S05]  /*ff20*/  IADD3 R6, P0, R0, R6, RZ ;  /* 0x0000000600067210 */ /* 0x004fea0007f1e0ff */
[----:B-----5:R-:W-:Y:S01]  /*ff30*/  IMAD.X R7, R4, 0x1, R3, P0 ;  /* 0x0000000104077824 */ /* 0x020fe200000e0603 */
[----:B----4-:R-:W-:Y:S05]  /*ff40*/  IADD3 R2, P0, R0, R2, RZ ;  /* 0x0000000200027210 */ /* 0x010fea0007f1e0ff */
[----:B---3--:R-:W-:Y:S01]  /*ff50*/  IMAD.X R3, R4, 0x1, R20, P0 ;  /* 0x0000000104037824 */ /* 0x008fe200000e0614 */
        /* <DEDUP_REMOVED lines=11> */
.L_x_550:
[----:B------:R-:W-:Y:S05]  /*10010*/  BSYNC B0 ;  /* 0x0000000000007941 */ /* 0x000fea0003800000 */
.L_x_549:
        /* <DEDUP_REMOVED lines=161> */
[----:B------:R-:W2:Y:S01]  /*10a30*/  MUFU.TANH R0, R3 ;  /* 0x0000000300007308 */ /* 0x000ea20000002400 */
[----:B-1----:R1:W-:Y:S04]  /*10a40*/  STL [R1+0x2c], R2 ;  /* 0x00002c0201007387 */ /* 0x0023e80000100800 */
[----:B------:R-:W3:Y:S04]  /*10a50*/  LDL R8, [R1+0x70] ;  /* 0x0000700001087983 */ /* 0x000ee80000100800 */
[----:B------:R-:W3:Y:S04]  /*10a60*/  LDL R168, [R1+0x3c] ;  /* 0x00003c0001a87983 */ /* 0x000ee80000100800 */
[----:B--2---:R2:W-:Y:S01]  /*10a70*/  STL [R1+0x24], R0 ;  /* 0x0000240001007387 */ /* 0x0045e20000100800 */
        /* <DEDUP_REMOVED lines=22> */
[----:B---3--:R-:W-:Y:S01]  /*10be0*/  ISETP.GT.AND P0, PT, R168, R8, PT ;  /* 0x00000008a800720c */ /* 0x008fe20003f04270 */
        /* <DEDUP_REMOVED lines=13> */
[----:B------:R-:W-:Y:S02]  /*10cc0*/  IMAD.MOV.U32 R2, RZ, RZ, c[0x0][0x2b8] ;  /* 0x0000ae00ff027624 */ /* 0x000fe400078e00ff */
[----:B------:R-:W-:Y:S01]  /*10cd0*/  IMAD.MOV.U32 R6, RZ, RZ, RZ ;  /* 0x000000ffff067224 */ /* 0x000fe200078e00ff */
[----:B------:R-:W3:Y:S02]  /*10ce0*/  LDL R9, [R1+0x178] ;  /* 0x0001780001097983 */ /* 0x000ee40000100800 */
[----:B------:R-:W-:Y:S02]  /*10cf0*/  ISETP.NE.AND P6, PT, R2, 0x1, PT ;  /* 0x000000010200780c */ /* 0x000fe40003fc5270 */
[----:B------:R-:W4:Y:S04]  /*10d00*/  LDL.64 R4, [R1+0x98] ;  /* 0x0000980001047983 */ /* 0x000f280000100a00 */
[----:B------:R-:W5:Y:S04]  /*10d10*/  LDL R8, [R1+0xac] ;  /* 0x0000ac0001087983 */ /* 0x000f680000100800 */
[----:B------:R-:W4:Y:S04]  /*10d20*/  LDL.64 R16, [R1+0x90] ;  /* 0x0000900001107983 */ /* 0x000f280000100a00 */
[----:B------:R-:W4:Y:S01]  /*10d30*/  LDL R7, [R1+0x88] ;  /* 0x0000880001077983 */ /* 0x000f220000100800 */
[----:B---3--:R-:W-:Y:S01]  /*10d40*/  ISETP.GT.AND P1, PT, R9, 0x2f, PT ;  /* 0x0000002f0900780c */ /* 0x008fe20003f24270 */
[----:B--2---:R-:W-:Y:S05]  /*10d50*/  IMAD R2, R168, 0x30, R3 ;  /* 0x00000030a8027824 */ /* 0x004fea00078e0203 */
[----:B------:R-:W-:Y:S05]  /*10d60*/  IADD3 R2, R2, -0x30, R9 ;  /* 0xffffffd002027810 */ /* 0x000fea0007ffe009 */
[----:B------:R-:W-:Y:S04]  /*10d70*/  @P6 IMAD.HI.U32 R3, R2, c[0x0][0x2bc], RZ ;  /* 0x0000af0002036a27 */ /* 0x000fe800078e00ff */
[----:B-1----:R-:W-:Y:S01]  /*10d80*/  IMAD.MOV.U32 R0, RZ, RZ, R2 ;  /* 0x000000ffff007224 */ /* 0x002fe200078e0002 */
[----:B------:R-:W-:Y:S04]  /*10d90*/  @P6 SHF.R.U32.HI R0, RZ, c[0x0][0x2c0], R3 ;  /* 0x0000b000ff006a19 */ /* 0x000fe80000011603 */
[C---:B----4-:R-:W-:Y:S04]  /*10da0*/  @!P1 IADD3 R3, P0, R0.reuse, R4, RZ ;  /* 0x0000000400039210 */ /* 0x050fe80007f1e0ff */
[----:B-----5:R-:W-:Y:S01]  /*10db0*/  @!P1 LEA.HI.X.SX32 R5, R0, R8, 0x1, P0 ;  /* 0x0000000800059211 */ /* 0x020fe200000f0eff */
[----:B------:R-:W-:Y:S01]  /*10dc0*/  IMAD.MOV R0, RZ, RZ, -R0 ;  /* 0x000000ffff007224 */ /* 0x000fe200078e0a00 */
[C---:B------:R-:W-:Y:S03]  /*10dd0*/  @!P1 LEA R4, P0, R3.reuse, c[0x0][0x2a0], 0x2 ;  /* 0x0000a80003049a11 */ /* 0x040fe600078010ff */
[----:B------:R-:W-:Y:S01]  /*10de0*/  IMAD R8, R0, c[0x0][0x2b8], R2 ;  /* 0x0000ae0000087a24 */ /* 0x000fe200078e0202 */
[----:B------:R-:W-:Y:S03]  /*10df0*/  @!P1 LEA.HI.X R5, R3, c[0x0][0x2a4], R5, 0x2, P0 ;  /* 0x0000a90003059a11 */ /* 0x000fe600000f1405 */
[----:B------:R-:W-:Y:S01]  /*10e00*/  IMAD.WIDE.U32 R2, R8, c[0x0][0x1e0], RZ ;  /* 0x0000780008027a25 */ /* 0x000fe200078e00ff */
[----:B------:R-:W-:Y:S01]  /*10e10*/  SHF.R.S32.HI R0, RZ, 0x1f, R8 ;  /* 0x0000001fff007819 */ /* 0x000fe20000011408 */
[----:B------:R-:W2:Y:S04]  /*10e20*/  @!P1 LDG.E R6, [R4.64] ;  /* 0x0000000604069981 */ /* 0x000ea8000c1e1900 */
[----:B------:R1:W-:Y:S01]  /*10e30*/  STL [R1+0x38], R8 ;  /* 0x0000380801007387 */ /* 0x0003e20000100800 */
[----:B------:R-:W-:Y:S04]  /*10e40*/  IMAD R0, R0, c[0x0][0x1e0], RZ ;  /* 0x0000780000007a24 */ /* 0x000fe800078e02ff */
[----:B------:R-:W-:Y:S04]  /*10e50*/  IMAD R0, R8, c[0x0][0x1e4], R0 ;  /* 0x0000790008007a24 */ /* 0x000fe800078e0200 */
[----:B------:R-:W-:Y:S01]  /*10e60*/  IMAD.IADD R3, R3, 0x1, R0 ;  /* 0x0000000103037824 */ /* 0x000fe200078e0200 */
[----:B-1----:R-:W1:Y:S01]  /*10e70*/  S2R R8, SR_TID.X ;  /* 0x0000000000087919 */ /* 0x002e620000002100 */
[----:B--2---:R-:W-:Y:S03]  /*10e80*/  SHF.R.S32.HI R0, RZ, 0x1f, R6 ;  /* 0x0000001fff007819 */ /* 0x004fe60000011406 */
[----:B------:R1:W-:Y:S01]  /*10e90*/  STL [R1+0x28], R6 ;  /* 0x0000280601007387 */ /* 0x0003e20000100800 */
[----:B------:R-:W-:Y:S04]  /*10ea0*/  IMAD.WIDE.U32 R2, R6, c[0x0][0x1f0], R2 ;  /* 0x00007c0006027a25 */ /* 0x000fe800078e0002 */
[----:B------:R-:W-:Y:S01]  /*10eb0*/  IMAD R4, R0, c[0x0][0x1f0], RZ ;  /* 0x00007c0000047a24 */ /* 0x000fe200078e02ff */
[----:B------:R-:W-:Y:S03]  /*10ec0*/  IADD3 R0, P0, R16, R2, RZ ;  /* 0x0000000210007210 */ /* 0x000fe60007f1e0ff */
[----:B------:R-:W-:Y:S05]  /*10ed0*/  IMAD R4, R6, c[0x0][0x1f4], R4 ;  /* 0x00007d0006047a24 */ /* 0x000fea00078e0204 */
[----:B------:R-:W-:Y:S02]  /*10ee0*/  IADD3.X R2, R7, R3, R4, P0, !PT ;  /* 0x0000000307027210 */ /* 0x000fe400007fe404 */
[----:B------:R-:W-:Y:S02]  /*10ef0*/  LEA R9, P0, R0, c[0x0][0x1c8], 0x1 ;  /* 0x0000720000097a11 */ /* 0x000fe400078008ff */
[----:B-1----:R-:W-:Y:S04]  /*10f00*/  SHF.R.S32.HI R6, RZ, 0x1f, R8 ;  /* 0x0000001fff067819 */ /* 0x002fe80000011408 */
[----:B------:R-:W-:Y:S02]  /*10f10*/  LEA.HI R6, R6, R8, RZ, 0x3 ;  /* 0x0000000806067211 */ /* 0x000fe400078f18ff */
[----:B------:R-:W-:Y:S02]  /*10f20*/  LEA.HI.X R8, R0, c[0x0][0x1cc], R2, 0x1, P0 ;  /* 0x0000730000087a11 */ /* 0x000fe400000f0c02 */
[----:B------:R-:W-:Y:S04]  /*10f30*/  SHF.R.S32.HI R6, RZ, 0x3, R6 ;  /* 0x00000003ff067819 */ /* 0x000fe80000011406 */
[----:B------:R-:W-:Y:S04]  /*10f40*/  IADD3 R5, -R6, 0x30, RZ ;  /* 0x0000003006057810 */ /* 0x000fe80007ffe1ff */
[----:B------:R-:W-:Y:S01]  /*10f50*/  ISETP.GE.AND P0, PT, R5, 0x1, PT ;  /* 0x000000010500780c */ /* 0x000fe20003f06270 */
[----:B------:R-:W-:-:S10]  /*10f60*/  BRA.DIV ~URZ, `(.L_x_554) ;  /* 0x0000a4c27f007947 */ /* 0x000fd4000b800000 */
[----:B------:R1:W2:Y:S02]  /*10f70*/  SHFL.IDX PT, R4, R8, RZ, 0x181f ;  /* 0x00181fff08047589 */ /* 0x0002a400000e0000 */
.L_x_665:
[----:B------:R-:W-:-:S05]  /*10f80*/  BRA.DIV ~URZ, `(.L_x_555) ;  /* 0x0000a5327f007947 */ /* 0x000fca000b800000 */
[----:B------:R3:W4:Y:S02]  /*10f90*/  SHFL.IDX PT, R0, R9, RZ, 0x181f ;  /* 0x00181fff09007589 */ /* 0x00072400000e0000 */
.L_x_666:
        /* <DEDUP_REMOVED lines=8> */
[----:B------:R-:W2:Y:S01]  /*11020*/  LDL R17, [R1+0x50] ;  /* 0x0000500001117983 */ /* 0x000ea20000100800 */
[----:B-----5:R-:W-:Y:S05]  /*11030*/  @P0 IADD3 R6, P1, R0, R6, RZ ;  /* 0x0000000600060210 */ /* 0x020fea0007f3e0ff */
[----:B---3--:R-:W-:Y:S01]  /*11040*/  @P0 IMAD.X R7, R4, 0x1, R3, P1 ;  /* 0x0000000104070824 */ /* 0x008fe200008e0603 */
[----:B----4-:R-:W-:Y:S05]  /*11050*/  @P0 IADD3 R2, P1, R0, R2, RZ ;  /* 0x0000000200020210 */ /* 0x010fea0007f3e0ff */
[----:B--2---:R-:W-:Y:S01]  /*11060*/  @P0 IMAD.X R3, R4, 0x1, R21, P1 ;  /* 0x0000000104030824 */ /* 0x004fe200008e0615 */
[----:B------:R-:W-:Y:S01]  /*11070*/  @!PT LDS RZ, [RZ] ;  /* 0x00000000fffff984 */ /* 0x000fe20000000800 */
[----:B------:R-:W-:Y:S01]  /*11080*/  @!PT LDS RZ, [RZ] ;  /* 0x00000000fffff984 */ /* 0x000fe20000000800 */
[----:B------:R-:W-:Y:S01]  /*11090*/  @!PT LDS RZ, [RZ] ;  /* 0x00000000fffff984 */ /* 0x000fe20000000800 */
[----:B------:R2:W-:Y:S04]  /*110a0*/  @P0 LDGSTS.E.BYPASS.LTC128B.128 [R16+0x14080], [R6.64], !P5 ;  /* 0x1408000006100fae */ /* 0x0005e8000e901d46 */
[----:B------:R3:W-:Y:S02]  /*110b0*/  @P0 LDGSTS.E.BYPASS.LTC128B.128 [R16+0x15880], [R2.64], !P4 ;  /* 0x1588000002100fae */ /* 0x0007e4000e101d46 */
[----:B---3--:R-:W-:Y:S05]  /*110c0*/  @P0 IADD3 R2, P1, R0, R20, RZ ;  /* 0x0000001400020210 */ /* 0x008fea0007f3e0ff */
[----:B------:R-:W-:Y:S05]  /*110d0*/  @P0 IMAD.X R3, R4, 0x1, R19, P1 ;  /* 0x0000000104030824 */ /* 0x000fea00008e0613 */
[----:B------:R3:W-:Y:S02]  /*110e0*/  @P0 LDGSTS.E.BYPASS.LTC128B.128 [R16+0x17080], [R2.64], !P3 ;  /* 0x1708000002100fae */ /* 0x0007e4000d901d46 */
[----:B---3--:R-:W-:Y:S05]  /*110f0*/  @P0 IADD3 R2, P1, R0, R18, RZ ;  /* 0x0000001200020210 */ /* 0x008fea0007f3e0ff */
[----:B------:R-:W-:Y:S05]  /*11100*/  @P0 IMAD.X R3, R4, 0x1, R17, P1 ;  /* 0x0000000104030824 */ /* 0x000fea00008e0611 */
[----:B------:R2:W-:Y:S01]  /*11110*/  @P0 LDGSTS.E.BYPASS.LTC128B.128 [R16+0x18880], [R2.64], !P2 ;  /* 0x1888000002100fae */ /* 0x0005e2000d101d46 */
[----:B------:R-:W-:Y:S01]  /*11120*/  ISETP.GE.AND P0, PT, R5, 0x21, PT ;  /* 0x000000210500780c */ /* 0x000fe20003f06270 */
[----:B------:R-:W-:-:S06]  /*11130*/  BRA.DIV ~URZ, `(.L_x_556) ;  /* 0x0000a4127f007947 */ /* 0x000fcc000b800000 */
[----:B------:R3:W4:Y:S04]  /*11140*/  SHFL.IDX PT, R4, R8, 0x1, 0x181f ;  /* 0x00381f0008047f89 */ /* 0x00072800000e0000 */
[----:B------:R3:W1:Y:S02]  /*11150*/  SHFL.IDX PT, R0, R9, 0x1, 0x181f ;  /* 0x00381f0009007f89 */ /* 0x00066400000e0000 */
.L_x_667:
        /* <DEDUP_REMOVED lines=8> */
[----:B-1----:R-:W4:Y:S01]  /*111e0*/  LDL R8, [R1+0x50] ;  /* 0x0000500001087983 */ /* 0x002f220000100800 */
[----:B--2---:R-:W-:Y:S05]  /*111f0*/  @P0 IADD3 R6, P1, R0, R6, RZ ;  /* 0x0000000600060210 */ /* 0x004fea0007f3e0ff */
[----:B-----5:R-:W-:Y:S01]  /*11200*/  @P0 IMAD.X R7, R4, 0x1, R3, P1 ;  /* 0x0000000104070824 */ /* 0x020fe200008e0603 */
[----:B---3--:R-:W-:Y:S05]  /*11210*/  @P0 IADD3 R2, P1, R0, R2, RZ ;  /* 0x0000000200020210 */ /* 0x008fea0007f3e0ff */
[----:B----4-:R-:W-:Y:S01]  /*11220*/  @P0 IMAD.X R3, R4, 0x1, R18, P1 ;  /* 0x0000000104030824 */ /* 0x010fe200008e0612 */
[----:B------:R-:W-:Y:S01]  /*11230*/  @!PT LDS RZ, [RZ] ;  /* 0x00000000fffff984 */ /* 0x000fe20000000800 */
[----:B------:R-:W-:Y:S01]  /*11240*/  @!PT LDS RZ, [RZ] ;  /* 0x00000000fffff984 */ /* 0x000fe20000000800 */
[----:B------:R-:W-:Y:S01]  /*11250*/  @!PT LDS RZ, [RZ] ;  /* 0x00000000fffff984 */ /* 0x000fe20000000800 */
[----:B------:R1:W-:Y:S04]  /*11260*/  @P0 LDGSTS.E.BYPASS.LTC128B.128 [R5+0x15080], [R6.64], !P5 ;  /* 0x1508000006050fae */ /* 0x0003e8000e901d46 */
[----:B------:R2:W-:Y:S02]  /*11270*/  @P0 LDGSTS.E.BYPASS.LTC128B.128 [R5+0x16880], [R2.64], !P4 ;  /* 0x1688000002050fae */ /* 0x0005e4000e101d46 */
[----:B--2---:R-:W-:Y:S05]  /*11280*/  @P0 IADD3 R2, P1, R0, R17, RZ ;  /* 0x0000001100020210 */ /* 0x004fea0007f3e0ff */
[----:B------:R-:W-:Y:S05]  /*11290*/  @P0 IMAD.X R3, R4, 0x1, R16, P1 ;  /* 0x0000000104030824 */ /* 0x000fea00008e0610 */
[----:B------:R2:W-:Y:S02]  /*112a0*/  @P0 LDGSTS.E.BYPASS.LTC128B.128 [R5+0x18080], [R2.64], !P3 ;  /* 0x1808000002050fae */ /* 0x0005e4000d901d46 */
[----:B--2---:R-:W-:Y:S05]  /*112b0*/  @P0 IADD3 R2, P1, R0, R9, RZ ;  /* 0x0000000900020210 */ /* 0x004fea0007f3e0ff */
[----:B------:R-:W-:Y:S05]  /*112c0*/  @P0 IMAD.X R3, R4, 0x1, R8, P1 ;  /* 0x0000000104030824 */ /* 0x000fea00008e0608 */
[----:B------:R1:W-:Y:S03]  /*112d0*/  @P0 LDGSTS.E.BYPASS.LTC128B.128 [R5+0x19880], [R2.64], !P2 ;  /* 0x1988000002050fae */ /* 0x0003e6000d101d46 */
.L_x_553:
[----:B------:R-:W-:Y:S05]  /*112e0*/  BSYNC B0 ;  /* 0x0000000000007941 */ /* 0x000fea0003800000 */
.L_x_552:
        /* <DEDUP_REMOVED lines=19> */
.L_x_668:
        /* <DEDUP_REMOVED lines=21> */
.L_x_560:
[----:B------:R-:W-:Y:S04]  /*11570*/  MOV R8, 0x1 ;  /* 0x0000000100087802 */ /* 0x000fe80000000f00 */
[----:B------:R-:W-:Y:S11]  /*11580*/  ISETP.NE.AND P0, PT, R8, c[0x0][0x32c], PT ;  /* 0x0000cb0008007a0c */ /* 0x000ff60003f05270 */
[----:B------:R-:W-:Y:S02]  /*11590*/  @!UPT UIADD3 URZ, URZ, URZ, URZ ;  /* 0x0000003f3f3ff290 */ /* 0x000fe4000fffe03f */
[----:B------:R-:W-:Y:S05]  /*115a0*/  @P0 IMAD.HI.U32 R8, R4, c[0x0][0x330], RZ ;  /* 0x0000cc0004080a27 */ /* 0x000fea00078e00ff */
[----:B------:R-:W-:Y:S02]  /*115b0*/  @P0 SHF.R.U32.HI R4, RZ, c[0x0][0x334], R8 ;  /* 0x0000cd00ff040a19 */ /* 0x000fe40000011608 */
.L_x_561:
[----:B------:R-:W-:Y:S05]  /*115c0*/  BSYNC B0 ;  /* 0x0000000000007941 */ /* 0x000fea0003800000 */
.L_x_559:
[----:B------:R-:W2:Y:S02]  /*115d0*/  LDL R8, [R1+0x7c] ;  /* 0x00007c0001087983 */ /* 0x000ea40000100800 */
[----:B--2---:R-:W-:Y:S04]  /*115e0*/  IMAD.IADD R8, R0, 0x1, -R8 ;  /* 0x0000000100087824 */ /* 0x004fe800078e0a08 */
[----:B------:R-:W-:Y:S05]  /*115f0*/  IMAD R4, R4, c[0x0][0x32c], R8 ;  /* 0x0000cb0004047a24 */ /* 0x000fea00078e0208 */
[----:B------:R-:W-:Y:S02]  /*11600*/  IMNMX R2, R2, R4, !PT ;  /* 0x0000000402027217 */ /* 0x000fe40007800200 */
[----:B------:R-:W-:Y:S04]  /*11610*/  IADD3 R4, R4, c[0x0][0x32c], RZ ;  /* 0x0000cb0004047a10 */ /* 0x000fe80007ffe0ff */
[----:B------:R-:W-:Y:S02]  /*11620*/  IMNMX R3, R3, R4, PT ;  /* 0x0000000403037217 */ /* 0x000fe40003800200 */
.L_x_558:
        /* <DEDUP_REMOVED lines=65> */
.L_x_669:
        /* <DEDUP_REMOVED lines=21> */
.L_x_565:
[----:B------:R-:W-:Y:S04]  /*11b90*/  MOV R5, 0x1 ;  /* 0x0000000100057802 */ /* 0x000fe80000000f00 */
[----:B------:R-:W-:Y:S11]  /*11ba0*/  ISETP.NE.AND P0, PT, R5, c[0x0][0x32c], PT ;  /* 0x0000cb0005007a0c */ /* 0x000ff60003f05270 */
[----:B------:R-:W-:Y:S02]  /*11bb0*/  @!UPT UIADD3 URZ, URZ, URZ, URZ ;  /* 0x0000003f3f3ff290 */ /* 0x000fe4000fffe03f */
[----:B------:R-:W-:Y:S05]  /*11bc0*/  @P0 IMAD.HI.U32 R5, R4, c[0x0][0x330], RZ ;  /* 0x0000cc0004050a27 */ /* 0x000fea00078e00ff */
[----:B------:R-:W-:Y:S02]  /*11bd0*/  @P0 SHF.R.U32.HI R4, RZ, c[0x0][0x334], R5 ;  /* 0x0000cd00ff040a19 */ /* 0x000fe40000011605 */
.L_x_566:
[----:B------:R-:W-:Y:S05]  /*11be0*/  BSYNC B0 ;  /* 0x0000000000007941 */ /* 0x000fea0003800000 */
.L_x_564:
[----:B------:R-:W2:Y:S02]  /*11bf0*/  LDL R5, [R1+0x7c] ;  /* 0x00007c0001057983 */ /* 0x000ea40000100800 */
[----:B--2---:R-:W-:Y:S04]  /*11c00*/  IMAD.IADD R0, R0, 0x1, -R5 ;  /* 0x0000000100007824 */ /* 0x004fe800078e0a05 */
[----:B------:R-:W-:Y:S05]  /*11c10*/  IMAD R0, R4, c[0x0][0x32c], R0 ;  /* 0x0000cb0004007a24 */ /* 0x000fea00078e0200 */
[----:B------:R-:W-:Y:S02]  /*11c20*/  IMNMX R2, R2, R0, !PT ;  /* 0x0000000002027217 */ /* 0x000fe40007800200 */
[----:B------:R-:W-:Y:S04]  /*11c30*/  IADD3 R0, R0, c[0x0][0x32c], RZ ;  /* 0x0000cb0000007a10 */ /* 0x000fe80007ffe0ff */
[----:B------:R-:W-:Y:S02]  /*11c40*/  IMNMX R3, R3, R0, PT ;  /* 0x0000000003037217 */ /* 0x000fe40003800200 */
.L_x_563:
        /* <DEDUP_REMOVED lines=74> */
.L_x_670:
[----:B-12---:R-:W-:Y:S01]  /*120f0*/  FMNMX.FTZ R4, R4, R0, !PT ;  /* 0x0000000004047209 */ /* 0x006fe20007810000 */
[----:B------:R-:W-:-:S05]  /*12100*/  BRA.DIV ~URZ, `(.L_x_568) ;  /* 0x000096b27f007947 */ /* 0x000fca000b800000 */
[----:B------:R-:W1:Y:S02]  /*12110*/  SHFL.BFLY PT, R0, R4, 0x1, 0x1f ;  /* 0x0c201f0004007f89 */ /* 0x000e6400000e0000 */
[----:B-1----:R-:W-:Y:S02]  /*12120*/  FMNMX.FTZ R133, R4, R0, !PT ;  /* 0x0000000004857209 */ /* 0x002fe40007810000 */
[----:B------:R-:W1:Y:S02]  /*12130*/  SHFL.BFLY PT, R0, R5, 0x2, 0x1f ;  /* 0x0c401f0005007f89 */ /* 0x000e6400000e0000 */
[----:B-1----:R-:W-:Y:S05]  /*12140*/  FMNMX.FTZ R4, R5, R0, !PT ;  /* 0x0000000005047209 */ /* 0x002fea0007810000 */
[----:B------:R1:W2:Y:S02]  /*12150*/  SHFL.BFLY PT, R0, R4, 0x1, 0x1f ;  /* 0x0c201f0004007f89 */ /* 0x0002a400000e0000 */
.L_x_671:
        /* <DEDUP_REMOVED lines=346> */
[----:B------:R-:W-:Y:S01]  /*13700*/  STL [R1+0x5c], R2 ;  /* 0x00005c0201007387 */ /* 0x000fe20000100800 */
[C---:B----4-:R-:W-:Y:S03]  /*13710*/  HMMA.16816.F32.BF16 R116, R136.reuse, R140, R116 ;  /* 0x0000008c8874723c */ /* 0x050fe60000041874 */
[----:B---3--:R-:W-:Y:S02]  /*13720*/  ISETP.GT.AND P0, PT, R132, R134, PT ;  /* 0x000000868400720c */ /* 0x008fe40003f04270 */
[----:B------:R-:W-:Y:S03]  /*13730*/  MOV R132, R3 ;  /* 0x0000000300847202 */ /* 0x000fe60000000f00 */
[C---:B------:R-:W-:Y:S04]  /*13740*/  HMMA.16816.F32.BF16 R120, R136.reuse, R142, R120 ;  /* 0x0000008e8878723c */ /* 0x040fe80000041878 */
[----:B------:R-:W-:Y:S04]  /*13750*/  MOV R134, R133 ;  /* 0x0000008500867202 */ /* 0x000fe80000000f00 */
        /* <DEDUP_REMOVED lines=49> */
[----:B------:R-:W-:Y:S07]  /*13a70*/  @!UPT UIADD3 URZ, URZ, URZ, URZ ;  /* 0x0000003f3f3ff290 */ /* 0x000fee000fffe03f */
[----:B------:R-:W-:-:S11]  /*13a80*/  @P0 BRA `(.L_x_569) ;  /* 0xffffbfb000000947 */ /* 0x000fd6000383ffff */
.L_x_547:
[----:B------:R-:W-:Y:S05]  /*13a90*/  BRA.DIV ~URZ, `(.L_x_570) ;  /* 0x00007df27f007947 */ /* 0x000fea000b800000 */
[----:B------:R-:W2:Y:S04]  /*13aa0*/  LDL R2, [R1+0x60] ;  /* 0x0000600001027983 */ /* 0x000ea80000100800 */
[----:B--2---:R2:W3:Y:S02]  /*13ab0*/  SHFL.BFLY PT, R0, R2, 0x2, 0x1f ;  /* 0x0c401f0002007f89 */ /* 0x0044e400000e0000 */
.L_x_672:
[----:B--2---:R-:W2:Y:S02]  /*13ac0*/  LDL.LU R2, [R1+0x60] ;  /* 0x0000600001027983 */ /* 0x004ea40000300800 */
[----:B--23--:R-:W-:Y:S01]  /*13ad0*/  FADD.FTZ R5, R0, R2 ;  /* 0x0000000200057221 */ /* 0x00cfe20000010000 */
[----:B------:R-:W-:Y:S05]  /*13ae0*/  BRA.DIV ~URZ, `(.L_x_571) ;  /* 0x00007df27f007947 */ /* 0x000fea000b800000 */
[----:B------:R-:W2:Y:S04]  /*13af0*/  LDL.LU R2, [R1+0x5c] ;  /* 0x00005c0001027983 */ /* 0x000ea80000300800 */
[----:B--2---:R-:W2:Y:S02]  /*13b00*/  SHFL.BFLY PT, R0, R2, 0x2, 0x1f ;  /* 0x0c401f0002007f89 */ /* 0x004ea400000e0000 */
[----:B-12---:R-:W-:-:S02]  /*13b10*/  FADD.FTZ R4, R0, R2 ;  /* 0x0000000200047221 */ /* 0x006fc40000010000 */
[----:B------:R-:W1:Y:S04]  /*13b20*/  SHFL.BFLY PT, R0, R5, 0x1, 0x1f ;  /* 0x0c201f0005007f89 */ /* 0x000e6800000e0000 */
[----:B------:R2:W3:Y:S01]  /*13b30*/  SHFL.BFLY PT, R3, R4, 0x1, 0x1f ;  /* 0x0c201f0004037f89 */ /* 0x0004e200000e0000 */
[----:B-1----:R-:W-:-:S05]  /*13b40*/  FADD.FTZ R5, R5, R0 ;  /* 0x0000000005057221 */ /* 0x002fca0000010000 */
.L_x_673:
        /* <DEDUP_REMOVED lines=148> */
.L_x_478:
[----:B---3--:R3:W5:Y:S04]  /*14490*/  LDL R6, [R1+0xc0] ;  /* 0x0000c00001067983 */ /* 0x0087680000100800 */
[----:B------:R-:W4:Y:S01]  /*144a0*/  S2R R2, SR_TID.X ;  /* 0x0000000000027919 */ /* 0x000f220000002100 */
[----:B------:R-:W-:Y:S01]  /*144b0*/  BSSY B0, `(.L_x_572) ;  /* 0x0000011000007945 */ /* 0x000fe20003800000 */
[----:B----4-:R-:W-:-:S13]  /*144c0*/  LOP3.LUT P0, RZ, R2, 0xff, RZ, 0xc0, !PT ;  /* 0x000000ff02ff7812 */ /* 0x010fda000780c0ff */
[----:B------:R-:W-:Y:S05]  /*144d0*/  @P0 BRA `(.L_x_573) ;  /* 0x000000e000000947 */ /* 0x000fea0003800000 */
[----:B---3--:R-:W3:Y:S01]  /*144e0*/  S2R R2, SR_LANEID ;  /* 0x0000000000027919 */ /* 0x008ee20000000000 */
[----:B------:R-:W-:Y:S01]  /*144f0*/  VOTEU.ANY UR4, UPT, PT ;  /* 0x0000000000047886 */ /* 0x000fe200038e0100 */
[----:B------:R-:W-:Y:S01]  /*14500*/  IMAD.MOV.U32 R4, RZ, RZ, c[0x0][0x560] ;  /* 0x00015800ff047624 */ /* 0x000fe200078e00ff */
[----:B------:R-:W3:Y:S01]  /*14510*/  FLO.U32 R3, UR4 ;  /* 0x0000000400037d00 */ /* 0x000ee200080e0000 */
[----:B------:R-:W-:Y:S01]  /*14520*/  IMAD.MOV.U32 R5, RZ, RZ, c[0x0][0x564] ;  /* 0x00015900ff057624 */ /* 0x000fe200078e00ff */
[----:B---3--:R-:W-:-:S06]  /*14530*/  ISETP.EQ.U32.AND P0, PT, R3, R2, PT ;  /* 0x000000020300720c */ /* 0x008fcc0003f02070 */
[----:B------:R-:W3:Y:S07]  /*14540*/  POPC R2, UR4 ;  /* 0x0000000400027d09 */ /* 0x000eee0008000000 */
[----:B---3--:R3:W4:Y:S04]  /*14550*/  @P0 ATOMG.E.ADD.STRONG.GPU PT, R2, [R4.64], R2 ;  /* 0x00000002040209a8 */ /* 0x00872800081ee1c6 */
[----:B---3--:R-:W3:Y:S04]  /*14560*/  S2R R4, SR_LTMASK ;  /* 0x0000000000047919 */ /* 0x008ee80000003900 */
[----:B----4-:R3:W4:Y:S02]  /*14570*/  SHFL.IDX PT, R3, R2, R3, 0x1f ;  /* 0x00001f0302037589 */ /* 0x01072400000e0000 */
[----:B---3--:R-:W-:-:S06]  /*14580*/  LOP3.LUT R2, R4, UR4, RZ, 0xc0, !PT ;  /* 0x0000000404027c12 */ /* 0x008fcc000f8ec0ff */
[----:B------:R-:W4:Y:S02]  /*14590*/  POPC R2, R2 ;  /* 0x0000000200027309 */ /* 0x000f240000000000 */
[----:B----45:R-:W-:-:S05]  /*145a0*/  IADD3 R6, R3, c[0x0][0xc], R2 ;  /* 0x0000030003067a10 */ /* 0x030fca0007ffe002 */
[----:B------:R3:W-:Y:S02]  /*145b0*/  STL [R1+0xc0], R6 ;  /* 0x0000c00601007387 */ /* 0x0007e40000100800 */
.L_x_573:
[----:B---3--:R-:W-:Y:S05]  /*145c0*/  BSYNC B0 ;  /* 0x0000000000007941 */ /* 0x008fea0003800000 */
.L_x_572:
[----:B------:R-:W-:Y:S01]  /*145d0*/  PRMT R0, R0, 0x9910, RZ ;  /* 0x0000991000007816 */ /* 0x000fe200000000ff */
[----:B------:R-:W-:Y:S01]  /*145e0*/  BSSY B1, `(.L_x_574) ;  /* 0x000045a000017945 */ /* 0x000fe20003800000 */
[----:B-1---5:R-:W-:Y:S02]  /*145f0*/  IMAD.MOV.U32 R106, RZ, RZ, R6 ;  /* 0x000000ffff6a7224 */ /* 0x022fe400078e0006 */
[----:B------:R-:W-:-:S13]  /*14600*/  ISETP.NE.AND P0, PT, R0, RZ, PT ;  /* 0x000000ff0000720c */ /* 0x000fda0003f05270 */
[----:B------:R-:W-:Y:S05]  /*14610*/  @!P0 BRA `(.L_x_575) ;  /* 0x000035e000008947 */ /* 0x000fea0003800000 */
[----:B------:R-:W3:Y:S04]  /*14620*/  LDL R10, [R1+0xd4] ;  /* 0x0000d400010a7983 */ /* 0x000ee80000100800 */
[----:B------:R-:W4:Y:S04]  /*14630*/  LDL R8, [R1+0xd8] ;  /* 0x0000d80001087983 */ /* 0x000f280000100800 */
[----:B--2---:R-:W2:Y:S04]  /*14640*/  LDL R6, [R1+0xe0] ;  /* 0x0000e00001067983 */ /* 0x004ea80000100800 */
[----:B------:R-:W2:Y:S04]  /*14650*/  LDL R9, [R1+0xdc] ;  /* 0x0000dc0001097983 */ /* 0x000ea80000100800 */
[----:B------:R-:W2:Y:S04]  /*14660*/  LDL R7, [R1+0xf0] ;  /* 0x0000f00001077983 */ /* 0x000ea80000100800 */
[----:B------:R-:W2:Y:S04]  /*14670*/  LDL R5, [R1+0xe8] ;  /* 0x0000e80001057983 */ /* 0x000ea80000100800 */
[----:B------:R-:W2:Y:S04]  /*14680*/  LDL R4, [R1+0xec] ;  /* 0x0000ec0001047983 */ /* 0x000ea80000100800 */
[----:B------:R-:W2:Y:S01]  /*14690*/  LDL R3, [R1+0xe4] ;  /* 0x0000e40001037983 */ /* 0x000ea20000100800 */
[----:B------:R-:W-:Y:S01]  /*146a0*/  WARPSYNC 0xffffffff ;  /* 0xffffffff00007948 */ /* 0x000fe20003800000 */
[----:B------:R-:W-:-:S02]  /*146b0*/  F2FP.BF16.PACK_AB R2, R23, R22 ;  /* 0x000000161702723e */ /* 0x000fc400000010ff */
[----:B------:R-:W-:Y:S01]  /*146c0*/  BAR.SYNC.DEFER_BLOCKING 0x1, 0x100 ;  /* 0x0044000000007b1d */ /* 0x000fe20000010000 */
[----:B------:R-:W-:-:S05]  /*146d0*/  F2FP.BF16.PACK_AB R0, R117, R116 ;  /* 0x000000747500723e */ /* 0x000fca00000010ff */
[----:B---3--:R1:W-:Y:S04]  /*146e0*/  STS [R10], R2 ;  /* 0x000000020a007388 */ /* 0x0083e80000000800 */
[----:B------:R3:W-:Y:S01]  /*146f0*/  STS [R10+0x400], R0 ;  /* 0x000400000a007388 */ /* 0x0007e20000000800 */
[----:B-1----:R-:W-:Y:S02]  /*14700*/  F2FP.BF16.PACK_AB R2, R25, R24 ;  /* 0x000000181902723e */ /* 0x002fe400000010ff */
[----:B---3--:R-:W-:-:S03]  /*14710*/  F2FP.BF16.PACK_AB R0, R155, R154 ;  /* 0x0000009a9b00723e */ /* 0x008fc600000010ff */
[----:B----4-:R1:W-:Y:S04]  /*14720*/  STS [R8], R2 ;  /* 0x0000000208007388 */ /* 0x0103e80000000800 */
[----:B------:R3:W-:Y:S01]  /*14730*/  STS [R8+0x400], R0 ;  /* 0x0004000008007388 */ /* 0x0007e20000000800 */
[----:B-1----:R-:W-:Y:S02]  /*14740*/  F2FP.BF16.PACK_AB R2, R27, R26 ;  /* 0x0000001a1b02723e */ /* 0x002fe400000010ff */
[----:B---3--:R-:W-:-:S03]  /*14750*/  F2FP.BF16.PACK_AB R0, R125, R124 ;  /* 0x0000007c7d00723e */ /* 0x008fc600000010ff */
[----:B--2---:R1:W-:Y:S04]  /*14760*/  STS [R6], R2 ;  /* 0x0000000206007388 */ /* 0x0043e80000000800 */
        /* <DEDUP_REMOVED lines=93> */
[----:B-1----:R-:W2:Y:S01]  /*14d40*/  LDL R8, [R1+0xcc] ;  /* 0x0000cc0001087983 */ /* 0x002ea20000100800 */
        /* <DEDUP_REMOVED lines=8> */
[----:B------:R-:W-:Y:S02]  /*14dd0*/  ISETP.NE.U32.AND P0, PT, RZ, c[0x0][0x508], PT ;  /* 0x00014200ff007a0c */ /* 0x000fe40003f05070 */
[----:B------:R-:W-:Y:S01]  /*14de0*/  ISETP.NE.U32.AND P2, PT, RZ, c[0x0][0x500], PT ;  /* 0x00014000ff007a0c */ /* 0x000fe20003f45070 */
[----:B------:R-:W-:Y:S01]  /*14df0*/  IMAD.MOV.U32 R14, RZ, RZ, c[0x0][0x388] ;  /* 0x0000e200ff0e7624 */ /* 0x000fe200078e00ff */
[----:B------:R-:W4:Y:S01]  /*14e00*/  LDL.LU R6, [R1+0xf4] ;  /* 0x0000f40001067983 */ /* 0x000f220000300800 */
[----:B------:R-:W-:-:S02]  /*14e10*/  ISETP.NE.AND.EX P1, PT, RZ, c[0x0][0x50c], PT, P0 ;  /* 0x00014300ff007a0c */ /* 0x000fc40003f25300 */
        /* <DEDUP_REMOVED lines=15> */
[----:B------:R-:W-:Y:S01]  /*14f10*/  STS [R3+0xc000], R2 ;  /* 0x00c0000203007388 */ /* 0x000fe20000000800 */
[----:B------:R-:W-:-:S03]  /*14f20*/  IMAD.MOV.U32 R4, RZ, RZ, 0x4 ;  /* 0x00000004ff047424 */ /* 0x000fc600078e00ff */
[----:B------:R2:W-:Y:S02]  /*14f30*/  STS [R3+0xc400], R0 ;  /* 0x00c4000003007388 */ /* 0x0005e40000000800 */
[CC--:B--2---:R-:W-:Y:S02]  /*14f40*/  @P1 IMAD.WIDE R2, R8.reuse, R4.reuse, c[0x0][0x508] ;  /* 0x0001420008021625 */ /* 0x0c4fe400078e0204 */
[----:B------:R-:W-:Y:S02]  /*14f50*/  BAR.SYNC.DEFER_BLOCKING 0x1, 0x100 ;  /* 0x0044000000007b1d */ /* 0x000fe40000010000 */
[----:B------:R-:W-:-:S04]  /*14f60*/  IMAD.WIDE R4, R8, R4, c[0x0][0x500] ;  /* 0x0001400008047625 */ /* 0x000fc800078e0204 */
[----:B------:R1:W5:Y:S02]  /*14f70*/  @P1 LDG.E R14, [R2.64] ;  /* 0x00000006020e1981 */ /* 0x000364000c1e1900 */
[----:B-1----:R-:W-:-:S06]  /*14f80*/  IMAD.MOV.U32 R2, RZ, RZ, RZ ;  /* 0x000000ffff027224 */ /* 0x002fcc00078e00ff */
        /* <DEDUP_REMOVED lines=8> */
.L_x_576:
[----:B-1----:R-:W2:Y:S04]  /*15010*/  LDL.LU R4, [R1+0xc8] ;  /* 0x0000c80001047983 */ /* 0x002ea80000300800 */
[----:B------:R-:W3:Y:S04]  /*15020*/  LDL R110, [R1+0x100] ;  /* 0x00010000016e7983 */ /* 0x000ee80000100800 */
[----:B------:R-:W4:Y:S04]  /*15030*/  LDL R107, [R1+0xb4] ;  /* 0x0000b400016b7983 */ /* 0x000f280000100800 */
[----:B------:R-:W4:Y:S01]  /*15040*/  LDL R19, [R1+0xb0] ;  /* 0x0000b00001137983 */ /* 0x000f220000100800 */
[----:B------:R-:W-:Y:S01]  /*15050*/  IMAD.MOV.U32 R13, RZ, RZ, 0x368 ;  /* 0x00000368ff0d7424 */ /* 0x000fe200078e00ff */
[----:B------:R-:W-:-:S02]  /*15060*/  ISETP.GT.AND P2, PT, R3, 0x1, PT ;  /* 0x000000010300780c */ /* 0x000fc40003f44270 */
[----:B------:R-:W-:Y:S02]  /*15070*/  ISETP.NE.U32.AND P0, PT, RZ, c[0x0][0x500], PT ;  /* 0x00014000ff007a0c */ /* 0x000fe40003f05070 */
[----:B------:R-:W-:Y:S02]  /*15080*/  SEL R13, R13, 0x328, P2 ;  /* 0x000003280d0d7807 */ /* 0x000fe40001000000 */
[----:B------:R-:W-:Y:S02]  /*15090*/  ISETP.NE.AND.EX P0, PT, RZ, c[0x0][0x504], PT, P0 ;  /* 0x00014100ff007a0c */ /* 0x000fe40003f05300 */
[----:B------:R-:W1:Y:S01]  /*150a0*/  LDC.64 R6, c[0x0][R13+0x170] ;  /* 0x00005c000d067b82 */ /* 0x000e620000000a00 */
[----:B------:R-:W-:Y:S02]  /*150b0*/  SHF.R.S32.HI R3, RZ, 0x1f, R8 ;  /* 0x0000001fff037819 */ /* 0x000fe40000011408 */
[----:B------:R-:W-:-:S05]  /*150c0*/  SEL R0, R8, RZ, !P0 ;  /* 0x000000ff08007207 */ /* 0x000fca0004000000 */
[----:B------:R-:W1:Y:S08]  /*150d0*/  LDC.64 R10, c[0x0][R13+0x168] ;  /* 0x00005a000d0a7b82 */ /* 0x000e700000000a00 */
[----:B------:R-:W1:Y:S01]  /*150e0*/  LDC.64 R16, c[0x0][R13+0x178] ;  /* 0x00005e000d107b82 */ /* 0x000e620000000a00 */
[----:B--2---:R-:W-:Y:S02]  /*150f0*/  LOP3.LUT R8, R4, 0xffff, RZ, 0xc0, !PT ;  /* 0x0000ffff04087812 */ /* 0x004fe400078ec0ff */
[----:B------:R-:W-:Y:S01]  /*15100*/  SEL R4, R3, RZ, !P0 ;  /* 0x000000ff03047207 */ /* 0x000fe20004000000 */
[----:B-1----:R-:W-:-:S04]  /*15110*/  IMAD R3, R7, R0, RZ ;  /* 0x0000000007037224 */ /* 0x002fc800078e02ff */
[C---:B------:R-:W-:Y:S02]  /*15120*/  IMAD R9, R6.reuse, R4, R3 ;  /* 0x0000000406097224 */ /* 0x040fe400078e0203 */
[----:B------:R-:W-:-:S04]  /*15130*/  IMAD.WIDE.U32 R4, R6, R0, RZ ;  /* 0x0000000006047225 */ /* 0x000fc800078e00ff */
[----:B------:R-:W-:-:S04]  /*15140*/  IMAD.WIDE.U32 R6, R10, R8, RZ ;  /* 0x000000080a067225 */ /* 0x000fc800078e00ff */
[----:B------:R-:W-:Y:S01]  /*15150*/  IMAD R3, R11, R8, RZ ;  /* 0x000000080b037224 */ /* 0x000fe200078e02ff */
[--C-:B-----5:R-:W-:Y:S01]  /*15160*/  IADD3 R12, P1, P0, R4, R6, R2.reuse ;  /* 0x00000006040c7210 */ /* 0x120fe2000783e002 */
[----:B------:R-:W-:Y:S01]  /*15170*/  IMAD.IADD R9, R5, 0x1, R9 ;  /* 0x0000000105097824 */ /* 0x000fe200078e0209 */
[----:B------:R-:W-:Y:S01]  /*15180*/  SHF.R.S32.HI R11, RZ, 0x1f, R2 ;  /* 0x0000001fff0b7819 */ /* 0x000fe20000011402 */
[----:B------:R-:W-:Y:S02]  /*15190*/  IMAD.IADD R6, R7, 0x1, R3 ;  /* 0x0000000107067824 */ /* 0x000fe400078e0203 */
[----:B------:R-:W-:-:S03]  /*151a0*/  IMAD.MOV.U32 R3, RZ, RZ, c[0x0][0x4e8] ;  /* 0x00013a00ff037624 */ /* 0x000fc600078e00ff */
[----:B------:R-:W-:Y:S01]  /*151b0*/  IADD3.X R10, R9, R6, R11, P1, P0 ;  /* 0x00000006090a7210 */ /* 0x000fe20000fe040b */
[----:B----4-:R-:W-:Y:S01]  /*151c0*/  IMAD.IADD R9, R107, 0x1, R19 ;  /* 0x000000016b097824 */ /* 0x010fe200078e0213 */
[----:B------:R-:W-:Y:S02]  /*151d0*/  ISETP.NE.AND P3, PT, R3, 0x1, PT ;  /* 0x000000010300780c */ /* 0x000fe40003f65270 */
[----:B---3--:R-:W-:-:S05]  /*151e0*/  SEL R3, R110, RZ, P2 ;  /* 0x000000ff6e037207 */ /* 0x008fca0001000000 */
[-C--:B------:R-:W-:Y:S02]  /*151f0*/  IMAD.WIDE.U32 R4, R16, R3.reuse, RZ ;  /* 0x0000000310047225 */ /* 0x080fe400078e00ff */
[----:B------:R-:W2:Y:S02]  /*15200*/  LDL R16, [R1+0x1fc] ;  /* 0x0001fc0001107983 */ /* 0x000ea40000100800 */
[----:B------:R-:W-:Y:S02]  /*15210*/  IMAD R7, R17, R3, RZ ;  /* 0x0000000311077224 */ /* 0x000fe400078e02ff */
[----:B------:R-:W-:-:S04]  /*15220*/  @P3 IMAD.HI.U32 R6, R9, c[0x0][0x4ec], RZ ;  /* 0x00013b0009063a27 */ /* 0x000fc800078e00ff */
[----:B------:R-:W-:Y:S01]  /*15230*/  IMAD.MOV.U32 R3, RZ, RZ, R9 ;  /* 0x000000ffff037224 */ /* 0x000fe200078e0009 */
[----:B------:R-:W-:-:S04]  /*15240*/  @P3 SHF.R.U32.HI R3, RZ, c[0x0][0x4f0], R6 ;  /* 0x00013c00ff033a19 */ /* 0x000fc80000011606 */
[----:B------:R-:W-:Y:S02]  /*15250*/  IADD3 R4, P1, P0, R3, R12, R4 ;  /* 0x0000000c03047210 */ /* 0x000fe4000783e004 */
[----:B------:R-:W1:Y:S01]  /*15260*/  LDC.64 R12, c[0x0][R13+0x160] ;  /* 0x000058000d0c7b82 */ /* 0x000e620000000a00 */
[----:B------:R-:W3:Y:S01]  /*15270*/  S2R R110, SR_TID.X ;  /* 0x00000000006e7919 */ /* 0x000ee20000002100 */
[----:B------:R-:W-:Y:S01]  /*15280*/  IMAD.IADD R7, R5, 0x1, R7 ;  /* 0x0000000105077824 */ /* 0x000fe200078e0207 */
[--C-:B------:R-:W-:Y:S01]  /*15290*/  SHF.R.S32.HI R5, RZ, 0x1f, R3.reuse ;  /* 0x0000001fff057819 */ /* 0x100fe20000011403 */
[----:B------:R-:W-:-:S03]  /*152a0*/  IMAD.MOV R3, RZ, RZ, -R3 ;  /* 0x000000ffff037224 */ /* 0x000fc600078e0a03 */
[----:B------:R-:W-:Y:S01]  /*152b0*/  IADD3.X R5, R5, R10, R7, P1, P0 ;  /* 0x0000000a05057210 */ /* 0x000fe20000fe0407 */
[----:B------:R-:W-:-:S05]  /*152c0*/  IMAD R3, R3, c[0x0][0x4e8], R9 ;  /* 0x00013a0003037a24 */ /* 0x000fca00078e0209 */
[----:B------:R-:W-:Y:S02]  /*152d0*/  SHF.R.S32.HI R7, RZ, 0x1f, R3 ;  /* 0x0000001fff077819 */ /* 0x000fe40000011403 */
[----:B---3--:R-:W-:-:S04]  /*152e0*/  SHF.R.S32.HI R107, RZ, 0x1f, R110 ;  /* 0x0000001fff6b7819 */ /* 0x008fc8000001146e */
[----:B------:R-:W-:Y:S01]  /*152f0*/  LEA.HI R107, R107, R110, RZ, 0x5 ;  /* 0x0000006e6b6b7211 */ /* 0x000fe200078f28ff */
[-C--:B-1----:R-:W-:Y:S02]  /*15300*/  IMAD R6, R13, R3.reuse, RZ ;  /* 0x000000030d067224 */ /* 0x082fe400078e02ff */
[----:B------:R-:W-:-:S04]  /*15310*/  IMAD.WIDE.U32 R4, R12, R3, R4 ;  /* 0x000000030c047225 */ /* 0x000fc800078e0004 */
[----:B------:R-:W-:Y:S02]  /*15320*/  IMAD.MOV.U32 R3, RZ, RZ, c[0x0][0x4a8] ;  /* 0x00012a00ff037624 */ /* 0x000fe400078e00ff */
[----:B------:R-:W-:Y:S02]  /*15330*/  IMAD R6, R12, R7, R6 ;  /* 0x000000070c067224 */ /* 0x000fe400078e0206 */
[----:B------:R-:W-:Y:S01]  /*15340*/  IMAD.MOV.U32 R7, RZ, RZ, c[0x0][0x4ac] ;  /* 0x00012b00ff077624 */ /* 0x000fe200078e00ff */
[----:B------:R-:W-:Y:S01]  /*15350*/  SEL R3, R3, c[0x0][0x450], P2 ;  /* 0x0001140003037a07 */ /* 0x000fe20001000000 */
[----:B------:R-:W-:-:S03]  /*15360*/  IMAD.IADD R5, R5, 0x1, R6 ;  /* 0x0000000105057824 */ /* 0x000fc600078e0206 */
[----:B------:R-:W-:Y:S02]  /*15370*/  SEL R7, R7, c[0x0][0x454], P2 ;  /* 0x0001150007077a07 */ /* 0x000fe40001000000 */
[C---:B------:R-:W-:Y:S02]  /*15380*/  LEA R3, P0, R4.reuse, R3, 0x2 ;  /* 0x0000000304037211 */ /* 0x040fe400078010ff */
[----:B------:R-:W-:Y:S02]  /*15390*/  LOP3.LUT R107, R107, 0xffffffe0, RZ, 0xc0, !PT ;  /* 0xffffffe06b6b7812 */ /* 0x000fe400078ec0ff */
[----:B------:R-:W-:Y:S01]  /*153a0*/  LEA.HI.X R5, R4, R7, R5, 0x2, P0 ;  /* 0x0000000704057211 */ /* 0x000fe200000f1405 */
[----:B------:R-:W-:Y:S02]  /*153b0*/  SHFL.IDX PT, R6, R3, RZ, 0x1c1f ;  /* 0x001c1fff03067589 */ /* 0x000fe400000e0000 */
[----:B------:R-:W-:Y:S02]  /*153c0*/  IMAD.IADD R107, R110, 0x1, -R107 ;  /* 0x000000016e6b7824 */ /* 0x000fe400078e0a6b */
[----:B------:R-:W1:Y:S01]  /*153d0*/  SHFL.IDX PT, R7, R5, RZ, 0x1c1f ;  /* 0x001c1fff05077589 */ /* 0x000e6200000e0000 */
[----:B------:R-:W-:-:S03]  /*153e0*/  IMAD R13, R14, c[0x0][0x4e8], RZ ;  /* 0x00013a000e0d7a24 */ /* 0x000fc600078e02ff */
[----:B------:R2:W-:Y:S01]  /*153f0*/  SHFL.IDX PT, R4, R3, 0x1, 0x1c1f ;  /* 0x003c1f0003047f89 */ /* 0x0005e200000e0000 */
[----:B------:R-:W-:-:S03]  /*15400*/  LOP3.LUT P0, RZ, R107, 0x3, RZ, 0xc0, !PT ;  /* 0x000000036bff7812 */ /* 0x000fc6000780c0ff */
[----:B------:R-:W3:Y:S01]  /*15410*/  SHFL.IDX PT, R5, R5, 0x1, 0x1c1f ;  /* 0x003c1f0005057f89 */ /* 0x000ee200000e0000 */
[----:B--2---:R-:W-:-:S05]  /*15420*/  IMAD.IADD R3, R16, 0x1, R19 ;  /* 0x0000000110037824 */ /* 0x004fca00078e0213 */
[C---:B------:R-:W-:Y:S02]  /*15430*/  IADD3 R10, R3.reuse, 0x8, RZ ;  /* 0x00000008030a7810 */ /* 0x040fe40007ffe0ff */
[-C--:B------:R-:W-:Y:S02]  /*15440*/  ISETP.GE.OR P1, PT, R3, R13.reuse, P0 ;  /* 0x0000000d0300720c */ /* 0x080fe40000726670 */
[----:B------:R-:W-:-:S11]  /*15450*/  ISETP.GE.OR P0, PT, R10, R13, P0 ;  /* 0x0000000d0a00720c */ /* 0x000fd60000706670 */
[----:B-1----:R1:W-:Y:S01]  /*15460*/  @!P1 ST.E [R6.64], R15 ;  /* 0x0000000f06009985 */ /* 0x0023e2000c101906 */
[----:B------:R-:W-:-:S03]  /*15470*/  ISETP.GE.AND P1, PT, R10, R13, PT ;  /* 0x0000000d0a00720c */ /* 0x000fc60003f26270 */
[----:B---3--:R1:W-:Y:S01]  /*15480*/  @!P0 ST.E [R4.64], R18 ;  /* 0x0000001204008985 */ /* 0x0083e2000c101906 */
[----:B------:R-:W-:Y:S02]  /*15490*/  ISETP.GE.AND P0, PT, R3, R13, PT ;  /* 0x0000000d0300720c */ /* 0x000fe40003f06270 */
[----:B------:R-:W-:Y:S01]  /*154a0*/  P2R R14, PR, RZ, 0x2 ;  /* 0x00000002ff0e7803 */ /* 0x000fe20000000000 */
[----:B------:R-:W-:Y:S05]  /*154b0*/  @P2 BRA `(.L_x_577) ;  /* 0x00000b7000002947 */ /* 0x000fea0003800000 */
[----:B------:R-:W2:Y:S04]  /*154c0*/  LDL R16, [R1+0x178] ;  /* 0x0001780001107983 */ /* 0x000ea80000100800 */
[----:B------:R-:W3:Y:S01]  /*154d0*/  LDL R107, [R1+0x1c] ;  /* 0x00001c00016b7983 */ /* 0x000ee20000100800 */
[----:B------:R-:W-:Y:S01]  /*154e0*/  IMAD R11, R11, c[0x0][0x3a0], RZ ;  /* 0x0000e8000b0b7a24 */ /* 0x000fe200078e02ff */
[----:B-1----:R-:W-:Y:S01]  /*154f0*/  SHF.R.S32.HI R7, RZ, 0x1f, R0 ;  /* 0x0000001fff077819 */ /* 0x002fe20000011400 */
[----:B------:R-:W-:-:S04]  /*15500*/  IMAD.WIDE.U32 R4, R2, c[0x0][0x3a0], RZ ;  /* 0x0000e80002047a25 */ /* 0x000fc800078e00ff */
[----:B------:R-:W-:-:S05]  /*15510*/  IMAD R2, R2, c[0x0][0x3a4], R11 ;  /* 0x0000e90002027a24 */ /* 0x000fca00078e020b */
[----:B------:R-:W-:Y:S02]  /*15520*/  IADD3 R3, R5, R2, RZ ;  /* 0x0000000205037210 */ /* 0x000fe40007ffe0ff */
[----:B------:R-:W-:-:S05]  /*15530*/  MOV R2, R4 ;  /* 0x0000000400027202 */ /* 0x000fca0000000f00 */
[----:B------:R-:W-:-:S04]  /*15540*/  IMAD.WIDE.U32 R4, R8, c[0x0][0x3e8], R2 ;  /* 0x0000fa0008047a25 */ /* 0x000fc800078e0002 */
[----:B------:R-:W-:Y:S02]  /*15550*/  IMAD R3, R7, c[0x0][0x3f0], RZ ;  /* 0x0000fc0007037a24 */ /* 0x000fe400078e02ff */
[----:B------:R-:W-:-:S04]  /*15560*/  IMAD R5, R8, c[0x0][0x3ec], R5 ;  /* 0x0000fb0008057a24 */ /* 0x000fc800078e0205 */
[----:B------:R-:W-:Y:S01]  /*15570*/  IMAD.WIDE.U32 R4, R0, c[0x0][0x3f0], R4 ;  /* 0x0000fc0000047a25 */ /* 0x000fe200078e0004 */
[----:B--2---:R-:W-:Y:S01]  /*15580*/  IADD3 R6, R16, R19, RZ ;  /* 0x0000001310067210 */ /* 0x004fe20007ffe0ff */
[----:B---3--:R1:W2:Y:S04]  /*15590*/  LDS.128 R28, [R107+0x80] ;  /* 0x000080006b1c7984 */ /* 0x0082a80000000c00 */
[----:B------:R-:W-:Y:S01]  /*155a0*/  @P3 IMAD.HI.U32 R7, R6, c[0x0][0x4ec], RZ ;  /* 0x00013b0006073a27 */ /* 0x000fe200078e00ff */
[----:B------:R-:W-:Y:S01]  /*155b0*/  MOV R2, R6 ;  /* 0x0000000600027202 */ /* 0x000fe20000000f00 */
[----:B------:R1:W3:Y:S03]  /*155c0*/  LDS.128 R44, [R107+0x1080] ;  /* 0x001080006b2c7984 */ /* 0x0002e60000000c00 */
[----:B------:R-:W-:Y:S01]  /*155d0*/  @P3 SHF.R.U32.HI R2, RZ, c[0x0][0x4f0], R7 ;  /* 0x00013c00ff023a19 */ /* 0x000fe20000011607 */
[----:B------:R-:W-:Y:S01]  /*155e0*/  IMAD R7, R0, c[0x0][0x3f4], R3 ;  /* 0x0000fd0000077a24 */ /* 0x000fe200078e0203 */
[----:B------:R1:W4:Y:S02]  /*155f0*/  LDS.128 R60, [R107+0x2080] ;  /* 0x002080006b3c7984 */ /* 0x0003240000000c00 */
[----:B------:R-:W-:-:S02]  /*15600*/  SHF.R.S32.HI R3, RZ, 0x1f, R2 ;  /* 0x0000001fff037819 */ /* 0x000fc40000011402 */
[----:B------:R1:W1:Y:S01]  /*15610*/  LDS.128 R72, [R107+0x3080] ;  /* 0x003080006b487984 */ /* 0x0002620000000c00 */
[----:B------:R-:W-:Y:S02]  /*15620*/  IADD3 R0, -R2, RZ, RZ ;  /* 0x000000ff02007210 */ /* 0x000fe40007ffe1ff */
[----:B------:R-:W-:Y:S01]  /*15630*/  IADD3 R5, R5, R7, RZ ;  /* 0x0000000705057210 */ /* 0x000fe20007ffe0ff */
[----:B------:R1:W1:Y:S01]  /*15640*/  LDS.128 R24, [R107+0x4080] ;  /* 0x004080006b187984 */ /* 0x0002620000000c00 */
[----:B------:R-:W-:Y:S02]  /*15650*/  IMAD R3, R3, c[0x0][0x3e0], RZ ;  /* 0x0000f80003037a24 */ /* 0x000fe400078e02ff */
[----:B------:R-:W-:Y:S01]  /*15660*/  IMAD R0, R0, c[0x0][0x4e8], R6 ;  /* 0x00013a0000007a24 */ /* 0x000fe200078e0206 */
[----:B------:R1:W1:Y:S01]  /*15670*/  LDS.128 R40, [R107+0x5080] ;  /* 0x005080006b287984 */ /* 0x0002620000000c00 */
[C---:B------:R-:W-:Y:S02]  /*15680*/  IMAD R6, R2.reuse, c[0x0][0x3e4], R3 ;  /* 0x0000f90002067a24 */ /* 0x040fe400078e0203 */
[----:B------:R-:W-:Y:S01]  /*15690*/  IMAD.WIDE.U32 R2, R2, c[0x0][0x3e0], R4 ;  /* 0x0000f80002027a25 */ /* 0x000fe200078e0004 */
[----:B------:R1:W1:Y:S01]  /*156a0*/  LDS.128 R56, [R107+0x6080] ;  /* 0x006080006b387984 */ /* 0x0002620000000c00 */
[----:B------:R-:W-:-:S03]  /*156b0*/  SHF.R.S32.HI R4, RZ, 0x1f, R0 ;  /* 0x0000001fff047819 */ /* 0x000fc60000011400 */
[----:B------:R1:W1:Y:S01]  /*156c0*/  LDS.128 R68, [R107+0x7080] ;  /* 0x007080006b447984 */ /* 0x0002620000000c00 */
[----:B------:R-:W-:Y:S01]  /*156d0*/  IADD3 R3, R3, R6, RZ ;  /* 0x0000000603037210 */ /* 0x000fe20007ffe0ff */
[----:B------:R-:W-:Y:S02]  /*156e0*/  IMAD R4, R4, c[0x0][0x3d8], RZ ;  /* 0x0000f60004047a24 */ /* 0x000fe400078e02ff */
[----:B------:R1:W1:Y:S02]  /*156f0*/  LDS.128 R20, [R107+0x8080] ;  /* 0x008080006b147984 */ /* 0x0002640000000c00 */
[C---:B------:R-:W-:Y:S02]  /*15700*/  IMAD.WIDE.U32 R2, R0.reuse, c[0x0][0x3d8], R2 ;  /* 0x0000f60000027a25 */ /* 0x040fe400078e0002 */
[----:B------:R1:W1:Y:S02]  /*15710*/  LDS.128 R36, [R107+0x9080] ;  /* 0x009080006b247984 */ /* 0x0002640000000c00 */
[----:B------:R-:W-:Y:S01]  /*15720*/  IMAD R0, R0, c[0x0][0x3dc], R4 ;  /* 0x0000f70000007a24 */ /* 0x000fe200078e0204 */
[C---:B------:R-:W-:Y:S01]  /*15730*/  LEA R14, P0, R2.reuse, c[0x0][0x380], 0x1 ;  /* 0x0000e000020e7a11 */ /* 0x040fe200078008ff */
[----:B------:R1:W1:Y:S03]  /*15740*/  LDS.128 R52, [R107+0xa080] ;  /* 0x00a080006b347984 */ /* 0x0002660000000c00 */
[----:B------:R-:W-:Y:S01]  /*15750*/  IADD3 R0, R3, R0, RZ ;  /* 0x0000000003007210 */ /* 0x000fe20007ffe0ff */
[----:B------:R1:W1:Y:S03]  /*15760*/  LDS.128 R64, [R107+0xb080] ;  /* 0x00b080006b407984 */ /* 0x0002660000000c00 */
[----:B------:R-:W-:Y:S01]  /*15770*/  LEA.HI.X R5, R2, c[0x0][0x384], R0, 0x1, P0 ;  /* 0x0000e10002057a11 */ /* 0x000fe200000f0c00 */
[----:B------:R1:W1:Y:S04]  /*15780*/  LDS.128 R16, [R107+0xc080] ;  /* 0x00c080006b107984 */ /* 0x0002680000000c00 */
[----:B------:R1:W1:Y:S04]  /*15790*/  LDS.128 R32, [R107+0xd080] ;  /* 0x00d080006b207984 */ /* 0x0002680000000c00 */
[----:B------:R1:W1:Y:S04]  /*157a0*/  LDS.128 R48, [R107+0xe080] ;  /* 0x00e080006b307984 */ /* 0x0002680000000c00 */
[----:B------:R1:W1:Y:S01]  /*157b0*/  LDS.128 R76, [R107+0xf080] ;  /* 0x00f080006b4c7984 */ /* 0x0002620000000c00 */
[----:B------:R-:W-:Y:S05]  /*157c0*/  BRA.DIV ~URZ, `(.L_x_578) ;  /* 0x000062127f007947 */ /* 0x000fea000b800000 */
[----:B--234-:R2:W3:Y:S02]  /*157d0*/  SHFL.IDX PT, R4, R5, RZ, 0x181f ;  /* 0x00181fff05047589 */ /* 0x01c4e400000e0000 */
.L_x_674:
[----:B------:R-:W-:Y:S05]  /*157e0*/  BRA.DIV ~URZ, `(.L_x_579) ;  /* 0x000062827f007947 */ /* 0x000fea000b800000 */
[----:B------:R4:W2:Y:S02]  /*157f0*/  SHFL.IDX PT, R0, R14, RZ, 0x181f ;  /* 0x00181fff0e007589 */ /* 0x0008a400000e0000 */
.L_x_675:
[----:B------:R-:W5:Y:S04]  /*15800*/  LDL.LU R3, [R1+0xb0] ;  /* 0x0000b00001037983 */ /* 0x000f680000300800 */
[----:B------:R-:W4:Y:S02]  /*15810*/  S2R R6, SR_TID.X ;  /* 0x0000000000067919 */ /* 0x000f240000002100 */
[----:B----4-:R-:W-:-:S04]  /*15820*/  SHF.R.S32.HI R2, RZ, 0x1f, R6 ;  /* 0x0000001fff027819 */ /* 0x010fc80000011406 */
[----:B------:R-:W-:-:S04]  /*15830*/  LEA.HI R2, R2, R6, RZ, 0x3 ;  /* 0x0000000602027211 */ /* 0x000fc800078f18ff */
[----:B------:R-:W-:Y:S01]  /*15840*/  SHF.R.S32.HI R2, RZ, 0x3, R2 ;  /* 0x00000003ff027819 */ /* 0x000fe20000011402 */
[----:B------:R-:W-:Y:S04]  /*15850*/  BSSY B0, `(.L_x_580) ;  /* 0x000001c000007945 */ /* 0x000fe80003800000 */
[----:B-----5:R-:W-:-:S05]  /*15860*/  IMAD.IADD R12, R2, 0x1, R3 ;  /* 0x00000001020c7824 */ /* 0x020fca00078e0203 */
[----:B------:R-:W-:-:S13]  /*15870*/  ISETP.GE.AND P0, PT, R12, R13, PT ;  /* 0x0000000d0c00720c */ /* 0x000fda0003f06270 */
[----:B------:R-:W-:Y:S05]  /*15880*/  @P0 BRA `(.L_x_581) ;  /* 0x0000018000000947 */ /* 0x000fea0003800000 */
[----:B------:R-:W4:Y:S04]  /*15890*/  LDL R2, [R1+0x40] ;  /* 0x0000400001027983 */ /* 0x000f280000100800 */
[----:B------:R-:W5:Y:S04]  /*158a0*/  LDL R83, [R1+0x68] ;  /* 0x0000680001537983 */ /* 0x000f680000100800 */
[----:B---3--:R-:W3:Y:S04]  /*158b0*/  LDL R81, [R1+0x64] ;  /* 0x0000640001517983 */ /* 0x008ee80000100800 */
[----:B--2---:R-:W2:Y:S04]  /*158c0*/  LDL R15, [R1+0x6c] ;  /* 0x00006c00010f7983 */ /* 0x004ea80000100800 */
[----:B------:R-:W2:Y:S04]  /*158d0*/  LDL R3, [R1+0x20c] ;  /* 0x00020c0001037983 */ /* 0x000ea80000100800 */
[----:B------:R-:W2:Y:S04]  /*158e0*/  LDL R84, [R1+0x208] ;  /* 0x0002080001547983 */ /* 0x000ea80000100800 */
[----:B------:R-:W2:Y:S04]  /*158f0*/  LDL R82, [R1+0x204] ;  /* 0x0002040001527983 */ /* 0x000ea80000100800 */
[----:B------:R-:W2:Y:S01]  /*15900*/  LDL R80, [R1+0x200] ;  /* 0x0002000001507983 */ /* 0x000ea20000100800 */
[----:B----4-:R-:W-:-:S02]  /*15910*/  ISETP.GE.AND P3, PT, R2, c[0x0][0x3c8], PT ;  /* 0x0000f20002007a0c */ /* 0x010fc40003f66270 */
[----:B-----5:R-:W-:Y:S02]  /*15920*/  ISETP.GE.AND P2, PT, R83, c[0x0][0x3c8], PT ;  /* 0x0000f20053007a0c */ /* 0x020fe40003f46270 */
[----:B---3--:R-:W-:Y:S02]  /*15930*/  ISETP.GE.AND P1, PT, R81, c[0x0][0x3c8], PT ;  /* 0x0000f20051007a0c */ /* 0x008fe40003f26270 */
[----:B--2---:R-:W-:-:S07]  /*15940*/  ISETP.GE.AND P0, PT, R15, c[0x0][0x3c8], PT ;  /* 0x0000f2000f007a0c */ /* 0x004fce0003f06270 */
[CC--:B------:R-:W-:Y:S02]  /*15950*/  @!P3 LEA R10, P4, R2.reuse, R0.reuse, 0x1 ;  /* 0x00000000020ab211 */ /* 0x0c0fe400078808ff */
[----:B------:R-:W-:Y:S02]  /*15960*/  @!P2 LEA R8, P6, R83, R0, 0x1 ;  /* 0x000000005308a211 */ /* 0x000fe400078c08ff */
[----:B------:R-:W-:Y:S02]  /*15970*/  @!P3 LEA.HI.X R11, R2, R4, R3, 0x1, P4 ;  /* 0x00000004020bb211 */ /* 0x000fe400020f0c03 */
[----:B------:R-:W-:Y:S02]  /*15980*/  @!P1 LEA R6, P5, R81, R0, 0x1 ;  /* 0x0000000051069211 */ /* 0x000fe400078a08ff */
[----:B------:R-:W-:Y:S02]  /*15990*/  @!P2 LEA.HI.X R9, R83, R4, R84, 0x1, P6 ;  /* 0x000000045309a211 */ /* 0x000fe400030f0c54 */
[----:B------:R-:W-:-:S02]  /*159a0*/  @!P0 LEA R2, P4, R15, R0, 0x1 ;  /* 0x000000000f028211 */ /* 0x000fc400078808ff */
[-C--:B------:R-:W-:Y:S02]  /*159b0*/  @!P1 LEA.HI.X R7, R81, R4.reuse, R82, 0x1, P5 ;  /* 0x0000000451079211 */ /* 0x080fe400028f0c52 */
[----:B------:R-:W-:Y:S01]  /*159c0*/  @!P0 LEA.HI.X R3, R15, R4, R80, 0x1, P4 ;  /* 0x000000040f038211 */ /* 0x000fe200020f0c50 */
[----:B------:R2:W-:Y:S04]  /*159d0*/  @!P3 ST.E.128 [R10.64], R28 ;  /* 0x0000001c0a00b985 */ /* 0x0005e8000c101d06 */
[----:B-1----:R2:W-:Y:S04]  /*159e0*/  @!P2 ST.E.128 [R8.64], R24 ;  /* 0x000000180800a985 */ /* 0x0025e8000c101d06 */
[----:B------:R2:W-:Y:S04]  /*159f0*/  @!P1 ST.E.128 [R6.64], R20 ;  /* 0x0000001406009985 */ /* 0x0005e8000c101d06 */
[----:B------:R2:W-:Y:S02]  /*15a00*/  @!P0 ST.E.128 [R2.64], R16 ;  /* 0x0000001002008985 */ /* 0x0005e4000c101d06 */
.L_x_581:
[----:B------:R-:W-:Y:S05]  /*15a10*/  BSYNC B0 ;  /* 0x0000000000007941 */ /* 0x000fea0003800000 */
.L_x_580:
[----:B------:R-:W-:Y:S05]  /*15a20*/  BRA.DIV ~URZ, `(.L_x_582) ;  /* 0x000060d27f007947 */ /* 0x000fea000b800000 */
[----:B---3--:R3:W4:Y:S04]  /*15a30*/  SHFL.IDX PT, R4, R5, 0x1, 0x181f ;  /* 0x00381f0005047f89 */ /* 0x00872800000e0000 */
[----:B--2---:R3:W2:Y:S02]  /*15a40*/  SHFL.IDX PT, R0, R14, 0x1, 0x181f ;  /* 0x00381f000e007f89 */ /* 0x0046a400000e0000 */
.L_x_676:
[----:B------:R-:W-:Y:S01]  /*15a50*/  IADD3 R2, R12, 0x20, RZ ;  /* 0x000000200c027810 */ /* 0x000fe20007ffe0ff */
[----:B------:R-:W-:Y:S03]  /*15a60*/  BSSY B0, `(.L_x_583) ;  /* 0x000001b000007945 */ /* 0x000fe60003800000 */
[----:B------:R-:W-:-:S13]  /*15a70*/  ISETP.GE.AND P0, PT, R2, R13, PT ;  /* 0x0000000d0200720c */ /* 0x000fda0003f06270 */
[----:B------:R-:W-:Y:S05]  /*15a80*/  @P0 BRA `(.L_x_584) ;  /* 0x0000018000000947 */ /* 0x000fea0003800000 */
[----:B------:R-:W5:Y:S04]  /*15a90*/  LDL R3, [R1+0x40] ;  /* 0x0000400001037983 */ /* 0x000f680000100800 */
[----:B-1-3--:R-:W3:Y:S04]  /*15aa0*/  LDL R19, [R1+0x68] ;  /* 0x0000680001137983 */ /* 0x00aee80000100800 */
[----:B----4-:R-:W4:Y:S04]  /*15ab0*/  LDL R17, [R1+0x64] ;  /* 0x0000640001117983 */ /* 0x010f280000100800 */
[----:B--2---:R-:W2:Y:S04]  /*15ac0*/  LDL R15, [R1+0x6c] ;  /* 0x00006c00010f7983 */ /* 0x004ea80000100800 */
[----:B------:R-:W2:Y:S04]  /*15ad0*/  LDL R21, [R1+0x20c] ;  /* 0x00020c0001157983 */ /* 0x000ea80000100800 */
[----:B------:R-:W2:Y:S04]  /*15ae0*/  LDL R20, [R1+0x208] ;  /* 0x0002080001147983 */ /* 0x000ea80000100800 */
[----:B------:R-:W2:Y:S04]  /*15af0*/  LDL R18, [R1+0x204] ;  /* 0x0002040001127983 */ /* 0x000ea80000100800 */
[----:B------:R-:W2:Y:S01]  /*15b00*/  LDL R16, [R1+0x200] ;  /* 0x0002000001107983 */ /* 0x000ea20000100800 */
[----:B-----5:R-:W-:-:S02]  /*15b10*/  ISETP.GE.AND P3, PT, R3, c[0x0][0x3c8], PT ;  /* 0x0000f20003007a0c */ /* 0x020fc40003f66270 */
[----:B---3--:R-:W-:Y:S02]  /*15b20*/  ISETP.GE.AND P2, PT, R19, c[0x0][0x3c8], PT ;  /* 0x0000f20013007a0c */ /* 0x008fe40003f46270 */
[----:B----4-:R-:W-:Y:S02]  /*15b30*/  ISETP.GE.AND P1, PT, R17, c[0x0][0x3c8], PT ;  /* 0x0000f20011007a0c */ /* 0x010fe40003f26270 */
[----:B--2---:R-:W-:-:S07]  /*15b40*/  ISETP.GE.AND P0, PT, R15, c[0x0][0x3c8], PT ;  /* 0x0000f2000f007a0c */ /* 0x004fce0003f06270 */
[-C--:B------:R-:W-:Y:S02]  /*15b50*/  @!P3 LEA R10, P4, R3, R0.reuse, 0x1 ;  /* 0x00000000030ab211 */ /* 0x080fe400078808ff */
        /* <DEDUP_REMOVED lines=8> */
[----:B------:R1:W-:Y:S04]  /*15be0*/  @!P2 ST.E.128 [R8.64], R40 ;  /* 0x000000280800a985 */ /* 0x0003e8000c101d06 */
[----:B------:R1:W-:Y:S04]  /*15bf0*/  @!P1 ST.E.128 [R6.64], R36 ;  /* 0x0000002406009985 */ /* 0x0003e8000c101d06 */
[----:B------:R1:W-:Y:S02]  /*15c00*/  @!P0 ST.E.128 [R2.64], R32 ;  /* 0x0000002002008985 */ /* 0x0003e4000c101d06 */
.L_x_584:
[----:B------:R-:W-:Y:S05]  /*15c10*/  BSYNC B0 ;  /* 0x0000000000007941 */ /* 0x000fea0003800000 */
.L_x_583:
[----:B------:R-:W-:Y:S05]  /*15c20*/  BRA.DIV ~URZ, `(.L_x_585) ;  /* 0x00005fe27f007947 */ /* 0x000fea000b800000 */
[----:B----4-:R4:W3:Y:S02]  /*15c30*/  SHFL.IDX PT, R4, R5, 0x2, 0x181f ;  /* 0x00581f0005047f89 */ /* 0x0108e400000e0000 */
.L_x_677:
[----:B------:R-:W-:Y:S05]  /*15c40*/  BRA.DIV ~URZ, `(.L_x_586) ;  /* 0x000060527f007947 */ /* 0x000fea000b800000 */
[----:B--2---:R2:W4:Y:S02]  /*15c50*/  SHFL.IDX PT, R0, R14, 0x2, 0x181f ;  /* 0x00581f000e007f89 */ /* 0x00452400000e0000 */
.L_x_678:
[----:B-1----:R-:W-:Y:S01]  /*15c60*/  IADD3 R2, R12, 0x40, RZ ;  /* 0x000000400c027810 */ /* 0x002fe20007ffe0ff */
[----:B------:R-:W-:Y:S03]  /*15c70*/  BSSY B0, `(.L_x_587) ;  /* 0x000001b000007945 */ /* 0x000fe60003800000 */
[----:B------:R-:W-:-:S13]  /*15c80*/  ISETP.GE.AND P0, PT, R2, R13, PT ;  /* 0x0000000d0200720c */ /* 0x000fda0003f06270 */
[----:B------:R-:W-:Y:S05]  /*15c90*/  @P0 BRA `(.L_x_588) ;  /* 0x0000018000000947 */ /* 0x000fea0003800000 */
[----:B------:R-:W5:Y:S04]  /*15ca0*/  LDL R3, [R1+0x40] ;  /* 0x0000400001037983 */ /* 0x000f680000100800 */
[----:B--2---:R-:W2:Y:S04]  /*15cb0*/  LDL R19, [R1+0x68] ;  /* 0x0000680001137983 */ /* 0x004ea80000100800 */
[----:B----4-:R-:W4:Y:S04]  /*15cc0*/  LDL R17, [R1+0x64] ;  /* 0x0000640001117983 */ /* 0x010f280000100800 */
[----:B---3--:R-:W3:Y:S04]  /*15cd0*/  LDL R15, [R1+0x6c] ;  /* 0x00006c00010f7983 */ /* 0x008ee80000100800 */
[----:B------:R-:W3:Y:S04]  /*15ce0*/  LDL R21, [R1+0x20c] ;  /* 0x00020c0001157983 */ /* 0x000ee80000100800 */
[----:B------:R-:W3:Y:S04]  /*15cf0*/  LDL R20, [R1+0x208] ;  /* 0x0002080001147983 */ /* 0x000ee80000100800 */
[----:B------:R-:W3:Y:S04]  /*15d00*/  LDL R18, [R1+0x204] ;  /* 0x0002040001127983 */ /* 0x000ee80000100800 */
[----:B------:R-:W3:Y:S01]  /*15d10*/  LDL R16, [R1+0x200] ;  /* 0x0002000001107983 */ /* 0x000ee20000100800 */
[----:B-----5:R-:W-:-:S02]  /*15d20*/  ISETP.GE.AND P3, PT, R3, c[0x0][0x3c8], PT ;  /* 0x0000f20003007a0c */ /* 0x020fc40003f66270 */
[----:B--2---:R-:W-:Y:S02]  /*15d30*/  ISETP.GE.AND P2, PT, R19, c[0x0][0x3c8], PT ;  /* 0x0000f20013007a0c */ /* 0x004fe40003f46270 */
[----:B----4-:R-:W-:Y:S02]  /*15d40*/  ISETP.GE.AND P1, PT, R17, c[0x0][0x3c8], PT ;  /* 0x0000f20011007a0c */ /* 0x010fe40003f26270 */
[----:B---3--:R-:W-:-:S07]  /*15d50*/  ISETP.GE.AND P0, PT, R15, c[0x0][0x3c8], PT ;  /* 0x0000f2000f007a0c */ /* 0x008fce0003f06270 */
        /* <DEDUP_REMOVED lines=12> */
.L_x_588:
[----:B------:R-:W-:Y:S05]  /*15e20*/  BSYNC B0 ;  /* 0x0000000000007941 */ /* 0x000fea0003800000 */
.L_x_587:
[----:B------:R-:W-:Y:S05]  /*15e30*/  BRA.DIV ~URZ, `(.L_x_589) ;  /* 0x00005ef27f007947 */ /* 0x000fea000b800000 */
[----:B---3--:R3:W1:Y:S04]  /*15e40*/  SHFL.IDX PT, R4, R5, 0x3, 0x181f ;  /* 0x00781f0005047f89 */ /* 0x00866800000e0000 */
[----:B----4-:R3:W4:Y:S02]  /*15e50*/  SHFL.IDX PT, R0, R14, 0x3, 0x181f ;  /* 0x00781f000e007f89 */ /* 0x01072400000e0000 */
.L_x_679:
[----:B-1----:R-:W-:-:S04]  /*15e60*/  IADD3 R2, R12, 0x60, RZ ;  /* 0x000000600c027810 */ /* 0x002fc80007ffe0ff */
[----:B------:R-:W-:-:S13]  /*15e70*/  ISETP.GE.AND P0, PT, R2, R13, PT ;  /* 0x0000000d0200720c */ /* 0x000fda0003f06270 */
[----:B------:R-:W-:Y:S05]  /*15e80*/  @P0 BRA `(.L_x_590) ;  /* 0x00002cf000000947 */ /* 0x000fea0003800000 */
[----:B------:R-:W5:Y:S04]  /*15e90*/  LDL R16, [R1+0x40] ;  /* 0x0000400001107983 */ /* 0x000f680000100800 */
[----:B--23--:R-:W2:Y:S04]  /*15ea0*/  LDL R14, [R1+0x68] ;  /* 0x00006800010e7983 */ /* 0x00cea80000100800 */
[----:B------:R-:W3:Y:S04]  /*15eb0*/  LDL R10, [R1+0x64] ;  /* 0x00006400010a7983 */ /* 0x000ee80000100800 */
[----:B----4-:R-:W4:Y:S04]  /*15ec0*/  LDL R17, [R1+0x20c] ;  /* 0x00020c0001117983 */ /* 0x010f280000100800 */
[----:B------:R-:W4:Y:S04]  /*15ed0*/  LDL R15, [R1+0x208] ;  /* 0x00020800010f7983 */ /* 0x000f280000100800 */
[----:B------:R-:W4:Y:S04]  /*15ee0*/  LDL R11, [R1+0x204] ;  /* 0x00020400010b7983 */ /* 0x000f280000100800 */
[----:B------:R-:W4:Y:S01]  /*15ef0*/  LDL R5, [R1+0x6c] ;  /* 0x00006c0001057983 */ /* 0x000f220000100800 */
[----:B-----5:R-:W-:-:S02]  /*15f00*/  ISETP.GE.AND P2, PT, R16, c[0x0][0x3c8], PT ;  /* 0x0000f20010007a0c */ /* 0x020fc40003f46270 */
[----:B--2---:R-:W-:Y:S02]  /*15f10*/  ISETP.GE.AND P1, PT, R14, c[0x0][0x3c8], PT ;  /* 0x0000f2000e007a0c */ /* 0x004fe40003f26270 */
[----:B---3--:R-:W-:-:S09]  /*15f20*/  ISETP.GE.AND P0, PT, R10, c[0x0][0x3c8], PT ;  /* 0x0000f2000a007a0c */ /* 0x008fd20003f06270 */
[-C--:B------:R-:W-:Y:S02]  /*15f30*/  @!P2 LEA R8, P5, R16, R0.reuse, 0x1 ;  /* 0x000000001008a211 */ /* 0x080fe400078a08ff */
[----:B------:R-:W-:Y:S02]  /*15f40*/  @!P1 LEA R6, P4, R14, R0, 0x1 ;  /* 0x000000000e069211 */ /* 0x000fe400078808ff */
[----:B----4-:R-:W-:Y:S02]  /*15f50*/  @!P2 LEA.HI.X R9, R16, R4, R17, 0x1, P5 ;  /* 0x000000041009a211 */ /* 0x010fe400028f0c11 */
[----:B------:R-:W-:Y:S02]  /*15f60*/  @!P0 LEA R2, P3, R10, R0, 0x1 ;  /* 0x000000000a028211 */ /* 0x000fe400078608ff */
[-C--:B------:R-:W-:Y:S02]  /*15f70*/  @!P1 LEA.HI.X R7, R14, R4.reuse, R15, 0x1, P4 ;  /* 0x000000040e079211 */ /* 0x080fe400020f0c0f */
[----:B------:R-:W-:Y:S01]  /*15f80*/  @!P0 LEA.HI.X R3, R10, R4, R11, 0x1, P3 ;  /* 0x000000040a038211 */ /* 0x000fe200018f0c0b */
[----:B------:R1:W-:Y:S04]  /*15f90*/  @!P2 ST.E.128 [R8.64], R72 ;  /* 0x000000480800a985 */ /* 0x0003e8000c101d06 */
[----:B------:R1:W-:Y:S04]  /*15fa0*/  @!P1 ST.E.128 [R6.64], R68 ;  /* 0x0000004406009985 */ /* 0x0003e8000c101d06 */
[----:B------:R1:W-:Y:S01]  /*15fb0*/  @!P0 ST.E.128 [R2.64], R64 ;  /* 0x0000004002008985 */ /* 0x0003e2000c101d06 */
[----:B------:R-:W-:-:S13]  /*15fc0*/  ISETP.GE.AND P0, PT, R5, c[0x0][0x3c8], PT ;  /* 0x0000f20005007a0c */ /* 0x000fda0003f06270 */
[----:B------:R-:W-:Y:S05]  /*15fd0*/  @P0 BRA `(.L_x_590) ;  /* 0x00002ba000000947 */ /* 0x000fea0003800000 */
[----:B------:R-:W2:Y:S01]  /*15fe0*/  LDL R10, [R1+0x200] ;  /* 0x00020000010a7983 */ /* 0x000ea20000100800 */
[----:B-1----:R-:W-:-:S04]  /*15ff0*/  LEA R2, P0, R5, R0, 0x1 ;  /* 0x0000000005027211 */ /* 0x002fc800078008ff */
[----:B--2---:R-:W-:-:S05]  /*16000*/  LEA.HI.X R3, R5, R4, R10, 0x1, P0 ;  /* 0x0000000405037211 */ /* 0x004fca00000f0c0a */
[----:B------:R1:W-:Y:S01]  /*16010*/  ST.E.128 [R2.64], R76 ;  /* 0x0000004c02007985 */ /* 0x0003e2000c101d06 */
[----:B------:R-:W-:Y:S05]  /*16020*/  BRA `(.L_x_590) ;  /* 0x00002b5000007947 */ /* 0x000fea0003800000 */
.L_x_577:
[----:B-1----:R-:W2:Y:S01]  /*16030*/  LDL.LU R5, [R1+0x100] ;  /* 0x0001000001057983 */ /* 0x002ea20000300800 */
[----:B------:R-:W-:Y:S01]  /*16040*/  IMAD R11, R11, c[0x0][0x408], RZ ;  /* 0x000102000b0b7a24 */ /* 0x000fe200078e02ff */
[----:B------:R-:W-:-:S03]  /*16050*/  SHF.R.S32.HI R4, RZ, 0x1f, R0 ;  /* 0x0000001fff047819 */ /* 0x000fc60000011400 */
[C---:B------:R-:W-:Y:S02]  /*16060*/  IMAD R11, R2.reuse, c[0x0][0x40c], R11 ;  /* 0x00010300020b7a24 */ /* 0x040fe400078e020b */
[----:B------:R-:W-:-:S04]  /*16070*/  IMAD.WIDE.U32 R2, R2, c[0x0][0x408], RZ ;  /* 0x0001020002027a25 */ /* 0x000fc800078e00ff */
[----:B------:R-:W-:Y:S01]  /*16080*/  IMAD R4, R4, c[0x0][0x440], RZ ;  /* 0x0001100004047a24 */ /* 0x000fe200078e02ff */
[----:B------:R-:W-:-:S03]  /*16090*/  IADD3 R3, R3, R11, RZ ;  /* 0x0000000b03037210 */ /* 0x000fc60007ffe0ff */
[----:B------:R-:W-:Y:S02]  /*160a0*/  IMAD R4, R0, c[0x0][0x444], R4 ;  /* 0x0001110000047a24 */ /* 0x000fe400078e0204 */
[----:B------:R-:W-:-:S04]  /*160b0*/  IMAD.WIDE.U32 R2, R8, c[0x0][0x438], R2 ;  /* 0x00010e0008027a25 */ /* 0x000fc800078e0002 */
[----:B------:R-:W-:-:S04]  /*160c0*/  IMAD R3, R8, c[0x0][0x43c], R3 ;  /* 0x00010f0008037a24 */ /* 0x000fc800078e0203 */
[----:B------:R-:W-:Y:S01]  /*160d0*/  IMAD.WIDE.U32 R2, R0, c[0x0][0x440], R2 ;  /* 0x0001100000027a25 */ /* 0x000fe200078e0002 */
[----:B------:R-:W-:-:S04]  /*160e0*/  MOV R0, R9 ;  /* 0x0000000900007202 */ /* 0x000fc80000000f00 */
[----:B------:R-:W-:Y:S01]  /*160f0*/  IADD3 R3, R3, R4, RZ ;  /* 0x0000000403037210 */ /* 0x000fe20007ffe0ff */
[----:B------:R-:W-:-:S05]  /*16100*/  @P3 IMAD.HI.U32 R4, R9, c[0x0][0x4ec], RZ ;  /* 0x00013b0009043a27 */ /* 0x000fca00078e00ff */
        /* <DEDUP_REMOVED lines=19> */
.L_x_680:
[----:B------:R-:W-:Y:S05]  /*16240*/  BRA.DIV ~URZ, `(.L_x_592) ;  /* 0x00005c827f007947 */ /* 0x000fea000b800000 */
[----:B------:R3:W4:Y:S02]  /*16250*/  SHFL.IDX PT, R0, R12, RZ, 0x1c1f ;  /* 0x001c1fff0c007589 */ /* 0x00072400000e0000 */
.L_x_681:
        /* <DEDUP_REMOVED lines=8> */
[----:B------:R-:W4:Y:S04]  /*162e0*/  LDL R13, [R1+0x1f0] ;  /* 0x0001f000010d7983 */ /* 0x000f280000100800 */
[----:B------:R-:W4:Y:S04]  /*162f0*/  LDL R17, [R1+0xf8] ;  /* 0x0000f80001117983 */ /* 0x000f280000100800 */
[----:B------:R-:W4:Y:S04]  /*16300*/  LDL R7, [R1+0x1ec] ;  /* 0x0001ec0001077983 */ /* 0x000f280000100800 */
[----:B------:R-:W4:Y:S04]  /*16310*/  LDL R107, [R1+0x1e8] ;  /* 0x0001e800016b7983 */ /* 0x000f280000100800 */
[----:B------:R-:W4:Y:S04]  /*16320*/  LDL R16, [R1+0x164] ;  /* 0x0001640001107983 */ /* 0x000f280000100800 */
[----:B------:R-:W4:Y:S04]  /*16330*/  LDL R19, [R1+0x1e4] ;  /* 0x0001e40001137983 */ /* 0x000f280000100800 */
[----:B------:R-:W4:Y:S04]  /*16340*/  LDL R8, [R1+0x168] ;  /* 0x0001680001087983 */ /* 0x000f280000100800 */
[----:B------:R-:W4:Y:S01]  /*16350*/  LDL R15, [R1+0x160] ;  /* 0x00016000010f7983 */ /* 0x000f220000100800 */
[----:B-----5:R-:W-:-:S02]  /*16360*/  ISETP.GE.AND P0, PT, R9, c[0x0][0x3c8], PT ;  /* 0x0000f20009007a0c */ /* 0x020fc40003f06270 */
[----:B---3--:R-:W-:-:S11]  /*16370*/  ISETP.GE.AND P1, PT, R18, c[0x0][0x3c8], PT ;  /* 0x0000f20012007a0c */ /* 0x008fd60003f26270 */
[----:B------:R-:W-:Y:S02]  /*16380*/  @!P0 IMAD.MOV.U32 R2, RZ, RZ, R0 ;  /* 0x000000ffff028224 */ /* 0x000fe400078e0000 */
[----:B------:R-:W-:-:S04]  /*16390*/  @!P0 IMAD.MOV.U32 R3, RZ, RZ, R4 ;  /* 0x000000ffff038224 */ /* 0x000fc800078e0004 */
[----:B------:R-:W-:Y:S01]  /*163a0*/  @!P0 IMAD.WIDE R2, R9, 0x4, R2 ;  /* 0x0000000409028825 */ /* 0x000fe200078e0202 */
[----:B--2---:R-:W-:Y:S01]  /*163b0*/  ISETP.GE.AND P2, PT, R11, c[0x0][0x3c8], PT ;  /* 0x0000f2000b007a0c */ /* 0x004fe20003f46270 */
[----:B------:R-:W2:Y:S04]  /*163c0*/  LDL R9, [R1+0x15c] ;  /* 0x00015c0001097983 */ /* 0x000ea80000100800 */
[----:B------:R3:W-:Y:S02]  /*163d0*/  @!P0 ST.E.64 [R2.64], R22 ;  /* 0x0000001602008985 */ /* 0x0007e4000c101b06 */
[C---:B---3--:R-:W-:Y:S02]  /*163e0*/  @!P1 LEA R2, P0, R18.reuse, R0, 0x2 ;  /* 0x0000000012029211 */ /* 0x048fe400078010ff */
[----:B------:R-:W3:Y:S02]  /*163f0*/  LDL R23, [R1+0x1e0] ;  /* 0x0001e00001177983 */ /* 0x000ee40000100800 */
[----:B----4-:R-:W-:-:S02]  /*16400*/  @!P1 LEA.HI.X R3, R18, R4, R110, 0x2, P0 ;  /* 0x0000000412039211 */ /* 0x010fc400000f146e */
[----:B------:R-:W4:Y:S04]  /*16410*/  LDL R22, [R1+0x158] ;  /* 0x0001580001167983 */ /* 0x000f280000100800 */
[----:B------:R-:W5:Y:S04]  /*16420*/  LDL R18, [R1+0x1dc] ;  /* 0x0001dc0001127983 */ /* 0x000f680000100800 */
[----:B------:R1:W-:Y:S04]  /*16430*/  @!P1 ST.E.64 [R2.64], R24 ;  /* 0x0000001802009985 */ /* 0x0003e8000c101b06 */
[----:B-1----:R-:W4:Y:S01]  /*16440*/  LDL R25, [R1+0x1d8] ;  /* 0x0001d80001197983 */ /* 0x002f220000100800 */
[----:B------:R-:W-:-:S02]  /*16450*/  ISETP.GE.AND P1, PT, R6, c[0x0][0x3c8], PT ;  /* 0x0000f20006007a0c */ /* 0x000fc40003f26270 */
[C---:B------:R-:W-:Y:S01]  /*16460*/  @!P2 LEA R2, P0, R11.reuse, R0, 0x2 ;  /* 0x000000000b02a211 */ /* 0x040fe200078010ff */
[----:B------:R-:W4:Y:S01]  /*16470*/  LDL R24, [R1+0x1d0] ;  /* 0x0001d00001187983 */ /* 0x000f220000100800 */
[----:B------:R-:W-:Y:S02]  /*16480*/  ISETP.GE.AND P3, PT, R10, c[0x0][0x3c8], PT ;  /* 0x0000f2000a007a0c */ /* 0x000fe40003f66270 */
[----:B------:R-:W-:Y:S02]  /*16490*/  @!P2 LEA.HI.X R3, R11, R4, R13, 0x2, P0 ;  /* 0x000000040b03a211 */ /* 0x000fe400000f140d */
[----:B------:R-:W4:Y:S04]  /*164a0*/  LDL R11, [R1+0x154] ;  /* 0x00015400010b7983 */ /* 0x000f280000100800 */
[----:B------:R1:W-:Y:S01]  /*164b0*/  @!P2 ST.E.64 [R2.64], R26 ;  /* 0x0000001a0200a985 */ /* 0x0003e2000c101b06 */
[----:B------:R-:W-:-:S03]  /*164c0*/  ISETP.GE.AND P2, PT, R17, c[0x0][0x3c8], PT ;  /* 0x0000f20011007a0c */ /* 0x000fc60003f46270 */
[----:B------:R-:W4:Y:S01]  /*164d0*/  LDL R13, [R1+0x1d4] ;  /* 0x0001d400010d7983 */ /* 0x000f220000100800 */
[----:B------:R-:W-:Y:S02]  /*164e0*/  ISETP.GE.AND P4, PT, R8, c[0x0][0x3c8], PT ;  /* 0x0000f20008007a0c */ /* 0x000fe40003f86270 */
[C---:B-1----:R-:W-:Y:S01]  /*164f0*/  @!P1 LEA R2, P0, R6.reuse, R0, 0x2 ;  /* 0x0000000006029211 */ /* 0x042fe200078010ff */
[----:B------:R-:W4:Y:S03]  /*16500*/  LDL R26, [R1+0x150] ;  /* 0x00015000011a7983 */ /* 0x000f260000100800 */
[----:B------:R-:W-:Y:S01]  /*16510*/  @!P1 LEA.HI.X R3, R6, R4, R7, 0x2, P0 ;  /* 0x0000000406039211 */ /* 0x000fe200000f1407 */
[----:B------:R-:W4:Y:S01]  /*16520*/  LDL R27, [R1+0x1c8] ;  /* 0x0001c800011b7983 */ /* 0x000f220000100800 */
[----:B------:R-:W-:-:S03]  /*16530*/  @!P3 LEA R6, P5, R10, R0, 0x2 ;  /* 0x000000000a06b211 */ /* 0x000fc600078a10ff */
[----:B------:R1:W-:Y:S01]  /*16540*/  @!P1 ST.E.64 [R2.64], R132 ;  /* 0x0000008402009985 */ /* 0x0003e2000c101b06 */
[----:B------:R-:W-:Y:S02]  /*16550*/  ISETP.GE.AND P1, PT, R16, c[0x0][0x3c8], PT ;  /* 0x0000f20010007a0c */ /* 0x000fe40003f26270 */
[----:B------:R-:W-:Y:S02]  /*16560*/  @!P3 LEA.HI.X R7, R10, R4, R107, 0x2, P5 ;  /* 0x000000040a07b211 */ /* 0x000fe400028f146b */
[----:B------:R-:W4:Y:S04]  /*16570*/  LDL R10, [R1+0x14c] ;  /* 0x00014c00010a7983 */ /* 0x000f280000100800 */
[----:B------:R1:W-:Y:S02]  /*16580*/  @!P3 ST.E.64 [R6.64], R134 ;  /* 0x000000860600b985 */ /* 0x0003e4000c101b06 */
[----:B-1----:R-:W-:-:S04]  /*16590*/  @!P2 LEA R2, P0, R17, R0, 0x2 ;  /* 0x000000001102a211 */ /* 0x002fc800078010ff */
[----:B------:R-:W-:Y:S02]  /*165a0*/  @!P2 LEA.HI.X R3, R17, R4, R19, 0x2, P0 ;  /* 0x000000041103a211 */ /* 0x000fe400000f1413 */
[----:B------:R-:W4:Y:S04]  /*165b0*/  LDL R17, [R1+0x1cc] ;  /* 0x0001cc0001117983 */ /* 0x000f280000100800 */
[----:B------:R1:W-:Y:S01]  /*165c0*/  @!P2 ST.E.64 [R2.64], R136 ;  /* 0x000000880200a985 */ /* 0x0003e2000c101b06 */
[-C--:B------:R-:W-:Y:S02]  /*165d0*/  @!P4 LEA R6, P5, R8, R0.reuse, 0x2 ;  /* 0x000000000806c211 */ /* 0x080fe400078a10ff */
[----:B------:R-:W-:Y:S01]  /*165e0*/  ISETP.GE.AND P3, PT, R15, c[0x0][0x3c8], PT ;  /* 0x0000f2000f007a0c */ /* 0x000fe20003f66270 */
[----:B------:R-:W4:Y:S01]  /*165f0*/  LDL R19, [R1+0x148] ;  /* 0x0001480001137983 */ /* 0x000f220000100800 */
[----:B-1----:R-:W-:-:S04]  /*16600*/  @!P1 LEA R2, P0, R16, R0, 0x2 ;  /* 0x0000000010029211 */ /* 0x002fc800078010ff */
[-C--:B-----5:R-:W-:Y:S02]  /*16610*/  @!P1 LEA.HI.X R3, R16, R4.reuse, R18, 0x2, P0 ;  /* 0x0000000410039211 */ /* 0x0a0fe400000f1412 */
[----:B------:R-:W5:Y:S01]  /*16620*/  LDL R16, [R1+0x1c4] ;  /* 0x0001c40001107983 */ /* 0x000f620000100800 */
[----:B---3--:R-:W-:-:S03]  /*16630*/  @!P4 LEA.HI.X R7, R8, R4, R23, 0x2, P5 ;  /* 0x000000040807c211 */ /* 0x008fc600028f1417 */
[----:B------:R-:W3:Y:S04]  /*16640*/  LDL R8, [R1+0x144] ;  /* 0x0001440001087983 */ /* 0x000ee80000100800 */
[----:B------:R1:W-:Y:S01]  /*16650*/  @!P4 ST.E.64 [R6.64], R28 ;  /* 0x0000001c0600c985 */ /* 0x0003e2000c101b06 */
[----:B--2---:R-:W-:-:S03]  /*16660*/  ISETP.GE.AND P2, PT, R9, c[0x0][0x3c8], PT ;  /* 0x0000f20009007a0c */ /* 0x004fc60003f46270 */
[----:B------:R-:W2:Y:S04]  /*16670*/  LDL R23, [R1+0x140] ;  /* 0x0001400001177983 */ /* 0x000ea80000100800 */
[----:B------:R-:W2:Y:S01]  /*16680*/  LDL R18, [R1+0x13c] ;  /* 0x00013c0001127983 */ /* 0x000ea20000100800 */
[----:B-1----:R-:W-:-:S03]  /*16690*/  @!P3 LEA R6, P5, R15, R0, 0x2 ;  /* 0x000000000f06b211 */ /* 0x002fc600078a10ff */
[----:B------:R-:W2:Y:S01]  /*166a0*/  LDL R28, [R1+0x120] ;  /* 0x00012000011c7983 */ /* 0x000ea20000100800 */
[----:B----4-:R-:W-:-:S03]  /*166b0*/  @!P3 LEA.HI.X R7, R15, R4, R25, 0x2, P5 ;  /* 0x000000040f07b211 */ /* 0x010fc600028f1419 */
[----:B------:R-:W4:Y:S04]  /*166c0*/  LDL R29, [R1+0x198] ;  /* 0x00019800011d7983 */ /* 0x000f280000100800 */
[----:B------:R-:W2:Y:S04]  /*166d0*/  LDL R15, [R1+0x1bc] ;  /* 0x0001bc00010f7983 */ /* 0x000ea80000100800 */
[----:B------:R-:W4:Y:S01]  /*166e0*/  LDL R25, [R1+0x1c0] ;  /* 0x0001c00001197983 */ /* 0x000f220000100800 */
[----:B------:R-:W-:-:S03]  /*166f0*/  ISETP.GE.AND P4, PT, R22, c[0x0][0x3c8], PT ;  /* 0x0000f20016007a0c */ /* 0x000fc60003f86270 */
[----:B------:R1:W-:Y:S01]  /*16700*/  @!P1 ST.E.64 [R2.64], R32 ;  /* 0x0000002002009985 */ /* 0x0003e2000c101b06 */
[----:B------:R-:W-:-:S03]  /*16710*/  ISETP.GE.AND P1, PT, R11, c[0x0][0x3c8], PT ;  /* 0x0000f2000b007a0c */ /* 0x000fc60003f26270 */
[----:B------:R1:W-:Y:S02]  /*16720*/  @!P3 ST.E.64 [R6.64], R36 ;  /* 0x000000240600b985 */ /* 0x0003e4000c101b06 */
[C---:B-1----:R-:W-:Y:S02]  /*16730*/  @!P2 LEA R2, P0, R9.reuse, R0, 0x2 ;  /* 0x000000000902a211 */ /* 0x042fe400078010ff */
[----:B------:R-:W4:Y:S02]  /*16740*/  LDL R32, [R1+0x128] ;  /* 0x0001280001207983 */ /* 0x000f240000100800 */
[----:B------:R-:W-:Y:S02]  /*16750*/  @!P2 LEA.HI.X R3, R9, R4, R13, 0x2, P0 ;  /* 0x000000040903a211 */ /* 0x000fe400000f140d */
[----:B------:R-:W4:Y:S01]  /*16760*/  LDL R33, [R1+0x1a0] ;  /* 0x0001a00001217983 */ /* 0x000f220000100800 */
[----:B------:R-:W-:-:S03]  /*16770*/  @!P4 LEA R6, P5, R22, R0, 0x2 ;  /* 0x000000001606c211 */ /* 0x000fc600078a10ff */
[----:B------:R1:W-:Y:S01]  /*16780*/  @!P2 ST.E.64 [R2.64], R40 ;  /* 0x000000280200a985 */ /* 0x0003e2000c101b06 */
[----:B------:R-:W-:-:S03]  /*16790*/  ISETP.GE.AND P2, PT, R10, c[0x0][0x3c8], PT ;  /* 0x0000f2000a007a0c */ /* 0x000fc60003f46270 */
[----:B------:R-:W4:Y:S01]  /*167a0*/  LDL R9, [R1+0x138] ;  /* 0x0001380001097983 */ /* 0x000f220000100800 */
[----:B------:R-:W-:-:S03]  /*167b0*/  @!P4 LEA.HI.X R7, R22, R4, R24, 0x2, P5 ;  /* 0x000000041607c211 */ /* 0x000fc600028f1418 */
[----:B------:R-:W4:Y:S04]  /*167c0*/  LDL R24, [R1+0x1b8] ;  /* 0x0001b80001187983 */ /* 0x000f280000100800 */
[----:B------:R1:W-:Y:S01]  /*167d0*/  @!P4 ST.E.64 [R6.64], R44 ;  /* 0x0000002c0600c985 */ /* 0x0003e2000c101b06 */
[----:B------:R-:W-:-:S03]  /*167e0*/  ISETP.GE.AND P3, PT, R26, c[0x0][0x3c8], PT ;  /* 0x0000f2001a007a0c */ /* 0x000fc60003f66270 */
[----:B------:R-:W4:Y:S04]  /*167f0*/  LDL R13, [R1+0x134] ;  /* 0x00013400010d7983 */ /* 0x000f280000100800 */
[----:B------:R-:W4:Y:S01]  /*16800*/  LDL R22, [R1+0x1b4] ;  /* 0x0001b40001167983 */ /* 0x000f220000100800 */
[----:B-1----:R-:W-:-:S04]  /*16810*/  @!P1 LEA R2, P0, R11, R0, 0x2 ;  /* 0x000000000b029211 */ /* 0x002fc800078010ff */
[----:B------:R-:W-:Y:S02]  /*16820*/  @!P1 LEA.HI.X R3, R11, R4, R17, 0x2, P0 ;  /* 0x000000040b039211 */ /* 0x000fe400000f1411 */
[----:B------:R-:W4:Y:S04]  /*16830*/  LDL R11, [R1+0x12c] ;  /* 0x00012c00010b7983 */ /* 0x000f280000100800 */
[----:B------:R1:W-:Y:S01]  /*16840*/  @!P1 ST.E.64 [R2.64], R48 ;  /* 0x0000003002009985 */ /* 0x0003e2000c101b06 */
[C---:B------:R-:W-:Y:S02]  /*16850*/  @!P3 LEA R6, P5, R26.reuse, R0, 0x2 ;  /* 0x000000001a06b211 */ /* 0x040fe400078a10ff */
[----:B------:R-:W-:Y:S01]  /*16860*/  ISETP.GE.AND P4, PT, R19, c[0x0][0x3c8], PT ;  /* 0x0000f20013007a0c */ /* 0x000fe20003f86270 */
[----:B------:R-:W4:Y:S01]  /*16870*/  LDL R17, [R1+0x130] ;  /* 0x0001300001117983 */ /* 0x000f220000100800 */
[----:B------:R-:W-:-:S03]  /*16880*/  @!P3 LEA.HI.X R7, R26, R4, R27, 0x2, P5 ;  /* 0x000000041a07b211 */ /* 0x000fc600028f141b */
[----:B------:R-:W4:Y:S01]  /*16890*/  LDL R26, [R1+0x11c] ;  /* 0x00011c00011a7983 */ /* 0x000f220000100800 */
[----:B-1----:R-:W-:-:S03]  /*168a0*/  @!P2 LEA R2, P0, R10, R0, 0x2 ;  /* 0x000000000a02a211 */ /* 0x002fc600078010ff */
[----:B------:R1:W-:Y:S04]  /*168b0*/  @!P3 ST.E.64 [R6.64], R52 ;  /* 0x000000340600b985 */ /* 0x0003e8000c101b06 */
[----:B------:R-:W4:Y:S01]  /*168c0*/  LDL R27, [R1+0x194] ;  /* 0x00019400011b7983 */ /* 0x000f220000100800 */
[----:B-1----:R-:W-:Y:S02]  /*168d0*/  @!P4 LEA R6, P5, R19, R0, 0x2 ;  /* 0x000000001306c211 */ /* 0x002fe400078a10ff */
[----:B-----5:R-:W-:Y:S02]  /*168e0*/  @!P2 LEA.HI.X R3, R10, R4, R16, 0x2, P0 ;  /* 0x000000040a03a211 */ /* 0x020fe400000f1410 */
[----:B------:R-:W5:Y:S01]  /*168f0*/  LDL R10, [R1+0x1b0] ;  /* 0x0001b000010a7983 */ /* 0x000f620000100800 */
[----:B---3--:R-:W-:-:S03]  /*16900*/  ISETP.GE.AND P1, PT, R8, c[0x0][0x3c8], PT ;  /* 0x0000f20008007a0c */ /* 0x008fc60003f26270 */
[----:B------:R-:W3:Y:S04]  /*16910*/  LDL R16, [R1+0x1ac] ;  /* 0x0001ac0001107983 */ /* 0x000ee80000100800 */
[----:B------:R1:W-:Y:S06]  /*16920*/  @!P2 ST.E.64 [R2.64], R56 ;  /* 0x000000380200a985 */ /* 0x0003ec000c101b06 */
[----:B-1----:R-:W-:-:S04]  /*16930*/  @!P1 LEA R2, P0, R8, R0, 0x2 ;  /* 0x0000000008029211 */ /* 0x002fc800078010ff */
[-C--:B--2---:R-:W-:Y:S02]  /*16940*/  @!P1 LEA.HI.X R3, R8, R4.reuse, R15, 0x2, P0 ;  /* 0x0000000408039211 */ /* 0x084fe400000f140f */
[----:B------:R-:W2:Y:S01]  /*16950*/  LDL R15, [R1+0x1a4] ;  /* 0x0001a400010f7983 */ /* 0x000ea20000100800 */
[----:B----4-:R-:W-:-:S03]  /*16960*/  @!P4 LEA.HI.X R7, R19, R4, R25, 0x2, P5 ;  /* 0x000000041307c211 */ /* 0x010fc600028f1419 */
[----:B------:R-:W4:Y:S01]  /*16970*/  LDL R19, [R1+0x1a8] ;  /* 0x0001a80001137983 */ /* 0x000f220000100800 */
[----:B------:R-:W-:-:S03]  /*16980*/  ISETP.GE.AND P3, PT, R23, c[0x0][0x3c8], PT ;  /* 0x0000f20017007a0c */ /* 0x000fc60003f66270 */
[----:B------:R1:W-:Y:S01]  /*16990*/  @!P4 ST.E.64 [R6.64], R60 ;  /* 0x0000003c0600c985 */ /* 0x0003e2000c101b06 */
[----:B------:R-:W-:-:S03]  /*169a0*/  ISETP.GE.AND P2, PT, R18, c[0x0][0x3c8], PT ;  /* 0x0000f20012007a0c */ /* 0x000fc60003f46270 */
[----:B------:R-:W4:Y:S04]  /*169b0*/  LDL R8, [R1+0x124] ;  /* 0x0001240001087983 */ /* 0x000f280000100800 */
[----:B------:R1:W-:Y:S04]  /*169c0*/  @!P1 ST.E.64 [R2.64], R64 ;  /* 0x0000004002009985 */ /* 0x0003e8000c101b06 */
[----:B------:R-:W4:Y:S01]  /*169d0*/  LDL R25, [R1+0x190] ;  /* 0x0001900001197983 */ /* 0x000f220000100800 */
[----:B-1----:R-:W-:Y:S02]  /*169e0*/  @!P3 LEA R6, P5, R23, R0, 0x2 ;  /* 0x000000001706b211 */ /* 0x002fe400078a10ff */
[----:B------:R-:W-:-:S02]  /*169f0*/  ISETP.GE.AND P4, PT, R9, c[0x0][0x3c8], PT ;  /* 0x0000f20009007a0c */ /* 0x000fc40003f86270 */
[----:B------:R-:W-:Y:S02]  /*16a00*/  @!P3 LEA.HI.X R7, R23, R4, R24, 0x2, P5 ;  /* 0x000000041707b211 */ /* 0x000fe400028f1418 */
[----:B------:R-:W-:Y:S01]  /*16a10*/  @!P2 LEA R2, P0, R18, R0, 0x2 ;  /* 0x000000001202a211 */ /* 0x000fe200078010ff */
[----:B------:R-:W4:Y:S04]  /*16a20*/  LDL R24, [R1+0x118] ;  /* 0x0001180001187983 */ /* 0x000f280000100800 */
[----:B------:R1:W-:Y:S01]  /*16a30*/  @!P3 ST.E.64 [R6.64], R68 ;  /* 0x000000440600b985 */ /* 0x0003e2000c101b06 */
[----:B------:R-:W-:-:S03]  /*16a40*/  ISETP.GE.AND P1, PT, R13, c[0x0][0x3c8], PT ;  /* 0x0000f2000d007a0c */ /* 0x000fc60003f26270 */
[----:B------:R-:W4:Y:S01]  /*16a50*/  LDL R23, [R1+0x188] ;  /* 0x0001880001177983 */ /* 0x000f220000100800 */
[----:B------:R-:W-:-:S03]  /*16a60*/  @!P2 LEA.HI.X R3, R18, R4, R22, 0x2, P0 ;  /* 0x000000041203a211 */ /* 0x000fc600000f1416 */
[----:B------:R-:W4:Y:S04]  /*16a70*/  LDL R18, [R1+0x10c] ;  /* 0x00010c0001127983 */ /* 0x000f280000100800 */
[----:B------:R1:W-:Y:S04]  /*16a80*/  @!P2 ST.E.64 [R2.64], R72 ;  /* 0x000000480200a985 */ /* 0x0003e8000c101b06 */
[----:B------:R-:W4:Y:S01]  /*16a90*/  LDL R22, [R1+0x110] ;  /* 0x0001100001167983 */ /* 0x000f220000100800 */
[----:B-1----:R-:W-:Y:S02]  /*16aa0*/  @!P4 LEA R6, P5, R9, R0, 0x2 ;  /* 0x000000000906c211 */ /* 0x002fe400078a10ff */
[----:B------:R-:W-:-:S02]  /*16ab0*/  ISETP.GE.AND P2, PT, R11, c[0x0][0x3c8], PT ;  /* 0x0000f2000b007a0c */ /* 0x000fc40003f46270 */
[----:B------:R-:W-:Y:S02]  /*16ac0*/  ISETP.GE.AND P3, PT, R17, c[0x0][0x3c8], PT ;  /* 0x0000f20011007a0c */ /* 0x000fe40003f66270 */
[----:B------:R-:W-:Y:S02]  /*16ad0*/  @!P1 LEA R2, P0, R13, R0, 0x2 ;  /* 0x000000000d029211 */ /* 0x000fe400078010ff */
[-C--:B-----5:R-:W-:Y:S02]  /*16ae0*/  @!P4 LEA.HI.X R7, R9, R4.reuse, R10, 0x2, P5 ;  /* 0x000000040907c211 */ /* 0x0a0fe400028f140a */
[----:B------:R-:W5:Y:S04]  /*16af0*/  LDL R9, [R1+0x19c] ;  /* 0x00019c0001097983 */ /* 0x000f680000100800 */
[----:B------:R-:W5:Y:S01]  /*16b00*/  LDL R10, [R1+0x114] ;  /* 0x00011400010a7983 */ /* 0x000f620000100800 */
[----:B---3--:R-:W-:-:S03]  /*16b10*/  @!P1 LEA.HI.X R3, R13, R4, R16, 0x2, P0 ;  /* 0x000000040d039211 */ /* 0x008fc600000f1410 */
[----:B------:R-:W3:Y:S04]  /*16b20*/  LDL R16, [R1+0x108] ;  /* 0x0001080001107983 */ /* 0x000ee80000100800 */
[----:B------:R1:W-:Y:S04]  /*16b30*/  @!P4 ST.E.64 [R6.64], R76 ;  /* 0x0000004c0600c985 */ /* 0x0003e8000c101b06 */
[----:B------:R-:W3:Y:S04]  /*16b40*/  LDL R13, [R1+0x104] ;  /* 0x00010400010d7983 */ /* 0x000ee80000100800 */
[----:B------:R2:W-:Y:S01]  /*16b50*/  @!P1 ST.E.64 [R2.64], R80 ;  /* 0x0000005002009985 */ /* 0x0005e2000c101b06 */
[----:B-1----:R-:W-:-:S02]  /*16b60*/  @!P3 LEA R6, P5, R17, R0, 0x2 ;  /* 0x000000001106b211 */ /* 0x002fc400078a10ff */
[----:B--2---:R-:W-:-:S04]  /*16b70*/  @!P2 LEA R2, P0, R11, R0, 0x2 ;  /* 0x000000000b02a211 */ /* 0x004fc800078010ff */
[-C--:B------:R-:W-:Y:S02]  /*16b80*/  @!P2 LEA.HI.X R3, R11, R4.reuse, R15, 0x2, P0 ;  /* 0x000000040b03a211 */ /* 0x080fe400000f140f */
[----:B------:R-:W2:Y:S01]  /*16b90*/  LDL R11, [R1+0x18c] ;  /* 0x00018c00010b7983 */ /* 0x000ea20000100800 */
[----:B----4-:R-:W-:-:S03]  /*16ba0*/  @!P3 LEA.HI.X R7, R17, R4, R19, 0x2, P5 ;  /* 0x000000041107b211 */ /* 0x010fc600028f1413 */
[----:B------:R-:W4:Y:S04]  /*16bb0*/  LDL R19, [R1+0x184] ;  /* 0x0001840001137983 */ /* 0x000f280000100800 */
[----:B------:R-:W2:Y:S04]  /*16bc0*/  LDL R17, [R1+0x180] ;  /* 0x0001800001117983 */ /* 0x000ea80000100800 */
[----:B------:R-:W2:Y:S01]  /*16bd0*/  LDL R15, [R1+0x17c] ;  /* 0x00017c00010f7983 */ /* 0x000ea20000100800 */
[----:B------:R-:W-:Y:S02]  /*16be0*/  ISETP.GE.AND P4, PT, R32, c[0x0][0x3c8], PT ;  /* 0x0000f20020007a0c */ /* 0x000fe40003f86270 */
[----:B------:R-:W-:Y:S01]  /*16bf0*/  ISETP.GE.AND P1, PT, R8, c[0x0][0x3c8], PT ;  /* 0x0000f20008007a0c */ /* 0x000fe20003f26270 */
[----:B------:R1:W-:Y:S01]  /*16c00*/  @!P3 ST.E.64 [R6.64], R84 ;  /* 0x000000540600b985 */ /* 0x0003e2000c101b06 */
[----:B------:R-:W-:-:S03]  /*16c10*/  ISETP.GE.AND P3, PT, R28, c[0x0][0x3c8], PT ;  /* 0x0000f2001c007a0c */ /* 0x000fc60003f66270 */
[----:B------:R1:W-:Y:S01]  /*16c20*/  @!P2 ST.E.64 [R2.64], R88 ;  /* 0x000000580200a985 */ /* 0x0003e2000c101b06 */
[----:B------:R-:W-:-:S05]  /*16c30*/  ISETP.GE.AND P2, PT, R26, c[0x0][0x3c8], PT ;  /* 0x0000f2001a007a0c */ /* 0x000fca0003f46270 */
[-C--:B-1----:R-:W-:Y:S02]  /*16c40*/  @!P4 LEA R6, P5, R32, R0.reuse, 0x2 ;  /* 0x000000002006c211 */ /* 0x082fe400078a10ff */
[----:B------:R-:W-:Y:S02]  /*16c50*/  @!P1 LEA R2, P0, R8, R0, 0x2 ;  /* 0x0000000008029211 */ /* 0x000fe400078010ff */
[----:B------:R-:W-:Y:S02]  /*16c60*/  @!P4 LEA.HI.X R7, R32, R4, R33, 0x2, P5 ;  /* 0x000000042007c211 */ /* 0x000fe400028f1421 */
[----:B------:R-:W-:-:S03]  /*16c70*/  ISETP.GE.AND P6, PT, R24, c[0x0][0x3c8], PT ;  /* 0x0000f20018007a0c */ /* 0x000fc60003fc6270 */
[----:B------:R1:W-:Y:S01]  /*16c80*/  @!P4 ST.E.64 [R6.64], R92 ;  /* 0x0000005c0600c985 */ /* 0x0003e2000c101b06 */
[----:B------:R-:W-:Y:S02]  /*16c90*/  ISETP.GE.AND P4, PT, R22, c[0x0][0x3c8], PT ;  /* 0x0000f20016007a0c */ /* 0x000fe40003f86270 */
[----:B-----5:R-:W-:Y:S02]  /*16ca0*/  @!P1 LEA.HI.X R3, R8, R4, R9, 0x2, P0 ;  /* 0x0000000408039211 */ /* 0x020fe400000f1409 */
[----:B------:R-:W-:-:S03]  /*16cb0*/  @!P3 LEA R8, P0, R28, R0, 0x2 ;  /* 0x000000001c08b211 */ /* 0x000fc600078010ff */
[----:B------:R5:W-:Y:S01]  /*16cc0*/  @!P1 ST.E.64 [R2.64], R96 ;  /* 0x0000006002009985 */ /* 0x000be2000c101b06 */
[----:B------:R-:W-:Y:S02]  /*16cd0*/  @!P3 LEA.HI.X R9, R28, R4, R29, 0x2, P0 ;  /* 0x000000041c09b211 */ /* 0x000fe400000f141d */
[----:B------:R-:W-:-:S03]  /*16ce0*/  ISETP.GE.AND P5, PT, R10, c[0x0][0x3c8], PT ;  /* 0x0000f2000a007a0c */ /* 0x000fc60003fa6270 */
[----:B------:R-:W-:Y:S01]  /*16cf0*/  @!P3 ST.E.64 [R8.64], R140 ;  /* 0x0000008c0800b985 */ /* 0x000fe2000c101b06 */
[----:B-1----:R-:W-:-:S04]  /*16d00*/  @!P6 LEA R6, P0, R24, R0, 0x2 ;  /* 0x000000001806e211 */ /* 0x002fc800078010ff */
[----:B------:R-:W-:Y:S02]  /*16d10*/  @!P6 LEA.HI.X R7, R24, R4, R25, 0x2, P0 ;  /* 0x000000041807e211 */ /* 0x000fe400000f1419 */
[----:B---3--:R-:W-:Y:S02]  /*16d20*/  ISETP.GE.AND P0, PT, R13, c[0x0][0x3c8], PT ;  /* 0x0000f2000d007a0c */ /* 0x008fe40003f06270 */
[----:B-----5:R-:W-:-:S04]  /*16d30*/  @!P2 LEA R2, P1, R26, R0, 0x2 ;  /* 0x000000001a02a211 */ /* 0x020fc800078210ff */
[----:B------:R-:W-:-:S05]  /*16d40*/  @!P2 LEA.HI.X R3, R26, R4, R27, 0x2, P1 ;  /* 0x000000041a03a211 */ /* 0x000fca00008f141b */
[----:B------:R1:W-:Y:S01]  /*16d50*/  @!P2 ST.E.64 [R2.64], R100 ;  /* 0x000000640200a985 */ /* 0x0003e2000c101b06 */
[----:B------:R-:W-:Y:S02]  /*16d60*/  ISETP.GE.AND P2, PT, R18, c[0x0][0x3c8], PT ;  /* 0x0000f20012007a0c */ /* 0x000fe40003f46270 */
[----:B------:R-:W-:Y:S01]  /*16d70*/  ISETP.GE.AND P1, PT, R16, c[0x0][0x3c8], PT ;  /* 0x0000f20010007a0c */ /* 0x000fe20003f26270 */
[----:B------:R3:W-:Y:S01]  /*16d80*/  @!P6 ST.E.64 [R6.64], R104 ;  /* 0x000000680600e985 */ /* 0x0007e2000c101b06 */
[----:B-1----:R-:W-:-:S04]  /*16d90*/  @!P5 LEA R2, P3, R10, R0, 0x2 ;  /* 0x000000000a02d211 */ /* 0x002fc800078610ff */
[----:B--2---:R-:W-:-:S05]  /*16da0*/  @!P5 LEA.HI.X R3, R10, R4, R11, 0x2, P3 ;  /* 0x000000040a03d211 */ /* 0x004fca00018f140b */
[-C--:B------:R-:W-:Y:S02]  /*16db0*/  @!P2 LEA R8, P3, R18, R0.reuse, 0x2 ;  /* 0x000000001208a211 */ /* 0x080fe400078610ff */
[-C--:B------:R-:W-:Y:S01]  /*16dc0*/  @!P4 LEA R10, P6, R22, R0.reuse, 0x2 ;  /* 0x00000000160ac211 */ /* 0x080fe200078c10ff */
[----:B------:R1:W-:Y:S01]  /*16dd0*/  @!P5 ST.E.64 [R2.64], R108 ;  /* 0x0000006c0200d985 */ /* 0x0003e2000c101b06 */
[----:B---3--:R-:W-:Y:S02]  /*16de0*/  @!P1 LEA R6, P5, R16, R0, 0x2 ;  /* 0x0000000010069211 */ /* 0x008fe400078a10ff */
[-C--:B----4-:R-:W-:Y:S02]  /*16df0*/  @!P2 LEA.HI.X R9, R18, R4.reuse, R19, 0x2, P3 ;  /* 0x000000041209a211 */ /* 0x090fe400018f1413 */
[-C--:B------:R-:W-:Y:S02]  /*16e00*/  @!P4 LEA.HI.X R11, R22, R4.reuse, R23, 0x2, P6 ;  /* 0x00000004160bc211 */ /* 0x080fe400030f1417 */
[----:B------:R-:W-:-:S03]  /*16e10*/  @!P1 LEA.HI.X R7, R16, R4, R17, 0x2, P5 ;  /* 0x0000000410079211 */ /* 0x000fc600028f1411 */
[----:B------:R2:W-:Y:S04]  /*16e20*/  @!P4 ST.E.64 [R10.64], R148 ;  /* 0x000000940a00c985 */ /* 0x0005e8000c101b06 */
[----:B------:R2:W-:Y:S04]  /*16e30*/  @!P2 ST.E.64 [R8.64], R144 ;  /* 0x000000900800a985 */ /* 0x0005e8000c101b06 */
[----:B------:R2:W-:Y:S01]  /*16e40*/  @!P1 ST.E.64 [R6.64], R112 ;  /* 0x0000007006009985 */ /* 0x0005e2000c101b06 */
[----:B-1----:R-:W-:-:S04]  /*16e50*/  @!P0 LEA R2, P3, R13, R0, 0x2 ;  /* 0x000000000d028211 */ /* 0x002fc800078610ff */
[----:B------:R-:W-:-:S05]  /*16e60*/  @!P0 LEA.HI.X R3, R13, R4, R15, 0x2, P3 ;  /* 0x000000040d038211 */ /* 0x000fca00018f140f */
[----:B------:R2:W-:Y:S04]  /*16e70*/  @!P0 ST.E.64 [R2.64], R20 ;  /* 0x0000001402008985 */ /* 0x0005e8000c101b06 */
.L_x_594:
[----:B------:R-:W-:Y:S05]  /*16e80*/  BSYNC B0 ;  /* 0x0000000000007941 */ /* 0x000fea0003800000 */
.L_x_593:
[----:B------:R-:W-:Y:S05]  /*16e90*/  BRA.DIV ~URZ, `(.L_x_595) ;  /* 0x000050c27f007947 */ /* 0x000fea000b800000 */
[----:B--2---:R2:W1:Y:S04]  /*16ea0*/  SHFL.IDX PT, R4, R5, 0x1, 0x1c1f ;  /* 0x003c1f0005047f89 */ /* 0x00446800000e0000 */
[----:B----4-:R2:W4:Y:S02]  /*16eb0*/  SHFL.IDX PT, R0, R12, 0x1, 0x1c1f ;  /* 0x003c1f000c007f89 */ /* 0x01052400000e0000 */
.L_x_682:
[----:B------:R-:W-:-:S13]  /*16ec0*/  ISETP.NE.AND P0, PT, R14, RZ, PT ;  /* 0x000000ff0e00720c */ /* 0x000fda0003f05270 */
[----:B------:R-:W-:Y:S05]  /*16ed0*/  @P0 BRA `(.L_x_590) ;  /* 0x00001ca000000947 */ /* 0x000fea0003800000 */
        /* <DEDUP_REMOVED lines=10> */
[----:B-1----:R-:W4:Y:S04]  /*16f80*/  LDL R5, [R1+0x1e8] ;  /* 0x0001e80001057983 */ /* 0x002f280000100800 */
        /* <DEDUP_REMOVED lines=9> */
[----:B--2---:R-:W-:Y:S02]  /*17020*/  ISETP.GE.AND P2, PT, R11, c[0x0][0x3c8], PT ;  /* 0x0000f2000b007a0c */ /* 0x004fe40003f46270 */
[----:B---3--:R-:W-:-:S09]  /*17030*/  ISETP.GE.AND P1, PT, R21, c[0x0][0x3c8], PT ;  /* 0x0000f20015007a0c */ /* 0x008fd20003f26270 */
[----:B------:R-:W-:Y:S02]  /*17040*/  @!P3 IMAD.MOV.U32 R2, RZ, RZ, R0 ;  /* 0x000000ffff02b224 */ /* 0x000fe400078e0000 */
[----:B------:R-:W-:Y:S01]  /*17050*/  @!P3 IMAD.MOV.U32 R3, RZ, RZ, R4 ;  /* 0x000000ffff03b224 */ /* 0x000fe200078e0004 */
[----:B----4-:R-:W-:-:S03]  /*17060*/  ISETP.GE.AND P0, PT, R13, c[0x0][0x3c8], PT ;  /* 0x0000f2000d007a0c */ /* 0x010fc60003f06270 */
[----:B------:R-:W-:Y:S01]  /*17070*/  @!P3 IMAD.WIDE R2, R6, 0x4, R2 ;  /* 0x000000040602b825 */ /* 0x000fe200078e0202 */
[----:B------:R-:W-:-:S04]  /*17080*/  @!P1 LEA R6, P4, R21, R0, 0x2 ;  /* 0x0000000015069211 */ /* 0x000fc800078810ff */
[----:B------:R1:W-:Y:S01]  /*17090*/  @!P3 ST.E.64 [R2.64], R116 ;  /* 0x000000740200b985 */ /* 0x0003e2000c101b06 */
[----:B------:R-:W-:Y:S02]  /*170a0*/  @!P2 LEA R8, P3, R11, R0, 0x2 ;  /* 0x000000000b08a211 */ /* 0x000fe400078610ff */
[-C--:B------:R-:W-:Y:S02]  /*170b0*/  @!P1 LEA.HI.X R7, R21, R4.reuse, R22, 0x2, P4 ;  /* 0x0000000415079211 */ /* 0x080fe400020f1416 */
[----:B------:R-:W-:Y:S01]  /*170c0*/  @!P2 LEA.HI.X R9, R11, R4, R18, 0x2, P3 ;  /* 0x000000040b09a211 */ /* 0x000fe200018f1412 */
[----:B------:R-:W2:Y:S01]  /*170d0*/  LDL R21, [R1+0x1d8] ;  /* 0x0001d80001157983 */ /* 0x000ea20000100800 */
[----:B------:R-:W-:-:S03]  /*170e0*/  ISETP.GE.AND P4, PT, R17, c[0x0][0x3c8], PT ;  /* 0x0000f20011007a0c */ /* 0x000fc60003f86270 */
[----:B------:R-:W3:Y:S01]  /*170f0*/  LDL R18, [R1+0x154] ;  /* 0x0001540001127983 */ /* 0x000ee20000100800 */
[----:B------:R-:W-:-:S03]  /*17100*/  ISETP.GE.AND P6, PT, R12, c[0x0][0x3c8], PT ;  /* 0x0000f2000c007a0c */ /* 0x000fc60003fc6270 */
[----:B------:R-:W4:Y:S04]  /*17110*/  LDL R11, [R1+0x158] ;  /* 0x00015800010b7983 */ /* 0x000f280000100800 */
[----:B------:R5:W-:Y:S04]  /*17120*/  @!P2 ST.E.64 [R8.64], R154 ;  /* 0x0000009a0800a985 */ /* 0x000be8000c101b06 */
[----:B------:R-:W4:Y:S01]  /*17130*/  LDL R22, [R1+0x14c] ;  /* 0x00014c0001167983 */ /* 0x000f220000100800 */
[----:B-1----:R-:W-:-:S04]  /*17140*/  @!P0 LEA R2, P3, R13, R0, 0x2 ;  /* 0x000000000d028211 */ /* 0x002fc800078610ff */
[----:B------:R-:W-:Y:S02]  /*17150*/  @!P0 LEA.HI.X R3, R13, R4, R19, 0x2, P3 ;  /* 0x000000040d038211 */ /* 0x000fe400018f1413 */
[----:B------:R-:W4:Y:S01]  /*17160*/  LDL R19, [R1+0x1d4] ;  /* 0x0001d40001137983 */ /* 0x000f220000100800 */
[----:B------:R-:W-:-:S03]  /*17170*/  ISETP.GE.AND P3, PT, R20, c[0x0][0x3c8], PT ;  /* 0x0000f20014007a0c */ /* 0x000fc60003f66270 */
[----:B------:R1:W-:Y:S04]  /*17180*/  @!P1 ST.E.64 [R6.64], R124 ;  /* 0x0000007c06009985 */ /* 0x0003e8000c101b06 */
[----:B------:R1:W-:Y:S01]  /*17190*/  @!P0 ST.E.64 [R2.64], R120 ;  /* 0x0000007802008985 */ /* 0x0003e2000c101b06 */
[----:B-----5:R-:W-:-:S03]  /*171a0*/  @!P4 LEA R8, P0, R17, R0, 0x2 ;  /* 0x000000001108c211 */ /* 0x020fc600078010ff */
[----:B------:R-:W5:Y:S01]  /*171b0*/  LDL R13, [R1+0x150] ;  /* 0x00015000010d7983 */ /* 0x000f620000100800 */
[----:B------:R-:W-:Y:S02]  /*171c0*/  @!P4 LEA.HI.X R9, R17, R4, R5, 0x2, P0 ;  /* 0x000000041109c211 */ /* 0x000fe400000f1405 */
[C---:B------:R-:W-:Y:S01]  /*171d0*/  ISETP.GE.AND P0, PT, R20.reuse, c[0x0][0x3c8], PT ;  /* 0x0000f20014007a0c */ /* 0x040fe20003f06270 */
[----:B------:R-:W5:Y:S01]  /*171e0*/  LDL R5, [R1+0x148] ;  /* 0x0001480001057983 */ /* 0x000f620000100800 */
[-C--:B-1----:R-:W-:Y:S02]  /*171f0*/  @!P3 LEA R6, P1, R20, R0.reuse, 0x2 ;  /* 0x000000001406b211 */ /* 0x082fe400078210ff */
[----:B------:R-:W-:-:S04]  /*17200*/  @!P6 LEA R2, P2, R12, R0, 0x2 ;  /* 0x000000000c02e211 */ /* 0x000fc800078410ff */
[-C--:B------:R-:W-:Y:S02]  /*17210*/  @!P6 LEA.HI.X R3, R12, R4.reuse, R14, 0x2, P2 ;  /* 0x000000040c03e211 */ /* 0x080fe400010f140e */
[----:B------:R-:W5:Y:S05]  /*17220*/  LDL R12, [R1+0x1d0] ;  /* 0x0001d000010c7983 */ /* 0x000f6a0000100800 */
[----:B------:R-:W-:Y:S01]  /*17230*/  @!P0 LEA.HI.X R7, R20, R4, R24, 0x2, P1 ;  /* 0x0000000414078211 */ /* 0x000fe200008f1418 */
[----:B------:R-:W5:Y:S04]  /*17240*/  LDL R14, [R1+0x1c8] ;  /* 0x0001c800010e7983 */ /* 0x000f680000100800 */
[----:B------:R-:W5:Y:S01]  /*17250*/  LDL R20, [R1+0x1cc] ;  /* 0x0001cc0001147983 */ /* 0x000f620000100800 */
[----:B------:R-:W-:-:S02]  /*17260*/  ISETP.GE.AND P1, PT, R17, c[0x0][0x3c8], PT ;  /* 0x0000f20011007a0c */ /* 0x000fc40003f26270 */
[----:B------:R-:W-:Y:S01]  /*17270*/  ISETP.GE.AND P4, PT, R16, c[0x0][0x3c8], PT ;  /* 0x0000f20010007a0c */ /* 0x000fe20003f86270 */
[----:B------:R-:W5:Y:S01]  /*17280*/  LDL R17, [R1+0x144] ;  /* 0x0001440001117983 */ /* 0x000f620000100800 */
[----:B------:R-:W-:Y:S02]  /*17290*/  ISETP.GE.AND P5, PT, R15, c[0x0][0x3c8], PT ;  /* 0x0000f2000f007a0c */ /* 0x000fe40003fa6270 */
[----:B------:R-:W-:Y:S01]  /*172a0*/  ISETP.GE.AND P3, PT, R10, c[0x0][0x3c8], PT ;  /* 0x0000f2000a007a0c */ /* 0x000fe20003f66270 */
[----:B------:R-:W5:Y:S06]  /*172b0*/  LDL R24, [R1+0x124] ;  /* 0x0001240001187983 */ /* 0x000f6c0000100800 */
[----:B------:R-:W-:Y:S04]  /*172c0*/  @!P1 ST.E.64 [R8.64], R142 ;  /* 0x0000008e08009985 */ /* 0x000fe8000c101b06 */
[----:B------:R1:W-:Y:S04]  /*172d0*/  @!P0 ST.E.64 [R6.64], R128 ;  /* 0x0000008006008985 */ /* 0x0003e8000c101b06 */
[----:B------:R1:W-:Y:S02]  /*172e0*/  @!P6 ST.E.64 [R2.64], R30 ;  /* 0x0000001e0200e985 */ /* 0x0003e4000c101b06 */
[----:B-1----:R-:W-:-:S02]  /*172f0*/  @!P4 LEA R6, P6, R16, R0, 0x2 ;  /* 0x000000001006c211 */ /* 0x002fc400078c10ff */
[----:B------:R-:W-:-:S04]  /*17300*/  @!P5 LEA R8, P0, R15, R0, 0x2 ;  /* 0x000000000f08d211 */ /* 0x000fc800078010ff */
[----:B------:R-:W-:Y:S02]  /*17310*/  @!P5 LEA.HI.X R9, R15, R4, R23, 0x2, P0 ;  /* 0x000000040f09d211 */ /* 0x000fe400000f1417 */
[----:B------:R-:W5:Y:S05]  /*17320*/  LDL R15, [R1+0x140] ;  /* 0x00014000010f7983 */ /* 0x000f6a0000100800 */
[----:B------:R-:W-:Y:S01]  /*17330*/  P2R R2, PR, RZ, 0x40 ;  /* 0x00000040ff027803 */ /* 0x000fe20000000000 */
[----:B------:R-:W5:Y:S03]  /*17340*/  LDL R23, [R1+0x1c4] ;  /* 0x0001c40001177983 */ /* 0x000f660000100800 */
[----:B------:R-:W-:-:S02]  /*17350*/  ISETP.NE.AND P0, PT, R2, RZ, PT ;  /* 0x000000ff0200720c */ /* 0x000fc40003f05270 */
[----:B------:R-:W-:Y:S01]  /*17360*/  @!P3 LEA R2, P6, R10, R0, 0x2 ;  /* 0x000000000a02b211 */ /* 0x000fe200078c10ff */
[----:B------:R-:W-:Y:S01]  /*17370*/  @!P5 ST.E.64 [R8.64], R146 ;  /* 0x000000920800d985 */ /* 0x000fe2000c101b06 */
[----:B--2---:R-:W-:-:S03]  /*17380*/  @!P4 LEA.HI.X R7, R16, R4, R21, 0x2, P0 ;  /* 0x000000041007c211 */ /* 0x004fc600000f1415 */
[----:B------:R-:W2:Y:S01]  /*17390*/  LDL R21, [R1+0x1c0] ;  /* 0x0001c00001157983 */ /* 0x000ea20000100800 */
[----:B---3--:R-:W-:-:S03]  /*173a0*/  ISETP.GE.AND P1, PT, R18, c[0x0][0x3c8], PT ;  /* 0x0000f20012007a0c */ /* 0x008fc60003f26270 */
[----:B------:R1:W-:Y:S01]  /*173b0*/  @!P4 ST.E.64 [R6.64], R138 ;  /* 0x0000008a0600c985 */ /* 0x0003e2000c101b06 */
[----:B----4-:R-:W-:-:S03]  /*173c0*/  ISETP.GE.AND P2, PT, R11, c[0x0][0x3c8], PT ;  /* 0x0000f2000b007a0c */ /* 0x010fc60003f46270 */
[----:B------:R-:W3:Y:S01]  /*173d0*/  LDL R16, [R1+0x13c] ;  /* 0x00013c0001107983 */ /* 0x000ee20000100800 */
[----:B------:R-:W-:-:S03]  /*173e0*/  @!P3 LEA.HI.X R3, R10, R4, R19, 0x2, P6 ;  /* 0x000000040a03b211 */ /* 0x000fc600030f1413 */
[----:B------:R-:W4:Y:S02]  /*173f0*/  LDL R19, [R1+0x1bc] ;  /* 0x0001bc0001137983 */ /* 0x000f240000100800 */
[-C--:B-1----:R-:W-:Y:S02]  /*17400*/  @!P1 LEA R6, P6, R18, R0.reuse, 0x2 ;  /* 0x0000000012069211 */ /* 0x082fe400078c10ff */
[----:B------:R1:W-:Y:S02]  /*17410*/  @!P3 ST.E.64 [R2.64], R34 ;  /* 0x000000220200b985 */ /* 0x0003e4000c101b06 */
[----:B------:R-:W-:Y:S02]  /*17420*/  @!P2 LEA R8, P3, R11, R0, 0x2 ;  /* 0x000000000b08a211 */ /* 0x000fe400078610ff */
[----:B------:R-:W4:Y:S07]  /*17430*/  LDL R10, [R1+0x138] ;  /* 0x00013800010a7983 */ /* 0x000f2e0000100800 */
[----:B-1----:R-:W-:-:S02]  /*17440*/  P2R R2, PR, RZ, 0x40 ;  /* 0x00000040ff027803 */ /* 0x002fc40000000000 */
[-C--:B-----5:R-:W-:Y:S02]  /*17450*/  @!P2 LEA.HI.X R9, R11, R4.reuse, R12, 0x2, P3 ;  /* 0x000000040b09a211 */ /* 0x0a0fe400018f140c */
[----:B------:R-:W-:Y:S01]  /*17460*/  ISETP.NE.AND P3, PT, R2, RZ, PT ;  /* 0x000000ff0200720c */ /* 0x000fe20003f65270 */
[----:B------:R-:W5:Y:S01]  /*17470*/  LDL R11, [R1+0x130] ;  /* 0x00013000010b7983 */ /* 0x000f620000100800 */
[----:B------:R-:W-:Y:S02]  /*17480*/  ISETP.GE.AND P0, PT, R13, c[0x0][0x3c8], PT ;  /* 0x0000f2000d007a0c */ /* 0x000fe40003f06270 */
[----:B------:R-:W-:Y:S01]  /*17490*/  ISETP.GE.AND P4, PT, R5, c[0x0][0x3c8], PT ;  /* 0x0000f20005007a0c */ /* 0x000fe20003f86270 */
[----:B------:R-:W5:Y:S01]  /*174a0*/  LDL R12, [R1+0x134] ;  /* 0x00013400010c7983 */ /* 0x000f620000100800 */
[----:B------:R-:W-:-:S03]  /*174b0*/  @!P1 LEA.HI.X R7, R18, R4, R20, 0x2, P3 ;  /* 0x0000000412079211 */ /* 0x000fc600018f1414 */
[----:B------:R-:W5:Y:S01]  /*174c0*/  LDL R20, [R1+0x1b8] ;  /* 0x0001b80001147983 */ /* 0x000f620000100800 */
[----:B------:R-:W-:-:S03]  /*174d0*/  ISETP.GE.AND P3, PT, R17, c[0x0][0x3c8], PT ;  /* 0x0000f20011007a0c */ /* 0x000fc60003f66270 */
[----:B------:R-:W-:Y:S02]  /*174e0*/  @!P2 ST.E.64 [R8.64], R150 ;  /* 0x000000960800a985 */ /* 0x000fe4000c101b06 */
[C---:B------:R-:W-:Y:S02]  /*174f0*/  @!P0 LEA R2, P6, R13.reuse, R0, 0x2 ;  /* 0x000000000d028211 */ /* 0x040fe400078c10ff */
[----:B------:R-:W5:Y:S02]  /*17500*/  LDL R18, [R1+0x1b4] ;  /* 0x0001b40001127983 */ /* 0x000f640000100800 */
[----:B------:R-:W-:Y:S02]  /*17510*/  @!P0 LEA.HI.X R3, R13, R4, R14, 0x2, P6 ;  /* 0x000000040d038211 */ /* 0x000fe400030f140e */
[----:B------:R-:W-:Y:S04]  /*17520*/  @!P1 ST.E.64 [R6.64], R46 ;  /* 0x0000002e06009985 */ /* 0x000fe8000c101b06 */
[----:B------:R1:W-:Y:S04]  /*17530*/  @!P0 ST.E.64 [R2.64], R38 ;  /* 0x0000002602008985 */ /* 0x0003e8000c101b06 */
[----:B------:R-:W5:Y:S01]  /*17540*/  LDL R14, [R1+0x1b0] ;  /* 0x0001b000010e7983 */ /* 0x000f620000100800 */
[----:B------:R-:W-:-:S03]  /*17550*/  ISETP.GE.AND P5, PT, R22, c[0x0][0x3c8], PT ;  /* 0x0000f20016007a0c */ /* 0x000fc60003fa6270 */
[----:B------:R-:W5:Y:S01]  /*17560*/  LDL R13, [R1+0x12c] ;  /* 0x00012c00010d7983 */ /* 0x000f620000100800 */
[-C--:B-1----:R-:W-:Y:S02]  /*17570*/  @!P3 LEA R2, P1, R17, R0.reuse, 0x2 ;  /* 0x000000001102b211 */ /* 0x082fe400078210ff */
[----:B------:R-:W-:-:S11]  /*17580*/  @!P4 LEA R6, P6, R5, R0, 0x2 ;  /* 0x000000000506c211 */ /* 0x000fd600078c10ff */
[----:B------:R-:W-:Y:S02]  /*17590*/  P2R R3, PR, RZ, 0x2 ;  /* 0x00000002ff037803 */ /* 0x000fe40000000000 */
[----:B------:R-:W-:Y:S02]  /*175a0*/  ISETP.GE.AND P2, PT, R15, c[0x0][0x3c8], PT ;  /* 0x0000f2000f007a0c */ /* 0x000fe40003f46270 */
[----:B------:R-:W-:-:S04]  /*175b0*/  @!P5 LEA R8, P0, R22, R0, 0x2 ;  /* 0x000000001608d211 */ /* 0x000fc800078010ff */
[-C--:B------:R-:W-:Y:S02]  /*175c0*/  @!P5 LEA.HI.X R9, R22, R4.reuse, R23, 0x2, P0 ;  /* 0x000000041609d211 */ /* 0x080fe400000f1417 */
[----:B------:R-:W5:Y:S04]  /*175d0*/  LDL R22, [R1+0x120] ;  /* 0x0001200001167983 */ /* 0x000f680000100800 */
[----:B------:R1:W-:Y:S04]  /*175e0*/  @!P5 ST.E.64 [R8.64], R152 ;  /* 0x000000980800d985 */ /* 0x0003e8000c101b06 */
[----:B------:R-:W5:Y:S01]  /*175f0*/  LDL R23, [R1+0x198] ;  /* 0x0001980001177983 */ /* 0x000f620000100800 */
[----:B--2---:R-:W-:-:S02]  /*17600*/  @!P4 LEA.HI.X R7, R5, R4, R21, 0x2, P6 ;  /* 0x000000040507c211 */ /* 0x004fc400030f1415 */
[----:B------:R-:W-:Y:S01]  /*17610*/  ISETP.NE.AND P6, PT, R3, RZ, PT ;  /* 0x000000ff0300720c */ /* 0x000fe20003fc5270 */
[----:B------:R-:W2:Y:S04]  /*17620*/  LDL R5, [R1+0x128] ;  /* 0x0001280001057983 */ /* 0x000ea80000100800 */
[----:B------:R1:W-:Y:S01]  /*17630*/  @!P4 ST.E.64 [R6.64], R54 ;  /* 0x000000360600c985 */ /* 0x0003e2000c101b06 */
[----:B---3--:R-:W-:-:S03]  /*17640*/  ISETP.GE.AND P1, PT, R16, c[0x0][0x3c8], PT ;  /* 0x0000f20010007a0c */ /* 0x008fc60003f26270 */
[----:B------:R-:W3:Y:S01]  /*17650*/  LDL R21, [R1+0x194] ;  /* 0x0001940001157983 */ /* 0x000ee20000100800 */
[----:B----4-:R-:W-:-:S03]  /*17660*/  @!P3 LEA.HI.X R3, R17, R4, R19, 0x2, P6 ;  /* 0x000000041103b211 */ /* 0x010fc600030f1413 */
[----:B------:R-:W4:Y:S04]  /*17670*/  LDL R19, [R1+0x1ac] ;  /* 0x0001ac0001137983 */ /* 0x000f280000100800 */
[----:B------:R-:W3:Y:S04]  /*17680*/  LDL R17, [R1+0x1a8] ;  /* 0x0001a80001117983 */ /* 0x000ee80000100800 */
[----:B------:R5:W-:Y:S01]  /*17690*/  @!P3 ST.E.64 [R2.64], R42 ;  /* 0x0000002a0200b985 */ /* 0x000be2000c101b06 */
[----:B-1----:R-:W-:-:S04]  /*176a0*/  @!P2 LEA R8, P3, R15, R0, 0x2 ;  /* 0x000000000f08a211 */ /* 0x002fc800078610ff */
[----:B-----5:R-:W-:Y:S02]  /*176b0*/  @!P2 LEA.HI.X R9, R15, R4, R20, 0x2, P3 ;  /* 0x000000040f09a211 */ /* 0x020fe400018f1414 */
[----:B------:R-:W5:Y:S01]  /*176c0*/  LDL R15, [R1+0x1a4] ;  /* 0x0001a400010f7983 */ /* 0x000f620000100800 */
[----:B------:R-:W-:Y:S02]  /*176d0*/  @!P1 LEA R6, P6, R16, R0, 0x2 ;  /* 0x0000000010069211 */ /* 0x000fe400078c10ff */
[----:B------:R-:W-:Y:S01]  /*176e0*/  ISETP.GE.AND P0, PT, R10, c[0x0][0x3c8], PT ;  /* 0x0000f2000a007a0c */ /* 0x000fe20003f06270 */
[----:B------:R-:W5:Y:S01]  /*176f0*/  LDL R20, [R1+0x11c] ;  /* 0x00011c0001147983 */ /* 0x000f620000100800 */
[----:B------:R-:W-:-:S09]  /*17700*/  ISETP.GE.AND P4, PT, R11, c[0x0][0x3c8], PT ;  /* 0x0000f2000b007a0c */ /* 0x000fd20003f86270 */
[----:B------:R-:W-:-:S04]  /*17710*/  P2R R2, PR, RZ, 0x40 ;  /* 0x00000040ff027803 */ /* 0x000fc80000000000 */
[----:B------:R-:W-:Y:S02]  /*17720*/  ISETP.NE.AND P3, PT, R2, RZ, PT ;  /* 0x000000ff0200720c */ /* 0x000fe40003f65270 */
[----:B------:R-:W-:Y:S02]  /*17730*/  @!P0 LEA R2, P6, R10, R0, 0x2 ;  /* 0x000000000a028211 */ /* 0x000fe400078c10ff */
[-C--:B------:R-:W-:Y:S01]  /*17740*/  @!P1 LEA.HI.X R7, R16, R4.reuse, R18, 0x2, P3 ;  /* 0x0000000410079211 */ /* 0x080fe200018f1412 */
[----:B------:R-:W-:Y:S01]  /*17750*/  @!P2 ST.E.64 [R8.64], R156 ;  /* 0x0000009c0800a985 */ /* 0x000fe2000c101b06 */
[----:B------:R-:W-:Y:S02]  /*17760*/  ISETP.GE.AND P5, PT, R12, c[0x0][0x3c8], PT ;  /* 0x0000f2000c007a0c */ /* 0x000fe40003fa6270 */
[----:B------:R-:W-:Y:S01]  /*17770*/  @!P0 LEA.HI.X R3, R10, R4, R14, 0x2, P6 ;  /* 0x000000040a038211 */ /* 0x000fe200030f140e */
[----:B------:R1:W-:Y:S04]  /*17780*/  @!P1 ST.E.64 [R6.64], R62 ;  /* 0x0000003e06009985 */ /* 0x0003e8000c101b06 */
[----:B------:R-:W5:Y:S04]  /*17790*/  LDL R10, [R1+0x118] ;  /* 0x00011800010a7983 */ /* 0x000f680000100800 */
[----:B------:R-:W5:Y:S04]  /*177a0*/  LDL R18, [R1+0x114] ;  /* 0x0001140001127983 */ /* 0x000f680000100800 */
[----:B------:R1:W-:Y:S01]  /*177b0*/  @!P0 ST.E.64 [R2.64], R50 ;  /* 0x0000003202008985 */ /* 0x0003e2000c101b06 */
[----:B------:R-:W-:-:S03]  /*177c0*/  ISETP.GE.AND P3, PT, R13, c[0x0][0x3c8], PT ;  /* 0x0000f2000d007a0c */ /* 0x000fc60003f66270 */
[----:B------:R-:W5:Y:S04]  /*177d0*/  LDL R16, [R1+0x110] ;  /* 0x0001100001107983 */ /* 0x000f680000100800 */
[----:B------:R-:W5:Y:S01]  /*177e0*/  LDL R14, [R1+0x10c] ;  /* 0x00010c00010e7983 */ /* 0x000f620000100800 */
[-C--:B-1----:R-:W-:Y:S02]  /*177f0*/  @!P4 LEA R6, P6, R11, R0.reuse, 0x2 ;  /* 0x000000000b06c211 */ /* 0x082fe400078c10ff */
[----:B------:R-:W-:-:S11]  /*17800*/  @!P5 LEA R8, P0, R12, R0, 0x2 ;  /* 0x000000000c08d211 */ /* 0x000fd600078010ff */
[----:B------:R-:W-:Y:S02]  /*17810*/  P2R R2, PR, RZ, 0x40 ;  /* 0x00000040ff027803 */ /* 0x000fe40000000000 */
[----:B--2---:R-:W-:Y:S02]  /*17820*/  ISETP.GE.AND P2, PT, R5, c[0x0][0x3c8], PT ;  /* 0x0000f20005007a0c */ /* 0x004fe40003f46270 */
[-C--:B----4-:R-:W-:Y:S02]  /*17830*/  @!P5 LEA.HI.X R9, R12, R4.reuse, R19, 0x2, P0 ;  /* 0x000000040c09d211 */ /* 0x090fe400000f1413 */
[----:B------:R-:W-:Y:S01]  /*17840*/  ISETP.NE.AND P0, PT, R2, RZ, PT ;  /* 0x000000ff0200720c */ /* 0x000fe20003f05270 */
[----:B------:R-:W2:Y:S03]  /*17850*/  LDL R12, [R1+0x108] ;  /* 0x00010800010c7983 */ /* 0x000ea60000100800 */
[----:B---3--:R-:W-:Y:S01]  /*17860*/  @!P4 LEA.HI.X R7, R11, R4, R17, 0x2, P0 ;  /* 0x000000040b07c211 */ /* 0x008fe200000f1411 */
[----:B------:R-:W3:Y:S04]  /*17870*/  LDL R19, [R1+0x18c] ;  /* 0x00018c0001137983 */ /* 0x000ee80000100800 */
[----:B------:R-:W4:Y:S01]  /*17880*/  LDL R11, [R1+0x190] ;  /* 0x00019000010b7983 */ /* 0x000f220000100800 */
[----:B------:R-:W-:-:S03]  /*17890*/  @!P3 LEA R2, P6, R13, R0, 0x2 ;  /* 0x000000000d02b211 */ /* 0x000fc600078c10ff */
[----:B------:R-:W2:Y:S04]  /*178a0*/  LDL R17, [R1+0x188] ;  /* 0x0001880001117983 */ /* 0x000ea80000100800 */
[----:B------:R1:W-:Y:S04]  /*178b0*/  @!P5 ST.E.64 [R8.64], R158 ;  /* 0x0000009e0800d985 */ /* 0x0003e8000c101b06 */
[----:B------:R1:W-:Y:S01]  /*178c0*/  @!P4 ST.E.64 [R6.64], R74 ;  /* 0x0000004a0600c985 */ /* 0x0003e2000c101b06 */
[----:B-----5:R-:W-:-:S03]  /*178d0*/  @!P3 LEA.HI.X R3, R13, R4, R15, 0x2, P6 ;  /* 0x000000040d03b211 */ /* 0x020fc600030f140f */
[----:B------:R-:W5:Y:S04]  /*178e0*/  LDL R15, [R1+0x184] ;  /* 0x00018400010f7983 */ /* 0x000f680000100800 */
[----:B------:R-:W5:Y:S04]  /*178f0*/  LDL R13, [R1+0x180] ;  /* 0x00018000010d7983 */ /* 0x000f680000100800 */
[----:B------:R1:W-:Y:S02]  /*17900*/  @!P3 ST.E.64 [R2.64], R58 ;  /* 0x0000003a0200b985 */ /* 0x0003e4000c101b06 */
[----:B-1----:R-:W-:-:S04]  /*17910*/  @!P2 LEA R8, P3, R5, R0, 0x2 ;  /* 0x000000000508a211 */ /* 0x002fc800078610ff */
[----:B------:R-:W-:Y:S02]  /*17920*/  @!P2 LEA.HI.X R9, R5, R4, R26, 0x2, P3 ;  /* 0x000000040509a211 */ /* 0x000fe400018f141a */
[----:B------:R-:W5:Y:S01]  /*17930*/  LDL R5, [R1+0x104] ;  /* 0x0001040001057983 */ /* 0x000f620000100800 */
[----:B------:R-:W-:Y:S02]  /*17940*/  ISETP.GE.AND P1, PT, R24, c[0x0][0x3c8], PT ;  /* 0x0000f20018007a0c */ /* 0x000fe40003f26270 */
[----:B------:R-:W-:-:S11]  /*17950*/  ISETP.GE.AND P0, PT, R22, c[0x0][0x3c8], PT ;  /* 0x0000f20016007a0c */ /* 0x000fd60003f06270 */
[-C--:B------:R-:W-:Y:S02]  /*17960*/  @!P1 LEA R6, P4, R24, R0.reuse, 0x2 ;  /* 0x0000000018069211 */ /* 0x080fe400078810ff */
[----:B------:R-:W-:Y:S02]  /*17970*/  ISETP.GE.AND P5, PT, R20, c[0x0][0x3c8], PT ;  /* 0x0000f20014007a0c */ /* 0x000fe40003fa6270 */
[----:B------:R-:W-:-:S09]  /*17980*/  @!P0 LEA R2, P6, R22, R0, 0x2 ;  /* 0x0000000016028211 */ /* 0x000fd200078c10ff */
[----:B------:R-:W-:-:S04]  /*17990*/  P2R R3, PR, RZ, 0x10 ;  /* 0x00000010ff037803 */ /* 0x000fc80000000000 */
[----:B------:R-:W-:Y:S02]  /*179a0*/  ISETP.NE.AND P3, PT, R3, RZ, PT ;  /* 0x000000ff0300720c */ /* 0x000fe40003f65270 */
[----:B------:R-:W-:Y:S02]  /*179b0*/  ISETP.GE.AND P4, PT, R10, c[0x0][0x3c8], PT ;  /* 0x0000f2000a007a0c */ /* 0x000fe40003f86270 */
[-C--:B------:R-:W-:Y:S02]  /*179c0*/  @!P1 LEA.HI.X R7, R24, R4.reuse, R25, 0x2, P3 ;  /* 0x0000000418079211 */ /* 0x080fe400018f1419 */
[----:B------:R-:W-:Y:S01]  /*179d0*/  @!P0 LEA.HI.X R3, R22, R4, R23, 0x2, P6 ;  /* 0x0000000416038211 */ /* 0x000fe200030f1417 */
[----:B------:R-:W-:Y:S01]  /*179e0*/  @!P2 ST.E.64 [R8.64], R160 ;  /* 0x000000a00800a985 */ /* 0x000fe2000c101b06 */
[----:B------:R-:W-:-:S03]  /*179f0*/  ISETP.GE.AND P3, PT, R18, c[0x0][0x3c8], PT ;  /* 0x0000f20012007a0c */ /* 0x000fc60003f66270 */
[----:B------:R1:W-:Y:S04]  /*17a00*/  @!P1 ST.E.64 [R6.64], R82 ;  /* 0x0000005206009985 */ /* 0x0003e8000c101b06 */
[----:B------:R1:W-:Y:S01]  /*17a10*/  @!P0 ST.E.64 [R2.64], R66 ;  /* 0x0000004202008985 */ /* 0x0003e2000c101b06 */
[----:B------:R-:W-:Y:S02]  /*17a20*/  ISETP.GE.AND P2, PT, R16, c[0x0][0x3c8], PT ;  /* 0x0000f20010007a0c */ /* 0x000fe40003f46270 */
[----:B------:R-:W-:Y:S02]  /*17a30*/  ISETP.GE.AND P1, PT, R14, c[0x0][0x3c8], PT ;  /* 0x0000f2000e007a0c */ /* 0x000fe40003f26270 */
[----:B-1----:R-:W-:-:S04]  /*17a40*/  @!P5 LEA R6, P0, R20, R0, 0x2 ;  /* 0x000000001406d211 */ /* 0x002fc800078010ff */
[----:B------:R-:W-:Y:S02]  /*17a50*/  @!P5 LEA.HI.X R7, R20, R4, R21, 0x2, P0 ;  /* 0x000000041407d211 */ /* 0x000fe400000f1415 */
[----:B------:R-:W-:-:S03]  /*17a60*/  @!P4 LEA R2, P6, R10, R0, 0x2 ;  /* 0x000000000a02c211 */ /* 0x000fc600078c10ff */
[----:B------:R-:W-:Y:S01]  /*17a70*/  @!P5 ST.E.64 [R6.64], R86 ;  /* 0x000000560600d985 */ /* 0x000fe2000c101b06 */
[----:B----4-:R-:W-:Y:S02]  /*17a80*/  @!P4 LEA.HI.X R3, R10, R4, R11, 0x2, P6 ;  /* 0x000000040a03c211 */ /* 0x010fe400030f140b */
[-C--:B------:R-:W-:Y:S02]  /*17a90*/  @!P3 LEA R10, P5, R18, R0.reuse, 0x2 ;  /* 0x00000000120ab211 */ /* 0x080fe400078a10ff */
[----:B--2---:R-:W-:Y:S01]  /*17aa0*/  ISETP.GE.AND P0, PT, R12, c[0x0][0x3c8], PT ;  /* 0x0000f2000c007a0c */ /* 0x004fe20003f06270 */
[----:B------:R1:W-:Y:S01]  /*17ab0*/  @!P4 ST.E.64 [R2.64], R90 ;  /* 0x0000005a0200c985 */ /* 0x0003e2000c101b06 */
[----:B------:R-:W-:-:S04]  /*17ac0*/  @!P2 LEA R8, P6, R16, R0, 0x2 ;  /* 0x000000001008a211 */ /* 0x000fc800078c10ff */
[----:B------:R-:W-:-:S05]  /*17ad0*/  @!P2 LEA.HI.X R9, R16, R4, R17, 0x2, P6 ;  /* 0x000000041009a211 */ /* 0x000fca00030f1411 */
[----:B-1----:R-:W-:-:S04]  /*17ae0*/  P2R R2, PR, RZ, 0x20 ;  /* 0x00000020ff027803 */ /* 0x002fc80000000000 */
[----:B------:R-:W-:Y:S02]  /*17af0*/  ISETP.NE.AND P4, PT, R2, RZ, PT ;  /* 0x000000ff0200720c */ /* 0x000fe40003f85270 */
[----:B------:R-:W-:Y:S02]  /*17b00*/  @!P1 LEA R6, P5, R14, R0, 0x2 ;  /* 0x000000000e069211 */ /* 0x000fe400078a10ff */
[----:B---3--:R-:W-:Y:S02]  /*17b10*/  @!P3 LEA.HI.X R11, R18, R4, R19, 0x2, P4 ;  /* 0x00000004120bb211 */ /* 0x008fe400020f1413 */
[----:B------:R-:W-:Y:S02]  /*17b20*/  @!P0 LEA R2, P4, R12, R0, 0x2 ;  /* 0x000000000c028211 */ /* 0x000fe400078810ff */
[-C--:B-----5:R-:W-:Y:S02]  /*17b30*/  @!P1 LEA.HI.X R7, R14, R4.reuse, R15, 0x2, P5 ;  /* 0x000000040e079211 */ /* 0x0a0fe400028f140f */
[----:B------:R-:W-:Y:S01]  /*17b40*/  @!P0 LEA.HI.X R3, R12, R4, R13, 0x2, P4 ;  /* 0x000000040c038211 */ /* 0x000fe200020f140d */
[----:B------:R1:W-:Y:S04]  /*17b50*/  @!P3 ST.E.64 [R10.64], R102 ;  /* 0x000000660a00b985 */ /* 0x0003e8000c101b06 */
[----:B------:R1:W-:Y:S04]  /*17b60*/  @!P2 ST.E.64 [R8.64], R98 ;  /* 0x000000620800a985 */ /* 0x0003e8000c101b06 */
[----:B------:R1:W-:Y:S04]  /*17b70*/  @!P1 ST.E.64 [R6.64], R94 ;  /* 0x0000005e06009985 */ /* 0x0003e8000c101b06 */
        /* <DEDUP_REMOVED lines=8> */
.L_x_575:
[----:B------:R-:W3:Y:S04]  /*17c00*/  LDL.LU R0, [R1+0xf4] ;  /* 0x0000f40001007983 */ /* 0x000ee80000300800 */
[----:B--2---:R-:W2:Y:S01]  /*17c10*/  LDL R7, [R1+0xcc] ;  /* 0x0000cc0001077983 */ /* 0x004ea20000100800 */
[----:B------:R-:W-:Y:S01]  /*17c20*/  ISETP.NE.U32.AND P0, PT, RZ, c[0x0][0x508], PT ;  /* 0x00014200ff007a0c */ /* 0x000fe20003f05070 */
[----:B------:R-:W-:Y:S01]  /*17c30*/  IMAD.MOV.U32 R4, RZ, RZ, 0x4 ;  /* 0x00000004ff047424 */ /* 0x000fe200078e00ff */
[----:B------:R-:W-:Y:S01]  /*17c40*/  ISETP.NE.U32.AND P2, PT, RZ, c[0x0][0x500], PT ;  /* 0x00014000ff007a0c */ /* 0x000fe20003f45070 */
[----:B------:R-:W-:Y:S01]  /*17c50*/  IMAD.MOV.U32 R20, RZ, RZ, c[0x0][0x388] ;  /* 0x0000e200ff147624 */ /* 0x000fe200078e00ff */
[----:B------:R-:W-:Y:S01]  /*17c60*/  ISETP.NE.AND.EX P0, PT, RZ, c[0x0][0x50c], PT, P0 ;  /* 0x00014300ff007a0c */ /* 0x000fe20003f05300 */
[----:B------:R-:W-:Y:S01]  /*17c70*/  IMAD.MOV.U32 R6, RZ, RZ, RZ ;  /* 0x000000ffff067224 */ /* 0x000fe200078e00ff */
[----:B------:R-:W-:Y:S01]  /*17c80*/  ISETP.NE.AND.EX P2, PT, RZ, c[0x0][0x504], PT, P2 ;  /* 0x00014100ff007a0c */ /* 0x000fe20003f45320 */
[----:B--2---:R-:W-:-:S10]  /*17c90*/  IMAD.WIDE R2, R7, R4, c[0x0][0x500] ;  /* 0x0001400007027625 */ /* 0x004fd400078e0204 */
[----:B------:R-:W-:Y:S02]  /*17ca0*/  @P0 IMAD.WIDE R4, R7, R4, c[0x0][0x508] ;  /* 0x0001420007040625 */ /* 0x000fe400078e0204 */
[----:B------:R1:W5:Y:S04]  /*17cb0*/  @P2 LDG.E R6, [R2.64] ;  /* 0x0000000602062981 */ /* 0x000368000c1e1900 */
[----:B------:R1:W5:Y:S01]  /*17cc0*/  @P0 LDG.E R20, [R4.64] ;  /* 0x0000000604140981 */ /* 0x000362000c1e1900 */
[----:B---3--:R-:W-:-:S04]  /*17cd0*/  ISETP.NE.AND P1, PT, R0, RZ, PT ;  /* 0x000000ff0000720c */ /* 0x008fc80003f25270 */
[----:B------:R-:W-:Y:S01]  /*17ce0*/  SEL R19, R0, c[0x0][0x3d4], P1 ;  /* 0x0000f50000137a07 */ /* 0x000fe20000800000 */
[----:B------:R-:W-:Y:S05]  /*17cf0*/  @P0 BRA `(.L_x_596) ;  /* 0x0000004000000947 */ /* 0x000fea0003800000 */
[----:B------:R-:W-:Y:S05]  /*17d00*/  @!P2 BRA `(.L_x_596) ;  /* 0x000000300000a947 */ /* 0x000fea0003800000 */
[----:B------:R2:W3:Y:S04]  /*17d10*/  LDG.E R0, [R2.64] ;  /* 0x0000000602007981 */ /* 0x0004e8000c1e1900 */
[----:B-12---:R-:W3:Y:S02]  /*17d20*/  LDG.E R2, [R2.64+0x4] ;  /* 0x0000040602027981 */ /* 0x006ee4000c1e1900 */
[----:B---3-5:R-:W-:Y:S02]  /*17d30*/  IADD3 R20, -R0, R2, RZ ;  /* 0x0000000200147210 */ /* 0x028fe40007ffe1ff */
.L_x_596:
[----:B-1----:R-:W2:Y:S01]  /*17d40*/  LDL.LU R2, [R1+0xc8] ;  /* 0x0000c80001027983 */ /* 0x002ea20000300800 */
[----:B------:R-:W-:Y:S01]  /*17d50*/  SHF.R.S32.HI R0, RZ, 0x1f, R7 ;  /* 0x0000001fff007819 */ /* 0x000fe20000011407 */
[----:B------:R-:W-:Y:S01]  /*17d60*/  BSSY B0, `(.L_x_597) ;  /* 0x0000039000007945 */ /* 0x000fe20003800000 */
[----:B-----5:R-:W-:Y:S01]  /*17d70*/  SHF.R.S32.HI R18, RZ, 0x1f, R6 ;  /* 0x0000001fff127819 */ /* 0x020fe20000011406 */
[----:B------:R-:W1:Y:S01]  /*17d80*/  S2R R3, SR_TID.X ;  /* 0x0000000000037919 */ /* 0x000e620000002100 */
[----:B------:R-:W-:-:S02]  /*17d90*/  SEL R16, R7, RZ, !P2 ;  /* 0x000000ff07107207 */ /* 0x000fc40005000000 */
[----:B------:R-:W-:Y:S02]  /*17da0*/  SEL R21, R0, RZ, !P2 ;  /* 0x000000ff00157207 */ /* 0x000fe40005000000 */
[----:B-1----:R-:W-:Y:S02]  /*17db0*/  ISETP.GT.AND P0, PT, R3, 0x7f, PT ;  /* 0x0000007f0300780c */ /* 0x002fe40003f04270 */
[----:B--2---:R-:W-:-:S11]  /*17dc0*/  LOP3.LUT R15, R2, 0xffff, RZ, 0xc0, !PT ;  /* 0x0000ffff020f7812 */ /* 0x004fd600078ec0ff */
[----:B------:R-:W-:Y:S05]  /*17dd0*/  @P0 BRA `(.L_x_598) ;  /* 0x0000031000000947 */ /* 0x000fea0003800000 */
[----:B------:R-:W2:Y:S01]  /*17de0*/  LDL R2, [R1+0xb0] ;  /* 0x0000b00001027983 */ /* 0x000ea20000100800 */
[----:B------:R-:W-:Y:S01]  /*17df0*/  IMAD R0, R20, c[0x0][0x4e8], RZ ;  /* 0x00013a0014007a24 */ /* 0x000fe200078e02ff */
[----:B--2---:R-:W-:-:S04]  /*17e00*/  IADD3 R14, R2, R3, RZ ;  /* 0x00000003020e7210 */ /* 0x004fc80007ffe0ff */
        /* <DEDUP_REMOVED lines=23> */
[----:B------:R-:W-:Y:S01]  /*17f80*/  IMAD.MOV R2, RZ, RZ, -R0 ;  /* 0x000000ffff027224 */ /* 0x000fe200078e0a00 */
[----:B------:R-:W-:Y:S02]  /*17f90*/  IADD3.X R9, R3, R9, R18, P1, P0 ;  /* 0x0000000903097210 */ /* 0x000fe40000fe0412 */
[----:B------:R-:W-:Y:S01]  /*17fa0*/  SHF.R.S32.HI R3, RZ, 0x1f, R0 ;  /* 0x0000001fff037819 */ /* 0x000fe20000011400 */
[----:B------:R-:W-:Y:S01]  /*17fb0*/  IMAD R2, R2, c[0x0][0x4e8], R14 ;  /* 0x00013a0002027a24 */ /* 0x000fe200078e020e */
[----:B--2---:R-:W-:-:S05]  /*17fc0*/  SEL R7, R22, RZ, P2 ;  /* 0x000000ff16077207 */ /* 0x004fca0001000000 */
[-C--:B-----5:R-:W-:Y:S02]  /*17fd0*/  IMAD R8, R13, R7.reuse, RZ ;  /* 0x000000070d087224 */ /* 0x0a0fe400078e02ff */
[----:B------:R-:W-:Y:S01]  /*17fe0*/  IMAD.WIDE.U32 R4, R12, R7, RZ ;  /* 0x000000070c047225 */ /* 0x000fe200078e00ff */
[----:B------:R-:W-:-:S04]  /*17ff0*/  SHF.R.S32.HI R7, RZ, 0x1f, R2 ;  /* 0x0000001fff077819 */ /* 0x000fc80000011402 */
[----:B------:R-:W-:Y:S01]  /*18000*/  IADD3 R5, R5, R8, RZ ;  /* 0x0000000805057210 */ /* 0x000fe20007ffe0ff */
[----:B------:R-:W-:Y:S01]  /*18010*/  IMAD.MOV.U32 R8, RZ, RZ, c[0x0][0x4a8] ;  /* 0x00012a00ff087624 */ /* 0x000fe200078e00ff */
[----:B------:R-:W-:Y:S01]  /*18020*/  IADD3 R4, P1, P0, R0, R17, R4 ;  /* 0x0000001100047210 */ /* 0x000fe2000783e004 */
[----:B------:R-:W-:-:S03]  /*18030*/  IMAD R0, R11, R2, RZ ;  /* 0x000000020b007224 */ /* 0x000fc600078e02ff */
[----:B------:R-:W-:Y:S01]  /*18040*/  IADD3.X R5, R3, R9, R5, P1, P0 ;  /* 0x0000000903057210 */ /* 0x000fe20000fe0405 */
[----:B------:R-:W-:-:S04]  /*18050*/  IMAD R0, R10, R7, R0 ;  /* 0x000000070a007224 */ /* 0x000fc800078e0200 */
        /* <DEDUP_REMOVED lines=9> */
.L_x_598:
[----:B------:R-:W-:Y:S05]  /*180f0*/  BSYNC B0 ;  /* 0x0000000000007941 */ /* 0x000fea0003800000 */
.L_x_597:
[----:B------:R-:W-:-:S13]  /*18100*/  ISETP.GT.AND P0, PT, R19, 0x1, PT ;  /* 0x000000011300780c */ /* 0x000fda0003f04270 */
[----:B------:R-:W-:Y:S05]  /*18110*/  @P0 BRA `(.L_x_590) ;  /* 0x00000a6000000947 */ /* 0x000fea0003800000 */
[----:B-1----:R-:W2:Y:S04]  /*18120*/  LDL R5, [R1+0xb0] ;  /* 0x0000b00001057983 */ /* 0x002ea80000100800 */
[----:B------:R-:W2:Y:S01]  /*18130*/  LDL R4, [R1+0x178] ;  /* 0x0001780001047983 */ /* 0x000ea20000100800 */
[----:B------:R-:W-:Y:S01]  /*18140*/  MOV R2, c[0x0][0x4e8] ;  /* 0x00013a0000027a02 */ /* 0x000fe20000000f00 */
[----:B------:R-:W-:-:S03]  /*18150*/  IMAD R0, R18, c[0x0][0x3a0], RZ ;  /* 0x0000e80012007a24 */ /* 0x000fc600078e02ff */
[----:B------:R-:W-:Y:S01]  /*18160*/  ISETP.NE.AND P0, PT, R2, 0x1, PT ;  /* 0x000000010200780c */ /* 0x000fe20003f05270 */
[----:B------:R-:W-:-:S04]  /*18170*/  IMAD.WIDE.U32 R2, R6, c[0x0][0x3a0], RZ ;  /* 0x0000e80006027a25 */ /* 0x000fc800078e00ff */
[----:B------:R-:W-:-:S05]  /*18180*/  IMAD R6, R6, c[0x0][0x3a4], R0 ;  /* 0x0000e90006067a24 */ /* 0x000fca00078e0200 */
[----:B------:R-:W-:-:S05]  /*18190*/  IADD3 R3, R3, R6, RZ ;  /* 0x0000000603037210 */ /* 0x000fca0007ffe0ff */
[----:B------:R-:W-:-:S04]  /*181a0*/  IMAD.WIDE.U32 R2, R15, c[0x0][0x3e8], R2 ;  /* 0x0000fa000f027a25 */ /* 0x000fc800078e0002 */
[----:B------:R-:W-:-:S04]  /*181b0*/  IMAD R3, R15, c[0x0][0x3ec], R3 ;  /* 0x0000fb000f037a24 */ /* 0x000fc800078e0203 */
[----:B------:R-:W-:Y:S01]  /*181c0*/  IMAD.WIDE.U32 R2, R16, c[0x0][0x3f0], R2 ;  /* 0x0000fc0010027a25 */ /* 0x000fe200078e0002 */
[----:B--2---:R-:W-:-:S03]  /*181d0*/  IADD3 R4, R4, R5, RZ ;  /* 0x0000000504047210 */ /* 0x004fc60007ffe0ff */
[----:B------:R-:W-:Y:S01]  /*181e0*/  IMAD R5, R21, c[0x0][0x3f0], RZ ;  /* 0x0000fc0015057a24 */ /* 0x000fe200078e02ff */
[----:B------:R-:W-:Y:S01]  /*181f0*/  MOV R0, R4 ;  /* 0x0000000400007202 */ /* 0x000fe20000000f00 */
[----:B------:R-:W-:-:S04]  /*18200*/  @P0 IMAD.HI.U32 R6, R4, c[0x0][0x4ec], RZ ;  /* 0x00013b0004060a27 */ /* 0x000fc800078e00ff */
[----:B------:R-:W-:Y:S01]  /*18210*/  IMAD R7, R16, c[0x0][0x3f4], R5 ;  /* 0x0000fd0010077a24 */ /* 0x000fe200078e0205 */
[----:B------:R-:W-:-:S04]  /*18220*/  @P0 SHF.R.U32.HI R0, RZ, c[0x0][0x4f0], R6 ;  /* 0x00013c00ff000a19 */ /* 0x000fc80000011606 */
[----:B------:R-:W-:Y:S02]  /*18230*/  SHF.R.S32.HI R6, RZ, 0x1f, R0 ;  /* 0x0000001fff067819 */ /* 0x000fe40000011400 */
[----:B------:R-:W-:Y:S02]  /*18240*/  IADD3 R5, -R0, RZ, RZ ;  /* 0x000000ff00057210 */ /* 0x000fe40007ffe1ff */
[----:B------:R-:W-:Y:S01]  /*18250*/  IADD3 R3, R3, R7, RZ ;  /* 0x0000000703037210 */ /* 0x000fe20007ffe0ff */
[----:B------:R-:W-:Y:S02]  /*18260*/  IMAD R6, R6, c[0x0][0x3e0], RZ ;  /* 0x0000f80006067a24 */ /* 0x000fe400078e02ff */
        /* <DEDUP_REMOVED lines=13> */
.L_x_683:
[----:B------:R-:W-:Y:S05]  /*18340*/  BRA.DIV ~URZ, `(.L_x_600) ;  /* 0x00003db27f007947 */ /* 0x000fea000b800000 */
[----:B------:R3:W4:Y:S02]  /*18350*/  SHFL.IDX PT, R0, R14, RZ, 0x181f ;  /* 0x00181fff0e007589 */ /* 0x00072400000e0000 */
.L_x_684:
[----:B------:R-:W5:Y:S04]  /*18360*/  LDL.LU R3, [R1+0xb0] ;  /* 0x0000b00001037983 */ /* 0x000f680000300800 */
[----:B------:R-:W1:Y:S01]  /*18370*/  S2R R6, SR_TID.X ;  /* 0x0000000000067919 */ /* 0x000e620000002100 */
[----:B------:R-:W-:Y:S01]  /*18380*/  IMAD R13, R20, c[0x0][0x4e8], RZ ;  /* 0x00013a00140d7a24 */ /* 0x000fe200078e02ff */
[----:B-1----:R-:W-:-:S04]  /*18390*/  SHF.R.S32.HI R2, RZ, 0x1f, R6 ;  /* 0x0000001fff027819 */ /* 0x002fc80000011406 */
[----:B------:R-:W-:-:S04]  /*183a0*/  LEA.HI R2, R2, R6, RZ, 0x3 ;  /* 0x0000000602027211 */ /* 0x000fc800078f18ff */
[----:B------:R-:W-:Y:S01]  /*183b0*/  SHF.R.S32.HI R2, RZ, 0x3, R2 ;  /* 0x00000003ff027819 */ /* 0x000fe20000011402 */
[----:B------:R-:W-:Y:S04]  /*183c0*/  BSSY B0, `(.L_x_601) ;  /* 0x000001c000007945 */ /* 0x000fe80003800000 */
[----:B-----5:R-:W-:-:S05]  /*183d0*/  IMAD.IADD R12, R2, 0x1, R3 ;  /* 0x00000001020c7824 */ /* 0x020fca00078e0203 */
[----:B------:R-:W-:-:S13]  /*183e0*/  ISETP.GE.AND P0, PT, R12, R13, PT ;  /* 0x0000000d0c00720c */ /* 0x000fda0003f06270 */
        /* <DEDUP_REMOVED lines=21> */
[----:B------:R1:W-:Y:S04]  /*18540*/  @!P3 ST.E.128 [R10.64], RZ ;  /* 0x000000ff0a00b985 */ /* 0x0003e8000c101d06 */
[----:B------:R1:W-:Y:S04]  /*18550*/  @!P2 ST.E.128 [R8.64], RZ ;  /* 0x000000ff0800a985 */ /* 0x0003e8000c101d06 */
[----:B------:R1:W-:Y:S04]  /*18560*/  @!P1 ST.E.128 [R6.64], RZ ;  /* 0x000000ff06009985 */ /* 0x0003e8000c101d06 */
[----:B------:R1:W-:Y:S02]  /*18570*/  @!P0 ST.E.128 [R2.64], RZ ;  /* 0x000000ff02008985 */ /* 0x0003e4000c101d06 */
.L_x_602:
[----:B------:R-:W-:Y:S05]  /*18580*/  BSYNC B0 ;  /* 0x0000000000007941 */ /* 0x000fea0003800000 */
.L_x_601:
[----:B------:R-:W-:Y:S05]  /*18590*/  BRA.DIV ~URZ, `(.L_x_603) ;  /* 0x00003bf27f007947 */ /* 0x000fea000b800000 */
[----:B--2---:R2:W1:Y:S04]  /*185a0*/  SHFL.IDX PT, R4, R5, 0x1, 0x181f ;  /* 0x00381f0005047f89 */ /* 0x00446800000e0000 */
[----:B----4-:R2:W4:Y:S02]  /*185b0*/  SHFL.IDX PT, R0, R14, 0x1, 0x181f ;  /* 0x00381f000e007f89 */ /* 0x01052400000e0000 */
.L_x_685:
[----:B-1----:R-:W-:Y:S01]  /*185c0*/  IADD3 R2, R12, 0x20, RZ ;  /* 0x000000200c027810 */ /* 0x002fe20007ffe0ff */
[----:B------:R-:W-:Y:S03]  /*185d0*/  BSSY B0, `(.L_x_604) ;  /* 0x000001b000007945 */ /* 0x000fe60003800000 */
[----:B------:R-:W-:-:S13]  /*185e0*/  ISETP.GE.AND P0, PT, R2, R13, PT ;  /* 0x0000000d0200720c */ /* 0x000fda0003f06270 */
        /* <DEDUP_REMOVED lines=8> */
[----:B------:R-:W4:Y:S01]  /*18670*/  LDL R16, [R1+0x200] ;  /* 0x0002000001107983 */ /* 0x000f220000100800 */
[----:B-----5:R-:W-:-:S02]  /*18680*/  ISETP.GE.AND P3, PT, R3, c[0x0][0x3c8], PT ;  /* 0x0000f20003007a0c */ /* 0x020fc40003f66270 */
[----:B--2---:R-:W-:Y:S02]  /*18690*/  ISETP.GE.AND P2, PT, R19, c[0x0][0x3c8], PT ;  /* 0x0000f20013007a0c */ /* 0x004fe40003f46270 */
[----:B---3--:R-:W-:Y:S02]  /*186a0*/  ISETP.GE.AND P1, PT, R17, c[0x0][0x3c8], PT ;  /* 0x0000f20011007a0c */ /* 0x008fe40003f26270 */
[----:B----4-:R-:W-:-:S07]  /*186b0*/  ISETP.GE.AND P0, PT, R15, c[0x0][0x3c8], PT ;  /* 0x0000f2000f007a0c */ /* 0x010fce0003f06270 */
        /* <DEDUP_REMOVED lines=12> */
.L_x_605:
[----:B------:R-:W-:Y:S05]  /*18780*/  BSYNC B0 ;  /* 0x0000000000007941 */ /* 0x000fea0003800000 */
.L_x_604:
[----:B------:R-:W-:Y:S05]  /*18790*/  BRA.DIV ~URZ, `(.L_x_606) ;  /* 0x00003b027f007947 */ /* 0x000fea000b800000 */
[----:B------:R1:W2:Y:S02]  /*187a0*/  SHFL.IDX PT, R4, R5, 0x2, 0x181f ;  /* 0x00581f0005047f89 */ /* 0x0002a400000e0000 */
.L_x_686:
[----:B------:R-:W-:Y:S05]  /*187b0*/  BRA.DIV ~URZ, `(.L_x_607) ;  /* 0x00003b727f007947 */ /* 0x000fea000b800000 */
[----:B----4-:R4:W1:Y:S02]  /*187c0*/  SHFL.IDX PT, R0, R14, 0x2, 0x181f ;  /* 0x00581f000e007f89 */ /* 0x01086400000e0000 */
.L_x_687:
[----:B-1----:R-:W-:Y:S01]  /*187d0*/  IADD3 R2, R12, 0x40, RZ ;  /* 0x000000400c027810 */ /* 0x002fe20007ffe0ff */
[----:B------:R-:W-:Y:S03]  /*187e0*/  BSSY B0, `(.L_x_608) ;  /* 0x000001b000007945 */ /* 0x000fe60003800000 */
        /* <DEDUP_REMOVED lines=26> */
.L_x_609:
[----:B------:R-:W-:Y:S05]  /*18990*/  BSYNC B0 ;  /* 0x0000000000007941 */ /* 0x000fea0003800000 */
.L_x_608:
[----:B------:R-:W-:Y:S05]  /*189a0*/  BRA.DIV ~URZ, `(.L_x_610) ;  /* 0x00003a127f007947 */ /* 0x000fea000b800000 */
[----:B--2---:R2:W1:Y:S04]  /*189b0*/  SHFL.IDX PT, R4, R5, 0x3, 0x181f ;  /* 0x00781f0005047f89 */ /* 0x00446800000e0000 */
[----:B------:R2:W3:Y:S02]  /*189c0*/  SHFL.IDX PT, R0, R14, 0x3, 0x181f ;  /* 0x00781f000e007f89 */ /* 0x0004e400000e0000 */
.L_x_688:
[----:B-1----:R-:W-:-:S04]  /*189d0*/  IADD3 R2, R12, 0x60, RZ ;  /* 0x000000600c027810 */ /* 0x002fc80007ffe0ff */
        /* <DEDUP_REMOVED lines=26> */
.L_x_590:
[----:B------:R-:W-:Y:S05]  /*18b80*/  BSYNC B1 ;  /* 0x0000000000017941 */ /* 0x000fea0003800000 */
.L_x_574:
[----:B-1-34-:R-:W3:Y:S02]  /*18b90*/  LDL R0, [R1+0x1f8] ;  /* 0x0001f80001007983 */ /* 0x01aee40000100800 */
[----:B---3--:R-:W-:-:S13]  /*18ba0*/  ISETP.NE.AND P0, PT, R0, RZ, PT ;  /* 0x000000ff0000720c */ /* 0x008fda0003f05270 */
[----:B------:R-:W-:Y:S01]  /*18bb0*/  @P0 WARPSYNC 0xffffffff ;  /* 0xffffffff00000948 */ /* 0x000fe20003800000 */
[----:B------:R-:W-:Y:S06]  /*18bc0*/  @P0 BAR.SYNC.DEFER_BLOCKING 0x5, 0x100 ;  /* 0x0144000000000b1d */ /* 0x000fec0000010000 */
[----:B--2---:R-:W1:Y:S04]  /*18bd0*/  @P0 LDS.128 R4, [0x1a080] ;  /* 0x01a08000ff040984 */ /* 0x004e680000000c00 */
        /* <DEDUP_REMOVED lines=10> */
.L_x_689:
[----:B------:R-:W-:Y:S05]  /*18c80*/  BRA.DIV ~URZ, `(.L_x_613) ;  /* 0x000038d27f007947 */ /* 0x000fea000b800000 */
[----:B------:R3:W4:Y:S02]  /*18c90*/  SHFL.IDX PT, R8, R106, 0x1, 0x1f ;  /* 0x00201f006a087f89 */ /* 0x00072400000e0000 */
.L_x_690:
        /* <DEDUP_REMOVED lines=19> */
.L_x_691:
        /* <DEDUP_REMOVED lines=16> */
.L_x_692:
[----:B---3--:R-:W-:Y:S01]  /*18ed0*/  IMAD R0, R0, c[0x0][0x538], RZ ;  /* 0x00014e0000007a24 */ /* 0x008fe200078e02ff */
[----:B------:R-:W-:Y:S04]  /*18ee0*/  BSSY B1, `(.L_x_616) ;  /* 0x00000cf000017945 */ /* 0x000fe80003800000 */
[----:B----4-:R-:W-:-:S04]  /*18ef0*/  IADD3 R8, R0, R8, RZ ;  /* 0x0000000800087210 */ /* 0x010fc80007ffe0ff */
[----:B--2---:R-:W-:-:S13]  /*18f00*/  ISETP.GT.AND P0, PT, R8, R9, PT ;  /* 0x000000090800720c */ /* 0x004fda0003f04270 */
[----:B------:R-:W-:Y:S05]  /*18f10*/  @P0 BRA `(.L_x_617) ;  /* 0x0000025000000947 */ /* 0x000fea0003800000 */
.L_x_621:
        /* <DEDUP_REMOVED lines=17> */
.L_x_693:
        /* <DEDUP_REMOVED lines=16> */
.L_x_694:
[----:B--2---:R-:W-:-:S05]  /*19130*/  IMAD R0, R0, c[0x0][0x538], RZ ;  /* 0x00014e0000007a24 */ /* 0x004fca00078e02ff */
[----:B------:R-:W-:-:S04]  /*19140*/  IADD3 R8, R0, R8, RZ ;  /* 0x0000000800087210 */ /* 0x000fc80007ffe0ff */
[----:B------:R-:W-:-:S13]  /*19150*/  ISETP.GT.AND P0, PT, R8, R9, PT ;  /* 0x000000090800720c */ /* 0x000fda0003f04270 */
[----:B-1----:R-:W-:Y:S05]  /*19160*/  @!P0 BRA `(.L_x_621) ;  /* 0xfffffdb000008947 */ /* 0x002fea000383ffff */
.L_x_617:
[----:B------:R-:W-:-:S05]  /*19170*/  IADD3 R8, -R0, R8, RZ ;  /* 0x0000000800087210 */ /* 0x000fca0007ffe1ff */
[----:B------:R-:W-:-:S05]  /*19180*/  IMAD R0, R4, c[0x0][0x538], R8 ;  /* 0x00014e0004007a24 */ /* 0x000fca00078e0208 */
[----:B------:R-:W-:Y:S01]  /*19190*/  ISETP.GT.AND P0, PT, R0, R9, PT ;  /* 0x000000090000720c */ /* 0x000fe20003f04270 */
[----:B------:R-:W-:-:S12]  /*191a0*/  BRA.DIV ~URZ, `(.L_x_622) ;  /* 0x000038727f007947 */ /* 0x000fd8000b800000 */
[----:B------:R-:W-:-:S03]  /*191b0*/  VOTE.ANY R5, PT, !P0 ;  /* 0x0000000000057806 */ /* 0x000fc600040e0100 */
.L_x_695:
[----:B------:R-:W2:Y:S01]  /*191c0*/  LDL.LU R2, [R1+0xcc] ;  /* 0x0000cc0001027983 */ /* 0x000ea20000300800 */
[----:B------:R-:W2:Y:S02]  /*191d0*/  POPC R0, R5 ;  /* 0x0000000500007309 */ /* 0x000ea40000000000 */
[----:B--2---:R-:W-:-:S05]  /*191e0*/  IADD3 R2, R0, R2, RZ ;  /* 0x0000000200027210 */ /* 0x004fca0007ffe0ff */
[----:B------:R2:W-:Y:S01]  /*191f0*/  STL [R1+0xcc], R2 ;  /* 0x0000cc0201007387 */ /* 0x0005e20000100800 */
[----:B------:R-:W-:Y:S05]  /*19200*/  BRA.DIV ~URZ, `(.L_x_623) ;  /* 0x000038627f007947 */ /* 0x000fea000b800000 */
[----:B------:R3:W4:Y:S04]  /*19210*/  SHFL.IDX PT, R10, R6, R0, 0x1f ;  /* 0x00001f00060a7589 */ /* 0x00072800000e0000 */
[----:B------:R3:W1:Y:S02]  /*19220*/  SHFL.IDX PT, R7, R7, R0, 0x1f ;  /* 0x00001f0007077589 */ /* 0x00066400000e0000 */
.L_x_696:
[----:B------:R-:W-:Y:S01]  /*19230*/  ISETP.NE.AND P0, PT, R5, RZ, PT ;  /* 0x000000ff0500720c */ /* 0x000fe20003f05270 */
[----:B------:R-:W-:-:S12]  /*19240*/  BSSY B0, `(.L_x_624) ;  /* 0x0000005000007945 */ /* 0x000fd80003800000 */
[----:B------:R-:W-:Y:S05]  /*19250*/  @!P0 BRA `(.L_x_625) ;  /* 0x0000003000008947 */ /* 0x000fea0003800000 */
[----:B---3--:R-:W-:Y:S01]  /*19260*/  IADD3 R0, R0, -0x1, RZ ;  /* 0xffffffff00007810 */ /* 0x008fe20007ffe0ff */
[----:B------:R-:W-:Y:S05]  /*19270*/  BRA.DIV ~URZ, `(.L_x_626) ;  /* 0x000039027f007947 */ /* 0x000fea000b800000 */
[----:B------:R3:W2:Y:S02]  /*19280*/  SHFL.IDX PT, R11, R4, R0, 0x1f ;  /* 0x00001f00040b7589 */ /* 0x0006a400000e0000 */
.L_x_625:
[----:B------:R-:W-:Y:S05]  /*19290*/  BSYNC B0 ;  /* 0x0000000000007941 */ /* 0x000fea0003800000 */
.L_x_624:
[----:B--23--:R-:W-:Y:S01]  /*192a0*/  IMAD R0, R11, c[0x0][0x538], R8 ;  /* 0x00014e000b007a24 */ /* 0x00cfe200078e0208 */
[----:B-1----:R-:W-:Y:S01]  /*192b0*/  ISETP.NE.AND P0, PT, R7, 0x1, PT ;  /* 0x000000010700780c */ /* 0x002fe20003f05270 */
[----:B------:R-:W-:Y:S03]  /*192c0*/  BSSY B0, `(.L_x_627) ;  /* 0x0000087000007945 */ /* 0x000fe60003800000 */
[----:B------:R1:W-:Y:S01]  /*192d0*/  STL [R1+0xc0], R0 ;  /* 0x0000c00001007387 */ /* 0x0003e20000100800 */
[----:B------:R-:W-:-:S08]  /*192e0*/  IADD3 R8, -R0, R9, RZ ;  /* 0x0000000900087210 */ /* 0x000fd00007ffe1ff */
[----:B------:R-:W-:Y:S05]  /*192f0*/  @!P0 BRA `(.L_x_628) ;  /* 0x000003e000008947 */ /* 0x000fea0003800000 */
[-C--:B----4-:R-:W-:Y:S02]  /*19300*/  IABS R2, R10.reuse ;  /* 0x0000000a00027213 */ /* 0x090fe40000000000 */
[----:B------:R-:W-:Y:S02]  /*19310*/  IABS R9, R10 ;  /* 0x0000000a00097213 */ /* 0x000fe40000000000 */
[----:B-1----:R-:W1:Y:S08]  /*19320*/  I2F.RP R0, R2 ;  /* 0x0000000200007306 */ /* 0x002e700000209400 */
[----:B-1----:R-:W1:Y:S02]  /*19330*/  MUFU.RCP R0, R0 ;  /* 0x0000000000007308 */ /* 0x002e640000001000 */
[----:B-1----:R-:W-:-:S06]  /*19340*/  IADD3 R0, R0, 0xffffffe, RZ ;  /* 0x0ffffffe00007810 */ /* 0x002fcc0007ffe0ff */
[----:B------:R-:W1:Y:S02]  /*19350*/  F2I.FTZ.U32.TRUNC.NTZ R5, R0 ;  /* 0x0000000000057305 */ /* 0x000e64000021f000 */
[----:B-1----:R-:W-:Y:S01]  /*19360*/  IMAD.MOV R3, RZ, RZ, -R5 ;  /* 0x000000ffff037224 */ /* 0x002fe200078e0a05 */
[----:B------:R-:W-:-:S03]  /*19370*/  IABS R0, R7 ;  /* 0x0000000700007213 */ /* 0x000fc60000000000 */
[----:B------:R-:W-:Y:S01]  /*19380*/  IMAD.MOV.U32 R4, RZ, RZ, R3 ;  /* 0x000000ffff047224 */ /* 0x000fe200078e0003 */
[----:B------:R-:W-:Y:S01]  /*19390*/  IABS R3, R8 ;  /* 0x0000000800037213 */ /* 0x000fe20000000000 */
[----:B------:R-:W-:Y:S02]  /*193a0*/  IMAD.MOV.U32 R6, RZ, RZ, R0 ;  /* 0x000000ffff067224 */ /* 0x000fe400078e0000 */
[----:B------:R-:W-:Y:S02]  /*193b0*/  IMAD R0, R4, R2, RZ ;  /* 0x0000000204007224 */ /* 0x000fe400078e02ff */
[----:B------:R-:W-:Y:S01]  /*193c0*/  IMAD.MOV.U32 R4, RZ, RZ, RZ ;  /* 0x000000ffff047224 */ /* 0x000fe200078e00ff */
[----:B------:R-:W1:Y:S03]  /*193d0*/  I2F.RP R11, R6 ;  /* 0x00000006000b7306 */ /* 0x000e660000209400 */
[----:B------:R-:W-:-:S04]  /*193e0*/  IMAD.HI.U32 R5, R5, R0, R4 ;  /* 0x0000000005057227 */ /* 0x000fc800078e0004 */
[----:B------:R-:W-:-:S05]  /*193f0*/  IMAD.MOV R0, RZ, RZ, -R9 ;  /* 0x000000ffff007224 */ /* 0x000fca00078e0a09 */
[----:B------:R-:W-:Y:S01]  /*19400*/  MOV R4, R0 ;  /* 0x0000000000047202 */ /* 0x000fe20000000f00 */
[----:B------:R-:W-:-:S04]  /*19410*/  IMAD.HI.U32 R0, R5, R3, RZ ;  /* 0x0000000305007227 */ /* 0x000fc800078e00ff */
[----:B------:R-:W-:Y:S02]  /*19420*/  IMAD R3, R0, R4, R3 ;  /* 0x0000000400037224 */ /* 0x000fe400078e0203 */
[----:B-1----:R-:W1:Y:S03]  /*19430*/  MUFU.RCP R4, R11 ;  /* 0x0000000b00047308 */ /* 0x002e660000001000 */
[----:B------:R-:W-:-:S13]  /*19440*/  ISETP.GT.U32.AND P0, PT, R2, R3, PT ;  /* 0x000000030200720c */ /* 0x000fda0003f04070 */
[----:B------:R-:W-:Y:S01]  /*19450*/  @!P0 IMAD.IADD R3, R3, 0x1, -R2 ;  /* 0x0000000103038824 */ /* 0x000fe200078e0a02 */
[----:B-1----:R-:W-:Y:S02]  /*19460*/  IADD3 R4, R4, 0xffffffe, RZ ;  /* 0x0ffffffe04047810 */ /* 0x002fe40007ffe0ff */
[----:B------:R-:W-:Y:S02]  /*19470*/  @!P0 IADD3 R0, R0, 0x1, RZ ;  /* 0x0000000100008810 */ /* 0x000fe40007ffe0ff */
[----:B------:R-:W-:Y:S02]  /*19480*/  ISETP.GE.U32.AND P2, PT, R3, R2, PT ;  /* 0x000000020300720c */ /* 0x000fe40003f46070 */
[----:B------:R-:W1:Y:S01]  /*19490*/  F2I.FTZ.U32.TRUNC.NTZ R3, R4 ;  /* 0x0000000400037305 */ /* 0x000e62000021f000 */
[----:B------:R-:W-:Y:S02]  /*194a0*/  LOP3.LUT R2, R8, R10, RZ, 0x3c, !PT ;  /* 0x0000000a08027212 */ /* 0x000fe400078e3cff */
[----:B------:R-:W-:-:S02]  /*194b0*/  ISETP.NE.AND P0, PT, R10, RZ, PT ;  /* 0x000000ff0a00720c */ /* 0x000fc40003f05270 */
[----:B------:R-:W-:-:S06]  /*194c0*/  ISETP.GE.AND P1, PT, R2, RZ, PT ;  /* 0x000000ff0200720c */ /* 0x000fcc0003f26270 */
[----:B------:R-:W-:Y:S01]  /*194d0*/  @P2 IADD3 R0, R0, 0x1, RZ ;  /* 0x0000000100002810 */ /* 0x000fe20007ffe0ff */
[----:B-1----:R-:W-:-:S06]  /*194e0*/  IMAD.MOV R2, RZ, RZ, -R3 ;  /* 0x000000ffff027224 */ /* 0x002fcc00078e0a03 */
[----:B------:R-:W-:Y:S01]  /*194f0*/  @!P1 IMAD.MOV R0, RZ, RZ, -R0 ;  /* 0x000000ffff009224 */ /* 0x000fe200078e0a00 */
[----:B------:R-:W-:Y:S02]  /*19500*/  @!P0 LOP3.LUT R0, RZ, R10, RZ, 0x33, !PT ;  /* 0x0000000aff008212 */ /* 0x000fe400078e33ff */
[----:B------:R-:W-:Y:S02]  /*19510*/  MOV R4, R2 ;  /* 0x0000000200047202 */ /* 0x000fe40000000f00 */
[----:B------:R-:W-:Y:S02]  /*19520*/  IABS R2, R7 ;  /* 0x0000000700027213 */ /* 0x000fe40000000000 */
[----:B------:R-:W-:Y:S01]  /*19530*/  IABS R9, R0 ;  /* 0x0000000000097213 */ /* 0x000fe20000000000 */
[----:B------:R-:W-:Y:S02]  /*19540*/  IMAD R4, R4, R6, RZ ;  /* 0x0000000604047224 */ /* 0x000fe400078e02ff */
[----:B------:R-:W-:-:S02]  /*19550*/  IMAD.MOV R5, RZ, RZ, -R2 ;  /* 0x000000ffff057224 */ /* 0x000fc400078e0a02 */
[----:B------:R-:W-:-:S04]  /*19560*/  IMAD.MOV.U32 R2, RZ, RZ, RZ ;  /* 0x000000ffff027224 */ /* 0x000fc800078e00ff */
[----:B------:R-:W-:Y:S01]  /*19570*/  IMAD.HI.U32 R2, R3, R4, R2 ;  /* 0x0000000403027227 */ /* 0x000fe200078e0002 */
[----:B------:R-:W-:-:S03]  /*19580*/  MOV R4, R5 ;  /* 0x0000000500047202 */ /* 0x000fc60000000f00 */
[----:B------:R-:W-:-:S04]  /*19590*/  IMAD.MOV.U32 R3, RZ, RZ, R9 ;  /* 0x000000ffff037224 */ /* 0x000fc800078e0009 */
[----:B------:R-:W-:-:S04]  /*195a0*/  IMAD.HI.U32 R2, R2, R3, RZ ;  /* 0x0000000302027227 */ /* 0x000fc800078e00ff */
[----:B------:R-:W-:Y:S01]  /*195b0*/  IMAD R3, R2, R4, R3 ;  /* 0x0000000402037224 */ /* 0x000fe200078e0203 */
[----:B------:R-:W-:-:S04]  /*195c0*/  IADD3 R4, -R0, RZ, RZ ;  /* 0x000000ff00047210 */ /* 0x000fc80007ffe1ff */
        /* <DEDUP_REMOVED lines=9> */
[----:B------:R-:W-:-:S05]  /*19660*/  @!P0 LOP3.LUT R2, RZ, R7, RZ, 0x33, !PT ;  /* 0x00000007ff028212 */ /* 0x000fca00078e33ff */
[----:B------:R-:W-:-:S04]  /*19670*/  IMAD.MOV R3, RZ, RZ, -R2 ;  /* 0x000000ffff037224 */ /* 0x000fc800078e0a02 */
[C---:B------:R-:W-:Y:S02]  /*19680*/  IMAD R3, R7.reuse, R3, R0 ;  /* 0x0000000307037224 */ /* 0x040fe400078e0200 */
[----:B------:R-:W-:Y:S02]  /*19690*/  IMAD R0, R7, 0x1000000, R2 ;  /* 0x0100000007007824 */ /* 0x000fe400078e0202 */
[----:B------:R-:W-:Y:S02]  /*196a0*/  IMAD R2, R10, R4, R8 ;  /* 0x000000040a027224 */ /* 0x000fe400078e0208 */
[----:B------:R-:W-:-:S05]  /*196b0*/  IMAD R0, R3, 0x10000, R0 ;  /* 0x0001000003007824 */ /* 0x000fca00078e0200 */
[----:B------:R1:W-:Y:S01]  /*196c0*/  STL [R1+0xc8], R0 ;  /* 0x0000c80001007387 */ /* 0x0003e20000100800 */
[----:B------:R-:W-:Y:S05]  /*196d0*/  BRA `(.L_x_629) ;  /* 0x0000045000007947 */ /* 0x000fea0003800000 */
.L_x_628:
[----:B-1----:R-:W2:Y:S01]  /*196e0*/  LDL R0, [R1+0xcc] ;  /* 0x0000cc0001007983 */ /* 0x002ea20000100800 */
[----:B------:R-:W-:-:S04]  /*196f0*/  IMAD.MOV.U32 R2, RZ, RZ, 0x4 ;  /* 0x00000004ff027424 */ /* 0x000fc800078e00ff */
[----:B--2---:R-:W-:-:S05]  /*19700*/  IMAD.WIDE R2, R0, R2, c[0x0][0x590] ;  /* 0x0001640000027625 */ /* 0x004fca00078e0202 */
[----:B------:R-:W2:Y:S02]  /*19710*/  LDG.E R4, [R2.64] ;  /* 0x0000000602047981 */ /* 0x000ea4000c1e1900 */
[----:B--2-4-:R-:W-:-:S05]  /*19720*/  IMAD R11, R4, R10, RZ ;  /* 0x0000000a040b7224 */ /* 0x014fca00078e02ff */
[-C--:B------:R-:W-:Y:S02]  /*19730*/  IABS R0, R11.reuse ;  /* 0x0000000b00007213 */ /* 0x080fe40000000000 */
        /* <DEDUP_REMOVED lines=10> */
[----:B------:R-:W-:Y:S01]  /*197e0*/  MOV R2, RZ ;  /* 0x000000ff00027202 */ /* 0x000fe20000000f00 */
[----:B------:R-:W-:-:S04]  /*197f0*/  IMAD.MOV.U32 R6, RZ, RZ, R0 ;  /* 0x000000ffff067224 */ /* 0x000fc800078e0000 */
        /* <DEDUP_REMOVED lines=11> */
[----:B------:R-:W-:-:S05]  /*198b0*/  @P2 IADD3 R0, R0, 0x1, RZ ;  /* 0x0000000100002810 */ /* 0x000fca0007ffe0ff */
[----:B------:R-:W-:-:S05]  /*198c0*/  IMAD.MOV.U32 R2, RZ, RZ, R0 ;  /* 0x000000ffff027224 */ /* 0x000fca00078e0000 */
[----:B------:R-:W-:Y:S02]  /*198d0*/  @!P1 IADD3 R2, -R2, RZ, RZ ;  /* 0x000000ff02029210 */ /* 0x000fe40007ffe1ff */
[----:B------:R-:W-:-:S05]  /*198e0*/  @!P0 LOP3.LUT R2, RZ, R11, RZ, 0x33, !PT ;  /* 0x0000000bff028212 */ /* 0x000fca00078e33ff */
[----:B------:R-:W-:Y:S02]  /*198f0*/  IMAD R9, R4, R2, RZ ;  /* 0x0000000204097224 */ /* 0x000fe400078e02ff */
[----:B------:R-:W-:-:S03]  /*19900*/  IMAD.MOV R2, RZ, RZ, -R2 ;  /* 0x000000ffff027224 */ /* 0x000fc600078e0a02 */
[----:B------:R-:W-:Y:S01]  /*19910*/  IADD3 R0, -R9, c[0x0][0x538], RZ ;  /* 0x00014e0009007a10 */ /* 0x000fe20007ffe1ff */
[----:B------:R-:W-:-:S03]  /*19920*/  IMAD R5, R11, R2, R8 ;  /* 0x000000020b057224 */ /* 0x000fc600078e0208 */
[----:B------:R-:W-:Y:S02]  /*19930*/  IMNMX R0, R4, R0, PT ;  /* 0x0000000004007217 */ /* 0x000fe40003800200 */
[----:B------:R-:W-:Y:S02]  /*19940*/  IABS R2, R5 ;  /* 0x0000000500027213 */ /* 0x000fe40000000000 */
        /* <DEDUP_REMOVED lines=8> */
[----:B------:R-:W-:Y:S01]  /*199d0*/  IMAD R7, R6, R4, RZ ;  /* 0x0000000406077224 */ /* 0x000fe200078e02ff */
[----:B------:R-:W-:Y:S01]  /*199e0*/  MOV R6, R2 ;  /* 0x0000000200067202 */ /* 0x000fe20000000f00 */
[----:B------:R-:W-:-:S04]  /*199f0*/  IMAD.MOV.U32 R2, RZ, RZ, RZ ;  /* 0x000000ffff027224 */ /* 0x000fc800078e00ff */
[----:B------:R-:W-:-:S04]  /*19a00*/  IMAD.HI.U32 R7, R3, R7, R2 ;  /* 0x0000000703077227 */ /* 0x000fc800078e0002 */
[----:B------:R-:W-:-:S04]  /*19a10*/  IMAD.MOV R2, RZ, RZ, -R8 ;  /* 0x000000ffff027224 */ /* 0x000fc800078e0a08 */
[----:B------:R-:W-:Y:S02]  /*19a20*/  IMAD.MOV.U32 R3, RZ, RZ, R2 ;  /* 0x000000ffff037224 */ /* 0x000fe400078e0002 */
[----:B------:R-:W-:-:S04]  /*19a30*/  IMAD.HI.U32 R2, R7, R6, RZ ;  /* 0x0000000607027227 */ /* 0x000fc800078e00ff */
[----:B------:R-:W-:-:S05]  /*19a40*/  IMAD R3, R2, R3, R6 ;  /* 0x0000000302037224 */ /* 0x000fca00078e0206 */
[----:B------:R-:W-:-:S13]  /*19a50*/  ISETP.GT.U32.AND P0, PT, R4, R3, PT ;  /* 0x000000030400720c */ /* 0x000fda0003f04070 */
[-C--:B------:R-:W-:Y:S02]  /*19a60*/  @!P0 IADD3 R3, R3, -R4.reuse, RZ ;  /* 0x8000000403038210 */ /* 0x080fe40007ffe0ff */
[----:B------:R-:W-:Y:S02]  /*19a70*/  @!P0 IADD3 R2, R2, 0x1, RZ ;  /* 0x0000000102028810 */ /* 0x000fe40007ffe0ff */
[----:B------:R-:W-:Y:S02]  /*19a80*/  ISETP.GE.U32.AND P2, PT, R3, R4, PT ;  /* 0x000000040300720c */ /* 0x000fe40003f46070 */
[----:B------:R-:W-:Y:S02]  /*19a90*/  LOP3.LUT R3, R5, R0, RZ, 0x3c, !PT ;  /* 0x0000000005037212 */ /* 0x000fe400078e3cff */
[----:B------:R-:W-:Y:S02]  /*19aa0*/  ISETP.NE.AND P0, PT, R0, RZ, PT ;  /* 0x000000ff0000720c */ /* 0x000fe40003f05270 */
[----:B------:R-:W-:Y:S01]  /*19ab0*/  ISETP.GE.AND P1, PT, R3, RZ, PT ;  /* 0x000000ff0300720c */ /* 0x000fe20003f26270 */
[----:B------:R-:W-:Y:S01]  /*19ac0*/  IMAD.MOV R3, RZ, RZ, -R0 ;  /* 0x000000ffff037224 */ /* 0x000fe200078e0a00 */
[----:B------:R-:W-:-:S05]  /*19ad0*/  IADD3 R5, R9, 0x1000000, R5 ;  /* 0x0100000009057810 */ /* 0x000fca0007ffe005 */
[----:B------:R-:W-:-:S06]  /*19ae0*/  @P2 IADD3 R2, R2, 0x1, RZ ;  /* 0x0000000102022810 */ /* 0x000fcc0007ffe0ff */
[----:B------:R-:W-:Y:S01]  /*19af0*/  @!P1 IMAD.MOV R2, RZ, RZ, -R2 ;  /* 0x000000ffff029224 */ /* 0x000fe200078e0a02 */
[----:B------:R-:W-:-:S05]  /*19b00*/  @!P0 LOP3.LUT R2, RZ, R0, RZ, 0x33, !PT ;  /* 0x00000000ff028212 */ /* 0x000fca00078e33ff */
[----:B------:R-:W-:-:S05]  /*19b10*/  IMAD R0, R2, R3, R5 ;  /* 0x0000000302007224 */ /* 0x000fca00078e0205 */
[----:B------:R1:W-:Y:S02]  /*19b20*/  STL [R1+0xc8], R0 ;  /* 0x0000c80001007387 */ /* 0x0003e40000100800 */
.L_x_629:
[----:B------:R-:W-:Y:S05]  /*19b30*/  BSYNC B0 ;  /* 0x0000000000007941 */ /* 0x000fea0003800000 */
.L_x_627:
[----:B------:R-:W-:-:S04]  /*19b40*/  LOP3.LUT R2, RZ, R2, RZ, 0x33, !PT ;  /* 0x00000002ff027212 */ /* 0x000fc800078e33ff */
[----:B-1----:R-:W-:-:S05]  /*19b50*/  IADD3 R0, R2, R10, RZ ;  /* 0x0000000a02007210 */ /* 0x002fca0007ffe0ff */
[----:B------:R1:W-:Y:S01]  /*19b60*/  STL [R1+0xc4], R0 ;  /* 0x0000c40001007387 */ /* 0x0003e20000100800 */
[----:B------:R-:W-:Y:S05]  /*19b70*/  BRA `(.L_x_630) ;  /* 0x0000005000007947 */ /* 0x000fea0003800000 */
.L_x_618:
[----:B------:R-:W-:Y:S01]  /*19b80*/  MOV R0, c[0x0][0x53c] ;  /* 0x00014f0000007a02 */ /* 0x000fe20000000f00 */
[----:B------:R2:W-:Y:S04]  /*19b90*/  STL [R1+0xc0], R9 ;  /* 0x0000c00901007387 */ /* 0x0005e80000100800 */
[----:B------:R2:W-:Y:S04]  /*19ba0*/  STL [R1+0xc4], RZ ;  /* 0x0000c4ff01007387 */ /* 0x0005e80000100800 */
[----:B------:R2:W-:Y:S04]  /*19bb0*/  STL [R1+0xc8], RZ ;  /* 0x0000c8ff01007387 */ /* 0x0005e80000100800 */
[----:B------:R2:W-:Y:S02]  /*19bc0*/  STL [R1+0xcc], R0 ;  /* 0x0000cc0001007387 */ /* 0x0005e40000100800 */
.L_x_630:
[----:B------:R-:W-:Y:S05]  /*19bd0*/  BSYNC B1 ;  /* 0x0000000000017941 */ /* 0x000fea0003800000 */
.L_x_616:
        /* <DEDUP_REMOVED lines=9> */
.L_x_611:
[----:B--2---:R-:W2:Y:S02]  /*19c70*/  LDL R0, [R1+0xcc] ;  /* 0x0000cc0001007983 */ /* 0x004ea40000100800 */
[----:B--2---:R-:W-:-:S13]  /*19c80*/  ISETP.GE.AND P0, PT, R0, c[0x0][0x53c], PT ;  /* 0x00014f0000007a0c */ /* 0x004fda0003f06270 */
[----:B-1----:R-:W-:Y:S01]  /*19c90*/  @P0 CALL.REL.NOINC `(.L_x_631) ;  /* 0x0000001000000944 */ /* 0x002fe20003c00000 */
[----:B------:R-:W-:Y:S05]  /*19ca0*/  BRA `(.L_x_632) ;  /* 0xfffe84e000007947 */ /* 0x000fea000383ffff */
.L_x_631:
[----:B------:R-:W-:Y:S05]  /*19cb0*/  EXIT ;  /* 0x000000000000794d */ /* 0x000fea0003800000 */
.L_x_453:
[----:B------:R-:W-:Y:S01]  /*19cc0*/  IMAD.MOV.U32 R0, RZ, RZ, R5 ;  /* 0x000000ffff007224 */ /* 0x000fe200078e0005 */
[----:B------:R-:W-:Y:S02]  /*19cd0*/  MOV R3, 0x1 ;  /* 0x0000000100037802 */ /* 0x000fe40000000f00 */
[----:B------:R-:W-:Y:S02]  /*19ce0*/  MOV R2, 0x19d00 ;  /* 0x00019d0000027802 */ /* 0x000fe40000000f00 */
[----:B------:R-:W-:Y:S05]  /*19cf0*/  CALL.REL.NOINC `($__internal_11_$__cuda_sm70_shflsync_up_p) ;  /* 0x0000306000007944 */ /* 0x000fea0003c00000 */
[----:B------:R-:W-:Y:S01]  /*19d00*/  MOV R0, R4 ;  /* 0x0000000400007202 */ /* 0x000fe20000000f00 */
[----:B------:R-:W-:Y:S05]  /*19d10*/  BRA `(.L_x_633) ;  /* 0xfffe674000007947 */ /* 0x000fea000383ffff */
.L_x_454:
[----:B------:R-:W-:Y:S01]  /*19d20*/  IMAD.MOV.U32 R0, RZ, RZ, R5 ;  /* 0x000000ffff007224 */ /* 0x000fe200078e0005 */
[----:B------:R-:W-:Y:S02]  /*19d30*/  MOV R3, 0x2 ;  /* 0x0000000200037802 */ /* 0x000fe40000000f00 */
[----:B------:R-:W-:Y:S02]  /*19d40*/  MOV R2, 0x19d60 ;  /* 0x00019d6000027802 */ /* 0x000fe40000000f00 */
[----:B------:R-:W-:Y:S05]  /*19d50*/  CALL.REL.NOINC `($__internal_11_$__cuda_sm70_shflsync_up_p) ;  /* 0x0000300000007944 */ /* 0x000fea0003c00000 */
[----:B------:R-:W-:Y:S01]  /*19d60*/  SEL R4, R4, RZ, P4 ;  /* 0x000000ff04047207 */ /* 0x000fe20002000000 */
[----:B------:R-:W-:Y:S01]  /*19d70*/  IMAD.MOV.U32 R3, RZ, RZ, 0x4 ;  /* 0x00000004ff037424 */ /* 0x000fe200078e00ff */
[----:B------:R-:W-:-:S03]  /*19d80*/  MOV R2, 0x19db0 ;  /* 0x00019db000027802 */ /* 0x000fc60000000f00 */
[----:B------:R-:W-:Y:S02]  /*19d90*/  IMAD.IADD R0, R5, 0x1, R4 ;  /* 0x0000000105007824 */ /* 0x000fe400078e0204 */
        /* <DEDUP_REMOVED lines=14> */
[----:B------:R-:W-:Y:S01]  /*19e80*/  IMAD.IADD R4, R0, 0x1, R4 ;  /* 0x0000000100047824 */ /* 0x000fe200078e0204 */
[----:B------:R-:W-:Y:S01]  /*19e90*/  MOV R0, 0x19ee0 ;  /* 0x00019ee000007802 */ /* 0x000fe20000000f00 */
[----:B------:R1:W-:Y:S02]  /*19ea0*/  STL [R1+0x58], R5 ;  /* 0x0000580501007387 */ /* 0x0003e40000100800 */
[----:B------:R-:W-:Y:S02]  /*19eb0*/  IMAD.MOV.U32 R2, RZ, RZ, R4 ;  /* 0x000000ffff027224 */ /* 0x000fe400078e0004 */
[----:B------:R1:W-:Y:S04]  /*19ec0*/  STL [R1+0x54], R0 ;  /* 0x0000540001007387 */ /* 0x0003e80000100800 */
[----:B-1----:R-:W-:Y:S05]  /*19ed0*/  CALL.REL.NOINC `($__internal_10_$__cuda_sm70_shflsync_idx_p) ;  /* 0x00002db000007944 */ /* 0x002fea0003c00000 */
[----:B-----5:R1:W5:Y:S02]  /*19ee0*/  LDL.LU R0, [R1+0x58] ;  /* 0x0000580001007983 */ /* 0x0203640000300800 */
[----:B-1---5:R-:W-:Y:S05]  /*19ef0*/  BRA `(.L_x_634) ;  /* 0xfffe666000007947 */ /* 0x022fea000383ffff */
.L_x_456:
[----:B------:R-:W-:Y:S02]  /*19f00*/  SEL R0, RZ, 0x1, P0 ;  /* 0x00000001ff007807 */ /* 0x000fe40000000000 */
[----:B------:R-:W-:-:S02]  /*19f10*/  MOV R2, 0x19f30 ;  /* 0x00019f3000027802 */ /* 0x000fc40000000f00 */
[----:B------:R-:W-:Y:S05]  /*19f20*/  CALL.REL.NOINC `($__internal_12_$__cuda_sm70_votesync_ballot) ;  /* 0x00002e9000007944 */ /* 0x000fea0003c00000 */
[----:B------:R-:W-:Y:S01]  /*19f30*/  MOV R6, R0 ;  /* 0x0000000000067202 */ /* 0x000fe20000000f00 */
[----:B------:R-:W-:Y:S05]  /*19f40*/  BRA `(.L_x_635) ;  /* 0xfffe66a000007947 */ /* 0x000fea000383ffff */
.L_x_457:
[----:B------:R-:W-:Y:S01]  /*19f50*/  MOV R5, 0x19fc0 ;  /* 0x00019fc000057802 */ /* 0x000fe20000000f00 */
[----:B------:R-:W-:Y:S01]  /*19f60*/  IMAD.MOV.U32 R7, RZ, RZ, 0x1f ;  /* 0x0000001fff077424 */ /* 0x000fe200078e00ff */
[----:B------:R-:W-:Y:S01]  /*19f70*/  MOV R3, R0 ;  /* 0x0000000000037202 */ /* 0x000fe20000000f00 */
[----:B-1----:R-:W-:-:S02]  /*19f80*/  IMAD.MOV.U32 R2, RZ, RZ, R9 ;  /* 0x000000ffff027224 */ /* 0x002fc400078e0009 */
[----:B------:R1:W-:Y:S04]  /*19f90*/  STL [R1+0x54], R5 ;  /* 0x0000540501007387 */ /* 0x0003e80000100800 */
[----:B------:R1:W-:Y:S02]  /*19fa0*/  STL [R1+0x58], R7 ;  /* 0x0000580701007387 */ /* 0x0003e40000100800 */
[----:B-1----:R-:W-:Y:S05]  /*19fb0*/  CALL.REL.NOINC `($__internal_10_$__cuda_sm70_shflsync_idx_p) ;  /* 0x00002cd000007944 */ /* 0x002fea0003c00000 */
[----:B------:R-:W-:Y:S01]  /*19fc0*/  IMAD.MOV.U32 R2, RZ, RZ, R8 ;  /* 0x000000ffff027224 */ /* 0x000fe200078e0008 */
[----:B------:R-:W-:Y:S01]  /*19fd0*/  MOV R7, 0x1a050 ;  /* 0x0001a05000077802 */ /* 0x000fe20000000f00 */
[----:B------:R1:W5:Y:S01]  /*19fe0*/  LDL.LU R12, [R1+0x58] ;  /* 0x00005800010c7983 */ /* 0x0003620000300800 */
[----:B------:R-:W-:Y:S01]  /*19ff0*/  MOV R8, 0x1f ;  /* 0x0000001f00087802 */ /* 0x000fe20000000f00 */
[----:B------:R-:W-:Y:S01]  /*1a000*/  IMAD.MOV.U32 R5, RZ, RZ, RZ ;  /* 0x000000ffff057224 */ /* 0x000fe200078e00ff */
[----:B-----5:R-:W-:Y:S01]  /*1a010*/  MOV R3, R0 ;  /* 0x0000000000037202 */ /* 0x020fe20000000f00 */
[----:B------:R1:W-:Y:S04]  /*1a020*/  STL [R1+0x54], R7 ;  /* 0x0000540701007387 */ /* 0x0003e80000100800 */
[----:B------:R1:W-:Y:S02]  /*1a030*/  STL [R1+0x58], R8 ;  /* 0x0000580801007387 */ /* 0x0003e40000100800 */
[----:B-1----:R-:W-:Y:S05]  /*1a040*/  CALL.REL.NOINC `($__internal_10_$__cuda_sm70_shflsync_idx_p) ;  /* 0x00002c4000007944 */ /* 0x002fea0003c00000 */
[----:B------:R1:W5:Y:S02]  /*1a050*/  LDL.LU R9, [R1+0x58] ;  /* 0x0000580001097983 */ /* 0x0003640000300800 */
[----:B-1---5:R-:W-:Y:S05]  /*1a060*/  BRA `(.L_x_636) ;  /* 0xfffe65f000007947 */ /* 0x022fea000383ffff */
.L_x_460:
[----:B------:R-:W-:Y:S01]  /*1a070*/  MOV R3, R0 ;  /* 0x0000000000037202 */ /* 0x000fe20000000f00 */
[----:B-1----:R-:W-:Y:S01]  /*1a080*/  IMAD.MOV.U32 R2, RZ, RZ, R4 ;  /* 0x000000ffff027224 */ /* 0x002fe200078e0004 */
[----:B------:R-:W-:Y:S01]  /*1a090*/  MOV R0, 0x1a0e0 ;  /* 0x0001a0e000007802 */ /* 0x000fe20000000f00 */
[----:B------:R-:W-:-:S04]  /*1a0a0*/  IMAD.MOV.U32 R4, RZ, RZ, 0x1f ;  /* 0x0000001fff047424 */ /* 0x000fc800078e00ff */
[----:B------:R1:W-:Y:S04]  /*1a0b0*/  STL [R1+0x54], R0 ;  /* 0x0000540001007387 */ /* 0x0003e80000100800 */
[----:B------:R1:W-:Y:S02]  /*1a0c0*/  STL [R1+0x58], R4 ;  /* 0x0000580401007387 */ /* 0x0003e40000100800 */
[----:B-1-34-:R-:W-:Y:S05]  /*1a0d0*/  CALL.REL.NOINC `($__internal_10_$__cuda_sm70_shflsync_idx_p) ;  /* 0x00002bb000007944 */ /* 0x01afea0003c00000 */
[----:B------:R1:W5:Y:S02]  /*1a0e0*/  LDL.LU R5, [R1+0x58] ;  /* 0x0000580001057983 */ /* 0x0003640000300800 */
[----:B-1---5:R-:W-:Y:S05]  /*1a0f0*/  BRA `(.L_x_459) ;  /* 0xfffe65c000007947 */ /* 0x022fea000383ffff */
.L_x_481:
[----:B------:R-:W-:Y:S01]  /*1a100*/  MOV R4, 0x1a170 ;  /* 0x0001a17000047802 */ /* 0x000fe20000000f00 */
[----:B------:R-:W-:Y:S01]  /*1a110*/  IMAD.MOV.U32 R5, RZ, RZ, 0x181f ;  /* 0x0000181fff057424 */ /* 0x000fe200078e00ff */
[----:B-1----:R-:W-:Y:S01]  /*1a120*/  MOV R3, 0x1 ;  /* 0x0000000100037802 */ /* 0x002fe20000000f00 */
[----:B------:R-:W-:Y:S02]  /*1a130*/  IMAD.MOV.U32 R2, RZ, RZ, R8 ;  /* 0x000000ffff027224 */ /* 0x000fe400078e0008 */
[----:B------:R1:W-:Y:S04]  /*1a140*/  STL [R1+0x54], R4 ;  /* 0x0000540401007387 */ /* 0x0003e80000100800 */
[----:B------:R1:W-:Y:S02]  /*1a150*/  STL [R1+0x58], R5 ;  /* 0x0000580501007387 */ /* 0x0003e40000100800 */
[----:B-1----:R-:W-:Y:S05]  /*1a160*/  CALL.REL.NOINC `($__internal_10_$__cuda_sm70_shflsync_idx_p) ;  /* 0x00002b2000007944 */ /* 0x002fea0003c00000 */
[----:B------:R-:W-:Y:S01]  /*1a170*/  MOV R5, 0x1a1f0 ;  /* 0x0001a1f000057802 */ /* 0x000fe20000000f00 */
[----:B------:R-:W-:Y:S01]  /*1a180*/  IMAD.MOV.U32 R6, RZ, RZ, 0x181f ;  /* 0x0000181fff067424 */ /* 0x000fe200078e00ff */
[----:B-----5:R1:W5:Y:S01]  /*1a190*/  LDL.LU R4, [R1+0x58] ;  /* 0x0000580001047983 */ /* 0x0203620000300800 */
[----:B------:R-:W-:Y:S01]  /*1a1a0*/  IMAD.MOV.U32 R2, RZ, RZ, R11 ;  /* 0x000000ffff027224 */ /* 0x000fe200078e000b */
[----:B------:R-:W-:-:S02]  /*1a1b0*/  MOV R3, 0x1 ;  /* 0x0000000100037802 */ /* 0x000fc40000000f00 */
[----:B------:R1:W-:Y:S04]  /*1a1c0*/  STL [R1+0x54], R5 ;  /* 0x0000540501007387 */ /* 0x0003e80000100800 */
[----:B------:R1:W-:Y:S02]  /*1a1d0*/  STL [R1+0x58], R6 ;  /* 0x0000580601007387 */ /* 0x0003e40000100800 */
[----:B-1---5:R-:W-:Y:S05]  /*1a1e0*/  CALL.REL.NOINC `($__internal_10_$__cuda_sm70_shflsync_idx_p) ;  /* 0x00002aa000007944 */ /* 0x022fea0003c00000 */
[----:B------:R1:W5:Y:S02]  /*1a1f0*/  LDL.LU R2, [R1+0x58] ;  /* 0x0000580001027983 */ /* 0x0003640000300800 */
[----:B-1---5:R-:W-:Y:S05]  /*1a200*/  BRA `(.L_x_637) ;  /* 0xfffea31000007947 */ /* 0x022fea000383ffff */
.L_x_484:
[----:B------:R-:W-:Y:S01]  /*1a210*/  MOV R0, 0x1a280 ;  /* 0x0001a28000007802 */ /* 0x000fe20000000f00 */
[----:B------:R-:W-:Y:S01]  /*1a220*/  IMAD.MOV.U32 R4, RZ, RZ, 0x181f ;  /* 0x0000181fff047424 */ /* 0x000fe200078e00ff */
[----:B------:R-:W-:Y:S01]  /*1a230*/  MOV R3, RZ ;  /* 0x000000ff00037202 */ /* 0x000fe20000000f00 */
[----:B------:R-:W-:Y:S02]  /*1a240*/  IMAD.MOV.U32 R2, RZ, RZ, R5 ;  /* 0x000000ffff027224 */ /* 0x000fe400078e0005 */
[----:B------:R2:W-:Y:S04]  /*1a250*/  STL [R1+0x54], R0 ;  /* 0x0000540001007387 */ /* 0x0005e80000100800 */
[----:B------:R2:W-:Y:S02]  /*1a260*/  STL [R1+0x58], R4 ;  /* 0x0000580401007387 */ /* 0x0005e40000100800 */
[----:B-12---:R-:W-:Y:S05]  /*1a270*/  CALL.REL.NOINC `($__internal_10_$__cuda_sm70_shflsync_idx_p) ;  /* 0x00002a1000007944 */ /* 0x006fea0003c00000 */
[----:B-----5:R1:W5:Y:S02]  /*1a280*/  LDL.LU R4, [R1+0x58] ;  /* 0x0000580001047983 */ /* 0x0203640000300800 */
[----:B-1---5:R-:W-:Y:S05]  /*1a290*/  BRA `(.L_x_638) ;  /* 0xfffeb4d000007947 */ /* 0x022fea000383ffff */
.L_x_485:
[----:B------:R-:W-:Y:S01]  /*1a2a0*/  MOV R0, 0x1a310 ;  /* 0x0001a31000007802 */ /* 0x000fe20000000f00 */
[----:B------:R-:W-:Y:S01]  /*1a2b0*/  IMAD.MOV.U32 R8, RZ, RZ, 0x181f ;  /* 0x0000181fff087424 */ /* 0x000fe200078e00ff */
[----:B------:R-:W-:Y:S01]  /*1a2c0*/  MOV R3, RZ ;  /* 0x000000ff00037202 */ /* 0x000fe20000000f00 */
[----:B------:R-:W-:-:S02]  /*1a2d0*/  IMAD.MOV.U32 R2, RZ, RZ, R6 ;  /* 0x000000ffff027224 */ /* 0x000fc400078e0006 */
[----:B------:R4:W-:Y:S04]  /*1a2e0*/  STL [R1+0x54], R0 ;  /* 0x0000540001007387 */ /* 0x0009e80000100800 */
[----:B------:R4:W-:Y:S02]  /*1a2f0*/  STL [R1+0x58], R8 ;  /* 0x0000580801007387 */ /* 0x0009e40000100800 */
[----:B-1234-:R-:W-:Y:S05]  /*1a300*/  CALL.REL.NOINC `($__internal_10_$__cuda_sm70_shflsync_idx_p) ;  /* 0x0000298000007944 */ /* 0x01efea0003c00000 */
[----:B-----5:R1:W5:Y:S02]  /*1a310*/  LDL.LU R0, [R1+0x58] ;  /* 0x0000580001007983 */ /* 0x0203640000300800 */
[----:B-1---5:R-:W-:Y:S05]  /*1a320*/  BRA `(.L_x_639) ;  /* 0xfffeb46000007947 */ /* 0x022fea000383ffff */
.L_x_488:
[----:B-1----:R-:W-:Y:S01]  /*1a330*/  MOV R0, 0x1a3a0 ;  /* 0x0001a3a000007802 */ /* 0x002fe20000000f00 */
[----:B---3--:R-:W-:Y:S01]  /*1a340*/  IMAD.MOV.U32 R4, RZ, RZ, 0x181f ;  /* 0x0000181fff047424 */ /* 0x008fe200078e00ff */
[----:B------:R-:W-:Y:S01]  /*1a350*/  MOV R3, 0x1 ;  /* 0x0000000100037802 */ /* 0x000fe20000000f00 */
[----:B------:R-:W-:Y:S02]  /*1a360*/  IMAD.MOV.U32 R2, RZ, RZ, R5 ;  /* 0x000000ffff027224 */ /* 0x000fe400078e0005 */
[----:B------:R1:W-:Y:S04]  /*1a370*/  STL [R1+0x54], R0 ;  /* 0x0000540001007387 */ /* 0x0003e80000100800 */
[----:B------:R1:W-:Y:S02]  /*1a380*/  STL [R1+0x58], R4 ;  /* 0x0000580401007387 */ /* 0x0003e40000100800 */
[----:B-12-4-:R-:W-:Y:S05]  /*1a390*/  CALL.REL.NOINC `($__internal_10_$__cuda_sm70_shflsync_idx_p) ;  /* 0x000028f000007944 */ /* 0x016fea0003c00000 */
[----:B-----5:R-:W-:Y:S01]  /*1a3a0*/  MOV R0, 0x1a420 ;  /* 0x0001a42000007802 */ /* 0x020fe20000000f00 */
[----:B------:R-:W-:Y:S01]  /*1a3b0*/  IMAD.MOV.U32 R5, RZ, RZ, 0x181f ;  /* 0x0000181fff057424 */ /* 0x000fe200078e00ff */
[----:B------:R1:W5:Y:S01]  /*1a3c0*/  LDL.LU R4, [R1+0x58] ;  /* 0x0000580001047983 */ /* 0x0003620000300800 */
[----:B------:R-:W-:Y:S01]  /*1a3d0*/  IMAD.MOV.U32 R2, RZ, RZ, R6 ;  /* 0x000000ffff027224 */ /* 0x000fe200078e0006 */
[----:B------:R-:W-:-:S02]  /*1a3e0*/  MOV R3, 0x1 ;  /* 0x0000000100037802 */ /* 0x000fc40000000f00 */
[----:B------:R1:W-:Y:S04]  /*1a3f0*/  STL [R1+0x54], R0 ;  /* 0x0000540001007387 */ /* 0x0003e80000100800 */
[----:B------:R1:W-:Y:S02]  /*1a400*/  STL [R1+0x58], R5 ;  /* 0x0000580501007387 */ /* 0x0003e40000100800 */
[----:B-1---5:R-:W-:Y:S05]  /*1a410*/  CALL.REL.NOINC `($__internal_10_$__cuda_sm70_shflsync_idx_p) ;  /* 0x0000287000007944 */ /* 0x022fea0003c00000 */
[----:B-----5:R1:W5:Y:S02]  /*1a420*/  LDL.LU R0, [R1+0x58] ;  /* 0x0000580001007983 */ /* 0x0203640000300800 */
[----:B-1---5:R-:W-:Y:S05]  /*1a430*/  BRA `(.L_x_640) ;  /* 0xfffeb5c000007947 */ /* 0x022fea000383ffff */
.L_x_489:
[----:B------:R-:W-:Y:S01]  /*1a440*/  MOV R0, 0x1a4b0 ;  /* 0x0001a4b000007802 */ /* 0x000fe20000000f00 */
[----:B------:R-:W-:Y:S01]  /*1a450*/  IMAD.MOV.U32 R9, RZ, RZ, 0x1c1f ;  /* 0x00001c1fff097424 */ /* 0x000fe200078e00ff */
[----:B------:R-:W-:Y:S01]  /*1a460*/  MOV R3, RZ ;  /* 0x000000ff00037202 */ /* 0x000fe20000000f00 */
[----:B------:R-:W-:Y:S02]  /*1a470*/  IMAD.MOV.U32 R2, RZ, RZ, R4 ;  /* 0x000000ffff027224 */ /* 0x000fe400078e0004 */
[----:B------:R1:W-:Y:S04]  /*1a480*/  STL [R1+0x54], R0 ;  /* 0x0000540001007387 */ /* 0x0003e80000100800 */
[----:B------:R1:W-:Y:S02]  /*1a490*/  STL [R1+0x58], R9 ;  /* 0x0000580901007387 */ /* 0x0003e40000100800 */
[----:B-1----:R-:W-:Y:S05]  /*1a4a0*/  CALL.REL.NOINC `($__internal_10_$__cuda_sm70_shflsync_idx_p) ;  /* 0x000027e000007944 */ /* 0x002fea0003c00000 */
[----:B------:R1:W5:Y:S02]  /*1a4b0*/  LDL.LU R3, [R1+0x58] ;  /* 0x0000580001037983 */ /* 0x0003640000300800 */
[----:B-1---5:R-:W-:Y:S05]  /*1a4c0*/  BRA `(.L_x_641) ;  /* 0xfffeb8a000007947 */ /* 0x022fea000383ffff */
.L_x_494:
[----:B------:R-:W-:Y:S01]  /*1a4d0*/  IMAD.MOV.U32 R2, RZ, RZ, R4 ;  /* 0x000000ffff027224 */ /* 0x000fe200078e0004 */
[----:B------:R-:W-:Y:S01]  /*1a4e0*/  MOV R0, 0x1a540 ;  /* 0x0001a54000007802 */ /* 0x000fe20000000f00 */
[----:B-1----:R-:W-:Y:S01]  /*1a4f0*/  IMAD.MOV.U32 R4, RZ, RZ, 0x1c1f ;  /* 0x00001c1fff047424 */ /* 0x002fe200078e00ff */
[----:B--2---:R-:W-:-:S03]  /*1a500*/  MOV R3, 0x1 ;  /* 0x0000000100037802 */ /* 0x004fc60000000f00 */
[----:B------:R1:W-:Y:S04]  /*1a510*/  STL [R1+0x54], R0 ;  /* 0x0000540001007387 */ /* 0x0003e80000100800 */
[----:B------:R1:W-:Y:S02]  /*1a520*/  STL [R1+0x58], R4 ;  /* 0x0000580401007387 */ /* 0x0003e40000100800 */
[----:B-1----:R-:W-:Y:S05]  /*1a530*/  CALL.REL.NOINC `($__internal_10_$__cuda_sm70_shflsync_idx_p) ;  /* 0x0000275000007944 */ /* 0x002fea0003c00000 */
[----:B------:R1:W5:Y:S02]  /*1a540*/  LDL.LU R3, [R1+0x58] ;  /* 0x0000580001037983 */ /* 0x0003640000300800 */
[----:B-1---5:R-:W-:Y:S05]  /*1a550*/  BRA `(.L_x_642) ;  /* 0xfffebdd000007947 */ /* 0x022fea000383ffff */
.L_x_499:
[----:B------:R-:W-:Y:S02]  /*1a560*/  MOV R0, 0x2 ;  /* 0x0000000200007802 */ /* 0x000fe40000000f00 */
[----:B------:R-:W-:Y:S02]  /*1a570*/  MOV R2, 0x1a590 ;  /* 0x0001a59000027802 */ /* 0x000fe40000000f00 */
[----:B------:R-:W-:Y:S05]  /*1a580*/  CALL.REL.NOINC `($__internal_9_$__cuda_sm70_shflsync_bfly_p) ;  /* 0x0000268000007944 */ /* 0x000fea0003c00000 */
[----:B-1---5:R-:W-:Y:S05]  /*1a590*/  BRA `(.L_x_643) ;  /* 0xfffec38000007947 */ /* 0x022fea000383ffff */
.L_x_500:
[----:B------:R-:W-:Y:S02]  /*1a5a0*/  MOV R0, 0x1 ;  /* 0x0000000100007802 */ /* 0x000fe40000000f00 */
[----:B------:R-:W-:-:S02]  /*1a5b0*/  MOV R2, 0x1a5d0 ;  /* 0x0001a5d000027802 */ /* 0x000fc40000000f00 */
[----:B------:R-:W-:Y:S05]  /*1a5c0*/  CALL.REL.NOINC `($__internal_9_$__cuda_sm70_shflsync_bfly_p) ;  /* 0x0000264000007944 */ /* 0x000fea0003c00000 */
[----:B------:R-:W-:Y:S01]  /*1a5d0*/  FMNMX.FTZ R133, R4, R0, !PT ;  /* 0x0000000004857209 */ /* 0x000fe20007810000 */
[----:B-----5:R-:W-:Y:S01]  /*1a5e0*/  IMAD.MOV.U32 R4, RZ, RZ, R5 ;  /* 0x000000ffff047224 */ /* 0x020fe200078e0005 */
[----:B------:R-:W-:Y:S01]  /*1a5f0*/  MOV R2, 0x1a620 ;  /* 0x0001a62000027802 */ /* 0x000fe20000000f00 */
[----:B------:R-:W-:-:S02]  /*1a600*/  IMAD.MOV.U32 R0, RZ, RZ, 0x2 ;  /* 0x00000002ff007424 */ /* 0x000fc400078e00ff */
[----:B-1----:R-:W-:Y:S05]  /*1a610*/  CALL.REL.NOINC `($__internal_9_$__cuda_sm70_shflsync_bfly_p) ;  /* 0x000025f000007944 */ /* 0x002fea0003c00000 */
[----:B-----5:R-:W-:Y:S01]  /*1a620*/  FMNMX.FTZ R5, R5, R0, !PT ;  /* 0x0000000005057209 */ /* 0x020fe20007810000 */
[----:B------:R-:W-:Y:S01]  /*1a630*/  IMAD.MOV.U32 R0, RZ, RZ, 0x1 ;  /* 0x00000001ff007424 */ /* 0x000fe200078e00ff */
[----:B------:R-:W-:-:S03]  /*1a640*/  MOV R2, 0x1a670 ;  /* 0x0001a67000027802 */ /* 0x000fc60000000f00 */
[----:B------:R-:W-:Y:S02]  /*1a650*/  IMAD.MOV.U32 R4, RZ, RZ, R5 ;  /* 0x000000ffff047224 */ /* 0x000fe400078e0005 */
[----:B-1----:R-:W-:Y:S05]  /*1a660*/  CALL.REL.NOINC `($__internal_9_$__cuda_sm70_shflsync_bfly_p) ;  /* 0x000025a000007944 */ /* 0x002fea0003c00000 */
[----:B------:R-:W-:Y:S01]  /*1a670*/  MOV R3, R0 ;  /* 0x0000000000037202 */ /* 0x000fe20000000f00 */
[----:B-1---5:R-:W-:Y:S05]  /*1a680*/  BRA `(.L_x_644) ;  /* 0xfffec30000007947 */ /* 0x022fea000383ffff */
.L_x_508:
        /* <DEDUP_REMOVED lines=8> */
[----:B-1---5:R-:W-:-:S05]  /*1a710*/  BRA `(.L_x_645) ;  /* 0xfffeda8000007947 */ /* 0x022fca000383ffff */
.L_x_509:
[----:B------:R-:W-:Y:S01]  /*1a720*/  MOV R0, 0x1a790 ;  /* 0x0001a79000007802 */ /* 0x000fe20000000f00 */
[----:B------:R-:W-:Y:S01]  /*1a730*/  IMAD.MOV.U32 R6, RZ, RZ, 0x181f ;  /* 0x0000181fff067424 */ /* 0x000fe200078e00ff */
[----:B------:R-:W-:Y:S01]  /*1a740*/  MOV R3, RZ ;  /* 0x000000ff00037202 */ /* 0x000fe20000000f00 */
[----:B------:R-:W-:Y:S02]  /*1a750*/  IMAD.MOV.U32 R2, RZ, RZ, R12 ;  /* 0x000000ffff027224 */ /* 0x000fe400078e000c */
[----:B------:R4:W-:Y:S04]  /*1a760*/  STL [R1+0x54], R0 ;  /* 0x0000540001007387 */ /* 0x0009e80000100800 */
[----:B------:R4:W-:Y:S02]  /*1a770*/  STL [R1+0x58], R6 ;  /* 0x0000580601007387 */ /* 0x0009e40000100800 */
[----:B-1234-:R-:W-:Y:S05]  /*1a780*/  CALL.REL.NOINC `($__internal_10_$__cuda_sm70_shflsync_idx_p) ;  /* 0x0000250000007944 */ /* 0x01efea0003c00000 */
[----:B-----5:R1:W5:Y:S02]  /*1a790*/  LDL.LU R0, [R1+0x58] ;  /* 0x0000580001007983 */ /* 0x0203640000300800 */
[----:B-1---5:R-:W-:-:S05]  /*1a7a0*/  BRA `(.L_x_646) ;  /* 0xfffeda1000007947 */ /* 0x022fca000383ffff */
.L_x_510:
[----:B------:R-:W-:Y:S01]  /*1a7b0*/  MOV R0, 0x1a820 ;  /* 0x0001a82000007802 */ /* 0x000fe20000000f00 */
[----:B------:R-:W-:Y:S01]  /*1a7c0*/  IMAD.MOV.U32 R4, RZ, RZ, 0x181f ;  /* 0x0000181fff047424 */ /* 0x000fe200078e00ff */
[----:B--2---:R-:W-:Y:S01]  /*1a7d0*/  MOV R3, 0x1 ;  /* 0x0000000100037802 */ /* 0x004fe20000000f00 */
[----:B------:R-:W-:Y:S02]  /*1a7e0*/  IMAD.MOV.U32 R2, RZ, RZ, R5 ;  /* 0x000000ffff027224 */ /* 0x000fe400078e0005 */
[----:B------:R2:W-:Y:S04]  /*1a7f0*/  STL [R1+0x54], R0 ;  /* 0x0000540001007387 */ /* 0x0005e80000100800 */
[----:B------:R2:W-:Y:S02]  /*1a800*/  STL [R1+0x58], R4 ;  /* 0x0000580401007387 */ /* 0x0005e40000100800 */
[----:B-12---:R-:W-:Y:S05]  /*1a810*/  CALL.REL.NOINC `($__internal_10_$__cuda_sm70_shflsync_idx_p) ;  /* 0x0000247000007944 */ /* 0x006fea0003c00000 */
[----:B-----5:R1:W5:Y:S01]  /*1a820*/  LDL.LU R4, [R1+0x58] ;  /* 0x0000580001047983 */ /* 0x0203620000300800 */
[----:B------:R-:W-:Y:S01]  /*1a830*/  MOV R0, 0x1a8a0 ;  /* 0x0001a8a000007802 */ /* 0x000fe20000000f00 */
[----:B------:R-:W-:Y:S01]  /*1a840*/  IMAD.MOV.U32 R5, RZ, RZ, 0x181f ;  /* 0x0000181fff057424 */ /* 0x000fe200078e00ff */
[----:B------:R-:W-:Y:S01]  /*1a850*/  MOV R3, 0x1 ;  /* 0x0000000100037802 */ /* 0x000fe20000000f00 */
[----:B------:R-:W-:Y:S02]  /*1a860*/  IMAD.MOV.U32 R2, RZ, RZ, R12 ;  /* 0x000000ffff027224 */ /* 0x000fe400078e000c */
[----:B------:R1:W-:Y:S04]  /*1a870*/  STL [R1+0x54], R0 ;  /* 0x0000540001007387 */ /* 0x0003e80000100800 */
[----:B------:R1:W-:Y:S02]  /*1a880*/  STL [R1+0x58], R5 ;  /* 0x0000580501007387 */ /* 0x0003e40000100800 */
[----:B-1---5:R-:W-:Y:S05]  /*1a890*/  CALL.REL.NOINC `($__internal_10_$__cuda_sm70_shflsync_idx_p) ;  /* 0x000023f000007944 */ /* 0x022fea0003c00000 */
[----:B-----5:R1:W5:Y:S02]  /*1a8a0*/  LDL.LU R0, [R1+0x58] ;  /* 0x0000580001007983 */ /* 0x0203640000300800 */
[----:B-1---5:R-:W-:-:S05]  /*1a8b0*/  BRA `(.L_x_647) ;  /* 0xfffedb6000007947 */ /* 0x022fca000383ffff */
.L_x_513:
[----:B------:R-:W-:Y:S01]  /*1a8c0*/  MOV R0, 0x1a930 ;  /* 0x0001a93000007802 */ /* 0x000fe20000000f00 */
[----:B------:R-:W-:Y:S01]  /*1a8d0*/  IMAD.MOV.U32 R4, RZ, RZ, 0x181f ;  /* 0x0000181fff047424 */ /* 0x000fe200078e00ff */
[----:B------:R-:W-:Y:S01]  /*1a8e0*/  MOV R3, RZ ;  /* 0x000000ff00037202 */ /* 0x000fe20000000f00 */
[----:B------:R-:W-:Y:S02]  /*1a8f0*/  IMAD.MOV.U32 R2, RZ, RZ, R8 ;  /* 0x000000ffff027224 */ /* 0x000fe400078e0008 */
[----:B------:R1:W-:Y:S04]  /*1a900*/  STL [R1+0x54], R0 ;  /* 0x0000540001007387 */ /* 0x0003e80000100800 */
[----:B------:R1:W-:Y:S02]  /*1a910*/  STL [R1+0x58], R4 ;  /* 0x0000580401007387 */ /* 0x0003e40000100800 */
[----:B-1----:R-:W-:Y:S05]  /*1a920*/  CALL.REL.NOINC `($__internal_10_$__cuda_sm70_shflsync_idx_p) ;  /* 0x0000236000007944 */ /* 0x002fea0003c00000 */
[----:B-----5:R1:W5:Y:S02]  /*1a930*/  LDL.LU R4, [R1+0x58] ;  /* 0x0000580001047983 */ /* 0x0203640000300800 */
[----:B-1---5:R-:W-:-:S05]  /*1a940*/  BRA `(.L_x_648) ;  /* 0xfffeebc000007947 */ /* 0x022fca000383ffff */
.L_x_514:
[----:B------:R-:W-:Y:S01]  /*1a950*/  MOV R0, 0x1a9c0 ;  /* 0x0001a9c000007802 */ /* 0x000fe20000000f00 */
[----:B------:R-:W-:Y:S01]  /*1a960*/  IMAD.MOV.U32 R6, RZ, RZ, 0x181f ;  /* 0x0000181fff067424 */ /* 0x000fe200078e00ff */
[----:B------:R-:W-:Y:S01]  /*1a970*/  MOV R3, RZ ;  /* 0x000000ff00037202 */ /* 0x000fe20000000f00 */
[----:B------:R-:W-:Y:S02]  /*1a980*/  IMAD.MOV.U32 R2, RZ, RZ, R9 ;  /* 0x000000ffff027224 */ /* 0x000fe400078e0009 */
[----:B------:R3:W-:Y:S04]  /*1a990*/  STL [R1+0x54], R0 ;  /* 0x0000540001007387 */ /* 0x0007e80000100800 */
[----:B------:R3:W-:Y:S02]  /*1a9a0*/  STL [R1+0x58], R6 ;  /* 0x0000580601007387 */ /* 0x0007e40000100800 */
[----:B-123--:R-:W-:Y:S05]  /*1a9b0*/  CALL.REL.NOINC `($__internal_10_$__cuda_sm70_shflsync_idx_p) ;  /* 0x000022d000007944 */ /* 0x00efea0003c00000 */
[----:B-----5:R1:W5:Y:S02]  /*1a9c0*/  LDL.LU R0, [R1+0x58] ;  /* 0x0000580001007983 */ /* 0x0203640000300800 */
[----:B-1---5:R-:W-:-:S05]  /*1a9d0*/  BRA `(.L_x_649) ;  /* 0xfffeeb5000007947 */ /* 0x022fca000383ffff */
.L_x_515:
        /* <DEDUP_REMOVED lines=17> */
.L_x_516:
        /* <DEDUP_REMOVED lines=9> */
.L_x_521:
[----:B--2---:R-:W-:Y:S01]  /*1ab80*/  MOV R4, 0x1abf0 ;  /* 0x0001abf000047802 */ /* 0x004fe20000000f00 */
[----:B------:R-:W-:Y:S01]  /*1ab90*/  IMAD.MOV.U32 R2, RZ, RZ, R5 ;  /* 0x000000ffff027224 */ /* 0x000fe200078e0005 */
[----:B------:R-:W-:Y:S01]  /*1aba0*/  MOV R3, 0x1 ;  /* 0x0000000100037802 */ /* 0x000fe20000000f00 */
[----:B-1----:R-:W-:Y:S02]  /*1abb0*/  IMAD.MOV.U32 R5, RZ, RZ, 0x1c1f ;  /* 0x00001c1fff057424 */ /* 0x002fe400078e00ff */
[----:B------:R1:W-:Y:S04]  /*1abc0*/  STL [R1+0x54], R4 ;  /* 0x0000540401007387 */ /* 0x0003e80000100800 */
[----:B------:R1:W-:Y:S02]  /*1abd0*/  STL [R1+0x58], R5 ;  /* 0x0000580501007387 */ /* 0x0003e40000100800 */
[----:B-1----:R-:W-:Y:S05]  /*1abe0*/  CALL.REL.NOINC `($__internal_10_$__cuda_sm70_shflsync_idx_p) ;  /* 0x000020a000007944 */ /* 0x002fea0003c00000 */
[----:B-----5:R1:W5:Y:S02]  /*1abf0*/  LDL.LU R4, [R1+0x58] ;  /* 0x0000580001047983 */ /* 0x0203640000300800 */
[----:B-1---5:R-:W-:-:S05]  /*1ac00*/  BRA `(.L_x_652) ;  /* 0xfffef54000007947 */ /* 0x022fca000383ffff */
.L_x_526:
[----:B------:R-:W-:Y:S02]  /*1ac10*/  MOV R0, 0x2 ;  /* 0x0000000200007802 */ /* 0x000fe40000000f00 */
[----:B------:R-:W-:Y:S02]  /*1ac20*/  MOV R2, 0x1ac40 ;  /* 0x0001ac4000027802 */ /* 0x000fe40000000f00 */
[----:B------:R-:W-:Y:S05]  /*1ac30*/  CALL.REL.NOINC `($__internal_9_$__cuda_sm70_shflsync_bfly_p) ;  /* 0x00001fd000007944 */ /* 0x000fea0003c00000 */
[----:B-1---5:R-:W-:-:S05]  /*1ac40*/  BRA `(.L_x_653) ;  /* 0xfffefbb000007947 */ /* 0x022fca000383ffff */
.L_x_527:
[----:B------:R-:W-:Y:S02]  /*1ac50*/  MOV R0, 0x1 ;  /* 0x0000000100007802 */ /* 0x000fe40000000f00 */
[----:B------:R-:W-:Y:S02]  /*1ac60*/  MOV R2, 0x1ac80 ;  /* 0x0001ac8000027802 */ /* 0x000fe40000000f00 */
[----:B------:R-:W-:Y:S05]  /*1ac70*/  CALL.REL.NOINC `($__internal_9_$__cuda_sm70_shflsync_bfly_p) ;  /* 0x00001f9000007944 */ /* 0x000fea0003c00000 */
[----:B------:R-:W-:Y:S01]  /*1ac80*/  FMNMX.FTZ R133, R4, R0, !PT ;  /* 0x0000000004857209 */ /* 0x000fe20007810000 */
[----:B-----5:R-:W-:Y:S01]  /*1ac90*/  IMAD.MOV.U32 R4, RZ, RZ, R5 ;  /* 0x000000ffff047224 */ /* 0x020fe200078e0005 */
[----:B------:R-:W-:Y:S01]  /*1aca0*/  MOV R2, 0x1acd0 ;  /* 0x0001acd000027802 */ /* 0x000fe20000000f00 */
[----:B------:R-:W-:Y:S02]  /*1acb0*/  IMAD.MOV.U32 R0, RZ, RZ, 0x2 ;  /* 0x00000002ff007424 */ /* 0x000fe400078e00ff */
[----:B-1----:R-:W-:Y:S05]  /*1acc0*/  CALL.REL.NOINC `($__internal_9_$__cuda_sm70_shflsync_bfly_p) ;  /* 0x00001f4000007944 */ /* 0x002fea0003c00000 */
[----:B-----5:R-:W-:Y:S01]  /*1acd0*/  FMNMX.FTZ R4, R5, R0, !PT ;  /* 0x0000000005047209 */ /* 0x020fe20007810000 */
[----:B------:R-:W-:Y:S01]  /*1ace0*/  IMAD.MOV.U32 R0, RZ, RZ, 0x1 ;  /* 0x00000001ff007424 */ /* 0x000fe200078e00ff */
[----:B------:R-:W-:Y:S02]  /*1acf0*/  MOV R2, 0x1ad10 ;  /* 0x0001ad1000027802 */ /* 0x000fe40000000f00 */
[----:B-1----:R-:W-:Y:S05]  /*1ad00*/  CALL.REL.NOINC `($__internal_9_$__cuda_sm70_shflsync_bfly_p) ;  /* 0x00001f0000007944 */ /* 0x002fea0003c00000 */
[----:B-1---5:R-:W-:-:S05]  /*1ad10*/  BRA `(.L_x_654) ;  /* 0xfffefb5000007947 */ /* 0x022fca000383ffff */
.L_x_536:
        /* <DEDUP_REMOVED lines=9> */
.L_x_537:
        /* <DEDUP_REMOVED lines=9> */
.L_x_538:
        /* <DEDUP_REMOVED lines=17> */
.L_x_541:
        /* <DEDUP_REMOVED lines=9> */
.L_x_542:
        /* <DEDUP_REMOVED lines=9> */
.L_x_543:
        /* <DEDUP_REMOVED lines=17> */
.L_x_544:
[----:B------:R-:W-:Y:S02]  /*1b180*/  MOV R0, 0x2 ;  /* 0x0000000200007802 */ /* 0x000fe40000000f00 */
[----:B------:R-:W-:Y:S02]  /*1b190*/  MOV R2, 0x1b1b0 ;  /* 0x0001b1b000027802 */ /* 0x000fe40000000f00 */
[----:B------:R-:W-:Y:S05]  /*1b1a0*/  CALL.REL.NOINC `($__internal_9_$__cuda_sm70_shflsync_bfly_p) ;  /* 0x00001a6000007944 */ /* 0x000fea0003c00000 */
[----:B-1---5:R-:W-:-:S05]  /*1b1b0*/  BRA `(.L_x_661) ;  /* 0xffff2ee000007947 */ /* 0x022fca000383ffff */
.L_x_545:
        /* <DEDUP_REMOVED lines=13> */
.L_x_548:
        /* <DEDUP_REMOVED lines=9> */
.L_x_551:
[----:B------:R-:W-:Y:S01]  /*1b320*/  MOV R0, 0x1b390 ;  /* 0x0001b39000007802 */ /* 0x000fe20000000f00 */
[----:B--2---:R-:W-:Y:S01]  /*1b330*/  IMAD.MOV.U32 R4, RZ, RZ, 0x181f ;  /* 0x0000181fff047424 */ /* 0x004fe200078e00ff */
[----:B------:R-:W-:Y:S01]  /*1b340*/  MOV R3, 0x1 ;  /* 0x0000000100037802 */ /* 0x000fe20000000f00 */
        /* <DEDUP_REMOVED lines=14> */
.L_x_554:
        /* <DEDUP_REMOVED lines=9> */
.L_x_555:
        /* <DEDUP_REMOVED lines=9> */
.L_x_556:
        /* <DEDUP_REMOVED lines=17> */
.L_x_557:
        /* <DEDUP_REMOVED lines=9> */
.L_x_562:
        /* <DEDUP_REMOVED lines=9> */
.L_x_567:
[----:B------:R-:W-:Y:S02]  /*1b780*/  MOV R0, 0x2 ;  /* 0x0000000200007802 */ /* 0x000fe40000000f00 */
[----:B------:R-:W-:Y:S02]  /*1b790*/  MOV R2, 0x1b7b0 ;  /* 0x0001b7b000027802 */ /* 0x000fe40000000f00 */
[----:B------:R-:W-:Y:S05]  /*1b7a0*/  CALL.REL.NOINC `($__internal_9_$__cuda_sm70_shflsync_bfly_p) ;  /* 0x0000146000007944 */ /* 0x000fea0003c00000 */
[----:B-1---5:R-:W-:-:S05]  /*1b7b0*/  BRA `(.L_x_670) ;  /* 0xffff693000007947 */ /* 0x022fca000383ffff */
.L_x_568:
        /* <DEDUP_REMOVED lines=13> */
.L_x_570:
[----:B-1----:R1:W5:Y:S01]  /*1b890*/  LDL R4, [R1+0x60] ;  /* 0x0000600001047983 */ /* 0x0023620000100800 */
[----:B------:R-:W-:-:S02]  /*1b8a0*/  MOV R0, 0x2 ;  /* 0x0000000200007802 */ /* 0x000fc40000000f00 */
[----:B------:R-:W-:Y:S02]  /*1b8b0*/  MOV R2, 0x1b8d0 ;  /* 0x0001b8d000027802 */ /* 0x000fe40000000f00 */
[----:B-1---5:R-:W-:Y:S05]  /*1b8c0*/  CALL.REL.NOINC `($__internal_9_$__cuda_sm70_shflsync_bfly_p) ;  /* 0x0000134000007944 */ /* 0x022fea0003c00000 */
[----:B-1---5:R-:W-:Y:S05]  /*1b8d0*/  BRA `(.L_x_672) ;  /* 0xffff81e000007947 */ /* 0x022fea000383ffff */
.L_x_571:
[----:B-1----:R-:W-:Y:S01]  /*1b8e0*/  IMAD.MOV.U32 R4, RZ, RZ, R5 ;  /* 0x000000ffff047224 */ /* 0x002fe200078e0005 */
[----:B------:R-:W-:Y:S02]  /*1b8f0*/  MOV R0, 0x1 ;  /* 0x0000000100007802 */ /* 0x000fe40000000f00 */
[----:B------:R-:W-:Y:S02]  /*1b900*/  MOV R2, 0x1b920 ;  /* 0x0001b92000027802 */ /* 0x000fe40000000f00 */
[----:B------:R-:W-:Y:S05]  /*1b910*/  CALL.REL.NOINC `($__internal_9_$__cuda_sm70_shflsync_bfly_p) ;  /* 0x000012f000007944 */ /* 0x000fea0003c00000 */
[----:B------:R2:W5:Y:S02]  /*1b920*/  LDL R4, [R1+0x5c] ;  /* 0x00005c0001047983 */ /* 0x0005640000100800 */
[----:B-----5:R-:W-:Y:S01]  /*1b930*/  FADD.FTZ R5, R5, R0 ;  /* 0x0000000005057221 */ /* 0x020fe20000010000 */
[----:B------:R-:W-:Y:S02]  /*1b940*/  MOV R0, 0x2 ;  /* 0x0000000200007802 */ /* 0x000fe40000000f00 */
[----:B------:R-:W-:Y:S02]  /*1b950*/  MOV R2, 0x1b970 ;  /* 0x0001b97000027802 */ /* 0x000fe40000000f00 */
[----:B-12---:R-:W-:Y:S05]  /*1b960*/  CALL.REL.NOINC `($__internal_9_$__cuda_sm70_shflsync_bfly_p) ;  /* 0x000012a000007944 */ /* 0x006fea0003c00000 */
[----:B------:R-:W2:Y:S02]  /*1b970*/  LDL.LU R2, [R1+0x5c] ;  /* 0x00005c0001027983 */ /* 0x000ea40000300800 */
[----:B--2---:R-:W-:Y:S01]  /*1b980*/  FADD.FTZ R4, R2, R0 ;  /* 0x0000000002047221 */ /* 0x004fe20000010000 */
[----:B------:R-:W-:-:S02]  /*1b990*/  MOV R0, 0x1 ;  /* 0x0000000100007802 */ /* 0x000fc40000000f00 */
[----:B------:R-:W-:Y:S02]  /*1b9a0*/  MOV R2, 0x1b9c0 ;  /* 0x0001b9c000027802 */ /* 0x000fe40000000f00 */
[----:B-1---5:R-:W-:Y:S05]  /*1b9b0*/  CALL.REL.NOINC `($__internal_9_$__cuda_sm70_shflsync_bfly_p) ;  /* 0x0000125000007944 */ /* 0x022fea0003c00000 */
[----:B------:R-:W-:Y:S01]  /*1b9c0*/  MOV R3, R0 ;  /* 0x0000000000037202 */ /* 0x000fe20000000f00 */
[----:B-1---5:R-:W-:Y:S05]  /*1b9d0*/  BRA `(.L_x_673) ;  /* 0xffff817000007947 */ /* 0x022fea000383ffff */
.L_x_578:
[----:B--234-:R-:W-:Y:S01]  /*1b9e0*/  MOV R0, 0x1ba50 ;  /* 0x0001ba5000007802 */ /* 0x01cfe20000000f00 */
        /* <DEDUP_REMOVED lines=8> */
.L_x_579:
        /* <DEDUP_REMOVED lines=9> */
.L_x_582:
[----:B--2---:R-:W-:Y:S01]  /*1bb00*/  MOV R0, 0x1bb70 ;  /* 0x0001bb7000007802 */ /* 0x004fe20000000f00 */
[----:B---3--:R-:W-:Y:S01]  /*1bb10*/  IMAD.MOV.U32 R4, RZ, RZ, 0x181f ;  /* 0x0000181fff047424 */ /* 0x008fe200078e00ff */
[----:B------:R-:W-:Y:S01]  /*1bb20*/  MOV R3, 0x1 ;  /* 0x0000000100037802 */ /* 0x000fe20000000f00 */
[----:B------:R-:W-:Y:S02]  /*1bb30*/  IMAD.MOV.U32 R2, RZ, RZ, R5 ;  /* 0x000000ffff027224 */ /* 0x000fe400078e0005 */
[----:B------:R2:W-:Y:S04]  /*1bb40*/  STL [R1+0x54], R0 ;  /* 0x0000540001007387 */ /* 0x0005e80000100800 */
[----:B------:R2:W-:Y:S02]  /*1bb50*/  STL [R1+0x58], R4 ;  /* 0x0000580401007387 */ /* 0x0005e40000100800 */
[----:B-12---:R-:W-:Y:S05]  /*1bb60*/  CALL.REL.NOINC `($__internal_10_$__cuda_sm70_shflsync_idx_p) ;  /* 0x0000112000007944 */ /* 0x006fea0003c00000 */
        /* <DEDUP_REMOVED lines=10> */
.L_x_585:
[----:B--2---:R-:W-:Y:S01]  /*1bc10*/  MOV R0, 0x1bc80 ;  /* 0x0001bc8000007802 */ /* 0x004fe20000000f00 */
[----:B----4-:R-:W-:Y:S01]  /*1bc20*/  IMAD.MOV.U32 R4, RZ, RZ, 0x181f ;  /* 0x0000181fff047424 */ /* 0x010fe200078e00ff */
[----:B-1----:R-:W-:Y:S01]  /*1bc30*/  MOV R3, 0x2 ;  /* 0x0000000200037802 */ /* 0x002fe20000000f00 */
[----:B------:R-:W-:Y:S02]  /*1bc40*/  IMAD.MOV.U32 R2, RZ, RZ, R5 ;  /* 0x000000ffff027224 */ /* 0x000fe400078e0005 */
[----:B------:R1:W-:Y:S04]  /*1bc50*/  STL [R1+0x54], R0 ;  /* 0x0000540001007387 */ /* 0x0003e80000100800 */
[----:B------:R1:W-:Y:S02]  /*1bc60*/  STL [R1+0x58], R4 ;  /* 0x0000580401007387 */ /* 0x0003e40000100800 */
[----:B-1-3--:R-:W-:Y:S05]  /*1bc70*/  CALL.REL.NOINC `($__internal_10_$__cuda_sm70_shflsync_idx_p) ;  /* 0x0000101000007944 */ /* 0x00afea0003c00000 */
[----:B-----5:R1:W5:Y:S02]  /*1bc80*/  LDL.LU R4, [R1+0x58] ;  /* 0x0000580001047983 */ /* 0x0203640000300800 */
[----:B-1---5:R-:W-:Y:S05]  /*1bc90*/  BRA `(.L_x_677) ;  /* 0xffff9fa000007947 */ /* 0x022fea000383ffff */
.L_x_586:
[----:B--2---:R-:W-:Y:S01]  /*1bca0*/  MOV R0, 0x1bd10 ;  /* 0x0001bd1000007802 */ /* 0x004fe20000000f00 */
[----:B-1----:R-:W-:Y:S01]  /*1bcb0*/  IMAD.MOV.U32 R6, RZ, RZ, 0x181f ;  /* 0x0000181fff067424 */ /* 0x002fe200078e00ff */
[----:B------:R-:W-:Y:S01]  /*1bcc0*/  MOV R3, 0x2 ;  /* 0x0000000200037802 */ /* 0x000fe20000000f00 */
[----:B------:R-:W-:-:S02]  /*1bcd0*/  IMAD.MOV.U32 R2, RZ, RZ, R14 ;  /* 0x000000ffff027224 */ /* 0x000fc400078e000e */
[----:B------:R1:W-:Y:S04]  /*1bce0*/  STL [R1+0x54], R0 ;  /* 0x0000540001007387 */ /* 0x0003e80000100800 */
[----:B------:R1:W-:Y:S02]  /*1bcf0*/  STL [R1+0x58], R6 ;  /* 0x0000580601007387 */ /* 0x0003e40000100800 */
[----:B-1-34-:R-:W-:Y:S05]  /*1bd00*/  CALL.REL.NOINC `($__internal_10_$__cuda_sm70_shflsync_idx_p) ;  /* 0x00000f8000007944 */ /* 0x01afea0003c00000 */
[----:B-----5:R1:W5:Y:S02]  /*1bd10*/  LDL.LU R0, [R1+0x58] ;  /* 0x0000580001007983 */ /* 0x0203640000300800 */
[----:B-1---5:R-:W-:Y:S05]  /*1bd20*/  BRA `(.L_x_678) ;  /* 0xffff9f3000007947 */ /* 0x022fea000383ffff */
.L_x_589:
[----:B----4-:R-:W-:Y:S01]  /*1bd30*/  MOV R0, 0x1bda0 ;  /* 0x0001bda000007802 */ /* 0x010fe20000000f00 */
[----:B---3--:R-:W-:Y:S01]  /*1bd40*/  IMAD.MOV.U32 R4, RZ, RZ, 0x181f ;  /* 0x0000181fff047424 */ /* 0x008fe200078e00ff */
[----:B-1----:R-:W-:Y:S01]  /*1bd50*/  MOV R3, 0x3 ;  /* 0x0000000300037802 */ /* 0x002fe20000000f00 */
        /* <DEDUP_REMOVED lines=14> */
.L_x_591:
        /* <DEDUP_REMOVED lines=8> */
[----:B-1---5:R-:W-:Y:S05]  /*1bec0*/  BRA `(.L_x_680) ;  /* 0xffffa37000007947 */ /* 0x022fea000383ffff */
.L_x_592:
[----:B------:R-:W-:Y:S01]  /*1bed0*/  MOV R0, 0x1bf40 ;  /* 0x0001bf4000007802 */ /* 0x000fe20000000f00 */
[----:B------:R-:W-:Y:S01]  /*1bee0*/  IMAD.MOV.U32 R6, RZ, RZ, 0x1c1f ;  /* 0x00001c1fff067424 */ /* 0x000fe200078e00ff */
[----:B------:R-:W-:Y:S01]  /*1bef0*/  MOV R3, RZ ;  /* 0x000000ff00037202 */ /* 0x000fe20000000f00 */
[----:B------:R-:W-:-:S02]  /*1bf00*/  IMAD.MOV.U32 R2, RZ, RZ, R12 ;  /* 0x000000ffff027224 */ /* 0x000fc400078e000c */
[----:B------:R3:W-:Y:S04]  /*1bf10*/  STL [R1+0x54], R0 ;  /* 0x0000540001007387 */ /* 0x0007e80000100800 */
[----:B------:R3:W-:Y:S02]  /*1bf20*/  STL [R1+0x58], R6 ;  /* 0x0000580601007387 */ /* 0x0007e40000100800 */
[----:B-123--:R-:W-:Y:S05]  /*1bf30*/  CALL.REL.NOINC `($__internal_10_$__cuda_sm70_shflsync_idx_p) ;  /* 0x00000d5000007944 */ /* 0x00efea0003c00000 */
[----:B-----5:R1:W5:Y:S02]  /*1bf40*/  LDL.LU R0, [R1+0x58] ;  /* 0x0000580001007983 */ /* 0x0203640000300800 */
[----:B-1---5:R-:W-:Y:S05]  /*1bf50*/  BRA `(.L_x_681) ;  /* 0xffffa30000007947 */ /* 0x022fea000383ffff */
.L_x_595:
[----:B----4-:R-:W-:Y:S01]  /*1bf60*/  MOV R0, 0x1bfd0 ;  /* 0x0001bfd000007802 */ /* 0x010fe20000000f00 */
[----:B--2---:R-:W-:Y:S01]  /*1bf70*/  IMAD.MOV.U32 R4, RZ, RZ, 0x1c1f ;  /* 0x00001c1fff047424 */ /* 0x004fe200078e00ff */
[----:B------:R-:W-:Y:S01]  /*1bf80*/  MOV R3, 0x1 ;  /* 0x0000000100037802 */ /* 0x000fe20000000f00 */
[----:B------:R-:W-:Y:S02]  /*1bf90*/  IMAD.MOV.U32 R2, RZ, RZ, R5 ;  /* 0x000000ffff027224 */ /* 0x000fe400078e0005 */
[----:B------:R2:W-:Y:S04]  /*1bfa0*/  STL [R1+0x54], R0 ;  /* 0x0000540001007387 */ /* 0x0005e80000100800 */
[----:B------:R2:W-:Y:S02]  /*1bfb0*/  STL [R1+0x58], R4 ;  /* 0x0000580401007387 */ /* 0x0005e40000100800 */
[----:B-123--:R-:W-:Y:S05]  /*1bfc0*/  CALL.REL.NOINC `($__internal_10_$__cuda_sm70_shflsync_idx_p) ;  /* 0x00000cc000007944 */ /* 0x00efea0003c00000 */
        /* <DEDUP_REMOVED lines=10> */
.L_x_599:
        /* <DEDUP_REMOVED lines=9> */
.L_x_600:
        /* <DEDUP_REMOVED lines=9> */
.L_x_603:
[----:B----4-:R-:W-:Y:S01]  /*1c190*/  MOV R0, 0x1c200 ;  /* 0x0001c20000007802 */ /* 0x010fe20000000f00 */
[----:B--2---:R-:W-:Y:S01]  /*1c1a0*/  IMAD.MOV.U32 R4, RZ, RZ, 0x181f ;  /* 0x0000181fff047424 */ /* 0x004fe200078e00ff */
[----:B-1----:R-:W-:Y:S01]  /*1c1b0*/  MOV R3, 0x1 ;  /* 0x0000000100037802 */ /* 0x002fe20000000f00 */
[----:B------:R-:W-:Y:S02]  /*1c1c0*/  IMAD.MOV.U32 R2, RZ, RZ, R5 ;  /* 0x000000ffff027224 */ /* 0x000fe400078e0005 */
[----:B------:R1:W-:Y:S04]  /*1c1d0*/  STL [R1+0x54], R0 ;  /* 0x0000540001007387 */ /* 0x0003e80000100800 */
[----:B------:R1:W-:Y:S02]  /*1c1e0*/  STL [R1+0x58], R4 ;  /* 0x0000580401007387 */ /* 0x0003e40000100800 */
[----:B-1-3--:R-:W-:Y:S05]  /*1c1f0*/  CALL.REL.NOINC `($__internal_10_$__cuda_sm70_shflsync_idx_p) ;  /* 0x00000a9000007944 */ /* 0x00afea0003c00000 */
        /* <DEDUP_REMOVED lines=10> */
.L_x_606:
[----:B----4-:R-:W-:Y:S01]  /*1c2a0*/  MOV R0, 0x1c310 ;  /* 0x0001c31000007802 */ /* 0x010fe20000000f00 */
[----:B------:R-:W-:Y:S01]  /*1c2b0*/  IMAD.MOV.U32 R4, RZ, RZ, 0x181f ;  /* 0x0000181fff047424 */ /* 0x000fe200078e00ff */
[----:B-1----:R-:W-:Y:S01]  /*1c2c0*/  MOV R3, 0x2 ;  /* 0x0000000200037802 */ /* 0x002fe20000000f00 */
[----:B------:R-:W-:Y:S02]  /*1c2d0*/  IMAD.MOV.U32 R2, RZ, RZ, R5 ;  /* 0x000000ffff027224 */ /* 0x000fe400078e0005 */
[----:B------:R1:W-:Y:S04]  /*1c2e0*/  STL [R1+0x54], R0 ;  /* 0x0000540001007387 */ /* 0x0003e80000100800 */
[----:B------:R1:W-:Y:S02]  /*1c2f0*/  STL [R1+0x58], R4 ;  /* 0x0000580401007387 */ /* 0x0003e40000100800 */
[----:B-123--:R-:W-:Y:S05]  /*1c300*/  CALL.REL.NOINC `($__internal_10_$__cuda_sm70_shflsync_idx_p) ;  /* 0x0000098000007944 */ /* 0x00efea0003c00000 */
[----:B-----5:R1:W5:Y:S02]  /*1c310*/  LDL.LU R4, [R1+0x58] ;  /* 0x0000580001047983 */ /* 0x0203640000300800 */
[----:B-1---5:R-:W-:Y:S05]  /*1c320*/  BRA `(.L_x_686) ;  /* 0xffffc48000007947 */ /* 0x022fea000383ffff */
.L_x_607:
[----:B----4-:R-:W-:Y:S01]  /*1c330*/  MOV R0, 0x1c3a0 ;  /* 0x0001c3a000007802 */ /* 0x010fe20000000f00 */
[----:B-1----:R-:W-:Y:S01]  /*1c340*/  IMAD.MOV.U32 R6, RZ, RZ, 0x181f ;  /* 0x0000181fff067424 */ /* 0x002fe200078e00ff */
[----:B------:R-:W-:Y:S01]  /*1c350*/  MOV R3, 0x2 ;  /* 0x0000000200037802 */ /* 0x000fe20000000f00 */
[----:B------:R-:W-:-:S02]  /*1c360*/  IMAD.MOV.U32 R2, RZ, RZ, R14 ;  /* 0x000000ffff027224 */ /* 0x000fc400078e000e */
[----:B------:R1:W-:Y:S04]  /*1c370*/  STL [R1+0x54], R0 ;  /* 0x0000540001007387 */ /* 0x0003e80000100800 */
[----:B------:R1:W-:Y:S02]  /*1c380*/  STL [R1+0x58], R6 ;  /* 0x0000580601007387 */ /* 0x0003e40000100800 */
[----:B-123--:R-:W-:Y:S05]  /*1c390*/  CALL.REL.NOINC `($__internal_10_$__cuda_sm70_shflsync_idx_p) ;  /* 0x000008f000007944 */ /* 0x00efea0003c00000 */
[----:B-----5:R1:W5:Y:S02]  /*1c3a0*/  LDL.LU R0, [R1+0x58] ;  /* 0x0000580001007983 */ /* 0x0203640000300800 */
[----:B-1---5:R-:W-:Y:S05]  /*1c3b0*/  BRA `(.L_x_687) ;  /* 0xffffc41000007947 */ /* 0x022fea000383ffff */
.L_x_610:
[----:B------:R-:W-:Y:S01]  /*1c3c0*/  MOV R0, 0x1c430 ;  /* 0x0001c43000007802 */ /* 0x000fe20000000f00 */
[----:B--2---:R-:W-:Y:S01]  /*1c3d0*/  IMAD.MOV.U32 R4, RZ, RZ, 0x181f ;  /* 0x0000181fff047424 */ /* 0x004fe200078e00ff */
[----:B-1----:R-:W-:Y:S01]  /*1c3e0*/  MOV R3, 0x3 ;  /* 0x0000000300037802 */ /* 0x002fe20000000f00 */
        /* <DEDUP_REMOVED lines=14> */
.L_x_612:
        /* <DEDUP_REMOVED lines=9> */
.L_x_613:
[----:B------:R-:W-:Y:S01]  /*1c560*/  MOV R0, 0x1c5d0 ;  /* 0x0001c5d000007802 */ /* 0x000fe20000000f00 */
[----:B------:R-:W-:Y:S01]  /*1c570*/  IMAD.MOV.U32 R4, RZ, RZ, 0x1f ;  /* 0x0000001fff047424 */ /* 0x000fe200078e00ff */
[----:B------:R-:W-:Y:S01]  /*1c580*/  MOV R3, 0x1 ;  /* 0x0000000100037802 */ /* 0x000fe20000000f00 */
[----:B------:R-:W-:-:S02]  /*1c590*/  IMAD.MOV.U32 R2, RZ, RZ, R106 ;  /* 0x000000ffff027224 */ /* 0x000fc400078e006a */
[----:B------:R3:W-:Y:S04]  /*1c5a0*/  STL [R1+0x54], R0 ;  /* 0x0000540001007387 */ /* 0x0007e80000100800 */
[----:B------:R3:W-:Y:S02]  /*1c5b0*/  STL [R1+0x58], R4 ;  /* 0x0000580401007387 */ /* 0x0007e40000100800 */
[----:B-123--:R-:W-:Y:S05]  /*1c5c0*/  CALL.REL.NOINC `($__internal_10_$__cuda_sm70_shflsync_idx_p) ;  /* 0x000006c000007944 */ /* 0x00efea0003c00000 */
[----:B------:R1:W5:Y:S02]  /*1c5d0*/  LDL.LU R8, [R1+0x58] ;  /* 0x0000580001087983 */ /* 0x0003640000300800 */
[----:B-1---5:R-:W-:Y:S05]  /*1c5e0*/  BRA `(.L_x_690) ;  /* 0xffffc6b000007947 */ /* 0x022fea000383ffff */
.L_x_614:
[----:B------:R-:W-:Y:S02]  /*1c5f0*/  MOV R3, 0x1 ;  /* 0x0000000100037802 */ /* 0x000fe40000000f00 */
[----:B------:R-:W-:Y:S02]  /*1c600*/  MOV R2, 0x1c620 ;  /* 0x0001c62000027802 */ /* 0x000fe40000000f00 */
[----:B-1234-:R-:W-:Y:S05]  /*1c610*/  CALL.REL.NOINC `($__internal_11_$__cuda_sm70_shflsync_up_p) ;  /* 0x0000074000007944 */ /* 0x01efea0003c00000 */
[----:B------:R-:W-:Y:S05]  /*1c620*/  BRA `(.L_x_691) ;  /* 0xffffc7a000007947 */ /* 0x000fea000383ffff */
.L_x_615:
[----:B------:R-:W-:Y:S02]  /*1c630*/  MOV R3, 0x2 ;  /* 0x0000000200037802 */ /* 0x000fe40000000f00 */
[----:B------:R-:W-:-:S02]  /*1c640*/  MOV R2, 0x1c660 ;  /* 0x0001c66000027802 */ /* 0x000fc40000000f00 */
[----:B--2-4-:R-:W-:Y:S05]  /*1c650*/  CALL.REL.NOINC `($__internal_11_$__cuda_sm70_shflsync_up_p) ;  /* 0x0000070000007944 */ /* 0x014fea0003c00000 */
[----:B------:R-:W-:Y:S02]  /*1c660*/  SEL R3, R4, RZ, P1 ;  /* 0x000000ff04037207 */ /* 0x000fe40000800000 */
[----:B------:R-:W-:-:S03]  /*1c670*/  MOV R2, 0x1c6b0 ;  /* 0x0001c6b000027802 */ /* 0x000fc60000000f00 */
[----:B------:R-:W-:Y:S02]  /*1c680*/  IMAD.IADD R0, R0, 0x1, R3 ;  /* 0x0000000100007824 */ /* 0x000fe400078e0203 */
[----:B------:R-:W-:Y:S02]  /*1c690*/  IMAD.MOV.U32 R3, RZ, RZ, 0x4 ;  /* 0x00000004ff037424 */ /* 0x000fe400078e00ff */
        /* <DEDUP_REMOVED lines=22> */
.L_x_619:
[----:B------:R-:W-:Y:S02]  /*1c800*/  MOV R3, 0x1 ;  /* 0x0000000100037802 */ /* 0x000fe40000000f00 */
[----:B------:R-:W-:-:S02]  /*1c810*/  MOV R2, 0x1c830 ;  /* 0x0001c83000027802 */ /* 0x000fc40000000f00 */
[----:B------:R-:W-:Y:S05]  /*1c820*/  CALL.REL.NOINC `($__internal_11_$__cuda_sm70_shflsync_up_p) ;  /* 0x0000053000007944 */ /* 0x000fea0003c00000 */
[----:B------:R-:W-:Y:S01]  /*1c830*/  MOV R2, R4 ;  /* 0x0000000400027202 */ /* 0x000fe20000000f00 */
[----:B------:R-:W-:Y:S05]  /*1c840*/  BRA `(.L_x_693) ;  /* 0xffffc7e000007947 */ /* 0x000fea000383ffff */
.L_x_620:
[----:B------:R-:W-:Y:S02]  /*1c850*/  MOV R3, 0x2 ;  /* 0x0000000200037802 */ /* 0x000fe40000000f00 */
[----:B------:R-:W-:-:S02]  /*1c860*/  MOV R2, 0x1c880 ;  /* 0x0001c88000027802 */ /* 0x000fc40000000f00 */
        /* <DEDUP_REMOVED lines=27> */
.L_x_622:
[----:B------:R-:W-:Y:S02]  /*1ca20*/  SEL R0, RZ, 0x1, P0 ;  /* 0x00000001ff007807 */ /* 0x000fe40000000000 */
[----:B------:R-:W-:-:S02]  /*1ca30*/  MOV R2, 0x1ca50 ;  /* 0x0001ca5000027802 */ /* 0x000fc40000000f00 */
[----:B-1----:R-:W-:Y:S05]  /*1ca40*/  CALL.REL.NOINC `($__internal_12_$__cuda_sm70_votesync_ballot) ;  /* 0x0000037000007944 */ /* 0x002fea0003c00000 */
[----:B------:R-:W-:Y:S01]  /*1ca50*/  MOV R5, R0 ;  /* 0x0000000000057202 */ /* 0x000fe20000000f00 */
[----:B------:R-:W-:Y:S05]  /*1ca60*/  BRA `(.L_x_695) ;  /* 0xffffc75000007947 */ /* 0x000fea000383ffff */
.L_x_623:
[----:B--2---:R-:W-:Y:S01]  /*1ca70*/  IMAD.MOV.U32 R2, RZ, RZ, R6 ;  /* 0x000000ffff027224 */ /* 0x004fe200078e0006 */
[----:B------:R-:W-:Y:S01]  /*1ca80*/  MOV R6, 0x1cae0 ;  /* 0x0001cae000067802 */ /* 0x000fe20000000f00 */
[----:B------:R-:W-:Y:S01]  /*1ca90*/  IMAD.MOV.U32 R10, RZ, RZ, 0x1f ;  /* 0x0000001fff0a7424 */ /* 0x000fe200078e00ff */
[----:B------:R-:W-:-:S03]  /*1caa0*/  MOV R3, R0 ;  /* 0x0000000000037202 */ /* 0x000fc60000000f00 */
[----:B------:R2:W-:Y:S04]  /*1cab0*/  STL [R1+0x54], R6 ;  /* 0x0000540601007387 */ /* 0x0005e80000100800 */
[----:B------:R2:W-:Y:S02]  /*1cac0*/  STL [R1+0x58], R10 ;  /* 0x0000580a01007387 */ /* 0x0005e40000100800 */
[----:B-12---:R-:W-:Y:S05]  /*1cad0*/  CALL.REL.NOINC `($__internal_10_$__cuda_sm70_shflsync_idx_p) ;  /* 0x000001b000007944 */ /* 0x006fea0003c00000 */
[----:B------:R-:W-:Y:S01]  /*1cae0*/  IMAD.MOV.U32 R2, RZ, RZ, R7 ;  /* 0x000000ffff027224 */ /* 0x000fe200078e0007 */
[----:B------:R-:W-:Y:S01]  /*1caf0*/  MOV R6, 0x1cb60 ;  /* 0x0001cb6000067802 */ /* 0x000fe20000000f00 */
[----:B------:R-:W-:Y:S01]  /*1cb00*/  IMAD.MOV.U32 R7, RZ, RZ, 0x1f ;  /* 0x0000001fff077424 */ /* 0x000fe200078e00ff */
[----:B------:R1:W5:Y:S02]  /*1cb10*/  LDL.LU R10, [R1+0x58] ;  /* 0x00005800010a7983 */ /* 0x0003640000300800 */
[----:B-----5:R-:W-:Y:S02]  /*1cb20*/  MOV R3, R0 ;  /* 0x0000000000037202 */ /* 0x020fe40000000f00 */
[----:B------:R1:W-:Y:S04]  /*1cb30*/  STL [R1+0x54], R6 ;  /* 0x0000540601007387 */ /* 0x0003e80000100800 */
[----:B------:R1:W-:Y:S02]  /*1cb40*/  STL [R1+0x58], R7 ;  /* 0x0000580701007387 */ /* 0x0003e40000100800 */
[----:B-1----:R-:W-:Y:S05]  /*1cb50*/  CALL.REL.NOINC `($__internal_10_$__cuda_sm70_shflsync_idx_p) ;  /* 0x0000013000007944 */ /* 0x002fea0003c00000 */
[----:B------:R1:W5:Y:S02]  /*1cb60*/  LDL.LU R7, [R1+0x58] ;  /* 0x0000580001077983 */ /* 0x0003640000300800 */
[----:B-1---5:R-:W-:Y:S05]  /*1cb70*/  BRA `(.L_x_696) ;  /* 0xffffc6b000007947 */ /* 0x022fea000383ffff */
.L_x_626:
[----:B------:R-:W-:Y:S01]  /*1cb80*/  MOV R3, R0 ;  /* 0x0000000000037202 */ /* 0x000fe20000000f00 */
[----:B--2---:R-:W-:Y:S01]  /*1cb90*/  IMAD.MOV.U32 R2, RZ, RZ, R4 ;  /* 0x000000ffff027224 */ /* 0x004fe200078e0004 */
[----:B------:R-:W-:Y:S01]  /*1cba0*/  MOV R0, 0x1cbf0 ;  /* 0x0001cbf000007802 */ /* 0x000fe20000000f00 */
[----:B-1----:R-:W-:-:S04]  /*1cbb0*/  IMAD.MOV.U32 R4, RZ, RZ, 0x1f ;  /* 0x0000001fff047424 */ /* 0x002fc800078e00ff */
[----:B------:R1:W-:Y:S04]  /*1cbc0*/  STL [R1+0x54], R0 ;  /* 0x0000540001007387 */ /* 0x0003e80000100800 */
[----:B------:R1:W-:Y:S02]  /*1cbd0*/  STL [R1+0x58], R4 ;  /* 0x0000580401007387 */ /* 0x0003e40000100800 */
[----:B-1--4-:R-:W-:Y:S05]  /*1cbe0*/  CALL.REL.NOINC `($__internal_10_$__cuda_sm70_shflsync_idx_p) ;  /* 0x000000a000007944 */ /* 0x012fea0003c00000 */
[----:B------:R1:W5:Y:S02]  /*1cbf0*/  LDL.LU R11, [R1+0x58] ;  /* 0x00005800010b7983 */ /* 0x0003640000300800 */
[----:B-1---5:R-:W-:Y:S05]  /*1cc00*/  BRA `(.L_x_625) ;  /* 0xffffc68000007947 */ /* 0x022fea000383ffff */
        .weak           $__internal_9_$__cuda_sm70_shflsync_bfly_p
        .type           $__internal_9_$__cuda_sm70_shflsync_bfly_p,@function
        .size           $__internal_9_$__cuda_sm70_shflsync_bfly_p,($__internal_10_$__cuda_sm70_shflsync_idx_p - $__internal_9_$__cuda_sm70_shflsync_bfly_p)
$__internal_9_$__cuda_sm70_shflsync_bfly_p:
[----:B------:R1:W-:Y:S01]  /*1cc10*/  STL [R1+0x210], R5 ;  /* 0x0002100501007387 */ /* 0x0003e20000100800 */
[----:B------:R-:W-:Y:S02]  /*1cc20*/  MOV R3, 0x1f ;  /* 0x0000001f00037802 */ /* 0x000fe40000000f00 */
[----:B-1----:R-:W-:-:S04]  /*1cc30*/  MOV R5, 0xffffffff ;  /* 0xffffffff00057802 */ /* 0x002fc80000000f00 */
[----:B------:R-:W-:Y:S04]  /*1cc40*/  WARPSYNC R5 ;  /* 0x0000000500007348 */ /* 0x000fe80003800000 */
[----:B------:R1:W2:Y:S04]  /*1cc50*/  SHFL.BFLY PT, R0, R4, R0, R3 ;  /* 0x0c00000004007389 */ /* 0x0002a800000e0003 */
[----:B-1----:R1:W5:Y:S01]  /*1cc60*/  LDL.LU R5, [R1+0x210] ;  /* 0x0002100001057983 */ /* 0x0023620000300800 */
[----:B------:R-:W-:-:S04]  /*1cc70*/  MOV R3, 0x0 ;  /* 0x0000000000037802 */ /* 0x000fc80000000f00 */
[----:B--2---:R-:W-:Y:S05]  /*1cc80*/  RET.REL.NODEC R2 `(_ZN7cutlass13device_kernelIN5flash19enable_sm80_to_sm89INS1_16FlashAttnFwdSm80INS1_25CollectiveMainloopFwdSm80ILi8ELi1ELb1EN4cute5tupleIJNS5_1CILi128EEENS7_ILi48EEENS7_ILi256EEEEEELi256ENS_10bfloat16_tEfNS_4arch4Sm80ELb0ELb1ELb1ELb1ELb1ELb0ELb1ELb1EEENS1_21CollectiveEpilogueFwdINS6_IJS8_SA_S9_EEENS6_IJNS7_ILi1EEESI_SI_EEESC_SE_Li256ELb1ELb1ELb1ELb0EEENS1_36VarlenDynamicPersistentTileSchedulerILi128ELi48ELi256ELi256ELb1ELb1ELb0ELb1ELb0ELb1EEEEEEEEEvNT_6ParamsE) ;  /* 0xfffe337002007950 */ /* 0x004fea0003c3ffff */
        .weak           $__internal_10_$__cuda_sm70_shflsync_idx_p
        .type           $__internal_10_$__cuda_sm70_shflsync_idx_p,@function
        .size           $__internal_10_$__cuda_sm70_shflsync_idx_p,($__internal_11_$__cuda_sm70_shflsync_up_p - $__internal_10_$__cuda_sm70_shflsync_idx_p)
$__internal_10_$__cuda_sm70_shflsync_idx_p:
[----:B------:R1:W-:Y:S04]  /*1cc90*/  STL [R1+0x214], R4 ;  /* 0x0002140401007387 */ /* 0x0003e80000100800 */
[----:B------:R2:W-:Y:S01]  /*1cca0*/  STL [R1+0x210], R0 ;  /* 0x0002100001007387 */ /* 0x0005e20000100800 */
[----:B-1----:R-:W-:-:S03]  /*1ccb0*/  MOV R4, 0xffffffff ;  /* 0xffffffff00047802 */ /* 0x002fc60000000f00 */
[----:B--2---:R-:W2:Y:S01]  /*1ccc0*/  LDL.LU R0, [R1+0x58] ;  /* 0x0000580001007983 */ /* 0x004ea20000300800 */
[----:B------:R-:W-:Y:S04]  /*1ccd0*/  WARPSYNC R4 ;  /* 0x0000000400007348 */ /* 0x000fe80003800000 */
[----:B--2---:R1:W2:Y:S04]  /*1cce0*/  SHFL.IDX PT, R2, R2, R3, R0 ;  /* 0x0000000302027389 */ /* 0x0042a800000e0000 */
[----:B-1----:R1:W5:Y:S04]  /*1ccf0*/  LDL.LU R4, [R1+0x214] ;  /* 0x0002140001047983 */ /* 0x0023680000300800 */
[----:B------:R1:W5:Y:S04]  /*1cd00*/  LDL.LU R0, [R1+0x210] ;  /* 0x0002100001007983 */ /* 0x0003680000300800 */
[----:B------:R-:W3:Y:S04]  /*1cd10*/  LDL.LU R3, [R1+0x54] ;  /* 0x0000540001037983 */ /* 0x000ee80000300800 */
[----:B--2---:R3:W-:Y:S02]  /*1cd20*/  STL [R1+0x58], R2 ;  /* 0x0000580201007387 */ /* 0x0047e40000100800 */
[----:B---3--:R-:W-:-:S02]  /*1cd30*/  MOV R2, R3 ;  /* 0x0000000300027202 */ /* 0x008fc40000000f00 */
[----:B------:R-:W-:-:S04]  /*1cd40*/  MOV R3, 0x0 ;  /* 0x0000000000037802 */ /* 0x000fc80000000f00 */
[----:B-1----:R-:W-:Y:S05]  /*1cd50*/  RET.REL.NODEC R2 `(_ZN7cutlass13device_kernelIN5flash19enable_sm80_to_sm89INS1_16FlashAttnFwdSm80INS1_25CollectiveMainloopFwdSm80ILi8ELi1ELb1EN4cute5tupleIJNS5_1CILi128EEENS7_ILi48EEENS7_ILi256EEEEEELi256ENS_10bfloat16_tEfNS_4arch4Sm80ELb0ELb1ELb1ELb1ELb1ELb0ELb1ELb1EEENS1_21CollectiveEpilogueFwdINS6_IJS8_SA_S9_EEENS6_IJNS7_ILi1EEESI_SI_EEESC_SE_Li256ELb1ELb1ELb1ELb0EEENS1_36VarlenDynamicPersistentTileSchedulerILi128ELi48ELi256ELi256ELb1ELb1ELb0ELb1ELb0ELb1EEEEEEEEEvNT_6ParamsE) ;  /* 0xfffe32a002007950 */ /* 0x002fea0003c3ffff */
        .weak           $__internal_11_$__cuda_sm70_shflsync_up_p
        .type           $__internal_11_$__cuda_sm70_shflsync_up_p,@function
        .size           $__internal_11_$__cuda_sm70_shflsync_up_p,($__internal_12_$__cuda_sm70_votesync_ballot - $__internal_11_$__cuda_sm70_shflsync_up_p)
$__internal_11_$__cuda_sm70_shflsync_up_p:
[----:B------:R-:W-:Y:S02]  /*1cd60*/  MOV R4, RZ ;  /* 0x000000ff00047202 */ /* 0x000fe40000000f00 */
[----:B------:R-:W-:-:S04]  /*1cd70*/  MOV R10, 0xffffffff ;  /* 0xffffffff000a7802 */ /* 0x000fc80000000f00 */
[----:B------:R-:W-:Y:S04]  /*1cd80*/  WARPSYNC R10 ;  /* 0x0000000a00007348 */ /* 0x000fe80003800000 */
[----:B------:R1:W2:Y:S02]  /*1cd90*/  SHFL.UP PT, R4, R0, R3, R4 ;  /* 0x0400000300047389 */ /* 0x0002a400000e0004 */
[----:B-1----:R-:W-:-:S04]  /*1cda0*/  MOV R3, 0x0 ;  /* 0x0000000000037802 */ /* 0x002fc80000000f00 */
[----:B--2---:R-:W-:Y:S05]  /*1cdb0*/  RET.REL.NODEC R2 `(_ZN7cutlass13device_kernelIN5flash19enable_sm80_to_sm89INS1_16FlashAttnFwdSm80INS1_25CollectiveMainloopFwdSm80ILi8ELi1ELb1EN4cute5tupleIJNS5_1CILi128EEENS7_ILi48EEENS7_ILi256EEEEEELi256ENS_10bfloat16_tEfNS_4arch4Sm80ELb0ELb1ELb1ELb1ELb1ELb0ELb1ELb1EEENS1_21CollectiveEpilogueFwdINS6_IJS8_SA_S9_EEENS6_IJNS7_ILi1EEESI_SI_EEESC_SE_Li256ELb1ELb1ELb1ELb0EEENS1_36VarlenDynamicPersistentTileSchedulerILi128ELi48ELi256ELi256ELb1ELb1ELb0ELb1ELb0ELb1EEEEEEEEEvNT_6ParamsE) ;  /* 0xfffe324002007950 */ /* 0x004fea0003c3ffff */
        .weak           $__internal_12_$__cuda_sm70_votesync_ballot
        .type           $__internal_12_$__cuda_sm70_votesync_ballot,@function
        .size           $__internal_12_$__cuda_sm70_votesync_ballot,(.L_x_6498 - $__internal_12_$__cuda_sm70_votesync_ballot)
$__internal_12_$__cuda_sm70_votesync_ballot:
[----:B------:R-:W-:Y:S01]  /*1cdc0*/  ISETP.NE.U32.AND P0, PT, R0, 0x1, PT ;  /* 0x000000010000780c */ /* 0x000fe20003f05070 */
[----:B------:R-:W-:-:S04]  /*1cdd0*/  IMAD.MOV.U32 R3, RZ, RZ, -0x1 ;  /* 0xffffffffff037424 */ /* 0x000fc800078e00ff */
[----:B------:R-:W-:Y:S08]  /*1cde0*/  WARPSYNC R3 ;  /* 0x0000000300007348 */ /* 0x000ff00003800000 */
[----:B------:R-:W-:-:S04]  /*1cdf0*/  VOTE.ANY R0, PT, !P0 ;  /* 0x0000000000007806 */ /* 0x000fc800040e0100 */
[----:B------:R-:W-:Y:S01]  /*1ce00*/  LOP3.LUT R0, R0, R3, RZ, 0xc0, !PT ;  /* 0x0000000300007212 */ /* 0x000fe200078ec0ff */
[----:B------:R-:W-:-:S04]  /*1ce10*/  IMAD.MOV.U32 R3, RZ, RZ, 0x0 ;  /* 0x00000000ff037424 */ /* 0x000fc800078e00ff */
[----:B------:R-:W-:Y:S05]  /*1ce20*/  RET.REL.NODEC R2 `(_ZN7cutlass13device_kernelIN5flash19enable_sm80_to_sm89INS1_16FlashAttnFwdSm80INS1_25CollectiveMainloopFwdSm80ILi8ELi1ELb1EN4cute5tupleIJNS5_1CILi128EEENS7_ILi48EEENS7_ILi256EEEEEELi256ENS_10bfloat16_tEfNS_4arch4Sm80ELb0ELb1ELb1ELb1ELb1ELb0ELb1ELb1EEENS1_21CollectiveEpilogueFwdINS6_IJS8_SA_S9_EEENS6_IJNS7_ILi1EEESI_SI_EEESC_SE_Li256ELb1ELb1ELb1ELb0EEENS1_36VarlenDynamicPersistentTileSchedulerILi128ELi48ELi256ELi256ELb1ELb1ELb0ELb1ELb0ELb1EEEEEEEEEvNT_6ParamsE) ;  /* 0xfffe31d002007950 */ /* 0x000fea0003c3ffff */
.L_x_697:
        /* <DEDUP_REMOVED lines=13> */
.L_x_6498:


//--------------------- .text._ZN7cutlass13device_kernelIN5flash19enable_sm80_to_sm89INS1_16FlashAttnFwdSm80INS1_25CollectiveMainloopFwdSm80ILi8ELi1ELb0EN4cute5tupleIJNS5_1CILi128EEENS7_ILi32EEENS7_ILi256EEEEEELi256ENS_10bfloat16_tEfNS_4arch4Sm80ELb0ELb1ELb1ELb1ELb1ELb1ELb1ELb1EEENS1_21CollectiveEpilogueFwdINS6_IJS8_SA_S9_EEENS6_IJNS7_ILi1EEESI_SI_EEESC_SE_Li256ELb1ELb1ELb1ELb0EEENS1_36VarlenDynamicPersistentTileSchedulerILi128ELi32ELi256ELi256ELb1ELb1ELb0ELb1ELb0ELb1EEEEEEEEEvNT_6ParamsE --------------------------
	.section	.text._ZN7cutlass13device_kernelIN5flash19enable_sm80_to_sm89INS1_16FlashAttnFwdSm80INS1_25CollectiveMainloopFwdSm80ILi8ELi1ELb0EN4cute5tupleIJNS5_1CILi128EEENS7_ILi32EEENS7_ILi256EEEEEELi256ENS_10bfloat16_tEfNS_4arch4Sm80ELb0ELb1ELb1ELb1ELb1ELb1ELb1ELb1EEENS1_21CollectiveEpilogueFwdINS6_IJS8_SA_S9_EEENS6_IJNS7_ILi1EEESI_SI_EEESC_SE_Li256ELb1ELb1ELb1ELb0EEENS1_36VarlenDynamicPersistentTileSchedulerILi128ELi32ELi256ELi256ELb1ELb1ELb0ELb1ELb0ELb1EEEEEEEEEvNT_6ParamsE,"ax",@progbits
	.sectioninfo	@"SHI_REGISTERS=255"
	.align	128
.text._ZN7cutlass13device_kernelIN5flash19enable_sm80_to_sm89INS1_16FlashAttnFwdSm80INS1_25CollectiveMainloopFwdSm80ILi8ELi1ELb0EN4cute5tupleIJNS5_1CILi128EEENS7_ILi32EEENS7_ILi256EEEEEELi256ENS_10bfloat16_tEfNS_4arch4Sm80ELb0ELb1ELb1ELb1ELb1ELb1ELb1ELb1EEENS1_21CollectiveEpilogueFwdINS6_IJS8_SA_S9_EEENS6_IJNS7_ILi1EEESI_SI_EEESC_SE_Li256ELb1ELb1ELb1ELb0EEENS1_36VarlenDynamicPersistentTileSchedulerILi128ELi32ELi256ELi256ELb1ELb1ELb0ELb1ELb0ELb1EEEEEEEEEvNT_6ParamsE:
        .type           _ZN7cutlass13device_kernelIN5flash19enable_sm80_to_sm89INS1_16FlashAttnFwdSm80INS1_25CollectiveMainloopFwdSm80ILi8ELi1ELb0EN4cute5tupleIJNS5_1CILi128EEENS7_ILi32EEENS7_ILi256EEEEEELi256ENS_10bfloat16_tEfNS_4arch4Sm80ELb0ELb1ELb1ELb1ELb1ELb1ELb1ELb1EEENS1_21CollectiveEpilogueFwdINS6_IJS8_SA_S9_EEENS6_IJNS7_ILi1EEESI_SI_EEESC_SE_Li256ELb1ELb1ELb1ELb0EEENS1_36VarlenDynamicPersistentTileSchedulerILi128ELi32ELi256ELi256ELb1ELb1ELb0ELb1ELb0ELb1EEEEEEEEEvNT_6ParamsE,@function
        .size           _ZN7cutlass13device_kernelIN5flash19enable_sm80_to_sm89INS1_16FlashAttnFwdSm80INS1_25CollectiveMainloopFwdSm80ILi8ELi1ELb0EN4cute5tupleIJNS5_1CILi128EEENS7_ILi32EEENS7_ILi256EEEEEELi256ENS_10bfloat16_tEfNS_4arch4Sm80ELb0ELb1ELb1ELb1ELb1ELb1ELb1ELb1EEENS1_21CollectiveEpilogueFwdINS6_IJS8_SA_S9_EEENS6_IJNS7_ILi1EEESI_SI_EEESC_SE_Li256ELb1ELb1ELb1ELb0EEENS1_36VarlenDynamicPersistentTileSchedulerILi128ELi32ELi256ELi256ELb1ELb1ELb0ELb1ELb0ELb1EEEEEEEEEvNT_6ParamsE,(.L_x_6503 - _ZN7cutlass13device_kernelIN5flash19enable_sm80_to_sm89INS1_16FlashAttnFwdSm80INS1_25CollectiveMainloopFwdSm80ILi8ELi1ELb0EN4cute5tupleIJNS5_1CILi128EEENS7_ILi32EEENS7_ILi256EEEEEELi256ENS_10bfloat16_tEfNS_4arch4Sm80ELb0ELb1ELb1ELb1ELb1ELb1ELb1ELb1EEENS1_21CollectiveEpilogueFwdINS6_IJS8_SA_S9_EEENS6_IJNS7_ILi1EEESI_SI_EEESC_SE_Li256ELb1ELb1ELb1ELb0EEENS1_36VarlenDynamicPersistentTileSchedulerILi128ELi32ELi256ELi256ELb1ELb1ELb0ELb1ELb0ELb1EEEEEEEEEvNT_6ParamsE)
        .other          _ZN7cutlass13device_kernelIN5flash19enable_sm80_to_sm89INS1_16FlashAttnFwdSm80INS1_25CollectiveMainloopFwdSm80ILi8ELi1ELb0EN4cute5tupleIJNS5_1CILi128EEENS7_ILi32EEENS7_ILi256EEEEEELi256ENS_10bfloat16_tEfNS_4arch4Sm80ELb0ELb1ELb1ELb1ELb1ELb1ELb1ELb1EEENS1_21CollectiveEpilogueFwdINS6_IJS8_SA_S9_EEENS6_IJNS7_ILi1EEESI_SI_EEESC_SE_Li256ELb1ELb1ELb1ELb0EEENS1_36VarlenDynamicPersistentTileSchedulerILi128ELi32ELi256ELi256ELb1ELb1ELb0ELb1ELb0ELb1EEEEEEEEEvNT_6ParamsE,@"STO_CUDA_ENTRY STV_DEFAULT"
_ZN7cutlass13device_kernelIN5flash19enable_sm80_to_sm89INS1_16FlashAttnFwdSm80INS1_25CollectiveMainloopFwdSm80ILi8ELi1ELb0EN4cute5tupleIJNS5_1CILi128EEENS7_ILi32EEENS7_ILi256EEEEEELi256ENS_10bfloat16_tEfNS_4arch4Sm80ELb0ELb1ELb1ELb1ELb1ELb1ELb1ELb1EEENS1_21CollectiveEpilogueFwdINS6_IJS8_SA_S9_EEENS6_IJNS7_ILi1EEESI_SI_EEESC_SE_Li256ELb1ELb1ELb1ELb0EEENS1_36VarlenDynamicPersistentTileSchedulerILi128ELi32ELi256ELi256ELb1ELb1ELb0ELb1ELb0ELb1EEEEEEEEEvNT_6ParamsE:
        /* <DEDUP_REMOVED lines=13> */
[----:B------:R-:W-:-:S03]  /*00d0*/  CS2R R8, SRZ ;  /* 0x0000000000087805 */ /* 0x000fc6000001ff00 */
        /* <DEDUP_REMOVED lines=10> */
[C---:B------:R-:W-:Y:S01]  /*0180*/  ISETP.GE.U32.AND P4, PT, R13.reuse, 0x2, PT ;  /* 0x000000020d00780c */ /* 0x040fe20003f86070 */
[----:B------:R-:W-:Y:S01]  /*0190*/  IMAD.MOV.U32 R7, RZ, RZ, RZ ;  /* 0x000000ffff077224 */ /* 0x000fe200078e00ff */
        /* <DEDUP_REMOVED lines=26> */
.L_x_703:
        /* <DEDUP_REMOVED lines=11> */
[----:B------:R-:W3:Y:S04]  /*03f0*/  @!P0 LDG.E R9, [R4.64] ;  /* 0x0000000804098981 */ /* 0x000ee8000c1e1900 */
[----:B------:R-:W3:Y:S02]  /*0400*/  @!P0 LDG.E R8, [R2.64] ;  /* 0x0000000802088981 */ /* 0x000ee4000c1e1900 */
[----:B---3--:R-:W-:Y:S01]  /*0410*/  IMAD R5, R9, R8, RZ ;  /* 0x0000000809057224 */ /* 0x008fe200078e02ff */
[----:B------:R-:W-:Y:S05]  /*0420*/  BRA.DIV ~URZ, `(.L_x_701) ;  /* 0x00020d227f007947 */ /* 0x000fea000b800000 */
[----:B------:R1:W3:Y:S02]  /*0430*/  SHFL.UP PT, R0, R5, 0x1, RZ ;  /* 0x0420000005007989 */ /* 0x0002e400000e00ff */
.L_x_973:
        /* <DEDUP_REMOVED lines=16> */
.L_x_974:
[----:B---3--:R-:W-:-:S05]  /*0540*/  IMAD R0, R0, c[0x0][0x538], RZ ;  /* 0x00014e0000007a24 */ /* 0x008fca00078e02ff */
[----:B------:R-:W-:-:S04]  /*0550*/  IADD3 R6, R0, R6, RZ ;  /* 0x0000000600067210 */ /* 0x000fc80007ffe0ff */
[----:B------:R-:W-:-:S13]  /*0560*/  ISETP.GT.AND P0, PT, R6, UR4, PT ;  /* 0x0000000406007c0c */ /* 0x000fda000bf04270 */
[----:B-12---:R-:W-:Y:S05]  /*0570*/  @!P0 BRA `(.L_x_703) ;  /* 0xfffffdc000008947 */ /* 0x006fea000383ffff */
.L_x_699:
[----:B------:R-:W-:-:S05]  /*0580*/  IADD3 R11, -R0, R6, RZ ;  /* 0x00000006000b7210 */ /* 0x000fca0007ffe1ff */
[----:B------:R-:W-:-:S05]  /*0590*/  IMAD R0, R4, c[0x0][0x538], R11 ;  /* 0x00014e0004007a24 */ /* 0x000fca00078e020b */
[----:B------:R-:W-:Y:S01]  /*05a0*/  ISETP.GT.AND P0, PT, R0, UR4, PT ;  /* 0x0000000400007c0c */ /* 0x000fe2000bf04270 */
[----:B------:R-:W-:-:S12]  /*05b0*/  BRA.DIV ~URZ, `(.L_x_704) ;  /* 0x00020da27f007947 */ /* 0x000fd8000b800000 */
[----:B------:R-:W-:-:S04]  /*05c0*/  VOTE.ANY R10, PT, !P0 ;  /* 0x00000000000a7806 */ /* 0x000fc800040e0100 */
.L_x_975:
[----:B------:R-:W1:Y:S02]  /*05d0*/  POPC R5, R10 ;  /* 0x0000000a00057309 */ /* 0x000e640000000000 */
[----:B-12---:R-:W-:Y:S01]  /*05e0*/  IADD3 R235, R5, R7, RZ ;  /* 0x0000000705eb7210 */ /* 0x006fe20007ffe0ff */
[----:B------:R-:W-:Y:S05]  /*05f0*/  BRA.DIV ~URZ, `(.L_x_705) ;  /* 0x00020db27f007947 */ /* 0x000fea000b800000 */
[----:B------:R1:W2:Y:S01]  /*0600*/  SHFL.IDX PT, R12, R9, R5, 0x1f ;  /* 0x00001f05090c7589 */ /* 0x0002a200000e0000 */
[----:B------:R-:W-:-:S03]  /*0610*/  MOV R6, RZ ;  /* 0x000000ff00067202 */ /* 0x000fc60000000f00 */
[----:B------:R1:W3:Y:S04]  /*0620*/  SHFL.IDX PT, R9, R8, R5, 0x1f ;  /* 0x00001f0508097589 */ /* 0x0002e800000e0000 */
.L_x_976:
[----:B------:R-:W-:Y:S01]  /*0630*/  ISETP.NE.AND P0, PT, R10, RZ, PT ;  /* 0x000000ff0a00720c */ /* 0x000fe20003f05270 */
[----:B------:R-:W-:-:S12]  /*0640*/  BSSY B0, `(.L_x_706) ;  /* 0x0000005000007945 */ /* 0x000fd80003800000 */
[----:B------:R-:W-:Y:S05]  /*0650*/  @!P0 BRA `(.L_x_707) ;  /* 0x0000003000008947 */ /* 0x000fea0003800000 */
[----:B------:R-:W-:Y:S01]  /*0660*/  IADD3 R2, R5, -0x1, RZ ;  /* 0xffffffff05027810 */ /* 0x000fe20007ffe0ff */
[----:B------:R-:W-:Y:S05]  /*0670*/  BRA.DIV ~URZ, `(.L_x_708) ;  /* 0x00020e127f007947 */ /* 0x000fea000b800000 */
[----:B------:R4:W1:Y:S02]  /*0680*/  SHFL.IDX PT, R6, R4, R2, 0x1f ;  /* 0x00001f0204067589 */ /* 0x00086400000e0000 */
.L_x_707:
[----:B------:R-:W-:Y:S05]  /*0690*/  BSYNC B0 ;  /* 0x0000000000007941 */ /* 0x000fea0003800000 */
.L_x_706:
[----:B---3--:R-:W-:Y:S01]  /*06a0*/  ISETP.NE.AND P0, PT, R9, 0x1, PT ;  /* 0x000000010900780c */ /* 0x008fe20003f05270 */
[----:B-1----:R-:W-:Y:S01]  /*06b0*/  IMAD R232, R6, c[0x0][0x538], R11 ;  /* 0x00014e0006e87a24 */ /* 0x002fe200078e020b */
[----:B------:R-:W-:Y:S04]  /*06c0*/  BSSY B0, `(.L_x_709) ;  /* 0x0000085000007945 */ /* 0x000fe80003800000 */
[----:B------:R-:W-:-:S07]  /*06d0*/  IADD3 R11, -R232, UR4, RZ ;  /* 0x00000004e80b7c10 */ /* 0x000fce000fffe1ff */
[----:B------:R-:W-:Y:S05]  /*06e0*/  @!P0 BRA `(.L_x_710) ;  /* 0x000003e000008947 */ /* 0x000fea0003800000 */
[-C--:B--2---:R-:W-:Y:S02]  /*06f0*/  IABS R0, R12.reuse ;  /* 0x0000000c00007213 */ /* 0x084fe40000000000 */
[----:B------:R-:W-:-:S03]  /*0700*/  IABS R6, R12 ;  /* 0x0000000c00067213 */ /* 0x000fc60000000000 */
[----:B------:R-:W-:Y:S01]  /*0710*/  IMAD.MOV.U32 R5, RZ, RZ, R0 ;  /* 0x000000ffff057224 */ /* 0x000fe200078e0000 */
[----:B------:R-:W-:-:S03]  /*0720*/  IABS R0, R9 ;  /* 0x0000000900007213 */ /* 0x000fc60000000000 */
[----:B----4-:R-:W1:Y:S02]  /*0730*/  I2F.RP R2, R5 ;  /* 0x0000000500027306 */ /* 0x010e640000209400 */
        /* <DEDUP_REMOVED lines=55> */
[----:B------:R-:W-:Y:S01]  /*0ab0*/  IMAD R234, R3, 0x10000, R2 ;  /* 0x0001000003ea7824 */ /* 0x000fe200078e0202 */
[----:B------:R-:W-:Y:S05]  /*0ac0*/  BRA `(.L_x_711) ;  /* 0x0000044000007947 */ /* 0x000fea0003800000 */
.L_x_710:
[----:B----4-:R-:W-:-:S04]  /*0ad0*/  IMAD.MOV.U32 R2, RZ, RZ, 0x4 ;  /* 0x00000004ff027424 */ /* 0x010fc800078e00ff */
[----:B------:R-:W-:-:S05]  /*0ae0*/  IMAD.WIDE R2, R235, R2, c[0x0][0x590] ;  /* 0x00016400eb027625 */ /* 0x000fca00078e0202 */
[----:B------:R-:W3:Y:S02]  /*0af0*/  LDG.E R7, [R2.64] ;  /* 0x0000000802077981 */ /* 0x000ee4000c1e1900 */
[----:B--23--:R-:W-:-:S05]  /*0b00*/  IMAD R9, R7, R12, RZ ;  /* 0x0000000c07097224 */ /* 0x00cfca00078e02ff */
        /* <DEDUP_REMOVED lines=63> */
[----:B------:R-:W-:Y:S02]  /*0f00*/  IMAD R234, R0, R2, R3 ;  /* 0x0000000200ea7224 */ /* 0x000fe400078e0203 */
.L_x_711:
[----:B------:R-:W-:Y:S05]  /*0f10*/  BSYNC B0 ;  /* 0x0000000000007941 */ /* 0x000fea0003800000 */
.L_x_709:
[----:B------:R-:W-:-:S04]  /*0f20*/  LOP3.LUT R0, RZ, R0, RZ, 0x33, !PT ;  /* 0x00000000ff007212 */ /* 0x000fc800078e33ff */
[----:B------:R-:W-:Y:S01]  /*0f30*/  IADD3 R233, R0, R12, RZ ;  /* 0x0000000c00e97210 */ /* 0x000fe20007ffe0ff */
[----:B------:R-:W-:Y:S05]  /*0f40*/  BRA `(.L_x_712) ;  /* 0x0000004000007947 */ /* 0x000fea0003800000 */
.L_x_700:
[----:B--2---:R-:W-:Y:S01]  /*0f50*/  IMAD.MOV.U32 R233, RZ, RZ, RZ ;  /* 0x000000ffffe97224 */ /* 0x004fe200078e00ff */
[----:B------:R-:W-:Y:S01]  /*0f60*/  MOV R234, RZ ;  /* 0x000000ff00ea7202 */ /* 0x000fe20000000f00 */
[----:B------:R-:W-:Y:S01]  /*0f70*/  IMAD.U32 R232, RZ, RZ, UR4 ;  /* 0x00000004ffe87e24 */ /* 0x000fe2000f8e00ff */
[----:B------:R-:W-:Y:S02]  /*0f80*/  MOV R235, c[0x0][0x53c] ;  /* 0x00014f0000eb7a02 */ /* 0x000fe40000000f00 */
.L_x_712:
[----:B------:R-:W-:Y:S01]  /*0f90*/  ISETP.NE.AND P0, PT, R13, RZ, PT ;  /* 0x000000ff0d00720c */ /* 0x000fe20003f05270 */
[----:B------:R-:W-:-:S12]  /*0fa0*/  WARPSYNC 0xffffffff ;  /* 0xffffffff00007948 */ /* 0x000fd80003800000 */
[----:B------:R1:W-:Y:S04]  /*0fb0*/  @!P0 STS.128 [0x20080], R232 ;  /* 0x020080e8ff008388 */ /* 0x0003e80000000c00 */
[----:B------:R-:W-:Y:S06]  /*0fc0*/  BAR.ARV 0x5, 0x100 ;  /* 0x0144000000007b1d */ /* 0x000fec0000002000 */
.L_x_698:
[----:B-12---:R-:W-:-:S13]  /*0fd0*/  ISETP.GE.AND P0, PT, R235, c[0x0][0x53c], PT ;  /* 0x00014f00eb007a0c */ /* 0x006fda0003f06270 */
[----:B------:R-:W-:Y:S05]  /*0fe0*/  @P0 EXIT ;  /* 0x000000000000094d */ /* 0x000fea0003800000 */
[----:B------:R-:W1:Y:S01]  /*0ff0*/  S2R R14, SR_TID.X ;  /* 0x00000000000e7919 */ /* 0x000e620000002100 */
        /* <DEDUP_REMOVED lines=68> */
[C---:B------:R-:W-:Y:S01]  /*1440*/  IADD3 R16, R211.reuse, 0x20, RZ ;  /* 0x00000020d3107810 */ /* 0x040fe20007ffe0ff */
[C---:B------:R-:W-:Y:S01]  /*1450*/  IMAD.IADD R231, R6.reuse, 0x1, -R8 ;  /* 0x0000000106e77824 */ /* 0x040fe200078e0a08 */
        /* <DEDUP_REMOVED lines=14> */
[----:B------:R-:W-:Y:S01]  /*1540*/  IADD3 R156, R138, 0x40, RZ ;  /* 0x000000408a9c7810 */ /* 0x000fe20007ffe0ff */
[----:B------:R-:W-:Y:S01]  /*1550*/  IMAD R212, R228, 0x20, R211 ;  /* 0x00000020e4d47824 */ /* 0x000fe200078e02d3 */
[----:B------:R-:W-:-:S02]  /*1560*/  LOP3.LUT R29, R3, 0x1c0, RZ, 0xc0, !PT ;  /* 0x000001c0031d7812 */ /* 0x000fc400078ec0ff */
        /* <DEDUP_REMOVED lines=8> */
[----:B------:R-:W-:Y:S02]  /*15f0*/  LOP3.LUT R9, R5, 0xfffffe00, RZ, 0xc0, !PT ;  /* 0xfffffe0005097812 */ /* 0x000fe400078ec0ff */
[----:B------:R-:W-:Y:S01]  /*1600*/  LOP3.LUT R22, R4, 0xfffffe00, RZ, 0xc0, !PT ;  /* 0xfffffe0004167812 */ /* 0x000fe200078ec0ff */
[----:B------:R-:W-:Y:S01]  /*1610*/  IMAD.SHL.U32 R3, R2, 0x40, RZ ;  /* 0x0000004002037824 */ /* 0x000fe200078e00ff */
[----:B------:R-:W-:-:S02]  /*1620*/  SHF.R.S32.HI R2, RZ, 0x1f, R137 ;  /* 0x0000001fff027819 */ /* 0x000fc40000011489 */
[----:B------:R-:W-:Y:S01]  /*1630*/  LOP3.LUT R27, R7, 0x1c0, RZ, 0xc0, !PT ;  /* 0x000001c0071b7812 */ /* 0x000fe200078ec0ff */
[----:B------:R-:W-:Y:S01]  /*1640*/  STL [R1+0x18], R22 ;  /* 0x0000181601007387 */ /* 0x000fe20000100800 */
[CC--:B------:R-:W-:Y:S02]  /*1650*/  LEA.HI R4, R2.reuse, R137.reuse, RZ, 0x6 ;  /* 0x0000008902047211 */ /* 0x0c0fe400078f30ff */
[----:B------:R-:W-:Y:S02]  /*1660*/  LEA.HI R5, R2, R137, RZ, 0x3 ;  /* 0x0000008902057211 */ /* 0x000fe400078f18ff */
[----:B------:R-:W-:Y:S01]  /*1670*/  LOP3.LUT R18, R3, 0xfffffe00, RZ, 0xc0, !PT ;  /* 0xfffffe0003127812 */ /* 0x000fe200078ec0ff */
[----:B------:R-:W-:Y:S01]  /*1680*/  IMAD.SHL.U32 R2, R4, 0x80, RZ ;  /* 0x0000008004027824 */ /* 0x000fe200078e00ff */
[----:B------:R-:W-:Y:S02]  /*1690*/  SHF.R.U32.HI R25, RZ, 0x3, R229 ;  /* 0x00000003ff197819 */ /* 0x000fe400000116e5 */
[----:B------:R-:W-:-:S02]  /*16a0*/  SHF.R.U32.HI R23, RZ, 0x3, R29 ;  /* 0x00000003ff177819 */ /* 0x000fc4000001161d */
[--C-:B------:R-:W-:Y:S02]  /*16b0*/  LOP3.LUT R4, R229, 0x38, R5.reuse, 0xf8, !PT ;  /* 0x00000038e5047812 */ /* 0x100fe400078ef805 */
[----:B------:R-:W-:Y:S02]  /*16c0*/  LOP3.LUT R3, R29, 0x38, R5, 0xf8, !PT ;  /* 0x000000381d037812 */ /* 0x000fe400078ef805 */
[----:B------:R-:W-:Y:S02]  /*16d0*/  SHF.R.U32.HI R21, RZ, 0x3, R28 ;  /* 0x00000003ff157819 */ /* 0x000fe4000001161c */
[----:B------:R-:W-:Y:S02]  /*16e0*/  SHF.R.U32.HI R19, RZ, 0x3, R27 ;  /* 0x00000003ff137819 */ /* 0x000fe4000001161b */
[--C-:B------:R-:W-:Y:S02]  /*16f0*/  LOP3.LUT R7, R28, 0x38, R5.reuse, 0xf8, !PT ;  /* 0x000000381c077812 */ /* 0x100fe400078ef805 */
[----:B------:R-:W-:-:S02]  /*1700*/  LOP3.LUT R10, R27, 0x38, R5, 0xf8, !PT ;  /* 0x000000381b0a7812 */ /* 0x000fc400078ef805 */
        /* <DEDUP_REMOVED lines=16> */
[C---:B------:R-:W-:Y:S02]  /*1810*/  IADD3 R158, R138.reuse, 0x20, RZ ;  /* 0x000000208a9e7810 */ /* 0x040fe40007ffe0ff */
[----:B------:R-:W-:Y:S02]  /*1820*/  SHF.R.S32.HI R6, RZ, 0x1f, R211 ;  /* 0x0000001fff067819 */ /* 0x000fe400000114d3 */
[----:B------:R-:W-:Y:S02]  /*1830*/  IADD3 R157, R138, 0x60, RZ ;  /* 0x000000608a9d7810 */ /* 0x000fe40007ffe0ff */
[----:B------:R-:W-:-:S02]  /*1840*/  LOP3.LUT R6, R17, 0x7ffffffc, RZ, 0xc0, !PT ;  /* 0x7ffffffc11067812 */ /* 0x000fc400078ec0ff */
[----:B------:R-:W-:Y:S02]  /*1850*/  LOP3.LUT R25, R2, R25, RZ, 0x3c, !PT ;  /* 0x0000001902197212 */ /* 0x000fe400078e3cff */
[----:B------:R-:W-:Y:S02]  /*1860*/  SHF.R.S32.HI R17, RZ, 0x1f, R158 ;  /* 0x0000001fff117819 */ /* 0x000fe4000001149e */
[----:B------:R-:W-:Y:S01]  /*1870*/  SHF.R.S32.HI R7, RZ, 0x1f, R156 ;  /* 0x0000001fff077819 */ /* 0x000fe2000001149c */
[----:B------:R-:W-:Y:S01]  /*1880*/  STL [R1+0x3c], R25 ;  /* 0x00003c1901007387 */ /* 0x000fe20000100800 */
[----:B------:R-:W-:Y:S02]  /*1890*/  SHF.R.S32.HI R2, RZ, 0x1f, R157 ;  /* 0x0000001fff027819 */ /* 0x000fe4000001149d */
[----:B------:R-:W-:Y:S01]  /*18a0*/  LOP3.LUT R10, R29, 0x38, R132, 0xf8, !PT ;  /* 0x000000381d0a7812 */ /* 0x000fe200078ef884 */
[----:B------:R-:W-:Y:S01]  /*18b0*/  STL [R1+0x8], R17 ;  /* 0x0000081101007387 */ /* 0x000fe20000100800 */
[CC--:B------:R-:W-:Y:S01]  /*18c0*/  IADD3 R3, R11.reuse, R9.reuse, R12 ;  /* 0x000000090b037210 */ /* 0x0c0fe20007ffe00c */
[----:B------:R-:W-:Y:S01]  /*18d0*/  IMAD.MOV.U32 R12, RZ, RZ, 0x40 ;  /* 0x00000040ff0c7424 */ /* 0x000fe200078e00ff */
[----:B------:R-:W-:Y:S01]  /*18e0*/  LOP3.LUT R4, R11, R9, RZ, 0xfc, !PT ;  /* 0x000000090b047212 */ /* 0x000fe200078efcff */
[----:B------:R1:W-:Y:S01]  /*18f0*/  STL [R1+0x4], R7 ;  /* 0x0000040701007387 */ /* 0x0003e20000100800 */
[----:B------:R-:W-:Y:S01]  /*1900*/  LOP3.LUT R10, R22, R10, R23, 0xf6, !PT ;  /* 0x0000000a160a7212 */ /* 0x000fe200078ef617 */
[----:B------:R-:W-:Y:S01]  /*1910*/  IMAD.MOV.U32 R11, RZ, RZ, 0x20 ;  /* 0x00000020ff0b7424 */ /* 0x000fe200078e00ff */
[--C-:B------:R-:W-:Y:S01]  /*1920*/  LOP3.LUT R9, R28, 0x38, R132.reuse, 0xf8, !PT ;  /* 0x000000381c097812 */ /* 0x100fe200078ef884 */
[----:B------:R2:W-:Y:S01]  /*1930*/  STL [R1], R2 ;  /* 0x0000000201007387 */ /* 0x0005e20000100800 */
[----:B------:R-:W-:-:S02]  /*1940*/  LOP3.LUT R8, R27, 0x38, R132, 0xf8, !PT ;  /* 0x000000381b087812 */ /* 0x000fc400078ef884 */
[----:B------:R-:W-:Y:S02]  /*1950*/  LEA R177, R0, 0xc080, 0x1 ;  /* 0x0000c08000b17811 */ /* 0x000fe400078e08ff */
[----:B------:R-:W-:Y:S02]  /*1960*/  SHF.R.S32.HI R0, RZ, 0x3, R5 ;  /* 0x00000003ff007819 */ /* 0x000fe40000011405 */
[----:B------:R-:W-:Y:S02]  /*1970*/  LOP3.LUT R201, R5, 0xfffffff8, RZ, 0xc0, !PT ;  /* 0xfffffff805c97812 */ /* 0x000fe400078ec0ff */
[----:B------:R-:W-:Y:S01]  /*1980*/  LEA R5, R10, 0x10080, 0x1 ;  /* 0x000100800a057811 */ /* 0x000fe200078e08ff */
[----:B------:R-:W-:Y:S01]  /*1990*/  STL [R1+0xc], R0 ;  /* 0x00000c0001007387 */ /* 0x000fe20000100800 */
[----:B------:R-:W-:Y:S02]  /*19a0*/  LOP3.LUT R9, R20, R9, R21, 0xf6, !PT ;  /* 0x0000000914097212 */ /* 0x000fe400078ef615 */
[----:B------:R-:W-:Y:S01]  /*19b0*/  LOP3.LUT R8, R18, R8, R19, 0xf6, !PT ;  /* 0x0000000812087212 */ /* 0x000fe200078ef613 */
[----:B------:R3:W-:Y:S01]  /*19c0*/  STL [R1+0x34], R5 ;  /* 0x0000340501007387 */ /* 0x0007e20000100800 */
[----:B------:R-:W-:-:S02]  /*19d0*/  LEA R9, R9, 0x10080, 0x1 ;  /* 0x0001008009097811 */ /* 0x000fc400078e08ff */
[----:B------:R-:W-:Y:S02]  /*19e0*/  LEA R8, R8, 0x10080, 0x1 ;  /* 0x0001008008087811 */ /* 0x000fe400078e08ff */
[----:B------:R-:W-:Y:S01]  /*19f0*/  LEA R182, R3, 0x10080, 0x1 ;  /* 0x0001008003b67811 */ /* 0x000fe200078e08ff */
[----:B------:R4:W-:Y:S01]  /*1a00*/  STL [R1+0x30], R9 ;  /* 0x0000300901007387 */ /* 0x0009e20000100800 */
[----:B------:R-:W-:Y:S02]  /*1a10*/  LEA R178, R4, 0x8080, 0x1 ;  /* 0x0000808004b27811 */ /* 0x000fe400078e08ff */
[----:B-1----:R-:W-:Y:S01]  /*1a20*/  SEL R7, R12, 0xffffffc0, !P2 ;  /* 0xffffffc00c077807 */ /* 0x002fe20005000000 */
[----:B------:R1:W-:Y:S01]  /*1a30*/  STL [R1+0x2c], R8 ;  /* 0x00002c0801007387 */ /* 0x0003e20000100800 */
[----:B--2---:R-:W-:Y:S01]  /*1a40*/  IMAD.IADD R2, R26, 0x1, -R6 ;  /* 0x000000011a027824 */ /* 0x004fe200078e0a06 */
[----:B------:R-:W-:Y:S02]  /*1a50*/  SEL R6, R11, 0xffffffe0, !P1 ;  /* 0xffffffe00b067807 */ /* 0x000fe40004800000 */
[----:B------:R-:W-:Y:S01]  /*1a60*/  LOP3.LUT R219, R25, R230, RZ, 0xfc, !PT ;  /* 0x000000e619db7212 */ /* 0x000fe200078efcff */
[----:B------:R-:W-:Y:S01]  /*1a70*/  IMAD.SHL.U32 R215, R2, 0x2, RZ ;  /* 0x0000000202d77824 */ /* 0x000fe200078e00ff */
[----:B------:R-:W-:Y:S01]  /*1a80*/  SEL R2, R11, 0xffffffe0, !P4 ;  /* 0xffffffe00b027807 */ /* 0x000fe20006000000 */
[----:B------:R-:W-:Y:S01]  /*1a90*/  IMAD.IADD R239, R236, 0x1, R6 ;  /* 0x00000001ecef7824 */ /* 0x000fe200078e0206 */
[----:B------:R-:W-:Y:S01]  /*1aa0*/  IADD3 R200, R132, 0x80, RZ ;  /* 0x0000008084c87810 */ /* 0x000fe20007ffe0ff */
[----:B------:R-:W-:Y:S01]  /*1ab0*/  IMAD.IADD R238, R6, 0x1, R237 ;  /* 0x0000000106ee7824 */ /* 0x000fe200078e02ed */
[C---:B------:R-:W-:Y:S01]  /*1ac0*/  IADD3 R250, R215.reuse, 0xe0, RZ ;  /* 0x000000e0d7fa7810 */ /* 0x040fe20007ffe0ff */
[----:B------:R-:W-:Y:S01]  /*1ad0*/  IMAD.IADD R183, R182, 0x1, R2 ;  /* 0x00000001b6b77824 */ /* 0x000fe200078e0202 */
[C---:B------:R-:W-:Y:S01]  /*1ae0*/  IADD3 R247, R215.reuse, 0xf8, RZ ;  /* 0x000000f8d7f77810 */ /* 0x040fe20007ffe0ff */
[----:B------:R-:W-:Y:S01]  /*1af0*/  IMAD.IADD R179, R2, 0x1, R178 ;  /* 0x0000000102b37824 */ /* 0x000fe200078e02b2 */
[----:B------:R-:W-:Y:S01]  /*1b00*/  IADD3 R252, R215, 0xd0, RZ ;  /* 0x000000d0d7fc7810 */ /* 0x000fe20007ffe0ff */
[----:B------:R-:W-:Y:S01]  /*1b10*/  IMAD.SHL.U32 R219, R219, 0x2, RZ ;  /* 0x00000002dbdb7824 */ /* 0x000fe200078e00ff */
[----:B---3--:R-:W-:Y:S01]  /*1b20*/  SHF.R.S32.HI R5, RZ, 0x1f, R215 ;  /* 0x0000001fff057819 */ /* 0x008fe200000114d7 */
[----:B------:R-:W-:Y:S01]  /*1b30*/  IMAD.IADD R243, R236, 0x1, R7 ;  /* 0x00000001ecf37824 */ /* 0x000fe200078e0207 */
[----:B------:R-:W-:Y:S01]  /*1b40*/  IADD3 R5, R215, 0xc8, RZ ;  /* 0x000000c8d7057810 */ /* 0x000fe20007ffe0ff */
[----:B------:R-:W-:Y:S01]  /*1b50*/  IMAD.IADD R242, R7, 0x1, R239 ;  /* 0x0000000107f27824 */ /* 0x000fe200078e02ef */
[----:B------:R-:W-:Y:S01]  /*1b60*/  IADD3 R251, R215, 0xd8, RZ ;  /* 0x000000d8d7fb7810 */ /* 0x000fe20007ffe0ff */
[----:B------:R-:W-:Y:S01]  /*1b70*/  IMAD.IADD R241, R7, 0x1, R237 ;  /* 0x0000000107f17824 */ /* 0x000fe200078e02ed */
[----:B----4-:R-:W-:Y:S01]  /*1b80*/  IADD3 R9, R215, 0xb8, RZ ;  /* 0x000000b8d7097810 */ /* 0x010fe20007ffe0ff */
[----:B------:R-:W-:Y:S01]  /*1b90*/  IMAD.IADD R240, R238, 0x1, R7 ;  /* 0x00000001eef07824 */ /* 0x000fe200078e0207 */
[----:B------:R-:W-:-:S02]  /*1ba0*/  SHF.R.S32.HI R5, RZ, 0x1f, R5 ;  /* 0x0000001fff057819 */ /* 0x000fc40000011405 */
[C---:B-1----:R-:W-:Y:S02]  /*1bb0*/  IADD3 R8, R215.reuse, 0xc0, RZ ;  /* 0x000000c0d7087810 */ /* 0x042fe40007ffe0ff */
[----:B------:R-:W-:Y:S02]  /*1bc0*/  SHF.R.S32.HI R5, RZ, 0x1f, R250 ;  /* 0x0000001fff057819 */ /* 0x000fe400000114fa */
[C---:B------:R-:W-:Y:S02]  /*1bd0*/  IADD3 R249, R215.reuse, 0xe8, RZ ;  /* 0x000000e8d7f97810 */ /* 0x040fe40007ffe0ff */
[----:B------:R-:W-:Y:S02]  /*1be0*/  SHF.R.S32.HI R5, RZ, 0x1f, R247 ;  /* 0x0000001fff057819 */ /* 0x000fe400000114f7 */
[----:B------:R-:W-:Y:S02]  /*1bf0*/  IADD3 R248, R215, 0xf0, RZ ;  /* 0x000000f0d7f87810 */ /* 0x000fe40007ffe0ff */
[----:B------:R-:W-:-:S02]  /*1c00*/  LEA R5, R16, 0x10080, 0x1 ;  /* 0x0001008010057811 */ /* 0x000fc400078e08ff */
[----:B------:R-:W-:Y:S02]  /*1c10*/  SHF.R.S32.HI R9, RZ, 0x1f, R9 ;  /* 0x0000001fff097819 */ /* 0x000fe40000011409 */
[----:B------:R-:W-:Y:S01]  /*1c20*/  SHF.R.S32.HI R8, RZ, 0x1f, R8 ;  /* 0x0000001fff087819 */ /* 0x000fe20000011408 */
[----:B------:R1:W-:Y:S01]  /*1c30*/  STL [R1+0x28], R5 ;  /* 0x0000280501007387 */ /* 0x0003e20000100800 */
[----:B------:R-:W-:Y:S02]  /*1c40*/  SHF.R.S32.HI R9, RZ, 0x1f, R252 ;  /* 0x0000001fff097819 */ /* 0x000fe400000114fc */
[----:B------:R-:W-:Y:S02]  /*1c50*/  SHF.R.S32.HI R8, RZ, 0x1f, R251 ;  /* 0x0000001fff087819 */ /* 0x000fe400000114fb */
[----:B------:R-:W-:Y:S02]  /*1c60*/  SHF.R.S32.HI R9, RZ, 0x1f, R249 ;  /* 0x0000001fff097819 */ /* 0x000fe400000114f9 */
[----:B------:R-:W-:-:S02]  /*1c70*/  SHF.R.S32.HI R8, RZ, 0x1f, R248 ;  /* 0x0000001fff087819 */ /* 0x000fc400000114f8 */
[----:B------:R-:W-:Y:S02]  /*1c80*/  LEA R9, R15, 0x10080, 0x1 ;  /* 0x000100800f097811 */ /* 0x000fe400078e08ff */
[----:B------:R-:W-:Y:S02]  /*1c90*/  LEA R8, R14, 0x10080, 0x1 ;  /* 0x000100800e087811 */ /* 0x000fe400078e08ff */
[C---:B------:R-:W-:Y:S01]  /*1ca0*/  IADD3 R33, R215.reuse, 0x8, RZ ;  /* 0x00000008d7217810 */ /* 0x040fe20007ffe0ff */
[----:B------:R2:W-:Y:S01]  /*1cb0*/  STL [R1+0x24], R9 ;  /* 0x0000240901007387 */ /* 0x0005e20000100800 */
[----:B------:R-:W-:Y:S02]  /*1cc0*/  SEL R0, R12, 0xffffffc0, !P3 ;  /* 0xffffffc00c007807 */ /* 0x000fe40005800000 */
[C---:B------:R-:W-:Y:S01]  /*1cd0*/  IADD3 R32, R215.reuse, 0x10, RZ ;  /* 0x00000010d7207810 */ /* 0x040fe20007ffe0ff */
[----:B------:R2:W-:Y:S01]  /*1ce0*/  STL [R1+0x20], R8 ;  /* 0x0000200801007387 */ /* 0x0005e20000100800 */
[C---:B------:R-:W-:Y:S01]  /*1cf0*/  IADD3 R31, R215.reuse, 0x18, RZ ;  /* 0x00000018d71f7810 */ /* 0x040fe20007ffe0ff */
[----:B------:R-:W-:Y:S01]  /*1d00*/  IMAD.IADD R185, R182, 0x1, R0 ;  /* 0x00000001b6b97824 */ /* 0x000fe200078e0200 */
[----:B------:R-:W-:Y:S01]  /*1d10*/  IADD3 R199, R132, 0xc0, RZ ;  /* 0x000000c084c77810 */ /* 0x000fe20007ffe0ff */
[C---:B------:R-:W-:Y:S01]  /*1d20*/  IMAD.IADD R181, R0.reuse, 0x1, R178 ;  /* 0x0000000100b57824 */ /* 0x040fe200078e02b2 */
[----:B------:R-:W-:Y:S01]  /*1d30*/  IADD3 R246, R215, 0x20, RZ ;  /* 0x00000020d7f67810 */ /* 0x000fe20007ffe0ff */
[----:B------:R-:W-:Y:S01]  /*1d40*/  IMAD.IADD R184, R183, 0x1, R0 ;  /* 0x00000001b7b87824 */ /* 0x000fe200078e0200 */
[----:B-1----:R-:W-:Y:S01]  /*1d50*/  LEA R5, R13, 0x10080, 0x1 ;  /* 0x000100800d057811 */ /* 0x002fe200078e08ff */
[----:B------:R-:W-:Y:S01]  /*1d60*/  IMAD.IADD R180, R0, 0x1, R179 ;  /* 0x0000000100b47824 */ /* 0x000fe200078e02b3 */
[----:B------:R-:W-:-:S02]  /*1d70*/  IADD3 R245, R215, 0x28, RZ ;  /* 0x00000028d7f57810 */ /* 0x000fc40007ffe0ff */
[C---:B------:R-:W-:Y:S01]  /*1d80*/  IADD3 R30, R215.reuse, 0x30, RZ ;  /* 0x00000030d71e7810 */ /* 0x040fe20007ffe0ff */
[----:B------:R2:W-:Y:S01]  /*1d90*/  STL [R1+0x1c], R5 ;  /* 0x00001c0501007387 */ /* 0x0005e20000100800 */
[C---:B------:R-:W-:Y:S02]  /*1da0*/  IADD3 R29, R215.reuse, 0x38, RZ ;  /* 0x00000038d71d7810 */ /* 0x040fe40007ffe0ff */
[C---:B------:R-:W-:Y:S02]  /*1db0*/  IADD3 R28, R215.reuse, 0x40, RZ ;  /* 0x00000040d71c7810 */ /* 0x040fe40007ffe0ff */
[C---:B------:R-:W-:Y:S02]  /*1dc0*/  IADD3 R27, R215.reuse, 0x48, RZ ;  /* 0x00000048d71b7810 */ /* 0x040fe40007ffe0ff */
[C---:B------:R-:W-:Y:S02]  /*1dd0*/  IADD3 R26, R215.reuse, 0x50, RZ ;  /* 0x00000050d71a7810 */ /* 0x040fe40007ffe0ff */
[----:B------:R-:W-:-:S02]  /*1de0*/  IADD3 R25, R215, 0x58, RZ ;  /* 0x00000058d7197810 */ /* 0x000fc40007ffe0ff */
        /* <DEDUP_REMOVED lines=10> */
[----:B------:R-:W-:Y:S02]  /*1e90*/  IADD3 R10, R215, 0xb0, RZ ;  /* 0x000000b0d70a7810 */ /* 0x000fe40007ffe0ff */
        /* <DEDUP_REMOVED lines=26> */
[----:B--2---:R-:W-:Y:S02]  /*2040*/  SHF.R.S32.HI R10, RZ, 0x1f, R10 ;  /* 0x0000001fff0a7819 */ /* 0x004fe4000001140a */
.L_x_972:
[----:B------:R-:W-:Y:S01]  /*2050*/  ISETP.NE.U32.AND P0, PT, RZ, c[0x0][0x370], PT ;  /* 0x0000dc00ff007a0c */ /* 0x000fe20003f05070 */
[----:B------:R-:W-:Y:S01]  /*2060*/  IMAD.MOV.U32 R15, RZ, RZ, 0x4 ;  /* 0x00000004ff0f7424 */ /* 0x000fe200078e00ff */
[----:B------:R-:W-:Y:S01]  /*2070*/  ISETP.NE.U32.AND P1, PT, RZ, c[0x0][0x360], PT ;  /* 0x0000d800ff007a0c */ /* 0x000fe20003f25070 */
[----:B------:R-:W-:Y:S01]  /*2080*/  IMAD.MOV.U32 R226, RZ, RZ, RZ ;  /* 0x000000ffffe27224 */ /* 0x000fe200078e00ff */
[----:B------:R-:W-:Y:S01]  /*2090*/  ISETP.NE.AND.EX P2, PT, RZ, c[0x0][0x374], PT, P0 ;  /* 0x0000dd00ff007a0c */ /* 0x000fe20003f45300 */
[----:B------:R-:W-:Y:S01]  /*20a0*/  IMAD.MOV.U32 R97, RZ, RZ, RZ ;  /* 0x000000ffff617224 */ /* 0x000fe200078e00ff */
[----:B------:R-:W-:Y:S01]  /*20b0*/  ISETP.NE.AND.EX P0, PT, RZ, c[0x0][0x364], PT, P1 ;  /* 0x0000d900ff007a0c */ /* 0x000fe20003f05310 */
[----:B------:R-:W-:Y:S01]  /*20c0*/  IMAD.MOV.U32 R14, RZ, RZ, RZ ;  /* 0x000000ffff0e7224 */ /* 0x000fe200078e00ff */
[----:B------:R-:W-:Y:S01]  /*20d0*/  ISETP.NE.U32.AND P1, PT, RZ, c[0x0][0x348], PT ;  /* 0x0000d200ff007a0c */ /* 0x000fe20003f25070 */
[----:B------:R-:W-:Y:S01]  /*20e0*/  IMAD.MOV.U32 R13, RZ, RZ, RZ ;  /* 0x000000ffff0d7224 */ /* 0x000fe200078e00ff */
[----:B------:R-:W-:Y:S01]  /*20f0*/  ISETP.NE.U32.AND P3, PT, RZ, c[0x0][0x350], PT ;  /* 0x0000d400ff007a0c */ /* 0x000fe20003f65070 */
[----:B------:R-:W-:Y:S01]  /*2100*/  IMAD.WIDE R6, R235, R15, c[0x0][0x348] ;  /* 0x0000d200eb067625 */ /* 0x000fe200078e020f */
[----:B------:R-:W-:-:S02]  /*2110*/  ISETP.NE.U32.AND P4, PT, RZ, c[0x0][0x358], PT ;  /* 0x0000d600ff007a0c */ /* 0x000fc40003f85070 */
[----:B------:R-:W-:Y:S01]  /*2120*/  ISETP.NE.AND.EX P1, PT, RZ, c[0x0][0x34c], PT, P1 ;  /* 0x0000d300ff007a0c */ /* 0x000fe20003f25310 */
[CC--:B------:R-:W-:Y:S01]  /*2130*/  IMAD.WIDE R4, R235.reuse, R15.reuse, c[0x0][0x350] ;  /* 0x0000d400eb047625 */ /* 0x0c0fe200078e020f */
[----:B------:R-:W-:Y:S02]  /*2140*/  ISETP.NE.AND.EX P3, PT, RZ, c[0x0][0x354], PT, P3 ;  /* 0x0000d500ff007a0c */ /* 0x000fe40003f65330 */
[----:B------:R-:W-:Y:S01]  /*2150*/  ISETP.NE.AND.EX P4, PT, RZ, c[0x0][0x35c], PT, P4 ;  /* 0x0000d700ff007a0c */ /* 0x000fe20003f85340 */
[----:B------:R-:W-:-:S04]  /*2160*/  @P2 IMAD.WIDE R10, R235, R15, c[0x0][0x370] ;  /* 0x0000dc00eb0a2625 */ /* 0x000fc800078e020f */
[CC--:B------:R-:W-:Y:S01]  /*2170*/  @P0 IMAD.WIDE R8, R235.reuse, R15.reuse, c[0x0][0x360] ;  /* 0x0000d800eb080625 */ /* 0x0c0fe200078e020f */
[----:B------:R1:W5:Y:S03]  /*2180*/  @P2 LDG.E R226, [R10.64] ;  /* 0x000000080ae22981 */ /* 0x000366000c1e1900 */
[----:B------:R-:W-:Y:S01]  /*2190*/  IMAD.WIDE R2, R235, R15, c[0x0][0x358] ;  /* 0x0000d600eb027625 */ /* 0x000fe200078e020f */
[----:B------:R1:W5:Y:S04]  /*21a0*/  @P0 LDG.E R210, [R8.64] ;  /* 0x0000000808d20981 */ /* 0x000368000c1e1900 */
[----:B------:R1:W5:Y:S04]  /*21b0*/  @P1 LDG.E R97, [R6.64] ;  /* 0x0000000806611981 */ /* 0x000368000c1e1900 */
[----:B------:R1:W5:Y:S04]  /*21c0*/  @P3 LDG.E R14, [R4.64] ;  /* 0x00000008040e3981 */ /* 0x000368000c1e1900 */
[----:B------:R1:W5:Y:S01]  /*21d0*/  @P4 LDG.E R13, [R2.64] ;  /* 0x00000008020d4981 */ /* 0x000362000c1e1900 */
[----:B------:R-:W-:Y:S01]  /*21e0*/  YIELD ;  /* 0x0000000000007946 */ /* 0x000fe20003800000 */
[----:B------:R-:W-:Y:S05]  /*21f0*/  @P0 BRA `(.L_x_713) ;  /* 0x0000005000000947 */ /* 0x000fea0003800000 */
[----:B-----5:R-:W-:Y:S01]  /*2200*/  MOV R210, c[0x0][0x168] ;  /* 0x00005a0000d27a02 */ /* 0x020fe20000000f00 */
[----:B------:R-:W-:Y:S05]  /*2210*/  @!P1 BRA `(.L_x_713) ;  /* 0x0000003000009947 */ /* 0x000fea0003800000 */
[----:B-1----:R-:W2:Y:S04]  /*2220*/  LDG.E R8, [R6.64] ;  /* 0x0000000806087981 */ /* 0x002ea8000c1e1900 */
[----:B------:R-:W2:Y:S02]  /*2230*/  LDG.E R0, [R6.64+0x4] ;  /* 0x0000040806007981 */ /* 0x000ea4000c1e1900 */
[----:B--2---:R-:W-:-:S02]  /*2240*/  IADD3 R210, -R8, R0, RZ ;  /* 0x0000000008d27210 */ /* 0x004fc40007ffe1ff */
.L_x_713:
[----:B------:R-:W-:-:S04]  /*2250*/  ISETP.NE.U32.AND P0, PT, RZ, c[0x0][0x368], PT ;  /* 0x0000da00ff007a0c */ /* 0x000fc80003f05070 */
[----:B------:R-:W-:-:S13]  /*2260*/  ISETP.NE.AND.EX P0, PT, RZ, c[0x0][0x36c], PT, P0 ;  /* 0x0000db00ff007a0c */ /* 0x000fda0003f05300 */
[----:B------:R-:W-:Y:S05]  /*2270*/  @!P0 BRA `(.L_x_714) ;  /* 0x0000003000008947 */ /* 0x000fea0003800000 */
[----:B-1----:R-:W-:-:S05]  /*2280*/  IMAD.WIDE R4, R235, R15, c[0x0][0x368] ;  /* 0x0000da00eb047625 */ /* 0x002fca00078e020f */
[----:B------:R1:W5:Y:S01]  /*2290*/  LDG.E R12, [R4.64] ;  /* 0x00000008040c7981 */ /* 0x000362000c1e1900 */
[----:B------:R-:W-:Y:S05]  /*22a0*/  BRA `(.L_x_715) ;  /* 0x0000005000007947 */ /* 0x000fea0003800000 */
.L_x_714:
[----:B------:R-:W-:Y:S01]  /*22b0*/  MOV R12, UR6 ;  /* 0x00000006000c7c02 */ /* 0x000fe20008000f00 */
[----:B------:R-:W-:Y:S05]  /*22c0*/  @!P3 BRA `(.L_x_715) ;  /* 0x000000300000b947 */ /* 0x000fea0003800000 */
[----:B-1----:R-:W2:Y:S04]  /*22d0*/  LDG.E R6, [R4.64] ;  /* 0x0000000804067981 */ /* 0x002ea8000c1e1900 */
[----:B------:R-:W2:Y:S02]  /*22e0*/  LDG.E R0, [R4.64+0x4] ;  /* 0x0000040804007981 */ /* 0x000ea4000c1e1900 */
[----:B--2---:R-:W-:Y:S02]  /*22f0*/  IADD3 R12, -R6, R0, RZ ;  /* 0x00000000060c7210 */ /* 0x004fe40007ffe1ff */
.L_x_715:
[----:B-1----:R1:W2:Y:S04]  /*2300*/  @P4 LDG.E R5, [R2.64] ;  /* 0x0000000802054981 */ /* 0x0022a8000c1e1900 */
[----:B------:R1:W2:Y:S01]  /*2310*/  @P4 LDG.E R4, [R2.64+0x4] ;  /* 0x0000040802044981 */ /* 0x0002a2000c1e1900 */
[----:B------:R-:W-:Y:S01]  /*2320*/  ISETP.NE.U32.AND P0, PT, RZ, c[0x0][0x378], PT ;  /* 0x0000de00ff007a0c */ /* 0x000fe20003f05070 */
[----:B------:R-:W-:-:S02]  /*2330*/  IMAD.MOV.U32 R0, RZ, RZ, c[0x0][0x2c4] ;  /* 0x0000b100ff007624 */ /* 0x000fc400078e00ff */
[----:B-----5:R-:W-:Y:S01]  /*2340*/  IMAD.MOV.U32 R96, RZ, RZ, R12 ;  /* 0x000000ffff607224 */ /* 0x020fe200078e000c */
[----:B------:R-:W-:Y:S02]  /*2350*/  ISETP.NE.AND.EX P0, PT, RZ, c[0x0][0x37c], PT, P0 ;  /* 0x0000df00ff007a0c */ /* 0x000fe40003f05300 */
[----:B------:R-:W-:Y:S01]  /*2360*/  ISETP.NE.AND P2, PT, R0, 0x1, PT ;  /* 0x000000010000780c */ /* 0x000fe20003f45270 */
[----:B------:R-:W-:Y:S02]  /*2370*/  IMAD.SHL.U32 R227, R233, 0x80, RZ ;  /* 0x00000080e9e37824 */ /* 0x000fe400078e00ff */
[----:B------:R-:W-:Y:S02]  /*2380*/  IMAD.MOV.U32 R53, RZ, RZ, c[0x0][0x228] ;  /* 0x00008a00ff357624 */ /* 0x000fe400078e00ff */
[----:B------:R-:W-:Y:S01]  /*2390*/  IMAD.IADD R11, R12, 0x1, -R226 ;  /* 0x000000010c0b7824 */ /* 0x000fe200078e0ae2 */
[----:B------:R-:W-:Y:S01]  /*23a0*/  IADD3 R0, R227, 0x7f, RZ ;  /* 0x0000007fe3007810 */ /* 0x000fe20007ffe0ff */
[----:B------:R-:W-:Y:S01]  /*23b0*/  IMAD.MOV.U32 R6, RZ, RZ, c[0x0][0x32c] ;  /* 0x0000cb00ff067624 */ /* 0x000fe200078e00ff */
[----:B------:R-:W-:-:S03]  /*23c0*/  LOP3.LUT R214, R214, 0xffffffdf, RZ, 0xc0, !PT ;  /* 0xffffffdfd6d67812 */ /* 0x000fc600078ec0ff */
[----:B-1----:R-:W-:Y:S01]  /*23d0*/  @P0 IMAD.WIDE R2, R235, R15, c[0x0][0x378] ;  /* 0x0000de00eb020625 */ /* 0x002fe200078e020f */
[----:B------:R-:W-:-:S04]  /*23e0*/  ISETP.GE.AND P1, PT, R6, 0x1, PT ;  /* 0x000000010600780c */ /* 0x000fc80003f26270 */
[----:B------:R1:W5:Y:S01]  /*23f0*/  @P0 LDG.E R96, [R2.64] ;  /* 0x0000000802600981 */ /* 0x000362000c1e1900 */
[----:B------:R-:W-:-:S04]  /*2400*/  @P2 LOP3.LUT R214, R214, 0x20, RZ, 0xfc, !PT ;  /* 0x00000020d6d62812 */ /* 0x000fc800078efcff */
[----:B------:R-:W-:-:S04]  /*2410*/  LOP3.LUT R214, R214, 0xffffffbf, RZ, 0xc0, !PT ;  /* 0xffffffbfd6d67812 */ /* 0x000fc800078ec0ff */
[----:B------:R-:W-:Y:S01]  /*2420*/  @P1 LOP3.LUT R214, R214, 0x40, RZ, 0xfc, !PT ;  /* 0x00000040d6d61812 */ /* 0x000fe200078efcff */
[----:B-1----:R-:W-:-:S05]  /*2430*/  @P2 IMAD.HI.U32 R3, R0, c[0x0][0x2c8], RZ ;  /* 0x0000b20000032a27 */ /* 0x002fca00078e00ff */
[----:B------:R-:W-:Y:S01]  /*2440*/  @P2 SHF.R.U32.HI R0, RZ, c[0x0][0x2cc], R3 ;  /* 0x0000b300ff002a19 */ /* 0x000fe20000011603 */
[----:B--2---:R-:W-:-:S04]  /*2450*/  @P4 IMAD.IADD R53, R4, 0x1, -R5 ;  /* 0x0000000104354824 */ /* 0x004fc800078e0a05 */
[----:B------:R-:W-:-:S05]  /*2460*/  IMAD.IADD R209, R11, 0x1, R53 ;  /* 0x000000010bd17824 */ /* 0x000fca00078e0235 */
[C---:B------:R-:W-:Y:S02]  /*2470*/  IADD3 R2, R209.reuse, 0x1f, RZ ;  /* 0x0000001fd1027810 */ /* 0x040fe40007ffe0ff */
[----:B------:R-:W-:Y:S02]  /*2480*/  IADD3 R3, R209, 0x1, -R210 ;  /* 0x00000001d1037810 */ /* 0x000fe40007ffe8d2 */
[----:B------:R-:W-:-:S03]  /*2490*/  SHF.R.S32.HI R4, RZ, 0x1f, R2 ;  /* 0x0000001fff047819 */ /* 0x000fc60000011402 */
[----:B------:R-:W-:Y:S01]  /*24a0*/  IMAD.IADD R0, R3, 0x1, R0 ;  /* 0x0000000103007824 */ /* 0x000fe200078e0200 */
[----:B------:R-:W-:-:S04]  /*24b0*/  LEA.HI R2, R4, R2, RZ, 0x5 ;  /* 0x0000000204027211 */ /* 0x000fc800078f28ff */
[----:B------:R-:W-:Y:S02]  /*24c0*/  IADD3 R3, R0, c[0x0][0x328], RZ ;  /* 0x0000ca0000037a10 */ /* 0x000fe40007ffe0ff */
[----:B------:R-:W-:Y:S01]  /*24d0*/  SHF.R.S32.HI R102, RZ, 0x5, R2 ;  /* 0x00000005ff667819 */ /* 0x000fe20000011402 */
        /* <DEDUP_REMOVED lines=11> */
.L_x_718:
[----:B------:R-:W-:-:S13]  /*2590*/  ISETP.NE.AND P0, PT, R6, 0x1, PT ;  /* 0x000000010600780c */ /* 0x000fda0003f05270 */
[----:B------:R-:W-:-:S05]  /*25a0*/  @P0 IMAD.HI.U32 R0, R2, c[0x0][0x330], RZ ;  /* 0x0000cc0002000a27 */ /* 0x000fca00078e00ff */
[----:B------:R-:W-:Y:S02]  /*25b0*/  @P0 SHF.R.U32.HI R2, RZ, c[0x0][0x334], R0 ;  /* 0x0000cd00ff020a19 */ /* 0x000fe40000011600 */
.L_x_719:
[----:B------:R-:W-:Y:S05]  /*25c0*/  BSYNC B0 ;  /* 0x0000000000007941 */ /* 0x000fea0003800000 */
.L_x_717:
[----:B------:R-:W-:-:S05]  /*25d0*/  IMAD R2, R2, R6, c[0x0][0x32c] ;  /* 0x0000cb0002027624 */ /* 0x000fca00078e0206 */
[----:B------:R-:W-:-:S04]  /*25e0*/  IMNMX R3, R3, R2, PT ;  /* 0x0000000203037217 */ /* 0x000fc80003800200 */
.L_x_716:
[----:B------:R-:W-:Y:S01]  /*25f0*/  IADD3 R3, R3, 0x1f, RZ ;  /* 0x0000001f03037810 */ /* 0x000fe20007ffe0ff */
[----:B------:R-:W-:-:S03]  /*2600*/  @P2 IMAD.HI.U32 R2, R227, c[0x0][0x2c8], RZ ;  /* 0x0000b200e3022a27 */ /* 0x000fc600078e00ff */
[----:B------:R-:W-:Y:S01]  /*2610*/  SHF.R.S32.HI R4, RZ, 0x1f, R3 ;  /* 0x0000001fff047819 */ /* 0x000fe20000011403 */
[----:B------:R-:W-:Y:S01]  /*2620*/  IMAD.MOV.U32 R0, RZ, RZ, R227 ;  /* 0x000000ffff007224 */ /* 0x000fe200078e00e3 */
[----:B------:R-:W-:Y:S01]  /*2630*/  @P2 SHF.R.U32.HI R0, RZ, c[0x0][0x2cc], R2 ;  /* 0x0000b300ff002a19 */ /* 0x000fe20000011602 */
[----:B------:R-:W-:Y:S01]  /*2640*/  IMAD.IADD R136, R209, 0x1, -R210 ;  /* 0x00000001d1887824 */ /* 0x000fe200078e0ad2 */
[----:B------:R-:W-:-:S03]  /*2650*/  LEA.HI R3, R4, R3, RZ, 0x5 ;  /* 0x0000000304037211 */ /* 0x000fc600078f28ff */
[----:B------:R-:W-:Y:S01]  /*2660*/  IMAD.IADD R0, R136, 0x1, R0 ;  /* 0x0000000188007824 */ /* 0x000fe200078e0200 */
[----:B------:R-:W-:-:S04]  /*2670*/  SHF.R.S32.HI R3, RZ, 0x5, R3 ;  /* 0x00000005ff037819 */ /* 0x000fc80000011403 */
[----:B------:R-:W-:Y:S02]  /*2680*/  IADD3 R2, R0, -c[0x0][0x324], RZ ;  /* 0x8000c90000027a10 */ /* 0x000fe40007ffe0ff */
        /* <DEDUP_REMOVED lines=11> */
.L_x_722:
[----:B------:R-:W-:-:S13]  /*2740*/  ISETP.NE.AND P0, PT, R6, 0x1, PT ;  /* 0x000000010600780c */ /* 0x000fda0003f05270 */
[----:B------:R-:W-:-:S05]  /*2750*/  @P0 IMAD.HI.U32 R3, R0, c[0x0][0x330], RZ ;  /* 0x0000cc0000030a27 */ /* 0x000fca00078e00ff */
[----:B------:R-:W-:Y:S02]  /*2760*/  @P0 SHF.R.U32.HI R0, RZ, c[0x0][0x334], R3 ;  /* 0x0000cd00ff000a19 */ /* 0x000fe40000011603 */
.L_x_723:
[----:B------:R-:W-:Y:S05]  /*2770*/  BSYNC B0 ;  /* 0x0000000000007941 */ /* 0x000fea0003800000 */
.L_x_721:
[----:B------:R-:W-:-:S05]  /*2780*/  IMAD R0, R0, c[0x0][0x32c], RZ ;  /* 0x0000cb0000007a24 */ /* 0x000fca00078e02ff */
[----:B------:R-:W-:-:S04]  /*2790*/  IMNMX R2, R2, R0, !PT ;  /* 0x0000000002027217 */ /* 0x000fc80007800200 */
.L_x_720:
[----:B------:R-:W-:Y:S01]  /*27a0*/  SHF.R.S32.HI R0, RZ, 0x1f, R2 ;  /* 0x0000001fff007819 */ /* 0x000fe20000011402 */
[----:B------:R-:W-:Y:S01]  /*27b0*/  BSSY B0, `(.L_x_724) ;  /* 0x000002d000007945 */ /* 0x000fe20003800000 */
[----:B------:R-:W-:Y:S02]  /*27c0*/  LOP3.LUT R3, R234, 0xff000000, RZ, 0xc0, !PT ;  /* 0xff000000ea037812 */ /* 0x000fe400078ec0ff */
[----:B------:R-:W-:Y:S02]  /*27d0*/  LEA.HI R2, R0, R2, RZ, 0x5 ;  /* 0x0000000200027211 */ /* 0x000fe400078f28ff */
[----:B------:R-:W-:Y:S02]  /*27e0*/  LOP3.LUT R4, R234, 0xff0000, RZ, 0xc0, !PT ;  /* 0x00ff0000ea047812 */ /* 0x000fe400078ec0ff */
[----:B------:R-:W-:Y:S02]  /*27f0*/  SHF.R.S32.HI R0, RZ, 0x5, R2 ;  /* 0x00000005ff007819 */ /* 0x000fe40000011402 */
[----:B------:R-:W-:-:S02]  /*2800*/  SHF.R.U32.HI R3, RZ, 0x8, R3 ;  /* 0x00000008ff037819 */ /* 0x000fc40000011603 */
[----:B------:R-:W-:Y:S01]  /*2810*/  IMNMX R5, RZ, R0, !PT ;  /* 0x00000000ff057217 */ /* 0x000fe20007800200 */
[----:B------:R-:W-:Y:S01]  /*2820*/  IMAD.MOV.U32 R0, RZ, RZ, RZ ;  /* 0x000000ffff007224 */ /* 0x000fe200078e00ff */
[----:B------:R-:W-:Y:S02]  /*2830*/  LEA.HI R2, R4, R3, RZ, 0x10 ;  /* 0x0000000304027211 */ /* 0x000fe400078f80ff */
[----:B------:R-:W-:Y:S02]  /*2840*/  ISETP.GT.AND P0, PT, R8, R5, PT ;  /* 0x000000050800720c */ /* 0x000fe40003f04270 */
[----:B------:R-:W-:Y:S02]  /*2850*/  SHF.R.U32.HI R233, RZ, 0x10, R2 ;  /* 0x00000010ffe97819 */ /* 0x000fe40000011602 */
[----:B------:R-:W-:Y:S02]  /*2860*/  LOP3.LUT R244, R2, 0xff, RZ, 0xc0, !PT ;  /* 0x000000ff02f47812 */ /* 0x000fe400078ec0ff */
[----:B------:R-:W-:-:S04]  /*2870*/  ISETP.NE.AND P1, PT, R233, RZ, PT ;  /* 0x000000ffe900720c */ /* 0x000fc80003f25270 */
[----:B------:R-:W-:-:S03]  /*2880*/  SEL R95, R233, c[0x0][0x338], P1 ;  /* 0x0000ce00e95f7a07 */ /* 0x000fc60000800000 */
[----:B------:R-:W-:Y:S05]  /*2890*/  @!P0 BRA `(.L_x_725) ;  /* 0x000001e000008947 */ /* 0x000fea0003800000 */
[----:B------:R-:W-:-:S05]  /*28a0*/  IABS R0, R95 ;  /* 0x0000005f00007213 */ /* 0x000fca0000000000 */
[----:B------:R-:W-:-:S04]  /*28b0*/  IMAD.MOV.U32 R4, RZ, RZ, R0 ;  /* 0x000000ffff047224 */ /* 0x000fc800078e0000 */
[----:B------:R-:W1:Y:S08]  /*28c0*/  I2F.RP R2, R4 ;  /* 0x0000000400027306 */ /* 0x000e700000209400 */
[----:B-1----:R-:W1:Y:S02]  /*28d0*/  MUFU.RCP R2, R2 ;  /* 0x0000000200027308 */ /* 0x002e640000001000 */
[----:B-1----:R-:W-:-:S06]  /*28e0*/  IADD3 R2, R2, 0xffffffe, RZ ;  /* 0x0ffffffe02027810 */ /* 0x002fcc0007ffe0ff */
[----:B------:R1:W2:Y:S02]  /*28f0*/  F2I.FTZ.U32.TRUNC.NTZ R3, R2 ;  /* 0x0000000200037305 */ /* 0x0002a4000021f000 */
[----:B-1----:R-:W-:Y:S01]  /*2900*/  IADD3 R2, R95, -0x1, R8 ;  /* 0xffffffff5f027810 */ /* 0x002fe20007ffe008 */
[----:B--2---:R-:W-:-:S04]  /*2910*/  IMAD.MOV R0, RZ, RZ, -R3 ;  /* 0x000000ffff007224 */ /* 0x004fc800078e0a03 */
[----:B------:R-:W-:Y:S01]  /*2920*/  IMAD.MOV.U32 R7, RZ, RZ, R0 ;  /* 0x000000ffff077224 */ /* 0x000fe200078e0000 */
[----:B------:R-:W-:Y:S01]  /*2930*/  IABS R0, R95 ;  /* 0x0000005f00007213 */ /* 0x000fe20000000000 */
[----:B------:R-:W-:Y:S01]  /*2940*/  IMAD.IADD R6, R2, 0x1, -R5 ;  /* 0x0000000102067824 */ /* 0x000fe200078e0a05 */
[----:B------:R-:W-:Y:S01]  /*2950*/  MOV R2, RZ ;  /* 0x000000ff00027202 */ /* 0x000fe20000000f00 */
[----:B------:R-:W-:Y:S02]  /*2960*/  IMAD R7, R7, R4, RZ ;  /* 0x0000000407077224 */ /* 0x000fe400078e02ff */
[----:B------:R-:W-:Y:S01]  /*2970*/  IMAD.MOV R9, RZ, RZ, -R0 ;  /* 0x000000ffff097224 */ /* 0x000fe200078e0a00 */
[----:B------:R-:W-:Y:S01]  /*2980*/  IABS R10, R6 ;  /* 0x00000006000a7213 */ /* 0x000fe20000000000 */
[----:B------:R-:W-:-:S04]  /*2990*/  IMAD.HI.U32 R0, R3, R7, R2 ;  /* 0x0000000703007227 */ /* 0x000fc800078e0002 */
[----:B------:R-:W-:Y:S02]  /*29a0*/  IMAD.MOV.U32 R2, RZ, RZ, R10 ;  /* 0x000000ffff027224 */ /* 0x000fe400078e000a */
        /* <DEDUP_REMOVED lines=9> */
[----:B------:R-:W-:-:S07]  /*2a40*/  ISETP.GE.AND P1, PT, R2, RZ, PT ;  /* 0x000000ff0200720c */ /* 0x000fce0003f26270 */
[----:B------:R-:W-:-:S06]  /*2a50*/  @P2 IADD3 R0, R0, 0x1, RZ ;  /* 0x0000000100002810 */ /* 0x000fcc0007ffe0ff */
[----:B------:R-:W-:Y:S01]  /*2a60*/  @!P1 IMAD.MOV R0, RZ, RZ, -R0 ;  /* 0x000000ffff009224 */ /* 0x000fe200078e0a00 */
[----:B------:R-:W-:Y:S02]  /*2a70*/  @!P0 LOP3.LUT R0, RZ, R95, RZ, 0x33, !PT ;  /* 0x0000005fff008212 */ /* 0x000fe400078e33ff */
.L_x_725:
[----:B------:R-:W-:Y:S05]  /*2a80*/  BSYNC B0 ;  /* 0x0000000000007941 */ /* 0x000fea0003800000 */
.L_x_724:
[----:B------:R-:W2:Y:S01]  /*2a90*/  LDL R4, [R1+0x3c] ;  /* 0x00003c0001047983 */ /* 0x000ea20000100800 */
[----:B------:R-:W-:-:S04]  /*2aa0*/  IMAD R2, R244, R0, R5 ;  /* 0x00000000f4027224 */ /* 0x000fc800078e0205 */
        /* <DEDUP_REMOVED lines=26> */
[----:B------:R-:W-:Y:S01]  /*2c50*/  SHF.R.S32.HI R8, RZ, 0x1f, R235 ;  /* 0x0000001fff087819 */ /* 0x000fe200000114eb */
[----:B------:R-:W-:Y:S01]  /*2c60*/  IMAD R4, R57, c[0x0][0x238], RZ ;  /* 0x00008e0039047a24 */ /* 0x000fe200078e02ff */
[----:B------:R-:W-:Y:S01]  /*2c70*/  SEL R6, R235, RZ, !P4 ;  /* 0x000000ffeb067207 */ /* 0x000fe20006000000 */
[----:B------:R-:W-:Y:S01]  /*2c80*/  IMAD R0, R46, -0x20, R93 ;  /* 0xffffffe02e007824 */ /* 0x000fe200078e025d */
[----:B------:R-:W-:Y:S01]  /*2c90*/  SEL R7, R8, RZ, !P4 ;  /* 0x000000ff08077207 */ /* 0x000fe20006000000 */
[----:B------:R-:W-:Y:S01]  /*2ca0*/  IMAD R4, R56, c[0x0][0x23c], R4 ;  /* 0x00008f0038047a24 */ /* 0x000fe200078e0204 */
[C---:B------:R-:W-:Y:S01]  /*2cb0*/  SHF.L.U64.HI R101, R105.reuse, R100, c[0x0][0x23c] ;  /* 0x00008f0069657619 */ /* 0x040fe20000010264 */
[----:B------:R-:W-:Y:S01]  /*2cc0*/  IMAD.SHL.U32 R105, R105, 0x20, RZ ;  /* 0x0000002069697824 */ /* 0x000fe200078e00ff */
[----:B------:R-:W-:Y:S01]  /*2cd0*/  ISETP.GT.AND P0, PT, R0, RZ, PT ;  /* 0x000000ff0000720c */ /* 0x000fe20003f04270 */
[----:B------:R-:W-:Y:S01]  /*2ce0*/  IMAD.IADD R3, R3, 0x1, R4 ;  /* 0x0000000103037824 */ /* 0x000fe200078e0204 */
[----:B------:R-:W-:Y:S01]  /*2cf0*/  ISETP.GE.AND P2, PT, R132, c[0x0][0x1d4], PT ;  /* 0x0000750084007a0c */ /* 0x000fe20003f46270 */
[----:B------:R-:W-:Y:S01]  /*2d00*/  IMAD R0, R7, c[0x0][0x248], RZ ;  /* 0x0000920007007a24 */ /* 0x000fe200078e02ff */
[----:B------:R-:W-:Y:S01]  /*2d10*/  ISETP.GE.AND P6, PT, R137, c[0x0][0x1d4], PT ;  /* 0x0000750089007a0c */ /* 0x000fe20003fc6270 */
[----:B------:R-:W-:Y:S01]  /*2d20*/  IMAD.WIDE.U32 R2, R19, c[0x0][0x240], R2 ;  /* 0x0000900013027a25 */ /* 0x000fe200078e0002 */
[----:B------:R-:W-:-:S02]  /*2d30*/  ISETP.GE.AND P5, PT, R200, c[0x0][0x1d4], PT ;  /* 0x00007500c8007a0c */ /* 0x000fc40003fa6270 */
[----:B------:R-:W-:Y:S01]  /*2d40*/  ISETP.GE.AND P4, PT, R199, c[0x0][0x1d4], PT ;  /* 0x00007500c7007a0c */ /* 0x000fe20003f86270 */
[----:B------:R-:W-:Y:S01]  /*2d50*/  IMAD R3, R19, c[0x0][0x244], R3 ;  /* 0x0000910013037a24 */ /* 0x000fe200078e0203 */
[----:B------:R-:W-:Y:S01]  /*2d60*/  LOP3.LUT R214, R214, 0xfffffffe, RZ, 0xc0, !PT ;  /* 0xfffffffed6d67812 */ /* 0x000fe200078ec0ff */
[C---:B------:R-:W-:Y:S02]  /*2d70*/  IMAD R4, R6.reuse, c[0x0][0x24c], R0 ;  /* 0x0000930006047a24 */ /* 0x040fe400078e0200 */
[----:B------:R-:W-:Y:S01]  /*2d80*/  IMAD.WIDE.U32 R60, R6, c[0x0][0x248], R2 ;  /* 0x00009200063c7a25 */ /* 0x000fe200078e0002 */
[----:B------:R-:W-:Y:S02]  /*2d90*/  @P0 SHF.R.S32.HI R2, RZ, 0x1f, R46 ;  /* 0x0000001fff020819 */ /* 0x000fe4000001142e */
[----:B------:R-:W-:Y:S01]  /*2da0*/  @P2 LOP3.LUT R214, R214, 0x1, RZ, 0xfc, !PT ;  /* 0x00000001d6d62812 */ /* 0x000fe200078efcff */
[----:B------:R-:W-:Y:S02]  /*2db0*/  @P0 IMAD R0, R101, R46, RZ ;  /* 0x0000002e65000224 */ /* 0x000fe400078e02ff */
[----:B------:R-:W-:-:S02]  /*2dc0*/  IMAD.IADD R59, R61, 0x1, R4 ;  /* 0x000000013d3b7824 */ /* 0x000fc400078e0204 */
[----:B------:R-:W-:Y:S02]  /*2dd0*/  @P0 IMAD.MOV.U32 R58, RZ, RZ, R60 ;  /* 0x000000ffff3a0224 */ /* 0x000fe400078e003c */
[-C--:B------:R-:W-:Y:S02]  /*2de0*/  @P0 IMAD R0, R2, R105.reuse, R0 ;  /* 0x0000006902000224 */ /* 0x080fe400078e0200 */
[----:B------:R-:W-:-:S04]  /*2df0*/  @P0 IMAD.WIDE.U32 R4, R46, R105, R58 ;  /* 0x000000692e040225 */ /* 0x000fc800078e003a */
[----:B------:R-:W-:Y:S01]  /*2e00*/  @P0 IMAD.IADD R0, R5, 0x1, R0 ;  /* 0x0000000105000824 */ /* 0x000fe200078e0200 */
[----:B------:R-:W-:-:S04]  /*2e10*/  @P0 LEA R2, P1, R4, c[0x0][0x220], 0x1 ;  /* 0x0000880004020a11 */ /* 0x000fc800078208ff */
[----:B------:R-:W-:-:S05]  /*2e20*/  @P0 LEA.HI.X R3, R4, c[0x0][0x224], R0, 0x1, P1 ;  /* 0x0000890004030a11 */ /* 0x000fca00008f0c00 */
[----:B------:R-:W-:Y:S01]  /*2e30*/  @!PT LDS RZ, [RZ] ;  /* 0x00000000fffff984 */ /* 0x000fe20000000800 */
[----:B------:R-:W-:Y:S01]  /*2e40*/  @!PT LDS RZ, [RZ] ;  /* 0x00000000fffff984 */ /* 0x000fe20000000800 */
[----:B------:R-:W-:Y:S01]  /*2e50*/  @!PT LDS RZ, [RZ] ;  /* 0x00000000fffff984 */ /* 0x000fe20000000800 */
[----:B------:R1:W-:Y:S04]  /*2e60*/  @P0 LDGSTS.E.BYPASS.LTC128B.128 [R194+0xc080], [R2.64], !P2 ;  /* 0x0c08000002c20fae */ /* 0x0003e8000d101d48 */
[----:B------:R1:W-:Y:S04]  /*2e70*/  @P0 LDGSTS.E.BYPASS.LTC128B.128 [R194+0xd080], [R2.64+0x80], !P6 ;  /* 0x0d08008002c20fae */ /* 0x0003e8000f101d48 */
[----:B------:R1:W-:Y:S04]  /*2e80*/  @P0 LDGSTS.E.BYPASS.LTC128B.128 [R194+0xe080], [R2.64+0x100], !P5 ;  /* 0x0e08010002c20fae */ /* 0x0003e8000e901d48 */
[----:B------:R1:W-:Y:S01]  /*2e90*/  @P0 LDGSTS.E.BYPASS.LTC128B.128 [R194+0xf080], [R2.64+0x180], !P4 ;  /* 0x0f08018002c20fae */ /* 0x0003e2000e101d48 */
[----:B------:R-:W-:-:S02]  /*2ea0*/  ISETP.NE.U32.AND P0, PT, RZ, c[0x0][0x340], PT ;  /* 0x0000d000ff007a0c */ /* 0x000fc40003f05070 */
[----:B------:R-:W-:Y:S01]  /*2eb0*/  ISETP.GE.AND P1, PT, R132, c[0x0][0x27c], PT ;  /* 0x00009f0084007a0c */ /* 0x000fe20003f26270 */
[----:B------:R-:W-:Y:S01]  /*2ec0*/  IMAD.MOV.U32 R98, RZ, RZ, c[0x0][0x27c] ;  /* 0x00009f00ff627624 */ /* 0x000fe200078e00ff */
[----:B------:R-:W-:Y:S01]  /*2ed0*/  ISETP.NE.AND.EX P0, PT, RZ, c[0x0][0x344], PT, P0 ;  /* 0x0000d100ff007a0c */ /* 0x000fe20003f05300 */
[----:B------:R-:W0:-:S12]  /*2ee0*/  LDGDEPBAR ;  /* 0x00000000000079af */ /* 0x000e180000000000 */
[----:B-1----:R-:W-:-:S06]  /*2ef0*/  @P0 IMAD.WIDE R2, R235, R15, c[0x0][0x340] ;  /* 0x0000d000eb020625 */ /* 0x002fcc00078e020f */
[----:B------:R-:W2:Y:S01]  /*2f00*/  @P0 LDG.E R2, [R2.64] ;  /* 0x0000000802020981 */ /* 0x000ea2000c1e1900 */
[----:B------:R-:W-:Y:S01]  /*2f10*/  LOP3.LUT R214, R214, 0xfffffffd, RZ, 0xc0, !PT ;  /* 0xfffffffdd6d67812 */ /* 0x000fe200078ec0ff */
[----:B------:R-:W-:Y:S01]  /*2f20*/  WARPSYNC 0xffffffff ;  /* 0xffffffff00007948 */ /* 0x000fe20003800000 */
[----:B-----5:R-:W-:Y:S01]  /*2f30*/  SHF.R.S32.HI R18, RZ, 0x1f, R96 ;  /* 0x0000001fff127819 */ /* 0x020fe20000011460 */
[----:B------:R-:W-:Y:S01]  /*2f40*/  IMAD.SHL.U32 R98, R98, 0x2, RZ ;  /* 0x0000000262627824 */ /* 0x000fe200078e00ff */
[----:B------:R-:W-:Y:S02]  /*2f50*/  @P1 LOP3.LUT R214, R214, 0x2, RZ, 0xfc, !PT ;  /* 0x00000002d6d61812 */ /* 0x000fe400078efcff */
[----:B--2---:R-:W-:Y:S01]  /*2f60*/  @P0 SHF.R.S32.HI R3, RZ, 0x1f, R2 ;  /* 0x0000001fff030819 */ /* 0x004fe20000011402 */
[----:B------:R-:W-:Y:S02]  /*2f70*/  @!P0 IMAD.MOV.U32 R2, RZ, RZ, R235 ;  /* 0x000000ffff028224 */ /* 0x000fe400078e00eb */
[----:B------:R-:W-:-:S02]  /*2f80*/  @!P0 IMAD.MOV.U32 R3, RZ, RZ, R8 ;  /* 0x000000ffff038224 */ /* 0x000fc400078e0008 */
[----:B------:R-:W-:Y:S01]  /*2f90*/  IMAD.WIDE.U32 R4, R19, c[0x0][0x260], R132 ;  /* 0x0000980013047a25 */ /* 0x000fe200078e0084 */
[----:B------:R-:W-:Y:S01]  /*2fa0*/  ISETP.GE.AND P0, PT, R137, c[0x0][0x27c], PT ;  /* 0x00009f0089007a0c */ /* 0x000fe20003f06270 */
[----:B------:R-:W-:Y:S01]  /*2fb0*/  BAR.SYNC.DEFER_BLOCKING 0x0 ;  /* 0x0000000000007b1d */ /* 0x000fe20000010000 */
[----:B------:R-:W-:Y:S01]  /*2fc0*/  SEL R8, RZ, c[0x0][0x27c], !P1 ;  /* 0x00009f00ff087a07 */ /* 0x000fe20004800000 */
[----:B------:R-:W-:Y:S01]  /*2fd0*/  IMAD R0, R7, c[0x0][0x268], RZ ;  /* 0x00009a0007007a24 */ /* 0x000fe200078e02ff */
[----:B------:R-:W-:Y:S01]  /*2fe0*/  LOP3.LUT R214, R214, 0xfffffffb, RZ, 0xc0, !PT ;  /* 0xfffffffbd6d67812 */ /* 0x000fe200078ec0ff */
[----:B------:R-:W-:Y:S01]  /*2ff0*/  IMAD R5, R19, c[0x0][0x264], R5 ;  /* 0x0000990013057a24 */ /* 0x000fe200078e0205 */
[----:B------:R-:W-:Y:S01]  /*3000*/  SHF.R.U32.HI R21, RZ, 0x3, R229 ;  /* 0x00000003ff157819 */ /* 0x000fe200000116e5 */
[C---:B------:R-:W-:Y:S01]  /*3010*/  IMAD R20, R6.reuse, c[0x0][0x26c], R0 ;  /* 0x00009b0006147a24 */ /* 0x040fe200078e0200 */
[----:B------:R-:W-:Y:S01]  /*3020*/  MOV R106, c[0x0][0x27c] ;  /* 0x00009f00006a7a02 */ /* 0x000fe20000000f00 */
[----:B------:R-:W-:Y:S01]  /*3030*/  IMAD R0, R9, c[0x0][0x290], RZ ;  /* 0x0000a40009007a24 */ /* 0x000fe200078e02ff */
[----:B------:R-:W-:Y:S01]  /*3040*/  MOV R104, c[0x0][0x280] ;  /* 0x0000a00000687a02 */ /* 0x000fe20000000f00 */
[----:B------:R-:W-:Y:S01]  /*3050*/  IMAD.WIDE.U32 R76, R6, c[0x0][0x268], R4 ;  /* 0x00009a00064c7a25 */ /* 0x000fe200078e0004 */
[----:B------:R-:W-:Y:S01]  /*3060*/  ULDC.U8 UR5, c[0x0][0x298] ;  /* 0x0000a60000057ab9 */ /* 0x000fe20000000000 */
[----:B------:R-:W-:-:S02]  /*3070*/  @P0 LOP3.LUT R214, R214, 0x4, RZ, 0xfc, !PT ;  /* 0x00000004d6d60812 */ /* 0x000fc400078efcff */
[----:B------:R-:W-:Y:S01]  /*3080*/  IMAD R9, R9, c[0x0][0x280], RZ ;  /* 0x0000a00009097a24 */ /* 0x000fe200078e02ff */
[----:B------:R-:W-:Y:S01]  /*3090*/  IADD3 R90, R77, R20, RZ ;  /* 0x000000144d5a7210 */ /* 0x000fe20007ffe0ff */
[----:B------:R-:W-:Y:S01]  /*30a0*/  IMAD.WIDE.U32 R4, R211, c[0x0][0x290], R132 ;  /* 0x0000a400d3047a25 */ /* 0x000fe200078e0084 */
[----:B------:R-:W-:-:S03]  /*30b0*/  LOP3.LUT R214, R214, 0xffffffef, RZ, 0xc0, !PT ;  /* 0xffffffefd6d67812 */ /* 0x000fc600078ec0ff */
[C---:B------:R-:W-:Y:S01]  /*30c0*/  IMAD R0, R211.reuse, c[0x0][0x294], R0 ;  /* 0x0000a500d3007a24 */ /* 0x040fe200078e0200 */
[----:B------:R-:W-:Y:S01]  /*30d0*/  MOV R10, R4 ;  /* 0x00000004000a7202 */ /* 0x000fe20000000f00 */
[----:B------:R-:W-:Y:S01]  /*30e0*/  IMAD.IADD R94, R12, 0x1, R14 ;  /* 0x000000010c5e7824 */ /* 0x000fe200078e020e */
[----:B------:R-:W-:Y:S01]  /*30f0*/  LOP3.LUT R214, R214, 0xfffffff7, RZ, 0xc0, !PT ;  /* 0xfffffff7d6d67812 */ /* 0x000fe200078ec0ff */
[----:B------:R-:W-:-:S04]  /*3100*/  IMAD.WIDE.U32 R6, R211, c[0x0][0x280], R132 ;  /* 0x0000a000d3067a25 */ /* 0x000fc800078e0084 */
[----:B------:R-:W-:Y:S02]  /*3110*/  IMAD R14, R211, c[0x0][0x284], R9 ;  /* 0x0000a100d30e7a24 */ /* 0x000fe400078e0209 */
[----:B------:R-:W-:Y:S01]  /*3120*/  IMAD.IADD R11, R5, 0x1, R0 ;  /* 0x00000001050b7824 */ /* 0x000fe200078e0200 */
[----:B------:R-:W-:Y:S01]  /*3130*/  SEL R5, RZ, c[0x0][0x27c], !P0 ;  /* 0x00009f00ff057a07 */ /* 0x000fe20004000000 */
[----:B------:R-:W-:Y:S01]  /*3140*/  IMAD.WIDE.U32 R12, R211, c[0x0][0x290], R138 ;  /* 0x0000a400d30c7a25 */ /* 0x000fe200078e008a */
[----:B------:R-:W-:Y:S02]  /*3150*/  IADD3 R9, R7, R14, RZ ;  /* 0x0000000e07097210 */ /* 0x000fe40007ffe0ff */
[----:B------:R-:W-:Y:S01]  /*3160*/  ISETP.GE.AND P0, PT, R106, 0x1, PT ;  /* 0x000000016a00780c */ /* 0x000fe20003f06270 */
[----:B------:R-:W-:Y:S02]  /*3170*/  IMAD.IADD R15, R132, 0x1, R8 ;  /* 0x00000001840f7824 */ /* 0x000fe400078e0208 */
[----:B------:R-:W-:-:S02]  /*3180*/  IMAD.IADD R7, R0, 0x1, R13 ;  /* 0x0000000100077824 */ /* 0x000fc400078e020d */
[----:B------:R-:W-:Y:S01]  /*3190*/  IMAD.IADD R13, R137, 0x1, R5 ;  /* 0x00000001890d7824 */ /* 0x000fe200078e0205 */
[----:B------:R-:W-:Y:S01]  /*31a0*/  SHF.R.S32.HI R0, RZ, 0x1f, R15 ;  /* 0x0000001fff007819 */ /* 0x000fe2000001140f */
[----:B------:R-:W-:Y:S01]  /*31b0*/  IMAD.MOV.U32 R8, RZ, RZ, R6 ;  /* 0x000000ffff087224 */ /* 0x000fe200078e0006 */
[----:B------:R-:W-:Y:S01]  /*31c0*/  MOV R6, R12 ;  /* 0x0000000c00067202 */ /* 0x000fe20000000f00 */
[----:B------:R-:W-:Y:S01]  /*31d0*/  IMAD.WIDE.U32 R4, R211, c[0x0][0x280], R138 ;  /* 0x0000a000d3047a25 */ /* 0x000fe200078e008a */
[----:B------:R-:W-:Y:S02]  /*31e0*/  SHF.R.S32.HI R16, RZ, 0x1f, R13 ;  /* 0x0000001fff107819 */ /* 0x000fe4000001140d */
[CC--:B------:R-:W-:Y:S01]  /*31f0*/  LEA.HI R12, R0.reuse, R15.reuse, RZ, 0x3 ;  /* 0x0000000f000c7211 */ /* 0x0c0fe200078f18ff */
[----:B------:R-:W-:Y:S01]  /*3200*/  IMAD.MOV.U32 R107, RZ, RZ, c[0x0][0x2b8] ;  /* 0x0000ae00ff6b7624 */ /* 0x000fe200078e00ff */
[----:B------:R-:W-:Y:S01]  /*3210*/  LEA.HI R15, R0, R15, RZ, 0x6 ;  /* 0x0000000f000f7211 */ /* 0x000fe200078f30ff */
[----:B------:R-:W-:Y:S01]  /*3220*/  IMAD.IADD R5, R14, 0x1, R5 ;  /* 0x000000010e057824 */ /* 0x000fe200078e0205 */
[CC--:B------:R-:W-:Y:S01]  /*3230*/  LEA.HI R0, R16.reuse, R13.reuse, RZ, 0x3 ;  /* 0x0000000d10007211 */ /* 0x0c0fe200078f18ff */
[----:B------:R-:W-:Y:S01]  /*3240*/  IMAD R3, R3, c[0x0][0x2b0], RZ ;  /* 0x0000ac0003037a24 */ /* 0x000fe200078e02ff */
[----:B------:R-:W-:Y:S01]  /*3250*/  LEA.HI R13, R16, R13, RZ, 0x6 ;  /* 0x0000000d100d7211 */ /* 0x000fe200078f30ff */
[----:B------:R-:W-:Y:S01]  /*3260*/  IMAD.SHL.U32 R15, R15, 0x20, RZ ;  /* 0x000000200f0f7824 */ /* 0x000fe200078e00ff */
[----:B------:R-:W-:Y:S01]  /*3270*/  LOP3.LUT R14, R229, 0x38, R0, 0xf8, !PT ;  /* 0x00000038e50e7812 */ /* 0x000fe200078ef800 */
[----:B------:R-:W-:Y:S01]  /*3280*/  IMAD.WIDE.U32 R74, R2, c[0x0][0x2b0], RZ ;  /* 0x0000ac00024a7a25 */ /* 0x000fe200078e00ff */
[----:B------:R-:W-:-:S02]  /*3290*/  SHF.L.U32 R13, R13, 0x5, RZ ;  /* 0x000000050d0d7819 */ /* 0x000fc400000006ff */
[----:B------:R-:W-:Y:S01]  /*32a0*/  LOP3.LUT R17, R15, 0x7ffff800, RZ, 0xc0, !PT ;  /* 0x7ffff8000f117812 */ /* 0x000fe200078ec0ff */
[----:B------:R-:W-:Y:S01]  /*32b0*/  IMAD.MOV.U32 R103, RZ, RZ, c[0x0][0x290] ;  /* 0x0000a400ff677624 */ /* 0x000fe200078e00ff */
[----:B------:R-:W-:Y:S01]  /*32c0*/  ISETP.NE.AND P1, PT, R107, 0x1, PT ;  /* 0x000000016b00780c */ /* 0x000fe20003f25270 */
[----:B------:R-:W-:Y:S01]  /*32d0*/  IMAD.WIDE.U32 R64, R96, c[0x0][0x290], R6 ;  /* 0x0000a40060407a25 */ /* 0x000fe200078e0006 */
[----:B------:R-:W-:Y:S02]  /*32e0*/  LOP3.LUT R15, R13, 0x7ffff800, RZ, 0xc0, !PT ;  /* 0x7ffff8000d0f7812 */ /* 0x000fe400078ec0ff */
[----:B------:R-:W-:Y:S01]  /*32f0*/  LOP3.LUT R13, R14, R21, RZ, 0x3c, !PT ;  /* 0x000000150e0d7212 */ /* 0x000fe200078e3cff */
[----:B------:R-:W-:Y:S01]  /*3300*/  IMAD.WIDE.U32 R62, R96, c[0x0][0x280], R4 ;  /* 0x0000a000603e7a25 */ /* 0x000fe200078e0004 */
[----:B------:R-:W-:Y:S02]  /*3310*/  LOP3.LUT R16, R229, 0x38, R12, 0xf8, !PT ;  /* 0x00000038e5107812 */ /* 0x000fe400078ef80c */
[--C-:B------:R-:W-:Y:S01]  /*3320*/  IADD3 R15, R13, R15, R230.reuse ;  /* 0x0000000f0d0f7210 */ /* 0x100fe20007ffe0e6 */
[----:B------:R-:W-:Y:S01]  /*3330*/  IMAD R13, R2, c[0x0][0x2b4], R3 ;  /* 0x0000ad00020d7a24 */ /* 0x000fe200078e0203 */
[----:B------:R-:W-:Y:S01]  /*3340*/  LOP3.LUT R16, R16, R21, RZ, 0x3c, !PT ;  /* 0x0000001510107212 */ /* 0x000fe200078e3cff */
[----:B------:R-:W-:Y:S01]  /*3350*/  IMAD R3, R18, c[0x0][0x290], RZ ;  /* 0x0000a40012037a24 */ /* 0x000fe200078e02ff */
[----:B------:R-:W-:Y:S01]  /*3360*/  LOP3.LUT R55, R12, 0xfffffff8, RZ, 0xc0, !PT ;  /* 0xfffffff80c377812 */ /* 0x000fe200078ec0ff */
[----:B------:R-:W-:Y:S01]  /*3370*/  IMAD R2, R18, c[0x0][0x280], RZ ;  /* 0x0000a00012027a24 */ /* 0x000fe200078e02ff */
[----:B------:R-:W-:Y:S01]  /*3380*/  IADD3 R14, R16, R17, R230 ;  /* 0x00000011100e7210 */ /* 0x000fe20007ffe0e6 */
[----:B------:R-:W-:Y:S01]  /*3390*/  IMAD R3, R96, c[0x0][0x294], R3 ;  /* 0x0000a50060037a24 */ /* 0x000fe200078e0203 */
[----:B------:R-:W-:Y:S01]  /*33a0*/  LOP3.LUT R54, R0, 0xfffffff8, RZ, 0xc0, !PT ;  /* 0xfffffff800367812 */ /* 0x000fe200078ec0ff */
[----:B------:R-:W-:Y:S01]  /*33b0*/  IMAD R2, R96, c[0x0][0x284], R2 ;  /* 0x0000a10060027a24 */ /* 0x000fe200078e0202 */
[----:B------:R-:W-:Y:S01]  /*33c0*/  @P1 LOP3.LUT R214, R214, 0x8, RZ, 0xfc, !PT ;  /* 0x00000008d6d61812 */ /* 0x000fe200078efcff */
[----:B------:R-:W-:Y:S01]  /*33d0*/  IMAD.WIDE.U32 R72, R19, c[0x0][0x210], RZ ;  /* 0x0000840013487a25 */ /* 0x000fe200078e00ff */
[----:B------:R-:W-:-:S02]  /*33e0*/  SHF.L.U64.HI R99, R103, R100, c[0x0][0x294] ;  /* 0x0000a50067637619 */ /* 0x000fc40000010264 */
[C---:B------:R-:W-:Y:S01]  /*33f0*/  SHF.L.U64.HI R100, R104.reuse, R100, c[0x0][0x284] ;  /* 0x0000a10068647619 */ /* 0x040fe20000010264 */
[----:B------:R-:W-:Y:S01]  /*3400*/  IMAD.WIDE.U32 R70, R19, c[0x0][0x1e8], RZ ;  /* 0x00007a0013467a25 */ /* 0x000fe200078e00ff */
[----:B------:R-:W-:Y:S02]  /*3410*/  SHF.L.U32 R104, R104, 0x5, RZ ;  /* 0x0000000568687819 */ /* 0x000fe400000006ff */
[----:B------:R-:W-:Y:S01]  /*3420*/  SHF.R.S32.HI R88, RZ, 0x3, R12 ;  /* 0x00000003ff587819 */ /* 0x000fe2000001140c */
[C---:B------:R-:W-:Y:S01]  /*3430*/  IMAD.WIDE.U32 R68, R96.reuse, c[0x0][0x290], R10 ;  /* 0x0000a40060447a25 */ /* 0x040fe200078e000a */
[----:B------:R-:W-:Y:S02]  /*3440*/  SHF.R.S32.HI R87, RZ, 0x3, R0 ;  /* 0x00000003ff577819 */ /* 0x000fe40000011400 */
[----:B------:R-:W-:Y:S01]  /*3450*/  IADD3 R84, R3, R65, RZ ;  /* 0x0000004103547210 */ /* 0x000fe20007ffe0ff */
[----:B------:R-:W-:Y:S01]  /*3460*/  IMAD.WIDE.U32 R66, R96, c[0x0][0x280], R8 ;  /* 0x0000a00060427a25 */ /* 0x000fe200078e0008 */
[----:B------:R-:W-:-:S02]  /*3470*/  IADD3 R81, R2, R63, RZ ;  /* 0x0000003f02517210 */ /* 0x000fc40007ffe0ff */
[----:B------:R-:W-:Y:S01]  /*3480*/  SHF.R.S32.HI R83, RZ, 0x1f, R55 ;  /* 0x0000001fff537819 */ /* 0x000fe20000011437 */
[----:B------:R-:W-:Y:S01]  /*3490*/  IMAD.SHL.U32 R103, R103, 0x20, RZ ;  /* 0x0000002067677824 */ /* 0x000fe200078e00ff */
[----:B------:R-:W-:Y:S01]  /*34a0*/  SHF.R.S32.HI R82, RZ, 0x1f, R54 ;  /* 0x0000001fff527819 */ /* 0x000fe20000011436 */
[----:B------:R-:W-:Y:S01]  /*34b0*/  IMAD R92, R19, c[0x0][0x214], R73 ;  /* 0x00008500135c7a24 */ /* 0x000fe200078e0249 */
[----:B------:R-:W-:Y:S01]  /*34c0*/  SHF.L.U32 R78, R15, 0x1, RZ ;  /* 0x000000010f4e7819 */ /* 0x000fe200000006ff */
[----:B------:R-:W-:Y:S01]  /*34d0*/  IMAD R91, R19, c[0x0][0x1ec], R71 ;  /* 0x00007b00135b7a24 */ /* 0x000fe200078e0247 */
[----:B------:R-:W-:Y:S01]  /*34e0*/  @P0 LOP3.LUT R214, R214, 0x10, RZ, 0xfc, !PT ;  /* 0x00000010d6d60812 */ /* 0x000fe200078efcff */
[----:B------:R-:W-:Y:S02]  /*34f0*/  IMAD.IADD R89, R75, 0x1, R13 ;  /* 0x000000014b597824 */ /* 0x000fe400078e020d */
[----:B------:R-:W-:Y:S02]  /*3500*/  IMAD.IADD R86, R69, 0x1, R3 ;  /* 0x0000000145567824 */ /* 0x000fe400078e0203 */
[----:B------:R-:W-:-:S02]  /*3510*/  IMAD.IADD R85, R67, 0x1, R2 ;  /* 0x0000000143557824 */ /* 0x000fc400078e0202 */
[----:B------:R-:W-:Y:S02]  /*3520*/  IMAD.SHL.U32 R79, R14, 0x2, RZ ;  /* 0x000000020e4f7824 */ /* 0x000fe400078e00ff */
.L_x_745:
        /* <DEDUP_REMOVED lines=92> */
.L_x_731:
[----:B------:R-:W-:Y:S05]  /*3af0*/  BSYNC B0 ;  /* 0x0000000000007941 */ /* 0x000fea0003800000 */
.L_x_730:
        /* <DEDUP_REMOVED lines=26> */
[----:B------:R-:W-:Y:S01]  /*3ca0*/  MOV R4, R2 ;  /* 0x0000000200047202 */ /* 0x000fe20000000f00 */
[----:B--2---:R-:W-:Y:S01]  /*3cb0*/  IMAD.MOV.U32 R22, RZ, RZ, R20 ;  /* 0x000000ffff167224 */ /* 0x004fe200078e0014 */
[----:B---3--:R-:W-:Y:S01]  /*3cc0*/  LEA.HI.X R37, R132, R42, R133, 0x1, P0 ;  /* 0x0000002a84257211 */ /* 0x008fe200000f0c85 */
[--C-:B------:R-:W-:Y:S01]  /*3cd0*/  IMAD.MOV.U32 R23, RZ, RZ, R21.reuse ;  /* 0x000000ffff177224 */ /* 0x100fe200078e0015 */
[----:B------:R-:W-:Y:S11]  /*3ce0*/  ISETP.GE.AND P0, PT, R138, c[0x0][0x27c], PT ;  /* 0x00009f008a007a0c */ /* 0x000ff60003f06270 */
[----:B------:R-:W-:Y:S02]  /*3cf0*/  @!UPT UIADD3 URZ, URZ, URZ, URZ ;  /* 0x0000003f3f3ff290 */ /* 0x000fe4000fffe03f */
[----:B------:R-:W-:Y:S02]  /*3d00*/  @!P0 SHF.R.U64 R20, R20, 0x10, R21 ;  /* 0x0000001014148819 */ /* 0x000fe40000001215 */
[--C-:B------:R-:W-:Y:S01]  /*3d10*/  @!P0 SHF.R.U64 R5, R2, 0x10, R3.reuse ;  /* 0x0000001002058819 */ /* 0x100fe20000001203 */
[----:B------:R-:W-:Y:S01]  /*3d20*/  IMAD.MOV.U32 R2, RZ, RZ, R3 ;  /* 0x000000ffff027224 */ /* 0x000fe200078e0003 */
[----:B------:R-:W-:Y:S02]  /*3d30*/  @!P0 SHF.R.U32.HI R14, RZ, 0x10, R21 ;  /* 0x00000010ff0e8819 */ /* 0x000fe40000011615 */
[----:B------:R-:W-:Y:S02]  /*3d40*/  @!P0 SHF.R.U32.HI R0, RZ, 0x10, R3 ;  /* 0x00000010ff008819 */ /* 0x000fe40000011603 */
[----:B------:R-:W-:Y:S02]  /*3d50*/  @!P0 PRMT R22, R22, 0x5410, R20 ;  /* 0x0000541016168816 */ /* 0x000fe40000000014 */
[----:B------:R-:W-:Y:S02]  /*3d60*/  @!P0 PRMT R4, R4, 0x5410, R5 ;  /* 0x0000541004048816 */ /* 0x000fe40000000005 */
[----:B------:R-:W-:Y:S01]  /*3d70*/  @!P0 PRMT R24, R23, 0x5410, R14 ;  /* 0x0000541017188816 */ /* 0x000fe2000000000e */
[----:B------:R-:W-:Y:S01]  /*3d80*/  @!P0 IMAD.U32 R5, R22, 0x10000, RZ ;  /* 0x0001000016058824 */ /* 0x000fe200078e00ff */
[----:B------:R-:W-:Y:S02]  /*3d90*/  @!P0 PRMT R14, R2, 0x5410, R0 ;  /* 0x00005410020e8816 */ /* 0x000fe40000000000 */
[----:B------:R-:W-:Y:S02]  /*3da0*/  @!P0 SHF.L.U32 R3, R4, 0x10, RZ ;  /* 0x0000001004038819 */ /* 0x000fe400000006ff */
[----:B------:R-:W-:Y:S02]  /*3db0*/  @!P0 LOP3.LUT R21, R22, 0xffff0000, RZ, 0xc0, !PT ;  /* 0xffff000016158812 */ /* 0x000fe400078ec0ff */
[----:B------:R-:W-:Y:S01]  /*3dc0*/  @!P0 LOP3.LUT R4, R4, 0xffff0000, RZ, 0xc0, !PT ;  /* 0xffff000004048812 */ /* 0x000fe200078ec0ff */
[C---:B-1----:R-:W-:Y:S01]  /*3dd0*/  @!P0 IMAD.U32 R20, R8.reuse, 0x10000, RZ ;  /* 0x0001000008148824 */ /* 0x042fe200078e00ff */
[----:B------:R-:W-:Y:S01]  /*3de0*/  @!P0 LOP3.LUT R0, R8, 0xffff0000, RZ, 0xc0, !PT ;  /* 0xffff000008008812 */ /* 0x000fe200078ec0ff */
[C---:B------:R-:W-:Y:S01]  /*3df0*/  @!P0 IMAD.U32 R22, R9.reuse, 0x10000, RZ ;  /* 0x0001000009168824 */ /* 0x040fe200078e00ff */
[----:B------:R-:W-:Y:S03]  /*3e00*/  @!P0 LOP3.LUT R2, R9, 0xffff0000, RZ, 0xc0, !PT ;  /* 0xffff000009028812 */ /* 0x000fe600078ec0ff */
[C---:B------:R-:W-:Y:S02]  /*3e10*/  @!P0 FMUL.FTZ R23, R0.reuse, R5 ;  /* 0x0000000500178220 */ /* 0x040fe40000410000 */
[----:B------:R-:W-:Y:S02]  /*3e20*/  @!P0 FMUL.FTZ R0, R0, R3 ;  /* 0x0000000300008220 */ /* 0x000fe40000410000 */
[----:B------:R-:W-:Y:S02]  /*3e30*/  @!P0 FMUL.FTZ R25, R2, R21 ;  /* 0x0000001502198220 */ /* 0x000fe40000410000 */
[----:B------:R-:W-:Y:S01]  /*3e40*/  @!P0 FFMA.FTZ R40, R20, R3, -R23 ;  /* 0x0000000314288223 */ /* 0x000fe20000010817 */
[----:B------:R-:W-:Y:S01]  /*3e50*/  @!P0 LOP3.LUT R3, R10, 0xffff0000, RZ, 0xc0, !PT ;  /* 0xffff00000a038812 */ /* 0x000fe200078ec0ff */
[----:B------:R-:W-:Y:S01]  /*3e60*/  @!P0 FFMA.FTZ R0, R5, R20, R0 ;  /* 0x0000001405008223 */ /* 0x000fe20000010000 */
[----:B------:R-:W-:Y:S01]  /*3e70*/  @!P0 SHF.L.U32 R20, R24, 0x10, RZ ;  /* 0x0000001018148819 */ /* 0x000fe200000006ff */
[----:B------:R-:W-:Y:S01]  /*3e80*/  @!P0 IMAD.U32 R5, R14, 0x10000, RZ ;  /* 0x000100000e058824 */ /* 0x000fe200078e00ff */
[----:B------:R-:W-:Y:S01]  /*3e90*/  @!P0 LOP3.LUT R24, R24, 0xffff0000, RZ, 0xc0, !PT ;  /* 0xffff000018188812 */ /* 0x000fe200078ec0ff */
[-C--:B------:R-:W-:Y:S01]  /*3ea0*/  @!P0 FMUL.FTZ R2, R2, R4.reuse ;  /* 0x0000000402028220 */ /* 0x080fe20000410000 */
[----:B------:R-:W-:Y:S01]  /*3eb0*/  @!P0 LOP3.LUT R14, R14, 0xffff0000, RZ, 0xc0, !PT ;  /* 0xffff00000e0e8812 */ /* 0x000fe200078ec0ff */
[----:B------:R-:W-:Y:S01]  /*3ec0*/  @!P0 FFMA.FTZ R39, R22, R4, -R25 ;  /* 0x0000000416278223 */ /* 0x000fe20000010819 */
[C---:B------:R-:W-:Y:S01]  /*3ed0*/  @!P0 LOP3.LUT R4, R11.reuse, 0xffff0000, RZ, 0xc0, !PT ;  /* 0xffff00000b048812 */ /* 0x040fe200078ec0ff */
[----:B------:R-:W-:Y:S01]  /*3ee0*/  @!P0 IMAD.U32 R23, R10, 0x10000, RZ ;  /* 0x000100000a178824 */ /* 0x000fe200078e00ff */
[----:B------:R-:W-:Y:S01]  /*3ef0*/  @!P0 SHF.L.U32 R25, R11, 0x10, RZ ;  /* 0x000000100b198819 */ /* 0x000fe200000006ff */
[C---:B------:R-:W-:Y:S02]  /*3f00*/  @!P0 FMUL.FTZ R35, R3.reuse, R20 ;  /* 0x0000001403238220 */ /* 0x040fe40000410000 */
[----:B------:R-:W-:Y:S02]  /*3f10*/  @!P0 FMUL.FTZ R3, R3, R5 ;  /* 0x0000000503038220 */ /* 0x000fe40000410000 */
        /* <DEDUP_REMOVED lines=9> */
[----:B------:R-:W-:Y:S01]  /*3fb0*/  @!P0 F2FP.BF16.PACK_AB R3, R3, R35 ;  /* 0x000000230303823e */ /* 0x000fe200000010ff */
[----:B------:R-:W-:Y:S01]  /*3fc0*/  @!P0 IMAD.MOV.U32 R8, RZ, RZ, R5 ;  /* 0x000000ffff088224 */ /* 0x000fe200078e0005 */
[----:B------:R-:W-:Y:S02]  /*3fd0*/  @!P0 MOV R9, R2 ;  /* 0x0000000200098202 */ /* 0x000fe40000000f00 */
[----:B------:R-:W-:Y:S01]  /*3fe0*/  @!P0 F2FP.BF16.PACK_AB R0, R4, R38 ;  /* 0x000000260400823e */ /* 0x000fe200000010ff */
[----:B------:R-:W-:Y:S03]  /*3ff0*/  @!P0 IMAD.MOV.U32 R10, RZ, RZ, R3 ;  /* 0x000000ffff0a8224 */ /* 0x000fe600078e0003 */
[----:B------:R-:W-:Y:S05]  /*4000*/  @!P0 MOV R11, R0 ;  /* 0x00000000000b8202 */ /* 0x000fea0000000f00 */
[----:B------:R1:W-:Y:S02]  /*4010*/  ST.E.128 [R36.64], R8 ;  /* 0x0000000824007985 */ /* 0x0003e4000c101d08 */
.L_x_734:
[----:B------:R-:W-:Y:S05]  /*4020*/  BSYNC B0 ;  /* 0x0000000000007941 */ /* 0x000fea0003800000 */
.L_x_733:
[----:B------:R-:W-:Y:S01]  /*4030*/  ISETP.GE.AND P0, PT, R137, c[0x0][0x1d4], PT ;  /* 0x0000750089007a0c */ /* 0x000fe20003f06270 */
[----:B------:R-:W-:Y:S01]  /*4040*/  @!UPT UIADD3 URZ, URZ, URZ, URZ ;  /* 0x0000003f3f3ff290 */ /* 0x000fe2000fffe03f */
[----:B------:R-:W-:Y:S11]  /*4050*/  BSSY B0, `(.L_x_735) ;  /* 0x0000038000007945 */ /* 0x000ff60003800000 */
        /* <DEDUP_REMOVED lines=11> */
[C---:B------:R-:W-:Y:S01]  /*4110*/  @!P0 PRMT R0, R15.reuse, 0x5432, R0 ;  /* 0x000054320f008816 */ /* 0x040fe20000000000 */
[----:B------:R-:W-:Y:S01]  /*4120*/  @!P0 IMAD.U32 R7, R4, 0x10000, RZ ;  /* 0x0001000004078824 */ /* 0x000fe200078e00ff */
[----:B------:R-:W-:Y:S02]  /*4130*/  @!P0 PRMT R21, R32, 0x5432, R5 ;  /* 0x0000543220158816 */ /* 0x000fe40000000005 */
[----:B------:R-:W-:Y:S01]  /*4140*/  @!P0 PRMT R5, R15, 0x5410, R2 ;  /* 0x000054100f058816 */ /* 0x000fe20000000002 */
[----:B------:R-:W-:Y:S01]  /*4150*/  @!P0 IMAD.U32 R6, R0, 0x10000, RZ ;  /* 0x0001000000068824 */ /* 0x000fe200078e00ff */
[----:B------:R-:W-:Y:S02]  /*4160*/  @!P0 LOP3.LUT R15, R4, 0xffff0000, RZ, 0xc0, !PT ;  /* 0xffff0000040f8812 */ /* 0x000fe400078ec0ff */
[----:B------:R-:W-:Y:S01]  /*4170*/  @!P0 LOP3.LUT R4, R0, 0xffff0000, RZ, 0xc0, !PT ;  /* 0xffff000000048812 */ /* 0x000fe200078ec0ff */
[C---:B-12---:R-:W-:Y:S01]  /*4180*/  @!P0 IMAD.U32 R14, R8.reuse, 0x10000, RZ ;  /* 0x00010000080e8824 */ /* 0x046fe200078e00ff */
        /* <DEDUP_REMOVED lines=36> */
.L_x_736:
[----:B------:R-:W-:Y:S05]  /*43d0*/  BSYNC B0 ;  /* 0x0000000000007941 */ /* 0x000fea0003800000 */
.L_x_735:
        /* <DEDUP_REMOVED lines=12> */
[C---:B------:R-:W-:Y:S02]  /*44a0*/  @!P0 PRMT R4, R33.reuse, 0x5410, R3 ;  /* 0x0000541021048816 */ /* 0x040fe40000000003 */
        /* <DEDUP_REMOVED lines=45> */
.L_x_738:
[----:B------:R-:W-:Y:S05]  /*4780*/  BSYNC B0 ;  /* 0x0000000000007941 */ /* 0x000fea0003800000 */
.L_x_737:
        /* <DEDUP_REMOVED lines=23> */
[----:B--2---:R-:W-:Y:S01]  /*4900*/  @!P0 SHF.L.U32 R14, R9, 0x10, RZ ;  /* 0x00000010090e8819 */ /* 0x004fe200000006ff */
        /* <DEDUP_REMOVED lines=34> */
.L_x_729:
        /* <DEDUP_REMOVED lines=31> */
.L_x_740:
[----:B------:R-:W-:Y:S05]  /*4d20*/  BSYNC B0 ;  /* 0x0000000000007941 */ /* 0x000fea0003800000 */
.L_x_739:
        /* <DEDUP_REMOVED lines=21> */
[----:B------:R-:W1:Y:S01]  /*4e80*/  LDS.128 R28, [R79+0xc080] ;  /* 0x00c080004f1c7984 */ /* 0x000e620000000c00 */
[----:B------:R-:W-:Y:S01]  /*4e90*/  ISETP.GE.AND P0, PT, R132, c[0x0][0x27c], PT ;  /* 0x00009f0084007a0c */ /* 0x000fe20003f06270 */
[----:B------:R-:W-:Y:S01]  /*4ea0*/  IMAD.MOV.U32 R32, RZ, RZ, R24 ;  /* 0x000000ffff207224 */ /* 0x000fe200078e0018 */
[----:B------:R-:W-:Y:S01]  /*4eb0*/  SEL R0, R98, R45, !P2 ;  /* 0x0000002d62007207 */ /* 0x000fe20005000000 */
[----:B------:R-:W-:Y:S01]  /*4ec0*/  IMAD.MOV.U32 R9, RZ, RZ, R4 ;  /* 0x000000ffff097224 */ /* 0x000fe200078e0004 */
[----:B------:R-:W-:Y:S01]  /*4ed0*/  MOV R33, R25 ;  /* 0x0000001900217202 */ /* 0x000fe20000000f00 */
[----:B------:R-:W-:Y:S01]  /*4ee0*/  IMAD.MOV.U32 R8, RZ, RZ, R5 ;  /* 0x000000ffff087224 */ /* 0x000fe200078e0005 */
[----:B------:R-:W-:Y:S01]  /*4ef0*/  SHF.R.S32.HI R2, RZ, 0x1f, R0 ;  /* 0x0000001fff027819 */ /* 0x000fe20000011400 */
[----:B------:R-:W-:Y:S01]  /*4f00*/  IMAD.MOV.U32 R21, RZ, RZ, R26 ;  /* 0x000000ffff157224 */ /* 0x000fe200078e001a */
[----:B------:R-:W-:Y:S02]  /*4f10*/  MOV R34, R27 ;  /* 0x0000001b00227202 */ /* 0x000fe40000000f00 */
[----:B------:R-:W-:Y:S03]  /*4f20*/  LEA.HI R0, R2, R0, RZ, 0x4 ;  /* 0x0000000002007211 */ /* 0x000fe600078f20ff */
[----:B------:R-:W-:Y:S02]  /*4f30*/  @!P0 SHF.R.U64 R24, R24, 0x10, R25 ;  /* 0x0000001018188819 */ /* 0x000fe40000001219 */
[----:B------:R-:W-:Y:S02]  /*4f40*/  LEA.HI.SX32 R0, R0, R88, 0x1c ;  /* 0x0000005800007211 */ /* 0x000fe400078fe2ff */
[----:B------:R-:W-:Y:S02]  /*4f50*/  @!P0 SHF.R.U64 R10, R4, 0x10, R5 ;  /* 0x00000010040a8819 */ /* 0x000fe40000001205 */
[----:B------:R-:W-:Y:S01]  /*4f60*/  SHF.R.S32.HI R2, RZ, 0x1f, R0 ;  /* 0x0000001fff027819 */ /* 0x000fe20000011400 */
[----:B------:R-:W-:Y:S01]  /*4f70*/  IMAD.SHL.U32 R35, R0, 0x8, RZ ;  /* 0x0000000800237824 */ /* 0x000fe200078e00ff */
[--C-:B------:R-:W-:Y:S02]  /*4f80*/  @!P0 SHF.R.U64 R3, R6, 0x10, R7.reuse ;  /* 0x0000001006038819 */ /* 0x100fe40000001207 */
[----:B------:R-:W-:Y:S02]  /*4f90*/  LEA.HI R0, R2, R0, RZ, 0x3 ;  /* 0x0000000002007211 */ /* 0x000fe400078f18ff */
[----:B------:R-:W-:Y:S02]  /*4fa0*/  @!P0 PRMT R24, R32, 0x5410, R24 ;  /* 0x0000541020188816 */ /* 0x000fe40000000018 */
[----:B------:R-:W-:Y:S01]  /*4fb0*/  @!P0 SHF.R.U32.HI R4, RZ, 0x10, R7 ;  /* 0x00000010ff048819 */ /* 0x000fe20000011607 */
[----:B------:R-:W-:Y:S01]  /*4fc0*/  IMAD.SHL.U32 R0, R0, 0x100, RZ ;  /* 0x0000010000007824 */ /* 0x000fe200078e00ff */
[----:B------:R-:W-:Y:S02]  /*4fd0*/  LOP3.LUT R2, R229, 0x38, R35, 0xf8, !PT ;  /* 0x00000038e5027812 */ /* 0x000fe400078ef823 */
[----:B------:R-:W-:Y:S02]  /*4fe0*/  @!P0 SHF.R.U32.HI R23, RZ, 0x10, R25 ;  /* 0x00000010ff178819 */ /* 0x000fe40000011619 */
[----:B------:R-:W-:Y:S02]  /*4ff0*/  LOP3.LUT R2, R2, R108, RZ, 0x3c, !PT ;  /* 0x0000006c02027212 */ /* 0x000fe400078e3cff */
[----:B------:R-:W-:Y:S02]  /*5000*/  LOP3.LUT R0, R0, 0x7ffff800, RZ, 0xc0, !PT ;  /* 0x7ffff80000007812 */ /* 0x000fe400078ec0ff */
[----:B--2---:R-:W-:Y:S02]  /*5010*/  @!P0 SHF.R.U64 R22, R26, 0x10, R27 ;  /* 0x000000101a168819 */ /* 0x004fe4000000121b */
[----:B------:R-:W-:Y:S02]  /*5020*/  IADD3 R0, R2, R0, R230 ;  /* 0x0000000002007210 */ /* 0x000fe40007ffe0e6 */
[----:B------:R-:W-:Y:S01]  /*5030*/  @!P0 SHF.R.U32.HI R2, RZ, 0x10, R5 ;  /* 0x00000010ff028819 */ /* 0x000fe20000011605 */
[----:B------:R-:W-:Y:S01]  /*5040*/  IMAD.MOV.U32 R5, RZ, RZ, R7 ;  /* 0x000000ffff057224 */ /* 0x000fe200078e0007 */
[----:B------:R-:W-:Y:S01]  /*5050*/  @!P0 PRMT R23, R33, 0x5410, R23 ;  /* 0x0000541021178816 */ /* 0x000fe20000000017 */
[----:B------:R-:W-:Y:S01]  /*5060*/  IMAD.SHL.U32 R0, R0, 0x2, RZ ;  /* 0x0000000200007824 */ /* 0x000fe200078e00ff */
[----:B------:R-:W-:Y:S02]  /*5070*/  @!P0 PRMT R7, R8, 0x5410, R2 ;  /* 0x0000541008078816 */ /* 0x000fe40000000002 */
[----:B------:R-:W-:Y:S01]  /*5080*/  @!P0 PRMT R26, R21, 0x5410, R22 ;  /* 0x00005410151a8816 */ /* 0x000fe20000000016 */
[----:B-1----:R-:W-:Y:S01]  /*5090*/  @!P0 IMAD.U32 R22, R29, 0x10000, RZ ;  /* 0x000100001d168824 */ /* 0x002fe200078e00ff */
[----:B------:R1:W2:Y:S01]  /*50a0*/  LDS.128 R12, [R0+0xc080] ;  /* 0x00c08000000c7984 */ /* 0x0002a20000000c00 */
[----:B------:R-:W-:Y:S04]  /*50b0*/  @!P0 SHF.R.U32.HI R25, RZ, 0x10, R27 ;  /* 0x00000010ff198819 */ /* 0x000fe8000001161b */
[----:B------:R-:W-:Y:S01]  /*50c0*/  @!P0 PRMT R25, R34, 0x5410, R25 ;  /* 0x0000541022198816 */ /* 0x000fe20000000019 */
[----:B-1----:R-:W-:Y:S01]  /*50d0*/  IMAD.MOV.U32 R0, RZ, RZ, R6 ;  /* 0x000000ffff007224 */ /* 0x002fe200078e0006 */
[----:B------:R-:W-:Y:S01]  /*50e0*/  @!P0 PRMT R6, R9, 0x5410, R10 ;  /* 0x0000541009068816 */ /* 0x000fe2000000000a */
[----:B------:R-:W-:Y:S01]  /*50f0*/  @!P0 IMAD.U32 R10, R24, 0x10000, RZ ;  /* 0x00010000180a8824 */ /* 0x000fe200078e00ff */
[----:B------:R-:W-:Y:S01]  /*5100*/  @!P0 PRMT R9, R5, 0x5410, R4 ;  /* 0x0000541005098816 */ /* 0x000fe20000000004 */
[----:B------:R-:W-:Y:S01]  /*5110*/  @!P0 IMAD.U32 R4, R28, 0x10000, RZ ;  /* 0x000100001c048824 */ /* 0x000fe200078e00ff */
[----:B------:R-:W-:Y:S01]  /*5120*/  @!P0 PRMT R8, R0, 0x5410, R3 ;  /* 0x0000541000088816 */ /* 0x000fe20000000003 */
[----:B------:R-:W-:Y:S01]  /*5130*/  @!P0 IMAD.U32 R3, R6, 0x10000, RZ ;  /* 0x0001000006038824 */ /* 0x000fe200078e00ff */
[----:B------:R-:W-:Y:S02]  /*5140*/  @!P0 LOP3.LUT R5, R24, 0xffff0000, RZ, 0xc0, !PT ;  /* 0xffff000018058812 */ /* 0x000fe400078ec0ff */
[C---:B--2---:R-:W-:Y:S02]  /*5150*/  @!P0 SHF.L.U32 R0, R12.reuse, 0x10, RZ ;  /* 0x000000100c008819 */ /* 0x044fe400000006ff */
[----:B------:R-:W-:Y:S03]  /*5160*/  @!P0 LOP3.LUT R2, R12, 0xffff0000, RZ, 0xc0, !PT ;  /* 0xffff00000c028812 */ /* 0x000fe600078ec0ff */
[C---:B------:R-:W-:Y:S02]  /*5170*/  @!P0 FMUL.FTZ R21, R0.reuse, R10 ;  /* 0x0000000a00158220 */ /* 0x040fe40000410000 */
[-C--:B------:R-:W-:Y:S02]  /*5180*/  @!P0 FMUL.FTZ R0, R0, R3.reuse ;  /* 0x0000000300008220 */ /* 0x080fe40000410000 */
[----:B------:R-:W-:Y:S01]  /*5190*/  @!P0 FFMA.FTZ R24, R4, R3, -R21 ;  /* 0x0000000304188223 */ /* 0x000fe20000010815 */
[----:B------:R-:W-:Y:S01]  /*51a0*/  @!P0 SHF.L.U32 R3, R13, 0x10, RZ ;  /* 0x000000100d038819 */ /* 0x000fe200000006ff */
[----:B------:R-:W-:Y:S01]  /*51b0*/  @!P0 FFMA.FTZ R0, R10, R4, R0 ;  /* 0x000000040a008223 */ /* 0x000fe20000010000 */
[----:B------:R-:W-:Y:S01]  /*51c0*/  @!P0 LOP3.LUT R4, R6, 0xffff0000, RZ, 0xc0, !PT ;  /* 0xffff000006048812 */ /* 0x000fe200078ec0ff */
[----:B------:R-:W-:Y:S01]  /*51d0*/  @!P0 FMUL.FTZ R6, R2, R5 ;  /* 0x0000000502068220 */ /* 0x000fe20000410000 */
[----:B------:R-:W-:Y:S01]  /*51e0*/  @!P0 LOP3.LUT R10, R28, 0xffff0000, RZ, 0xc0, !PT ;  /* 0xffff00001c0a8812 */ /* 0x000fe200078ec0ff */
[C---:B------:R-:W-:Y:S01]  /*51f0*/  @!P0 IMAD.U32 R21, R23.reuse, 0x10000, RZ ;  /* 0x0001000017158824 */ /* 0x040fe200078e00ff */
[----:B------:R-:W-:Y:S01]  /*5200*/  @!P0 LOP3.LUT R23, R23, 0xffff0000, RZ, 0xc0, !PT ;  /* 0xffff000017178812 */ /* 0x000fe200078ec0ff */
[-C--:B------:R-:W-:Y:S02]  /*5210*/  @!P0 FMUL.FTZ R2, R2, R4.reuse ;  /* 0x0000000402028220 */ /* 0x080fe40000410000 */
[----:B------:R-:W-:Y:S02]  /*5220*/  @!P0 FFMA.FTZ R27, R10, R4, -R6 ;  /* 0x000000040a1b8223 */ /* 0x000fe40000010806 */
[----:B------:R-:W-:Y:S02]  /*5230*/  @!P0 IMAD.U32 R4, R7, 0x10000, RZ ;  /* 0x0001000007048824 */ /* 0x000fe400078e00ff */
[----:B------:R-:W-:Y:S01]  /*5240*/  @!P0 FMUL.FTZ R6, R3, R21 ;  /* 0x0000001503068220 */ /* 0x000fe20000410000 */
[----:B------:R-:W-:Y:S01]  /*5250*/  @!P0 F2FP.BF16.PACK_AB R27, R27, R24 ;  /* 0x000000181b1b823e */ /* 0x000fe200000010ff */
[-C--:B------:R-:W-:Y:S02]  /*5260*/  @!P0 FMUL.FTZ R3, R3, R4.reuse ;  /* 0x0000000403038220 */ /* 0x080fe40000410000 */
[----:B------:R-:W-:Y:S01]  /*5270*/  @!P0 FFMA.FTZ R44, R22, R4, -R6 ;  /* 0x00000004162c8223 */ /* 0x000fe20000010806 */
[----:B------:R-:W-:Y:S01]  /*5280*/  @!P0 LOP3.LUT R4, R13, 0xffff0000, RZ, 0xc0, !PT ;  /* 0xffff00000d048812 */ /* 0x000fe200078ec0ff */
[----:B------:R-:W-:Y:S01]  /*5290*/  @!P0 FFMA.FTZ R2, R5, R10, R2 ;  /* 0x0000000a05028223 */ /* 0x000fe20000010002 */
[----:B------:R-:W-:Y:S01]  /*52a0*/  @!P0 LOP3.LUT R6, R7, 0xffff0000, RZ, 0xc0, !PT ;  /* 0xffff000007068812 */ /* 0x000fe200078ec0ff */
[----:B------:R-:W-:Y:S01]  /*52b0*/  @!P0 FFMA.FTZ R3, R21, R22, R3 ;  /* 0x0000001615038223 */ /* 0x000fe20000010003 */
[----:B------:R-:W-:Y:S01]  /*52c0*/  @!P0 LOP3.LUT R7, R29, 0xffff0000, RZ, 0xc0, !PT ;  /* 0xffff00001d078812 */ /* 0x000fe200078ec0ff */
[----:B------:R-:W-:Y:S01]  /*52d0*/  @!P0 FMUL.FTZ R21, R4, R23 ;  /* 0x0000001704158220 */ /* 0x000fe20000410000 */
[----:B------:R-:W-:Y:S01]  /*52e0*/  @!P0 SHF.L.U32 R5, R14, 0x10, RZ ;  /* 0x000000100e058819 */ /* 0x000fe200000006ff */
[-C--:B------:R-:W-:Y:S01]  /*52f0*/  @!P0 FMUL.FTZ R4, R4, R6.reuse ;  /* 0x0000000604048220 */ /* 0x080fe20000410000 */
[C---:B------:R-:W-:Y:S01]  /*5300*/  @!P0 LOP3.LUT R22, R26.reuse, 0xffff0000, RZ, 0xc0, !PT ;  /* 0xffff00001a168812 */ /* 0x040fe200078ec0ff */
[----:B------:R-:W-:Y:S02]  /*5310*/  @!P0 IMAD.U32 R10, R26, 0x10000, RZ ;  /* 0x000100001a0a8824 */ /* 0x000fe400078e00ff */
[----:B------:R-:W-:Y:S02]  /*5320*/  @!P0 FFMA.FTZ R34, R7, R6, -R21 ;  /* 0x0000000607228223 */ /* 0x000fe40000010815 */
[----:B------:R-:W-:Y:S01]  /*5330*/  @!P0 FFMA.FTZ R4, R23, R7, R4 ;  /* 0x0000000717048223 */ /* 0x000fe20000010004 */
[----:B------:R-:W-:Y:S01]  /*5340*/  @!P0 LOP3.LUT R23, R30, 0xffff0000, RZ, 0xc0, !PT ;  /* 0xffff00001e178812 */ /* 0x000fe200078ec0ff */
[----:B------:R-:W-:Y:S01]  /*5350*/  @!P0 IMAD.U32 R6, R8, 0x10000, RZ ;  /* 0x0001000008068824 */ /* 0x000fe200078e00ff */
[----:B------:R-:W-:Y:S01]  /*5360*/  @!P0 F2FP.BF16.PACK_AB R26, R34, R44 ;  /* 0x0000002c221a823e */ /* 0x000fe200000010ff */
[----:B------:R-:W-:Y:S01]  /*5370*/  @!P0 IMAD.U32 R21, R30, 0x10000, RZ ;  /* 0x000100001e158824 */ /* 0x000fe200078e00ff */
[----:B------:R-:W-:Y:S01]  /*5380*/  @!P0 F2FP.BF16.PACK_AB R3, R4, R3 ;  /* 0x000000030403823e */ /* 0x000fe200000010ff */
[C---:B------:R-:W-:Y:S01]  /*5390*/  @!P0 FMUL.FTZ R7, R5.reuse, R10 ;  /* 0x0000000a05078220 */ /* 0x040fe20000410000 */
[----:B------:R-:W-:Y:S01]  /*53a0*/  @!P0 MOV R29, R26 ;  /* 0x0000001a001d8202 */ /* 0x000fe20000000f00 */
[-C--:B------:R-:W-:Y:S01]  /*53b0*/  @!P0 FMUL.FTZ R5, R5, R6.reuse ;  /* 0x0000000605058220 */ /* 0x080fe20000410000 */
[----:B------:R-:W-:Y:S01]  /*53c0*/  @!P0 MOV R13, R3 ;  /* 0x00000003000d8202 */ /* 0x000fe20000000f00 */
[----:B------:R-:W-:Y:S01]  /*53d0*/  @!P0 FFMA.FTZ R33, R21, R6, -R7 ;  /* 0x0000000615218223 */ /* 0x000fe20000010807 */
[----:B------:R-:W-:Y:S01]  /*53e0*/  @!P0 LOP3.LUT R6, R14, 0xffff0000, RZ, 0xc0, !PT ;  /* 0xffff00000e068812 */ /* 0x000fe200078ec0ff */
[----:B------:R-:W-:Y:S01]  /*53f0*/  @!P0 FFMA.FTZ R5, R10, R21, R5 ;  /* 0x000000150a058223 */ /* 0x000fe20000010005 */
[----:B------:R-:W-:Y:S01]  /*5400*/  @!P0 LOP3.LUT R7, R8, 0xffff0000, RZ, 0xc0, !PT ;  /* 0xffff000008078812 */ /* 0x000fe200078ec0ff */
[----:B------:R-:W-:Y:S02]  /*5410*/  @!P0 IMAD.U32 R10, R25, 0x10000, RZ ;  /* 0x00010000190a8824 */ /* 0x000fe400078e00ff */
[C---:B------:R-:W-:Y:S02]  /*5420*/  @!P0 FMUL.FTZ R8, R6.reuse, R22 ;  /* 0x0000001606088220 */ /* 0x040fe40000410000 */
[-C--:B------:R-:W-:Y:S02]  /*5430*/  @!P0 FMUL.FTZ R6, R6, R7.reuse ;  /* 0x0000000706068220 */ /* 0x080fe40000410000 */
[----:B------:R-:W-:Y:S01]  /*5440*/  @!P0 FFMA.FTZ R24, R23, R7, -R8 ;  /* 0x0000000717188223 */ /* 0x000fe20000010808 */
[----:B------:R-:W-:Y:S01]  /*5450*/  @!P0 SHF.L.U32 R7, R15, 0x10, RZ ;  /* 0x000000100f078819 */ /* 0x000fe200000006ff */
[----:B------:R-:W-:Y:S01]  /*5460*/  @!P0 FFMA.FTZ R6, R22, R23, R6 ;  /* 0x0000001716068223 */ /* 0x000fe20000010006 */
[C---:B------:R-:W-:Y:S01]  /*5470*/  @!P0 LOP3.LUT R23, R31.reuse, 0xffff0000, RZ, 0xc0, !PT ;  /* 0xffff00001f178812 */ /* 0x040fe200078ec0ff */
[----:B------:R-:W-:Y:S01]  /*5480*/  @!P0 IMAD.U32 R21, R31, 0x10000, RZ ;  /* 0x000100001f158824 */ /* 0x000fe200078e00ff */
[----:B------:R-:W-:Y:S01]  /*5490*/  @!P0 F2FP.BF16.PACK_AB R24, R24, R33 ;  /* 0x000000211818823e */ /* 0x000fe200000010ff */
[C---:B------:R-:W-:Y:S01]  /*54a0*/  @!P0 IMAD.U32 R8, R9.reuse, 0x10000, RZ ;  /* 0x0001000009088824 */ /* 0x040fe200078e00ff */
[----:B------:R-:W-:Y:S01]  /*54b0*/  @!P0 LOP3.LUT R9, R9, 0xffff0000, RZ, 0xc0, !PT ;  /* 0xffff000009098812 */ /* 0x000fe200078ec0ff */
[C---:B------:R-:W-:Y:S02]  /*54c0*/  @!P0 FMUL.FTZ R22, R7.reuse, R10 ;  /* 0x0000000a07168220 */ /* 0x040fe40000410000 */
[-C--:B------:R-:W-:Y:S02]  /*54d0*/  @!P0 FMUL.FTZ R7, R7, R8.reuse ;  /* 0x0000000807078220 */ /* 0x080fe40000410000 */
[----:B------:R-:W-:Y:S01]  /*54e0*/  @!P0 FFMA.FTZ R32, R21, R8, -R22 ;  /* 0x0000000815208223 */ /* 0x000fe20000010816 */
[----:B------:R-:W-:Y:S01]  /*54f0*/  @!P0 LOP3.LUT R22, R25, 0xffff0000, RZ, 0xc0, !PT ;  /* 0xffff000019168812 */ /* 0x000fe200078ec0ff */
[----:B------:R-:W-:Y:S01]  /*5500*/  @!P0 FFMA.FTZ R7, R10, R21, R7 ;  /* 0x000000150a078223 */ /* 0x000fe20000010007 */
[----:B------:R-:W-:Y:S01]  /*5510*/  @!P0 LOP3.LUT R8, R15, 0xffff0000, RZ, 0xc0, !PT ;  /* 0xffff00000f088812 */ /* 0x000fe200078ec0ff */
[----:B------:R-:W-:Y:S02]  /*5520*/  @!P0 IMAD.MOV.U32 R28, RZ, RZ, R27 ;  /* 0x000000ffff1c8224 */ /* 0x000fe400078e001b */
[----:B------:R-:W-:Y:S02]  /*5530*/  @!P0 IMAD.MOV.U32 R30, RZ, RZ, R24 ;  /* 0x000000ffff1e8224 */ /* 0x000fe400078e0018 */
        /* <DEDUP_REMOVED lines=18> */
.L_x_742:
[----:B------:R-:W-:Y:S05]  /*5660*/  BSYNC B0 ;  /* 0x0000000000007941 */ /* 0x000fea0003800000 */
.L_x_741:
[----:B------:R-:W-:Y:S11]  /*5670*/  ISETP.GE.AND P0, PT, R137, c[0x0][0x1d4], PT ;  /* 0x0000750089007a0c */ /* 0x000ff60003f06270 */
[----:B------:R-:W-:Y:S02]  /*5680*/  @!UPT UIADD3 URZ, URZ, URZ, URZ ;  /* 0x0000003f3f3ff290 */ /* 0x000fe4000fffe03f */
[----:B------:R-:W-:-:S05]  /*5690*/  @P0 BRA `(.L_x_732) ;  /* 0x0000096000000947 */ /* 0x000fca0003800000 */
[----:B------:R-:W-:Y:S01]  /*56a0*/  LOP3.LUT P1, RZ, R214, 0x4, RZ, 0xc0, !PT ;  /* 0x00000004d6ff7812 */ /* 0x000fe2000782c0ff */
[----:B------:R-:W5:Y:S01]  /*56b0*/  LDS.128 R32, [R78+0xc080] ;  /* 0x00c080004e207984 */ /* 0x000f620000000c00 */
[----:B------:R-:W-:Y:S02]  /*56c0*/  ISETP.GE.AND P0, PT, R137, c[0x0][0x27c], PT ;  /* 0x00009f0089007a0c */ /* 0x000fe40003f06270 */
[----:B------:R-:W-:Y:S02]  /*56d0*/  SEL R0, R98, R45, !P1 ;  /* 0x0000002d62007207 */ /* 0x000fe40004800000 */
[C---:B-1--4-:R-:W-:Y:S02]  /*56e0*/  LEA R30, P1, R54.reuse, R42, 0x1 ;  /* 0x0000002a361e7211 */ /* 0x052fe400078208ff */
[----:B------:R-:W-:Y:S02]  /*56f0*/  SHF.R.S32.HI R2, RZ, 0x1f, R0 ;  /* 0x0000001fff027819 */ /* 0x000fe40000011400 */
[----:B---3--:R-:W-:Y:S02]  /*5700*/  LEA.HI.X R31, R54, R43, R82, 0x1, P1 ;  /* 0x0000002b361f7211 */ /* 0x008fe400008f0c52 */
[----:B------:R-:W-:Y:S03]  /*5710*/  LEA.HI R0, R2, R0, RZ, 0x4 ;  /* 0x0000000002007211 */ /* 0x000fe600078f20ff */
[----:B------:R-:W-:Y:S02]  /*5720*/  @!P0 SHF.R.U64 R3, R16, 0x10, R17 ;  /* 0x0000001010038819 */ /* 0x000fe40000001211 */
[----:B------:R-:W-:Y:S02]  /*5730*/  LEA.HI.SX32 R0, R0, R87, 0x1c ;  /* 0x0000005700007211 */ /* 0x000fe400078fe2ff */
[----:B------:R-:W-:Y:S02]  /*5740*/  @!P0 SHF.R.U32.HI R5, RZ, 0x10, R19 ;  /* 0x00000010ff058819 */ /* 0x000fe40000011613 */
[----:B------:R-:W-:Y:S01]  /*5750*/  SHF.R.S32.HI R2, RZ, 0x1f, R0 ;  /* 0x0000001fff027819 */ /* 0x000fe20000011400 */
[----:B------:R-:W-:Y:S01]  /*5760*/  IMAD.SHL.U32 R44, R0, 0x8, RZ ;  /* 0x00000008002c7824 */ /* 0x000fe200078e00ff */
[--C-:B------:R-:W-:Y:S02]  /*5770*/  @!P0 SHF.R.U64 R4, R36, 0x10, R37.reuse ;  /* 0x0000001024048819 */ /* 0x100fe40000001225 */
[----:B------:R-:W-:Y:S02]  /*5780*/  LEA.HI R0, R2, R0, RZ, 0x3 ;  /* 0x0000000002007211 */ /* 0x000fe400078f18ff */
[----:B------:R-:W-:Y:S02]  /*5790*/  LOP3.LUT R2, R229, 0x38, R44, 0xf8, !PT ;  /* 0x00000038e5027812 */ /* 0x000fe400078ef82c */
[----:B------:R-:W-:Y:S01]  /*57a0*/  @!P0 PRMT R10, R40, 0x5410, R4 ;  /* 0x00005410280a8816 */ /* 0x000fe20000000004 */
[----:B------:R-:W-:Y:S01]  /*57b0*/  IMAD.SHL.U32 R0, R0, 0x100, RZ ;  /* 0x0000010000007824 */ /* 0x000fe200078e00ff */
[----:B------:R-:W-:Y:S02]  /*57c0*/  LOP3.LUT R2, R2, R108, RZ, 0x3c, !PT ;  /* 0x0000006c02027212 */ /* 0x000fe400078e3cff */
[----:B------:R-:W-:Y:S02]  /*57d0*/  @!P0 SHF.R.U32.HI R7, RZ, 0x10, R37 ;  /* 0x00000010ff078819 */ /* 0x000fe40000011625 */
[----:B------:R-:W-:Y:S02]  /*57e0*/  LOP3.LUT R0, R0, 0x7ffff800, RZ, 0xc0, !PT ;  /* 0x7ffff80000007812 */ /* 0x000fe400078ec0ff */
[----:B------:R-:W-:Y:S02]  /*57f0*/  @!P0 PRMT R6, R11, 0x5432, R3 ;  /* 0x000054320b068816 */ /* 0x000fe40000000003 */
[----:B------:R-:W-:Y:S01]  /*5800*/  IADD3 R0, R2, R0, R230 ;  /* 0x0000000002007210 */ /* 0x000fe20007ffe0e6 */
[----:B-----5:R-:W-:Y:S01]  /*5810*/  @!P0 IMAD.U32 R26, R35, 0x10000, RZ ;  /* 0x00010000231a8824 */ /* 0x020fe200078e00ff */
[----:B------:R-:W-:Y:S01]  /*5820*/  @!P0 LOP3.LUT R21, R33, 0xffff0000, RZ, 0xc0, !PT ;  /* 0xffff000021158812 */ /* 0x000fe200078ec0ff */
[----:B------:R-:W-:Y:S01]  /*5830*/  @!P0 IMAD.U32 R23, R34, 0x10000, RZ ;  /* 0x0001000022178824 */ /* 0x000fe200078e00ff */
[----:B------:R-:W-:Y:S01]  /*5840*/  @!P0 LOP3.LUT R28, R35, 0xffff0000, RZ, 0xc0, !PT ;  /* 0xffff0000231c8812 */ /* 0x000fe200078ec0ff */
[----:B------:R-:W-:Y:S01]  /*5850*/  IMAD.SHL.U32 R0, R0, 0x2, RZ ;  /* 0x0000000200007824 */ /* 0x000fe200078e00ff */
[----:B------:R-:W-:Y:S01]  /*5860*/  @!P0 SHF.R.U64 R2, R18, 0x10, R19 ;  /* 0x0000001012028819 */ /* 0x000fe20000001213 */
[----:B------:R-:W-:Y:S01]  /*5870*/  @!P0 IMAD.U32 R19, R33, 0x10000, RZ ;  /* 0x0001000021138824 */ /* 0x000fe200078e00ff */
[--C-:B------:R-:W-:Y:S02]  /*5880*/  @!P0 SHF.R.U32.HI R8, RZ, 0x10, R39.reuse ;  /* 0x00000010ff088819 */ /* 0x100fe40000011627 */
[----:B--2---:R1:W2:Y:S01]  /*5890*/  LDS.128 R12, [R0+0xc080] ;  /* 0x00c08000000c7984 */ /* 0x0042a20000000c00 */
[----:B------:R-:W-:Y:S02]  /*58a0*/  @!P0 SHF.R.U64 R16, R38, 0x10, R39 ;  /* 0x0000001026108819 */ /* 0x000fe40000001227 */
[----:B------:R-:W-:Y:S01]  /*58b0*/  @!P0 PRMT R9, R40, 0x5432, R7 ;  /* 0x0000543228098816 */ /* 0x000fe20000000007 */
[----:B------:R-:W-:Y:S01]  /*58c0*/  @!P0 IMAD.U32 R7, R10, 0x10000, RZ ;  /* 0x000100000a078824 */ /* 0x000fe200078e00ff */
[C---:B------:R-:W-:Y:S02]  /*58d0*/  @!P0 PRMT R22, R41.reuse, 0x5410, R8 ;  /* 0x0000541029168816 */ /* 0x040fe40000000008 */
[----:B------:R-:W-:Y:S01]  /*58e0*/  @!P0 PRMT R24, R41, 0x5432, R16 ;  /* 0x0000543229188816 */ /* 0x000fe20000000010 */
[----:B------:R-:W-:Y:S01]  /*58f0*/  @!P0 IMAD.U32 R18, R9, 0x10000, RZ ;  /* 0x0001000009128824 */ /* 0x000fe200078e00ff */
[----:B------:R-:W-:Y:S01]  /*5900*/  @!P0 PRMT R8, R20, 0x5410, R5 ;  /* 0x0000541014088816 */ /* 0x000fe20000000005 */
[C---:B------:R-:W-:Y:S01]  /*5910*/  @!P0 IMAD.U32 R5, R6.reuse, 0x10000, RZ ;  /* 0x0001000006058824 */ /* 0x040fe200078e00ff */
[----:B------:R-:W-:Y:S01]  /*5920*/  @!P0 LOP3.LUT R6, R6, 0xffff0000, RZ, 0xc0, !PT ;  /* 0xffff000006068812 */ /* 0x000fe200078ec0ff */
[C---:B------:R-:W-:Y:S01]  /*5930*/  @!P0 IMAD.U32 R25, R22.reuse, 0x10000, RZ ;  /* 0x0001000016198824 */ /* 0x040fe200078e00ff */
[----:B------:R-:W-:Y:S01]  /*5940*/  @!P0 LOP3.LUT R27, R22, 0xffff0000, RZ, 0xc0, !PT ;  /* 0xffff0000161b8812 */ /* 0x000fe200078ec0ff */
[C---:B------:R-:W-:Y:S01]  /*5950*/  @!P0 IMAD.U32 R22, R24.reuse, 0x10000, RZ ;  /* 0x0001000018168824 */ /* 0x040fe200078e00ff */
[----:B------:R-:W-:Y:S02]  /*5960*/  @!P0 LOP3.LUT R24, R24, 0xffff0000, RZ, 0xc0, !PT ;  /* 0xffff000018188812 */ /* 0x000fe400078ec0ff */
[----:B-1----:R-:W-:Y:S02]  /*5970*/  @!P0 SHF.R.U32.HI R0, RZ, 0x10, R17 ;  /* 0x00000010ff008819 */ /* 0x002fe40000011611 */
[----:B------:R-:W-:Y:S02]  /*5980*/  @!P0 LOP3.LUT R17, R32, 0xffff0000, RZ, 0xc0, !PT ;  /* 0xffff000020118812 */ /* 0x000fe400078ec0ff */
[----:B------:R-:W-:Y:S02]  /*5990*/  @!P0 PRMT R4, R11, 0x5410, R0 ;  /* 0x000054100b048816 */ /* 0x000fe40000000000 */
[----:B------:R-:W-:Y:S01]  /*59a0*/  @!P0 PRMT R11, R20, 0x5432, R2 ;  /* 0x00005432140b8816 */ /* 0x000fe20000000002 */
[----:B------:R-:W-:Y:S01]  /*59b0*/  @!P0 IMAD.U32 R2, R32, 0x10000, RZ ;  /* 0x0001000020028824 */ /* 0x000fe200078e00ff */
[----:B------:R-:W-:Y:S01]  /*59c0*/  @!P0 LOP3.LUT R20, R9, 0xffff0000, RZ, 0xc0, !PT ;  /* 0xffff000009148812 */ /* 0x000fe200078ec0ff */
[----:B--2---:R-:W-:Y:S02]  /*59d0*/  @!P0 IMAD.U32 R0, R12, 0x10000, RZ ;  /* 0x000100000c008824 */ /* 0x004fe400078e00ff */
[----:B------:R-:W-:Y:S02]  /*59e0*/  @!P0 IMAD.U32 R3, R13, 0x10000, RZ ;  /* 0x000100000d038824 */ /* 0x000fe400078e00ff */
[C---:B------:R-:W-:Y:S02]  /*59f0*/  @!P0 FMUL.FTZ R16, R0.reuse, R7 ;  /* 0x0000000700108220 */ /* 0x040fe40000410000 */
[-C--:B------:R-:W-:Y:S02]  /*5a00*/  @!P0 FMUL.FTZ R0, R0, R5.reuse ;  /* 0x0000000500008220 */ /* 0x080fe40000410000 */
[----:B------:R-:W-:Y:S01]  /*5a10*/  @!P0 FFMA.FTZ R45, R2, R5, -R16 ;  /* 0x00000005022d8223 */ /* 0x000fe20000010810 */
[----:B------:R-:W-:Y:S01]  /*5a20*/  @!P0 LOP3.LUT R16, R10, 0xffff0000, RZ, 0xc0, !PT ;  /* 0xffff00000a108812 */ /* 0x000fe200078ec0ff */
[----:B------:R-:W-:Y:S01]  /*5a30*/  @!P0 FFMA.FTZ R0, R7, R2, R0 ;  /* 0x0000000207008223 */ /* 0x000fe20000010000 */
[C---:B------:R-:W-:Y:S01]  /*5a40*/  @!P0 SHF.L.U32 R5, R4.reuse, 0x10, RZ ;  /* 0x0000001004058819 */ /* 0x040fe200000006ff */
[----:B------:R-:W-:Y:S01]  /*5a50*/  @!P0 FMUL.FTZ R7, R3, R18 ;  /* 0x0000001203078220 */ /* 0x000fe20000410000 */
[----:B------:R-:W-:Y:S03]  /*5a60*/  @!P0 LOP3.LUT R2, R13, 0xffff0000, RZ, 0xc0, !PT ;  /* 0xffff00000d028812 */ /* 0x000fe600078ec0ff */
[-C--:B------:R-:W-:Y:S02]  /*5a70*/  @!P0 FMUL.FTZ R3, R3, R5.reuse ;  /* 0x0000000503038220 */ /* 0x080fe40000410000 */
[----:B------:R-:W-:Y:S01]  /*5a80*/  @!P0 FFMA.FTZ R41, R19, R5, -R7 ;  /* 0x0000000513298223 */ /* 0x000fe20000010807 */
[----:B------:R-:W-:Y:S01]  /*5a90*/  @!P0 LOP3.LUT R7, R4, 0xffff0000, RZ, 0xc0, !PT ;  /* 0xffff000004078812 */ /* 0x000fe200078ec0ff */
[----:B------:R-:W-:Y:S01]  /*5aa0*/  @!P0 FMUL.FTZ R9, R2, R20 ;  /* 0x0000001402098220 */ /* 0x000fe20000410000 */
[----:B------:R-:W-:Y:S03]  /*5ab0*/  @!P0 LOP3.LUT R5, R12, 0xffff0000, RZ, 0xc0, !PT ;  /* 0xffff00000c058812 */ /* 0x000fe600078ec0ff */
[-C--:B------:R-:W-:Y:S02]  /*5ac0*/  @!P0 FMUL.FTZ R4, R2, R7.reuse ;  /* 0x0000000702048220 */ /* 0x080fe40000410000 */
[----:B------:R-:W-:Y:S02]  /*5ad0*/  @!P0 FFMA.FTZ R40, R21, R7, -R9 ;  /* 0x0000000715288223 */ /* 0x000fe40000010809 */
[----:B------:R-:W-:Y:S02]  /*5ae0*/  @!P0 FMUL.FTZ R9, R5, R16 ;  /* 0x0000001005098220 */ /* 0x000fe40000410000 */
[----:B------:R-:W-:Y:S02]  /*5af0*/  @!P0 IMAD.U32 R7, R15, 0x10000, RZ ;  /* 0x000100000f078824 */ /* 0x000fe400078e00ff */
[-C--:B------:R-:W-:Y:S01]  /*5b00*/  @!P0 FMUL.FTZ R2, R5, R6.reuse ;  /* 0x0000000605028220 */ /* 0x080fe20000410000 */
[----:B------:R-:W-:Y:S01]  /*5b10*/  @!P0 LOP3.LUT R5, R15, 0xffff0000, RZ, 0xc0, !PT ;  /* 0xffff00000f058812 */ /* 0x000fe200078ec0ff */
[----:B------:R-:W-:Y:S02]  /*5b20*/  @!P0 FFMA.FTZ R39, R17, R6, -R9 ;  /* 0x0000000611278223 */ /* 0x000fe40000010809 */
[----:B------:R-:W-:Y:S02]  /*5b30*/  @!P0 IMAD.U32 R6, R8, 0x10000, RZ ;  /* 0x0001000008068824 */ /* 0x000fe400078e00ff */
[C---:B------:R-:W-:Y:S02]  /*5b40*/  @!P0 FMUL.FTZ R9, R7.reuse, R25 ;  /* 0x0000001907098220 */ /* 0x040fe40000410000 */
[-C--:B------:R-:W-:Y:S02]  /*5b50*/  @!P0 FMUL.FTZ R7, R7, R6.reuse ;  /* 0x0000000607078220 */ /* 0x080fe40000410000 */
[----:B------:R-:W-:Y:S01]  /*5b60*/  @!P0 FFMA.FTZ R38, R26, R6, -R9 ;  /* 0x000000061a268223 */ /* 0x000fe20000010809 */
[----:B------:R-:W-:Y:S01]  /*5b70*/  @!P0 LOP3.LUT R6, R8, 0xffff0000, RZ, 0xc0, !PT ;  /* 0xffff000008068812 */ /* 0x000fe200078ec0ff */
[C---:B------:R-:W-:Y:S01]  /*5b80*/  @!P0 FMUL.FTZ R10, R5.reuse, R27 ;  /* 0x0000001b050a8220 */ /* 0x040fe20000410000 */
[----:B------:R-:W-:Y:S01]  /*5b90*/  @!P0 SHF.L.U32 R9, R14, 0x10, RZ ;  /* 0x000000100e098819 */ /* 0x000fe200000006ff */
[----:B------:R-:W-:Y:S01]  /*5ba0*/  @!P0 FFMA.FTZ R2, R16, R17, R2 ;  /* 0x0000001110028223 */ /* 0x000fe20000010002 */
[----:B------:R-:W-:Y:S01]  /*5bb0*/  @!P0 F2FP.BF16.PACK_AB R17, R40, R41 ;  /* 0x000000292811823e */ /* 0x000fe200000010ff */
[-C--:B------:R-:W-:Y:S01]  /*5bc0*/  @!P0 FMUL.FTZ R8, R5, R6.reuse ;  /* 0x0000000605088220 */ /* 0x080fe20000410000 */
[----:B------:R-:W-:Y:S01]  /*5bd0*/  @!P0 F2FP.BF16.PACK_AB R16, R39, R45 ;  /* 0x0000002d2710823e */ /* 0x000fe200000010ff */
[----:B------:R-:W-:Y:S01]  /*5be0*/  @!P0 FFMA.FTZ R36, R28, R6, -R10 ;  /* 0x000000061c248223 */ /* 0x000fe2000001080a */
[----:B------:R-:W-:Y:S01]  /*5bf0*/  @!P0 LOP3.LUT R6, R14, 0xffff0000, RZ, 0xc0, !PT ;  /* 0xffff00000e068812 */ /* 0x000fe200078ec0ff */
[----:B------:R-:W-:Y:S02]  /*5c00*/  @!P0 IMAD.U32 R10, R11, 0x10000, RZ ;  /* 0x000100000b0a8824 */ /* 0x000fe400078e00ff */
[C---:B------:R-:W-:Y:S02]  /*5c10*/  @!P0 FMUL.FTZ R29, R9.reuse, R22 ;  /* 0x00000016091d8220 */ /* 0x040fe40000410000 */
[-C--:B------:R-:W-:Y:S01]  /*5c20*/  @!P0 FMUL.FTZ R5, R9, R10.reuse ;  /* 0x0000000a09058220 */ /* 0x080fe20000410000 */
[----:B------:R-:W-:Y:S01]  /*5c30*/  @!P0 LOP3.LUT R9, R11, 0xffff0000, RZ, 0xc0, !PT ;  /* 0xffff00000b098812 */ /* 0x000fe200078ec0ff */
[----:B------:R-:W-:Y:S01]  /*5c40*/  @!P0 FFMA.FTZ R29, R23, R10, -R29 ;  /* 0x0000000a171d8223 */ /* 0x000fe2000001081d */
[----:B------:R-:W-:Y:S01]  /*5c50*/  @!P0 LOP3.LUT R10, R34, 0xffff0000, RZ, 0xc0, !PT ;  /* 0xffff0000220a8812 */ /* 0x000fe200078ec0ff */
[----:B------:R-:W-:Y:S02]  /*5c60*/  @!P0 FMUL.FTZ R11, R6, R24 ;  /* 0x00000018060b8220 */ /* 0x000fe40000410000 */
[----:B------:R-:W-:Y:S02]  /*5c70*/  @!P0 FFMA.FTZ R3, R18, R19, R3 ;  /* 0x0000001312038223 */ /* 0x000fe40000010003 */
[-C--:B------:R-:W-:Y:S01]  /*5c80*/  @!P0 FFMA.FTZ R37, R10, R9.reuse, -R11 ;  /* 0x000000090a258223 */ /* 0x080fe2000001080b */
[----:B------:R-:W-:Y:S01]  /*5c90*/  @!P0 F2FP.BF16.PACK_AB R11, R36, R38 ;  /* 0x00000026240b823e */ /* 0x000fe200000010ff */
[----:B------:R-:W-:Y:S01]  /*5ca0*/  @!P0 FMUL.FTZ R6, R6, R9 ;  /* 0x0000000906068220 */ /* 0x000fe20000410000 */
[----:B------:R-:W-:Y:S01]  /*5cb0*/  @!P0 F2FP.BF16.PACK_AB R9, R2, R0 ;  /* 0x000000000209823e */ /* 0x000fe200000010ff */
[----:B------:R-:W-:Y:S01]  /*5cc0*/  @!P0 FFMA.FTZ R4, R20, R21, R4 ;  /* 0x0000001514048223 */ /* 0x000fe20000010004 */
[----:B------:R-:W-:Y:S01]  /*5cd0*/  @!P0 MOV R35, R11 ;  /* 0x0000000b00238202 */ /* 0x000fe20000000f00 */
[----:B------:R-:W-:Y:S02]  /*5ce0*/  @!P0 FFMA.FTZ R5, R22, R23, R5 ;  /* 0x0000001716058223 */ /* 0x000fe40000010005 */
[----:B------:R-:W-:Y:S01]  /*5cf0*/  @!P0 FFMA.FTZ R6, R24, R10, R6 ;  /* 0x0000000a18068223 */ /* 0x000fe20000010006 */
[----:B------:R-:W-:Y:S01]  /*5d00*/  @!P0 F2FP.BF16.PACK_AB R10, R37, R29 ;  /* 0x0000001d250a823e */ /* 0x000fe200000010ff */
        /* <DEDUP_REMOVED lines=20> */
.L_x_728:
[----:B------:R1:W2:Y:S01]  /*5e50*/  SHFL.IDX PT, R2, R14, RZ, 0x181f ;  /* 0x00181fff0e027589 */ /* 0x0002a200000e0000 */
[----:B------:R-:W-:Y:S03]  /*5e60*/  IMAD.IADD R3, R53, 0x1, -R50 ;  /* 0x0000000135037824 */ /* 0x000fe600078e0a32 */
[----:B------:R1:W3:Y:S02]  /*5e70*/  SHFL.IDX PT, R0, R22, RZ, 0x181f ;  /* 0x00181fff16007589 */ /* 0x0002e400000e0000 */
[----:B------:R-:W-:Y:S04]  /*5e80*/  IMNMX R49, R3, 0x20, PT ;  /* 0x0000002003317817 */ /* 0x000fe80003800200 */
[----:B------:R-:W-:Y:S11]  /*5e90*/  ISETP.GT.AND P0, PT, R49, R211, PT ;  /* 0x000000d33100720c */ /* 0x000ff60003f04270 */
[----:B------:R-:W-:Y:S02]  /*5ea0*/  @!UPT UIADD3 URZ, URZ, URZ, URZ ;  /* 0x0000003f3f3ff290 */ /* 0x000fe4000fffe03f */
[----:B------:R-:W-:-:S05]  /*5eb0*/  @!P0 BRA `(.L_x_732) ;  /* 0x0000014000008947 */ /* 0x000fca0003800000 */
[----:B------:R-:W-:Y:S02]  /*5ec0*/  ISETP.GE.AND P2, PT, R132, c[0x0][0x1d4], PT ;  /* 0x0000750084007a0c */ /* 0x000fe40003f46270 */
[----:B------:R-:W-:Y:S02]  /*5ed0*/  ISETP.GE.AND P3, PT, R137, c[0x0][0x1d4], PT ;  /* 0x0000750089007a0c */ /* 0x000fe40003f66270 */
[----:B------:R-:W-:Y:S09]  /*5ee0*/  ISETP.GE.AND P1, PT, R200, c[0x0][0x1d4], PT ;  /* 0x00007500c8007a0c */ /* 0x000ff20003f26270 */
[----:B-1----:R-:W1:Y:S01]  /*5ef0*/  @!P2 LDS.128 R12, [R194+0xc080] ;  /* 0x00c08000c20ca984 */ /* 0x002e620000000c00 */
[C---:B---3--:R-:W-:Y:S04]  /*5f00*/  @!P2 LEA R4, P0, R132.reuse, R0, 0x1 ;  /* 0x000000008404a211 */ /* 0x048fe800078008ff */
[----:B--2---:R-:W-:Y:S02]  /*5f10*/  @!P2 LEA.HI.X R5, R132, R2, R133, 0x1, P0 ;  /* 0x000000028405a211 */ /* 0x004fe400000f0c85 */
[C---:B------:R-:W-:Y:S04]  /*5f20*/  @!P3 LEA R8, P0, R201.reuse, R0, 0x1 ;  /* 0x00000000c908b211 */ /* 0x040fe800078008ff */
[----:B------:R-:W-:Y:S02]  /*5f30*/  @!P3 LEA.HI.X R9, R201, R2, R205, 0x1, P0 ;  /* 0x00000002c909b211 */ /* 0x000fe400000f0ccd */
[C---:B------:R-:W-:Y:S04]  /*5f40*/  @!P1 LEA R6, P0, R200.reuse, R0, 0x1 ;  /* 0x00000000c8069211 */ /* 0x040fe800078008ff */
[----:B------:R-:W-:Y:S02]  /*5f50*/  @!P1 LEA.HI.X R7, R200, R2, R207, 0x1, P0 ;  /* 0x00000002c8079211 */ /* 0x000fe400000f0ccf */
[C---:B------:R-:W-:Y:S01]  /*5f60*/  ISETP.GE.AND P0, PT, R199.reuse, c[0x0][0x1d4], PT ;  /* 0x00007500c7007a0c */ /* 0x040fe20003f06270 */
[----:B-1----:R1:W-:Y:S04]  /*5f70*/  @!P2 ST.E.128 [R4.64], R12 ;  /* 0x0000000c0400a985 */ /* 0x0023e8000c101d08 */
        /* <DEDUP_REMOVED lines=8> */
.L_x_732:
[----:B------:R-:W-:Y:S05]  /*6000*/  BSYNC B1 ;  /* 0x0000000000017941 */ /* 0x000fea0003800000 */
.L_x_727:
        /* <DEDUP_REMOVED lines=17> */
[----:B------:R-:W-:Y:S02]  /*6120*/  @P0 IMAD.MOV.U32 R2, RZ, RZ, R76 ;  /* 0x000000ffff020224 */ /* 0x000fe400078e004c */
[C---:B------:R-:W-:Y:S02]  /*6130*/  @P0 IMAD R0, R4.reuse, c[0x0][0x25c], R0 ;  /* 0x0000970004000a24 */ /* 0x040fe400078e0200 */
[----:B------:R-:W-:Y:S04]  /*6140*/  @P0 IMAD.WIDE.U32 R2, R4, c[0x0][0x258], R2 ;  /* 0x0000960004020a25 */ /* 0x000fe800078e0002 */
        /* <DEDUP_REMOVED lines=15> */
[----:B------:R-:W3:Y:S01]  /*6240*/  SHFL.IDX PT, R2, R2, RZ, 0x181f ;  /* 0x00181fff02027589 */ /* 0x000ee200000e0000 */
[----:B------:R-:W-:Y:S04]  /*6250*/  DEPBAR.LE SB0, 0x0 ;  /* 0x000080000000791a */ /* 0x000fe80000000000 */
[----:B------:R-:W-:Y:S06]  /*6260*/  BAR.SYNC.DEFER_BLOCKING 0x0 ;  /* 0x0000000000007b1d */ /* 0x000fec0000010000 */
[----:B------:R-:W-:-:S05]  /*6270*/  @!P0 BRA `(.L_x_744) ;  /* 0x0000014000008947 */ /* 0x000fca0003800000 */
[----:B-123--:R-:W-:Y:S02]  /*6280*/  ISETP.GE.AND P2, PT, R132, c[0x0][0x1d4], PT ;  /* 0x0000750084007a0c */ /* 0x00efe40003f46270 */
[----:B------:R-:W-:Y:S02]  /*6290*/  ISETP.GE.AND P3, PT, R137, c[0x0][0x1d4], PT ;  /* 0x0000750089007a0c */ /* 0x000fe40003f66270 */
[----:B------:R-:W-:Y:S09]  /*62a0*/  ISETP.GE.AND P1, PT, R200, c[0x0][0x1d4], PT ;  /* 0x00007500c8007a0c */ /* 0x000ff20003f26270 */
[----:B------:R-:W1:Y:S01]  /*62b0*/  @!P2 LDS.128 R12, [R194+0x8080] ;  /* 0x00808000c20ca984 */ /* 0x000e620000000c00 */
[C---:B------:R-:W-:Y:S04]  /*62c0*/  @!P2 LEA R4, P0, R132.reuse, R0, 0x1 ;  /* 0x000000008404a211 */ /* 0x040fe800078008ff */
[----:B------:R-:W-:Y:S02]  /*62d0*/  @!P2 LEA.HI.X R5, R132, R2, R133, 0x1, P0 ;  /* 0x000000028405a211 */ /* 0x000fe400000f0c85 */
        /* <DEDUP_REMOVED lines=14> */
.L_x_744:
[----:B-123--:R-:W-:Y:S05]  /*63c0*/  BSYNC B0 ;  /* 0x0000000000007941 */ /* 0x00efea0003800000 */
.L_x_743:
[C---:B------:R-:W-:Y:S02]  /*63d0*/  ISETP.GT.AND P0, PT, R46.reuse, R80, PT ;  /* 0x000000502e00720c */ /* 0x040fe40003f04270 */
[----:B------:R-:W-:Y:S02]  /*63e0*/  IADD3 R46, R46, -0x1, RZ ;  /* 0xffffffff2e2e7810 */ /* 0x000fe40007ffe0ff */
[----:B------:R-:W-:Y:S09]  /*63f0*/  LOP3.LUT P2, RZ, R214, 0x1, RZ, 0xc0, !PT ;  /* 0x00000001d6ff7812 */ /* 0x000ff2000784c0ff */
[----:B------:R-:W-:Y:S01]  /*6400*/  @P0 SHF.R.S32.HI R4, RZ, 0x1f, R46 ;  /* 0x0000001fff040819 */ /* 0x000fe2000001142e */
[----:B------:R-:W-:Y:S02]  /*6410*/  @P0 IMAD R0, R101, R46, RZ ;  /* 0x0000002e65000224 */ /* 0x000fe400078e02ff */
[----:B------:R-:W-:Y:S02]  /*6420*/  @P0 IMAD.MOV.U32 R2, RZ, RZ, R60 ;  /* 0x000000ffff020224 */ /* 0x000fe400078e003c */
        /* <DEDUP_REMOVED lines=17> */
.L_x_726:
[----:B------:R-:W-:Y:S01]  /*6540*/  IMAD.MOV.U32 R0, RZ, RZ, c[0x0][0x2c4] ;  /* 0x0000b100ff007624 */ /* 0x000fe200078e00ff */
[----:B------:R-:W-:Y:S01]  /*6550*/  IADD3 R2, R209, 0x1, -R210 ;  /* 0x00000001d1027810 */ /* 0x000fe20007ffe8d2 */
[----:B-1----:R-:W-:-:S03]  /*6560*/  IMAD.MOV.U32 R4, RZ, RZ, c[0x0][0x32c] ;  /* 0x0000cb00ff047624 */ /* 0x002fc600078e00ff */
[----:B------:R-:W-:Y:S02]  /*6570*/  ISETP.NE.AND P3, PT, R0, 0x1, PT ;  /* 0x000000010000780c */ /* 0x000fe40003f65270 */
[----:B------:R-:W-:Y:S02]  /*6580*/  IADD3 R0, R227, 0x7f, RZ ;  /* 0x0000007fe3007810 */ /* 0x000fe40007ffe0ff */
[----:B------:R-:W-:-:S09]  /*6590*/  ISETP.GE.AND P1, PT, R4, 0x1, PT ;  /* 0x000000010400780c */ /* 0x000fd20003f26270 */
[----:B------:R-:W-:-:S05]  /*65a0*/  @P3 IMAD.HI.U32 R3, R0, c[0x0][0x2c8], RZ ;  /* 0x0000b20000033a27 */ /* 0x000fca00078e00ff */
[----:B------:R-:W-:-:S05]  /*65b0*/  @P3 SHF.R.U32.HI R0, RZ, c[0x0][0x2cc], R3 ;  /* 0x0000b300ff003a19 */ /* 0x000fca0000011603 */
[----:B------:R-:W-:-:S05]  /*65c0*/  IMAD.IADD R0, R2, 0x1, R0 ;  /* 0x0000000102007824 */ /* 0x000fca00078e0200 */
[----:B------:R-:W-:Y:S01]  /*65d0*/  IADD3 R3, R0, c[0x0][0x328], RZ ;  /* 0x0000ca0000037a10 */ /* 0x000fe20007ffe0ff */
[----:B------:R-:W-:Y:S05]  /*65e0*/  @!P1 BRA `(.L_x_746) ;  /* 0x0000011000009947 */ /* 0x000fea0003800000 */
[C---:B------:R-:W-:Y:S01]  /*65f0*/  ISETP.GT.AND P0, PT, R0.reuse, RZ, PT ;  /* 0x000000ff0000720c */ /* 0x040fe20003f04270 */
[----:B------:R-:W-:Y:S01]  /*6600*/  BSSY B0, `(.L_x_747) ;  /* 0x000000d000007945 */ /* 0x000fe20003800000 */
[----:B------:R-:W-:Y:S01]  /*6610*/  IADD3 R2, R0, -0x1, RZ ;  /* 0xffffffff00027810 */ /* 0x000fe20007ffe0ff */
[----:B------:R-:W-:-:S10]  /*6620*/  IMAD.MOV.U32 R4, RZ, RZ, c[0x0][0x32c] ;  /* 0x0000cb00ff047624 */ /* 0x000fd400078e00ff */
[----:B------:R-:W-:Y:S05]  /*6630*/  @P0 BRA `(.L_x_748) ;  /* 0x0000006000000947 */ /* 0x000fea0003800000 */
[----:B------:R-:W-:Y:S01]  /*6640*/  ISETP.NE.AND P0, PT, R4, 0x1, PT ;  /* 0x000000010400780c */ /* 0x000fe20003f05270 */
[----:B------:R-:W-:-:S12]  /*6650*/  IMAD.MOV R0, RZ, RZ, -R0 ;  /* 0x000000ffff007224 */ /* 0x000fd800078e0a00 */
[----:B------:R-:W-:-:S05]  /*6660*/  @P0 IMAD.HI.U32 R2, R0, c[0x0][0x330], RZ ;  /* 0x0000cc0000020a27 */ /* 0x000fca00078e00ff */
[----:B------:R-:W-:-:S04]  /*6670*/  @P0 SHF.R.U32.HI R0, RZ, c[0x0][0x334], R2 ;  /* 0x0000cd00ff000a19 */ /* 0x000fc80000011602 */
[----:B------:R-:W-:Y:S01]  /*6680*/  LOP3.LUT R2, RZ, R0, RZ, 0x33, !PT ;  /* 0x00000000ff027212 */ /* 0x000fe200078e33ff */
[----:B------:R-:W-:Y:S05]  /*6690*/  BRA `(.L_x_749) ;  /* 0x0000003000007947 */ /* 0x000fea0003800000 */
.L_x_748:
[----:B------:R-:W-:-:S13]  /*66a0*/  ISETP.NE.AND P0, PT, R4, 0x1, PT ;  /* 0x000000010400780c */ /* 0x000fda0003f05270 */
[----:B------:R-:W-:-:S05]  /*66b0*/  @P0 IMAD.HI.U32 R0, R2, c[0x0][0x330], RZ ;  /* 0x0000cc0002000a27 */ /* 0x000fca00078e00ff */
[----:B------:R-:W-:Y:S02]  /*66c0*/  @P0 SHF.R.U32.HI R2, RZ, c[0x0][0x334], R0 ;  /* 0x0000cd00ff020a19 */ /* 0x000fe40000011600 */
.L_x_749:
[----:B------:R-:W-:Y:S05]  /*66d0*/  BSYNC B0 ;  /* 0x0000000000007941 */ /* 0x000fea0003800000 */
.L_x_747:
[----:B------:R-:W-:-:S05]  /*66e0*/  IMAD R2, R2, R4, c[0x0][0x32c] ;  /* 0x0000cb0002027624 */ /* 0x000fca00078e0204 */
[----:B------:R-:W-:-:S04]  /*66f0*/  IMNMX R3, R3, R2, PT ;  /* 0x0000000203037217 */ /* 0x000fc80003800200 */
.L_x_746:
[----:B------:R-:W-:Y:S01]  /*6700*/  IADD3 R3, R3, 0x1f, RZ ;  /* 0x0000001f03037810 */ /* 0x000fe20007ffe0ff */
[----:B------:R-:W-:-:S03]  /*6710*/  @P3 IMAD.HI.U32 R2, R227, c[0x0][0x2c8], RZ ;  /* 0x0000b200e3023a27 */ /* 0x000fc600078e00ff */
[----:B------:R-:W-:Y:S01]  /*6720*/  SHF.R.S32.HI R4, RZ, 0x1f, R3 ;  /* 0x0000001fff047819 */ /* 0x000fe20000011403 */
[----:B------:R-:W-:Y:S01]  /*6730*/  IMAD.MOV.U32 R0, RZ, RZ, R227 ;  /* 0x000000ffff007224 */ /* 0x000fe200078e00e3 */
[----:B------:R-:W-:Y:S02]  /*6740*/  @P3 SHF.R.U32.HI R0, RZ, c[0x0][0x2cc], R2 ;  /* 0x0000b300ff003a19 */ /* 0x000fe40000011602 */
        /* <DEDUP_REMOVED lines=16> */
.L_x_752:
[----:B------:R-:W-:-:S04]  /*6850*/  MOV R3, c[0x0][0x32c] ;  /* 0x0000cb0000037a02 */ /* 0x000fc80000000f00 */
[----:B------:R-:W-:-:S13]  /*6860*/  ISETP.NE.AND P0, PT, R3, 0x1, PT ;  /* 0x000000010300780c */ /* 0x000fda0003f05270 */
[----:B------:R-:W-:-:S05]  /*6870*/  @P0 IMAD.HI.U32 R3, R0, c[0x0][0x330], RZ ;  /* 0x0000cc0000030a27 */ /* 0x000fca00078e00ff */
[----:B------:R-:W-:Y:S02]  /*6880*/  @P0 SHF.R.U32.HI R0, RZ, c[0x0][0x334], R3 ;  /* 0x0000cd00ff000a19 */ /* 0x000fe40000011603 */
.L_x_753:
[----:B------:R-:W-:Y:S05]  /*6890*/  BSYNC B0 ;  /* 0x0000000000007941 */ /* 0x000fea0003800000 */
.L_x_751:
[----:B------:R-:W-:-:S05]  /*68a0*/  IMAD R0, R0, c[0x0][0x32c], RZ ;  /* 0x0000cb0000007a24 */ /* 0x000fca00078e02ff */
[----:B------:R-:W-:-:S04]  /*68b0*/  IMNMX R2, R2, R0, !PT ;  /* 0x0000000002027217 */ /* 0x000fc80007800200 */
.L_x_750:
[----:B------:R-:W-:Y:S01]  /*68c0*/  SHF.R.S32.HI R0, RZ, 0x1f, R2 ;  /* 0x0000001fff007819 */ /* 0x000fe20000011402 */
[----:B------:R-:W-:Y:S03]  /*68d0*/  BSSY B0, `(.L_x_754) ;  /* 0x0000025000007945 */ /* 0x000fe60003800000 */
[----:B------:R-:W-:-:S04]  /*68e0*/  LEA.HI R0, R0, R2, RZ, 0x5 ;  /* 0x0000000200007211 */ /* 0x000fc800078f28ff */
[----:B------:R-:W-:-:S04]  /*68f0*/  SHF.R.S32.HI R0, RZ, 0x5, R0 ;  /* 0x00000005ff007819 */ /* 0x000fc80000011400 */
[----:B------:R-:W-:Y:S01]  /*6900*/  IMNMX R5, RZ, R0, !PT ;  /* 0x00000000ff057217 */ /* 0x000fe20007800200 */
[----:B------:R-:W-:-:S03]  /*6910*/  IMAD.MOV.U32 R0, RZ, RZ, RZ ;  /* 0x000000ffff007224 */ /* 0x000fc600078e00ff */
[----:B------:R-:W-:-:S13]  /*6920*/  ISETP.GT.AND P0, PT, R7, R5, PT ;  /* 0x000000050700720c */ /* 0x000fda0003f04270 */
        /* <DEDUP_REMOVED lines=31> */
.L_x_755:
[----:B------:R-:W-:Y:S05]  /*6b20*/  BSYNC B0 ;  /* 0x0000000000007941 */ /* 0x000fea0003800000 */
.L_x_754:
[----:B------:R-:W-:Y:S01]  /*6b30*/  IMAD R208, R244, R0, R5 ;  /* 0x00000000f4d07224 */ /* 0x000fe200078e0205 */
        /* <DEDUP_REMOVED lines=73> */
[----:B------:R-:W-:-:S04]  /*6fd0*/  @P1 IMAD.MOV.U32 R2, RZ, RZ, 0x4 ;  /* 0x00000004ff021424 */ /* 0x000fc800078e00ff */
[----:B------:R-:W-:-:S05]  /*6fe0*/  @P1 IMAD.WIDE R2, R235, R2, c[0x0][0x340] ;  /* 0x0000d000eb021625 */ /* 0x000fca00078e0202 */
[----:B------:R1:W5:Y:S01]  /*6ff0*/  @P1 LDG.E R14, [R2.64] ;  /* 0x00000008020e1981 */ /* 0x000362000c1e1900 */
[----:B------:R-:W-:Y:S02]  /*7000*/  SHF.R.S32.HI R0, RZ, 0x1f, R97 ;  /* 0x0000001fff007819 */ /* 0x000fe40000011461 */
[----:B------:R-:W-:Y:S02]  /*7010*/  ISETP.NE.U32.AND P0, PT, RZ, c[0x0][0x348], PT ;  /* 0x0000d200ff007a0c */ /* 0x000fe40003f05070 */
[----:B------:R-:W-:Y:S01]  /*7020*/  LOP3.LUT R218, R234, 0xffff, RZ, 0xc0, !PT ;  /* 0x0000ffffeada7812 */ /* 0x000fe200078ec0ff */
[----:B------:R-:W-:Y:S01]  /*7030*/  IMAD R0, R0, c[0x0][0x178], RZ ;  /* 0x00005e0000007a24 */ /* 0x000fe200078e02ff */
[----:B------:R-:W-:Y:S02]  /*7040*/  ISETP.NE.AND.EX P0, PT, RZ, c[0x0][0x34c], PT, P0 ;  /* 0x0000d300ff007a0c */ /* 0x000fe40003f05300 */
[----:B------:R-:W-:Y:S01]  /*7050*/  IADD3 R4, R212, R227, RZ ;  /* 0x000000e3d4047210 */ /* 0x000fe20007ffe0ff */
[----:B------:R-:W-:Y:S01]  /*7060*/  IMAD R0, R97, c[0x0][0x17c], R0 ;  /* 0x00005f0061007a24 */ /* 0x000fe200078e0200 */
[----:B------:R-:W-:-:S02]  /*7070*/  SEL R5, R235, RZ, !P0 ;  /* 0x000000ffeb057207 */ /* 0x000fc40004000000 */
[----:B------:R-:W-:Y:S01]  /*7080*/  ISETP.GE.AND P5, PT, R132, c[0x0][0x198], PT ;  /* 0x0000660084007a0c */ /* 0x000fe20003fa6270 */
[----:B------:R-:W-:Y:S01]  /*7090*/  @P3 IMAD.HI.U32 R7, R4, c[0x0][0x2c8], RZ ;  /* 0x0000b20004073a27 */ /* 0x000fe200078e00ff */
[----:B------:R-:W-:Y:S02]  /*70a0*/  ISETP.GE.AND P4, PT, R137, c[0x0][0x198], PT ;  /* 0x0000660089007a0c */ /* 0x000fe40003f86270 */
[----:B------:R-:W-:Y:S02]  /*70b0*/  ISETP.GE.AND P2, PT, R199, c[0x0][0x198], PT ;  /* 0x00006600c7007a0c */ /* 0x000fe40003f46270 */
[----:B------:R-:W-:Y:S02]  /*70c0*/  IADD3 R119, R195, -0x1, RZ ;  /* 0xffffffffc3777810 */ /* 0x000fe40007ffe0ff */
[----:B------:R-:W-:Y:S01]  /*70d0*/  IADD3 R13, R211, R227, RZ ;  /* 0x000000e3d30d7210 */ /* 0x000fe20007ffe0ff */
[----:B-1----:R-:W-:-:S04]  /*70e0*/  IMAD.WIDE.U32 R2, R97, c[0x0][0x178], RZ ;  /* 0x00005e0061027a25 */ /* 0x002fc800078e00ff */
[----:B------:R-:W-:Y:S01]  /*70f0*/  IMAD.IADD R3, R3, 0x1, R0 ;  /* 0x0000000103037824 */ /* 0x000fe200078e0200 */
[----:B------:R-:W-:-:S03]  /*7100*/  SHF.R.S32.HI R0, RZ, 0x1f, R235 ;  /* 0x0000001fff007819 */ /* 0x000fc600000114eb */
[----:B------:R-:W-:Y:S01]  /*7110*/  IMAD.WIDE.U32 R2, R218, c[0x0][0x1b8], R2 ;  /* 0x00006e00da027a25 */ /* 0x000fe200078e0002 */
[----:B------:R-:W-:-:S03]  /*7120*/  SEL R6, R0, RZ, !P0 ;  /* 0x000000ff00067207 */ /* 0x000fc60004000000 */
[----:B------:R-:W-:Y:S01]  /*7130*/  IMAD.MOV.U32 R0, RZ, RZ, R4 ;  /* 0x000000ffff007224 */ /* 0x000fe200078e0004 */
[----:B------:R-:W-:Y:S01]  /*7140*/  @P3 SHF.R.U32.HI R0, RZ, c[0x0][0x2cc], R7 ;  /* 0x0000b300ff003a19 */ /* 0x000fe20000011607 */
[----:B------:R-:W-:Y:S01]  /*7150*/  IMAD R3, R218, c[0x0][0x1bc], R3 ;  /* 0x00006f00da037a24 */ /* 0x000fe200078e0203 */
[----:B------:R-:W-:Y:S01]  /*7160*/  ISETP.GE.AND P3, PT, R200, c[0x0][0x198], PT ;  /* 0x00006600c8007a0c */ /* 0x000fe20003f66270 */
[----:B------:R-:W-:Y:S01]  /*7170*/  IMAD R6, R6, c[0x0][0x1c0], RZ ;  /* 0x0000700006067a24 */ /* 0x000fe200078e02ff */
[----:B------:R-:W-:Y:S01]  /*7180*/  SHF.R.S32.HI R7, RZ, 0x1f, R0 ;  /* 0x0000001fff077819 */ /* 0x000fe20000011400 */
[----:B------:R-:W-:-:S04]  /*7190*/  IMAD.WIDE.U32 R2, R5, c[0x0][0x1c0], R2 ;  /* 0x0000700005027a25 */ /* 0x000fc800078e0002 */
[----:B------:R-:W-:Y:S01]  /*71a0*/  IMAD R6, R5, c[0x0][0x1c4], R6 ;  /* 0x0000710005067a24 */ /* 0x000fe200078e0206 */
[----:B------:R-:W-:-:S03]  /*71b0*/  IADD3 R5, -R0, RZ, RZ ;  /* 0x000000ff00057210 */ /* 0x000fc60007ffe1ff */
[----:B------:R-:W-:Y:S02]  /*71c0*/  IMAD.IADD R3, R3, 0x1, R6 ;  /* 0x0000000103037824 */ /* 0x000fe400078e0206 */
[----:B------:R-:W-:Y:S02]  /*71d0*/  IMAD R4, R5, c[0x0][0x2c4], R4 ;  /* 0x0000b10005047a24 */ /* 0x000fe400078e0204 */
[----:B------:R-:W-:Y:S02]  /*71e0*/  IMAD R5, R7, c[0x0][0x1b0], RZ ;  /* 0x00006c0007057a24 */ /* 0x000fe400078e02ff */
[----:B------:R-:W-:-:S04]  /*71f0*/  IMAD.WIDE.U32 R2, R0, c[0x0][0x1b0], R2 ;  /* 0x00006c0000027a25 */ /* 0x000fc800078e0002 */
[----:B------:R-:W-:Y:S01]  /*7200*/  IMAD R6, R0, c[0x0][0x1b4], R5 ;  /* 0x00006d0000067a24 */ /* 0x000fe200078e0205 */
[----:B------:R-:W-:-:S04]  /*7210*/  SHF.R.S32.HI R5, RZ, 0x1f, R4 ;  /* 0x0000001fff057819 */ /* 0x000fc80000011404 */
[----:B------:R-:W-:Y:S01]  /*7220*/  IADD3 R3, R3, R6, RZ ;  /* 0x0000000603037210 */ /* 0x000fe20007ffe0ff */
[----:B------:R-:W-:-:S04]  /*7230*/  IMAD R0, R5, c[0x0][0x1a8], RZ ;  /* 0x00006a0005007a24 */ /* 0x000fc800078e02ff */
[C---:B------:R-:W-:Y:S02]  /*7240*/  IMAD R0, R4.reuse, c[0x0][0x1ac], R0 ;  /* 0x00006b0004007a24 */ /* 0x040fe400078e0200 */
[----:B------:R-:W-:-:S04]  /*7250*/  IMAD.WIDE.U32 R2, R4, c[0x0][0x1a8], R2 ;  /* 0x00006a0004027a25 */ /* 0x000fc800078e0002 */
[----:B------:R-:W-:Y:S01]  /*7260*/  IMAD.IADD R0, R3, 0x1, R0 ;  /* 0x0000000103007824 */ /* 0x000fe200078e0200 */
[----:B------:R-:W-:-:S04]  /*7270*/  LEA R12, P0, R2, c[0x0][0x160], 0x1 ;  /* 0x00005800020c7a11 */ /* 0x000fc800078008ff */
[----:B------:R-:W-:Y:S01]  /*7280*/  LEA.HI.X R5, R2, c[0x0][0x164], R0, 0x1, P0 ;  /* 0x0000590002057a11 */ /* 0x000fe200000f0c00 */
[----:B------:R-:W-:Y:S01]  /*7290*/  @!P1 IMAD.MOV.U32 R14, RZ, RZ, R235 ;  /* 0x000000ffff0e9224 */ /* 0x000fe200078e00eb */
[----:B------:R-:W-:Y:S05]  /*72a0*/  BRA.DIV ~URZ, `(.L_x_757) ;  /* 0x0001a2427f007947 */ /* 0x000fea000b800000 */
[----:B------:R1:W2:Y:S02]  /*72b0*/  SHFL.IDX PT, R4, R5, RZ, 0x181f ;  /* 0x00181fff05047589 */ /* 0x0002a400000e0000 */
.L_x_977:
[----:B------:R-:W-:Y:S05]  /*72c0*/  BRA.DIV ~URZ, `(.L_x_758) ;  /* 0x0001a2927f007947 */ /* 0x000fea000b800000 */
[----:B------:R3:W4:Y:S02]  /*72d0*/  SHFL.IDX PT, R0, R12, RZ, 0x181f ;  /* 0x00181fff0c007589 */ /* 0x00072400000e0000 */
.L_x_978:
[----:B------:R-:W-:Y:S01]  /*72e0*/  IMAD R60, R210, c[0x0][0x2c4], RZ ;  /* 0x0000b100d23c7a24 */ /* 0x000fe200078e02ff */
[----:B------:R-:W-:Y:S01]  /*72f0*/  LOP3.LUT R214, R214, 0xfffffffd, RZ, 0xc0, !PT ;  /* 0xfffffffdd6d67812 */ /* 0x000fe200078ec0ff */
[----:B------:R-:W-:Y:S03]  /*7300*/  BSSY B0, `(.L_x_759) ;  /* 0x0000013000007945 */ /* 0x000fe60003800000 */
[----:B------:R-:W-:-:S13]  /*7310*/  ISETP.GE.AND P0, PT, R13, R60, PT ;  /* 0x0000003c0d00720c */ /* 0x000fda0003f06270 */
[----:B------:R-:W-:Y:S01]  /*7320*/  @P0 LOP3.LUT R214, R214, 0x2, RZ, 0xfc, !PT ;  /* 0x00000002d6d60812 */ /* 0x000fe200078efcff */
[----:B------:R-:W-:Y:S05]  /*7330*/  @P0 BRA `(.L_x_760) ;  /* 0x000000f000000947 */ /* 0x000fea0003800000 */
[----:B----4-:R-:W-:-:S04]  /*7340*/  LEA R10, P0, R132, R0, 0x1 ;  /* 0x00000000840a7211 */ /* 0x010fc800078008ff */
[----:B--2---:R-:W-:Y:S02]  /*7350*/  LEA.HI.X R11, R132, R4, R133, 0x1, P0 ;  /* 0x00000004840b7211 */ /* 0x004fe400000f0c85 */
[----:B------:R-:W-:-:S03]  /*7360*/  LEA R8, P0, R201, R0, 0x1 ;  /* 0x00000000c9087211 */ /* 0x000fc600078008ff */
[----:B------:R-:W-:Y:S01]  /*7370*/  @!PT LDS RZ, [RZ] ;  /* 0x00000000fffff984 */ /* 0x000fe20000000800 */
[----:B------:R-:W-:Y:S01]  /*7380*/  @!PT LDS RZ, [RZ] ;  /* 0x00000000fffff984 */ /* 0x000fe20000000800 */
        /* <DEDUP_REMOVED lines=10> */
.L_x_760:
[----:B------:R-:W-:Y:S05]  /*7430*/  BSYNC B0 ;  /* 0x0000000000007941 */ /* 0x000fea0003800000 */
.L_x_759:
[----:B------:R-:W-:Y:S05]  /*7440*/  BRA.DIV ~URZ, `(.L_x_761) ;  /* 0x0001a1727f007947 */ /* 0x000fea000b800000 */
[----:B--2---:R2:W1:Y:S04]  /*7450*/  SHFL.IDX PT, R4, R5, 0x1, 0x181f ;  /* 0x00381f0005047f89 */ /* 0x00446800000e0000 */
[----:B----4-:R2:W4:Y:S02]  /*7460*/  SHFL.IDX PT, R0, R12, 0x1, 0x181f ;  /* 0x00381f000c007f89 */ /* 0x01052400000e0000 */
.L_x_979:
[----:B------:R-:W-:Y:S01]  /*7470*/  IADD3 R2, R13, 0x20, RZ ;  /* 0x000000200d027810 */ /* 0x000fe20007ffe0ff */
[----:B------:R-:W-:Y:S01]  /*7480*/  BSSY B0, `(.L_x_762) ;  /* 0x0000014000007945 */ /* 0x000fe20003800000 */
[----:B------:R-:W-:Y:S02]  /*7490*/  LOP3.LUT R214, R214, 0xfffffffb, RZ, 0xc0, !PT ;  /* 0xfffffffbd6d67812 */ /* 0x000fe400078ec0ff */
[----:B------:R-:W-:-:S13]  /*74a0*/  ISETP.GE.AND P0, PT, R2, R60, PT ;  /* 0x0000003c0200720c */ /* 0x000fda0003f06270 */
[----:B------:R-:W-:Y:S01]  /*74b0*/  @P0 LOP3.LUT R214, R214, 0x4, RZ, 0xfc, !PT ;  /* 0x00000004d6d60812 */ /* 0x000fe200078efcff */
[----:B------:R-:W-:Y:S05]  /*74c0*/  @P0 BRA `(.L_x_763) ;  /* 0x000000f000000947 */ /* 0x000fea0003800000 */
[----:B----4-:R-:W-:-:S04]  /*74d0*/  LEA R10, P0, R132, R0, 0x1 ;  /* 0x00000000840a7211 */ /* 0x010fc800078008ff */
[----:B-1----:R-:W-:Y:S02]  /*74e0*/  LEA.HI.X R11, R132, R4, R133, 0x1, P0 ;  /* 0x00000004840b7211 */ /* 0x002fe400000f0c85 */
        /* <DEDUP_REMOVED lines=13> */
.L_x_763:
[----:B------:R-:W-:Y:S05]  /*75c0*/  BSYNC B0 ;  /* 0x0000000000007941 */ /* 0x000fea0003800000 */
.L_x_762:
[----:B------:R-:W-:Y:S05]  /*75d0*/  BRA.DIV ~URZ, `(.L_x_764) ;  /* 0x0001a0a27f007947 */ /* 0x000fea000b800000 */
[----:B-1----:R1:W2:Y:S02]  /*75e0*/  SHFL.IDX PT, R4, R5, 0x2, 0x181f ;  /* 0x00581f0005047f89 */ /* 0x0022a400000e0000 */
.L_x_980:
[----:B------:R-:W-:Y:S05]  /*75f0*/  BRA.DIV ~URZ, `(.L_x_765) ;  /* 0x0001a0f27f007947 */ /* 0x000fea000b800000 */
[----:B----4-:R4:W1:Y:S02]  /*7600*/  SHFL.IDX PT, R0, R12, 0x2, 0x181f ;  /* 0x00581f000c007f89 */ /* 0x01086400000e0000 */
.L_x_981:
[----:B------:R-:W-:Y:S01]  /*7610*/  IADD3 R2, R13, 0x40, RZ ;  /* 0x000000400d027810 */ /* 0x000fe20007ffe0ff */
[----:B------:R-:W-:Y:S01]  /*7620*/  BSSY B0, `(.L_x_766) ;  /* 0x0000014000007945 */ /* 0x000fe20003800000 */
[----:B------:R-:W-:Y:S02]  /*7630*/  LOP3.LUT R214, R214, 0xfffffff7, RZ, 0xc0, !PT ;  /* 0xfffffff7d6d67812 */ /* 0x000fe400078ec0ff */
[----:B------:R-:W-:-:S13]  /*7640*/  ISETP.GE.AND P0, PT, R2, R60, PT ;  /* 0x0000003c0200720c */ /* 0x000fda0003f06270 */
[----:B------:R-:W-:Y:S01]  /*7650*/  @P0 LOP3.LUT R214, R214, 0x8, RZ, 0xfc, !PT ;  /* 0x00000008d6d60812 */ /* 0x000fe200078efcff */
[----:B------:R-:W-:Y:S05]  /*7660*/  @P0 BRA `(.L_x_767) ;  /* 0x000000f000000947 */ /* 0x000fea0003800000 */
[----:B-1----:R-:W-:-:S04]  /*7670*/  LEA R10, P0, R132, R0, 0x1 ;  /* 0x00000000840a7211 */ /* 0x002fc800078008ff */
        /* <DEDUP_REMOVED lines=14> */
.L_x_767:
[----:B------:R-:W-:Y:S05]  /*7760*/  BSYNC B0 ;  /* 0x0000000000007941 */ /* 0x000fea0003800000 */
.L_x_766:
[----:B------:R-:W-:Y:S05]  /*7770*/  BRA.DIV ~URZ, `(.L_x_768) ;  /* 0x00019fd27f007947 */ /* 0x000fea000b800000 */
[----:B--2---:R2:W3:Y:S04]  /*7780*/  SHFL.IDX PT, R4, R5, 0x3, 0x181f ;  /* 0x00781f0005047f89 */ /* 0x0044e800000e0000 */
[----:B-1----:R2:W1:Y:S02]  /*7790*/  SHFL.IDX PT, R0, R12, 0x3, 0x181f ;  /* 0x00781f000c007f89 */ /* 0x00246400000e0000 */
.L_x_982:
[----:B------:R-:W-:Y:S01]  /*77a0*/  IADD3 R2, R13, 0x60, RZ ;  /* 0x000000600d027810 */ /* 0x000fe20007ffe0ff */
[----:B-----5:R-:W-:-:S03]  /*77b0*/  IMAD.WIDE.U32 R222, R14, c[0x0][0x2b0], RZ ;  /* 0x0000ac000ede7a25 */ /* 0x020fc600078e00ff */
[----:B------:R-:W-:-:S13]  /*77c0*/  ISETP.GE.AND P6, PT, R2, R60, PT ;  /* 0x0000003c0200720c */ /* 0x000fda0003fc6270 */
        /* <DEDUP_REMOVED lines=10> */
[----:B------:R-:W-:-:S05]  /*7870*/  @!P6 LEA.HI.X R7, R200, R4, R207, 0x1, P0 ;  /* 0x00000004c807e211 */ /* 0x000fca00000f0ccf */
[----:B------:R3:W-:Y:S01]  /*7880*/  @!P6 LDGSTS.E.BYPASS.LTC128B.128 [R219+0x1b080], [R6.64], !P3 ;  /* 0x1b08000006dbefae */ /* 0x0007e2000d901d48 */
[C---:B-1----:R-:W-:Y:S02]  /*7890*/  @!P6 LEA R2, P0, R199.reuse, R0, 0x1 ;  /* 0x00000000c702e211 */ /* 0x042fe400078008ff */
[----:B------:R-:W-:Y:S02]  /*78a0*/  SHF.R.S32.HI R0, RZ, 0x1f, R14 ;  /* 0x0000001fff007819 */ /* 0x000fe4000001140e */
[----:B------:R-:W-:-:S03]  /*78b0*/  @!P6 LEA.HI.X R3, R199, R4, R206, 0x1, P0 ;  /* 0x00000004c703e211 */ /* 0x000fc600000f0cce */
[----:B------:R-:W-:Y:S02]  /*78c0*/  IMAD R0, R0, c[0x0][0x2b0], RZ ;  /* 0x0000ac0000007a24 */ /* 0x000fe400078e02ff */
[----:B------:R3:W-:Y:S02]  /*78d0*/  @!P6 LDGSTS.E.BYPASS.LTC128B.128 [R219+0x1f080], [R2.64], !P2 ;  /* 0x1f08000002dbefae */ /* 0x0007e4000d101d48 */
[----:B------:R-:W-:Y:S02]  /*78e0*/  IMAD R0, R14, c[0x0][0x2b4], R0 ;  /* 0x0000ad000e007a24 */ /* 0x000fe400078e0200 */
[----:B------:R-:W0:Y:S01]  /*78f0*/  LDGDEPBAR ;  /* 0x00000000000079af */ /* 0x000e220000000000 */
[----:B------:R-:W-:Y:S01]  /*7900*/  WARPSYNC 0xffffffff ;  /* 0xffffffff00007948 */ /* 0x000fe20003800000 */
[----:B------:R-:W-:Y:S02]  /*7910*/  IMAD.IADD R225, R223, 0x1, R0 ;  /* 0x00000001dfe17824 */ /* 0x000fe400078e0200 */
[----:B------:R-:W-:Y:S01]  /*7920*/  IMAD.MOV.U32 R120, RZ, RZ, c[0x0][0x2b8] ;  /* 0x0000ae00ff787624 */ /* 0x000fe200078e00ff */
[----:B------:R-:W-:Y:S01]  /*7930*/  BAR.SYNC.DEFER_BLOCKING 0x0 ;  /* 0x0000000000007b1d */ /* 0x000fe20000010000 */
[----:B------:R-:W-:Y:S01]  /*7940*/  IMAD.SHL.U32 R107, R119, 0x20, RZ ;  /* 0x00000020776b7824 */ /* 0x000fe200078e00ff */
[----:B------:R-:W-:Y:S01]  /*7950*/  LOP3.LUT R214, R214, 0xfffffffe, RZ, 0xc0, !PT ;  /* 0xfffffffed6d67812 */ /* 0x000fe200078ec0ff */
[----:B------:R-:W-:Y:S01]  /*7960*/  IMAD.MOV.U32 R197, RZ, RZ, RZ ;  /* 0x000000ffffc57224 */ /* 0x000fe200078e00ff */
[----:B------:R-:W-:Y:S01]  /*7970*/  ISETP.NE.AND P1, PT, R120, 0x1, PT ;  /* 0x000000017800780c */ /* 0x000fe20003f25270 */
[----:B---3--:R-:W-:-:S05]  /*7980*/  IMAD.IADD R2, R212, 0x1, R107 ;  /* 0x00000001d4027824 */ /* 0x008fca00078e026b */
[C---:B------:R-:W-:Y:S01]  /*7990*/  ISETP.GE.AND P0, PT, R2.reuse, R209, PT ;  /* 0x000000d10200720c */ /* 0x040fe20003f06270 */
[----:B------:R-:W-:-:S03]  /*79a0*/  IMAD.IADD R2, R2, 0x1, R226 ;  /* 0x0000000102027824 */ /* 0x000fc600078e02e2 */
[----:B------:R-:W-:Y:S01]  /*79b0*/  ISETP.GT.OR P0, PT, R212, 0x1f, P0 ;  /* 0x0000001fd400780c */ /* 0x000fe20000704670 */
[----:B------:R-:W-:Y:S02]  /*79c0*/  IMAD.MOV.U32 R0, RZ, RZ, R2 ;  /* 0x000000ffff007224 */ /* 0x000fe400078e0002 */
[----:B------:R-:W-:Y:S01]  /*79d0*/  @P1 IMAD.HI.U32 R3, R2, c[0x0][0x2bc], RZ ;  /* 0x0000af0002031a27 */ /* 0x000fe200078e00ff */
[----:B------:R-:W-:-:S04]  /*79e0*/  @P1 LOP3.LUT R214, R214, 0x1, RZ, 0xfc, !PT ;  /* 0x00000001d6d61812 */ /* 0x000fc800078efcff */
[----:B------:R-:W-:-:S05]  /*79f0*/  @P1 SHF.R.U32.HI R0, RZ, c[0x0][0x2c0], R3 ;  /* 0x0000b000ff001a19 */ /* 0x000fca0000011603 */
[----:B------:R-:W-:-:S04]  /*7a00*/  @!P0 IADD3 R3, P1, R0, R222, RZ ;  /* 0x000000de00038210 */ /* 0x000fc80007f3e0ff */
[----:B--2---:R-:W-:Y:S02]  /*7a10*/  @!P0 LEA.HI.X.SX32 R5, R0, R225, 0x1, P1 ;  /* 0x000000e100058211 */ /* 0x004fe400008f0eff */
[----:B------:R-:W-:-:S04]  /*7a20*/  @!P0 LEA R4, P1, R3, c[0x0][0x2a0], 0x2 ;  /* 0x0000a80003048a11 */ /* 0x000fc800078210ff */
[----:B------:R-:W-:-:S05]  /*7a30*/  @!P0 LEA.HI.X R5, R3, c[0x0][0x2a4], R5, 0x2, P1 ;  /* 0x0000a90003058a11 */ /* 0x000fca00008f1405 */
[----:B------:R-:W2:Y:S01]  /*7a40*/  @!P0 LDG.E R197, [R4.64] ;  /* 0x0000000804c58981 */ /* 0x000ea2000c1e1900 */
[----:B------:R-:W-:Y:S01]  /*7a50*/  IMAD.MOV R0, RZ, RZ, -R0 ;  /* 0x000000ffff007224 */ /* 0x000fe200078e0a00 */
[----:B------:R-:W-:Y:S01]  /*7a60*/  ISETP.GT.AND P5, PT, R212, 0x1f, PT ;  /* 0x0000001fd400780c */ /* 0x000fe20003fa4270 */
[----:B------:R-:W-:-:S04]  /*7a70*/  IMAD.WIDE.U32 R220, R218, c[0x0][0x1e8], RZ ;  /* 0x00007a00dadc7a25 */ /* 0x000fc800078e00ff */
[----:B------:R-:W-:Y:S02]  /*7a80*/  IMAD R198, R0, c[0x0][0x2b8], R2 ;  /* 0x0000ae0000c67a24 */ /* 0x000fe400078e0202 */
[----:B------:R-:W-:Y:S02]  /*7a90*/  IMAD R224, R218, c[0x0][0x1ec], R221 ;  /* 0x00007b00dae07a24 */ /* 0x000fe400078e02dd */
[----:B------:R-:W-:Y:S01]  /*7aa0*/  IMAD.WIDE.U32 R2, R198, c[0x0][0x1e0], RZ ;  /* 0x00007800c6027a25 */ /* 0x000fe200078e00ff */
[----:B------:R-:W-:-:S03]  /*7ab0*/  SHF.R.S32.HI R117, RZ, 0x1f, R198 ;  /* 0x0000001fff757819 */ /* 0x000fc600000114c6 */
[----:B------:R-:W-:Y:S02]  /*7ac0*/  IMAD.IADD R116, R209, 0x1, -R107 ;  /* 0x00000001d1747824 */ /* 0x000fe400078e0a6b */
        /* <DEDUP_REMOVED lines=17> */
[----:B------:R-:W-:-:S04]  /*7be0*/  @P0 LEA R8, P1, R201, R0, 0x1 ;  /* 0x00000000c9080211 */ /* 0x000fc800078208ff */
[----:B------:R-:W-:Y:S02]  /*7bf0*/  @P0 LEA.HI.X R9, R201, R2, R205, 0x1, P1 ;  /* 0x00000002c9090211 */ /* 0x000fe400008f0ccd */
[----:B------:R-:W-:-:S04]  /*7c00*/  @P0 LEA R6, P1, R200, R0, 0x1 ;  /* 0x00000000c8060211 */ /* 0x000fc800078208ff */
[----:B------:R-:W-:Y:S02]  /*7c10*/  @P0 LEA.HI.X R7, R200, R2, R207, 0x1, P1 ;  /* 0x00000002c8070211 */ /* 0x000fe400008f0ccf */
[----:B------:R-:W-:-:S13]  /*7c20*/  @P0 ISETP.GE.AND P1, PT, R132, c[0x0][0x1d4], PT ;  /* 0x0000750084000a0c */ /* 0x000fda0003f26270 */
[----:B------:R-:W-:Y:S01]  /*7c30*/  @!PT LDS RZ, [RZ] ;  /* 0x00000000fffff984 */ /* 0x000fe20000000800 */
[----:B------:R1:W-:Y:S02]  /*7c40*/  @P0 LDGSTS.E.BYPASS.LTC128B.128 [R194+0xc080], [R4.64], !P1 ;  /* 0x0c08000004c20fae */ /* 0x0003e4000c901d48 */
[----:B-1----:R-:W-:-:S04]  /*7c50*/  @P0 LEA R4, P1, R199, R0, 0x1 ;  /* 0x00000000c7040211 */ /* 0x002fc800078208ff */
[----:B------:R-:W-:Y:S02]  /*7c60*/  @P0 LEA.HI.X R5, R199, R2, R206, 0x1, P1 ;  /* 0x00000002c7050211 */ /* 0x000fe400008f0cce */
[----:B------:R-:W-:-:S13]  /*7c70*/  @P0 ISETP.GE.AND P1, PT, R137, c[0x0][0x1d4], PT ;  /* 0x0000750089000a0c */ /* 0x000fda0003f26270 */
[----:B------:R1:W-:Y:S01]  /*7c80*/  @P0 LDGSTS.E.BYPASS.LTC128B.128 [R194+0xd080], [R8.64], !P1 ;  /* 0x0d08000008c20fae */ /* 0x0003e2000c901d48 */
[----:B------:R-:W-:-:S13]  /*7c90*/  @P0 ISETP.GE.AND P1, PT, R200, c[0x0][0x1d4], PT ;  /* 0x00007500c8000a0c */ /* 0x000fda0003f26270 */
[----:B------:R1:W-:Y:S01]  /*7ca0*/  @P0 LDGSTS.E.BYPASS.LTC128B.128 [R194+0xe080], [R6.64], !P1 ;  /* 0x0e08000006c20fae */ /* 0x0003e2000c901d48 */
[----:B------:R-:W-:-:S13]  /*7cb0*/  @P0 ISETP.GE.AND P1, PT, R199, c[0x0][0x1d4], PT ;  /* 0x00007500c7000a0c */ /* 0x000fda0003f26270 */
[----:B------:R1:W-:Y:S01]  /*7cc0*/  @P0 LDGSTS.E.BYPASS.LTC128B.128 [R194+0xf080], [R4.64], !P1 ;  /* 0x0f08000004c20fae */ /* 0x0003e2000c901d48 */
[----:B------:R-:W-:-:S03]  /*7cd0*/  ISETP.LT.AND P0, PT, RZ, c[0x0][0x27c], PT ;  /* 0x00009f00ff007a0c */ /* 0x000fc60003f01270 */
[----:B------:R-:W0:Y:S10]  /*7ce0*/  LDGDEPBAR ;  /* 0x00000000000079af */ /* 0x000e340000000000 */
[----:B------:R-:W-:Y:S05]  /*7cf0*/  @P0 BRA `(.L_x_769) ;  /* 0x0000002000000947 */ /* 0x000fea0003800000 */
[----:B------:R-:W-:-:S04]  /*7d00*/  DEPBAR.LE SB0, 0x1 ;  /* 0x000080400000791a */ /* 0x000fc80000000000 */
[----:B------:R-:W-:Y:S05]  /*7d10*/  BRA `(.L_x_770) ;  /* 0x0000956000007947 */ /* 0x000fea0003800000 */
.L_x_769:
[----:B------:R-:W-:Y:S01]  /*7d20*/  ULDC.U8 UR4, c[0x0][0x298] ;  /* 0x0000a60000047ab9 */ /* 0x000fe20000000000 */
[----:B------:R-:W-:Y:S01]  /*7d30*/  SHF.R.S32.HI R0, RZ, 0x1f, R96 ;  /* 0x0000001fff007819 */ /* 0x000fe20000011460 */
[----:B-1----:R-:W-:Y:S01]  /*7d40*/  IMAD.WIDE.U32 R4, R96, c[0x0][0x280], RZ ;  /* 0x0000a00060047a25 */ /* 0x002fe200078e00ff */
[----:B------:R-:W-:Y:S01]  /*7d50*/  ISETP.NE.AND P0, PT, RZ, UR4, PT ;  /* 0x00000004ff007c0c */ /* 0x000fe2000bf05270 */
[----:B------:R-:W-:Y:S02]  /*7d60*/  BSSY B2, `(.L_x_770) ;  /* 0x0000951000027945 */ /* 0x000fe40003800000 */
[C---:B------:R-:W-:Y:S02]  /*7d70*/  IMAD R2, R0.reuse, c[0x0][0x280], RZ ;  /* 0x0000a00000027a24 */ /* 0x040fe400078e02ff */
[----:B------:R-:W-:Y:S02]  /*7d80*/  IMAD R0, R0, c[0x0][0x290], RZ ;  /* 0x0000a40000007a24 */ /* 0x000fe400078e02ff */
[----:B------:R-:W-:-:S02]  /*7d90*/  IMAD R6, R96, c[0x0][0x284], R2 ;  /* 0x0000a10060067a24 */ /* 0x000fc400078e0202 */
[----:B------:R-:W-:Y:S01]  /*7da0*/  IMAD R7, R96, c[0x0][0x294], R0 ;  /* 0x0000a50060077a24 */ /* 0x000fe200078e0200 */
[----:B------:R-:W-:Y:S01]  /*7db0*/  LEA R0, R228, R13, 0x5 ;  /* 0x0000000de4007211 */ /* 0x000fe200078e28ff */
[----:B------:R-:W-:Y:S01]  /*7dc0*/  IMAD.WIDE.U32 R2, R96, c[0x0][0x290], RZ ;  /* 0x0000a40060027a25 */ /* 0x000fe200078e00ff */
[----:B------:R-:W-:-:S04]  /*7dd0*/  IADD3 R6, R6, R5, RZ ;  /* 0x0000000506067210 */ /* 0x000fc80007ffe0ff */
[----:B------:R-:W-:Y:S01]  /*7de0*/  IADD3 R7, R7, R3, RZ ;  /* 0x0000000307077210 */ /* 0x000fe20007ffe0ff */
[----:B------:R-:W-:Y:S05]  /*7df0*/  @!P0 BRA `(.L_x_771) ;  /* 0x000049b000008947 */ /* 0x000fea0003800000 */
[----:B------:R1:W5:Y:S01]  /*7e00*/  LDL R105, [R1+0x8] ;  /* 0x0000080001697983 */ /* 0x0003620000100800 */
[----:B------:R-:W-:-:S03]  /*7e10*/  IMAD.MOV.U32 R8, RZ, RZ, c[0x0][0x2c4] ;  /* 0x0000b100ff087624 */ /* 0x000fc600078e00ff */
[----:B------:R1:W5:Y:S02]  /*7e20*/  LDL R102, [R1+0x4] ;  /* 0x0000040001667983 */ /* 0x0003640000100800 */
[----:B------:R-:W-:Y:S02]  /*7e30*/  ISETP.NE.AND P2, PT, R8, 0x1, PT ;  /* 0x000000010800780c */ /* 0x000fe40003f45270 */
[----:B------:R1:W5:Y:S11]  /*7e40*/  LDL R101, [R1] ;  /* 0x0000000001657983 */ /* 0x0003760000100800 */
[----:B------:R-:W-:-:S05]  /*7e50*/  @P2 IMAD.HI.U32 R3, R0, c[0x0][0x2c8], RZ ;  /* 0x0000b20000032a27 */ /* 0x000fca00078e00ff */
[----:B------:R-:W-:-:S04]  /*7e60*/  @P2 SHF.R.U32.HI R0, RZ, c[0x0][0x2cc], R3 ;  /* 0x0000b300ff002a19 */ /* 0x000fc80000011603 */
[----:B------:R-:W-:Y:S02]  /*7e70*/  SHF.R.S32.HI R3, RZ, 0x1f, R0 ;  /* 0x0000001fff037819 */ /* 0x000fe40000011400 */
[----:B------:R-:W-:-:S03]  /*7e80*/  MOV R5, R6 ;  /* 0x0000000600057202 */ /* 0x000fc60000000f00 */
[----:B------:R-:W-:Y:S02]  /*7e90*/  IMAD R8, R3, c[0x0][0x280], RZ ;  /* 0x0000a00003087a24 */ /* 0x000fe400078e02ff */
[----:B------:R-:W-:-:S04]  /*7ea0*/  IMAD.WIDE.U32 R4, R0, c[0x0][0x280], R4 ;  /* 0x0000a00000047a25 */ /* 0x000fc800078e0004 */
[----:B------:R-:W-:Y:S01]  /*7eb0*/  IMAD R6, R0, c[0x0][0x284], R8 ;  /* 0x0000a10000067a24 */ /* 0x000fe200078e0208 */
[----:B------:R-:W-:-:S03]  /*7ec0*/  LEA R36, P0, R4, c[0x0][0x270], 0x1 ;  /* 0x00009c0004247a11 */ /* 0x000fc600078008ff */
[----:B------:R-:W-:-:S05]  /*7ed0*/  IMAD.IADD R6, R5, 0x1, R6 ;  /* 0x0000000105067824 */ /* 0x000fca00078e0206 */
[----:B------:R-:W-:Y:S01]  /*7ee0*/  LEA.HI.X R31, R4, c[0x0][0x274], R6, 0x1, P0 ;  /* 0x00009d00041f7a11 */ /* 0x000fe200000f0c06 */
[----:B------:R-:W-:Y:S01]  /*7ef0*/  IMAD R4, R3, c[0x0][0x290], RZ ;  /* 0x0000a40003047a24 */ /* 0x000fe200078e02ff */
[----:B------:R-:W-:Y:S02]  /*7f00*/  MOV R3, R7 ;  /* 0x0000000700037202 */ /* 0x000fe40000000f00 */
[----:B------:R-:W-:-:S03]  /*7f10*/  LOP3.LUT P1, RZ, R214, 0x2, RZ, 0xc0, !PT ;  /* 0x00000002d6ff7812 */ /* 0x000fc6000782c0ff */
[----:B------:R-:W-:-:S04]  /*7f20*/  IMAD.WIDE.U32 R2, R0, c[0x0][0x290], R2 ;  /* 0x0000a40000027a25 */ /* 0x000fc800078e0002 */
[----:B------:R-:W-:Y:S01]  /*7f30*/  IMAD R0, R0, c[0x0][0x294], R4 ;  /* 0x0000a50000007a24 */ /* 0x000fe200078e0204 */
[----:B------:R-:W-:-:S03]  /*7f40*/  LEA R30, P0, R2, c[0x0][0x288], 0x1 ;  /* 0x0000a200021e7a11 */ /* 0x000fc600078008ff */
[----:B------:R-:W-:-:S05]  /*7f50*/  IMAD.IADD R0, R3, 0x1, R0 ;  /* 0x0000000103007824 */ /* 0x000fca00078e0200 */
[----:B------:R-:W-:Y:S01]  /*7f60*/  LEA.HI.X R21, R2, c[0x0][0x28c], R0, 0x1, P0 ;  /* 0x0000a30002157a11 */ /* 0x000fe200000f0c00 */
[----:B------:R1:W2:Y:S01]  /*7f70*/  SHFL.IDX PT, R3, R36, RZ, 0x181f ;  /* 0x00181fff24037589 */ /* 0x0002a200000e0000 */
[----:B------:R-:W-:Y:S03]  /*7f80*/  BSSY B0, `(.L_x_772) ;  /* 0x000003a000007945 */ /* 0x000fe60003800000 */
[----:B------:R1:W3:Y:S01]  /*7f90*/  SHFL.IDX PT, R0, R30, RZ, 0x181f ;  /* 0x00181fff1e007589 */ /* 0x0002e200000e0000 */
[----:B------:R-:W-:-:S03]  /*7fa0*/  CS2R R54, SRZ ;  /* 0x0000000000367805 */ /* 0x000fc6000001ff00 */
[----:B------:R1:W4:Y:S01]  /*7fb0*/  SHFL.IDX PT, R4, R31, RZ, 0x181f ;  /* 0x00181fff1f047589 */ /* 0x00032200000e0000 */
[----:B------:R-:W-:-:S03]  /*7fc0*/  CS2R R38, SRZ ;  /* 0x0000000000267805 */ /* 0x000fc6000001ff00 */
[----:B------:R1:W1:Y:S01]  /*7fd0*/  SHFL.IDX PT, R2, R21, RZ, 0x181f ;  /* 0x00181fff15027589 */ /* 0x00026200000e0000 */
[----:B------:R-:W-:Y:S01]  /*7fe0*/  CS2R R32, SRZ ;  /* 0x0000000000207805 */ /* 0x000fe2000001ff00 */
[----:B------:R-:W-:Y:S01]  /*7ff0*/  CS2R R26, SRZ ;  /* 0x00000000001a7805 */ /* 0x000fe2000001ff00 */
[----:B------:R-:W-:Y:S01]  /*8000*/  CS2R R22, SRZ ;  /* 0x0000000000167805 */ /* 0x000fe2000001ff00 */
[----:B------:R-:W-:Y:S01]  /*8010*/  CS2R R40, SRZ ;  /* 0x0000000000287805 */ /* 0x000fe2000001ff00 */
[----:B------:R-:W-:Y:S01]  /*8020*/  CS2R R34, SRZ ;  /* 0x0000000000227805 */ /* 0x000fe2000001ff00 */
[----:B------:R-:W-:Y:S01]  /*8030*/  CS2R R28, SRZ ;  /* 0x00000000001c7805 */ /* 0x000fe2000001ff00 */
[----:B------:R-:W-:Y:S01]  /*8040*/  CS2R R24, SRZ ;  /* 0x0000000000187805 */ /* 0x000fe2000001ff00 */
[----:B------:R-:W-:Y:S05]  /*8050*/  @P1 BRA `(.L_x_773) ;  /* 0x000002c000001947 */ /* 0x000fea0003800000 */
[----:B------:R-:W-:Y:S01]  /*8060*/  ISETP.GE.AND P3, PT, R138, c[0x0][0x27c], PT ;  /* 0x00009f008a007a0c */ /* 0x000fe20003f66270 */
[----:B------:R-:W-:Y:S01]  /*8070*/  CS2R R22, SRZ ;  /* 0x0000000000167805 */ /* 0x000fe2000001ff00 */
[----:B------:R-:W-:Y:S01]  /*8080*/  ISETP.GE.AND P2, PT, R158, c[0x0][0x27c], PT ;  /* 0x00009f009e007a0c */ /* 0x000fe20003f46270 */
[----:B------:R-:W-:Y:S01]  /*8090*/  CS2R R24, SRZ ;  /* 0x0000000000187805 */ /* 0x000fe2000001ff00 */
[----:B------:R-:W-:-:S09]  /*80a0*/  ISETP.GE.AND P1, PT, R156, c[0x0][0x27c], PT ;  /* 0x00009f009c007a0c */ /* 0x000fd20003f26270 */
[C---:B------:R-:W-:Y:S01]  /*80b0*/  @!P3 IMAD.SHL.U32 R6, R138.reuse, 0x2, RZ ;  /* 0x000000028a06b824 */ /* 0x040fe200078e00ff */
[----:B------:R-:W-:-:S04]  /*80c0*/  @!P3 SHF.L.U64.HI R5, R138, 0x1, R139 ;  /* 0x000000018a05b819 */ /* 0x000fc8000001028b */
[----:B--2---:R-:W-:-:S05]  /*80d0*/  @!P3 IADD3 R18, P0, R3, R6, RZ ;  /* 0x000000060312b210 */ /* 0x004fca0007f1e0ff */
[----:B----4-:R-:W-:Y:S01]  /*80e0*/  @!P3 IMAD.X R19, R4, 0x1, R5, P0 ;  /* 0x000000010413b824 */ /* 0x010fe200000e0605 */
[----:B---3--:R-:W-:Y:S02]  /*80f0*/  @!P3 IADD3 R16, P0, R0, R6, RZ ;  /* 0x000000060010b210 */ /* 0x008fe40007f1e0ff */
[----:B-----5:R-:W-:Y:S01]  /*8100*/  @!P2 SHF.L.U64.HI R6, R158, 0x1, R105 ;  /* 0x000000019e06a819 */ /* 0x020fe20000010269 */
[----:B------:R-:W-:Y:S01]  /*8110*/  CS2R R26, SRZ ;  /* 0x00000000001a7805 */ /* 0x000fe2000001ff00 */
[----:B------:R-:W-:Y:S01]  /*8120*/  CS2R R28, SRZ ;  /* 0x00000000001c7805 */ /* 0x000fe2000001ff00 */
[----:B-1----:R-:W-:Y:S01]  /*8130*/  @!P3 IMAD.X R17, R2, 0x1, R5, P0 ;  /* 0x000000010211b824 */ /* 0x002fe200000e0605 */
[----:B------:R-:W-:Y:S01]  /*8140*/  CS2R R32, SRZ ;  /* 0x0000000000207805 */ /* 0x000fe2000001ff00 */
[----:B------:R-:W-:Y:S01]  /*8150*/  @!P2 IMAD.SHL.U32 R5, R158, 0x2, RZ ;  /* 0x000000029e05a824 */ /* 0x000fe200078e00ff */
[----:B------:R-:W-:Y:S01]  /*8160*/  CS2R R34, SRZ ;  /* 0x0000000000227805 */ /* 0x000fe2000001ff00 */
[----:B------:R-:W-:Y:S01]  /*8170*/  CS2R R38, SRZ ;  /* 0x0000000000267805 */ /* 0x000fe2000001ff00 */
[----:B------:R-:W-:Y:S01]  /*8180*/  CS2R R40, SRZ ;  /* 0x0000000000287805 */ /* 0x000fe2000001ff00 */
[----:B------:R1:W5:Y:S01]  /*8190*/  @!P3 LD.E.64 R22, [R18.64] ;  /* 0x000000081216b980 */ /* 0x000362000c101b00 */
[----:B------:R-:W-:-:S03]  /*81a0*/  @!P2 IADD3 R14, P0, R3, R5, RZ ;  /* 0x00000005030ea210 */ /* 0x000fc60007f1e0ff */
[----:B------:R1:W5:Y:S02]  /*81b0*/  @!P3 LD.E.64 R24, [R16.64] ;  /* 0x000000081018b980 */ /* 0x000364000c101b00 */
[----:B------:R-:W-:Y:S01]  /*81c0*/  @!P2 IMAD.X R15, R4, 0x1, R6, P0 ;  /* 0x00000001040fa824 */ /* 0x000fe200000e0606 */
[----:B------:R-:W-:Y:S01]  /*81d0*/  @!P2 IADD3 R12, P0, R0, R5, RZ ;  /* 0x00000005000ca210 */ /* 0x000fe20007f1e0ff */
[----:B------:R-:W-:-:S03]  /*81e0*/  @!P1 IMAD.SHL.U32 R5, R156, 0x2, RZ ;  /* 0x000000029c059824 */ /* 0x000fc600078e00ff */
[----:B------:R1:W5:Y:S01]  /*81f0*/  @!P2 LD.E.64 R26, [R14.64] ;  /* 0x000000080e1aa980 */ /* 0x000362000c101b00 */
[----:B------:R-:W-:Y:S01]  /*8200*/  @!P2 IMAD.X R13, R2, 0x1, R6, P0 ;  /* 0x00000001020da824 */ /* 0x000fe200000e0606 */
[----:B------:R-:W-:Y:S02]  /*8210*/  @!P1 SHF.L.U64.HI R6, R156, 0x1, R102 ;  /* 0x000000019c069819 */ /* 0x000fe40000010266 */
[-C--:B------:R-:W-:Y:S02]  /*8220*/  @!P1 IADD3 R10, P0, R3, R5.reuse, RZ ;  /* 0x00000005030a9210 */ /* 0x080fe40007f1e0ff */
[----:B------:R1:W5:Y:S03]  /*8230*/  @!P2 LD.E.64 R28, [R12.64] ;  /* 0x000000080c1ca980 */ /* 0x000366000c101b00 */
[----:B------:R-:W-:Y:S01]  /*8240*/  @!P1 IMAD.X R11, R4, 0x1, R6, P0 ;  /* 0x00000001040b9824 */ /* 0x000fe200000e0606 */
[----:B------:R-:W-:-:S04]  /*8250*/  @!P1 IADD3 R8, P0, R0, R5, RZ ;  /* 0x0000000500089210 */ /* 0x000fc80007f1e0ff */
[----:B------:R1:W5:Y:S01]  /*8260*/  @!P1 LD.E.64 R32, [R10.64] ;  /* 0x000000080a209980 */ /* 0x000362000c101b00 */
[----:B------:R-:W-:Y:S01]  /*8270*/  @!P1 IMAD.X R9, R2, 0x1, R6, P0 ;  /* 0x0000000102099824 */ /* 0x000fe200000e0606 */
[----:B------:R-:W-:-:S04]  /*8280*/  ISETP.GE.AND P0, PT, R157, c[0x0][0x27c], PT ;  /* 0x00009f009d007a0c */ /* 0x000fc80003f06270 */
[----:B------:R1:W5:Y:S09]  /*8290*/  @!P1 LD.E.64 R34, [R8.64] ;  /* 0x0000000808229980 */ /* 0x000372000c101b00 */
[C---:B------:R-:W-:Y:S01]  /*82a0*/  @!P0 IMAD.SHL.U32 R5, R157.reuse, 0x2, RZ ;  /* 0x000000029d058824 */ /* 0x040fe200078e00ff */
[----:B------:R-:W-:-:S04]  /*82b0*/  @!P0 SHF.L.U64.HI R20, R157, 0x1, R101 ;  /* 0x000000019d148819 */ /* 0x000fc80000010265 */
[----:B------:R-:W-:-:S05]  /*82c0*/  @!P0 IADD3 R6, P4, R3, R5, RZ ;  /* 0x0000000503068210 */ /* 0x000fca0007f9e0ff */
[----:B------:R-:W-:Y:S01]  /*82d0*/  @!P0 IMAD.X R7, R4, 0x1, R20, P4 ;  /* 0x0000000104078824 */ /* 0x000fe200020e0614 */
[----:B------:R-:W-:-:S04]  /*82e0*/  @!P0 IADD3 R4, P4, R0, R5, RZ ;  /* 0x0000000500048210 */ /* 0x000fc80007f9e0ff */
[----:B------:R1:W5:Y:S01]  /*82f0*/  @!P0 LD.E.64 R38, [R6.64] ;  /* 0x0000000806268980 */ /* 0x000362000c101b00 */
[----:B------:R-:W-:-:S05]  /*8300*/  @!P0 IMAD.X R5, R2, 0x1, R20, P4 ;  /* 0x0000000102058824 */ /* 0x000fca00020e0614 */
[----:B------:R1:W5:Y:S03]  /*8310*/  @!P0 LD.E.64 R40, [R4.64] ;  /* 0x0000000804288980 */ /* 0x000366000c101b00 */
.L_x_773:
[----:B------:R-:W-:Y:S05]  /*8320*/  BSYNC B0 ;  /* 0x0000000000007941 */ /* 0x000fea0003800000 */
.L_x_772:
[----:B-1---5:R-:W-:Y:S01]  /*8330*/  IMAD.MOV.U32 R2, RZ, RZ, R38 ;  /* 0x000000ffff027224 */ /* 0x022fe200078e0026 */
[----:B------:R-:W-:Y:S01]  /*8340*/  LOP3.LUT P0, RZ, R214, 0x4, RZ, 0xc0, !PT ;  /* 0x00000004d6ff7812 */ /* 0x000fe2000780c0ff */
[----:B---3--:R-:W-:Y:S01]  /*8350*/  IMAD.MOV.U32 R0, RZ, RZ, R39 ;  /* 0x000000ffff007224 */ /* 0x008fe200078e0027 */
[----:B------:R-:W-:Y:S01]  /*8360*/  MOV R5, R35 ;  /* 0x0000002300057202 */ /* 0x000fe20000000f00 */
[----:B----4-:R-:W-:Y:S01]  /*8370*/  IMAD.MOV.U32 R4, RZ, RZ, R32 ;  /* 0x000000ffff047224 */ /* 0x010fe200078e0020 */
[----:B------:R-:W-:Y:S01]  /*8380*/  BSSY B0, `(.L_x_774) ;  /* 0x000004e000007945 */ /* 0x000fe20003800000 */
[----:B--2---:R-:W-:Y:S01]  /*8390*/  IMAD.MOV.U32 R3, RZ, RZ, R33 ;  /* 0x000000ffff037224 */ /* 0x004fe200078e0021 */
[----:B------:R-:W-:Y:S01]  /*83a0*/  PRMT R87, R0, 0x5410, R2 ;  /* 0x0000541000577816 */ /* 0x000fe20000000002 */
[----:B------:R-:W-:Y:S01]  /*83b0*/  IMAD.MOV.U32 R0, RZ, RZ, R27 ;  /* 0x000000ffff007224 */ /* 0x000fe200078e001b */
[----:B------:R-:W-:Y:S01]  /*83c0*/  MOV R2, R26 ;  /* 0x0000001a00027202 */ /* 0x000fe20000000f00 */
[----:B------:R-:W-:Y:S01]  /*83d0*/  IMAD.MOV.U32 R6, RZ, RZ, R34 ;  /* 0x000000ffff067224 */ /* 0x000fe200078e0022 */
[----:B------:R-:W-:Y:S01]  /*83e0*/  PRMT R84, R3, 0x5410, R4 ;  /* 0x0000541003547816 */ /* 0x000fe20000000004 */
[----:B------:R-:W-:Y:S01]  /*83f0*/  IMAD.MOV.U32 R4, RZ, RZ, R22 ;  /* 0x000000ffff047224 */ /* 0x000fe200078e0016 */
        /* <DEDUP_REMOVED lines=8> */
[----:B------:R-:W-:Y:S01]  /*8480*/  PRMT R86, R2, 0x7610, R86 ;  /* 0x0000761002567816 */ /* 0x000fe20000000056 */
[----:B------:R-:W-:Y:S01]  /*8490*/  IMAD.MOV.U32 R5, RZ, RZ, R25 ;  /* 0x000000ffff057224 */ /* 0x000fe200078e0019 */
[----:B------:R-:W-:Y:S01]  /*84a0*/  PRMT R85, R85, 0x5410, R0 ;  /* 0x0000541055557816 */ /* 0x000fe20000000000 */
[----:B------:R1:W2:Y:S01]  /*84b0*/  SHFL.IDX PT, R4, R31, 0x1, 0x181f ;  /* 0x00381f001f047f89 */ /* 0x0002a200000e0000 */
[----:B------:R-:W-:Y:S01]  /*84c0*/  MOV R6, R24 ;  /* 0x0000001800067202 */ /* 0x000fe20000000f00 */
[----:B------:R-:W-:Y:S01]  /*84d0*/  CS2R R14, SRZ ;  /* 0x00000000000e7805 */ /* 0x000fe2000001ff00 */
[----:B------:R-:W-:Y:S01]  /*84e0*/  PRMT R81, R7, 0x5410, R8 ;  /* 0x0000541007517816 */ /* 0x000fe20000000008 */
[----:B------:R1:W3:Y:S01]  /*84f0*/  SHFL.IDX PT, R3, R36, 0x1, 0x181f ;  /* 0x00381f0024037f89 */ /* 0x0002e200000e0000 */
[----:B------:R-:W-:Y:S01]  /*8500*/  PRMT R61, R5, 0x5410, R6 ;  /* 0x00005410053d7816 */ /* 0x000fe20000000006 */
[----:B------:R-:W-:Y:S01]  /*8510*/  CS2R R16, SRZ ;  /* 0x0000000000107805 */ /* 0x000fe2000001ff00 */
[----:B------:R-:W-:Y:S01]  /*8520*/  CS2R R42, SRZ ;  /* 0x00000000002a7805 */ /* 0x000fe2000001ff00 */
[----:B------:R1:W4:Y:S01]  /*8530*/  SHFL.IDX PT, R2, R21, 0x1, 0x181f ;  /* 0x00381f0015027f89 */ /* 0x00032200000e0000 */
[----:B------:R-:W-:Y:S01]  /*8540*/  CS2R R48, SRZ ;  /* 0x0000000000307805 */ /* 0x000fe2000001ff00 */
[----:B------:R-:W-:Y:S01]  /*8550*/  CS2R R46, SRZ ;  /* 0x00000000002e7805 */ /* 0x000fe2000001ff00 */
[----:B------:R-:W-:Y:S01]  /*8560*/  CS2R R18, SRZ ;  /* 0x0000000000127805 */ /* 0x000fe2000001ff00 */
[----:B------:R1:W1:Y:S01]  /*8570*/  SHFL.IDX PT, R0, R30, 0x1, 0x181f ;  /* 0x00381f001e007f89 */ /* 0x00026200000e0000 */
        /* <DEDUP_REMOVED lines=9> */
[----:B---3--:R-:W-:-:S05]  /*8610*/  @!P3 IADD3 R18, P0, R3, R5, RZ ;  /* 0x000000050312b210 */ /* 0x008fca0007f1e0ff */
[--C-:B--2---:R-:W-:Y:S01]  /*8620*/  @!P3 IMAD.X R19, R4, 0x1, R6.reuse, P0 ;  /* 0x000000010413b824 */ /* 0x104fe200000e0606 */
[----:B-1----:R-:W-:Y:S01]  /*8630*/  @!P3 IADD3 R16, P0, R0, R5, RZ ;  /* 0x000000050010b210 */ /* 0x002fe20007f1e0ff */
[----:B------:R-:W-:Y:S01]  /*8640*/  @!P2 IMAD.SHL.U32 R5, R158, 0x2, RZ ;  /* 0x000000029e05a824 */ /* 0x000fe200078e00ff */
[----:B------:R-:W-:Y:S01]  /*8650*/  CS2R R46, SRZ ;  /* 0x00000000002e7805 */ /* 0x000fe2000001ff00 */
[----:B------:R-:W-:Y:S01]  /*8660*/  CS2R R54, SRZ ;  /* 0x0000000000367805 */ /* 0x000fe2000001ff00 */
[----:B------:R1:W5:Y:S01]  /*8670*/  @!P3 LD.E.64 R42, [R18.64] ;  /* 0x00000008122ab980 */ /* 0x000362000c101b00 */
[----:B----4-:R-:W-:Y:S01]  /*8680*/  @!P3 IMAD.X R17, R2, 0x1, R6, P0 ;  /* 0x000000010211b824 */ /* 0x010fe200000e0606 */
[----:B------:R-:W-:Y:S02]  /*8690*/  @!P2 SHF.L.U64.HI R6, R158, 0x1, R105 ;  /* 0x000000019e06a819 */ /* 0x000fe40000010269 */
[-C--:B------:R-:W-:Y:S02]  /*86a0*/  @!P2 IADD3 R14, P0, R3, R5.reuse, RZ ;  /* 0x00000005030ea210 */ /* 0x080fe40007f1e0ff */
[----:B------:R2:W5:Y:S03]  /*86b0*/  @!P3 LD.E.64 R44, [R16.64] ;  /* 0x00000008102cb980 */ /* 0x000566000c101b00 */
[----:B------:R-:W-:Y:S01]  /*86c0*/  @!P2 IMAD.X R15, R4, 0x1, R6, P0 ;  /* 0x00000001040fa824 */ /* 0x000fe200000e0606 */
[----:B------:R-:W-:Y:S01]  /*86d0*/  @!P2 IADD3 R12, P0, R0, R5, RZ ;  /* 0x00000005000ca210 */ /* 0x000fe20007f1e0ff */
[----:B------:R-:W-:-:S04]  /*86e0*/  @!P1 IMAD.SHL.U32 R5, R156, 0x2, RZ ;  /* 0x000000029c059824 */ /* 0x000fc800078e00ff */
[----:B------:R-:W-:Y:S01]  /*86f0*/  @!P2 IMAD.X R13, R2, 0x1, R6, P0 ;  /* 0x00000001020da824 */ /* 0x000fe200000e0606 */
[----:B------:R-:W-:Y:S02]  /*8700*/  @!P1 SHF.L.U64.HI R6, R156, 0x1, R102 ;  /* 0x000000019c069819 */ /* 0x000fe40000010266 */
[----:B------:R-:W-:-:S05]  /*8710*/  @!P1 IADD3 R10, P0, R3, R5, RZ ;  /* 0x00000005030a9210 */ /* 0x000fca0007f1e0ff */
[----:B------:R-:W-:Y:S01]  /*8720*/  @!P1 IMAD.X R11, R4, 0x1, R6, P0 ;  /* 0x00000001040b9824 */ /* 0x000fe200000e0606 */
[----:B------:R-:W-:-:S05]  /*8730*/  @!P1 IADD3 R8, P0, R0, R5, RZ ;  /* 0x0000000500089210 */ /* 0x000fca0007f1e0ff */
[----:B------:R-:W-:Y:S01]  /*8740*/  @!P1 IMAD.X R9, R2, 0x1, R6, P0 ;  /* 0x0000000102099824 */ /* 0x000fe200000e0606 */
[C---:B------:R-:W-:Y:S01]  /*8750*/  ISETP.GE.AND P0, PT, R157.reuse, c[0x0][0x27c], PT ;  /* 0x00009f009d007a0c */ /* 0x040fe20003f06270 */
[----:B--2---:R-:W-:Y:S01]  /*8760*/  CS2R R16, SRZ ;  /* 0x0000000000107805 */ /* 0x004fe2000001ff00 */
[----:B-1----:R-:W-:Y:S01]  /*8770*/  CS2R R18, SRZ ;  /* 0x0000000000127805 */ /* 0x002fe2000001ff00 */
[----:B------:R-:W-:Y:S01]  /*8780*/  CS2R R48, SRZ ;  /* 0x0000000000307805 */ /* 0x000fe2000001ff00 */
[----:B------:R1:W5:Y:S04]  /*8790*/  @!P1 LD.E.64 R46, [R8.64] ;  /* 0x00000008082e9980 */ /* 0x000368000c101b00 */
[----:B------:R2:W5:Y:S04]  /*87a0*/  @!P2 LD.E.64 R16, [R14.64] ;  /* 0x000000080e10a980 */ /* 0x000568000c101b00 */
[----:B------:R1:W5:Y:S01]  /*87b0*/  @!P2 LD.E.64 R18, [R12.64] ;  /* 0x000000080c12a980 */ /* 0x000362000c101b00 */
[C---:B------:R-:W-:Y:S01]  /*87c0*/  @!P0 IMAD.SHL.U32 R5, R157.reuse, 0x2, RZ ;  /* 0x000000029d058824 */ /* 0x040fe200078e00ff */
[----:B------:R-:W-:-:S04]  /*87d0*/  @!P0 SHF.L.U64.HI R20, R157, 0x1, R101 ;  /* 0x000000019d148819 */ /* 0x000fc80000010265 */
[----:B------:R-:W-:-:S05]  /*87e0*/  @!P0 IADD3 R6, P4, R3, R5, RZ ;  /* 0x0000000503068210 */ /* 0x000fca0007f9e0ff */
[----:B------:R-:W-:Y:S01]  /*87f0*/  @!P0 IMAD.X R7, R4, 0x1, R20, P4 ;  /* 0x0000000104078824 */ /* 0x000fe200020e0614 */
[----:B------:R-:W-:-:S04]  /*8800*/  @!P0 IADD3 R4, P4, R0, R5, RZ ;  /* 0x0000000500048210 */ /* 0x000fc80007f9e0ff */
[----:B------:R1:W5:Y:S01]  /*8810*/  @!P0 LD.E.64 R54, [R6.64] ;  /* 0x0000000806368980 */ /* 0x000362000c101b00 */
[----:B------:R-:W-:Y:S01]  /*8820*/  @!P0 IMAD.X R5, R2, 0x1, R20, P4 ;  /* 0x0000000102058824 */ /* 0x000fe200020e0614 */
[----:B--2---:R-:W-:-:S04]  /*8830*/  CS2R R14, SRZ ;  /* 0x00000000000e7805 */ /* 0x004fc8000001ff00 */
[----:B------:R1:W5:Y:S04]  /*8840*/  @!P0 LD.E.64 R48, [R4.64] ;  /* 0x0000000804308980 */ /* 0x000368000c101b00 */
[----:B------:R1:W5:Y:S02]  /*8850*/  @!P1 LD.E.64 R14, [R10.64] ;  /* 0x000000080a0e9980 */ /* 0x000364000c101b00 */
.L_x_775:
[----:B------:R-:W-:Y:S05]  /*8860*/  BSYNC B0 ;  /* 0x0000000000007941 */ /* 0x000fea0003800000 */
.L_x_774:
[----:B-12--5:R-:W-:Y:S01]  /*8870*/  IMAD.MOV.U32 R4, RZ, RZ, R54 ;  /* 0x000000ffff047224 */ /* 0x026fe200078e0036 */
[----:B------:R-:W-:Y:S01]  /*8880*/  LOP3.LUT P0, RZ, R214, 0x8, RZ, 0xc0, !PT ;  /* 0x00000008d6ff7812 */ /* 0x000fe2000780c0ff */
[----:B---3--:R-:W-:Y:S01]  /*8890*/  IMAD.MOV.U32 R3, RZ, RZ, R55 ;  /* 0x000000ffff037224 */ /* 0x008fe200078e0037 */
[----:B------:R-:W-:Y:S01]  /*88a0*/  MOV R6, R19 ;  /* 0x0000001300067202 */ /* 0x000fe20000000f00 */
[----:B----4-:R-:W-:Y:S01]  /*88b0*/  IMAD.MOV.U32 R2, RZ, RZ, R14 ;  /* 0x000000ffff027224 */ /* 0x010fe200078e000e */
[----:B------:R1:W2:Y:S01]  /*88c0*/  SHFL.IDX PT, R8, R21, 0x2, 0x181f ;  /* 0x00581f0015087f89 */ /* 0x0002a200000e0000 */
        /* <DEDUP_REMOVED lines=15> */
[----:B------:R-:W-:Y:S01]  /*89c0*/  MOV R3, R49 ;  /* 0x0000003100037202 */ /* 0x000fe20000000f00 */
[----:B------:R-:W-:Y:S01]  /*89d0*/  IMAD.MOV.U32 R5, RZ, RZ, R44 ;  /* 0x000000ffff057224 */ /* 0x000fe200078e002c */
[----:B------:R-:W-:Y:S01]  /*89e0*/  BSSY B0, `(.L_x_776) ;  /* 0x0000041000007945 */ /* 0x000fe20003800000 */
[----:B------:R-:W-:Y:S01]  /*89f0*/  PRMT R90, R7, 0x7610, R90 ;  /* 0x00007610075a7816 */ /* 0x000fe2000000005a */
[----:B------:R-:W-:Y:S01]  /*8a00*/  CS2R R78, SRZ ;  /* 0x00000000004e7805 */ /* 0x000fe2000001ff00 */
[----:B------:R-:W-:Y:S01]  /*8a10*/  PRMT R94, R3, 0x5410, R4 ;  /* 0x00005410035e7816 */ /* 0x000fe20000000004 */
[----:B------:R-:W-:Y:S01]  /*8a20*/  IMAD.MOV.U32 R4, RZ, RZ, R45 ;  /* 0x000000ffff047224 */ /* 0x000fe200078e002d */
[----:B------:R-:W-:Y:S01]  /*8a30*/  PRMT R91, R0, 0x5410, R2 ;  /* 0x00005410005b7816 */ /* 0x000fe20000000002 */
[----:B------:R1:W3:Y:S01]  /*8a40*/  SHFL.IDX PT, R3, R31, 0x2, 0x181f ;  /* 0x00581f001f037f89 */ /* 0x0002e200000e0000 */
[----:B------:R-:W-:Y:S01]  /*8a50*/  PRMT R89, R6, 0x7610, R89 ;  /* 0x0000761006597816 */ /* 0x000fe20000000059 */
[----:B------:R-:W-:Y:S01]  /*8a60*/  CS2R R68, SRZ ;  /* 0x0000000000447805 */ /* 0x000fe2000001ff00 */
[----:B------:R-:W-:Y:S01]  /*8a70*/  PRMT R88, R5, 0x7610, R88 ;  /* 0x0000761005587816 */ /* 0x000fe20000000058 */
[----:B------:R1:W4:Y:S01]  /*8a80*/  SHFL.IDX PT, R2, R36, 0x2, 0x181f ;  /* 0x00581f0024027f89 */ /* 0x00032200000e0000 */
[----:B------:R-:W-:Y:S01]  /*8a90*/  PRMT R85, R4, 0x7610, R85 ;  /* 0x0000761004557816 */ /* 0x000fe20000000055 */
[----:B------:R-:W-:Y:S01]  /*8aa0*/  CS2R R62, SRZ ;  /* 0x00000000003e7805 */ /* 0x000fe2000001ff00 */
[----:B------:R-:W-:Y:S01]  /*8ab0*/  CS2R R56, SRZ ;  /* 0x0000000000387805 */ /* 0x000fe2000001ff00 */
[----:B------:R1:W1:Y:S01]  /*8ac0*/  SHFL.IDX PT, R0, R30, 0x2, 0x181f ;  /* 0x00581f001e007f89 */ /* 0x00026200000e0000 */
[----:B------:R-:W-:Y:S01]  /*8ad0*/  CS2R R50, SRZ ;  /* 0x0000000000327805 */ /* 0x000fe2000001ff00 */
[----:B------:R-:W-:Y:S01]  /*8ae0*/  CS2R R66, SRZ ;  /* 0x0000000000427805 */ /* 0x000fe2000001ff00 */
[----:B------:R-:W-:Y:S01]  /*8af0*/  CS2R R64, SRZ ;  /* 0x0000000000407805 */ /* 0x000fe2000001ff00 */
[----:B------:R-:W-:Y:S01]  /*8b00*/  CS2R R58, SRZ ;  /* 0x00000000003a7805 */ /* 0x000fe2000001ff00 */
[----:B------:R-:W-:Y:S01]  /*8b10*/  CS2R R52, SRZ ;  /* 0x0000000000347805 */ /* 0x000fe2000001ff00 */
[----:B------:R-:W-:Y:S05]  /*8b20*/  @P0 BRA `(.L_x_777) ;  /* 0x000002c000000947 */ /* 0x000fea0003800000 */
[----:B--2---:R-:W-:Y:S01]  /*8b30*/  ISETP.GE.AND P0, PT, R138, c[0x0][0x27c], PT ;  /* 0x00009f008a007a0c */ /* 0x004fe20003f06270 */
[----:B------:R-:W-:Y:S01]  /*8b40*/  CS2R R50, SRZ ;  /* 0x0000000000327805 */ /* 0x000fe2000001ff00 */
[----:B------:R-:W-:Y:S01]  /*8b50*/  ISETP.GE.AND P2, PT, R158, c[0x0][0x27c], PT ;  /* 0x00009f009e007a0c */ /* 0x000fe20003f46270 */
[----:B------:R-:W-:-:S10]  /*8b60*/  CS2R R52, SRZ ;  /* 0x0000000000347805 */ /* 0x000fd4000001ff00 */
[C---:B------:R-:W-:Y:S01]  /*8b70*/  @!P0 IMAD.SHL.U32 R4, R138.reuse, 0x2, RZ ;  /* 0x000000028a048824 */ /* 0x040fe200078e00ff */
[----:B------:R-:W-:-:S04]  /*8b80*/  @!P0 SHF.L.U64.HI R5, R138, 0x1, R139 ;  /* 0x000000018a058819 */ /* 0x000fc8000001028b */
[----:B----4-:R-:W-:-:S05]  /*8b90*/  @!P0 IADD3 R6, P1, R2, R4, RZ ;  /* 0x0000000402068210 */ /* 0x010fca0007f3e0ff */
[----:B---3--:R-:W-:Y:S01]  /*8ba0*/  @!P0 IMAD.X R7, R3, 0x1, R5, P1 ;  /* 0x0000000103078824 */ /* 0x008fe200008e0605 */
[----:B-1----:R-:W-:Y:S01]  /*8bb0*/  @!P0 IADD3 R4, P1, R0, R4, RZ ;  /* 0x0000000400048210 */ /* 0x002fe20007f3e0ff */
[----:B------:R-:W-:-:S03]  /*8bc0*/  @!P2 IMAD.SHL.U32 R9, R158, 0x2, RZ ;  /* 0x000000029e09a824 */ /* 0x000fc600078e00ff */
[----:B------:R1:W5:Y:S01]  /*8bd0*/  @!P0 LD.E.64 R50, [R6.64] ;  /* 0x0000000806328980 */ /* 0x000362000c101b00 */
[----:B------:R-:W-:Y:S01]  /*8be0*/  @!P0 IMAD.X R5, R8, 0x1, R5, P1 ;  /* 0x0000000108058824 */ /* 0x000fe200008e0605 */
[----:B------:R-:W-:-:S04]  /*8bf0*/  ISETP.GE.AND P1, PT, R156, c[0x0][0x27c], PT ;  /* 0x00009f009c007a0c */ /* 0x000fc80003f26270 */
[----:B------:R2:W5:Y:S01]  /*8c00*/  @!P0 LD.E.64 R52, [R4.64] ;  /* 0x0000000804348980 */ /* 0x000562000c101b00 */
[----:B------:R-:W-:Y:S01]  /*8c10*/  CS2R R56, SRZ ;  /* 0x0000000000387805 */ /* 0x000fe2000001ff00 */
[----:B------:R-:W-:Y:S01]  /*8c20*/  CS2R R58, SRZ ;  /* 0x00000000003a7805 */ /* 0x000fe2000001ff00 */
[----:B-1----:R-:W-:Y:S02]  /*8c30*/  @!P2 IADD3 R6, P0, R2, R9, RZ ;  /* 0x000000090206a210 */ /* 0x002fe40007f1e0ff */
[----:B--2---:R-:W-:-:S05]  /*8c40*/  @!P2 SHF.L.U64.HI R5, R158, 0x1, R105 ;  /* 0x000000019e05a819 */ /* 0x004fca0000010269 */
[----:B------:R-:W-:Y:S01]  /*8c50*/  @!P2 IMAD.X R7, R3, 0x1, R5, P0 ;  /* 0x000000010307a824 */ /* 0x000fe200000e0605 */
[----:B------:R-:W-:Y:S01]  /*8c60*/  @!P2 IADD3 R4, P0, R0, R9, RZ ;  /* 0x000000090004a210 */ /* 0x000fe20007f1e0ff */
[----:B------:R-:W-:-:S03]  /*8c70*/  @!P1 IMAD.SHL.U32 R9, R156, 0x2, RZ ;  /* 0x000000029c099824 */ /* 0x000fc600078e00ff */
[----:B------:R1:W5:Y:S01]  /*8c80*/  @!P2 LD.E.64 R56, [R6.64] ;  /* 0x000000080638a980 */ /* 0x000362000c101b00 */
[----:B------:R-:W-:-:S05]  /*8c90*/  @!P2 IMAD.X R5, R8, 0x1, R5, P0 ;  /* 0x000000010805a824 */ /* 0x000fca00000e0605 */
[----:B------:R2:W5:Y:S01]  /*8ca0*/  @!P2 LD.E.64 R58, [R4.64] ;  /* 0x00000008043aa980 */ /* 0x000562000c101b00 */
[----:B------:R-:W-:Y:S01]  /*8cb0*/  CS2R R62, SRZ ;  /* 0x00000000003e7805 */ /* 0x000fe2000001ff00 */
[----:B-1----:R-:W-:Y:S02]  /*8cc0*/  @!P1 IADD3 R6, P0, R2, R9, RZ ;  /* 0x0000000902069210 */ /* 0x002fe40007f1e0ff */
[----:B--2---:R-:W-:-:S05]  /*8cd0*/  @!P1 SHF.L.U64.HI R5, R156, 0x1, R102 ;  /* 0x000000019c059819 */ /* 0x004fca0000010266 */
[----:B------:R-:W-:Y:S01]  /*8ce0*/  @!P1 IMAD.X R7, R3, 0x1, R5, P0 ;  /* 0x0000000103079824 */ /* 0x000fe200000e0605 */
[----:B------:R-:W-:Y:S01]  /*8cf0*/  @!P1 IADD3 R4, P0, R0, R9, RZ ;  /* 0x0000000900049210 */ /* 0x000fe20007f1e0ff */
[----:B------:R-:W-:-:S03]  /*8d00*/  CS2R R64, SRZ ;  /* 0x0000000000407805 */ /* 0x000fc6000001ff00 */
[----:B------:R1:W5:Y:S01]  /*8d10*/  @!P1 LD.E.64 R62, [R6.64] ;  /* 0x00000008063e9980 */ /* 0x000362000c101b00 */
[----:B------:R-:W-:Y:S01]  /*8d20*/  @!P1 IMAD.X R5, R8, 0x1, R5, P0 ;  /* 0x0000000108059824 */ /* 0x000fe200000e0605 */
[----:B------:R-:W-:-:S04]  /*8d30*/  ISETP.GE.AND P0, PT, R157, c[0x0][0x27c], PT ;  /* 0x00009f009d007a0c */ /* 0x000fc80003f06270 */
[----:B------:R2:W5:Y:S01]  /*8d40*/  @!P1 LD.E.64 R64, [R4.64] ;  /* 0x0000000804409980 */ /* 0x000562000c101b00 */
[----:B------:R-:W-:Y:S01]  /*8d50*/  CS2R R68, SRZ ;  /* 0x0000000000447805 */ /* 0x000fe2000001ff00 */
[----:B------:R-:W-:-:S07]  /*8d60*/  CS2R R66, SRZ ;  /* 0x0000000000427805 */ /* 0x000fce000001ff00 */
[C---:B-1----:R-:W-:Y:S01]  /*8d70*/  @!P0 IMAD.SHL.U32 R6, R157.reuse, 0x2, RZ ;  /* 0x000000029d068824 */ /* 0x042fe200078e00ff */
[----:B------:R-:W-:-:S04]  /*8d80*/  @!P0 SHF.L.U64.HI R7, R157, 0x1, R101 ;  /* 0x000000019d078819 */ /* 0x000fc80000010265 */
[----:B--2---:R-:W-:-:S05]  /*8d90*/  @!P0 IADD3 R4, P1, R2, R6, RZ ;  /* 0x0000000602048210 */ /* 0x004fca0007f3e0ff */
[----:B------:R-:W-:Y:S01]  /*8da0*/  @!P0 IMAD.X R5, R3, 0x1, R7, P1 ;  /* 0x0000000103058824 */ /* 0x000fe200008e0607 */
[----:B------:R-:W-:-:S04]  /*8db0*/  @!P0 IADD3 R2, P1, R0, R6, RZ ;  /* 0x0000000600028210 */ /* 0x000fc80007f3e0ff */
[----:B------:R1:W5:Y:S01]  /*8dc0*/  @!P0 LD.E.64 R68, [R4.64] ;  /* 0x0000000804448980 */ /* 0x000362000c101b00 */
[----:B------:R-:W-:-:S05]  /*8dd0*/  @!P0 IMAD.X R3, R8, 0x1, R7, P1 ;  /* 0x0000000108038824 */ /* 0x000fca00008e0607 */
[----:B------:R1:W5:Y:S03]  /*8de0*/  @!P0 LD.E.64 R66, [R2.64] ;  /* 0x0000000802428980 */ /* 0x000366000c101b00 */
.L_x_777:
[----:B--2---:R-:W-:Y:S05]  /*8df0*/  BSYNC B0 ;  /* 0x0000000000007941 */ /* 0x004fea0003800000 */
.L_x_776:
[----:B-1--45:R-:W-:Y:S01]  /*8e00*/  IMAD.MOV.U32 R2, RZ, RZ, R68 ;  /* 0x000000ffff027224 */ /* 0x032fe200078e0044 */
[----:B---3--:R-:W-:Y:S01]  /*8e10*/  MOV R3, R58 ;  /* 0x0000003a00037202 */ /* 0x008fe20000000f00 */
[----:B------:R-:W-:Y:S01]  /*8e20*/  IMAD.MOV.U32 R0, RZ, RZ, R69 ;  /* 0x000000ffff007224 */ /* 0x000fe200078e0045 */
[----:B------:R-:W1:Y:S01]  /*8e30*/  SHFL.IDX PT, R7, R31, 0x3, 0x181f ;  /* 0x00781f001f077f89 */ /* 0x000e6200000e0000 */
[----:B------:R-:W-:Y:S01]  /*8e40*/  BSSY B0, `(.L_x_778) ;  /* 0x000004d000007945 */ /* 0x000fe20003800000 */
[----:B------:R-:W-:Y:S01]  /*8e50*/  CS2R R74, SRZ ;  /* 0x00000000004a7805 */ /* 0x000fe2000001ff00 */
[----:B------:R-:W-:Y:S01]  /*8e60*/  CS2R R70, SRZ ;  /* 0x0000000000467805 */ /* 0x000fe2000001ff00 */
[----:B------:R-:W-:Y:S01]  /*8e70*/  PRMT R104, R0, 0x5410, R2 ;  /* 0x0000541000687816 */ /* 0x000fe20000000002 */
[----:B------:R-:W-:Y:S01]  /*8e80*/  IMAD.MOV.U32 R2, RZ, RZ, R62 ;  /* 0x000000ffff027224 */ /* 0x000fe200078e003e */
[----:B------:R-:W-:Y:S01]  /*8e90*/  MOV R0, R63 ;  /* 0x0000003f00007202 */ /* 0x000fe20000000f00 */
[----:B------:R2:W3:Y:S01]  /*8ea0*/  SHFL.IDX PT, R6, R21, 0x3, 0x181f ;  /* 0x00781f0015067f89 */ /* 0x0004e200000e0000 */
[----:B------:R-:W-:Y:S01]  /*8eb0*/  CS2R R76, SRZ ;  /* 0x00000000004c7805 */ /* 0x000fe2000001ff00 */
[----:B------:R-:W-:Y:S01]  /*8ec0*/  CS2R R72, SRZ ;  /* 0x0000000000487805 */ /* 0x000fe2000001ff00 */
[----:B------:R-:W-:Y:S01]  /*8ed0*/  PRMT R100, R0, 0x5410, R2 ;  /* 0x0000541000647816 */ /* 0x000fe20000000002 */
[----:B------:R-:W-:Y:S01]  /*8ee0*/  IMAD.MOV.U32 R2, RZ, RZ, R56 ;  /* 0x000000ffff027224 */ /* 0x000fe200078e0038 */
[----:B------:R4:W1:Y:S01]  /*8ef0*/  SHFL.IDX PT, R5, R30, 0x3, 0x181f ;  /* 0x00781f001e057f89 */ /* 0x00086200000e0000 */
[----:B------:R-:W-:-:S05]  /*8f00*/  IMAD.MOV.U32 R0, RZ, RZ, R57 ;  /* 0x000000ffff007224 */ /* 0x000fca00078e0039 */
[----:B------:R-:W-:Y:S01]  /*8f10*/  PRMT R98, R0, 0x5410, R2 ;  /* 0x0000541000627816 */ /* 0x000fe20000000002 */
[----:B------:R-:W-:Y:S01]  /*8f20*/  IMAD.MOV.U32 R0, RZ, RZ, R51 ;  /* 0x000000ffff007224 */ /* 0x000fe200078e0033 */
[----:B------:R-:W-:-:S04]  /*8f30*/  MOV R2, R50 ;  /* 0x0000003200027202 */ /* 0x000fc80000000f00 */
[----:B------:R-:W-:Y:S01]  /*8f40*/  PRMT R95, R0, 0x5410, R2 ;  /* 0x00005410005f7816 */ /* 0x000fe20000000002 */
[----:B------:R-:W-:Y:S01]  /*8f50*/  IMAD.MOV.U32 R2, RZ, RZ, R66 ;  /* 0x000000ffff027224 */ /* 0x000fe200078e0042 */
[----:B------:R-:W-:-:S04]  /*8f60*/  MOV R0, R67 ;  /* 0x0000004300007202 */ /* 0x000fc80000000f00 */
[----:B------:R-:W-:Y:S01]  /*8f70*/  PRMT R103, R0, 0x5410, R2 ;  /* 0x0000541000677816 */ /* 0x000fe20000000002 */
[----:B------:R-:W-:Y:S01]  /*8f80*/  IMAD.MOV.U32 R2, RZ, RZ, R64 ;  /* 0x000000ffff027224 */ /* 0x000fe200078e0040 */
[----:B--2---:R-:W-:Y:S01]  /*8f90*/  CS2R R20, SRZ ;  /* 0x0000000000147805 */ /* 0x004fe2000001ff00 */
[----:B------:R-:W-:Y:S01]  /*8fa0*/  IMAD.MOV.U32 R0, RZ, RZ, R65 ;  /* 0x000000ffff007224 */ /* 0x000fe200078e0041 */
[----:B----4-:R-:W-:-:S04]  /*8fb0*/  CS2R R30, SRZ ;  /* 0x00000000001e7805 */ /* 0x010fc8000001ff00 */
[----:B------:R-:W-:Y:S01]  /*8fc0*/  PRMT R99, R0, 0x5410, R2 ;  /* 0x0000541000637816 */ /* 0x000fe20000000002 */
[----:B------:R-:W-:Y:S01]  /*8fd0*/  IMAD.MOV.U32 R2, RZ, RZ, R59 ;  /* 0x000000ffff027224 */ /* 0x000fe200078e003b */
[----:B------:R2:W4:Y:S04]  /*8fe0*/  SHFL.IDX PT, R0, R36, 0x3, 0x181f ;  /* 0x00781f0024007f89 */ /* 0x00052800000e0000 */
[----:B------:R-:W-:Y:S01]  /*8ff0*/  PRMT R97, R2, 0x5410, R3 ;  /* 0x0000541002617816 */ /* 0x000fe20000000003 */
[----:B------:R-:W-:Y:S01]  /*9000*/  IMAD.MOV.U32 R3, RZ, RZ, R52 ;  /* 0x000000ffff037224 */ /* 0x000fe200078e0034 */
[----:B------:R-:W-:-:S04]  /*9010*/  MOV R2, R53 ;  /* 0x0000003500027202 */ /* 0x000fc80000000f00 */
[----:B------:R-:W-:Y:S01]  /*9020*/  PRMT R93, R2, 0x5410, R3 ;  /* 0x00005410025d7816 */ /* 0x000fe20000000003 */
[----:B--2---:R-:W-:Y:S01]  /*9030*/  CS2R R36, SRZ ;  /* 0x0000000000247805 */ /* 0x004fe2000001ff00 */
[----:B------:R-:W-:Y:S05]  /*9040*/  @P6 BRA `(.L_x_779) ;  /* 0x000002c000006947 */ /* 0x000fea0003800000 */
[----:B-1-34-:R-:W-:Y:S01]  /*9050*/  ISETP.GE.AND P0, PT, R138, c[0x0][0x27c], PT ;  /* 0x00009f008a007a0c */ /* 0x01afe20003f06270 */
[----:B------:R-:W-:Y:S01]  /*9060*/  CS2R R30, SRZ ;  /* 0x00000000001e7805 */ /* 0x000fe2000001ff00 */
[----:B------:R-:W-:-:S11]  /*9070*/  ISETP.GE.AND P2, PT, R158, c[0x0][0x27c], PT ;  /* 0x00009f009e007a0c */ /* 0x000fd60003f46270 */
[C---:B------:R-:W-:Y:S01]  /*9080*/  @!P0 IMAD.SHL.U32 R4, R138.reuse, 0x2, RZ ;  /* 0x000000028a048824 */ /* 0x040fe200078e00ff */
[----:B------:R-:W-:-:S04]  /*9090*/  @!P0 SHF.L.U64.HI R8, R138, 0x1, R139 ;  /* 0x000000018a088819 */ /* 0x000fc8000001028b */
[----:B------:R-:W-:-:S05]  /*90a0*/  @!P0 IADD3 R2, P1, R0, R4, RZ ;  /* 0x0000000400028210 */ /* 0x000fca0007f3e0ff */
[----:B------:R-:W-:-:S05]  /*90b0*/  @!P0 IMAD.X R3, R7, 0x1, R8, P1 ;  /* 0x0000000107038824 */ /* 0x000fca00008e0608 */
[----:B------:R1:W5:Y:S01]  /*90c0*/  @!P0 LD.E.64 R30, [R2.64] ;  /* 0x00000008021e8980 */ /* 0x000362000c101b00 */
[----:B------:R-:W-:Y:S01]  /*90d0*/  CS2R R20, SRZ ;  /* 0x0000000000147805 */ /* 0x000fe2000001ff00 */
[----:B------:R-:W-:Y:S01]  /*90e0*/  CS2R R70, SRZ ;  /* 0x0000000000467805 */ /* 0x000fe2000001ff00 */
[----:B-1----:R-:W-:Y:S01]  /*90f0*/  @!P0 IADD3 R2, P1, R5, R4, RZ ;  /* 0x0000000405028210 */ /* 0x002fe20007f3e0ff */
[----:B------:R-:W-:-:S04]  /*9100*/  @!P2 IMAD.SHL.U32 R4, R158, 0x2, RZ ;  /* 0x000000029e04a824 */ /* 0x000fc800078e00ff */
[----:B------:R-:W-:Y:S01]  /*9110*/  @!P0 IMAD.X R3, R6, 0x1, R8, P1 ;  /* 0x0000000106038824 */ /* 0x000fe200008e0608 */
[----:B------:R-:W-:-:S04]  /*9120*/  @!P2 SHF.L.U64.HI R8, R158, 0x1, R105 ;  /* 0x000000019e08a819 */ /* 0x000fc80000010269 */
[----:B------:R1:W5:Y:S01]  /*9130*/  @!P0 LD.E.64 R20, [R2.64] ;  /* 0x0000000802148980 */ /* 0x000362000c101b00 */
[----:B------:R-:W-:Y:S01]  /*9140*/  ISETP.GE.AND P1, PT, R156, c[0x0][0x27c], PT ;  /* 0x00009f009c007a0c */ /* 0x000fe20003f26270 */
[----:B------:R-:W-:Y:S01]  /*9150*/  CS2R R36, SRZ ;  /* 0x0000000000247805 */ /* 0x000fe2000001ff00 */
[----:B-1----:R-:W-:-:S05]  /*9160*/  @!P2 IADD3 R2, P0, R0, R4, RZ ;  /* 0x000000040002a210 */ /* 0x002fca0007f1e0ff */
[----:B------:R-:W-:-:S05]  /*9170*/  @!P2 IMAD.X R3, R7, 0x1, R8, P0 ;  /* 0x000000010703a824 */ /* 0x000fca00000e0608 */
[----:B------:R1:W5:Y:S01]  /*9180*/  @!P2 LD.E.64 R70, [R2.64] ;  /* 0x000000080246a980 */ /* 0x000362000c101b00 */
[----:B------:R-:W-:Y:S01]  /*9190*/  CS2R R74, SRZ ;  /* 0x00000000004a7805 */ /* 0x000fe2000001ff00 */
[----:B-1----:R-:W-:Y:S01]  /*91a0*/  @!P2 IADD3 R2, P0, R5, R4, RZ ;  /* 0x000000040502a210 */ /* 0x002fe20007f1e0ff */
[----:B------:R-:W-:-:S04]  /*91b0*/  @!P1 IMAD.SHL.U32 R4, R156, 0x2, RZ ;  /* 0x000000029c049824 */ /* 0x000fc800078e00ff */
[----:B------:R-:W-:Y:S01]  /*91c0*/  @!P2 IMAD.X R3, R6, 0x1, R8, P0 ;  /* 0x000000010603a824 */ /* 0x000fe200000e0608 */
[----:B------:R-:W-:-:S04]  /*91d0*/  @!P1 SHF.L.U64.HI R8, R156, 0x1, R102 ;  /* 0x000000019c089819 */ /* 0x000fc80000010266 */
[----:B------:R1:W5:Y:S01]  /*91e0*/  @!P2 LD.E.64 R36, [R2.64] ;  /* 0x000000080224a980 */ /* 0x000362000c101b00 */
[----:B------:R-:W-:Y:S01]  /*91f0*/  CS2R R72, SRZ ;  /* 0x0000000000487805 */ /* 0x000fe2000001ff00 */
[----:B-1----:R-:W-:-:S05]  /*9200*/  @!P1 IADD3 R2, P0, R0, R4, RZ ;  /* 0x0000000400029210 */ /* 0x002fca0007f1e0ff */
[----:B------:R-:W-:Y:S01]  /*9210*/  @!P1 IMAD.X R3, R7, 0x1, R8, P0 ;  /* 0x0000000107039824 */ /* 0x000fe200000e0608 */
[----:B------:R-:W-:-:S04]  /*9220*/  ISETP.GE.AND P0, PT, R157, c[0x0][0x27c], PT ;  /* 0x00009f009d007a0c */ /* 0x000fc80003f06270 */
[----:B------:R1:W5:Y:S01]  /*9230*/  @!P1 LD.E.64 R74, [R2.64] ;  /* 0x00000008024a9980 */ /* 0x000362000c101b00 */
[----:B------:R-:W-:Y:S01]  /*9240*/  CS2R R78, SRZ ;  /* 0x00000000004e7805 */ /* 0x000fe2000001ff00 */
[----:B------:R-:W-:Y:S01]  /*9250*/  CS2R R76, SRZ ;  /* 0x00000000004c7805 */ /* 0x000fe2000001ff00 */
[----:B-1----:R-:W-:-:S05]  /*9260*/  @!P1 IADD3 R2, P2, R5, R4, RZ ;  /* 0x0000000405029210 */ /* 0x002fca0007f5e0ff */
[----:B------:R-:W-:-:S05]  /*9270*/  @!P1 IMAD.X R3, R6, 0x1, R8, P2 ;  /* 0x0000000106039824 */ /* 0x000fca00010e0608 */
[----:B------:R1:W5:Y:S02]  /*9280*/  @!P1 LD.E.64 R72, [R2.64] ;  /* 0x0000000802489980 */ /* 0x000364000c101b00 */
[----:B-1----:R-:W-:-:S05]  /*9290*/  @!P0 IMAD.SHL.U32 R2, R157, 0x2, RZ ;  /* 0x000000029d028824 */ /* 0x002fca00078e00ff */
[-C--:B------:R-:W-:Y:S02]  /*92a0*/  @!P0 IADD3 R4, P2, R0, R2.reuse, RZ ;  /* 0x0000000200048210 */ /* 0x080fe40007f5e0ff */
[----:B------:R-:W-:Y:S02]  /*92b0*/  @!P0 IADD3 R2, P1, R5, R2, RZ ;  /* 0x0000000205028210 */ /* 0x000fe40007f3e0ff */
[----:B------:R-:W-:-:S05]  /*92c0*/  @!P0 SHF.L.U64.HI R0, R157, 0x1, R101 ;  /* 0x000000019d008819 */ /* 0x000fca0000010265 */
[--C-:B------:R-:W-:Y:S02]  /*92d0*/  @!P0 IMAD.X R5, R7, 0x1, R0.reuse, P2 ;  /* 0x0000000107058824 */ /* 0x100fe400010e0600 */
[----:B------:R-:W-:-:S03]  /*92e0*/  @!P0 IMAD.X R3, R6, 0x1, R0, P1 ;  /* 0x0000000106038824 */ /* 0x000fc600008e0600 */
[----:B------:R1:W5:Y:S04]  /*92f0*/  @!P0 LD.E.64 R78, [R4.64] ;  /* 0x00000008044e8980 */ /* 0x000368000c101b00 */
[----:B------:R1:W5:Y:S02]  /*9300*/  @!P0 LD.E.64 R76, [R2.64] ;  /* 0x00000008024c8980 */ /* 0x000364000c101b00 */
.L_x_779:
[----:B-1-34-:R-:W-:Y:S05]  /*9310*/  BSYNC B0 ;  /* 0x0000000000007941 */ /* 0x01afea0003800000 */
.L_x_778:
[----:B-----5:R-:W-:Y:S01]  /*9320*/  IMAD.MOV.U32 R2, RZ, RZ, R78 ;  /* 0x000000ffff027224 */ /* 0x020fe200078e004e */
[----:B------:R-:W-:-:S04]  /*9330*/  DEPBAR.LE SB0, 0x1 ;  /* 0x000080400000791a */ /* 0x000fc80000000000 */
[----:B------:R-:W-:Y:S01]  /*9340*/  IMAD.MOV.U32 R0, RZ, RZ, R79 ;  /* 0x000000ffff007224 */ /* 0x000fe200078e004f */
[----:B------:R-:W-:Y:S04]  /*9350*/  BSSY B1, `(.L_x_780) ;  /* 0x00000e5000017945 */ /* 0x000fe80003800000 */
[----:B------:R-:W-:Y:S01]  /*9360*/  PRMT R111, R0, 0x5410, R2 ;  /* 0x00005410006f7816 */ /* 0x000fe20000000002 */
[----:B------:R-:W-:Y:S02]  /*9370*/  IMAD.MOV.U32 R2, RZ, RZ, R74 ;  /* 0x000000ffff027224 */ /* 0x000fe400078e004a */
[----:B------:R-:W-:-:S05]  /*9380*/  IMAD.MOV.U32 R0, RZ, RZ, R75 ;  /* 0x000000ffff007224 */ /* 0x000fca00078e004b */
[----:B------:R-:W-:Y:S01]  /*9390*/  PRMT R109, R0, 0x5410, R2 ;  /* 0x00005410006d7816 */ /* 0x000fe20000000002 */
[----:B------:R-:W-:Y:S01]  /*93a0*/  IMAD.MOV.U32 R2, RZ, RZ, R70 ;  /* 0x000000ffff027224 */ /* 0x000fe200078e0046 */
[----:B------:R-:W-:-:S04]  /*93b0*/  MOV R0, R71 ;  /* 0x0000004700007202 */ /* 0x000fc80000000f00 */
[----:B------:R-:W-:Y:S01]  /*93c0*/  PRMT R106, R0, 0x5410, R2 ;  /* 0x00005410006a7816 */ /* 0x000fe20000000002 */
[----:B------:R-:W-:Y:S02]  /*93d0*/  IMAD.MOV.U32 R2, RZ, RZ, R30 ;  /* 0x000000ffff027224 */ /* 0x000fe400078e001e */
[----:B------:R-:W-:-:S05]  /*93e0*/  IMAD.MOV.U32 R0, RZ, RZ, R31 ;  /* 0x000000ffff007224 */ /* 0x000fca00078e001f */
[----:B------:R-:W-:Y:S01]  /*93f0*/  PRMT R102, R0, 0x5410, R2 ;  /* 0x0000541000667816 */ /* 0x000fe20000000002 */
[----:B------:R-:W-:Y:S02]  /*9400*/  IMAD.MOV.U32 R2, RZ, RZ, R76 ;  /* 0x000000ffff027224 */ /* 0x000fe400078e004c */
[----:B------:R-:W-:-:S05]  /*9410*/  IMAD.MOV.U32 R0, RZ, RZ, R77 ;  /* 0x000000ffff007224 */ /* 0x000fca00078e004d */
[----:B------:R-:W-:Y:S01]  /*9420*/  PRMT R110, R0, 0x5410, R2 ;  /* 0x00005410006e7816 */ /* 0x000fe20000000002 */
[----:B------:R-:W-:Y:S01]  /*9430*/  IMAD.IADD R2, R60, 0x1, -R227 ;  /* 0x000000013c027824 */ /* 0x000fe200078e0ae3 */
[----:B------:R-:W-:-:S04]  /*9440*/  MOV R0, R72 ;  /* 0x0000004800007202 */ /* 0x000fc80000000f00 */
[----:B------:R-:W-:Y:S01]  /*9450*/  PRMT R108, R108, 0x5410, R0 ;  /* 0x000054106c6c7816 */ /* 0x000fe20000000000 */
[----:B------:R-:W-:Y:S01]  /*9460*/  IMAD.MOV.U32 R0, RZ, RZ, R73 ;  /* 0x000000ffff007224 */ /* 0x000fe200078e0049 */
[----:B------:R-:W-:-:S04]  /*9470*/  IMNMX R60, R2, 0x80, PT ;  /* 0x00000080023c7817 */ /* 0x000fc80003800200 */
[----:B------:R-:W-:Y:S01]  /*9480*/  PRMT R108, R0, 0x7610, R108 ;  /* 0x00007610006c7816 */ /* 0x000fe2000000006c */
[----:B------:R-:W-:Y:S01]  /*9490*/  IMAD.MOV.U32 R0, RZ, RZ, R36 ;  /* 0x000000ffff007224 */ /* 0x000fe200078e0024 */
[----:B------:R-:W-:Y:S01]  /*94a0*/  BAR.SYNC.DEFER_BLOCKING 0x0 ;  /* 0x0000000000007b1d */ /* 0x000fe20000010000 */
[----:B------:R-:W-:-:S03]  /*94b0*/  ISETP.GE.AND P0, PT, R211, R60, PT ;  /* 0x0000003cd300720c */ /* 0x000fc60003f06270 */
[----:B------:R-:W-:Y:S02]  /*94c0*/  PRMT R105, R105, 0x5410, R0 ;  /* 0x0000541069697816 */ /* 0x000fe40000000000 */
[----:B------:R-:W-:-:S04]  /*94d0*/  MOV R0, R37 ;  /* 0x0000002500007202 */ /* 0x000fc80000000f00 */
[----:B------:R-:W-:Y:S01]  /*94e0*/  PRMT R105, R0, 0x7610, R105 ;  /* 0x0000761000697816 */ /* 0x000fe20000000069 */
[----:B------:R-:W-:-:S05]  /*94f0*/  IMAD.MOV.U32 R0, RZ, RZ, R20 ;  /* 0x000000ffff007224 */ /* 0x000fca00078e0014 */
[----:B------:R-:W-:Y:S01]  /*9500*/  PRMT R101, R101, 0x5410, R0 ;  /* 0x0000541065657816 */ /* 0x000fe20000000000 */
[----:B------:R-:W-:-:S05]  /*9510*/  IMAD.MOV.U32 R0, RZ, RZ, R21 ;  /* 0x000000ffff007224 */ /* 0x000fca00078e0015 */
[----:B------:R-:W-:Y:S01]  /*9520*/  PRMT R101, R0, 0x7610, R101 ;  /* 0x0000761000657816 */ /* 0x000fe20000000065 */
[----:B------:R-:W-:Y:S05]  /*9530*/  @P0 BRA `(.L_x_781) ;  /* 0x00000c6000000947 */ /* 0x000fea0003800000 */
[----:B------:R-:W-:Y:S01]  /*9540*/  ISETP.GE.AND P0, PT, R138, c[0x0][0x27c], PT ;  /* 0x00009f008a007a0c */ /* 0x000fe20003f06270 */
[----:B------:R-:W-:-:S12]  /*9550*/  BSSY B0, `(.L_x_782) ;  /* 0x0000030000007945 */ /* 0x000fd80003800000 */
[----:B------:R-:W-:Y:S05]  /*9560*/  @P0 BRA `(.L_x_783) ;  /* 0x000002e000000947 */ /* 0x000fea0003800000 */
[----:B------:R-:W1:Y:S01]  /*9570*/  LDS.128 R4, [R194+0x10080] ;  /* 0x01008000c2047984 */ /* 0x000e620000000c00 */
[--C-:B------:R-:W-:Y:S02]  /*9580*/  SHF.R.U64 R3, R24, 0x10, R25.reuse ;  /* 0x0000001018037819 */ /* 0x100fe40000001219 */
[----:B------:R-:W-:Y:S02]  /*9590*/  SHF.R.U32.HI R11, RZ, 0x10, R25 ;  /* 0x00000010ff0b7819 */ /* 0x000fe40000011619 */
[--C-:B------:R-:W-:Y:S02]  /*95a0*/  SHF.R.U32.HI R2, RZ, 0x10, R23.reuse ;  /* 0x00000010ff027819 */ /* 0x100fe40000011617 */
[----:B------:R-:W-:Y:S02]  /*95b0*/  SHF.R.U64 R0, R22, 0x10, R23 ;  /* 0x0000001016007819 */ /* 0x000fe40000001217 */
[C---:B------:R-:W-:Y:S02]  /*95c0*/  PRMT R9, R61.reuse, 0x5432, R3 ;  /* 0x000054323d097816 */ /* 0x040fe40000000003 */
[----:B------:R-:W-:-:S02]  /*95d0*/  PRMT R3, R61, 0x5410, R11 ;  /* 0x000054103d037816 */ /* 0x000fc4000000000b */
[C---:B------:R-:W-:Y:S02]  /*95e0*/  PRMT R8, R80.reuse, 0x5410, R2 ;  /* 0x0000541050087816 */ /* 0x040fe40000000002 */
[----:B------:R-:W-:Y:S01]  /*95f0*/  PRMT R10, R80, 0x5432, R0 ;  /* 0x00005432500a7816 */ /* 0x000fe20000000000 */
[----:B------:R-:W-:Y:S01]  /*9600*/  IMAD.U32 R13, R3, 0x10000, RZ ;  /* 0x00010000030d7824 */ /* 0x000fe200078e00ff */
[----:B------:R-:W-:Y:S02]  /*9610*/  SHF.L.U32 R12, R8, 0x10, RZ ;  /* 0x00000010080c7819 */ /* 0x000fe400000006ff */
[C---:B-1----:R-:W-:Y:S01]  /*9620*/  LOP3.LUT R0, R6.reuse, 0xffff0000, RZ, 0xc0, !PT ;  /* 0xffff000006007812 */ /* 0x042fe200078ec0ff */
[----:B------:R-:W-:-:S04]  /*9630*/  IMAD.U32 R2, R6, 0x10000, RZ ;  /* 0x0001000006027824 */ /* 0x000fc800078e00ff */
[CC--:B------:R-:W-:Y:S02]  /*9640*/  FMUL.FTZ R6, R0.reuse, R13.reuse ;  /* 0x0000000d00067220 */ /* 0x0c0fe40000410000 */
[-C--:B------:R-:W-:Y:S02]  /*9650*/  FMUL.FTZ R0, R0, R12.reuse ;  /* 0x0000000c00007220 */ /* 0x080fe40000410000 */
[C---:B------:R-:W-:Y:S01]  /*9660*/  FFMA.FTZ R11, R2.reuse, R12, -R6 ;  /* 0x0000000c020b7223 */ /* 0x040fe20000010806 */
[----:B------:R-:W-:Y:S01]  /*9670*/  LOP3.LUT R12, R3, 0xffff0000, RZ, 0xc0, !PT ;  /* 0xffff0000030c7812 */ /* 0x000fe200078ec0ff */
[----:B------:R-:W-:Y:S01]  /*9680*/  FFMA.FTZ R6, R2, R13, R0 ;  /* 0x0000000d02067223 */ /* 0x000fe20000010000 */
[C---:B------:R-:W-:Y:S01]  /*9690*/  LOP3.LUT R0, R7.reuse, 0xffff0000, RZ, 0xc0, !PT ;  /* 0xffff000007007812 */ /* 0x040fe200078ec0ff */
[----:B------:R-:W-:Y:S01]  /*96a0*/  IMAD.U32 R2, R7, 0x10000, RZ ;  /* 0x0001000007027824 */ /* 0x000fe200078e00ff */
[----:B------:R-:W-:Y:S02]  /*96b0*/  LOP3.LUT R7, R8, 0xffff0000, RZ, 0xc0, !PT ;  /* 0xffff000008077812 */ /* 0x000fe400078ec0ff */
[----:B------:R-:W-:Y:S01]  /*96c0*/  F2FP.BF16.PACK_AB R6, R6, R11 ;  /* 0x0000000b0606723e */ /* 0x000fe200000010ff */
[----:B------:R-:W-:-:S02]  /*96d0*/  FMUL.FTZ R3, R0, R12 ;  /* 0x0000000c00037220 */ /* 0x000fc40000410000 */
[-C--:B------:R-:W-:Y:S02]  /*96e0*/  FMUL.FTZ R0, R0, R7.reuse ;  /* 0x0000000700007220 */ /* 0x080fe40000410000 */
[C---:B------:R-:W-:Y:S02]  /*96f0*/  FFMA.FTZ R3, R2.reuse, R7, -R3 ;  /* 0x0000000702037223 */ /* 0x040fe40000010803 */
[----:B------:R-:W-:Y:S01]  /*9700*/  FFMA.FTZ R2, R2, R12, R0 ;  /* 0x0000000c02027223 */ /* 0x000fe20000010000 */
[----:B------:R-:W-:Y:S01]  /*9710*/  LOP3.LUT R0, R4, 0xffff0000, RZ, 0xc0, !PT ;  /* 0xffff000004007812 */ /* 0x000fe200078ec0ff */
[C---:B------:R-:W-:Y:S01]  /*9720*/  IMAD.U32 R11, R9.reuse, 0x10000, RZ ;  /* 0x00010000090b7824 */ /* 0x040fe200078e00ff */
[----:B------:R-:W-:Y:S02]  /*9730*/  LOP3.LUT R9, R9, 0xffff0000, RZ, 0xc0, !PT ;  /* 0xffff000009097812 */ /* 0x000fe400078ec0ff */
[----:B------:R-:W-:Y:S01]  /*9740*/  F2FP.BF16.PACK_AB R7, R2, R3 ;  /* 0x000000030207723e */ /* 0x000fe200000010ff */
[----:B------:R-:W-:Y:S01]  /*9750*/  FMUL.FTZ R3, R0, R11 ;  /* 0x0000000b00037220 */ /* 0x000fe20000410000 */
[----:B------:R-:W-:Y:S01]  /*9760*/  SHF.L.U32 R2, R4, 0x10, RZ ;  /* 0x0000001004027819 */ /* 0x000fe200000006ff */
[C---:B------:R-:W-:Y:S01]  /*9770*/  IMAD.U32 R4, R10.reuse, 0x10000, RZ ;  /* 0x000100000a047824 */ /* 0x040fe200078e00ff */
[----:B------:R-:W-:-:S03]  /*9780*/  LOP3.LUT R10, R10, 0xffff0000, RZ, 0xc0, !PT ;  /* 0xffff00000a0a7812 */ /* 0x000fc600078ec0ff */
[-C--:B------:R-:W-:Y:S02]  /*9790*/  FMUL.FTZ R0, R0, R4.reuse ;  /* 0x0000000400007220 */ /* 0x080fe40000410000 */
[C---:B------:R-:W-:Y:S02]  /*97a0*/  FFMA.FTZ R8, R2.reuse, R4, -R3 ;  /* 0x0000000402087223 */ /* 0x040fe40000010803 */
[----:B------:R-:W-:Y:S01]  /*97b0*/  FFMA.FTZ R4, R2, R11, R0 ;  /* 0x0000000b02047223 */ /* 0x000fe20000010000 */
[C---:B------:R-:W-:Y:S02]  /*97c0*/  LOP3.LUT R2, R5.reuse, 0xffff0000, RZ, 0xc0, !PT ;  /* 0xffff000005027812 */ /* 0x040fe400078ec0ff */
[----:B------:R-:W-:Y:S02]  /*97d0*/  SHF.L.U32 R0, R5, 0x10, RZ ;  /* 0x0000001005007819 */ /* 0x000fe400000006ff */
[----:B------:R-:W-:Y:S01]  /*97e0*/  F2FP.BF16.PACK_AB R4, R4, R8 ;  /* 0x000000080404723e */ /* 0x000fe200000010ff */
[----:B------:R-:W-:-:S02]  /*97f0*/  FMUL.FTZ R3, R2, R9 ;  /* 0x0000000902037220 */ /* 0x000fc40000410000 */
[-C--:B------:R-:W-:Y:S02]  /*9800*/  FMUL.FTZ R2, R2, R10.reuse ;  /* 0x0000000a02027220 */ /* 0x080fe40000410000 */
[C---:B------:R-:W-:Y:S02]  /*9810*/  FFMA.FTZ R3, R0.reuse, R10, -R3 ;  /* 0x0000000a00037223 */ /* 0x040fe40000010803 */
[----:B------:R-:W-:-:S05]  /*9820*/  FFMA.FTZ R0, R0, R9, R2 ;  /* 0x0000000900007223 */ /* 0x000fca0000010002 */
[----:B------:R-:W-:-:S05]  /*9830*/  F2FP.BF16.PACK_AB R5, R0, R3 ;  /* 0x000000030005723e */ /* 0x000fca00000010ff */
[----:B------:R1:W-:Y:S02]  /*9840*/  STS.128 [R194+0x10080], R4 ;  /* 0x01008004c2007388 */ /* 0x0003e40000000c00 */
.L_x_783:
[----:B------:R-:W-:Y:S05]  /*9850*/  BSYNC B0 ;  /* 0x0000000000007941 */ /* 0x000fea0003800000 */
.L_x_782:
[----:B------:R-:W-:Y:S01]  /*9860*/  ISETP.GE.AND P0, PT, R158, c[0x0][0x27c], PT ;  /* 0x00009f009e007a0c */ /* 0x000fe20003f06270 */
[----:B------:R-:W-:-:S12]  /*9870*/  BSSY B0, `(.L_x_784) ;  /* 0x0000030000007945 */ /* 0x000fd80003800000 */
[----:B------:R-:W-:Y:S05]  /*9880*/  @P0 BRA `(.L_x_785) ;  /* 0x000002e000000947 */ /* 0x000fea0003800000 */
[----:B-1----:R-:W1:Y:S01]  /*9890*/  LDS.128 R4, [R194+0x14080] ;  /* 0x01408000c2047984 */ /* 0x002e620000000c00 */
        /* <DEDUP_REMOVED lines=45> */
.L_x_785:
[----:B------:R-:W-:Y:S05]  /*9b70*/  BSYNC B0 ;  /* 0x0000000000007941 */ /* 0x000fea0003800000 */
.L_x_784:
        /* <DEDUP_REMOVED lines=49> */
.L_x_787:
[----:B------:R-:W-:Y:S05]  /*9e90*/  BSYNC B0 ;  /* 0x0000000000007941 */ /* 0x000fea0003800000 */
.L_x_786:
[----:B------:R-:W-:-:S13]  /*9ea0*/  ISETP.GE.AND P0, PT, R157, c[0x0][0x27c], PT ;  /* 0x00009f009d007a0c */ /* 0x000fda0003f06270 */
[----:B------:R-:W-:Y:S05]  /*9eb0*/  @P0 BRA `(.L_x_781) ;  /* 0x000002e000000947 */ /* 0x000fea0003800000 */
[----:B-1----:R-:W1:Y:S01]  /*9ec0*/  LDS.128 R4, [R194+0x1c080] ;  /* 0x01c08000c2047984 */ /* 0x002e620000000c00 */
[----:B------:R-:W-:Y:S02]  /*9ed0*/  SHF.R.U64 R0, R38, 0x10, R39 ;  /* 0x0000001026007819 */ /* 0x000fe40000001227 */
[--C-:B------:R-:W-:Y:S02]  /*9ee0*/  SHF.R.U32.HI R10, RZ, 0x10, R41.reuse ;  /* 0x00000010ff0a7819 */ /* 0x100fe40000011629 */
[----:B------:R-:W-:Y:S02]  /*9ef0*/  SHF.R.U64 R3, R40, 0x10, R41 ;  /* 0x0000001028037819 */ /* 0x000fe40000001229 */
[----:B------:R-:W-:Y:S02]  /*9f00*/  PRMT R9, R87, 0x5432, R0 ;  /* 0x0000543257097816 */ /* 0x000fe40000000000 */
[----:B------:R-:W-:Y:S02]  /*9f10*/  SHF.R.U32.HI R2, RZ, 0x10, R39 ;  /* 0x00000010ff027819 */ /* 0x000fe40000011627 */
[----:B------:R-:W-:-:S02]  /*9f20*/  PRMT R0, R85, 0x5432, R10 ;  /* 0x0000543255007816 */ /* 0x000fc4000000000a */
[----:B------:R-:W-:Y:S02]  /*9f30*/  PRMT R8, R86, 0x5410, R3 ;  /* 0x0000541056087816 */ /* 0x000fe40000000003 */
[----:B------:R-:W-:Y:S01]  /*9f40*/  PRMT R2, R87, 0x5410, R2 ;  /* 0x0000541057027816 */ /* 0x000fe20000000002 */
[----:B------:R-:W-:-:S04]  /*9f50*/  IMAD.U32 R13, R0, 0x10000, RZ ;  /* 0x00010000000d7824 */ /* 0x000fc800078e00ff */
[----:B------:R-:W-:Y:S01]  /*9f60*/  IMAD.U32 R11, R2, 0x10000, RZ ;  /* 0x00010000020b7824 */ /* 0x000fe200078e00ff */
[C---:B-1----:R-:W-:Y:S02]  /*9f70*/  LOP3.LUT R3, R6.reuse, 0xffff0000, RZ, 0xc0, !PT ;  /* 0xffff000006037812 */ /* 0x042fe400078ec0ff */
[----:B------:R-:W-:-:S03]  /*9f80*/  SHF.L.U32 R6, R6, 0x10, RZ ;  /* 0x0000001006067819 */ /* 0x000fc600000006ff */
[C---:B------:R-:W-:Y:S02]  /*9f90*/  FMUL.FTZ R10, R3.reuse, R13 ;  /* 0x0000000d030a7220 */ /* 0x040fe40000410000 */
[-C--:B------:R-:W-:Y:S02]  /*9fa0*/  FMUL.FTZ R3, R3, R11.reuse ;  /* 0x0000000b03037220 */ /* 0x080fe40000410000 */
[----:B------:R-:W-:Y:S01]  /*9fb0*/  FFMA.FTZ R12, R6, R11, -R10 ;  /* 0x0000000b060c7223 */ /* 0x000fe2000001080a */
[----:B------:R-:W-:Y:S01]  /*9fc0*/  LOP3.LUT R11, R2, 0xffff0000, RZ, 0xc0, !PT ;  /* 0xffff0000020b7812 */ /* 0x000fe200078ec0ff */
[----:B------:R-:W-:Y:S01]  /*9fd0*/  FFMA.FTZ R6, R6, R13, R3 ;  /* 0x0000000d06067223 */ /* 0x000fe20000010003 */
[----:B------:R-:W-:Y:S01]  /*9fe0*/  LOP3.LUT R10, R0, 0xffff0000, RZ, 0xc0, !PT ;  /* 0xffff0000000a7812 */ /* 0x000fe200078ec0ff */
[C---:B------:R-:W-:Y:S01]  /*9ff0*/  IMAD.U32 R0, R7.reuse, 0x10000, RZ ;  /* 0x0001000007007824 */ /* 0x040fe200078e00ff */
[----:B------:R-:W-:Y:S01]  /*a000*/  LOP3.LUT R2, R7, 0xffff0000, RZ, 0xc0, !PT ;  /* 0xffff000007027812 */ /* 0x000fe200078ec0ff */
[C---:B------:R-:W-:Y:S01]  /*a010*/  IMAD.U32 R13, R8.reuse, 0x10000, RZ ;  /* 0x00010000080d7824 */ /* 0x040fe200078e00ff */
[----:B------:R-:W-:-:S02]  /*a020*/  LOP3.LUT R8, R8, 0xffff0000, RZ, 0xc0, !PT ;  /* 0xffff000008087812 */ /* 0x000fc400078ec0ff */
[----:B------:R-:W-:Y:S01]  /*a030*/  F2FP.BF16.PACK_AB R6, R6, R12 ;  /* 0x0000000c0606723e */ /* 0x000fe200000010ff */
[CC--:B------:R-:W-:Y:S02]  /*a040*/  FMUL.FTZ R3, R2.reuse, R10.reuse ;  /* 0x0000000a02037220 */ /* 0x0c0fe40000410000 */
[-C--:B------:R-:W-:Y:S02]  /*a050*/  FMUL.FTZ R2, R2, R11.reuse ;  /* 0x0000000b02027220 */ /* 0x080fe40000410000 */
[C---:B------:R-:W-:Y:S02]  /*a060*/  FFMA.FTZ R11, R0.reuse, R11, -R3 ;  /* 0x0000000b000b7223 */ /* 0x040fe40000010803 */
[----:B------:R-:W-:Y:S01]  /*a070*/  FFMA.FTZ R7, R0, R10, R2 ;  /* 0x0000000a00077223 */ /* 0x000fe20000010002 */
[C---:B------:R-:W-:Y:S01]  /*a080*/  LOP3.LUT R0, R4.reuse, 0xffff0000, RZ, 0xc0, !PT ;  /* 0xffff000004007812 */ /* 0x040fe200078ec0ff */
[----:B------:R-:W-:Y:S01]  /*a090*/  IMAD.U32 R2, R4, 0x10000, RZ ;  /* 0x0001000004027824 */ /* 0x000fe200078e00ff */
[----:B------:R-:W-:-:S02]  /*a0a0*/  SHF.L.U32 R10, R9, 0x10, RZ ;  /* 0x00000010090a7819 */ /* 0x000fc400000006ff */
[----:B------:R-:W-:Y:S01]  /*a0b0*/  LOP3.LUT R9, R9, 0xffff0000, RZ, 0xc0, !PT ;  /* 0xffff000009097812 */ /* 0x000fe200078ec0ff */
[C---:B------:R-:W-:Y:S01]  /*a0c0*/  FMUL.FTZ R3, R0.reuse, R13 ;  /* 0x0000000d00037220 */ /* 0x040fe20000410000 */
[----:B------:R-:W-:Y:S01]  /*a0d0*/  F2FP.BF16.PACK_AB R7, R7, R11 ;  /* 0x0000000b0707723e */ /* 0x000fe200000010ff */
[-C--:B------:R-:W-:Y:S02]  /*a0e0*/  FMUL.FTZ R0, R0, R10.reuse ;  /* 0x0000000a00007220 */ /* 0x080fe40000410000 */
[C---:B------:R-:W-:Y:S02]  /*a0f0*/  FFMA.FTZ R10, R2.reuse, R10, -R3 ;  /* 0x0000000a020a7223 */ /* 0x040fe40000010803 */
[----:B------:R-:W-:Y:S01]  /*a100*/  FFMA.FTZ R4, R2, R13, R0 ;  /* 0x0000000d02047223 */ /* 0x000fe20000010000 */
[C---:B------:R-:W-:Y:S02]  /*a110*/  LOP3.LUT R2, R5.reuse, 0xffff0000, RZ, 0xc0, !PT ;  /* 0xffff000005027812 */ /* 0x040fe400078ec0ff */
[----:B------:R-:W-:-:S02]  /*a120*/  SHF.L.U32 R0, R5, 0x10, RZ ;  /* 0x0000001005007819 */ /* 0x000fc400000006ff */
[----:B------:R-:W-:Y:S01]  /*a130*/  F2FP.BF16.PACK_AB R4, R4, R10 ;  /* 0x0000000a0404723e */ /* 0x000fe200000010ff */
[CC--:B------:R-:W-:Y:S02]  /*a140*/  FMUL.FTZ R3, R2.reuse, R8.reuse ;  /* 0x0000000802037220 */ /* 0x0c0fe40000410000 */
[-C--:B------:R-:W-:Y:S02]  /*a150*/  FMUL.FTZ R2, R2, R9.reuse ;  /* 0x0000000902027220 */ /* 0x080fe40000410000 */
[C---:B------:R-:W-:Y:S02]  /*a160*/  FFMA.FTZ R3, R0.reuse, R9, -R3 ;  /* 0x0000000900037223 */ /* 0x040fe40000010803 */
[----:B------:R-:W-:-:S05]  /*a170*/  FFMA.FTZ R2, R0, R8, R2 ;  /* 0x0000000800027223 */ /* 0x000fca0000010002 */
[----:B------:R-:W-:-:S05]  /*a180*/  F2FP.BF16.PACK_AB R5, R2, R3 ;  /* 0x000000030205723e */ /* 0x000fca00000010ff */
[----:B------:R1:W-:Y:S02]  /*a190*/  STS.128 [R194+0x1c080], R4 ;  /* 0x01c08004c2007388 */ /* 0x0003e40000000c00 */
.L_x_781:
[----:B------:R-:W-:Y:S05]  /*a1a0*/  BSYNC B1 ;  /* 0x0000000000017941 */ /* 0x000fea0003800000 */
.L_x_780:
        /* <DEDUP_REMOVED lines=8> */
[----:B------:R-:W-:Y:S02]  /*a230*/  SHF.R.U32.HI R0, RZ, 0x10, R45 ;  /* 0x00000010ff007819 */ /* 0x000fe4000001162d */
[----:B------:R-:W-:Y:S02]  /*a240*/  SHF.R.U32.HI R2, RZ, 0x10, R43 ;  /* 0x00000010ff027819 */ /* 0x000fe4000001162b */
[----:B------:R-:W-:Y:S02]  /*a250*/  PRMT R0, R85, 0x5410, R0 ;  /* 0x0000541055007816 */ /* 0x000fe40000000000 */
[----:B------:R-:W-:Y:S02]  /*a260*/  PRMT R2, R86, 0x5432, R2 ;  /* 0x0000543256027816 */ /* 0x000fe40000000002 */
[C---:B------:R-:W-:Y:S01]  /*a270*/  LOP3.LUT R11, R0.reuse, 0xffff0000, RZ, 0xc0, !PT ;  /* 0xffff0000000b7812 */ /* 0x040fe200078ec0ff */
[----:B------:R-:W-:-:S02]  /*a280*/  IMAD.U32 R10, R0, 0x10000, RZ ;  /* 0x00010000000a7824 */ /* 0x000fc400078e00ff */
[----:B------:R-:W-:Y:S01]  /*a290*/  IMAD.U32 R9, R2, 0x10000, RZ ;  /* 0x0001000002097824 */ /* 0x000fe200078e00ff */
[C---:B-1----:R-:W-:Y:S01]  /*a2a0*/  LOP3.LUT R3, R6.reuse, 0xffff0000, RZ, 0xc0, !PT ;  /* 0xffff000006037812 */ /* 0x042fe200078ec0ff */
[----:B------:R-:W-:Y:S01]  /*a2b0*/  IMAD.U32 R0, R7, 0x10000, RZ ;  /* 0x0001000007007824 */ /* 0x000fe200078e00ff */
[----:B------:R-:W-:-:S03]  /*a2c0*/  SHF.L.U32 R6, R6, 0x10, RZ ;  /* 0x0000001006067819 */ /* 0x000fc600000006ff */
[CC--:B------:R-:W-:Y:S02]  /*a2d0*/  FMUL.FTZ R8, R3.reuse, R10.reuse ;  /* 0x0000000a03087220 */ /* 0x0c0fe40000410000 */
[-C--:B------:R-:W-:Y:S02]  /*a2e0*/  FMUL.FTZ R3, R3, R9.reuse ;  /* 0x0000000903037220 */ /* 0x080fe40000410000 */
[----:B------:R-:W-:Y:S01]  /*a2f0*/  FFMA.FTZ R12, R6, R9, -R8 ;  /* 0x00000009060c7223 */ /* 0x000fe20000010808 */
[----:B------:R-:W-:Y:S01]  /*a300*/  LOP3.LUT R9, R2, 0xffff0000, RZ, 0xc0, !PT ;  /* 0xffff000002097812 */ /* 0x000fe200078ec0ff */
[----:B------:R-:W-:Y:S01]  /*a310*/  FFMA.FTZ R10, R6, R10, R3 ;  /* 0x0000000a060a7223 */ /* 0x000fe20000010003 */
[----:B------:R-:W-:Y:S02]  /*a320*/  LOP3.LUT R2, R7, 0xffff0000, RZ, 0xc0, !PT ;  /* 0xffff000007027812 */ /* 0x000fe400078ec0ff */
[----:B------:R-:W-:Y:S02]  /*a330*/  SHF.R.U64 R8, R44, 0x10, R45 ;  /* 0x000000102c087819 */ /* 0x000fe4000000122d */
[----:B------:R-:W-:Y:S01]  /*a340*/  SHF.R.U64 R6, R42, 0x10, R43 ;  /* 0x000000102a067819 */ /* 0x000fe2000000122b */
[----:B------:R-:W-:-:S02]  /*a350*/  FMUL.FTZ R3, R2, R11 ;  /* 0x0000000b02037220 */ /* 0x000fc40000410000 */
[-C--:B------:R-:W-:Y:S02]  /*a360*/  FMUL.FTZ R2, R2, R9.reuse ;  /* 0x0000000902027220 */ /* 0x080fe40000410000 */
[----:B------:R-:W-:Y:S01]  /*a370*/  FFMA.FTZ R9, R0, R9, -R3 ;  /* 0x0000000900097223 */ /* 0x000fe20000010803 */
[----:B------:R-:W-:Y:S01]  /*a380*/  LOP3.LUT R3, R4, 0xffff0000, RZ, 0xc0, !PT ;  /* 0xffff000004037812 */ /* 0x000fe200078ec0ff */
[----:B------:R-:W-:Y:S01]  /*a390*/  FFMA.FTZ R7, R0, R11, R2 ;  /* 0x0000000b00077223 */ /* 0x000fe20000010002 */
[----:B------:R-:W-:Y:S01]  /*a3a0*/  PRMT R0, R88, 0x5410, R8 ;  /* 0x0000541058007816 */ /* 0x000fe20000000008 */
[----:B------:R-:W-:Y:S01]  /*a3b0*/  IMAD.U32 R4, R4, 0x10000, RZ ;  /* 0x0001000004047824 */ /* 0x000fe200078e00ff */
[----:B------:R-:W-:Y:S02]  /*a3c0*/  PRMT R2, R88, 0x5432, R6 ;  /* 0x0000543258027816 */ /* 0x000fe40000000006 */
[----:B------:R-:W-:Y:S01]  /*a3d0*/  F2FP.BF16.PACK_AB R7, R7, R9 ;  /* 0x000000090707723e */ /* 0x000fe200000010ff */
        /* <DEDUP_REMOVED lines=8> */
[C---:B------:R-:W-:Y:S02]  /*a460*/  LOP3.LUT R2, R5.reuse, 0xffff0000, RZ, 0xc0, !PT ;  /* 0xffff000005027812 */ /* 0x040fe400078ec0ff */
[----:B------:R-:W-:-:S02]  /*a470*/  SHF.L.U32 R0, R5, 0x10, RZ ;  /* 0x0000001005007819 */ /* 0x000fc400000006ff */
[----:B------:R-:W-:Y:S01]  /*a480*/  F2FP.BF16.PACK_AB R4, R4, R8 ;  /* 0x000000080404723e */ /* 0x000fe200000010ff */
[CC--:B------:R-:W-:Y:S02]  /*a490*/  FMUL.FTZ R3, R2.reuse, R6.reuse ;  /* 0x0000000602037220 */ /* 0x0c0fe40000410000 */
[-C--:B------:R-:W-:Y:S02]  /*a4a0*/  FMUL.FTZ R2, R2, R11.reuse ;  /* 0x0000000b02027220 */ /* 0x080fe40000410000 */
[C---:B------:R-:W-:Y:S02]  /*a4b0*/  FFMA.FTZ R3, R0.reuse, R11, -R3 ;  /* 0x0000000b00037223 */ /* 0x040fe40000010803 */
[----:B------:R-:W-:Y:S01]  /*a4c0*/  FFMA.FTZ R2, R0, R6, R2 ;  /* 0x0000000600027223 */ /* 0x000fe20000010002 */
[----:B------:R-:W-:-:S04]  /*a4d0*/  F2FP.BF16.PACK_AB R6, R10, R12 ;  /* 0x0000000c0a06723e */ /* 0x000fc800000010ff */
[----:B------:R-:W-:-:S05]  /*a4e0*/  F2FP.BF16.PACK_AB R5, R2, R3 ;  /* 0x000000030205723e */ /* 0x000fca00000010ff */
[----:B------:R1:W-:Y:S02]  /*a4f0*/  STS.128 [R194+0x11080], R4 ;  /* 0x01108004c2007388 */ /* 0x0003e40000000c00 */
.L_x_791:
[----:B------:R-:W-:Y:S05]  /*a500*/  BSYNC B0 ;  /* 0x0000000000007941 */ /* 0x000fea0003800000 */
.L_x_790:
[----:B------:R-:W-:Y:S01]  /*a510*/  ISETP.GE.AND P0, PT, R158, c[0x0][0x27c], PT ;  /* 0x00009f009e007a0c */ /* 0x000fe20003f06270 */
[----:B------:R-:W-:-:S12]  /*a520*/  BSSY B0, `(.L_x_792) ;  /* 0x0000030000007945 */ /* 0x000fd80003800000 */
[----:B------:R-:W-:Y:S05]  /*a530*/  @P0 BRA `(.L_x_793) ;  /* 0x000002e000000947 */ /* 0x000fea0003800000 */
[----:B-1----:R-:W1:Y:S01]  /*a540*/  LDS.128 R4, [R194+0x15080] ;  /* 0x01508000c2047984 */ /* 0x002e620000000c00 */
[----:B------:R-:W-:Y:S02]  /*a550*/  SHF.R.U32.HI R0, RZ, 0x10, R19 ;  /* 0x00000010ff007819 */ /* 0x000fe40000011613 */
[----:B------:R-:W-:Y:S02]  /*a560*/  SHF.R.U32.HI R2, RZ, 0x10, R17 ;  /* 0x00000010ff027819 */ /* 0x000fe40000011611 */
[C---:B------:R-:W-:Y:S02]  /*a570*/  PRMT R0, R89.reuse, 0x5410, R0 ;  /* 0x0000541059007816 */ /* 0x040fe40000000000 */
        /* <DEDUP_REMOVED lines=42> */
.L_x_793:
[----:B------:R-:W-:Y:S05]  /*a820*/  BSYNC B0 ;  /* 0x0000000000007941 */ /* 0x000fea0003800000 */
.L_x_792:
[----:B------:R-:W-:Y:S01]  /*a830*/  ISETP.GE.AND P0, PT, R156, c[0x0][0x27c], PT ;  /* 0x00009f009c007a0c */ /* 0x000fe20003f06270 */
[----:B------:R-:W-:-:S12]  /*a840*/  BSSY B0, `(.L_x_794) ;  /* 0x0000030000007945 */ /* 0x000fd80003800000 */
[----:B------:R-:W-:Y:S05]  /*a850*/  @P0 BRA `(.L_x_795) ;  /* 0x000002e000000947 */ /* 0x000fea0003800000 */
[----:B-1----:R-:W1:Y:S01]  /*a860*/  LDS.128 R4, [R194+0x19080] ;  /* 0x01908000c2047984 */ /* 0x002e620000000c00 */
[----:B------:R-:W-:Y:S02]  /*a870*/  SHF.R.U32.HI R8, RZ, 0x10, R47 ;  /* 0x00000010ff087819 */ /* 0x000fe4000001162f */
[--C-:B------:R-:W-:Y:S02]  /*a880*/  SHF.R.U32.HI R2, RZ, 0x10, R15.reuse ;  /* 0x00000010ff027819 */ /* 0x100fe4000001160f */
[----:B------:R-:W-:Y:S02]  /*a890*/  PRMT R8, R91, 0x5410, R8 ;  /* 0x000054105b087816 */ /* 0x000fe40000000008 */
[----:B------:R-:W-:Y:S02]  /*a8a0*/  PRMT R10, R92, 0x5410, R2 ;  /* 0x000054105c0a7816 */ /* 0x000fe40000000002 */
[----:B------:R-:W-:Y:S01]  /*a8b0*/  SHF.R.U64 R0, R14, 0x10, R15 ;  /* 0x000000100e007819 */ /* 0x000fe2000000120f */
[----:B------:R-:W-:Y:S01]  /*a8c0*/  IMAD.U32 R16, R8, 0x10000, RZ ;  /* 0x0001000008107824 */ /* 0x000fe200078e00ff */
[----:B------:R-:W-:-:S02]  /*a8d0*/  SHF.R.U64 R3, R46, 0x10, R47 ;  /* 0x000000102e037819 */ /* 0x000fc4000000122f */
[----:B------:R-:W-:Y:S02]  /*a8e0*/  SHF.L.U32 R15, R10, 0x10, RZ ;  /* 0x000000100a0f7819 */ /* 0x000fe400000006ff */
[----:B------:R-:W-:Y:S02]  /*a8f0*/  PRMT R11, R92, 0x5432, R0 ;  /* 0x000054325c0b7816 */ /* 0x000fe40000000000 */
[----:B------:R-:W-:Y:S02]  /*a900*/  PRMT R9, R91, 0x5432, R3 ;  /* 0x000054325b097816 */ /* 0x000fe40000000003 */
[----:B------:R-:W-:Y:S02]  /*a910*/  LOP3.LUT R17, R8, 0xffff0000, RZ, 0xc0, !PT ;  /* 0xffff000008117812 */ /* 0x000fe400078ec0ff */
[----:B------:R-:W-:Y:S02]  /*a920*/  LOP3.LUT R8, R10, 0xffff0000, RZ, 0xc0, !PT ;  /* 0xffff00000a087812 */ /* 0x000fe400078ec0ff */
[C---:B-1----:R-:W-:Y:S01]  /*a930*/  LOP3.LUT R13, R6.reuse, 0xffff0000, RZ, 0xc0, !PT ;  /* 0xffff0000060d7812 */ /* 0x042fe200078ec0ff */
[C---:B------:R-:W-:Y:S01]  /*a940*/  IMAD.U32 R12, R7.reuse, 0x10000, RZ ;  /* 0x00010000070c7824 */ /* 0x040fe200078e00ff */
[----:B------:R-:W-:Y:S01]  /*a950*/  LOP3.LUT R2, R7, 0xffff0000, RZ, 0xc0, !PT ;  /* 0xffff000007027812 */ /* 0x000fe200078ec0ff */
[----:B------:R-:W-:Y:S01]  /*a960*/  IMAD.U32 R14, R6, 0x10000, RZ ;  /* 0x00010000060e7824 */ /* 0x000fe200078e00ff */
[C---:B------:R-:W-:Y:S01]  /*a970*/  LOP3.LUT R0, R5.reuse, 0xffff0000, RZ, 0xc0, !PT ;  /* 0xffff000005007812 */ /* 0x040fe200078ec0ff */
[----:B------:R-:W-:Y:S01]  /*a980*/  IMAD.U32 R3, R5, 0x10000, RZ ;  /* 0x0001000005037824 */ /* 0x000fe200078e00ff */
[C---:B------:R-:W-:Y:S01]  /*a990*/  SHF.L.U32 R6, R4.reuse, 0x10, RZ ;  /* 0x0000001004067819 */ /* 0x040fe200000006ff */
[C---:B------:R-:W-:Y:S01]  /*a9a0*/  FMUL.FTZ R7, R13.reuse, R16 ;  /* 0x000000100d077220 */ /* 0x040fe20000410000 */
[----:B------:R-:W-:Y:S01]  /*a9b0*/  LOP3.LUT R4, R4, 0xffff0000, RZ, 0xc0, !PT ;  /* 0xffff000004047812 */ /* 0x000fe200078ec0ff */
[----:B------:R-:W-:-:S02]  /*a9c0*/  FMUL.FTZ R5, R13, R15 ;  /* 0x0000000f0d057220 */ /* 0x000fc40000410000 */
[----:B------:R-:W-:Y:S02]  /*a9d0*/  FFMA.FTZ R13, R14, R15, -R7 ;  /* 0x0000000f0e0d7223 */ /* 0x000fe40000010807 */
[----:B------:R-:W-:Y:S02]  /*a9e0*/  FMUL.FTZ R7, R2, R17 ;  /* 0x0000001102077220 */ /* 0x000fe40000410000 */
[----:B------:R-:W-:Y:S01]  /*a9f0*/  FFMA.FTZ R10, R14, R16, R5 ;  /* 0x000000100e0a7223 */ /* 0x000fe20000010005 */
[----:B------:R-:W-:Y:S01]  /*aa00*/  SHF.L.U32 R14, R11, 0x10, RZ ;  /* 0x000000100b0e7819 */ /* 0x000fe200000006ff */
[C---:B------:R-:W-:Y:S01]  /*aa10*/  IMAD.U32 R15, R9.reuse, 0x10000, RZ ;  /* 0x00010000090f7824 */ /* 0x040fe200078e00ff */
[----:B------:R-:W-:Y:S01]  /*aa20*/  LOP3.LUT R9, R9, 0xffff0000, RZ, 0xc0, !PT ;  /* 0xffff000009097812 */ /* 0x000fe200078ec0ff */
[-C--:B------:R-:W-:Y:S01]  /*aa30*/  FMUL.FTZ R2, R2, R8.reuse ;  /* 0x0000000802027220 */ /* 0x080fe20000410000 */
[----:B------:R-:W-:Y:S01]  /*aa40*/  LOP3.LUT R11, R11, 0xffff0000, RZ, 0xc0, !PT ;  /* 0xffff00000b0b7812 */ /* 0x000fe200078ec0ff */
[----:B------:R-:W-:-:S02]  /*aa50*/  FFMA.FTZ R8, R12, R8, -R7 ;  /* 0x000000080c087223 */ /* 0x000fc40000010807 */
[----:B------:R-:W-:Y:S02]  /*aa60*/  FFMA.FTZ R7, R12, R17, R2 ;  /* 0x000000110c077223 */ /* 0x000fe40000010002 */
[C---:B------:R-:W-:Y:S02]  /*aa70*/  FMUL.FTZ R5, R4.reuse, R15 ;  /* 0x0000000f04057220 */ /* 0x040fe40000410000 */
[----:B------:R-:W-:Y:S01]  /*aa80*/  FMUL.FTZ R4, R4, R14 ;  /* 0x0000000e04047220 */ /* 0x000fe20000410000 */
[----:B------:R-:W-:Y:S01]  /*aa90*/  F2FP.BF16.PACK_AB R7, R7, R8 ;  /* 0x000000080707723e */ /* 0x000fe200000010ff */
[C---:B------:R-:W-:Y:S02]  /*aaa0*/  FMUL.FTZ R2, R0.reuse, R9 ;  /* 0x0000000900027220 */ /* 0x040fe40000410000 */
[----:B------:R-:W-:Y:S02]  /*aab0*/  FMUL.FTZ R0, R0, R11 ;  /* 0x0000000b00007220 */ /* 0x000fe40000410000 */
[----:B------:R-:W-:-:S02]  /*aac0*/  FFMA.FTZ R5, R6, R14, -R5 ;  /* 0x0000000e06057223 */ /* 0x000fc40000010805 */
[----:B------:R-:W-:Y:S01]  /*aad0*/  FFMA.FTZ R4, R6, R15, R4 ;  /* 0x0000000f06047223 */ /* 0x000fe20000010004 */
[----:B------:R-:W-:Y:S01]  /*aae0*/  F2FP.BF16.PACK_AB R6, R10, R13 ;  /* 0x0000000d0a06723e */ /* 0x000fe200000010ff */
[C---:B------:R-:W-:Y:S02]  /*aaf0*/  FFMA.FTZ R2, R3.reuse, R11, -R2 ;  /* 0x0000000b03027223 */ /* 0x040fe40000010802 */
[----:B------:R-:W-:Y:S01]  /*ab00*/  FFMA.FTZ R0, R3, R9, R0 ;  /* 0x0000000903007223 */ /* 0x000fe20000010000 */
[----:B------:R-:W-:-:S04]  /*ab10*/  F2FP.BF16.PACK_AB R4, R4, R5 ;  /* 0x000000050404723e */ /* 0x000fc800000010ff */
[----:B------:R-:W-:-:S05]  /*ab20*/  F2FP.BF16.PACK_AB R5, R0, R2 ;  /* 0x000000020005723e */ /* 0x000fca00000010ff */
[----:B------:R1:W-:Y:S02]  /*ab30*/  STS.128 [R194+0x19080], R4 ;  /* 0x01908004c2007388 */ /* 0x0003e40000000c00 */
.L_x_795:
[----:B------:R-:W-:Y:S05]  /*ab40*/  BSYNC B0 ;  /* 0x0000000000007941 */ /* 0x000fea0003800000 */
.L_x_794:
[----:B------:R-:W-:-:S13]  /*ab50*/  ISETP.GE.AND P0, PT, R157, c[0x0][0x27c], PT ;  /* 0x00009f009d007a0c */ /* 0x000fda0003f06270 */
[----:B------:R-:W-:Y:S05]  /*ab60*/  @P0 BRA `(.L_x_789) ;  /* 0x000002e000000947 */ /* 0x000fea0003800000 */
[----:B-1----:R-:W1:Y:S01]  /*ab70*/  LDS.128 R4, [R194+0x1d080] ;  /* 0x01d08000c2047984 */ /* 0x002e620000000c00 */
[--C-:B------:R-:W-:Y:S02]  /*ab80*/  SHF.R.U64 R0, R54, 0x10, R55.reuse ;  /* 0x0000001036007819 */ /* 0x100fe40000001237 */
[----:B------:R-:W-:Y:S02]  /*ab90*/  SHF.R.U32.HI R2, RZ, 0x10, R55 ;  /* 0x00000010ff027819 */ /* 0x000fe40000011637 */
[----:B------:R-:W-:Y:S02]  /*aba0*/  SHF.R.U32.HI R9, RZ, 0x10, R49 ;  /* 0x00000010ff097819 */ /* 0x000fe40000011631 */
[C---:B------:R-:W-:Y:S02]  /*abb0*/  PRMT R11, R96.reuse, 0x5432, R0 ;  /* 0x00005432600b7816 */ /* 0x040fe40000000000 */
[----:B------:R-:W-:Y:S02]  /*abc0*/  PRMT R8, R96, 0x5410, R2 ;  /* 0x0000541060087816 */ /* 0x000fe40000000002 */
[----:B------:R-:W-:-:S02]  /*abd0*/  PRMT R0, R94, 0x5410, R9 ;  /* 0x000054105e007816 */ /* 0x000fc40000000009 */
[----:B------:R-:W-:Y:S01]  /*abe0*/  SHF.R.U64 R3, R48, 0x10, R49 ;  /* 0x0000001030037819 */ /* 0x000fe20000001231 */
[----:B------:R-:W-:Y:S01]  /*abf0*/  IMAD.U32 R14, R8, 0x10000, RZ ;  /* 0x00010000080e7824 */ /* 0x000fe200078e00ff */
[C---:B------:R-:W-:Y:S01]  /*ac00*/  LOP3.LUT R17, R0.reuse, 0xffff0000, RZ, 0xc0, !PT ;  /* 0xffff000000117812 */ /* 0x040fe200078ec0ff */
[----:B------:R-:W-:Y:S01]  /*ac10*/  IMAD.U32 R15, R0, 0x10000, RZ ;  /* 0x00010000000f7824 */ /* 0x000fe200078e00ff */
[----:B------:R-:W-:Y:S02]  /*ac20*/  PRMT R10, R94, 0x5432, R3 ;  /* 0x000054325e0a7816 */ /* 0x000fe40000000003 */
[----:B------:R-:W-:Y:S02]  /*ac30*/  LOP3.LUT R16, R8, 0xffff0000, RZ, 0xc0, !PT ;  /* 0xffff000008107812 */ /* 0x000fe400078ec0ff */
[C---:B-1----:R-:W-:Y:S01]  /*ac40*/  LOP3.LUT R9, R6.reuse, 0xffff0000, RZ, 0xc0, !PT ;  /* 0xffff000006097812 */ /* 0x042fe200078ec0ff */
[C---:B------:R-:W-:Y:S01]  /*ac50*/  IMAD.U32 R12, R7.reuse, 0x10000, RZ ;  /* 0x00010000070c7824 */ /* 0x040fe200078e00ff */
[----:B------:R-:W-:Y:S01]  /*ac60*/  LOP3.LUT R2, R7, 0xffff0000, RZ, 0xc0, !PT ;  /* 0xffff000007027812 */ /* 0x000fe200078ec0ff */
[----:B------:R-:W-:Y:S01]  /*ac70*/  IMAD.U32 R13, R6, 0x10000, RZ ;  /* 0x00010000060d7824 */ /* 0x000fe200078e00ff */
[C---:B------:R-:W-:Y:S01]  /*ac80*/  SHF.L.U32 R6, R4.reuse, 0x10, RZ ;  /* 0x0000001004067819 */ /* 0x040fe200000006ff */
[----:B------:R-:W-:Y:S01]  /*ac90*/  FMUL.FTZ R7, R9, R14 ;  /* 0x0000000e09077220 */ /* 0x000fe20000410000 */
[----:B------:R-:W-:Y:S01]  /*aca0*/  SHF.L.U32 R3, R5, 0x10, RZ ;  /* 0x0000001005037819 */ /* 0x000fe200000006ff */
[-C--:B------:R-:W-:Y:S01]  /*acb0*/  FMUL.FTZ R8, R9, R15.reuse ;  /* 0x0000000f09087220 */ /* 0x080fe20000410000 */
[----:B------:R-:W-:Y:S01]  /*acc0*/  LOP3.LUT R0, R5, 0xffff0000, RZ, 0xc0, !PT ;  /* 0xffff000005007812 */ /* 0x000fe200078ec0ff */
[----:B------:R-:W-:Y:S01]  /*acd0*/  FFMA.FTZ R9, R13, R15, R7 ;  /* 0x0000000f0d097223 */ /* 0x000fe20000010007 */
[----:B------:R-:W-:Y:S01]  /*ace0*/  LOP3.LUT R4, R4, 0xffff0000, RZ, 0xc0, !PT ;  /* 0xffff000004047812 */ /* 0x000fe200078ec0ff */
[----:B------:R-:W-:-:S02]  /*acf0*/  FMUL.FTZ R5, R2, R17 ;  /* 0x0000001102057220 */ /* 0x000fc40000410000 */
[----:B------:R-:W-:Y:S01]  /*ad00*/  FFMA.FTZ R14, R13, R14, -R8 ;  /* 0x0000000e0d0e7223 */ /* 0x000fe20000010808 */
[C---:B------:R-:W-:Y:S01]  /*ad10*/  SHF.L.U32 R13, R11.reuse, 0x10, RZ ;  /* 0x000000100b0d7819 */ /* 0x040fe200000006ff */
[C---:B------:R-:W-:Y:S01]  /*ad20*/  IMAD.U32 R15, R10.reuse, 0x10000, RZ ;  /* 0x000100000a0f7824 */ /* 0x040fe200078e00ff */
[----:B------:R-:W-:Y:S01]  /*ad30*/  LOP3.LUT R10, R10, 0xffff0000, RZ, 0xc0, !PT ;  /* 0xffff00000a0a7812 */ /* 0x000fe200078ec0ff */
[-C--:B------:R-:W-:Y:S01]  /*ad40*/  FMUL.FTZ R2, R2, R16.reuse ;  /* 0x0000001002027220 */ /* 0x080fe20000410000 */
[----:B------:R-:W-:Y:S01]  /*ad50*/  LOP3.LUT R11, R11, 0xffff0000, RZ, 0xc0, !PT ;  /* 0xffff00000b0b7812 */ /* 0x000fe200078ec0ff */
[C---:B------:R-:W-:Y:S02]  /*ad60*/  FFMA.FTZ R8, R12.reuse, R16, -R5 ;  /* 0x000000100c087223 */ /* 0x040fe40000010805 */
[----:B------:R-:W-:Y:S02]  /*ad70*/  FFMA.FTZ R7, R12, R17, R2 ;  /* 0x000000110c077223 */ /* 0x000fe40000010002 */
[----:B------:R-:W-:-:S02]  /*ad80*/  FMUL.FTZ R5, R4, R15 ;  /* 0x0000000f04057220 */ /* 0x000fc40000410000 */
[----:B------:R-:W-:Y:S01]  /*ad90*/  FMUL.FTZ R4, R4, R13 ;  /* 0x0000000d04047220 */ /* 0x000fe20000410000 */
[----:B------:R-:W-:Y:S01]  /*ada0*/  F2FP.BF16.PACK_AB R7, R7, R8 ;  /* 0x000000080707723e */ /* 0x000fe200000010ff */
[C---:B------:R-:W-:Y:S02]  /*adb0*/  FMUL.FTZ R2, R0.reuse, R10 ;  /* 0x0000000a00027220 */ /* 0x040fe40000410000 */
[----:B------:R-:W-:Y:S02]  /*adc0*/  FMUL.FTZ R0, R0, R11 ;  /* 0x0000000b00007220 */ /* 0x000fe40000410000 */
[C---:B------:R-:W-:Y:S02]  /*add0*/  FFMA.FTZ R5, R6.reuse, R13, -R5 ;  /* 0x0000000d06057223 */ /* 0x040fe40000010805 */
[----:B------:R-:W-:Y:S01]  /*ade0*/  FFMA.FTZ R4, R6, R15, R4 ;  /* 0x0000000f06047223 */ /* 0x000fe20000010004 */
[----:B------:R-:W-:Y:S01]  /*adf0*/  F2FP.BF16.PACK_AB R6, R9, R14 ;  /* 0x0000000e0906723e */ /* 0x000fe200000010ff */
[----:B------:R-:W-:-:S02]  /*ae00*/  FFMA.FTZ R2, R3, R11, -R2 ;  /* 0x0000000b03027223 */ /* 0x000fc40000010802 */
[----:B------:R-:W-:Y:S01]  /*ae10*/  FFMA.FTZ R0, R3, R10, R0 ;  /* 0x0000000a03007223 */ /* 0x000fe20000010000 */
[----:B------:R-:W-:-:S04]  /*ae20*/  F2FP.BF16.PACK_AB R4, R4, R5 ;  /* 0x000000050404723e */ /* 0x000fc800000010ff */
[----:B------:R-:W-:-:S05]  /*ae30*/  F2FP.BF16.PACK_AB R5, R0, R2 ;  /* 0x000000020005723e */ /* 0x000fca00000010ff */
[----:B------:R1:W-:Y:S02]  /*ae40*/  STS.128 [R194+0x1d080], R4 ;  /* 0x01d08004c2007388 */ /* 0x0003e40000000c00 */
.L_x_789:
[----:B------:R-:W-:Y:S05]  /*ae50*/  BSYNC B1 ;  /* 0x0000000000017941 */ /* 0x000fea0003800000 */
.L_x_788:
        /* <DEDUP_REMOVED lines=53> */
.L_x_799:
[----:B------:R-:W-:Y:S05]  /*b1b0*/  BSYNC B0 ;  /* 0x0000000000007941 */ /* 0x000fea0003800000 */
.L_x_798:
        /* <DEDUP_REMOVED lines=49> */
.L_x_801:
[----:B------:R-:W-:Y:S05]  /*b4d0*/  BSYNC B0 ;  /* 0x0000000000007941 */ /* 0x000fea0003800000 */
.L_x_800:
        /* <DEDUP_REMOVED lines=49> */
.L_x_803:
[----:B------:R-:W-:Y:S05]  /*b7f0*/  BSYNC B0 ;  /* 0x0000000000007941 */ /* 0x000fea0003800000 */
.L_x_802:
        /* <DEDUP_REMOVED lines=48> */
.L_x_797:
[----:B------:R-:W-:Y:S05]  /*bb00*/  BSYNC B1 ;  /* 0x0000000000017941 */ /* 0x000fea0003800000 */
.L_x_796:
[----:B------:R-:W-:-:S04]  /*bb10*/  IADD3 R0, R211, 0x60, RZ ;  /* 0x00000060d3007810 */ /* 0x000fc80007ffe0ff */
        /* <DEDUP_REMOVED lines=51> */
.L_x_806:
[----:B------:R-:W-:Y:S05]  /*be50*/  BSYNC B0 ;  /* 0x0000000000007941 */ /* 0x000fea0003800000 */
.L_x_805:
        /* <DEDUP_REMOVED lines=49> */
.L_x_808:
[----:B------:R-:W-:Y:S05]  /*c170*/  BSYNC B0 ;  /* 0x0000000000007941 */ /* 0x000fea0003800000 */
.L_x_807:
        /* <DEDUP_REMOVED lines=49> */
.L_x_810:
[----:B------:R-:W-:Y:S05]  /*c490*/  BSYNC B0 ;  /* 0x0000000000007941 */ /* 0x000fea0003800000 */
.L_x_809:
        /* <DEDUP_REMOVED lines=49> */
.L_x_771:
[----:B------:R-:W-:Y:S01]  /*c7b0*/  IMAD.MOV.U32 R3, RZ, RZ, c[0x0][0x2c4] ;  /* 0x0000b100ff037624 */ /* 0x000fe200078e00ff */
[----:B------:R-:W-:Y:S01]  /*c7c0*/  MOV R5, R6 ;  /* 0x0000000600057202 */ /* 0x000fe20000000f00 */
[----:B------:R-:W-:Y:S01]  /*c7d0*/  BSSY B0, `(.L_x_811) ;  /* 0x000003b000007945 */ /* 0x000fe20003800000 */
[----:B------:R-:W-:Y:S01]  /*c7e0*/  LOP3.LUT P1, RZ, R214, 0x2, RZ, 0xc0, !PT ;  /* 0x00000002d6ff7812 */ /* 0x000fe2000782c0ff */
[----:B------:R-:W-:Y:S01]  /*c7f0*/  CS2R R50, SRZ ;  /* 0x0000000000327805 */ /* 0x000fe2000001ff00 */
[----:B------:R-:W-:Y:S01]  /*c800*/  ISETP.NE.AND P0, PT, R3, 0x1, PT ;  /* 0x000000010300780c */ /* 0x000fe20003f05270 */
[----:B------:R-:W-:Y:S01]  /*c810*/  CS2R R26, SRZ ;  /* 0x00000000001a7805 */ /* 0x000fe2000001ff00 */
[----:B------:R-:W-:Y:S01]  /*c820*/  CS2R R24, SRZ ;  /* 0x0000000000187805 */ /* 0x000fe2000001ff00 */
[----:B------:R-:W-:Y:S01]  /*c830*/  CS2R R14, SRZ ;  /* 0x00000000000e7805 */ /* 0x000fe2000001ff00 */
[----:B----4-:R-:W-:Y:S01]  /*c840*/  CS2R R12, SRZ ;  /* 0x00000000000c7805 */ /* 0x010fe2000001ff00 */
[----:B------:R-:W-:Y:S01]  /*c850*/  CS2R R30, SRZ ;  /* 0x00000000001e7805 */ /* 0x000fe2000001ff00 */
[----:B------:R-:W-:Y:S01]  /*c860*/  CS2R R28, SRZ ;  /* 0x00000000001c7805 */ /* 0x000fe2000001ff00 */
[----:B------:R-:W-:Y:S01]  /*c870*/  CS2R R18, SRZ ;  /* 0x0000000000127805 */ /* 0x000fe2000001ff00 */
[----:B------:R-:W-:-:S05]  /*c880*/  CS2R R16, SRZ ;  /* 0x0000000000107805 */ /* 0x000fca000001ff00 */
[----:B------:R-:W-:-:S05]  /*c890*/  @P0 IMAD.HI.U32 R3, R0, c[0x0][0x2c8], RZ ;  /* 0x0000b20000030a27 */ /* 0x000fca00078e00ff */
[----:B------:R-:W-:-:S04]  /*c8a0*/  @P0 SHF.R.U32.HI R0, RZ, c[0x0][0x2cc], R3 ;  /* 0x0000b300ff000a19 */ /* 0x000fc80000011603 */
[----:B------:R-:W-:Y:S01]  /*c8b0*/  SHF.R.S32.HI R3, RZ, 0x1f, R0 ;  /* 0x0000001fff037819 */ /* 0x000fe20000011400 */
[----:B------:R-:W-:-:S04]  /*c8c0*/  IMAD.WIDE.U32 R4, R0, c[0x0][0x280], R4 ;  /* 0x0000a00000047a25 */ /* 0x000fc800078e0004 */
[----:B------:R-:W-:Y:S01]  /*c8d0*/  IMAD R8, R3, c[0x0][0x280], RZ ;  /* 0x0000a00003087a24 */ /* 0x000fe200078e02ff */
[----:B------:R-:W-:-:S03]  /*c8e0*/  LEA R23, P0, R4, c[0x0][0x270], 0x1 ;  /* 0x00009c0004177a11 */ /* 0x000fc600078008ff */
[----:B------:R-:W-:-:S04]  /*c8f0*/  IMAD R6, R0, c[0x0][0x284], R8 ;  /* 0x0000a10000067a24 */ /* 0x000fc800078e0208 */
[----:B------:R-:W-:-:S05]  /*c900*/  IMAD.IADD R6, R5, 0x1, R6 ;  /* 0x0000000105067824 */ /* 0x000fca00078e0206 */
[----:B------:R-:W-:Y:S01]  /*c910*/  LEA.HI.X R22, R4, c[0x0][0x274], R6, 0x1, P0 ;  /* 0x00009d0004167a11 */ /* 0x000fe200000f0c06 */
[----:B------:R-:W-:Y:S01]  /*c920*/  IMAD R4, R3, c[0x0][0x290], RZ ;  /* 0x0000a40003047a24 */ /* 0x000fe200078e02ff */
[----:B------:R-:W-:-:S03]  /*c930*/  MOV R3, R7 ;  /* 0x0000000700037202 */ /* 0x000fc60000000f00 */
[----:B------:R1:W2:Y:S02]  /*c940*/  SHFL.IDX PT, R5, R22, RZ, 0x181f ;  /* 0x00181fff16057589 */ /* 0x0002a400000e0000 */
[----:B------:R-:W-:-:S04]  /*c950*/  IMAD.WIDE.U32 R2, R0, c[0x0][0x290], R2 ;  /* 0x0000a40000027a25 */ /* 0x000fc800078e0002 */
[----:B------:R-:W-:Y:S01]  /*c960*/  IMAD R0, R0, c[0x0][0x294], R4 ;  /* 0x0000a50000007a24 */ /* 0x000fe200078e0204 */
[----:B------:R-:W-:-:S03]  /*c970*/  LEA R21, P0, R2, c[0x0][0x288], 0x1 ;  /* 0x0000a20002157a11 */ /* 0x000fc600078008ff */
[----:B------:R-:W-:Y:S02]  /*c980*/  IMAD.IADD R0, R3, 0x1, R0 ;  /* 0x0000000103007824 */ /* 0x000fe400078e0200 */
[----:B------:R1:W3:Y:S03]  /*c990*/  SHFL.IDX PT, R10, R21, RZ, 0x181f ;  /* 0x00181fff150a7589 */ /* 0x0002e600000e0000 */
[----:B------:R-:W-:Y:S02]  /*c9a0*/  LEA.HI.X R20, R2, c[0x0][0x28c], R0, 0x1, P0 ;  /* 0x0000a30002147a11 */ /* 0x000fe400000f0c00 */
[----:B------:R1:W4:Y:S04]  /*c9b0*/  SHFL.IDX PT, R2, R23, RZ, 0x181f ;  /* 0x00181fff17027589 */ /* 0x00032800000e0000 */
[----:B------:R1:W1:Y:S01]  /*c9c0*/  SHFL.IDX PT, R11, R20, RZ, 0x181f ;  /* 0x00181fff140b7589 */ /* 0x00026200000e0000 */
[----:B------:R-:W-:Y:S05]  /*c9d0*/  @P1 BRA `(.L_x_812) ;  /* 0x000001a000001947 */ /* 0x000fea0003800000 */
[----:B------:R-:W-:Y:S01]  /*c9e0*/  ISETP.GE.AND P1, PT, R132, c[0x0][0x27c], PT ;  /* 0x00009f0084007a0c */ /* 0x000fe20003f26270 */
[----:B------:R-:W-:Y:S01]  /*c9f0*/  CS2R R14, SRZ ;  /* 0x00000000000e7805 */ /* 0x000fe2000001ff00 */
[----:B------:R-:W-:Y:S01]  /*ca00*/  CS2R R12, SRZ ;  /* 0x00000000000c7805 */ /* 0x000fe2000001ff00 */
[----:B------:R-:W-:Y:S01]  /*ca10*/  CS2R R18, SRZ ;  /* 0x0000000000127805 */ /* 0x000fe2000001ff00 */
[----:B------:R-:W-:-:S09]  /*ca20*/  CS2R R16, SRZ ;  /* 0x0000000000107805 */ /* 0x000fd2000001ff00 */
[C---:B------:R-:W-:Y:S01]  /*ca30*/  @!P1 IMAD.SHL.U32 R0, R132.reuse, 0x2, RZ ;  /* 0x0000000284009824 */ /* 0x040fe200078e00ff */
[----:B------:R-:W-:-:S04]  /*ca40*/  @!P1 SHF.L.U64.HI R3, R132, 0x1, R133 ;  /* 0x0000000184039819 */ /* 0x000fc80000010285 */
[----:B----4-:R-:W-:-:S05]  /*ca50*/  @!P1 IADD3 R8, P0, R2, R0, RZ ;  /* 0x0000000002089210 */ /* 0x010fca0007f1e0ff */
[--C-:B--2---:R-:W-:Y:S01]  /*ca60*/  @!P1 IMAD.X R9, R5, 0x1, R3.reuse, P0 ;  /* 0x0000000105099824 */ /* 0x104fe200000e0603 */
[----:B---3--:R-:W-:Y:S01]  /*ca70*/  @!P1 IADD3 R6, P0, R10, R0, RZ ;  /* 0x000000000a069210 */ /* 0x008fe20007f1e0ff */
[----:B------:R-:W-:Y:S01]  /*ca80*/  CS2R R26, SRZ ;  /* 0x00000000001a7805 */ /* 0x000fe2000001ff00 */
[----:B------:R-:W-:Y:S01]  /*ca90*/  CS2R R24, SRZ ;  /* 0x0000000000187805 */ /* 0x000fe2000001ff00 */
[----:B------:R-:W-:Y:S01]  /*caa0*/  CS2R R30, SRZ ;  /* 0x00000000001e7805 */ /* 0x000fe2000001ff00 */
[----:B------:R-:W-:Y:S01]  /*cab0*/  CS2R R28, SRZ ;  /* 0x00000000001c7805 */ /* 0x000fe2000001ff00 */
[----:B-1----:R-:W-:Y:S01]  /*cac0*/  @!P1 IMAD.X R7, R11, 0x1, R3, P0 ;  /* 0x000000010b079824 */ /* 0x002fe200000e0603 */
[----:B------:R-:W-:Y:S01]  /*cad0*/  ISETP.GE.AND P0, PT, R137, c[0x0][0x27c], PT ;  /* 0x00009f0089007a0c */ /* 0x000fe20003f06270 */
[----:B------:R1:W5:Y:S04]  /*cae0*/  @!P1 LD.E.128 R12, [R8.64] ;  /* 0x00000008080c9980 */ /* 0x000368000c101d00 */
[----:B------:R1:W5:Y:S08]  /*caf0*/  @!P1 LD.E.128 R16, [R6.64] ;  /* 0x0000000806109980 */ /* 0x000370000c101d00 */
[C---:B------:R-:W-:Y:S01]  /*cb00*/  @!P0 IMAD.SHL.U32 R3, R201.reuse, 0x2, RZ ;  /* 0x00000002c9038824 */ /* 0x040fe200078e00ff */
[----:B------:R-:W-:-:S04]  /*cb10*/  @!P0 SHF.L.U64.HI R0, R201, 0x1, R205 ;  /* 0x00000001c9008819 */ /* 0x000fc800000102cd */
[----:B------:R-:W-:-:S05]  /*cb20*/  @!P0 IADD3 R4, P2, R2, R3, RZ ;  /* 0x0000000302048210 */ /* 0x000fca0007f5e0ff */
[----:B------:R-:W-:Y:S01]  /*cb30*/  @!P0 IMAD.X R5, R5, 0x1, R0, P2 ;  /* 0x0000000105058824 */ /* 0x000fe200010e0600 */
[----:B------:R-:W-:-:S04]  /*cb40*/  @!P0 IADD3 R2, P2, R10, R3, RZ ;  /* 0x000000030a028210 */ /* 0x000fc80007f5e0ff */
[----:B------:R1:W5:Y:S01]  /*cb50*/  @!P0 LD.E.128 R24, [R4.64] ;  /* 0x0000000804188980 */ /* 0x000362000c101d00 */
[----:B------:R-:W-:-:S05]  /*cb60*/  @!P0 IMAD.X R3, R11, 0x1, R0, P2 ;  /* 0x000000010b038824 */ /* 0x000fca00010e0600 */
[----:B------:R1:W5:Y:S03]  /*cb70*/  @!P0 LD.E.128 R28, [R2.64] ;  /* 0x00000008021c8980 */ /* 0x000366000c101d00 */
.L_x_812:
[----:B------:R-:W-:Y:S05]  /*cb80*/  BSYNC B0 ;  /* 0x0000000000007941 */ /* 0x000fea0003800000 */
.L_x_811:
[----:B-1--45:R-:W-:Y:S01]  /*cb90*/  IMAD.MOV.U32 R2, RZ, RZ, R26 ;  /* 0x000000ffff027224 */ /* 0x032fe200078e001a */
[----:B------:R-:W-:Y:S01]  /*cba0*/  MOV R3, R25 ;  /* 0x0000001900037202 */ /* 0x000fe20000000f00 */
[----:B------:R-:W-:Y:S01]  /*cbb0*/  IMAD.MOV.U32 R0, RZ, RZ, R27 ;  /* 0x000000ffff007224 */ /* 0x000fe200078e001b */
[----:B------:R-:W-:Y:S01]  /*cbc0*/  LOP3.LUT P0, RZ, R214, 0x4, RZ, 0xc0, !PT ;  /* 0x00000004d6ff7812 */ /* 0x000fe2000780c0ff */
[----:B------:R-:W-:Y:S01]  /*cbd0*/  IMAD.MOV.U32 R4, RZ, RZ, R24 ;  /* 0x000000ffff047224 */ /* 0x000fe200078e0018 */
[----:B------:R-:W-:Y:S01]  /*cbe0*/  MOV R6, R18 ;  /* 0x0000001200067202 */ /* 0x000fe20000000f00 */
[----:B--2---:R1:W2:Y:S01]  /*cbf0*/  SHFL.IDX PT, R5, R22, 0x1, 0x181f ;  /* 0x00381f0016057f89 */ /* 0x0042a200000e0000 */
[----:B------:R-:W-:Y:S01]  /*cc00*/  PRMT R89, R0, 0x5410, R2 ;  /* 0x0000541000597816 */ /* 0x000fe20000000002 */
[----:B------:R-:W-:Y:S01]  /*cc10*/  IMAD.MOV.U32 R2, RZ, RZ, R14 ;  /* 0x000000ffff027224 */ /* 0x000fe200078e000e */
[----:B------:R-:W-:Y:S01]  /*cc20*/  PRMT R88, R3, 0x5410, R4 ;  /* 0x0000541003587816 */ /* 0x000fe20000000004 */
[----:B------:R-:W-:Y:S01]  /*cc30*/  IMAD.MOV.U32 R0, RZ, RZ, R15 ;  /* 0x000000ffff007224 */ /* 0x000fe200078e000f */
[----:B------:R-:W-:Y:S01]  /*cc40*/  MOV R4, R12 ;  /* 0x0000000c00047202 */ /* 0x000fe20000000f00 */
[----:B------:R-:W-:Y:S01]  /*cc50*/  IMAD.MOV.U32 R3, RZ, RZ, R13 ;  /* 0x000000ffff037224 */ /* 0x000fe200078e000d */
[----:B------:R1:W4:Y:S01]  /*cc60*/  SHFL.IDX PT, R11, R20, 0x1, 0x181f ;  /* 0x00381f00140b7f89 */ /* 0x00032200000e0000 */
[----:B------:R-:W-:Y:S01]  /*cc70*/  BSSY B0, `(.L_x_813) ;  /* 0x0000032000007945 */ /* 0x000fe20003800000 */
[----:B------:R-:W-:Y:S01]  /*cc80*/  PRMT R34, R0, 0x5410, R2 ;  /* 0x0000541000227816 */ /* 0x000fe20000000002 */
[----:B------:R-:W-:Y:S01]  /*cc90*/  IMAD.MOV.U32 R2, RZ, RZ, R30 ;  /* 0x000000ffff027224 */ /* 0x000fe200078e001e */
[----:B------:R-:W-:Y:S01]  /*cca0*/  MOV R0, R31 ;  /* 0x0000001f00007202 */ /* 0x000fe20000000f00 */
[----:B---3--:R1:W3:Y:S01]  /*ccb0*/  SHFL.IDX PT, R10, R21, 0x1, 0x181f ;  /* 0x00381f00150a7f89 */ /* 0x0082e200000e0000 */
[----:B------:R-:W-:Y:S01]  /*ccc0*/  PRMT R33, R3, 0x5410, R4 ;  /* 0x0000541003217816 */ /* 0x000fe20000000004 */
[----:B------:R-:W-:Y:S01]  /*ccd0*/  IMAD.MOV.U32 R4, RZ, RZ, R19 ;  /* 0x000000ffff047224 */ /* 0x000fe200078e0013 */
[----:B------:R-:W-:Y:S01]  /*cce0*/  PRMT R90, R0, 0x5410, R2 ;  /* 0x00005410005a7816 */ /* 0x000fe20000000002 */
[----:B------:R-:W-:Y:S01]  /*ccf0*/  IMAD.MOV.U32 R2, RZ, RZ, R28 ;  /* 0x000000ffff027224 */ /* 0x000fe200078e001c */
[----:B------:R1:W1:Y:S01]  /*cd00*/  SHFL.IDX PT, R3, R23, 0x1, 0x181f ;  /* 0x00381f0017037f89 */ /* 0x00026200000e0000 */
[----:B------:R-:W-:Y:S01]  /*cd10*/  IMAD.MOV.U32 R0, RZ, RZ, R29 ;  /* 0x000000ffff007224 */ /* 0x000fe200078e001d */
[----:B------:R-:W-:Y:S01]  /*cd20*/  PRMT R61, R4, 0x5410, R6 ;  /* 0x00005410043d7816 */ /* 0x000fe20000000006 */
[----:B------:R-:W-:Y:S01]  /*cd30*/  CS2R R48, SRZ ;  /* 0x0000000000307805 */ /* 0x000fe2000001ff00 */
[----:B------:R-:W-:Y:S01]  /*cd40*/  CS2R R38, SRZ ;  /* 0x0000000000267805 */ /* 0x000fe2000001ff00 */
[----:B------:R-:W-:Y:S01]  /*cd50*/  CS2R R36, SRZ ;  /* 0x0000000000247805 */ /* 0x000fe2000001ff00 */
[----:B------:R-:W-:Y:S01]  /*cd60*/  PRMT R63, R0, 0x5410, R2 ;  /* 0x00005410003f7816 */ /* 0x000fe20000000002 */
[----:B------:R-:W-:Y:S01]  /*cd70*/  IMAD.MOV.U32 R2, RZ, RZ, R16 ;  /* 0x000000ffff027224 */ /* 0x000fe200078e0010 */
[----:B------:R-:W-:Y:S01]  /*cd80*/  MOV R0, R17 ;  /* 0x0000001100007202 */ /* 0x000fe20000000f00 */
[----:B------:R-:W-:Y:S01]  /*cd90*/  CS2R R46, SRZ ;  /* 0x00000000002e7805 */ /* 0x000fe2000001ff00 */
[----:B------:R-:W-:Y:S01]  /*cda0*/  CS2R R44, SRZ ;  /* 0x00000000002c7805 */ /* 0x000fe2000001ff00 */
[----:B------:R-:W-:Y:S01]  /*cdb0*/  CS2R R42, SRZ ;  /* 0x00000000002a7805 */ /* 0x000fe2000001ff00 */
[----:B------:R-:W-:Y:S01]  /*cdc0*/  PRMT R32, R0, 0x5410, R2 ;  /* 0x0000541000207816 */ /* 0x000fe20000000002 */
[----:B------:R-:W-:Y:S01]  /*cdd0*/  CS2R R40, SRZ ;  /* 0x0000000000287805 */ /* 0x000fe2000001ff00 */
[----:B------:R-:W-:Y:S05]  /*cde0*/  @P0 BRA `(.L_x_814) ;  /* 0x000001a000000947 */ /* 0x000fea0003800000 */
[----:B--2-4-:R-:W-:Y:S01]  /*cdf0*/  ISETP.GE.AND P1, PT, R132, c[0x0][0x27c], PT ;  /* 0x00009f0084007a0c */ /* 0x014fe20003f26270 */
[----:B------:R-:W-:Y:S01]  /*ce00*/  CS2R R38, SRZ ;  /* 0x0000000000267805 */ /* 0x000fe2000001ff00 */
[----:B------:R-:W-:Y:S01]  /*ce10*/  CS2R R36, SRZ ;  /* 0x0000000000247805 */ /* 0x000fe2000001ff00 */
[----:B------:R-:W-:Y:S01]  /*ce20*/  CS2R R42, SRZ ;  /* 0x00000000002a7805 */ /* 0x000fe2000001ff00 */
[----:B------:R-:W-:-:S09]  /*ce30*/  CS2R R40, SRZ ;  /* 0x0000000000287805 */ /* 0x000fd2000001ff00 */
[C---:B------:R-:W-:Y:S01]  /*ce40*/  @!P1 IMAD.SHL.U32 R0, R132.reuse, 0x2, RZ ;  /* 0x0000000284009824 */ /* 0x040fe200078e00ff */
[----:B------:R-:W-:-:S04]  /*ce50*/  @!P1 SHF.L.U64.HI R2, R132, 0x1, R133 ;  /* 0x0000000184029819 */ /* 0x000fc80000010285 */
[----:B-1----:R-:W-:-:S05]  /*ce60*/  @!P1 IADD3 R8, P0, R3, R0, RZ ;  /* 0x0000000003089210 */ /* 0x002fca0007f1e0ff */
[--C-:B------:R-:W-:Y:S01]  /*ce70*/  @!P1 IMAD.X R9, R5, 0x1, R2.reuse, P0 ;  /* 0x0000000105099824 */ /* 0x100fe200000e0602 */
[----:B---3--:R-:W-:Y:S01]  /*ce80*/  @!P1 IADD3 R6, P0, R10, R0, RZ ;  /* 0x000000000a069210 */ /* 0x008fe20007f1e0ff */
[----:B------:R-:W-:Y:S01]  /*ce90*/  CS2R R50, SRZ ;  /* 0x0000000000327805 */ /* 0x000fe2000001ff00 */
[----:B------:R-:W-:Y:S01]  /*cea0*/  CS2R R48, SRZ ;  /* 0x0000000000307805 */ /* 0x000fe2000001ff00 */
[----:B------:R-:W-:Y:S01]  /*ceb0*/  CS2R R46, SRZ ;  /* 0x00000000002e7805 */ /* 0x000fe2000001ff00 */
[----:B------:R-:W-:Y:S01]  /*cec0*/  CS2R R44, SRZ ;  /* 0x00000000002c7805 */ /* 0x000fe2000001ff00 */
[----:B------:R-:W-:Y:S01]  /*ced0*/  @!P1 IMAD.X R7, R11, 0x1, R2, P0 ;  /* 0x000000010b079824 */ /* 0x000fe200000e0602 */
        /* <DEDUP_REMOVED lines=11> */
.L_x_814:
[----:B--2-4-:R-:W-:Y:S05]  /*cf90*/  BSYNC B0 ;  /* 0x0000000000007941 */ /* 0x014fea0003800000 */
.L_x_813:
[----:B-1---5:R-:W-:Y:S01]  /*cfa0*/  IMAD.MOV.U32 R2, RZ, RZ, R48 ;  /* 0x000000ffff027224 */ /* 0x022fe200078e0030 */
[----:B------:R-:W-:Y:S01]  /*cfb0*/  LOP3.LUT P0, RZ, R214, 0x8, RZ, 0xc0, !PT ;  /* 0x00000008d6ff7812 */ /* 0x000fe2000780c0ff */
[----:B------:R-:W-:Y:S01]  /*cfc0*/  IMAD.MOV.U32 R0, RZ, RZ, R49 ;  /* 0x000000ffff007224 */ /* 0x000fe200078e0031 */
[----:B------:R1:W2:Y:S01]  /*cfd0*/  SHFL.IDX PT, R8, R22, 0x2, 0x181f ;  /* 0x00581f0016087f89 */ /* 0x0002a200000e0000 */
        /* <DEDUP_REMOVED lines=13> */
[----:B------:R1:W4:Y:S01]  /*d0b0*/  SHFL.IDX PT, R6, R23, 0x2, 0x181f ;  /* 0x00581f0017067f89 */ /* 0x00032200000e0000 */
[----:B------:R-:W-:Y:S01]  /*d0c0*/  IMAD.MOV.U32 R0, RZ, RZ, R45 ;  /* 0x000000ffff007224 */ /* 0x000fe200078e002d */
[----:B------:R-:W-:Y:S01]  /*d0d0*/  PRMT R93, R3, 0x5410, R4 ;  /* 0x00005410035d7816 */ /* 0x000fe20000000004 */
[----:B------:R-:W-:Y:S01]  /*d0e0*/  IMAD.MOV.U32 R3, RZ, RZ, R47 ;  /* 0x000000ffff037224 */ /* 0x000fe200078e002f */
[----:B------:R-:W-:Y:S01]  /*d0f0*/  MOV R4, R46 ;  /* 0x0000002e00047202 */ /* 0x000fe20000000f00 */
[----:B------:R1:W3:Y:S01]  /*d100*/  SHFL.IDX PT, R9, R20, 0x2, 0x181f ;  /* 0x00581f0014097f89 */ /* 0x0002e200000e0000 */
[----:B------:R-:W-:Y:S01]  /*d110*/  PRMT R95, R2, 0x7610, R95 ;  /* 0x00007610025f7816 */ /* 0x000fe2000000005f */
[----:B------:R-:W-:Y:S01]  /*d120*/  IMAD.MOV.U32 R2, RZ, RZ, R40 ;  /* 0x000000ffff027224 */ /* 0x000fe200078e0028 */
[----:B------:R-:W-:Y:S01]  /*d130*/  PRMT R98, R4, 0x7610, R98 ;  /* 0x0000761004627816 */ /* 0x000fe20000000062 */
[----:B------:R-:W-:Y:S01]  /*d140*/  IMAD.MOV.U32 R4, RZ, RZ, R42 ;  /* 0x000000ffff047224 */ /* 0x000fe200078e002a */
[----:B------:R-:W-:Y:S01]  /*d150*/  PRMT R96, R0, 0x7610, R96 ;  /* 0x0000761000607816 */ /* 0x000fe20000000060 */
[----:B------:R-:W-:Y:S01]  /*d160*/  IMAD.MOV.U32 R0, RZ, RZ, R41 ;  /* 0x000000ffff007224 */ /* 0x000fe200078e0029 */
[----:B------:R-:W-:Y:S01]  /*d170*/  PRMT R97, R3, 0x7610, R97 ;  /* 0x0000761003617816 */ /* 0x000fe20000000061 */
[----:B------:R1:W1:Y:S01]  /*d180*/  SHFL.IDX PT, R7, R21, 0x2, 0x181f ;  /* 0x00581f0015077f89 */ /* 0x00026200000e0000 */
[----:B------:R-:W-:Y:S01]  /*d190*/  MOV R3, R43 ;  /* 0x0000002b00037202 */ /* 0x000fe20000000f00 */
[----:B------:R-:W-:Y:S01]  /*d1a0*/  BSSY B0, `(.L_x_815) ;  /* 0x0000028000007945 */ /* 0x000fe20003800000 */
[----:B------:R-:W-:Y:S01]  /*d1b0*/  PRMT R91, R2, 0x7610, R91 ;  /* 0x00007610025b7816 */ /* 0x000fe2000000005b */
[----:B------:R-:W-:Y:S01]  /*d1c0*/  CS2R R86, SRZ ;  /* 0x0000000000567805 */ /* 0x000fe2000001ff00 */
[----:B------:R-:W-:Y:S01]  /*d1d0*/  PRMT R94, R3, 0x5410, R4 ;  /* 0x00005410035e7816 */ /* 0x000fe20000000004 */
[----:B------:R-:W-:Y:S01]  /*d1e0*/  CS2R R66, SRZ ;  /* 0x0000000000427805 */ /* 0x000fe2000001ff00 */
[----:B------:R-:W-:Y:S01]  /*d1f0*/  PRMT R92, R0, 0x7610, R92 ;  /* 0x00007610005c7816 */ /* 0x000fe2000000005c */
        /* <DEDUP_REMOVED lines=15> */
[----:B------:R-:W-:-:S05]  /*d2f0*/  @!P1 IADD3 R4, P0, R6, R2, RZ ;  /* 0x0000000206049210 */ /* 0x000fca0007f1e0ff */
[----:B------:R-:W-:Y:S01]  /*d300*/  @!P1 IMAD.X R5, R8, 0x1, R0, P0 ;  /* 0x0000000108059824 */ /* 0x000fe200000e0600 */
[----:B-1----:R-:W-:-:S04]  /*d310*/  @!P1 IADD3 R2, P0, R7, R2, RZ ;  /* 0x0000000207029210 */ /* 0x002fc80007f1e0ff */
[----:B------:R1:W5:Y:S01]  /*d320*/  @!P1 LD.E.128 R52, [R4.64] ;  /* 0x0000000804349980 */ /* 0x000362000c101d00 */
[----:B---3--:R-:W-:Y:S01]  /*d330*/  @!P1 IMAD.X R3, R9, 0x1, R0, P0 ;  /* 0x0000000109039824 */ /* 0x008fe200000e0600 */
[----:B------:R-:W-:-:S04]  /*d340*/  ISETP.GE.AND P0, PT, R137, c[0x0][0x27c], PT ;  /* 0x00009f0089007a0c */ /* 0x000fc80003f06270 */
[----:B------:R2:W5:Y:S09]  /*d350*/  @!P1 LD.E.128 R56, [R2.64] ;  /* 0x0000000802389980 */ /* 0x000572000c101d00 */
[----:B------:R-:W-:-:S05]  /*d360*/  @!P0 IMAD.SHL.U32 R0, R201, 0x2, RZ ;  /* 0x00000002c9008824 */ /* 0x000fca00078e00ff */
[----:B-1----:R-:W-:Y:S02]  /*d370*/  @!P0 IADD3 R4, P1, R6, R0, RZ ;  /* 0x0000000006048210 */ /* 0x002fe40007f3e0ff */
[----:B--2---:R-:W-:-:S05]  /*d380*/  @!P0 SHF.L.U64.HI R3, R201, 0x1, R205 ;  /* 0x00000001c9038819 */ /* 0x004fca00000102cd */
[--C-:B------:R-:W-:Y:S01]  /*d390*/  @!P0 IMAD.X R5, R8, 0x1, R3.reuse, P1 ;  /* 0x0000000108058824 */ /* 0x100fe200008e0603 */
[----:B------:R-:W-:Y:S01]  /*d3a0*/  @!P0 IADD3 R2, P1, R7, R0, RZ ;  /* 0x0000000007028210 */ /* 0x000fe20007f3e0ff */
[----:B------:R-:W-:Y:S01]  /*d3b0*/  CS2R R66, SRZ ;  /* 0x0000000000427805 */ /* 0x000fe2000001ff00 */
[----:B------:R-:W-:Y:S01]  /*d3c0*/  CS2R R64, SRZ ;  /* 0x0000000000407805 */ /* 0x000fe2000001ff00 */
[----:B------:R-:W-:Y:S01]  /*d3d0*/  CS2R R70, SRZ ;  /* 0x0000000000467805 */ /* 0x000fe2000001ff00 */
[----:B------:R-:W-:Y:S01]  /*d3e0*/  CS2R R68, SRZ ;  /* 0x0000000000447805 */ /* 0x000fe2000001ff00 */
[----:B------:R-:W-:-:S03]  /*d3f0*/  @!P0 IMAD.X R3, R9, 0x1, R3, P1 ;  /* 0x0000000109038824 */ /* 0x000fc600008e0603 */
[----:B------:R1:W5:Y:S04]  /*d400*/  @!P0 LD.E.128 R64, [R4.64] ;  /* 0x0000000804408980 */ /* 0x000368000c101d00 */
[----:B------:R1:W5:Y:S02]  /*d410*/  @!P0 LD.E.128 R68, [R2.64] ;  /* 0x0000000802448980 */ /* 0x000364000c101d00 */
.L_x_816:
[----:B--2-4-:R-:W-:Y:S05]  /*d420*/  BSYNC B0 ;  /* 0x0000000000007941 */ /* 0x014fea0003800000 */
.L_x_815:
[----:B-1---5:R-:W-:Y:S01]  /*d430*/  IMAD.MOV.U32 R2, RZ, RZ, R66 ;  /* 0x000000ffff027224 */ /* 0x022fe200078e0042 */
[----:B------:R1:W2:Y:S01]  /*d440*/  SHFL.IDX PT, R8, R22, 0x3, 0x181f ;  /* 0x00781f0016087f89 */ /* 0x0002a200000e0000 */
[----:B------:R-:W-:Y:S01]  /*d450*/  IMAD.MOV.U32 R0, RZ, RZ, R67 ;  /* 0x000000ffff007224 */ /* 0x000fe200078e0043 */
[----:B------:R-:W-:Y:S01]  /*d460*/  BSSY B0, `(.L_x_817) ;  /* 0x000003c000007945 */ /* 0x000fe20003800000 */
[----:B------:R-:W-:Y:S01]  /*d470*/  CS2R R84, SRZ ;  /* 0x0000000000547805 */ /* 0x000fe2000001ff00 */
[----:B------:R1:W4:Y:S01]  /*d480*/  SHFL.IDX PT, R5, R23, 0x3, 0x181f ;  /* 0x00781f0017057f89 */ /* 0x00032200000e0000 */
        /* <DEDUP_REMOVED lines=10> */
[----:B------:R-:W-:Y:S01]  /*d530*/  IMAD.MOV.U32 R0, RZ, RZ, R55 ;  /* 0x000000ffff007224 */ /* 0x000fe200078e0037 */
[----:B------:R-:W-:Y:S01]  /*d540*/  CS2R R80, SRZ ;  /* 0x0000000000507805 */ /* 0x000fe2000001ff00 */
[----:B------:R-:W-:Y:S01]  /*d550*/  CS2R R78, SRZ ;  /* 0x00000000004e7805 */ /* 0x000fe2000001ff00 */
[----:B------:R-:W-:-:S02]  /*d560*/  CS2R R76, SRZ ;  /* 0x00000000004c7805 */ /* 0x000fc4000001ff00 */
[----:B------:R-:W-:Y:S01]  /*d570*/  PRMT R102, R0, 0x5410, R2 ;  /* 0x0000541000667816 */ /* 0x000fe20000000002 */
[----:B------:R-:W-:Y:S01]  /*d580*/  IMAD.MOV.U32 R0, RZ, RZ, R53 ;  /* 0x000000ffff007224 */ /* 0x000fe200078e0035 */
[----:B------:R-:W-:-:S04]  /*d590*/  MOV R2, R52 ;  /* 0x0000003400027202 */ /* 0x000fc80000000f00 */
[----:B------:R-:W-:Y:S01]  /*d5a0*/  PRMT R101, R0, 0x5410, R2 ;  /* 0x0000541000657816 */ /* 0x000fe20000000002 */
[----:B------:R-:W-:Y:S01]  /*d5b0*/  IMAD.MOV.U32 R2, RZ, RZ, R70 ;  /* 0x000000ffff027224 */ /* 0x000fe200078e0046 */
[----:B------:R-:W-:-:S04]  /*d5c0*/  MOV R0, R71 ;  /* 0x0000004700007202 */ /* 0x000fc80000000f00 */
[----:B------:R-:W-:Y:S01]  /*d5d0*/  PRMT R104, R0, 0x5410, R2 ;  /* 0x0000541000687816 */ /* 0x000fe20000000002 */
[----:B------:R-:W-:Y:S02]  /*d5e0*/  IMAD.MOV.U32 R2, RZ, RZ, R68 ;  /* 0x000000ffff027224 */ /* 0x000fe400078e0044 */
        /* <DEDUP_REMOVED lines=8> */
[----:B------:R-:W-:Y:S05]  /*d670*/  @P6 BRA `(.L_x_818) ;  /* 0x000001a000006947 */ /* 0x000fea0003800000 */
[----:B-1234-:R-:W-:Y:S01]  /*d680*/  ISETP.GE.AND P1, PT, R132, c[0x0][0x27c], PT ;  /* 0x00009f0084007a0c */ /* 0x01efe20003f26270 */
[----:B------:R-:W-:Y:S01]  /*d690*/  CS2R R74, SRZ ;  /* 0x00000000004a7805 */ /* 0x000fe2000001ff00 */
[----:B------:R-:W-:-:S11]  /*d6a0*/  CS2R R72, SRZ ;  /* 0x0000000000487805 */ /* 0x000fd6000001ff00 */
[C---:B------:R-:W-:Y:S01]  /*d6b0*/  @!P1 IMAD.SHL.U32 R0, R132.reuse, 0x2, RZ ;  /* 0x0000000284009824 */ /* 0x040fe200078e00ff */
[----:B------:R-:W-:-:S04]  /*d6c0*/  @!P1 SHF.L.U64.HI R4, R132, 0x1, R133 ;  /* 0x0000000184049819 */ /* 0x000fc80000010285 */
[----:B------:R-:W-:-:S05]  /*d6d0*/  @!P1 IADD3 R2, P0, R5, R0, RZ ;  /* 0x0000000005029210 */ /* 0x000fca0007f1e0ff */
[----:B------:R-:W-:Y:S01]  /*d6e0*/  @!P1 IMAD.X R3, R8, 0x1, R4, P0 ;  /* 0x0000000108039824 */ /* 0x000fe200000e0604 */
[----:B------:R-:W-:-:S04]  /*d6f0*/  ISETP.GE.AND P0, PT, R137, c[0x0][0x27c], PT ;  /* 0x00009f0089007a0c */ /* 0x000fc80003f06270 */
[----:B------:R1:W5:Y:S01]  /*d700*/  @!P1 LD.E.128 R72, [R2.64] ;  /* 0x0000000802489980 */ /* 0x000362000c101d00 */
[----:B------:R-:W-:Y:S01]  /*d710*/  CS2R R78, SRZ ;  /* 0x00000000004e7805 */ /* 0x000fe2000001ff00 */
[----:B------:R-:W-:Y:S01]  /*d720*/  CS2R R76, SRZ ;  /* 0x00000000004c7805 */ /* 0x000fe2000001ff00 */
[----:B------:R-:W-:Y:S01]  /*d730*/  CS2R R86, SRZ ;  /* 0x0000000000567805 */ /* 0x000fe2000001ff00 */
[----:B------:R-:W-:Y:S01]  /*d740*/  CS2R R84, SRZ ;  /* 0x0000000000547805 */ /* 0x000fe2000001ff00 */
[----:B-1----:R-:W-:-:S05]  /*d750*/  @!P1 IADD3 R2, P2, R6, R0, RZ ;  /* 0x0000000006029210 */ /* 0x002fca0007f5e0ff */
[----:B------:R-:W-:-:S05]  /*d760*/  @!P1 IMAD.X R3, R7, 0x1, R4, P2 ;  /* 0x0000000107039824 */ /* 0x000fca00010e0604 */
[----:B------:R1:W5:Y:S01]  /*d770*/  @!P1 LD.E.128 R76, [R2.64] ;  /* 0x00000008024c9980 */ /* 0x000362000c101d00 */
[C---:B------:R-:W-:Y:S01]  /*d780*/  @!P0 SHF.L.U64.HI R0, R201.reuse, 0x1, R205 ;  /* 0x00000001c9008819 */ /* 0x040fe200000102cd */
[----:B------:R-:W-:Y:S01]  /*d790*/  CS2R R82, SRZ ;  /* 0x0000000000527805 */ /* 0x000fe2000001ff00 */
[----:B------:R-:W-:Y:S01]  /*d7a0*/  CS2R R80, SRZ ;  /* 0x0000000000507805 */ /* 0x000fe2000001ff00 */
[----:B-1----:R-:W-:-:S05]  /*d7b0*/  @!P0 IMAD.SHL.U32 R2, R201, 0x2, RZ ;  /* 0x00000002c9028824 */ /* 0x002fca00078e00ff */
[-C--:B------:R-:W-:Y:S02]  /*d7c0*/  @!P0 IADD3 R4, P2, R5, R2.reuse, RZ ;  /* 0x0000000205048210 */ /* 0x080fe40007f5e0ff */
[----:B------:R-:W-:-:S03]  /*d7d0*/  @!P0 IADD3 R2, P1, R6, R2, RZ ;  /* 0x0000000206028210 */ /* 0x000fc60007f3e0ff */
[--C-:B------:R-:W-:Y:S02]  /*d7e0*/  @!P0 IMAD.X R5, R8, 0x1, R0.reuse, P2 ;  /* 0x0000000108058824 */ /* 0x100fe400010e0600 */
[----:B------:R-:W-:-:S03]  /*d7f0*/  @!P0 IMAD.X R3, R7, 0x1, R0, P1 ;  /* 0x0000000107038824 */ /* 0x000fc600008e0600 */
[----:B------:R1:W5:Y:S04]  /*d800*/  @!P0 LD.E.128 R84, [R4.64] ;  /* 0x0000000804548980 */ /* 0x000368000c101d00 */
[----:B------:R1:W5:Y:S02]  /*d810*/  @!P0 LD.E.128 R80, [R2.64] ;  /* 0x0000000802508980 */ /* 0x000364000c101d00 */
.L_x_818:
[----:B-1234-:R-:W-:Y:S05]  /*d820*/  BSYNC B0 ;  /* 0x0000000000007941 */ /* 0x01efea0003800000 */
.L_x_817:
        /* <DEDUP_REMOVED lines=35> */
[----:B------:R-:W-:Y:S01]  /*da60*/  BSSY B0, `(.L_x_821) ;  /* 0x000006a000007945 */ /* 0x000fe20003800000 */
[----:B------:R-:W-:-:S11]  /*da70*/  SHF.R.U32.HI R121, RZ, 0x3, R229 ;  /* 0x00000003ff797819 */ /* 0x000fd600000116e5 */
[----:B------:R-:W-:Y:S05]  /*da80*/  @P0 BRA `(.L_x_822) ;  /* 0x0000067000000947 */ /* 0x000fea0003800000 */
[----:B------:R-:W-:Y:S01]  /*da90*/  IMAD.MOV.U32 R2, RZ, RZ, c[0x0][0x27c] ;  /* 0x00009f00ff027624 */ /* 0x000fe200078e00ff */
[----:B------:R-:W1:Y:S01]  /*daa0*/  LDS.128 R8, [R194+0x10080] ;  /* 0x01008000c2087984 */ /* 0x000e620000000c00 */
[--C-:B------:R-:W-:Y:S02]  /*dab0*/  SHF.R.U64 R20, R12, 0x10, R13.reuse ;  /* 0x000000100c147819 */ /* 0x100fe4000000120d */
[----:B------:R-:W-:Y:S02]  /*dac0*/  SHF.R.U32.HI R12, RZ, 0x10, R13 ;  /* 0x00000010ff0c7819 */ /* 0x000fe4000001160d */
[----:B------:R-:W-:Y:S02]  /*dad0*/  LEA.HI R2, R2, R228, RZ, 0x1d ;  /* 0x000000e402027211 */ /* 0x000fe400078fe8ff */
[----:B------:R-:W-:Y:S02]  /*dae0*/  SHF.R.U32.HI R3, RZ, 0x10, R17 ;  /* 0x00000010ff037819 */ /* 0x000fe40000011611 */
[----:B------:R-:W-:-:S02]  /*daf0*/  SHF.R.S32.HI R0, RZ, 0x1f, R2 ;  /* 0x0000001fff007819 */ /* 0x000fc40000011402 */
[----:B------:R-:W-:Y:S02]  /*db00*/  SHF.R.U64 R13, R14, 0x10, R15 ;  /* 0x000000100e0d7819 */ /* 0x000fe4000000120f */
[----:B------:R-:W-:Y:S01]  /*db10*/  LEA.HI R0, R0, R2, RZ, 0x3 ;  /* 0x0000000200007211 */ /* 0x000fe200078f18ff */
[----:B------:R-:W-:Y:S01]  /*db20*/  IMAD.SHL.U32 R2, R2, 0x8, RZ ;  /* 0x0000000802027824 */ /* 0x000fe200078e00ff */
[----:B------:R-:W-:-:S03]  /*db30*/  PRMT R14, R33, 0x5432, R20 ;  /* 0x00005432210e7816 */ /* 0x000fc60000000014 */
[----:B------:R-:W-:Y:S01]  /*db40*/  IMAD.SHL.U32 R0, R0, 0x400, RZ ;  /* 0x0000040000007824 */ /* 0x000fe200078e00ff */
[----:B------:R-:W-:-:S04]  /*db50*/  LOP3.LUT R2, R229, 0x38, R2, 0xf8, !PT ;  /* 0x00000038e5027812 */ /* 0x000fc800078ef802 */
[----:B------:R-:W-:Y:S02]  /*db60*/  LOP3.LUT R2, R2, R121, RZ, 0x3c, !PT ;  /* 0x0000007902027212 */ /* 0x000fe400078e3cff */
[----:B------:R-:W-:-:S04]  /*db70*/  LOP3.LUT R0, R0, 0x7fffe000, RZ, 0xc0, !PT ;  /* 0x7fffe00000007812 */ /* 0x000fc800078ec0ff */
[----:B------:R-:W-:Y:S02]  /*db80*/  IADD3 R0, R2, R0, R230 ;  /* 0x0000000002007210 */ /* 0x000fe40007ffe0e6 */
[----:B------:R-:W-:Y:S02]  /*db90*/  SHF.R.U64 R2, R16, 0x10, R17 ;  /* 0x0000001010027819 */ /* 0x000fe40000001211 */
[----:B------:R-:W-:Y:S01]  /*dba0*/  PRMT R17, R33, 0x5410, R12 ;  /* 0x0000541021117816 */ /* 0x000fe2000000000c */
[----:B------:R-:W-:Y:S01]  /*dbb0*/  IMAD.SHL.U32 R22, R0, 0x2, RZ ;  /* 0x0000000200167824 */ /* 0x000fe200078e00ff */
[----:B------:R-:W-:Y:S02]  /*dbc0*/  SHF.R.U32.HI R0, RZ, 0x10, R15 ;  /* 0x00000010ff007819 */ /* 0x000fe4000001160f */
[----:B------:R-:W-:Y:S02]  /*dbd0*/  PRMT R12, R32, 0x5432, R2 ;  /* 0x00005432200c7816 */ /* 0x000fe40000000002 */
[----:B------:R-:W2:Y:S01]  /*dbe0*/  LDS.128 R4, [R22+0x10080] ;  /* 0x0100800016047984 */ /* 0x000ea20000000c00 */
[----:B------:R-:W-:Y:S01]  /*dbf0*/  PRMT R20, R34, 0x5410, R0 ;  /* 0x0000541022147816 */ /* 0x000fe20000000000 */
[----:B-1----:R-:W-:Y:S01]  /*dc00*/  IMAD.U32 R2, R8, 0x10000, RZ ;  /* 0x0001000008027824 */ /* 0x002fe200078e00ff */
[--C-:B------:R-:W-:Y:S01]  /*dc10*/  SHF.R.U64 R16, R18, 0x10, R19.reuse ;  /* 0x0000001012107819 */ /* 0x100fe20000001213 */
[----:B------:R-:W-:Y:S01]  /*dc20*/  IMAD.U32 R21, R12, 0x10000, RZ ;  /* 0x000100000c157824 */ /* 0x000fe200078e00ff */
[----:B------:R-:W-:Y:S01]  /*dc30*/  SHF.R.U32.HI R15, RZ, 0x10, R19 ;  /* 0x00000010ff0f7819 */ /* 0x000fe20000011613 */
[----:B------:R-:W-:Y:S01]  /*dc40*/  IMAD.U32 R18, R14, 0x10000, RZ ;  /* 0x000100000e127824 */ /* 0x000fe200078e00ff */
[----:B------:R-:W-:-:S02]  /*dc50*/  PRMT R19, R34, 0x5432, R13 ;  /* 0x0000543222137816 */ /* 0x000fc4000000000d */
[----:B------:R-:W-:Y:S02]  /*dc60*/  PRMT R13, R32, 0x5410, R3 ;  /* 0x00005410200d7816 */ /* 0x000fe40000000003 */
[----:B------:R-:W-:Y:S02]  /*dc70*/  PRMT R16, R61, 0x5432, R16 ;  /* 0x000054323d107816 */ /* 0x000fe40000000010 */
[C---:B------:R-:W-:Y:S01]  /*dc80*/  LOP3.LUT R60, R13.reuse, 0xffff0000, RZ, 0xc0, !PT ;  /* 0xffff00000d3c7812 */ /* 0x040fe200078ec0ff */
[----:B------:R-:W-:Y:S01]  /*dc90*/  IMAD.U32 R23, R13, 0x10000, RZ ;  /* 0x000100000d177824 */ /* 0x000fe200078e00ff */
[----:B------:R-:W-:Y:S02]  /*dca0*/  LOP3.LUT R13, R20, 0xffff0000, RZ, 0xc0, !PT ;  /* 0xffff0000140d7812 */ /* 0x000fe400078ec0ff */
[----:B--2---:R-:W-:-:S05]  /*dcb0*/  SHF.L.U32 R0, R4, 0x10, RZ ;  /* 0x0000001004007819 */ /* 0x004fca00000006ff */
[CC--:B------:R-:W-:Y:S02]  /*dcc0*/  FMUL.FTZ R3, R0.reuse, R21.reuse ;  /* 0x0000001500037220 */ /* 0x0c0fe40000410000 */
[-C--:B------:R-:W-:Y:S02]  /*dcd0*/  FMUL.FTZ R0, R0, R18.reuse ;  /* 0x0000001200007220 */ /* 0x080fe40000410000 */
[C---:B------:R-:W-:Y:S01]  /*dce0*/  FFMA.FTZ R32, R2.reuse, R18, -R3 ;  /* 0x0000001202207223 */ /* 0x040fe20000010803 */
[----:B------:R-:W-:Y:S01]  /*dcf0*/  PRMT R18, R61, 0x5410, R15 ;  /* 0x000054103d127816 */ /* 0x000fe2000000000f */
[----:B------:R-:W-:Y:S01]  /*dd00*/  FFMA.FTZ R35, R2, R21, R0 ;  /* 0x0000001502237223 */ /* 0x000fe20000010000 */
[----:B------:R-:W-:Y:S01]  /*dd10*/  SHF.L.U32 R0, R5, 0x10, RZ ;  /* 0x0000001005007819 */ /* 0x000fe200000006ff */
[----:B------:R-:W-:Y:S02]  /*dd20*/  IMAD.U32 R15, R17, 0x10000, RZ ;  /* 0x00010000110f7824 */ /* 0x000fe400078e00ff */
[----:B------:R-:W-:-:S02]  /*dd30*/  IMAD.U32 R2, R9, 0x10000, RZ ;  /* 0x0001000009027824 */ /* 0x000fc400078e00ff */
[C---:B------:R-:W-:Y:S02]  /*dd40*/  FMUL.FTZ R3, R0.reuse, R23 ;  /* 0x0000001700037220 */ /* 0x040fe40000410000 */
[-C--:B------:R-:W-:Y:S02]  /*dd50*/  FMUL.FTZ R0, R0, R15.reuse ;  /* 0x0000000f00007220 */ /* 0x080fe40000410000 */
[C---:B------:R-:W-:Y:S02]  /*dd60*/  FFMA.FTZ R21, R2.reuse, R15, -R3 ;  /* 0x0000000f02157223 */ /* 0x040fe40000010803 */
[----:B------:R-:W-:Y:S01]  /*dd70*/  FFMA.FTZ R34, R2, R23, R0 ;  /* 0x0000001702227223 */ /* 0x000fe20000010000 */
[----:B------:R-:W-:Y:S01]  /*dd80*/  SHF.L.U32 R0, R7, 0x10, RZ ;  /* 0x0000001007007819 */ /* 0x000fe200000006ff */
[C---:B------:R-:W-:Y:S01]  /*dd90*/  IMAD.U32 R33, R18.reuse, 0x10000, RZ ;  /* 0x0001000012217824 */ /* 0x040fe200078e00ff */
[----:B------:R-:W-:Y:S01]  /*dda0*/  LOP3.LUT R18, R18, 0xffff0000, RZ, 0xc0, !PT ;  /* 0xffff000012127812 */ /* 0x000fe200078ec0ff */
[----:B------:R-:W-:-:S02]  /*ddb0*/  IMAD.U32 R15, R20, 0x10000, RZ ;  /* 0x00010000140f7824 */ /* 0x000fc400078e00ff */
[----:B------:R-:W-:Y:S02]  /*ddc0*/  IMAD.U32 R2, R11, 0x10000, RZ ;  /* 0x000100000b027824 */ /* 0x000fe400078e00ff */
[C---:B------:R-:W-:Y:S02]  /*ddd0*/  FMUL.FTZ R3, R0.reuse, R33 ;  /* 0x0000002100037220 */ /* 0x040fe40000410000 */
[-C--:B------:R-:W-:Y:S02]  /*dde0*/  FMUL.FTZ R0, R0, R15.reuse ;  /* 0x0000000f00007220 */ /* 0x080fe40000410000 */
[----:B------:R-:W-:Y:S01]  /*ddf0*/  FFMA.FTZ R23, R2, R15, -R3 ;  /* 0x0000000f02177223 */ /* 0x000fe20000010803 */
[----:B------:R-:W-:Y:S01]  /*de00*/  LOP3.LUT R3, R8, 0xffff0000, RZ, 0xc0, !PT ;  /* 0xffff000008037812 */ /* 0x000fe200078ec0ff */
[----:B------:R-:W-:Y:S01]  /*de10*/  FFMA.FTZ R33, R2, R33, R0 ;  /* 0x0000002102217223 */ /* 0x000fe20000010000 */
[----:B------:R-:W-:Y:S02]  /*de20*/  LOP3.LUT R8, R12, 0xffff0000, RZ, 0xc0, !PT ;  /* 0xffff00000c087812 */ /* 0x000fe400078ec0ff */
[----:B------:R-:W-:-:S02]  /*de30*/  LOP3.LUT R2, R4, 0xffff0000, RZ, 0xc0, !PT ;  /* 0xffff000004027812 */ /* 0x000fc400078ec0ff */
[----:B------:R-:W-:Y:S02]  /*de40*/  LOP3.LUT R0, R5, 0xffff0000, RZ, 0xc0, !PT ;  /* 0xffff000005007812 */ /* 0x000fe400078ec0ff */
[----:B------:R-:W-:Y:S01]  /*de50*/  LOP3.LUT R5, R14, 0xffff0000, RZ, 0xc0, !PT ;  /* 0xffff00000e057812 */ /* 0x000fe200078ec0ff */
[-C--:B------:R-:W-:Y:S01]  /*de60*/  FMUL.FTZ R4, R2, R8.reuse ;  /* 0x0000000802047220 */ /* 0x080fe20000410000 */
[----:B------:R-:W-:Y:S02]  /*de70*/  LOP3.LUT R15, R9, 0xffff0000, RZ, 0xc0, !PT ;  /* 0xffff0000090f7812 */ /* 0x000fe400078ec0ff */
[----:B------:R-:W-:Y:S01]  /*de80*/  LOP3.LUT R9, R10, 0xffff0000, RZ, 0xc0, !PT ;  /* 0xffff00000a097812 */ /* 0x000fe200078ec0ff */
[-C--:B------:R-:W-:Y:S01]  /*de90*/  FMUL.FTZ R2, R2, R5.reuse ;  /* 0x0000000502027220 */ /* 0x080fe20000410000 */
[----:B------:R-:W-:Y:S01]  /*dea0*/  LOP3.LUT R14, R19, 0xffff0000, RZ, 0xc0, !PT ;  /* 0xffff0000130e7812 */ /* 0x000fe200078ec0ff */
[C---:B------:R-:W-:Y:S02]  /*deb0*/  FFMA.FTZ R4, R3.reuse, R5, -R4 ;  /* 0x0000000503047223 */ /* 0x040fe40000010804 */
[----:B------:R-:W-:Y:S01]  /*dec0*/  FFMA.FTZ R12, R3, R8, R2 ;  /* 0x00000008030c7223 */ /* 0x000fe20000010002 */
[----:B------:R-:W-:Y:S01]  /*ded0*/  LOP3.LUT R3, R17, 0xffff0000, RZ, 0xc0, !PT ;  /* 0xffff000011037812 */ /* 0x000fe200078ec0ff */
[----:B------:R-:W-:Y:S01]  /*dee0*/  FMUL.FTZ R2, R0, R60 ;  /* 0x0000003c00027220 */ /* 0x000fe20000410000 */
[----:B------:R-:W-:Y:S01]  /*def0*/  LOP3.LUT R17, R16, 0xffff0000, RZ, 0xc0, !PT ;  /* 0xffff000010117812 */ /* 0x000fe200078ec0ff */
[----:B------:R-:W-:Y:S01]  /*df00*/  IMAD.U32 R8, R10, 0x10000, RZ ;  /* 0x000100000a087824 */ /* 0x000fe200078e00ff */
[----:B------:R-:W-:Y:S01]  /*df10*/  LOP3.LUT R10, R11, 0xffff0000, RZ, 0xc0, !PT ;  /* 0xffff00000b0a7812 */ /* 0x000fe200078ec0ff */
[-C--:B------:R-:W-:Y:S01]  /*df20*/  FFMA.FTZ R5, R15, R3.reuse, -R2 ;  /* 0x000000030f057223 */ /* 0x080fe20000010802 */
[----:B------:R-:W-:Y:S01]  /*df30*/  LOP3.LUT R2, R6, 0xffff0000, RZ, 0xc0, !PT ;  /* 0xffff000006027812 */ /* 0x000fe200078ec0ff */
[----:B------:R-:W-:Y:S01]  /*df40*/  FMUL.FTZ R11, R0, R3 ;  /* 0x00000003000b7220 */ /* 0x000fe20000410000 */
[----:B------:R-:W-:-:S02]  /*df50*/  SHF.L.U32 R3, R6, 0x10, RZ ;  /* 0x0000001006037819 */ /* 0x000fc400000006ff */
[----:B------:R-:W-:Y:S01]  /*df60*/  F2FP.BF16.PACK_AB R5, R5, R21 ;  /* 0x000000150505723e */ /* 0x000fe200000010ff */
[----:B------:R-:W-:Y:S01]  /*df70*/  IMAD.U32 R21, R16, 0x10000, RZ ;  /* 0x0001000010157824 */ /* 0x000fe200078e00ff */
[----:B------:R-:W-:Y:S01]  /*df80*/  LOP3.LUT R0, R7, 0xffff0000, RZ, 0xc0, !PT ;  /* 0xffff000007007812 */ /* 0x000fe200078ec0ff */
[----:B------:R-:W-:Y:S01]  /*df90*/  IMAD.U32 R16, R19, 0x10000, RZ ;  /* 0x0001000013107824 */ /* 0x000fe200078e00ff */
[----:B------:R-:W-:Y:S01]  /*dfa0*/  F2FP.BF16.PACK_AB R4, R4, R32 ;  /* 0x000000200404723e */ /* 0x000fe200000010ff */
[----:B------:R-:W-:Y:S02]  /*dfb0*/  FMUL.FTZ R7, R3, R21 ;  /* 0x0000001503077220 */ /* 0x000fe40000410000 */
[----:B------:R-:W-:Y:S02]  /*dfc0*/  FMUL.FTZ R6, R2, R17 ;  /* 0x0000001102067220 */ /* 0x000fe40000410000 */
[----:B------:R-:W-:Y:S02]  /*dfd0*/  FFMA.FTZ R7, R8, R16, -R7 ;  /* 0x0000001008077223 */ /* 0x000fe40000010807 */
[----:B------:R-:W-:-:S02]  /*dfe0*/  FFMA.FTZ R6, R9, R14, -R6 ;  /* 0x0000000e09067223 */ /* 0x000fc40000010806 */
[----:B------:R-:W-:Y:S02]  /*dff0*/  FMUL.FTZ R3, R3, R16 ;  /* 0x0000001003037220 */ /* 0x000fe40000410000 */
[----:B------:R-:W-:Y:S01]  /*e000*/  FMUL.FTZ R2, R2, R14 ;  /* 0x0000000e02027220 */ /* 0x000fe20000410000 */
[----:B------:R-:W-:Y:S01]  /*e010*/  F2FP.BF16.PACK_AB R6, R6, R7 ;  /* 0x000000070606723e */ /* 0x000fe200000010ff */
[C---:B------:R-:W-:Y:S02]  /*e020*/  FMUL.FTZ R7, R0.reuse, R18 ;  /* 0x0000001200077220 */ /* 0x040fe40000410000 */
[-C--:B------:R-:W-:Y:S02]  /*e030*/  FMUL.FTZ R0, R0, R13.reuse ;  /* 0x0000000d00007220 */ /* 0x080fe40000410000 */
[----:B------:R-:W-:Y:S02]  /*e040*/  FFMA.FTZ R7, R10, R13, -R7 ;  /* 0x0000000d0a077223 */ /* 0x000fe40000010807 */
[----:B------:R-:W-:-:S02]  /*e050*/  FFMA.FTZ R3, R8, R21, R3 ;  /* 0x0000001508037223 */ /* 0x000fc40000010003 */
[----:B------:R-:W-:Y:S01]  /*e060*/  FFMA.FTZ R2, R9, R17, R2 ;  /* 0x0000001109027223 */ /* 0x000fe20000010002 */
[----:B------:R-:W-:Y:S01]  /*e070*/  F2FP.BF16.PACK_AB R7, R7, R23 ;  /* 0x000000170707723e */ /* 0x000fe200000010ff */
[----:B------:R-:W-:-:S04]  /*e080*/  FFMA.FTZ R0, R10, R18, R0 ;  /* 0x000000120a007223 */ /* 0x000fc80000010000 */
[----:B------:R1:W-:Y:S02]  /*e090*/  STS.128 [R194+0x10080], R4 ;  /* 0x01008004c2007388 */ /* 0x0003e40000000c00 */
[----:B-1----:R-:W-:Y:S01]  /*e0a0*/  FFMA.FTZ R5, R15, R60, R11 ;  /* 0x0000003c0f057223 */ /* 0x002fe2000001000b */
[----:B------:R-:W-:Y:S02]  /*e0b0*/  F2FP.BF16.PACK_AB R4, R12, R35 ;  /* 0x000000230c04723e */ /* 0x000fe400000010ff */
[----:B------:R-:W-:Y:S02]  /*e0c0*/  F2FP.BF16.PACK_AB R6, R2, R3 ;  /* 0x000000030206723e */ /* 0x000fe400000010ff */
[----:B------:R-:W-:Y:S02]  /*e0d0*/  F2FP.BF16.PACK_AB R5, R5, R34 ;  /* 0x000000220505723e */ /* 0x000fe400000010ff */
[----:B------:R-:W-:-:S05]  /*e0e0*/  F2FP.BF16.PACK_AB R7, R0, R33 ;  /* 0x000000210007723e */ /* 0x000fca00000010ff */
[----:B------:R1:W-:Y:S02]  /*e0f0*/  STS.128 [R22+0x10080], R4 ;  /* 0x0100800416007388 */ /* 0x0003e40000000c00 */
.L_x_822:
[----:B------:R-:W-:Y:S05]  /*e100*/  BSYNC B0 ;  /* 0x0000000000007941 */ /* 0x000fea0003800000 */
.L_x_821:
[----:B------:R-:W-:-:S13]  /*e110*/  ISETP.GE.AND P0, PT, R137, c[0x0][0x27c], PT ;  /* 0x00009f0089007a0c */ /* 0x000fda0003f06270 */
[----:B------:R-:W-:Y:S05]  /*e120*/  @P0 BRA `(.L_x_820) ;  /* 0x0000069000000947 */ /* 0x000fea0003800000 */
[----:B------:R-:W2:Y:S04]  /*e130*/  LDL R2, [R1+0xc] ;  /* 0x00000c0001027983 */ /* 0x000ea80000100800 */
[----:B------:R-:W3:Y:S01]  /*e140*/  LDL R33, [R1+0x28] ;  /* 0x0000280001217983 */ /* 0x000ee20000100800 */
[----:B------:R-:W-:Y:S01]  /*e150*/  IMAD.MOV.U32 R0, RZ, RZ, c[0x0][0x27c] ;  /* 0x00009f00ff007624 */ /* 0x000fe200078e00ff */
[----:B------:R-:W-:Y:S02]  /*e160*/  SHF.R.U32.HI R12, RZ, 0x10, R27 ;  /* 0x00000010ff0c7819 */ /* 0x000fe4000001161b */
[----:B------:R-:W-:Y:S02]  /*e170*/  SHF.R.U64 R13, R28, 0x10, R29 ;  /* 0x000000101c0d7819 */ /* 0x000fe4000000121d */
[----:B------:R-:W-:-:S02]  /*e180*/  PRMT R20, R89, 0x5410, R12 ;  /* 0x0000541059147816 */ /* 0x000fc4000000000c */
[C---:B------:R-:W-:Y:S02]  /*e190*/  PRMT R12, R63.reuse, 0x5432, R13 ;  /* 0x000054323f0c7816 */ /* 0x040fe4000000000d */
[----:B------:R-:W-:Y:S02]  /*e1a0*/  SHF.R.U32.HI R15, RZ, 0x10, R29 ;  /* 0x00000010ff0f7819 */ /* 0x000fe4000001161d */
[----:B------:R-:W-:Y:S01]  /*e1b0*/  SHF.R.U32.HI R18, RZ, 0x10, R31 ;  /* 0x00000010ff127819 */ /* 0x000fe2000001161f */
[----:B------:R-:W-:Y:S01]  /*e1c0*/  IMAD.U32 R21, R12, 0x10000, RZ ;  /* 0x000100000c157824 */ /* 0x000fe200078e00ff */
[----:B------:R-:W-:Y:S02]  /*e1d0*/  PRMT R13, R63, 0x5410, R15 ;  /* 0x000054103f0d7816 */ /* 0x000fe4000000000f */
[----:B------:R-:W-:Y:S02]  /*e1e0*/  PRMT R18, R90, 0x5410, R18 ;  /* 0x000054105a127816 */ /* 0x000fe40000000012 */
[----:B------:R-:W-:Y:S01]  /*e1f0*/  SHF.R.U64 R16, R30, 0x10, R31 ;  /* 0x000000101e107819 */ /* 0x000fe2000000121f */
[----:B-1----:R-:W-:-:S03]  /*e200*/  IMAD.U32 R22, R13, 0x10000, RZ ;  /* 0x000100000d167824 */ /* 0x002fc600078e00ff */
[----:B------:R-:W-:Y:S02]  /*e210*/  PRMT R16, R90, 0x5432, R16 ;  /* 0x000054325a107816 */ /* 0x000fe40000000010 */
[----:B--2---:R-:W-:-:S04]  /*e220*/  LEA.HI R0, R0, R2, RZ, 0x1d ;  /* 0x0000000200007211 */ /* 0x004fc800078fe8ff */
[----:B------:R-:W-:Y:S01]  /*e230*/  SHF.R.S32.HI R2, RZ, 0x1f, R0 ;  /* 0x0000001fff027819 */ /* 0x000fe20000011400 */
[----:B------:R-:W-:Y:S01]  /*e240*/  IMAD.SHL.U32 R3, R0, 0x8, RZ ;  /* 0x0000000800037824 */ /* 0x000fe200078e00ff */
[----:B---3--:R-:W1:Y:S02]  /*e250*/  LDS.128 R8, [R33] ;  /* 0x0000000021087984 */ /* 0x008e640000000c00 */
[----:B------:R-:W-:Y:S02]  /*e260*/  LEA.HI R2, R2, R0, RZ, 0x3 ;  /* 0x0000000002027211 */ /* 0x000fe400078f18ff */
[----:B------:R-:W-:-:S03]  /*e270*/  LOP3.LUT R3, R229, 0x38, R3, 0xf8, !PT ;  /* 0x00000038e5037812 */ /* 0x000fc600078ef803 */
[----:B------:R-:W-:Y:S01]  /*e280*/  IMAD.SHL.U32 R0, R2, 0x400, RZ ;  /* 0x0000040002007824 */ /* 0x000fe200078e00ff */
[----:B------:R-:W-:Y:S02]  /*e290*/  LOP3.LUT R2, R3, R121, RZ, 0x3c, !PT ;  /* 0x0000007903027212 */ /* 0x000fe400078e3cff */
[----:B------:R-:W-:Y:S02]  /*e2a0*/  SHF.R.U64 R3, R26, 0x10, R27 ;  /* 0x000000101a037819 */ /* 0x000fe4000000121b */
[----:B------:R-:W-:Y:S02]  /*e2b0*/  LOP3.LUT R0, R0, 0x7fffe000, RZ, 0xc0, !PT ;  /* 0x7fffe00000007812 */ /* 0x000fe400078ec0ff */
[----:B------:R-:W-:Y:S02]  /*e2c0*/  PRMT R19, R89, 0x5432, R3 ;  /* 0x0000543259137816 */ /* 0x000fe40000000003 */
[----:B------:R-:W-:Y:S02]  /*e2d0*/  IADD3 R0, R2, R0, R230 ;  /* 0x0000000002007210 */ /* 0x000fe40007ffe0e6 */
[----:B------:R-:W-:-:S02]  /*e2e0*/  SHF.R.U32.HI R2, RZ, 0x10, R25 ;  /* 0x00000010ff027819 */ /* 0x000fc40000011619 */
[----:B------:R-:W-:Y:S01]  /*e2f0*/  LOP3.LUT R27, R13, 0xffff0000, RZ, 0xc0, !PT ;  /* 0xffff00000d1b7812 */ /* 0x000fe200078ec0ff */
[----:B------:R-:W-:Y:S01]  /*e300*/  IMAD.SHL.U32 R32, R0, 0x2, RZ ;  /* 0x0000000200207824 */ /* 0x000fe200078e00ff */
[----:B------:R-:W-:Y:S01]  /*e310*/  SHF.R.U64 R0, R24, 0x10, R25 ;  /* 0x0000001018007819 */ /* 0x000fe20000001219 */
[----:B------:R-:W-:Y:S01]  /*e320*/  IMAD.U32 R24, R18, 0x10000, RZ ;  /* 0x0001000012187824 */ /* 0x000fe200078e00ff */
[C---:B------:R-:W-:Y:S02]  /*e330*/  PRMT R17, R88.reuse, 0x5410, R2 ;  /* 0x0000541058117816 */ /* 0x040fe40000000002 */
[----:B------:R-:W2:Y:S01]  /*e340*/  LDS.128 R4, [R32+0x10080] ;  /* 0x0100800020047984 */ /* 0x000ea20000000c00 */
[----:B------:R-:W-:Y:S02]  /*e350*/  PRMT R14, R88, 0x5432, R0 ;  /* 0x00005432580e7816 */ /* 0x000fe40000000000 */
[----:B------:R-:W-:Y:S02]  /*e360*/  LOP3.LUT R18, R18, 0xffff0000, RZ, 0xc0, !PT ;  /* 0xffff000012127812 */ /* 0x000fe400078ec0ff */
[----:B------:R-:W-:Y:S01]  /*e370*/  LOP3.LUT R13, R20, 0xffff0000, RZ, 0xc0, !PT ;  /* 0xffff0000140d7812 */ /* 0x000fe200078ec0ff */
[----:B------:R-:W-:-:S02]  /*e380*/  IMAD.U32 R15, R14, 0x10000, RZ ;  /* 0x000100000e0f7824 */ /* 0x000fc400078e00ff */
[----:B-1----:R-:W-:Y:S01]  /*e390*/  IMAD.U32 R2, R8, 0x10000, RZ ;  /* 0x0001000008027824 */ /* 0x002fe200078e00ff */
[----:B--2---:R-:W-:-:S05]  /*e3a0*/  SHF.L.U32 R0, R4, 0x10, RZ ;  /* 0x0000001004007819 */ /* 0x004fca00000006ff */
[C---:B------:R-:W-:Y:S02]  /*e3b0*/  FMUL.FTZ R3, R0.reuse, R21 ;  /* 0x0000001500037220 */ /* 0x040fe40000410000 */
[-C--:B------:R-:W-:Y:S02]  /*e3c0*/  FMUL.FTZ R0, R0, R15.reuse ;  /* 0x0000000f00007220 */ /* 0x080fe40000410000 */
[C---:B------:R-:W-:Y:S02]  /*e3d0*/  FFMA.FTZ R23, R2.reuse, R15, -R3 ;  /* 0x0000000f02177223 */ /* 0x040fe40000010803 */
[----:B------:R-:W-:Y:S01]  /*e3e0*/  FFMA.FTZ R26, R2, R21, R0 ;  /* 0x00000015021a7223 */ /* 0x000fe20000010000 */
[----:B------:R-:W-:Y:S01]  /*e3f0*/  SHF.L.U32 R0, R5, 0x10, RZ ;  /* 0x0000001005007819 */ /* 0x000fe200000006ff */
[----:B------:R-:W-:Y:S02]  /*e400*/  IMAD.U32 R15, R17, 0x10000, RZ ;  /* 0x00010000110f7824 */ /* 0x000fe400078e00ff */
[----:B------:R-:W-:-:S02]  /*e410*/  IMAD.U32 R2, R9, 0x10000, RZ ;  /* 0x0001000009027824 */ /* 0x000fc400078e00ff */
[CC--:B------:R-:W-:Y:S02]  /*e420*/  FMUL.FTZ R3, R0.reuse, R22.reuse ;  /* 0x0000001600037220 */ /* 0x0c0fe40000410000 */
        /* <DEDUP_REMOVED lines=8> */
[----:B------:R-:W-:Y:S01]  /*e4b0*/  FFMA.FTZ R22, R2, R15, -R3 ;  /* 0x0000000f02167223 */ /* 0x000fe20000010803 */
[----:B------:R-:W-:Y:S01]  /*e4c0*/  LOP3.LUT R3, R8, 0xffff0000, RZ, 0xc0, !PT ;  /* 0xffff000008037812 */ /* 0x000fe200078ec0ff */
[----:B------:R-:W-:Y:S01]  /*e4d0*/  FFMA.FTZ R24, R2, R24, R0 ;  /* 0x0000001802187223 */ /* 0x000fe20000010000 */
[----:B------:R-:W-:Y:S02]  /*e4e0*/  LOP3.LUT R8, R12, 0xffff0000, RZ, 0xc0, !PT ;  /* 0xffff00000c087812 */ /* 0x000fe400078ec0ff */
[----:B------:R-:W-:Y:S02]  /*e4f0*/  LOP3.LUT R2, R4, 0xffff0000, RZ, 0xc0, !PT ;  /* 0xffff000004027812 */ /* 0x000fe400078ec0ff */
[----:B------:R-:W-:-:S02]  /*e500*/  LOP3.LUT R0, R5, 0xffff0000, RZ, 0xc0, !PT ;  /* 0xffff000005007812 */ /* 0x000fc400078ec0ff */
        /* <DEDUP_REMOVED lines=36> */
[----:B------:R1:W-:Y:S02]  /*e750*/  STS.128 [R33], R4 ;  /* 0x0000000421007388 */ /* 0x0003e40000000c00 */
[----:B-1----:R-:W-:Y:S01]  /*e760*/  FFMA.FTZ R5, R15, R27, R11 ;  /* 0x0000001b0f057223 */ /* 0x002fe2000001000b */
[----:B------:R-:W-:Y:S02]  /*e770*/  F2FP.BF16.PACK_AB R4, R12, R26 ;  /* 0x0000001a0c04723e */ /* 0x000fe400000010ff */
[----:B------:R-:W-:Y:S02]  /*e780*/  F2FP.BF16.PACK_AB R6, R2, R3 ;  /* 0x000000030206723e */ /* 0x000fe400000010ff */
[----:B------:R-:W-:Y:S02]  /*e790*/  F2FP.BF16.PACK_AB R5, R5, R25 ;  /* 0x000000190505723e */ /* 0x000fe400000010ff */
[----:B------:R-:W-:-:S05]  /*e7a0*/  F2FP.BF16.PACK_AB R7, R0, R24 ;  /* 0x000000180007723e */ /* 0x000fca00000010ff */
[----:B------:R1:W-:Y:S02]  /*e7b0*/  STS.128 [R32+0x10080], R4 ;  /* 0x0100800420007388 */ /* 0x0003e40000000c00 */
.L_x_820:
[----:B------:R-:W-:Y:S05]  /*e7c0*/  BSYNC B1 ;  /* 0x0000000000017941 */ /* 0x000fea0003800000 */
.L_x_819:
        /* <DEDUP_REMOVED lines=15> */
[----:B------:R-:W3:Y:S01]  /*e8c0*/  LDL R28, [R1+0x34] ;  /* 0x00003400011c7983 */ /* 0x000ee20000100800 */
[----:B------:R-:W-:Y:S01]  /*e8d0*/  IMAD.MOV.U32 R2, RZ, RZ, c[0x0][0x27c] ;  /* 0x00009f00ff027624 */ /* 0x000fe200078e00ff */
[----:B------:R-:W-:Y:S02]  /*e8e0*/  SHF.R.U64 R12, R38, 0x10, R39 ;  /* 0x00000010260c7819 */ /* 0x000fe40000001227 */
[----:B------:R-:W-:Y:S02]  /*e8f0*/  SHF.R.U32.HI R18, RZ, 0x10, R41 ;  /* 0x00000010ff127819 */ /* 0x000fe40000011629 */
[----:B------:R-:W-:-:S02]  /*e900*/  LEA.HI R2, R2, R228, RZ, 0x1d ;  /* 0x000000e402027211 */ /* 0x000fc400078fe8ff */
[----:B------:R-:W-:Y:S02]  /*e910*/  SHF.R.U32.HI R13, RZ, 0x10, R37 ;  /* 0x00000010ff0d7819 */ /* 0x000fe40000011625 */
[----:B------:R-:W-:Y:S02]  /*e920*/  SHF.R.S32.HI R0, RZ, 0x1f, R2 ;  /* 0x0000001fff007819 */ /* 0x000fe40000011402 */
[----:B------:R-:W-:Y:S02]  /*e930*/  SHF.R.U32.HI R16, RZ, 0x10, R39 ;  /* 0x00000010ff107819 */ /* 0x000fe40000011627 */
[----:B------:R-:W-:Y:S01]  /*e940*/  LEA.HI R0, R0, R2, RZ, 0x3 ;  /* 0x0000000200007211 */ /* 0x000fe200078f18ff */
[----:B------:R-:W-:Y:S01]  /*e950*/  IMAD.SHL.U32 R2, R2, 0x8, RZ ;  /* 0x0000000802027824 */ /* 0x000fe200078e00ff */
[----:B------:R-:W-:Y:S02]  /*e960*/  PRMT R13, R92, 0x5432, R13 ;  /* 0x000054325c0d7816 */ /* 0x000fe4000000000d */
[----:B------:R-:W-:Y:S01]  /*e970*/  SHF.R.U32.HI R21, RZ, 0x10, R43 ;  /* 0x00000010ff157819 */ /* 0x000fe2000001162b */
[----:B------:R-:W-:Y:S01]  /*e980*/  IMAD.SHL.U32 R0, R0, 0x400, RZ ;  /* 0x0000040000007824 */ /* 0x000fe200078e00ff */
[----:B------:R-:W-:-:S02]  /*e990*/  LOP3.LUT R2, R31, 0x38, R2, 0xf8, !PT ;  /* 0x000000381f027812 */ /* 0x000fc400078ef802 */
[----:B------:R-:W-:Y:S02]  /*e9a0*/  SHF.R.U64 R20, R42, 0x10, R43 ;  /* 0x000000102a147819 */ /* 0x000fe4000000122b */
[----:B------:R-:W-:Y:S02]  /*e9b0*/  LOP3.LUT R2, R2, R30, RZ, 0x3c, !PT ;  /* 0x0000001e02027212 */ /* 0x000fe400078e3cff */
[----:B------:R-:W-:-:S04]  /*e9c0*/  LOP3.LUT R0, R0, 0x7fffe000, RZ, 0xc0, !PT ;  /* 0x7fffe00000007812 */ /* 0x000fc800078ec0ff */
[----:B-----5:R-:W-:Y:S02]  /*e9d0*/  IADD3 R0, R2, R0, R29 ;  /* 0x0000000002007210 */ /* 0x020fe40007ffe01d */
[----:B------:R-:W-:-:S03]  /*e9e0*/  SHF.R.U64 R2, R40, 0x10, R41 ;  /* 0x0000001028027819 */ /* 0x000fc60000001229 */
[----:B-1----:R-:W-:Y:S01]  /*e9f0*/  IMAD.SHL.U32 R22, R0, 0x2, RZ ;  /* 0x0000000200167824 */ /* 0x002fe200078e00ff */
[----:B------:R-:W-:Y:S02]  /*ea00*/  SHF.R.U64 R0, R36, 0x10, R37 ;  /* 0x0000001024007819 */ /* 0x000fe40000001225 */
[C---:B------:R-:W-:Y:S02]  /*ea10*/  PRMT R14, R91.reuse, 0x5410, R2 ;  /* 0x000054105b0e7816 */ /* 0x040fe40000000002 */
[----:B------:R-:W1:Y:S01]  /*ea20*/  LDS.128 R8, [R22+0x10080] ;  /* 0x0100800016087984 */ /* 0x000e620000000c00 */
[----:B------:R-:W-:Y:S02]  /*ea30*/  PRMT R15, R91, 0x5432, R0 ;  /* 0x000054325b0f7816 */ /* 0x000fe40000000000 */
[----:B------:R-:W-:-:S03]  /*ea40*/  IMAD.U32 R17, R14, 0x10000, RZ ;  /* 0x000100000e117824 */ /* 0x000fc600078e00ff */
[----:B------:R-:W-:Y:S01]  /*ea50*/  IMAD.U32 R19, R15, 0x10000, RZ ;  /* 0x000100000f137824 */ /* 0x000fe200078e00ff */
[----:B-1----:R-:W-:-:S05]  /*ea60*/  SHF.L.U32 R0, R8, 0x10, RZ ;  /* 0x0000001008007819 */ /* 0x002fca00000006ff */
[C---:B------:R-:W-:Y:S02]  /*ea70*/  FMUL.FTZ R3, R0.reuse, R17 ;  /* 0x0000001100037220 */ /* 0x040fe40000410000 */
[----:B------:R-:W-:Y:S01]  /*ea80*/  FMUL.FTZ R0, R0, R19 ;  /* 0x0000001300007220 */ /* 0x000fe20000410000 */
[----:B---3--:R-:W1:Y:S02]  /*ea90*/  LDS.128 R4, [R28] ;  /* 0x000000001c047984 */ /* 0x008e640000000c00 */
[----:B-1----:R-:W-:-:S04]  /*eaa0*/  IMAD.U32 R2, R4, 0x10000, RZ ;  /* 0x0001000004027824 */ /* 0x002fc800078e00ff */
[C---:B------:R-:W-:Y:S01]  /*eab0*/  FFMA.FTZ R26, R2.reuse, R17, R0 ;  /* 0x00000011021a7223 */ /* 0x040fe20000010000 */
[----:B------:R-:W-:Y:S01]  /*eac0*/  PRMT R17, R93, 0x5432, R12 ;  /* 0x000054325d117816 */ /* 0x000fe2000000000c */
[----:B------:R-:W-:Y:S01]  /*ead0*/  FFMA.FTZ R27, R2, R19, -R3 ;  /* 0x00000013021b7223 */ /* 0x000fe20000010803 */
[----:B------:R-:W-:Y:S01]  /*eae0*/  PRMT R12, R92, 0x5410, R18 ;  /* 0x000054105c0c7816 */ /* 0x000fe20000000012 */
[----:B------:R-:W-:Y:S01]  /*eaf0*/  IMAD.U32 R18, R13, 0x10000, RZ ;  /* 0x000100000d127824 */ /* 0x000fe200078e00ff */
[----:B------:R-:W-:Y:S01]  /*eb00*/  PRMT R19, R93, 0x5410, R16 ;  /* 0x000054105d137816 */ /* 0x000fe20000000010 */
[----:B------:R-:W-:Y:S01]  /*eb10*/  IMAD.U32 R2, R5, 0x10000, RZ ;  /* 0x0001000005027824 */ /* 0x000fe200078e00ff */
[----:B------:R-:W-:Y:S01]  /*eb20*/  SHF.L.U32 R0, R9, 0x10, RZ ;  /* 0x0000001009007819 */ /* 0x000fe200000006ff */
[----:B------:R-:W-:-:S04]  /*eb30*/  IMAD.U32 R16, R12, 0x10000, RZ ;  /* 0x000100000c107824 */ /* 0x000fc800078e00ff */
[C---:B------:R-:W-:Y:S02]  /*eb40*/  FMUL.FTZ R3, R0.reuse, R16 ;  /* 0x0000001000037220 */ /* 0x040fe40000410000 */
[-C--:B------:R-:W-:Y:S02]  /*eb50*/  FMUL.FTZ R0, R0, R18.reuse ;  /* 0x0000001200007220 */ /* 0x080fe40000410000 */
[----:B------:R-:W-:Y:S01]  /*eb60*/  FFMA.FTZ R25, R2, R18, -R3 ;  /* 0x0000001202197223 */ /* 0x000fe20000010803 */
[----:B------:R-:W-:Y:S01]  /*eb70*/  PRMT R18, R94, 0x5410, R21 ;  /* 0x000054105e127816 */ /* 0x000fe20000000015 */
[----:B------:R-:W-:Y:S01]  /*eb80*/  FFMA.FTZ R24, R2, R16, R0 ;  /* 0x0000001002187223 */ /* 0x000fe20000010000 */
[----:B------:R-:W-:Y:S01]  /*eb90*/  SHF.L.U32 R0, R11, 0x10, RZ ;  /* 0x000000100b007819 */ /* 0x000fe200000006ff */
[----:B------:R-:W-:Y:S01]  /*eba0*/  IMAD.U32 R2, R7, 0x10000, RZ ;  /* 0x0001000007027824 */ /* 0x000fe200078e00ff */
[----:B------:R-:W-:Y:S01]  /*ebb0*/  PRMT R16, R94, 0x5432, R20 ;  /* 0x000054325e107816 */ /* 0x000fe20000000014 */
[----:B------:R-:W-:-:S02]  /*ebc0*/  IMAD.U32 R21, R18, 0x10000, RZ ;  /* 0x0001000012157824 */ /* 0x000fc400078e00ff */
[----:B------:R-:W-:Y:S02]  /*ebd0*/  IMAD.U32 R20, R19, 0x10000, RZ ;  /* 0x0001000013147824 */ /* 0x000fe400078e00ff */
[CC--:B------:R-:W-:Y:S02]  /*ebe0*/  FMUL.FTZ R3, R0.reuse, R21.reuse ;  /* 0x0000001500037220 */ /* 0x0c0fe40000410000 */
        /* <DEDUP_REMOVED lines=8> */
[CC--:B------:R-:W-:Y:S02]  /*ec70*/  FMUL.FTZ R4, R3.reuse, R9.reuse ;  /* 0x0000000903047220 */ /* 0x0c0fe40000410000 */
[-C--:B------:R-:W-:Y:S02]  /*ec80*/  FMUL.FTZ R3, R3, R8.reuse ;  /* 0x0000000803037220 */ /* 0x080fe40000410000 */
[----:B------:R-:W-:Y:S01]  /*ec90*/  FFMA.FTZ R15, R0, R8, -R4 ;  /* 0x00000008000f7223 */ /* 0x000fe20000010804 */
[----:B------:R-:W-:Y:S01]  /*eca0*/  LOP3.LUT R8, R12, 0xffff0000, RZ, 0xc0, !PT ;  /* 0xffff00000c087812 */ /* 0x000fe200078ec0ff */
[----:B------:R-:W-:Y:S01]  /*ecb0*/  FFMA.FTZ R14, R0, R9, R3 ;  /* 0x00000009000e7223 */ /* 0x000fe20000010003 */
[----:B------:R-:W-:-:S02]  /*ecc0*/  LOP3.LUT R4, R13, 0xffff0000, RZ, 0xc0, !PT ;  /* 0xffff00000d047812 */ /* 0x000fc400078ec0ff */
[----:B------:R-:W-:Y:S01]  /*ecd0*/  LOP3.LUT R0, R5, 0xffff0000, RZ, 0xc0, !PT ;  /* 0xffff000005007812 */ /* 0x000fe200078ec0ff */
[C---:B------:R-:W-:Y:S02]  /*ece0*/  FMUL.FTZ R3, R2.reuse, R8 ;  /* 0x0000000802037220 */ /* 0x040fe40000410000 */
[-C--:B------:R-:W-:Y:S02]  /*ecf0*/  FMUL.FTZ R2, R2, R4.reuse ;  /* 0x0000000402027220 */ /* 0x080fe40000410000 */
[C---:B------:R-:W-:Y:S02]  /*ed00*/  FFMA.FTZ R9, R0.reuse, R4, -R3 ;  /* 0x0000000400097223 */ /* 0x040fe40000010803 */
[----:B------:R-:W-:Y:S01]  /*ed10*/  FFMA.FTZ R5, R0, R8, R2 ;  /* 0x0000000800057223 */ /* 0x000fe20000010002 */
[----:B------:R-:W-:Y:S01]  /*ed20*/  SHF.L.U32 R0, R10, 0x10, RZ ;  /* 0x000000100a007819 */ /* 0x000fe200000006ff */
[----:B------:R-:W-:Y:S01]  /*ed30*/  IMAD.U32 R8, R16, 0x10000, RZ ;  /* 0x0001000010087824 */ /* 0x000fe200078e00ff */
[----:B------:R-:W-:Y:S01]  /*ed40*/  F2FP.BF16.PACK_AB R9, R9, R25 ;  /* 0x000000190909723e */ /* 0x000fe200000010ff */
[----:B------:R-:W-:Y:S01]  /*ed50*/  IMAD.U32 R4, R17, 0x10000, RZ ;  /* 0x0001000011047824 */ /* 0x000fe200078e00ff */
[----:B------:R-:W-:Y:S01]  /*ed60*/  F2FP.BF16.PACK_AB R5, R5, R24 ;  /* 0x000000180505723e */ /* 0x000fe200000010ff */
[----:B------:R-:W-:-:S02]  /*ed70*/  FMUL.FTZ R3, R0, R8 ;  /* 0x0000000800037220 */ /* 0x000fc40000410000 */
[----:B------:R-:W-:Y:S02]  /*ed80*/  IMAD.U32 R2, R6, 0x10000, RZ ;  /* 0x0001000006027824 */ /* 0x000fe400078e00ff */
[-C--:B------:R-:W-:Y:S02]  /*ed90*/  FMUL.FTZ R0, R0, R4.reuse ;  /* 0x0000000400007220 */ /* 0x080fe40000410000 */
[----:B------:R-:W-:Y:S01]  /*eda0*/  FFMA.FTZ R13, R2, R4, -R3 ;  /* 0x00000004020d7223 */ /* 0x000fe20000010803 */
[----:B------:R-:W-:Y:S01]  /*edb0*/  LOP3.LUT R4, R16, 0xffff0000, RZ, 0xc0, !PT ;  /* 0xffff000010047812 */ /* 0x000fe200078ec0ff */
[----:B------:R-:W-:Y:S01]  /*edc0*/  FFMA.FTZ R12, R2, R8, R0 ;  /* 0x00000008020c7223 */ /* 0x000fe20000010000 */
[----:B------:R-:W-:Y:S02]  /*edd0*/  LOP3.LUT R0, R10, 0xffff0000, RZ, 0xc0, !PT ;  /* 0xffff00000a007812 */ /* 0x000fe400078ec0ff */
[----:B------:R-:W-:Y:S02]  /*ede0*/  LOP3.LUT R8, R17, 0xffff0000, RZ, 0xc0, !PT ;  /* 0xffff000011087812 */ /* 0x000fe400078ec0ff */
[----:B------:R-:W-:Y:S01]  /*edf0*/  LOP3.LUT R2, R6, 0xffff0000, RZ, 0xc0, !PT ;  /* 0xffff000006027812 */ /* 0x000fe200078ec0ff */
[----:B------:R-:W-:-:S02]  /*ee00*/  FMUL.FTZ R3, R0, R4 ;  /* 0x0000000400037220 */ /* 0x000fc40000410000 */
[-C--:B------:R-:W-:Y:S02]  /*ee10*/  FMUL.FTZ R0, R0, R8.reuse ;  /* 0x0000000800007220 */ /* 0x080fe40000410000 */
[----:B------:R-:W-:Y:S01]  /*ee20*/  FFMA.FTZ R10, R2, R8, -R3 ;  /* 0x00000008020a7223 */ /* 0x000fe20000010803 */
[----:B------:R-:W-:Y:S01]  /*ee30*/  LOP3.LUT R8, R18, 0xffff0000, RZ, 0xc0, !PT ;  /* 0xffff000012087812 */ /* 0x000fe200078ec0ff */
[----:B------:R-:W-:Y:S01]  /*ee40*/  FFMA.FTZ R6, R2, R4, R0 ;  /* 0x0000000402067223 */ /* 0x000fe20000010000 */
[----:B------:R-:W-:Y:S02]  /*ee50*/  LOP3.LUT R2, R11, 0xffff0000, RZ, 0xc0, !PT ;  /* 0xffff00000b027812 */ /* 0x000fe400078ec0ff */
[----:B------:R-:W-:Y:S02]  /*ee60*/  LOP3.LUT R4, R19, 0xffff0000, RZ, 0xc0, !PT ;  /* 0xffff000013047812 */ /* 0x000fe400078ec0ff */
[----:B------:R-:W-:Y:S01]  /*ee70*/  LOP3.LUT R0, R7, 0xffff0000, RZ, 0xc0, !PT ;  /* 0xffff000007007812 */ /* 0x000fe200078ec0ff */
[----:B------:R-:W-:Y:S01]  /*ee80*/  FMUL.FTZ R3, R2, R8 ;  /* 0x0000000802037220 */ /* 0x000fe20000410000 */
[----:B------:R-:W-:Y:S01]  /*ee90*/  F2FP.BF16.PACK_AB R10, R10, R13 ;  /* 0x0000000d0a0a723e */ /* 0x000fe200000010ff */
[----:B------:R-:W-:Y:S01]  /*eea0*/  FMUL.FTZ R2, R2, R4 ;  /* 0x0000000402027220 */ /* 0x000fe20000410000 */
[----:B------:R-:W-:Y:S01]  /*eeb0*/  F2FP.BF16.PACK_AB R6, R6, R12 ;  /* 0x0000000c0606723e */ /* 0x000fe200000010ff */
[----:B------:R-:W-:Y:S01]  /*eec0*/  FFMA.FTZ R3, R0, R4, -R3 ;  /* 0x0000000400037223 */ /* 0x000fe20000010803 */
[----:B------:R-:W-:Y:S01]  /*eed0*/  F2FP.BF16.PACK_AB R4, R14, R26 ;  /* 0x0000001a0e04723e */ /* 0x000fe200000010ff */
[----:B------:R-:W-:Y:S01]  /*eee0*/  FFMA.FTZ R2, R0, R8, R2 ;  /* 0x0000000800027223 */ /* 0x000fe20000010002 */
[----:B------:R-:W-:-:S02]  /*eef0*/  F2FP.BF16.PACK_AB R8, R15, R27 ;  /* 0x0000001b0f08723e */ /* 0x000fc400000010ff */
[----:B------:R-:W-:Y:S02]  /*ef00*/  F2FP.BF16.PACK_AB R11, R3, R23 ;  /* 0x00000017030b723e */ /* 0x000fe400000010ff */
[----:B------:R-:W-:-:S03]  /*ef10*/  F2FP.BF16.PACK_AB R7, R2, R21 ;  /* 0x000000150207723e */ /* 0x000fc600000010ff */
[----:B------:R1:W-:Y:S04]  /*ef20*/  STS.128 [R28], R8 ;  /* 0x000000081c007388 */ /* 0x0003e80000000c00 */
[----:B------:R1:W-:Y:S02]  /*ef30*/  STS.128 [R22+0x10080], R4 ;  /* 0x0100800416007388 */ /* 0x0003e40000000c00 */
.L_x_826:
[----:B------:R-:W-:Y:S05]  /*ef40*/  BSYNC B0 ;  /* 0x0000000000007941 */ /* 0x000fea0003800000 */
.L_x_825:
[----:B------:R-:W-:-:S13]  /*ef50*/  ISETP.GE.AND P0, PT, R137, c[0x0][0x27c], PT ;  /* 0x00009f0089007a0c */ /* 0x000fda0003f06270 */
[----:B------:R-:W-:Y:S05]  /*ef60*/  @P0 BRA `(.L_x_824) ;  /* 0x0000069000000947 */ /* 0x000fea0003800000 */
[----:B------:R-:W3:Y:S04]  /*ef70*/  LDL R2, [R1+0xc] ;  /* 0x00000c0001027983 */ /* 0x000ee80000100800 */
[----:B-1----:R-:W4:Y:S01]  /*ef80*/  LDL R28, [R1+0x24] ;  /* 0x00002400011c7983 */ /* 0x002f220000100800 */
[----:B------:R-:W-:Y:S01]  /*ef90*/  IMAD.MOV.U32 R0, RZ, RZ, c[0x0][0x27c] ;  /* 0x00009f00ff007624 */ /* 0x000fe200078e00ff */
[----:B------:R-:W-:Y:S02]  /*efa0*/  SHF.R.U32.HI R15, RZ, 0x10, R45 ;  /* 0x00000010ff0f7819 */ /* 0x000fe4000001162d */
[----:B------:R-:W-:-:S04]  /*efb0*/  SHF.R.U32.HI R14, RZ, 0x10, R49 ;  /* 0x00000010ff0e7819 */ /* 0x000fc80000011631 */
[----:B------:R-:W-:Y:S02]  /*efc0*/  PRMT R14, R96, 0x5432, R14 ;  /* 0x00005432600e7816 */ /* 0x000fe4000000000e */
[----:B---3--:R-:W-:-:S04]  /*efd0*/  LEA.HI R0, R0, R2, RZ, 0x1d ;  /* 0x0000000200007211 */ /* 0x008fc800078fe8ff */
[----:B------:R-:W-:Y:S01]  /*efe0*/  SHF.R.S32.HI R2, RZ, 0x1f, R0 ;  /* 0x0000001fff027819 */ /* 0x000fe20000011400 */
[----:B------:R-:W-:Y:S01]  /*eff0*/  IMAD.SHL.U32 R3, R0, 0x8, RZ ;  /* 0x0000000800037824 */ /* 0x000fe200078e00ff */
[----:B----4-:R-:W1:Y:S02]  /*f000*/  LDS.128 R8, [R28] ;  /* 0x000000001c087984 */ /* 0x010e640000000c00 */
[----:B------:R-:W-:Y:S02]  /*f010*/  LEA.HI R0, R2, R0, RZ, 0x3 ;  /* 0x0000000002007211 */ /* 0x000fe400078f18ff */
[----:B------:R-:W-:Y:S02]  /*f020*/  LOP3.LUT R2, R31, 0x38, R3, 0xf8, !PT ;  /* 0x000000381f027812 */ /* 0x000fe400078ef803 */
[----:B------:R-:W-:Y:S01]  /*f030*/  SHF.R.U64 R3, R44, 0x10, R45 ;  /* 0x000000102c037819 */ /* 0x000fe2000000122d */
[----:B------:R-:W-:Y:S01]  /*f040*/  IMAD.SHL.U32 R0, R0, 0x400, RZ ;  /* 0x0000040000007824 */ /* 0x000fe200078e00ff */
[----:B------:R-:W-:-:S02]  /*f050*/  LOP3.LUT R2, R2, R30, RZ, 0x3c, !PT ;  /* 0x0000001e02027212 */ /* 0x000fc400078e3cff */
[----:B------:R-:W-:Y:S02]  /*f060*/  PRMT R3, R95, 0x5410, R3 ;  /* 0x000054105f037816 */ /* 0x000fe40000000003 */
[----:B------:R-:W-:-:S03]  /*f070*/  LOP3.LUT R0, R0, 0x7fffe000, RZ, 0xc0, !PT ;  /* 0x7fffe00000007812 */ /* 0x000fc600078ec0ff */
[----:B------:R-:W-:Y:S01]  /*f080*/  IMAD.U32 R16, R3, 0x10000, RZ ;  /* 0x0001000003107824 */ /* 0x000fe200078e00ff */
[----:B-----5:R-:W-:-:S05]  /*f090*/  IADD3 R0, R2, R0, R29 ;  /* 0x0000000002007210 */ /* 0x020fca0007ffe01d */
[----:B------:R-:W-:Y:S01]  /*f0a0*/  IMAD.SHL.U32 R20, R0, 0x2, RZ ;  /* 0x0000000200147824 */ /* 0x000fe200078e00ff */
[----:B------:R-:W-:-:S04]  /*f0b0*/  SHF.R.U64 R0, R48, 0x10, R49 ;  /* 0x0000001030007819 */ /* 0x000fc80000001231 */
[----:B------:R-:W3:Y:S01]  /*f0c0*/  LDS.128 R4, [R20+0x10080] ;  /* 0x0100800014047984 */ /* 0x000ee20000000c00 */
[----:B------:R-:W-:-:S05]  /*f0d0*/  PRMT R12, R95, 0x5432, R0 ;  /* 0x000054325f0c7816 */ /* 0x000fca0000000000 */
[----:B------:R-:W-:Y:S02]  /*f0e0*/  IMAD.U32 R17, R12, 0x10000, RZ ;  /* 0x000100000c117824 */ /* 0x000fe400078e00ff */
[----:B-1----:R-:W-:Y:S01]  /*f0f0*/  IMAD.U32 R2, R8, 0x10000, RZ ;  /* 0x0001000008027824 */ /* 0x002fe200078e00ff */
[----:B---3--:R-:W-:-:S05]  /*f100*/  SHF.L.U32 R0, R4, 0x10, RZ ;  /* 0x0000001004007819 */ /* 0x008fca00000006ff */
[CC--:B------:R-:W-:Y:S02]  /*f110*/  FMUL.FTZ R13, R0.reuse, R16.reuse ;  /* 0x00000010000d7220 */ /* 0x0c0fe40000410000 */
[-C--:B------:R-:W-:Y:S02]  /*f120*/  FMUL.FTZ R0, R0, R17.reuse ;  /* 0x0000001100007220 */ /* 0x080fe40000410000 */
[----:B------:R-:W-:Y:S01]  /*f130*/  FFMA.FTZ R27, R2, R17, -R13 ;  /* 0x00000011021b7223 */ /* 0x000fe2000001080d */
[----:B------:R-:W-:Y:S01]  /*f140*/  PRMT R13, R96, 0x5410, R15 ;  /* 0x00005410600d7816 */ /* 0x000fe2000000000f */
[----:B------:R-:W-:Y:S01]  /*f150*/  FFMA.FTZ R26, R2, R16, R0 ;  /* 0x00000010021a7223 */ /* 0x000fe20000010000 */
[----:B------:R-:W-:Y:S01]  /*f160*/  SHF.L.U32 R0, R5, 0x10, RZ ;  /* 0x0000001005007819 */ /* 0x000fe200000006ff */
[----:B------:R-:W-:Y:S02]  /*f170*/  IMAD.U32 R17, R14, 0x10000, RZ ;  /* 0x000100000e117824 */ /* 0x000fe400078e00ff */
[----:B------:R-:W-:-:S02]  /*f180*/  IMAD.U32 R16, R13, 0x10000, RZ ;  /* 0x000100000d107824 */ /* 0x000fc400078e00ff */
[----:B------:R-:W-:Y:S02]  /*f190*/  IMAD.U32 R2, R9, 0x10000, RZ ;  /* 0x0001000009027824 */ /* 0x000fe400078e00ff */
[CC--:B------:R-:W-:Y:S02]  /*f1a0*/  FMUL.FTZ R15, R0.reuse, R16.reuse ;  /* 0x00000010000f7220 */ /* 0x0c0fe40000410000 */
[-C--:B------:R-:W-:Y:S02]  /*f1b0*/  FMUL.FTZ R0, R0, R17.reuse ;  /* 0x0000001100007220 */ /* 0x080fe40000410000 */
[C---:B------:R-:W-:Y:S02]  /*f1c0*/  FFMA.FTZ R25, R2.reuse, R17, -R15 ;  /* 0x0000001102197223 */ /* 0x040fe4000001080f */
[----:B------:R-:W-:Y:S01]  /*f1d0*/  FFMA.FTZ R24, R2, R16, R0 ;  /* 0x0000001002187223 */ /* 0x000fe20000010000 */
[----:B------:R-:W-:Y:S02]  /*f1e0*/  SHF.R.U32.HI R2, RZ, 0x10, R47 ;  /* 0x00000010ff027819 */ /* 0x000fe4000001162f */
[----:B------:R-:W-:-:S02]  /*f1f0*/  SHF.R.U32.HI R0, RZ, 0x10, R51 ;  /* 0x00000010ff007819 */ /* 0x000fc40000011633 */
[----:B------:R-:W-:Y:S01]  /*f200*/  PRMT R15, R97, 0x5410, R2 ;  /* 0x00005410610f7816 */ /* 0x000fe20000000002 */
[----:B------:R-:W-:Y:S01]  /*f210*/  IMAD.U32 R2, R11, 0x10000, RZ ;  /* 0x000100000b027824 */ /* 0x000fe200078e00ff */
[----:B------:R-:W-:Y:S02]  /*f220*/  PRMT R17, R97, 0x5432, R0 ;  /* 0x0000543261117816 */ /* 0x000fe40000000000 */
[----:B------:R-:W-:Y:S01]  /*f230*/  SHF.L.U32 R0, R7, 0x10, RZ ;  /* 0x0000001007007819 */ /* 0x000fe200000006ff */
[----:B------:R-:W-:Y:S02]  /*f240*/  IMAD.U32 R18, R15, 0x10000, RZ ;  /* 0x000100000f127824 */ /* 0x000fe400078e00ff */
[----:B------:R-:W-:Y:S02]  /*f250*/  IMAD.U32 R19, R17, 0x10000, RZ ;  /* 0x0001000011137824 */ /* 0x000fe400078e00ff */
[C---:B------:R-:W-:Y:S02]  /*f260*/  FMUL.FTZ R16, R0.reuse, R18 ;  /* 0x0000001200107220 */ /* 0x040fe40000410000 */
[----:B------:R-:W-:-:S02]  /*f270*/  FMUL.FTZ R0, R0, R19 ;  /* 0x0000001300007220 */ /* 0x000fc40000410000 */
[----:B------:R-:W-:Y:S01]  /*f280*/  FFMA.FTZ R23, R2, R19, -R16 ;  /* 0x0000001302177223 */ /* 0x000fe20000010810 */
[----:B------:R-:W-:Y:S01]  /*f290*/  LOP3.LUT R19, R12, 0xffff0000, RZ, 0xc0, !PT ;  /* 0xffff00000c137812 */ /* 0x000fe200078ec0ff */
[----:B------:R-:W-:Y:S01]  /*f2a0*/  FFMA.FTZ R22, R2, R18, R0 ;  /* 0x0000001202167223 */ /* 0x000fe20000010000 */
[----:B------:R-:W-:Y:S02]  /*f2b0*/  LOP3.LUT R12, R3, 0xffff0000, RZ, 0xc0, !PT ;  /* 0xffff0000030c7812 */ /* 0x000fe400078ec0ff */
[----:B------:R-:W-:Y:S02]  /*f2c0*/  LOP3.LUT R0, R4, 0xffff0000, RZ, 0xc0, !PT ;  /* 0xffff000004007812 */ /* 0x000fe400078ec0ff */
[----:B------:R-:W-:Y:S02]  /*f2d0*/  LOP3.LUT R2, R8, 0xffff0000, RZ, 0xc0, !PT ;  /* 0xffff000008027812 */ /* 0x000fe400078ec0ff */
[----:B------:R-:W-:Y:S01]  /*f2e0*/  LOP3.LUT R4, R14, 0xffff0000, RZ, 0xc0, !PT ;  /* 0xffff00000e047812 */ /* 0x000fe200078ec0ff */
[-C--:B------:R-:W-:Y:S01]  /*f2f0*/  FMUL.FTZ R3, R0, R12.reuse ;  /* 0x0000000c00037220 */ /* 0x080fe20000410000 */
[----:B------:R-:W-:Y:S01]  /*f300*/  SHF.R.U64 R18, R46, 0x10, R47 ;  /* 0x000000102e127819 */ /* 0x000fe2000000122f */
[-C--:B------:R-:W-:Y:S01]  /*f310*/  FMUL.FTZ R0, R0, R19.reuse ;  /* 0x0000001300007220 */ /* 0x080fe20000410000 */
[----:B------:R-:W-:Y:S01]  /*f320*/  SHF.R.U64 R16, R50, 0x10, R51 ;  /* 0x0000001032107819 */ /* 0x000fe20000001233 */
[----:B------:R-:W-:Y:S01]  /*f330*/  FFMA.FTZ R21, R2, R19, -R3 ;  /* 0x0000001302157223 */ /* 0x000fe20000010803 */
[----:B------:R-:W-:Y:S01]  /*f340*/  PRMT R8, R98, 0x5410, R18 ;  /* 0x0000541062087816 */ /* 0x000fe20000000012 */
[----:B------:R-:W-:Y:S01]  /*f350*/  FFMA.FTZ R19, R2, R12, R0 ;  /* 0x0000000c02137223 */ /* 0x000fe20000010000 */
[----:B------:R-:W-:-:S02]  /*f360*/  LOP3.LUT R2, R5, 0xffff0000, RZ, 0xc0, !PT ;  /* 0xffff000005027812 */ /* 0x000fc400078ec0ff */
[----:B------:R-:W-:Y:S02]  /*f370*/  LOP3.LUT R5, R13, 0xffff0000, RZ, 0xc0, !PT ;  /* 0xffff00000d057812 */ /* 0x000fe400078ec0ff */
[----:B------:R-:W-:Y:S02]  /*f380*/  LOP3.LUT R0, R9, 0xffff0000, RZ, 0xc0, !PT ;  /* 0xffff000009007812 */ /* 0x000fe400078ec0ff */
[----:B------:R-:W-:Y:S01]  /*f390*/  PRMT R12, R98, 0x5432, R16 ;  /* 0x00005432620c7816 */ /* 0x000fe20000000010 */
[CC--:B------:R-:W-:Y:S02]  /*f3a0*/  FMUL.FTZ R3, R2.reuse, R5.reuse ;  /* 0x0000000502037220 */ /* 0x0c0fe40000410000 */
[-C--:B------:R-:W-:Y:S02]  /*f3b0*/  FMUL.FTZ R2, R2, R4.reuse ;  /* 0x0000000402027220 */ /* 0x080fe40000410000 */
[C---:B------:R-:W-:Y:S02]  /*f3c0*/  FFMA.FTZ R9, R0.reuse, R4, -R3 ;  /* 0x0000000400097223 */ /* 0x040fe40000010803 */
[----:B------:R-:W-:Y:S01]  /*f3d0*/  FFMA.FTZ R16, R0, R5, R2 ;  /* 0x0000000500107223 */ /* 0x000fe20000010002 */
[----:B------:R-:W-:Y:S01]  /*f3e0*/  SHF.L.U32 R0, R6, 0x10, RZ ;  /* 0x0000001006007819 */ /* 0x000fe200000006ff */
[----:B------:R-:W-:Y:S01]  /*f3f0*/  IMAD.U32 R5, R8, 0x10000, RZ ;  /* 0x0001000008057824 */ /* 0x000fe200078e00ff */
[----:B------:R-:W-:Y:S01]  /*f400*/  F2FP.BF16.PACK_AB R9, R9, R25 ;  /* 0x000000190909723e */ /* 0x000fe200000010ff */
[----:B------:R-:W-:-:S02]  /*f410*/  IMAD.U32 R4, R12, 0x10000, RZ ;  /* 0x000100000c047824 */ /* 0x000fc400078e00ff */
[-C--:B------:R-:W-:Y:S02]  /*f420*/  FMUL.FTZ R3, R0, R5.reuse ;  /* 0x0000000500037220 */ /* 0x080fe40000410000 */
[----:B------:R-:W-:Y:S02]  /*f430*/  IMAD.U32 R2, R10, 0x10000, RZ ;  /* 0x000100000a027824 */ /* 0x000fe400078e00ff */
[-C--:B------:R-:W-:Y:S02]  /*f440*/  FMUL.FTZ R0, R0, R4.reuse ;  /* 0x0000000400007220 */ /* 0x080fe40000410000 */
[C---:B------:R-:W-:Y:S01]  /*f450*/  FFMA.FTZ R14, R2.reuse, R4, -R3 ;  /* 0x00000004020e7223 */ /* 0x040fe20000010803 */
[----:B------:R-:W-:Y:S01]  /*f460*/  LOP3.LUT R3, R11, 0xffff0000, RZ, 0xc0, !PT ;  /* 0xffff00000b037812 */ /* 0x000fe200078ec0ff */
[----:B------:R-:W-:Y:S01]  /*f470*/  FFMA.FTZ R13, R2, R5, R0 ;  /* 0x00000005020d7223 */ /* 0x000fe20000010000 */
[----:B------:R-:W-:Y:S02]  /*f480*/  LOP3.LUT R0, R7, 0xffff0000, RZ, 0xc0, !PT ;  /* 0xffff000007007812 */ /* 0x000fe400078ec0ff */
[----:B------:R-:W-:-:S02]  /*f490*/  LOP3.LUT R4, R10, 0xffff0000, RZ, 0xc0, !PT ;  /* 0xffff00000a047812 */ /* 0x000fc400078ec0ff */
[----:B------:R-:W-:Y:S02]  /*f4a0*/  LOP3.LUT R11, R8, 0xffff0000, RZ, 0xc0, !PT ;  /* 0xffff0000080b7812 */ /* 0x000fe400078ec0ff */
[----:B------:R-:W-:Y:S02]  /*f4b0*/  LOP3.LUT R2, R6, 0xffff0000, RZ, 0xc0, !PT ;  /* 0xffff000006027812 */ /* 0x000fe400078ec0ff */
[----:B------:R-:W-:Y:S02]  /*f4c0*/  LOP3.LUT R7, R12, 0xffff0000, RZ, 0xc0, !PT ;  /* 0xffff00000c077812 */ /* 0x000fe400078ec0ff */
[----:B------:R-:W-:Y:S01]  /*f4d0*/  LOP3.LUT R10, R15, 0xffff0000, RZ, 0xc0, !PT ;  /* 0xffff00000f0a7812 */ /* 0x000fe200078ec0ff */
[C---:B------:R-:W-:Y:S01]  /*f4e0*/  FMUL.FTZ R5, R2.reuse, R11 ;  /* 0x0000000b02057220 */ /* 0x040fe20000410000 */
[----:B------:R-:W-:Y:S01]  /*f4f0*/  LOP3.LUT R8, R17, 0xffff0000, RZ, 0xc0, !PT ;  /* 0xffff000011087812 */ /* 0x000fe200078ec0ff */
[----:B------:R-:W-:Y:S02]  /*f500*/  FMUL.FTZ R6, R2, R7 ;  /* 0x0000000702067220 */ /* 0x000fe40000410000 */
[----:B------:R-:W-:-:S02]  /*f510*/  FMUL.FTZ R2, R0, R10 ;  /* 0x0000000a00027220 */ /* 0x000fc40000410000 */
        /* <DEDUP_REMOVED lines=8> */
[----:B------:R-:W-:Y:S02]  /*f5a0*/  F2FP.BF16.PACK_AB R10, R7, R14 ;  /* 0x0000000e070a723e */ /* 0x000fe400000010ff */
[----:B------:R-:W-:-:S02]  /*f5b0*/  F2FP.BF16.PACK_AB R11, R2, R23 ;  /* 0x00000017020b723e */ /* 0x000fc400000010ff */
[----:B------:R-:W-:Y:S02]  /*f5c0*/  F2FP.BF16.PACK_AB R6, R6, R13 ;  /* 0x0000000d0606723e */ /* 0x000fe400000010ff */
[----:B------:R-:W-:Y:S01]  /*f5d0*/  F2FP.BF16.PACK_AB R7, R0, R22 ;  /* 0x000000160007723e */ /* 0x000fe200000010ff */
[----:B------:R1:W-:Y:S04]  /*f5e0*/  STS.128 [R28], R8 ;  /* 0x000000081c007388 */ /* 0x0003e80000000c00 */
[----:B------:R1:W-:Y:S02]  /*f5f0*/  STS.128 [R20+0x10080], R4 ;  /* 0x0100800414007388 */ /* 0x0003e40000000c00 */
.L_x_824:
[----:B------:R-:W-:Y:S05]  /*f600*/  BSYNC B1 ;  /* 0x0000000000017941 */ /* 0x000fea0003800000 */
.L_x_823:
        /* <DEDUP_REMOVED lines=16> */
[----:B------:R-:W-:Y:S01]  /*f710*/  IMAD.MOV.U32 R0, RZ, RZ, c[0x0][0x27c] ;  /* 0x00009f00ff007624 */ /* 0x000fe200078e00ff */
[----:B------:R-:W-:Y:S02]  /*f720*/  SHF.R.U64 R14, R56, 0x10, R57 ;  /* 0x00000010380e7819 */ /* 0x000fe40000001239 */
[----:B------:R-:W-:Y:S02]  /*f730*/  SHF.R.U64 R17, R58, 0x10, R59 ;  /* 0x000000103a117819 */ /* 0x000fe4000000123b */
[----:B------:R-:W-:-:S02]  /*f740*/  LEA.HI R0, R0, R228, RZ, 0x1d ;  /* 0x000000e400007211 */ /* 0x000fc400078fe8ff */
[----:B------:R-:W-:Y:S02]  /*f750*/  PRMT R14, R99, 0x5432, R14 ;  /* 0x00005432630e7816 */ /* 0x000fe4000000000e */
[----:B------:R-:W-:Y:S01]  /*f760*/  SHF.R.S32.HI R3, RZ, 0x1f, R0 ;  /* 0x0000001fff037819 */ /* 0x000fe20000011400 */
[----:B------:R-:W-:Y:S01]  /*f770*/  IMAD.SHL.U32 R2, R0, 0x8, RZ ;  /* 0x0000000800027824 */ /* 0x000fe200078e00ff */
[----:B------:R-:W-:Y:S01]  /*f780*/  SHF.R.U32.HI R18, RZ, 0x10, R59 ;  /* 0x00000010ff127819 */ /* 0x000fe2000001163b */
[----:B------:R-:W-:Y:S01]  /*f790*/  IMAD.U32 R31, R14, 0x10000, RZ ;  /* 0x000100000e1f7824 */ /* 0x000fe200078e00ff */
[----:B------:R-:W-:Y:S02]  /*f7a0*/  LEA.HI R0, R3, R0, RZ, 0x3 ;  /* 0x0000000003007211 */ /* 0x000fe400078f18ff */
[----:B------:R-:W-:Y:S02]  /*f7b0*/  LOP3.LUT R2, R38, 0x38, R2, 0xf8, !PT ;  /* 0x0000003826027812 */ /* 0x000fe400078ef802 */
[----:B------:R-:W-:Y:S01]  /*f7c0*/  SHF.R.U64 R3, R54, 0x10, R55 ;  /* 0x0000001036037819 */ /* 0x000fe20000001237 */
[----:B------:R-:W-:Y:S01]  /*f7d0*/  IMAD.SHL.U32 R0, R0, 0x400, RZ ;  /* 0x0000040000007824 */ /* 0x000fe200078e00ff */
[----:B------:R-:W-:-:S02]  /*f7e0*/  LOP3.LUT R2, R2, R37, RZ, 0x3c, !PT ;  /* 0x0000002502027212 */ /* 0x000fc400078e3cff */
[----:B------:R-:W-:Y:S02]  /*f7f0*/  SHF.R.U32.HI R13, RZ, 0x10, R57 ;  /* 0x00000010ff0d7819 */ /* 0x000fe40000011639 */
[----:B------:R-:W-:Y:S02]  /*f800*/  LOP3.LUT R0, R0, 0x7fffe000, RZ, 0xc0, !PT ;  /* 0x7fffe00000007812 */ /* 0x000fe400078ec0ff */
[----:B------:R-:W-:Y:S02]  /*f810*/  PRMT R23, R100, 0x5432, R17 ;  /* 0x0000543264177816 */ /* 0x000fe40000000011 */
[----:B-----5:R-:W-:Y:S02]  /*f820*/  IADD3 R0, R2, R0, R36 ;  /* 0x0000000002007210 */ /* 0x020fe40007ffe024 */
[----:B------:R-:W-:Y:S02]  /*f830*/  SHF.R.U32.HI R2, RZ, 0x10, R53 ;  /* 0x00000010ff027819 */ /* 0x000fe40000011635 */
[----:B------:R-:W-:Y:S01]  /*f840*/  SHF.R.U32.HI R12, RZ, 0x10, R55 ;  /* 0x00000010ff0c7819 */ /* 0x000fe20000011637 */
[----:B-1----:R-:W-:Y:S01]  /*f850*/  IMAD.SHL.U32 R28, R0, 0x2, RZ ;  /* 0x00000002001c7824 */ /* 0x002fe200078e00ff */
[----:B------:R-:W-:-:S02]  /*f860*/  SHF.R.U64 R0, R52, 0x10, R53 ;  /* 0x0000001034007819 */ /* 0x000fc40000001235 */
[----:B------:R-:W-:Y:S02]  /*f870*/  PRMT R26, R102, 0x5432, R3 ;  /* 0x00005432661a7816 */ /* 0x000fe40000000003 */
[----:B------:R-:W1:Y:S01]  /*f880*/  LDS.128 R4, [R28+0x10080] ;  /* 0x010080001c047984 */ /* 0x000e620000000c00 */
[----:B------:R-:W-:Y:S02]  /*f890*/  PRMT R16, R101, 0x5432, R0 ;  /* 0x0000543265107816 */ /* 0x000fe40000000000 */
[----:B------:R-:W-:Y:S02]  /*f8a0*/  PRMT R22, R100, 0x5410, R18 ;  /* 0x0000541064167816 */ /* 0x000fe40000000012 */
[----:B------:R-:W-:Y:S01]  /*f8b0*/  PRMT R13, R99, 0x5410, R13 ;  /* 0x00005410630d7816 */ /* 0x000fe2000000000d */
[----:B------:R-:W-:Y:S01]  /*f8c0*/  IMAD.U32 R29, R16, 0x10000, RZ ;  /* 0x00010000101d7824 */ /* 0x000fe200078e00ff */
[----:B------:R-:W-:Y:S01]  /*f8d0*/  PRMT R15, R101, 0x5410, R2 ;  /* 0x00005410650f7816 */ /* 0x000fe20000000002 */
[----:B------:R-:W-:Y:S01]  /*f8e0*/  IMAD.U32 R32, R22, 0x10000, RZ ;  /* 0x0001000016207824 */ /* 0x000fe200078e00ff */
[----:B------:R-:W-:Y:S01]  /*f8f0*/  PRMT R24, R102, 0x5410, R12 ;  /* 0x0000541066187816 */ /* 0x000fe2000000000c */
[----:B------:R-:W-:Y:S01]  /*f900*/  IMAD.U32 R33, R13, 0x10000, RZ ;  /* 0x000100000d217824 */ /* 0x000fe200078e00ff */
[----:B------:R-:W-:-:S02]  /*f910*/  LOP3.LUT R34, R14, 0xffff0000, RZ, 0xc0, !PT ;  /* 0xffff00000e227812 */ /* 0x000fc400078ec0ff */
[----:B-1----:R-:W-:Y:S01]  /*f920*/  LOP3.LUT R3, R6, 0xffff0000, RZ, 0xc0, !PT ;  /* 0xffff000006037812 */ /* 0x002fe200078ec0ff */
[C---:B------:R-:W-:Y:S01]  /*f930*/  IMAD.U32 R2, R7.reuse, 0x10000, RZ ;  /* 0x0001000007027824 */ /* 0x040fe200078e00ff */
[----:B------:R-:W-:Y:S01]  /*f940*/  LOP3.LUT R0, R7, 0xffff0000, RZ, 0xc0, !PT ;  /* 0xffff000007007812 */ /* 0x000fe200078ec0ff */
[----:B----4-:R-:W1:Y:S02]  /*f950*/  LDS.128 R8, [R35] ;  /* 0x0000000023087984 */ /* 0x010e640000000c00 */
[C---:B-1----:R-:W-:Y:S01]  /*f960*/  IMAD.U32 R20, R10.reuse, 0x10000, RZ ;  /* 0x000100000a147824 */ /* 0x042fe200078e00ff */
[----:B------:R-:W-:Y:S01]  /*f970*/  LOP3.LUT R25, R10, 0xffff0000, RZ, 0xc0, !PT ;  /* 0xffff00000a197812 */ /* 0x000fe200078ec0ff */
[----:B------:R-:W-:Y:S01]  /*f980*/  IMAD.U32 R10, R4, 0x10000, RZ ;  /* 0x00010000040a7824 */ /* 0x000fe200078e00ff */
[C---:B------:R-:W-:Y:S01]  /*f990*/  SHF.L.U32 R17, R9.reuse, 0x10, RZ ;  /* 0x0000001009117819 */ /* 0x040fe200000006ff */
[----:B------:R-:W-:Y:S01]  /*f9a0*/  IMAD.U32 R18, R8, 0x10000, RZ ;  /* 0x0001000008127824 */ /* 0x000fe200078e00ff */
[----:B------:R-:W-:Y:S01]  /*f9b0*/  LOP3.LUT R19, R9, 0xffff0000, RZ, 0xc0, !PT ;  /* 0xffff000009137812 */ /* 0x000fe200078ec0ff */
[----:B------:R-:W-:Y:S01]  /*f9c0*/  FMUL.FTZ R27, R10, R31 ;  /* 0x0000001f0a1b7220 */ /* 0x000fe20000410000 */
[----:B------:R-:W-:Y:S01]  /*f9d0*/  LOP3.LUT R9, R4, 0xffff0000, RZ, 0xc0, !PT ;  /* 0xffff000004097812 */ /* 0x000fe200078ec0ff */
[----:B------:R-:W-:Y:S01]  /*f9e0*/  IMAD.U32 R12, R11, 0x10000, RZ ;  /* 0x000100000b0c7824 */ /* 0x000fe200078e00ff */
[----:B------:R-:W-:Y:S01]  /*f9f0*/  SHF.L.U32 R4, R6, 0x10, RZ ;  /* 0x0000001006047819 */ /* 0x000fe200000006ff */
[-C--:B------:R-:W-:Y:S01]  /*fa00*/  FMUL.FTZ R6, R10, R29.reuse ;  /* 0x0000001d0a067220 */ /* 0x080fe20000410000 */
[----:B------:R-:W-:Y:S01]  /*fa10*/  LOP3.LUT R21, R8, 0xffff0000, RZ, 0xc0, !PT ;  /* 0xffff000008157812 */ /* 0x000fe200078ec0ff */
[C---:B------:R-:W-:Y:S01]  /*fa20*/  FFMA.FTZ R30, R18.reuse, R29, -R27 ;  /* 0x0000001d121e7223 */ /* 0x040fe2000001081b */
[----:B------:R-:W-:Y:S01]  /*fa30*/  SHF.L.U32 R8, R5, 0x10, RZ ;  /* 0x0000001005087819 */ /* 0x000fe200000006ff */
[----:B------:R-:W-:Y:S01]  /*fa40*/  FFMA.FTZ R29, R18, R31, R6 ;  /* 0x0000001f121d7223 */ /* 0x000fe20000010006 */
[----:B------:R-:W-:Y:S01]  /*fa50*/  SHF.L.U32 R18, R24, 0x10, RZ ;  /* 0x0000001018127819 */ /* 0x000fe200000006ff */
[----:B------:R-:W-:Y:S01]  /*fa60*/  IMAD.U32 R27, R15, 0x10000, RZ ;  /* 0x000100000f1b7824 */ /* 0x000fe200078e00ff */
[----:B------:R-:W-:Y:S01]  /*fa70*/  LOP3.LUT R5, R5, 0xffff0000, RZ, 0xc0, !PT ;  /* 0xffff000005057812 */ /* 0x000fe200078ec0ff */
[C---:B------:R-:W-:Y:S01]  /*fa80*/  FMUL.FTZ R10, R8.reuse, R33 ;  /* 0x00000021080a7220 */ /* 0x040fe20000410000 */
[----:B------:R-:W-:Y:S01]  /*fa90*/  LOP3.LUT R15, R15, 0xffff0000, RZ, 0xc0, !PT ;  /* 0xffff00000f0f7812 */ /* 0x000fe200078ec0ff */
[----:B------:R-:W-:Y:S01]  /*faa0*/  FMUL.FTZ R7, R8, R27 ;  /* 0x0000001b08077220 */ /* 0x000fe20000410000 */
[----:B------:R-:W-:Y:S01]  /*fab0*/  LOP3.LUT R11, R11, 0xffff0000, RZ, 0xc0, !PT ;  /* 0xffff00000b0b7812 */ /* 0x000fe200078ec0ff */
[----:B------:R-:W-:-:S02]  /*fac0*/  FMUL.FTZ R6, R2, R32 ;  /* 0x0000002002067220 */ /* 0x000fc40000410000 */
[----:B------:R-:W-:Y:S02]  /*fad0*/  FMUL.FTZ R2, R2, R18 ;  /* 0x0000001202027220 */ /* 0x000fe40000410000 */
[C---:B------:R-:W-:Y:S02]  /*fae0*/  FFMA.FTZ R27, R17.reuse, R27, -R10 ;  /* 0x0000001b111b7223 */ /* 0x040fe4000001080a */
[----:B------:R-:W-:Y:S01]  /*faf0*/  FFMA.FTZ R17, R17, R33, R7 ;  /* 0x0000002111117223 */ /* 0x000fe20000010007 */
[----:B------:R-:W-:Y:S01]  /*fb00*/  LOP3.LUT R7, R16, 0xffff0000, RZ, 0xc0, !PT ;  /* 0xffff000010077812 */ /* 0x000fe200078ec0ff */
[C---:B------:R-:W-:Y:S01]  /*fb10*/  FFMA.FTZ R14, R12.reuse, R32, R2 ;  /* 0x000000200c0e7223 */ /* 0x040fe20000010002 */
[----:B------:R-:W-:Y:S01]  /*fb20*/  LOP3.LUT R16, R23, 0xffff0000, RZ, 0xc0, !PT ;  /* 0xffff000017107812 */ /* 0x000fe200078ec0ff */
[----:B------:R-:W-:Y:S01]  /*fb30*/  FFMA.FTZ R18, R12, R18, -R6 ;  /* 0x000000120c127223 */ /* 0x000fe20000010806 */
[----:B------:R-:W-:Y:S01]  /*fb40*/  LOP3.LUT R12, R13, 0xffff0000, RZ, 0xc0, !PT ;  /* 0xffff00000d0c7812 */ /* 0x000fe200078ec0ff */
[----:B------:R-:W-:-:S02]  /*fb50*/  FMUL.FTZ R2, R9, R34 ;  /* 0x0000002209027220 */ /* 0x000fc40000410000 */
[----:B------:R-:W-:Y:S02]  /*fb60*/  IMAD.U32 R31, R23, 0x10000, RZ ;  /* 0x00010000171f7824 */ /* 0x000fe400078e00ff */
[-C--:B------:R-:W-:Y:S02]  /*fb70*/  FFMA.FTZ R8, R21, R7.reuse, -R2 ;  /* 0x0000000715087223 */ /* 0x080fe40000010802 */
[----:B------:R-:W-:Y:S02]  /*fb80*/  FMUL.FTZ R6, R9, R7 ;  /* 0x0000000709067220 */ /* 0x000fe40000410000 */
[C---:B------:R-:W-:Y:S01]  /*fb90*/  FMUL.FTZ R2, R5.reuse, R15 ;  /* 0x0000000f05027220 */ /* 0x040fe20000410000 */
[----:B------:R-:W-:Y:S01]  /*fba0*/  F2FP.BF16.PACK_AB R8, R8, R30 ;  /* 0x0000001e0808723e */ /* 0x000fe200000010ff */
[----:B------:R-:W-:Y:S02]  /*fbb0*/  IMAD.U32 R10, R26, 0x10000, RZ ;  /* 0x000100001a0a7824 */ /* 0x000fe400078e00ff */
[----:B------:R-:W-:-:S02]  /*fbc0*/  FMUL.FTZ R7, R5, R12 ;  /* 0x0000000c05077220 */ /* 0x000fc40000410000 */
[----:B------:R-:W-:Y:S02]  /*fbd0*/  FMUL.FTZ R5, R4, R31 ;  /* 0x0000001f04057220 */ /* 0x000fe40000410000 */
[----:B------:R-:W-:Y:S02]  /*fbe0*/  FFMA.FTZ R12, R19, R12, R2 ;  /* 0x0000000c130c7223 */ /* 0x000fe40000010002 */
[----:B------:R-:W-:Y:S01]  /*fbf0*/  FFMA.FTZ R13, R21, R34, R6 ;  /* 0x00000022150d7223 */ /* 0x000fe20000010006 */
[----:B------:R-:W-:Y:S01]  /*fc00*/  LOP3.LUT R6, R26, 0xffff0000, RZ, 0xc0, !PT ;  /* 0xffff00001a067812 */ /* 0x000fe200078ec0ff */
[----:B------:R-:W-:Y:S01]  /*fc10*/  FFMA.FTZ R9, R19, R15, -R7 ;  /* 0x0000000f13097223 */ /* 0x000fe20000010807 */
[----:B------:R-:W-:Y:S01]  /*fc20*/  LOP3.LUT R15, R22, 0xffff0000, RZ, 0xc0, !PT ;  /* 0xffff0000160f7812 */ /* 0x000fe200078ec0ff */
[-C--:B------:R-:W-:Y:S02]  /*fc30*/  FMUL.FTZ R2, R4, R10.reuse ;  /* 0x0000000a04027220 */ /* 0x080fe40000410000 */
[----:B------:R-:W-:Y:S01]  /*fc40*/  FFMA.FTZ R10, R20, R10, -R5 ;  /* 0x0000000a140a7223 */ /* 0x000fe20000010805 */
[----:B------:R-:W-:Y:S01]  /*fc50*/  LOP3.LUT R5, R24, 0xffff0000, RZ, 0xc0, !PT ;  /* 0xffff000018057812 */ /* 0x000fe200078ec0ff */
[----:B------:R-:W-:Y:S01]  /*fc60*/  FFMA.FTZ R7, R20, R31, R2 ;  /* 0x0000001f14077223 */ /* 0x000fe20000010002 */
[----:B------:R-:W-:Y:S01]  /*fc70*/  F2FP.BF16.PACK_AB R9, R9, R27 ;  /* 0x0000001b0909723e */ /* 0x000fe200000010ff */
[----:B------:R-:W-:-:S02]  /*fc80*/  FMUL.FTZ R4, R3, R16 ;  /* 0x0000001003047220 */ /* 0x000fc40000410000 */
[-C--:B------:R-:W-:Y:S02]  /*fc90*/  FMUL.FTZ R3, R3, R6.reuse ;  /* 0x0000000603037220 */ /* 0x080fe40000410000 */
[C---:B------:R-:W-:Y:S02]  /*fca0*/  FMUL.FTZ R2, R0.reuse, R15 ;  /* 0x0000000f00027220 */ /* 0x040fe40000410000 */
[----:B------:R-:W-:Y:S02]  /*fcb0*/  FMUL.FTZ R0, R0, R5 ;  /* 0x0000000500007220 */ /* 0x000fe40000410000 */
[----:B------:R-:W-:Y:S01]  /*fcc0*/  FFMA.FTZ R6, R25, R6, -R4 ;  /* 0x0000000619067223 */ /* 0x000fe20000010804 */
[----:B------:R-:W-:Y:S01]  /*fcd0*/  F2FP.BF16.PACK_AB R4, R13, R29 ;  /* 0x0000001d0d04723e */ /* 0x000fe200000010ff */
[----:B------:R-:W-:Y:S02]  /*fce0*/  FFMA.FTZ R3, R25, R16, R3 ;  /* 0x0000001019037223 */ /* 0x000fe40000010003 */
[C---:B------:R-:W-:Y:S01]  /*fcf0*/  FFMA.FTZ R2, R11.reuse, R5, -R2 ;  /* 0x000000050b027223 */ /* 0x040fe20000010802 */
[----:B------:R-:W-:Y:S01]  /*fd00*/  F2FP.BF16.PACK_AB R10, R6, R10 ;  /* 0x0000000a060a723e */ /* 0x000fe200000010ff */
[----:B------:R-:W-:Y:S01]  /*fd10*/  FFMA.FTZ R0, R11, R15, R0 ;  /* 0x0000000f0b007223 */ /* 0x000fe20000010000 */
[----:B------:R-:W-:-:S02]  /*fd20*/  F2FP.BF16.PACK_AB R6, R3, R7 ;  /* 0x000000070306723e */ /* 0x000fc400000010ff */
[----:B------:R-:W-:Y:S02]  /*fd30*/  F2FP.BF16.PACK_AB R11, R2, R18 ;  /* 0x00000012020b723e */ /* 0x000fe400000010ff */
[----:B------:R-:W-:Y:S02]  /*fd40*/  F2FP.BF16.PACK_AB R5, R12, R17 ;  /* 0x000000110c05723e */ /* 0x000fe400000010ff */
[----:B------:R-:W-:Y:S01]  /*fd50*/  F2FP.BF16.PACK_AB R7, R0, R14 ;  /* 0x0000000e0007723e */ /* 0x000fe200000010ff */
[----:B------:R1:W-:Y:S04]  /*fd60*/  STS.128 [R35], R8 ;  /* 0x0000000823007388 */ /* 0x0003e80000000c00 */
[----:B------:R1:W-:Y:S02]  /*fd70*/  STS.128 [R28+0x10080], R4 ;  /* 0x010080041c007388 */ /* 0x0003e40000000c00 */
.L_x_830:
[----:B------:R-:W-:Y:S05]  /*fd80*/  BSYNC B0 ;  /* 0x0000000000007941 */ /* 0x000fea0003800000 */
.L_x_829:
[----:B------:R-:W-:-:S13]  /*fd90*/  ISETP.GE.AND P0, PT, R137, c[0x0][0x27c], PT ;  /* 0x00009f0089007a0c */ /* 0x000fda0003f06270 */
[----:B------:R-:W-:Y:S05]  /*fda0*/  @P0 BRA `(.L_x_828) ;  /* 0x0000069000000947 */ /* 0x000fea0003800000 */
[----:B------:R-:W4:Y:S04]  /*fdb0*/  LDL R2, [R1+0xc] ;  /* 0x00000c0001027983 */ /* 0x000f280000100800 */
[----:B-12---:R-:W2:Y:S01]  /*fdc0*/  LDL R35, [R1+0x20] ;  /* 0x0000200001237983 */ /* 0x006ea20000100800 */
[----:B------:R-:W-:Y:S01]  /*fdd0*/  IMAD.MOV.U32 R0, RZ, RZ, c[0x0][0x27c] ;  /* 0x00009f00ff007624 */ /* 0x000fe200078e00ff */
[----:B------:R-:W-:Y:S02]  /*fde0*/  SHF.R.U64 R14, R68, 0x10, R69 ;  /* 0x00000010440e7819 */ /* 0x000fe40000001245 */
[----:B------:R-:W-:Y:S02]  /*fdf0*/  SHF.R.U64 R17, R70, 0x10, R71 ;  /* 0x0000001046117819 */ /* 0x000fe40000001247 */
[----:B------:R-:W-:-:S02]  /*fe00*/  PRMT R14, R103, 0x5432, R14 ;  /* 0x00005432670e7816 */ /* 0x000fc4000000000e */
[----:B------:R-:W-:Y:S02]  /*fe10*/  SHF.R.U32.HI R18, RZ, 0x10, R71 ;  /* 0x00000010ff127819 */ /* 0x000fe40000011647 */
[----:B------:R-:W-:Y:S01]  /*fe20*/  SHF.R.U32.HI R13, RZ, 0x10, R69 ;  /* 0x00000010ff0d7819 */ /* 0x000fe20000011645 */
[----:B------:R-:W-:Y:S01]  /*fe30*/  IMAD.U32 R31, R14, 0x10000, RZ ;  /* 0x000100000e1f7824 */ /* 0x000fe200078e00ff */
[C---:B------:R-:W-:Y:S02]  /*fe40*/  PRMT R23, R104.reuse, 0x5432, R17 ;  /* 0x0000543268177816 */ /* 0x040fe40000000011 */
[----:B------:R-:W-:Y:S02]  /*fe50*/  SHF.R.U32.HI R12, RZ, 0x10, R67 ;  /* 0x00000010ff0c7819 */ /* 0x000fe40000011643 */
[----:B------:R-:W-:Y:S02]  /*fe60*/  PRMT R22, R104, 0x5410, R18 ;  /* 0x0000541068167816 */ /* 0x000fe40000000012 */
[----:B------:R-:W-:-:S02]  /*fe70*/  PRMT R13, R103, 0x5410, R13 ;  /* 0x00005410670d7816 */ /* 0x000fc4000000000d */
[----:B------:R-:W-:Y:S01]  /*fe80*/  PRMT R24, R106, 0x5410, R12 ;  /* 0x000054106a187816 */ /* 0x000fe2000000000c */
[----:B------:R-:W-:Y:S01]  /*fe90*/  IMAD.U32 R32, R22, 0x10000, RZ ;  /* 0x0001000016207824 */ /* 0x000fe200078e00ff */
[----:B------:R-:W-:Y:S01]  /*fea0*/  LOP3.LUT R34, R14, 0xffff0000, RZ, 0xc0, !PT ;  /* 0xffff00000e227812 */ /* 0x000fe200078ec0ff */
[----:B------:R-:W-:Y:S01]  /*feb0*/  IMAD.U32 R33, R13, 0x10000, RZ ;  /* 0x000100000d217824 */ /* 0x000fe200078e00ff */
[----:B----4-:R-:W-:-:S04]  /*fec0*/  LEA.HI R0, R0, R2, RZ, 0x1d ;  /* 0x0000000200007211 */ /* 0x010fc800078fe8ff */
[----:B------:R-:W-:Y:S01]  /*fed0*/  SHF.R.S32.HI R2, RZ, 0x1f, R0 ;  /* 0x0000001fff027819 */ /* 0x000fe20000011400 */
[----:B------:R-:W-:Y:S01]  /*fee0*/  IMAD.SHL.U32 R3, R0, 0x8, RZ ;  /* 0x0000000800037824 */ /* 0x000fe200078e00ff */
[----:B--2---:R-:W1:Y:S02]  /*fef0*/  LDS.128 R8, [R35] ;  /* 0x0000000023087984 */ /* 0x004e640000000c00 */
[----:B------:R-:W-:Y:S02]  /*ff00*/  LEA.HI R0, R2, R0, RZ, 0x3 ;  /* 0x0000000002007211 */ /* 0x000fe400078f18ff */
[----:B------:R-:W-:Y:S02]  /*ff10*/  LOP3.LUT R2, R38, 0x38, R3, 0xf8, !PT ;  /* 0x0000003826027812 */ /* 0x000fe400078ef803 */
[----:B------:R-:W-:Y:S01]  /*ff20*/  SHF.R.U64 R3, R66, 0x10, R67 ;  /* 0x0000001042037819 */ /* 0x000fe20000001243 */
[----:B------:R-:W-:Y:S01]  /*ff30*/  IMAD.SHL.U32 R0, R0, 0x400, RZ ;  /* 0x0000040000007824 */ /* 0x000fe200078e00ff */
[----:B------:R-:W-:-:S02]  /*ff40*/  LOP3.LUT R2, R2, R37, RZ, 0x3c, !PT ;  /* 0x0000002502027212 */ /* 0x000fc400078e3cff */
[----:B------:R-:W-:Y:S02]  /*ff50*/  PRMT R26, R106, 0x5432, R3 ;  /* 0x000054326a1a7816 */ /* 0x000fe40000000003 */
[----:B------:R-:W-:-:S04]  /*ff60*/  LOP3.LUT R0, R0, 0x7fffe000, RZ, 0xc0, !PT ;  /* 0x7fffe00000007812 */ /* 0x000fc800078ec0ff */
[----:B-----5:R-:W-:Y:S02]  /*ff70*/  IADD3 R0, R2, R0, R36 ;  /* 0x0000000002007210 */ /* 0x020fe40007ffe024 */
[----:B------:R-:W-:-:S03]  /*ff80*/  SHF.R.U32.HI R2, RZ, 0x10, R65 ;  /* 0x00000010ff027819 */ /* 0x000fc60000011641 */
[----:B------:R-:W-:Y:S01]  /*ff90*/  IMAD.SHL.U32 R28, R0, 0x2, RZ ;  /* 0x00000002001c7824 */ /* 0x000fe200078e00ff */
[----:B------:R-:W-:Y:S02]  /*ffa0*/  SHF.R.U64 R0, R64, 0x10, R65 ;  /* 0x0000001040007819 */ /* 0x000fe40000001241 */
[C---:B------:R-:W-:Y:S02]  /*ffb0*/  PRMT R15, R105.reuse, 0x5410, R2 ;  /* 0x00005410690f7816 */ /* 0x040fe40000000002 */
[----:B------:R-:W2:Y:S01]  /*ffc0*/  LDS.128 R4, [R28+0x10080] ;  /* 0x010080001c047984 */ /* 0x000ea20000000c00 */
[----:B------:R-:W-:-:S05]  /*ffd0*/  PRMT R16, R105, 0x5432, R0 ;  /* 0x0000543269107816 */ /* 0x000fca0000000000 */
[----:B------:R-:W-:Y:S02]  /*ffe0*/  IMAD.U32 R29, R16, 0x10000, RZ ;  /* 0x00010000101d7824 */ /* 0x000fe400078e00ff */
[C---:B-1----:R-:W-:Y:S01]  /*fff0*/  IMAD.U32 R20, R10.reuse, 0x10000, RZ ;  /* 0x000100000a147824 */ /* 0x042fe200078e00ff */
[----:B------:R-:W-:Y:S01]  /*10000*/  LOP3.LUT R25, R10, 0xffff0000, RZ, 0xc0, !PT ;  /* 0xffff00000a197812 */ /* 0x000fe200078ec0ff */
[C---:B------:R-:W-:Y:S01]  /*10010*/  IMAD.U32 R18, R8.reuse, 0x10000, RZ ;  /* 0x0001000008127824 */ /* 0x040fe200078e00ff */
[----:B------:R-:W-:Y:S01]  /*10020*/  SHF.L.U32 R17, R9, 0x10, RZ ;  /* 0x0000001009117819 */ /* 0x000fe200000006ff */
[----:B------:R-:W-:Y:S01]  /*10030*/  IMAD.U32 R12, R11, 0x10000, RZ ;  /* 0x000100000b0c7824 */ /* 0x000fe200078e00ff */
[----:B------:R-:W-:Y:S02]  /*10040*/  LOP3.LUT R19, R9, 0xffff0000, RZ, 0xc0, !PT ;  /* 0xffff000009137812 */ /* 0x000fe400078ec0ff */
[----:B------:R-:W-:Y:S02]  /*10050*/  LOP3.LUT R21, R8, 0xffff0000, RZ, 0xc0, !PT ;  /* 0xffff000008157812 */ /* 0x000fe400078ec0ff */
[----:B------:R-:W-:Y:S01]  /*10060*/  LOP3.LUT R11, R11, 0xffff0000, RZ, 0xc0, !PT ;  /* 0xffff00000b0b7812 */ /* 0x000fe200078ec0ff */
[C---:B--2---:R-:W-:Y:S01]  /*10070*/  IMAD.U32 R10, R4.reuse, 0x10000, RZ ;  /* 0x00010000040a7824 */ /* 0x044fe200078e00ff */
[----:B------:R-:W-:Y:S01]  /*10080*/  LOP3.LUT R9, R4, 0xffff0000, RZ, 0xc0, !PT ;  /* 0xffff000004097812 */ /* 0x000fe200078ec0ff */
[----:B------:R-:W-:Y:S01]  /*10090*/  IMAD.U32 R2, R7, 0x10000, RZ ;  /* 0x0001000007027824 */ /* 0x000fe200078e00ff */
[----:B------:R-:W-:Y:S01]  /*100a0*/  SHF.L.U32 R4, R6, 0x10, RZ ;  /* 0x0000001006047819 */ /* 0x000fe200000006ff */
[----:B------:R-:W-:Y:S01]  /*100b0*/  FMUL.FTZ R27, R10, R31 ;  /* 0x0000001f0a1b7220 */ /* 0x000fe20000410000 */
[----:B------:R-:W-:Y:S01]  /*100c0*/  LOP3.LUT R3, R6, 0xffff0000, RZ, 0xc0, !PT ;  /* 0xffff000006037812 */ /* 0x000fe200078ec0ff */
[-C--:B------:R-:W-:Y:S01]  /*100d0*/  FMUL.FTZ R6, R10, R29.reuse ;  /* 0x0000001d0a067220 */ /* 0x080fe20000410000 */
[----:B------:R-:W-:Y:S01]  /*100e0*/  SHF.L.U32 R8, R5, 0x10, RZ ;  /* 0x0000001005087819 */ /* 0x000fe200000006ff */
[C---:B------:R-:W-:Y:S01]  /*100f0*/  FFMA.FTZ R30, R18.reuse, R29, -R27 ;  /* 0x0000001d121e7223 */ /* 0x040fe2000001081b */
[----:B------:R-:W-:Y:S01]  /*10100*/  LOP3.LUT R0, R7, 0xffff0000, RZ, 0xc0, !PT ;  /* 0xffff000007007812 */ /* 0x000fe200078ec0ff */
[----:B------:R-:W-:Y:S01]  /*10110*/  FFMA.FTZ R29, R18, R31, R6 ;  /* 0x0000001f121d7223 */ /* 0x000fe20000010006 */
[----:B------:R-:W-:Y:S01]  /*10120*/  SHF.L.U32 R18, R24, 0x10, RZ ;  /* 0x0000001018127819 */ /* 0x000fe200000006ff */
[----:B------:R-:W-:Y:S01]  /*10130*/  IMAD.U32 R27, R15, 0x10000, RZ ;  /* 0x000100000f1b7824 */ /* 0x000fe200078e00ff */
[----:B------:R-:W-:Y:S01]  /*10140*/  LOP3.LUT R5, R5, 0xffff0000, RZ, 0xc0, !PT ;  /* 0xffff000005057812 */ /* 0x000fe200078ec0ff */
[C---:B------:R-:W-:Y:S01]  /*10150*/  FMUL.FTZ R10, R8.reuse, R33 ;  /* 0x00000021080a7220 */ /* 0x040fe20000410000 */
[----:B------:R-:W-:Y:S01]  /*10160*/  LOP3.LUT R15, R15, 0xffff0000, RZ, 0xc0, !PT ;  /* 0xffff00000f0f7812 */ /* 0x000fe200078ec0ff */
[----:B------:R-:W-:-:S02]  /*10170*/  FMUL.FTZ R7, R8, R27 ;  /* 0x0000001b08077220 */ /* 0x000fc40000410000 */
[C---:B------:R-:W-:Y:S02]  /*10180*/  FMUL.FTZ R6, R2.reuse, R32 ;  /* 0x0000002002067220 */ /* 0x040fe40000410000 */
        /* <DEDUP_REMOVED lines=43> */
.L_x_828:
[----:B------:R-:W-:Y:S05]  /*10440*/  BSYNC B1 ;  /* 0x0000000000017941 */ /* 0x000fea0003800000 */
.L_x_827:
[----:B------:R-:W-:-:S04]  /*10450*/  IADD3 R0, R211, 0x60, RZ ;  /* 0x00000060d3007810 */ /* 0x000fc80007ffe0ff */
        /* <DEDUP_REMOVED lines=13> */
[----:B-12---:R-:W2:Y:S01]  /*10530*/  LDL R35, [R1+0x2c] ;  /* 0x00002c0001237983 */ /* 0x006ea20000100800 */
        /* <DEDUP_REMOVED lines=20> */
[----:B------:R-:W-:Y:S01]  /*10680*/  IMAD.SHL.U32 R28, R0, 0x2, RZ ;  /* 0x00000002001c7824 */ /* 0x000fe200078e00ff */
        /* <DEDUP_REMOVED lines=15> */
[----:B--2---:R-:W1:Y:S02]  /*10780*/  LDS.128 R8, [R35] ;  /* 0x0000000023087984 */ /* 0x004e640000000c00 */
        /* <DEDUP_REMOVED lines=66> */
.L_x_832:
[----:B------:R-:W-:Y:S05]  /*10bb0*/  BSYNC B0 ;  /* 0x0000000000007941 */ /* 0x000fea0003800000 */
.L_x_831:
[----:B------:R-:W-:-:S13]  /*10bc0*/  ISETP.GE.AND P0, PT, R137, c[0x0][0x27c], PT ;  /* 0x00009f0089007a0c */ /* 0x000fda0003f06270 */
[----:B------:R-:W-:Y:S05]  /*10bd0*/  @P0 BRA `(.L_x_804) ;  /* 0x0000069000000947 */ /* 0x000fea0003800000 */
[----:B--2---:R-:W2:Y:S04]  /*10be0*/  LDL R2, [R1+0xc] ;  /* 0x00000c0001027983 */ /* 0x004ea80000100800 */
[----:B-1-3--:R-:W3:Y:S01]  /*10bf0*/  LDL R35, [R1+0x1c] ;  /* 0x00001c0001237983 */ /* 0x00aee20000100800 */
        /* <DEDUP_REMOVED lines=15> */
[----:B--2---:R-:W-:-:S04]  /*10cf0*/  LEA.HI R0, R0, R2, RZ, 0x1d ;  /* 0x0000000200007211 */ /* 0x004fc800078fe8ff */
[----:B------:R-:W-:Y:S01]  /*10d00*/  SHF.R.S32.HI R2, RZ, 0x1f, R0 ;  /* 0x0000001fff027819 */ /* 0x000fe20000011400 */
[----:B------:R-:W-:Y:S01]  /*10d10*/  IMAD.SHL.U32 R3, R0, 0x8, RZ ;  /* 0x0000000800037824 */ /* 0x000fe200078e00ff */
[----:B---3--:R-:W1:Y:S02]  /*10d20*/  LDS.128 R8, [R35] ;  /* 0x0000000023087984 */ /* 0x008e640000000c00 */
        /* <DEDUP_REMOVED lines=84> */
.L_x_804:
[----:B------:R-:W-:Y:S05]  /*11270*/  BSYNC B2 ;  /* 0x0000000000027941 */ /* 0x000fea0003800000 */
.L_x_770:
[----:B------:R-:W-:Y:S01]  /*11280*/  IMAD R0, R117, c[0x0][0x208], RZ ;  /* 0x0000820075007a24 */ /* 0x000fe200078e02ff */
[----:B------:R-:W-:-:S04]  /*11290*/  DEPBAR.LE SB0, 0x0 ;  /* 0x000080000000791a */ /* 0x000fc80000000000 */
[C---:B------:R-:W-:Y:S01]  /*112a0*/  IMAD.WIDE.U32 R2, R198.reuse, c[0x0][0x208], RZ ;  /* 0x00008200c6027a25 */ /* 0x040fe200078e00ff */
[----:B------:R-:W-:Y:S01]  /*112b0*/  BAR.SYNC.DEFER_BLOCKING 0x0 ;  /* 0x0000000000007b1d */ /* 0x000fe20000010000 */
[----:B------:R-:W-:Y:S02]  /*112c0*/  IADD3 R186, R177, 0x20, RZ ;  /* 0x00000020b1ba7810 */ /* 0x000fe40007ffe0ff */
[----:B------:R-:W-:Y:S02]  /*112d0*/  IMAD R0, R198, c[0x0][0x20c], R0 ;  /* 0x00008300c6007a24 */ /* 0x000fe400078e0200 */
[----:B------:R-:W-:Y:S01]  /*112e0*/  IMAD.WIDE.U32 R216, R218, c[0x0][0x210], RZ ;  /* 0x00008400dad87a25 */ /* 0x000fe200078e00ff */
[----:B------:R-:W-:Y:S03]  /*112f0*/  BSSY B0, `(.L_x_833) ;  /* 0x00000f4000007945 */ /* 0x000fe60003800000 */
[----:B------:R-:W-:-:S02]  /*11300*/  IMAD.IADD R3, R3, 0x1, R0 ;  /* 0x0000000103037824 */ /* 0x000fc400078e0200 */
[----:B------:R-:W-:Y:S02]  /*11310*/  IMAD R0, R118, c[0x0][0x218], RZ ;  /* 0x0000860076007a24 */ /* 0x000fe400078e02ff */
[----:B------:R-:W-:-:S04]  /*11320*/  IMAD.WIDE.U32 R2, R197, c[0x0][0x218], R2 ;  /* 0x00008600c5027a25 */ /* 0x000fc800078e0002 */
[----:B------:R-:W-:Y:S01]  /*11330*/  IMAD R0, R197, c[0x0][0x21c], R0 ;  /* 0x00008700c5007a24 */ /* 0x000fe200078e0200 */
[----:B------:R-:W-:Y:S01]  /*11340*/  IADD3 R2, P1, R2, R216, RZ ;  /* 0x000000d802027210 */ /* 0x000fe20007f3e0ff */
[----:B------:R-:W-:-:S03]  /*11350*/  IMAD R218, R218, c[0x0][0x214], R217 ;  /* 0x00008500dada7a24 */ /* 0x000fc600078e02d9 */
[----:B-1----:R-:W-:Y:S02]  /*11360*/  LEA R4, P0, R2, c[0x0][0x1f8], 0x1 ;  /* 0x00007e0002047a11 */ /* 0x002fe400078008ff */
[----:B------:R-:W-:Y:S01]  /*11370*/  IADD3.X R3, R218, R3, R0, P1, !PT ;  /* 0x00000003da037210 */ /* 0x000fe20000ffe400 */
[----:B----4-:R-:W-:Y:S01]  /*11380*/  LDSM.16.M88.4 R12, [R182] ;  /* 0x00000000b60c783b */ /* 0x010fe20000000200 */
[----:B------:R-:W-:Y:S02]  /*11390*/  R2P PR, R228, 0x6 ;  /* 0x00000006e4007804 */ /* 0x000fe40000000000 */
[----:B------:R-:W-:Y:S01]  /*113a0*/  LEA.HI.X R2, R2, c[0x0][0x1fc], R3, 0x1, P0 ;  /* 0x00007f0002027a11 */ /* 0x000fe200000f0c03 */
[----:B------:R-:W1:Y:S04]  /*113b0*/  SHFL.IDX PT, R0, R4, RZ, 0x181f ;  /* 0x00181fff04007589 */ /* 0x000e6800000e0000 */
[----:B------:R-:W-:Y:S04]  /*113c0*/  LDSM.16.M88.4 R24, [R177] ;  /* 0x00000000b118783b */ /* 0x000fe80000000200 */
[----:B------:R-:W4:Y:S02]  /*113d0*/  SHFL.IDX PT, R2, R2, RZ, 0x181f ;  /* 0x00181fff02027589 */ /* 0x000f2400000e0000 */
[----:B------:R-:W-:-:S02]  /*113e0*/  @P1 IADD3 R186, R177, -0x20, RZ ;  /* 0xffffffe0b1ba1810 */ /* 0x000fc40007ffe0ff */
[----:B-----5:R-:W2:Y:S02]  /*113f0*/  LDSM.16.M88.4 R36, [R177+0x800] ;  /* 0x00080000b124783b */ /* 0x020ea40000000200 */
[C---:B------:R-:W-:Y:S02]  /*11400*/  IADD3 R187, R186.reuse, 0x3000, RZ ;  /* 0x00003000babb7810 */ /* 0x040fe40007ffe0ff */
[----:B------:R-:W-:Y:S01]  /*11410*/  LDSM.16.M88.4 R8, [R183] ;  /* 0x00000000b708783b */ /* 0x000fe20000000200 */
[C---:B------:R-:W-:Y:S02]  /*11420*/  IADD3 R189, R186.reuse, 0x1000, RZ ;  /* 0x00001000babd7810 */ /* 0x040fe40007ffe0ff */
[C---:B------:R-:W-:Y:S01]  /*11430*/  IADD3 R188, R186.reuse, 0x1800, RZ ;  /* 0x00001800babc7810 */ /* 0x040fe20007ffe0ff */
[----:B------:R-:W3:Y:S01]  /*11440*/  LDSM.16.M88.4 R28, [R186] ;  /* 0x00000000ba1c783b */ /* 0x000ee20000000200 */
[C---:B------:R-:W-:Y:S02]  /*11450*/  IADD3 R191, R186.reuse, 0x2000, RZ ;  /* 0x00002000babf7810 */ /* 0x040fe40007ffe0ff */
[----:B------:R-:W-:Y:S01]  /*11460*/  IADD3 R190, R186, 0x2800, RZ ;  /* 0x00002800babe7810 */ /* 0x000fe20007ffe0ff */
[----:B------:R-:W3:Y:S01]  /*11470*/  LDSM.16.M88.4 R56, [R186+0x800] ;  /* 0x00080000ba38783b */ /* 0x000ee20000000200 */
[----:B-1----:R-:W-:-:S02]  /*11480*/  LEA R18, P1, R200, R0, 0x1 ;  /* 0x00000000c8127211 */ /* 0x002fc400078208ff */
[-C--:B------:R-:W-:Y:S02]  /*11490*/  LEA R6, P0, R132, R0.reuse, 0x1 ;  /* 0x0000000084067211 */ /* 0x080fe400078008ff */
[----:B------:R-:W-:Y:S02]  /*114a0*/  LEA R4, P3, R201, R0, 0x1 ;  /* 0x00000000c9047211 */ /* 0x000fe400078608ff */
[----:B------:R-:W-:Y:S02]  /*114b0*/  IADD3 R192, R186, 0x3800, RZ ;  /* 0x00003800bac07810 */ /* 0x000fe40007ffe0ff */
[-C--:B----4-:R-:W-:Y:S02]  /*114c0*/  LEA.HI.X R19, R200, R2.reuse, R207, 0x1, P1 ;  /* 0x00000002c8137211 */ /* 0x090fe400008f0ccf */
[----:B------:R-:W-:Y:S02]  /*114d0*/  LEA.HI.X R7, R132, R2, R133, 0x1, P0 ;  /* 0x0000000284077211 */ /* 0x000fe400000f0c85 */
[----:B------:R-:W-:Y:S01]  /*114e0*/  LEA R16, P1, R199, R0, 0x1 ;  /* 0x00000000c7107211 */ /* 0x000fe200078208ff */
[----:B------:R-:W-:Y:S01]  /*114f0*/  IMAD.MOV.U32 R0, RZ, RZ, 0x40 ;  /* 0x00000040ff007424 */ /* 0x000fe200078e00ff */
[----:B------:R-:W-:-:S02]  /*11500*/  ISETP.GT.AND P0, PT, R116, R211, PT ;  /* 0x000000d37400720c */ /* 0x000fc40003f04270 */
[-C--:B------:R-:W-:Y:S02]  /*11510*/  LEA.HI.X R17, R199, R2.reuse, R206, 0x1, P1 ;  /* 0x00000002c7117211 */ /* 0x080fe400008f0cce */
[----:B------:R-:W-:Y:S01]  /*11520*/  ISETP.GE.OR P1, PT, R132, c[0x0][0x1d4], !P0 ;  /* 0x0000750084007a0c */ /* 0x000fe20004726670 */
[----:B------:R-:W-:Y:S01]  /*11530*/  HMMA.16816.F32.BF16 R20, R12, R24, RZ ;  /* 0x000000180c14723c */ /* 0x000fe200000418ff */
[----:B------:R-:W-:Y:S02]  /*11540*/  LEA.HI.X R5, R201, R2, R205, 0x1, P3 ;  /* 0x00000002c9057211 */ /* 0x000fe400018f0ccd */
[----:B------:R-:W-:Y:S02]  /*11550*/  SEL R0, R0, 0xffffffc0, !P2 ;  /* 0xffffffc000007807 */ /* 0x000fe40005000000 */
[----:B------:R-:W-:-:S03]  /*11560*/  IADD3 R193, R186, 0x800, RZ ;  /* 0x00000800bac17810 */ /* 0x000fc60007ffe0ff */
[--C-:B------:R-:W-:Y:S01]  /*11570*/  IMAD.IADD R176, R177, 0x1, R0.reuse ;  /* 0x00000001b1b07824 */ /* 0x100fe200078e0200 */
[----:B------:R-:W-:Y:S01]  /*11580*/  HMMA.16816.F32.BF16 R24, R12, R26, RZ ;  /* 0x0000001a0c18723c */ /* 0x000fe200000418ff */
[----:B------:R-:W-:Y:S02]  /*11590*/  IMAD.IADD R159, R187, 0x1, R0 ;  /* 0x00000001bb9f7824 */ /* 0x000fe400078e0200 */
[----:B------:R-:W-:Y:S01]  /*115a0*/  @!PT LDS RZ, [RZ] ;  /* 0x00000000fffff984 */ /* 0x000fe20000000800 */
[----:B------:R-:W-:Y:S01]  /*115b0*/  @!PT LDS RZ, [RZ] ;  /* 0x00000000fffff984 */ /* 0x000fe20000000800 */
[----:B------:R-:W-:Y:S01]  /*115c0*/  @!PT LDS RZ, [RZ] ;  /* 0x00000000fffff984 */ /* 0x000fe20000000800 */
[----:B------:R1:W-:Y:S01]  /*115d0*/  LDGSTS.E.BYPASS.LTC128B.128 [R194+0x8080], [R6.64], !P1 ;  /* 0x0808000006c27fae */ /* 0x0003e2000c901d48 */
[----:B------:R-:W-:-:S04]  /*115e0*/  ISETP.GE.OR P1, PT, R137, c[0x0][0x1d4], !P0 ;  /* 0x0000750089007a0c */ /* 0x000fc80004726670 */
[----:B--2---:R-:W-:Y:S08]  /*115f0*/  HMMA.16816.F32.BF16 R32, R12, R36, RZ ;  /* 0x000000240c20723c */ /* 0x004ff000000418ff */
[----:B---3--:R-:W-:Y:S01]  /*11600*/  HMMA.16816.F32.BF16 R20, R8, R28, R20 ;  /* 0x0000001c0814723c */ /* 0x008fe20000041814 */
[----:B------:R1:W-:Y:S01]  /*11610*/  LDGSTS.E.BYPASS.LTC128B.128 [R194+0x9080], [R4.64], !P1 ;  /* 0x0908000004c27fae */ /* 0x0003e2000c901d48 */
[----:B------:R-:W-:-:S02]  /*11620*/  ISETP.GE.OR P1, PT, R200, c[0x0][0x1d4], !P0 ;  /* 0x00007500c8007a0c */ /* 0x000fc40004726670 */
[----:B------:R-:W-:-:S04]  /*11630*/  ISETP.GE.OR P0, PT, R199, c[0x0][0x1d4], !P0 ;  /* 0x00007500c7007a0c */ /* 0x000fc80004706670 */
[----:B------:R-:W-:Y:S07]  /*11640*/  HMMA.16816.F32.BF16 R28, R8, R30, R24 ;  /* 0x0000001e081c723c */ /* 0x000fee0000041818 */
[----:B------:R2:W-:Y:S01]  /*11650*/  LDGSTS.E.BYPASS.LTC128B.128 [R194+0xa080], [R18.64], !P1 ;  /* 0x0a08000012c27fae */ /* 0x0005e2000c901d48 */
[----:B------:R-:W-:Y:S03]  /*11660*/  HMMA.16816.F32.BF16 R36, R12, R38, RZ ;  /* 0x000000260c24723c */ /* 0x000fe600000418ff */
[----:B------:R2:W-:Y:S01]  /*11670*/  LDGSTS.E.BYPASS.LTC128B.128 [R194+0xb080], [R16.64], !P0 ;  /* 0x0b08000010c27fae */ /* 0x0005e2000c101d48 */
[----:B------:R-:W-:-:S03]  /*11680*/  ISETP.GT.AND P0, PT, R119, R208, PT ;  /* 0x000000d07700720c */ /* 0x000fc60003f04270 */
[----:B------:R-:W-:Y:S01]  /*11690*/  LDSM.16.M88.4 R40, [R176] ;  /* 0x00000000b028783b */ /* 0x000fe20000000200 */
[C---:B------:R-:W-:Y:S03]  /*116a0*/  HMMA.16816.F32.BF16 R32, R8.reuse, R56, R32 ;  /* 0x000000380820723c */ /* 0x040fe60000041820 */
[----:B------:R-:W-:Y:S04]  /*116b0*/  LDSM.16.M88.4 R44, [R159+-0x3000] ;  /* 0xffd000009f2c783b */ /* 0x000fe80000000200 */
[----:B-1----:R-:W1:Y:S04]  /*116c0*/  LDSM.16.M88.4 R4, [R185] ;  /* 0x00000000b904783b */ /* 0x002e680000000200 */
[----:B------:R-:W3:Y:S04]  /*116d0*/  LDSM.16.M88.4 R48, [R176+0x800] ;  /* 0x00080000b030783b */ /* 0x000ee80000000200 */
[----:B------:R-:W-:Y:S01]  /*116e0*/  LDSM.16.M88.4 R24, [R182+0x4000] ;  /* 0x00400000b618783b */ /* 0x000fe20000000200 */
[----:B------:R-:W-:Y:S03]  /*116f0*/  HMMA.16816.F32.BF16 R36, R8, R58, R36 ;  /* 0x0000003a0824723c */ /* 0x000fe60000041824 */
[----:B------:R-:W-:Y:S04]  /*11700*/  LDSM.16.M88.4 R64, [R177+0x1000] ;  /* 0x00100000b140783b */ /* 0x000fe80000000200 */
[----:B--2---:R-:W2:Y:S04]  /*11710*/  LDSM.16.M88.4 R16, [R184] ;  /* 0x00000000b810783b */ /* 0x004ea80000000200 */
[----:B------:R-:W4:Y:S04]  /*11720*/  LDSM.16.M88.4 R52, [R159+-0x2800] ;  /* 0xffd800009f34783b */ /* 0x000f280000000200 */
[----:B------:R-:W-:Y:S04]  /*11730*/  LDSM.16.M88.4 R68, [R189] ;  /* 0x00000000bd44783b */ /* 0x000fe80000000200 */
[----:B------:R-:W-:Y:S04]  /*11740*/  LDSM.16.M88.4 R60, [R176+0x1000] ;  /* 0x00100000b03c783b */ /* 0x000fe80000000200 */
[----:B------:R-:W-:Y:S04]  /*11750*/  LDSM.16.M88.4 R56, [R188] ;  /* 0x00000000bc38783b */ /* 0x000fe80000000200 */
[----:B------:R-:W-:Y:S01]  /*11760*/  LDSM.16.M88.4 R72, [R159+-0x2000] ;  /* 0xffe000009f48783b */ /* 0x000fe20000000200 */
[C---:B-1----:R-:W-:Y:S03]  /*11770*/  HMMA.16816.F32.BF16 R20, R4.reuse, R40, R20 ;  /* 0x000000280414723c */ /* 0x042fe60000041814 */
[----:B------:R-:W0:Y:S05]  /*11780*/  LDGDEPBAR ;  /* 0x00000000000079af */ /* 0x000e2a0000000000 */
[C---:B------:R-:W-:Y:S01]  /*11790*/  HMMA.16816.F32.BF16 R12, R4.reuse, R42, R28 ;  /* 0x0000002a040c723c */ /* 0x040fe2000004181c */
[----:B------:R-:W1:Y:S07]  /*117a0*/  LDSM.16.M88.4 R28, [R183+0x4000] ;  /* 0x00400000b71c783b */ /* 0x000e6e0000000200 */
[----:B---3--:R-:W-:Y:S08]  /*117b0*/  HMMA.16816.F32.BF16 R32, R4, R48, R32 ;  /* 0x000000300420723c */ /* 0x008ff00000041820 */
[C---:B--2---:R-:W-:Y:S08]  /*117c0*/  HMMA.16816.F32.BF16 R20, R16.reuse, R44, R20 ;  /* 0x0000002c1014723c */ /* 0x044ff00000041814 */
[----:B------:R-:W-:Y:S01]  /*117d0*/  HMMA.16816.F32.BF16 R12, R16, R46, R12 ;  /* 0x0000002e100c723c */ /* 0x000fe2000004180c */
[----:B------:R-:W2:Y:S07]  /*117e0*/  LDSM.16.M88.4 R44, [R177+0x1800] ;  /* 0x00180000b12c783b */ /* 0x000eae0000000200 */
[----:B------:R-:W-:Y:S01]  /*117f0*/  HMMA.16816.F32.BF16 R40, R4, R50, R36 ;  /* 0x000000320428723c */ /* 0x000fe20000041824 */
[----:B------:R-:W-:Y:S07]  /*11800*/  LDSM.16.M88.4 R48, [R176+0x1800] ;  /* 0x00180000b030783b */ /* 0x000fee0000000200 */
[----:B------:R-:W-:Y:S01]  /*11810*/  HMMA.16816.F32.BF16 R8, R24, R64, R20 ;  /* 0x000000401808723c */ /* 0x000fe20000041814 */
[----:B------:R-:W3:Y:S07]  /*11820*/  LDSM.16.M88.4 R20, [R185+0x4000] ;  /* 0x00400000b914783b */ /* 0x000eee0000000200 */
[----:B----4-:R-:W-:Y:S08]  /*11830*/  HMMA.16816.F32.BF16 R36, R16, R52, R32 ;  /* 0x000000341024723c */ /* 0x010ff00000041820 */
[----:B------:R-:W-:Y:S01]  /*11840*/  HMMA.16816.F32.BF16 R32, R24, R66, R12 ;  /* 0x000000421820723c */ /* 0x000fe2000004180c */
[----:B------:R-:W4:Y:S04]  /*11850*/  LDSM.16.M88.4 R12, [R184+0x4000] ;  /* 0x00400000b80c783b */ /* 0x000f280000000200 */
[----:B------:R-:W-:Y:S03]  /*11860*/  LDSM.16.M88.4 R64, [R177+0x2000] ;  /* 0x00200000b140783b */ /* 0x000fe60000000200 */
[----:B-1----:R-:W-:Y:S01]  /*11870*/  HMMA.16816.F32.BF16 R4, R28, R68, R8 ;  /* 0x000000441c04723c */ /* 0x002fe20000041808 */
[----:B------:R-:W1:Y:S07]  /*11880*/  LDSM.16.M88.4 R8, [R182+0x8000] ;  /* 0x00800000b608783b */ /* 0x000e6e0000000200 */
[----:B------:R-:W-:Y:S01]  /*11890*/  HMMA.16816.F32.BF16 R40, R16, R54, R40 ;  /* 0x000000361028723c */ /* 0x000fe20000041828 */
[----:B------:R-:W-:Y:S07]  /*118a0*/  LDSM.16.M88.4 R52, [R177+0x2800] ;  /* 0x00280000b134783b */ /* 0x000fee0000000200 */
[----:B--2---:R-:W-:Y:S08]  /*118b0*/  HMMA.16816.F32.BF16 R36, R24, R44, R36 ;  /* 0x0000002c1824723c */ /* 0x004ff00000041824 */
[----:B------:R-:W-:Y:S01]  /*118c0*/  HMMA.16816.F32.BF16 R16, R28, R70, R32 ;  /* 0x000000461c10723c */ /* 0x000fe20000041820 */
[----:B------:R-:W-:Y:S07]  /*118d0*/  LDSM.16.M88.4 R68, [R176+0x2000] ;  /* 0x00200000b044783b */ /* 0x000fee0000000200 */
[----:B---3--:R-:W-:Y:S08]  /*118e0*/  HMMA.16816.F32.BF16 R4, R20, R60, R4 ;  /* 0x0000003c1404723c */ /* 0x008ff00000041804 */
[----:B------:R-:W-:Y:S01]  /*118f0*/  HMMA.16816.F32.BF16 R40, R24, R46, R40 ;  /* 0x0000002e1828723c */ /* 0x000fe20000041828 */
[----:B------:R-:W2:Y:S07]  /*11900*/  LDSM.16.M88.4 R44, [R159+-0x1800] ;  /* 0xffe800009f2c783b */ /* 0x000eae0000000200 */
[----:B------:R-:W-:Y:S08]  /*11910*/  HMMA.16816.F32.BF16 R32, R28, R56, R36 ;  /* 0x000000381c20723c */ /* 0x000ff00000041824 */
[----:B------:R-:W-:Y:S01]  /*11920*/  HMMA.16816.F32.BF16 R24, R20, R62, R16 ;  /* 0x0000003e1418723c */ /* 0x000fe20000041810 */
[----:B------:R-:W-:Y:S07]  /*11930*/  LDSM.16.M88.4 R60, [R191] ;  /* 0x00000000bf3c783b */ /* 0x000fee0000000200 */
[----:B----4-:R-:W-:Y:S01]  /*11940*/  HMMA.16816.F32.BF16 R16, R12, R72, R4 ;  /* 0x000000480c10723c */ /* 0x010fe20000041804 */
[----:B------:R-:W3:Y:S07]  /*11950*/  LDSM.16.M88.4 R4, [R183+0x8000] ;  /* 0x00800000b704783b */ /* 0x000eee0000000200 */
[----:B------:R-:W-:Y:S01]  /*11960*/  HMMA.16816.F32.BF16 R36, R28, R58, R40 ;  /* 0x0000003a1c24723c */ /* 0x000fe20000041828 */
[----:B------:R-:W-:Y:S04]  /*11970*/  LDSM.16.M88.4 R56, [R159+-0x1000] ;  /* 0xfff000009f38783b */ /* 0x000fe80000000200 */
[----:B------:R-:W-:Y:S03]  /*11980*/  LDSM.16.M88.4 R40, [R176+0x2800] ;  /* 0x00280000b028783b */ /* 0x000fe60000000200 */
[----:B------:R-:W-:Y:S08]  /*11990*/  HMMA.16816.F32.BF16 R32, R20, R48, R32 ;  /* 0x000000301420723c */ /* 0x000ff00000041820 */
[----:B------:R-:W-:Y:S01]  /*119a0*/  HMMA.16816.F32.BF16 R28, R12, R74, R24 ;  /* 0x0000004a0c1c723c */ /* 0x000fe20000041818 */
[----:B------:R-:W4:Y:S07]  /*119b0*/  LDSM.16.M88.4 R24, [R185+0x8000] ;  /* 0x00800000b918783b */ /* 0x000f2e0000000200 */
[----:B-1----:R-:W-:Y:S08]  /*119c0*/  HMMA.16816.F32.BF16 R16, R8, R64, R16 ;  /* 0x000000400810723c */ /* 0x002ff00000041810 */
[----:B------:R-:W-:Y:S01]  /*119d0*/  HMMA.16816.F32.BF16 R36, R20, R50, R36 ;  /* 0x000000321424723c */ /* 0x000fe20000041824 */
[----:B------:R-:W1:Y:S04]  /*119e0*/  LDSM.16.M88.4 R48, [R190] ;  /* 0x00000000be30783b */ /* 0x000e680000000200 */
[----:B------:R-:W1:Y:S03]  /*119f0*/  LDSM.16.M88.4 R20, [R184+0x8000] ;  /* 0x00800000b814783b */ /* 0x000e660000000200 */
[----:B--2---:R-:W-:Y:S08]  /*11a00*/  HMMA.16816.F32.BF16 R32, R12, R44, R32 ;  /* 0x0000002c0c20723c */ /* 0x004ff00000041820 */
[----:B------:R-:W-:Y:S01]  /*11a10*/  HMMA.16816.F32.BF16 R28, R8, R66, R28 ;  /* 0x00000042081c723c */ /* 0x000fe2000004181c */
[----:B------:R-:W-:Y:S07]  /*11a20*/  LDSM.16.M88.4 R64, [R187] ;  /* 0x00000000bb40783b */ /* 0x000fee0000000200 */
[----:B---3--:R-:W-:Y:S08]  /*11a30*/  HMMA.16816.F32.BF16 R16, R4, R60, R16 ;  /* 0x0000003c0410723c */ /* 0x008ff00000041810 */
[----:B------:R-:W-:Y:S01]  /*11a40*/  HMMA.16816.F32.BF16 R36, R12, R46, R36 ;  /* 0x0000002e0c24723c */ /* 0x000fe20000041824 */
[----:B------:R-:W-:Y:S07]  /*11a50*/  LDSM.16.M88.4 R44, [R177+0x3000] ;  /* 0x00300000b12c783b */ /* 0x000fee0000000200 */
[----:B------:R-:W-:Y:S08]  /*11a60*/  HMMA.16816.F32.BF16 R32, R8, R52, R32 ;  /* 0x000000340820723c */ /* 0x000ff00000041820 */
[----:B------:R-:W-:Y:S01]  /*11a70*/  HMMA.16816.F32.BF16 R28, R4, R62, R28 ;  /* 0x0000003e041c723c */ /* 0x000fe2000004181c */
[----:B------:R-:W-:Y:S07]  /*11a80*/  LDSM.16.M88.4 R60, [R176+0x3000] ;  /* 0x00300000b03c783b */ /* 0x000fee0000000200 */
[----:B----4-:R-:W-:Y:S01]  /*11a90*/  HMMA.16816.F32.BF16 R12, R24, R68, R16 ;  /* 0x00000044180c723c */ /* 0x010fe20000041810 */
[----:B------:R-:W2:Y:S07]  /*11aa0*/  LDSM.16.M88.4 R16, [R182+0xc000] ;  /* 0x00c00000b610783b */ /* 0x000eae0000000200 */
[----:B------:R-:W-:Y:S01]  /*11ab0*/  HMMA.16816.F32.BF16 R36, R8, R54, R36 ;  /* 0x000000360824723c */ /* 0x000fe20000041824 */
[----:B------:R-:W3:Y:S07]  /*11ac0*/  LDSM.16.M88.4 R52, [R159+-0x800] ;  /* 0xfff800009f34783b */ /* 0x000eee0000000200 */
[----:B-1----:R-:W-:Y:S08]  /*11ad0*/  HMMA.16816.F32.BF16 R32, R4, R48, R32 ;  /* 0x000000300420723c */ /* 0x002ff00000041820 */
[----:B------:R-:W-:Y:S08]  /*11ae0*/  HMMA.16816.F32.BF16 R28, R24, R70, R28 ;  /* 0x00000046181c723c */ /* 0x000ff0000004181c */
[----:B------:R-:W-:Y:S01]  /*11af0*/  HMMA.16816.F32.BF16 R8, R20, R56, R12 ;  /* 0x000000381408723c */ /* 0x000fe2000004180c */
[----:B------:R-:W1:Y:S07]  /*11b00*/  LDSM.16.M88.4 R12, [R183+0xc000] ;  /* 0x00c00000b70c783b */ /* 0x000e6e0000000200 */
[----:B------:R-:W-:Y:S01]  /*11b10*/  HMMA.16816.F32.BF16 R36, R4, R50, R36 ;  /* 0x000000320424723c */ /* 0x000fe20000041824 */
[----:B------:R-:W4:Y:S07]  /*11b20*/  LDSM.16.M88.4 R48, [R177+0x3800] ;  /* 0x00380000b130783b */ /* 0x000f2e0000000200 */
[----:B------:R-:W-:Y:S08]  /*11b30*/  HMMA.16816.F32.BF16 R32, R24, R40, R32 ;  /* 0x000000281820723c */ /* 0x000ff00000041820 */
[----:B------:R-:W-:Y:S01]  /*11b40*/  HMMA.16816.F32.BF16 R28, R20, R58, R28 ;  /* 0x0000003a141c723c */ /* 0x000fe2000004181c */
[----:B------:R-:W-:Y:S07]  /*11b50*/  LDSM.16.M88.4 R56, [R159] ;  /* 0x000000009f38783b */ /* 0x000fee0000000200 */
[----:B--2---:R-:W-:Y:S01]  /*11b60*/  HMMA.16816.F32.BF16 R4, R16, R44, R8 ;  /* 0x0000002c1004723c */ /* 0x004fe20000041808 */
[----:B------:R-:W2:Y:S07]  /*11b70*/  LDSM.16.M88.4 R8, [R185+0xc000] ;  /* 0x00c00000b908783b */ /* 0x000eae0000000200 */
[----:B------:R-:W-:Y:S01]  /*11b80*/  HMMA.16816.F32.BF16 R36, R24, R42, R36 ;  /* 0x0000002a1824723c */ /* 0x000fe20000041824 */
[----:B------:R-:W-:Y:S07]  /*11b90*/  LDSM.16.M88.4 R40, [R176+0x3800] ;  /* 0x00380000b028783b */ /* 0x000fee0000000200 */
[----:B---3--:R-:W-:Y:S08]  /*11ba0*/  HMMA.16816.F32.BF16 R32, R20, R52, R32 ;  /* 0x000000341420723c */ /* 0x008ff00000041820 */
[----:B------:R-:W-:Y:S01]  /*11bb0*/  HMMA.16816.F32.BF16 R28, R16, R46, R28 ;  /* 0x0000002e101c723c */ /* 0x000fe2000004181c */
[----:B------:R-:W3:Y:S07]  /*11bc0*/  LDSM.16.M88.4 R44, [R192] ;  /* 0x00000000c02c783b */ /* 0x000eee0000000200 */
[----:B-1----:R-:W-:Y:S01]  /*11bd0*/  HMMA.16816.F32.BF16 R24, R12, R64, R4 ;  /* 0x000000400c18723c */ /* 0x002fe20000041804 */
[----:B------:R-:W1:Y:S07]  /*11be0*/  LDSM.16.M88.4 R4, [R184+0xc000] ;  /* 0x00c00000b804783b */ /* 0x000e6e0000000200 */
[----:B------:R-:W-:Y:S08]  /*11bf0*/  HMMA.16816.F32.BF16 R20, R20, R54, R36 ;  /* 0x000000361414723c */ /* 0x000ff00000041824 */
[----:B----4-:R-:W-:Y:S08]  /*11c00*/  HMMA.16816.F32.BF16 R36, R16, R48, R32 ;  /* 0x000000301024723c */ /* 0x010ff00000041820 */
[----:B------:R-:W-:Y:S08]  /*11c10*/  HMMA.16816.F32.BF16 R32, R12, R66, R28 ;  /* 0x000000420c20723c */ /* 0x000ff0000004181c */
[----:B--2---:R-:W-:Y:S08]  /*11c20*/  HMMA.16816.F32.BF16 R28, R8, R60, R24 ;  /* 0x0000003c081c723c */ /* 0x004ff00000041818 */
[----:B------:R-:W-:Y:S08]  /*11c30*/  HMMA.16816.F32.BF16 R16, R16, R50, R20 ;  /* 0x000000321010723c */ /* 0x000ff00000041814 */
[----:B---3--:R-:W-:Y:S08]  /*11c40*/  HMMA.16816.F32.BF16 R20, R12, R44, R36 ;  /* 0x0000002c0c14723c */ /* 0x008ff00000041824 */
[----:B------:R-:W-:Y:S01]  /*11c50*/  HMMA.16816.F32.BF16 R24, R8, R62, R32 ;  /* 0x0000003e0818723c */ /* 0x000fe20000041820 */
[----:B------:R-:W2:Y:S01]  /*11c60*/  LDSM.16.M88.4 R32, [R159+0x800] ;  /* 0x000800009f20783b */ /* 0x000ea20000000200 */
[----:B------:R-:W-:-:S06]  /*11c70*/  DEPBAR.LE SB0, 0x0 ;  /* 0x000080000000791a */ /* 0x000fcc0000000000 */
[----:B-1----:R-:W-:Y:S08]  /*11c80*/  HMMA.16816.F32.BF16 R28, R4, R56, R28 ;  /* 0x00000038041c723c */ /* 0x002ff0000004181c */
[----:B------:R-:W-:Y:S08]  /*11c90*/  HMMA.16816.F32.BF16 R12, R12, R46, R16 ;  /* 0x0000002e0c0c723c */ /* 0x000ff00000041810 */
[----:B------:R-:W-:Y:S08]  /*11ca0*/  HMMA.16816.F32.BF16 R16, R8, R40, R20 ;  /* 0x000000280810723c */ /* 0x000ff00000041814 */
[----:B------:R-:W-:Y:S01]  /*11cb0*/  HMMA.16816.F32.BF16 R20, R4, R58, R24 ;  /* 0x0000003a0414723c */ /* 0x000fe20000041818 */
[----:B------:R-:W-:-:S04]  /*11cc0*/  FMUL.FTZ R0, R28, c[0x0][0x320] ;  /* 0x0000c8001c007a20 */ /* 0x000fc80000410000 */
[----:B------:R1:W3:Y:S03]  /*11cd0*/  MUFU.TANH R28, R0 ;  /* 0x00000000001c7308 */ /* 0x0002e60000002400 */
[----:B------:R-:W-:Y:S08]  /*11ce0*/  HMMA.16816.F32.BF16 R8, R8, R42, R12 ;  /* 0x0000002a0808723c */ /* 0x000ff0000004180c */
[----:B--2---:R-:W-:Y:S01]  /*11cf0*/  HMMA.16816.F32.BF16 R12, R4, R32, R16 ;  /* 0x00000020040c723c */ /* 0x004fe20000041810 */
[----:B-1----:R-:W-:-:S04]  /*11d00*/  FMUL.FTZ R0, R29, c[0x0][0x320] ;  /* 0x0000c8001d007a20 */ /* 0x002fc80000410000 */
        /* <DEDUP_REMOVED lines=32> */
[----:B--234-:R-:W-:Y:S01]  /*11f10*/  ISETP.NE.AND P4, PT, R120, 0x1, PT ;  /* 0x000000017800780c */ /* 0x01cfe20003f85270 */
[----:B------:R-:W-:Y:S01]  /*11f20*/  IMAD.MOV.U32 R197, RZ, RZ, RZ ;  /* 0x000000ffffc57224 */ /* 0x000fe200078e00ff */
[----:B------:R-:W-:-:S04]  /*11f30*/  IADD3 R2, R212, R107, R226 ;  /* 0x0000006bd4027210 */ /* 0x000fc80007ffe0e2 */
[----:B------:R-:W-:-:S05]  /*11f40*/  IADD3 R2, R2, -0x20, RZ ;  /* 0xffffffe002027810 */ /* 0x000fca0007ffe0ff */
[----:B-1----:R-:W-:Y:S02]  /*11f50*/  IMAD.MOV.U32 R0, RZ, RZ, R2 ;  /* 0x000000ffff007224 */ /* 0x002fe400078e0002 */
[----:B------:R-:W-:-:S05]  /*11f60*/  @P4 IMAD.HI.U32 R3, R2, c[0x0][0x2bc], RZ ;  /* 0x0000af0002034a27 */ /* 0x000fca00078e00ff */
        /* <DEDUP_REMOVED lines=23> */
.L_x_983:
[----:B------:R-:W-:Y:S05]  /*120e0*/  BRA.DIV ~URZ, `(.L_x_836) ;  /* 0x0000f7827f007947 */ /* 0x000fea000b800000 */
[----:B-1----:R1:W3:Y:S02]  /*120f0*/  SHFL.IDX PT, R0, R5, RZ, 0x181f ;  /* 0x00181fff05007589 */ /* 0x0022e400000e0000 */
.L_x_984:
[C---:B------:R-:W-:Y:S02]  /*12100*/  ISETP.GE.AND P1, PT, R132.reuse, c[0x0][0x1d4], PT ;  /* 0x0000750084007a0c */ /* 0x040fe40003f26270 */
[C---:B---3--:R-:W-:Y:S02]  /*12110*/  LEA R2, P0, R132.reuse, R0, 0x1 ;  /* 0x0000000084027211 */ /* 0x048fe400078008ff */
[----:B------:R-:W-:Y:S02]  /*12120*/  ISETP.GE.AND P3, PT, R137, c[0x0][0x1d4], PT ;  /* 0x0000750089007a0c */ /* 0x000fe40003f66270 */
[----:B--2---:R-:W-:Y:S02]  /*12130*/  LEA.HI.X R3, R132, R4, R133, 0x1, P0 ;  /* 0x0000000484037211 */ /* 0x004fe400000f0c85 */
[----:B------:R-:W-:Y:S02]  /*12140*/  LEA R8, P0, R201, R0, 0x1 ;  /* 0x00000000c9087211 */ /* 0x000fe400078008ff */
[----:B------:R-:W-:-:S02]  /*12150*/  ISETP.GE.AND P2, PT, R200, c[0x0][0x1d4], PT ;  /* 0x00007500c8007a0c */ /* 0x000fc40003f46270 */
[----:B------:R-:W-:Y:S01]  /*12160*/  LEA.HI.X R9, R201, R4, R205, 0x1, P0 ;  /* 0x00000004c9097211 */ /* 0x000fe200000f0ccd */
[----:B------:R-:W-:Y:S01]  /*12170*/  @!PT LDS RZ, [RZ] ;  /* 0x00000000fffff984 */ /* 0x000fe20000000800 */
[----:B------:R-:W-:Y:S01]  /*12180*/  @!PT LDS RZ, [RZ] ;  /* 0x00000000fffff984 */ /* 0x000fe20000000800 */
[----:B------:R-:W-:Y:S01]  /*12190*/  @!PT LDS RZ, [RZ] ;  /* 0x00000000fffff984 */ /* 0x000fe20000000800 */
[----:B------:R2:W-:Y:S01]  /*121a0*/  LDGSTS.E.BYPASS.LTC128B.128 [R194+0xc080], [R2.64], !P1 ;  /* 0x0c08000002c27fae */ /* 0x0005e2000c901d48 */
[C---:B------:R-:W-:Y:S02]  /*121b0*/  LEA R6, P0, R200.reuse, R0, 0x1 ;  /* 0x00000000c8067211 */ /* 0x040fe400078008ff */
[----:B------:R-:W-:Y:S01]  /*121c0*/  ISETP.GE.AND P1, PT, R199, c[0x0][0x1d4], PT ;  /* 0x00007500c7007a0c */ /* 0x000fe20003f26270 */
[----:B------:R3:W-:Y:S01]  /*121d0*/  LDGSTS.E.BYPASS.LTC128B.128 [R194+0xd080], [R8.64], !P3 ;  /* 0x0d08000008c27fae */ /* 0x0007e2000d901d48 */
[----:B------:R-:W-:-:S05]  /*121e0*/  LEA.HI.X R7, R200, R4, R207, 0x1, P0 ;  /* 0x00000004c8077211 */ /* 0x000fca00000f0ccf */
[----:B------:R3:W-:Y:S01]  /*121f0*/  LDGSTS.E.BYPASS.LTC128B.128 [R194+0xe080], [R6.64], !P2 ;  /* 0x0e08000006c27fae */ /* 0x0007e2000d101d48 */
[----:B--2---:R-:W-:-:S04]  /*12200*/  LEA R2, P0, R199, R0, 0x1 ;  /* 0x00000000c7027211 */ /* 0x004fc800078008ff */
[----:B------:R-:W-:-:S05]  /*12210*/  LEA.HI.X R3, R199, R4, R206, 0x1, P0 ;  /* 0x00000004c7037211 */ /* 0x000fca00000f0cce */
[----:B------:R3:W-:Y:S04]  /*12220*/  LDGSTS.E.BYPASS.LTC128B.128 [R194+0xf080], [R2.64], !P1 ;  /* 0x0f08000002c27fae */ /* 0x0007e8000c901d48 */
.L_x_834:
[----:B--234-:R-:W-:Y:S05]  /*12230*/  BSYNC B0 ;  /* 0x0000000000007941 */ /* 0x01cfea0003800000 */
.L_x_833:
[----:B-1----:R-:W-:Y:S01]  /*12240*/  IMAD.MOV.U32 R0, RZ, RZ, c[0x0][0x2c4] ;  /* 0x0000b100ff007624 */ /* 0x002fe200078e00ff */
[----:B------:R-:W-:Y:S01]  /*12250*/  ULDC UR4, c[0x0][0x324] ;  /* 0x0000c90000047ab9 */ /* 0x000fe20000000800 */
[----:B------:R-:W-:Y:S01]  /*12260*/  IADD3 R2, R209, 0x1, -R107 ;  /* 0x00000001d1027810 */ /* 0x000fe20007ffe86b */
[----:B------:R-:W-:Y:S01]  /*12270*/  ULOP3.LUT UR4, URZ, UR4, URZ, 0x33, !UPT ;  /* 0x000000043f047292 */ /* 0x000fe2000f8e333f */
[----:B------:R-:W0:Y:S01]  /*12280*/  LDGDEPBAR ;  /* 0x00000000000079af */ /* 0x000e220000000000 */
[----:B------:R-:W-:Y:S01]  /*12290*/  ISETP.NE.AND P0, PT, R0, 0x1, PT ;  /* 0x000000010000780c */ /* 0x000fe20003f05270 */
[----:B------:R-:W-:Y:S02]  /*122a0*/  IMAD.IADD R0, R231, 0x1, R227 ;  /* 0x00000001e7007824 */ /* 0x000fe400078e02e3 */
[----:B------:R-:W-:Y:S02]  /*122b0*/  IMAD.IADD R7, R116, 0x1, -R215 ;  /* 0x0000000174077824 */ /* 0x000fe400078e0ad7 */
[----:B------:R-:W-:-:S08]  /*122c0*/  IMAD.MOV.U32 R4, RZ, RZ, R0 ;  /* 0x000000ffff047224 */ /* 0x000fd000078e0000 */
[----:B------:R-:W-:Y:S01]  /*122d0*/  @P0 IMAD.HI.U32 R3, R0, c[0x0][0x2c8], RZ ;  /* 0x0000b20000030a27 */ /* 0x000fe200078e00ff */
[----:B------:R-:W-:-:S04]  /*122e0*/  IADD3 R0, -R210, R2, -R215 ;  /* 0x00000002d2007210 */ /* 0x000fc80007ffe9d7 */
[C---:B------:R-:W-:Y:S02]  /*122f0*/  IADD3 R6, R0.reuse, UR4, RZ ;  /* 0x0000000400067c10 */ /* 0x040fe4000fffe0ff */
[----:B------:R-:W-:Y:S02]  /*12300*/  @P0 SHF.R.U32.HI R4, RZ, c[0x0][0x2cc], R3 ;  /* 0x0000b300ff040a19 */ /* 0x000fe40000011603 */
[----:B------:R-:W-:Y:S01]  /*12310*/  IADD3 R5, R0, c[0x0][0x328], RZ ;  /* 0x0000ca0000057a10 */ /* 0x000fe20007ffe0ff */
[----:B------:R-:W-:Y:S05]  /*12320*/  BRA.DIV ~URZ, `(.L_x_837) ;  /* 0x0000f5a27f007947 */ /* 0x000fea000b800000 */
[----:B------:R1:W2:Y:S02]  /*12330*/  SHFL.IDX PT, R3, R4, RZ, 0x1c1f ;  /* 0x001c1fff04037589 */ /* 0x0002a400000e0000 */
.L_x_985:
[----:B------:R-:W-:Y:S01]  /*12340*/  IMAD.MOV.U32 R0, RZ, RZ, c[0x0][0x32c] ;  /* 0x0000cb00ff007624 */ /* 0x000fe200078e00ff */
[----:B--2---:R-:W-:-:S04]  /*12350*/  IADD3 R2, R5, R3, RZ ;  /* 0x0000000305027210 */ /* 0x004fc80007ffe0ff */
[----:B------:R-:W-:Y:S01]  /*12360*/  ISETP.GE.AND P0, PT, R0, 0x1, PT ;  /* 0x000000010000780c */ /* 0x000fe20003f06270 */
[----:B------:R-:W-:Y:S01]  /*12370*/  IMAD.IADD R0, R6, 0x1, R3 ;  /* 0x0000000106007824 */ /* 0x000fe200078e0203 */
[----:B------:R-:W-:-:S11]  /*12380*/  IMNMX R2, R7, R2, PT ;  /* 0x0000000207027217 */ /* 0x000fd60003800200 */
[----:B------:R-:W-:Y:S05]  /*12390*/  @!P0 BRA `(.L_x_838) ;  /* 0x0000015000008947 */ /* 0x000fea0003800000 */
[----:B------:R-:W-:Y:S01]  /*123a0*/  IADD3 R3, -R210, R209, R3 ;  /* 0x000000d1d2037210 */ /* 0x000fe20007ffe103 */
[----:B------:R-:W-:Y:S03]  /*123b0*/  BSSY B0, `(.L_x_839) ;  /* 0x000000e000007945 */ /* 0x000fe60003800000 */
        /* <DEDUP_REMOVED lines=9> */
.L_x_840:
[----:B------:R-:W-:-:S04]  /*12450*/  MOV R8, c[0x0][0x32c] ;  /* 0x0000cb0000087a02 */ /* 0x000fc80000000f00 */
[----:B------:R-:W-:-:S13]  /*12460*/  ISETP.NE.AND P0, PT, R8, 0x1, PT ;  /* 0x000000010800780c */ /* 0x000fda0003f05270 */
[----:B------:R-:W-:-:S05]  /*12470*/  @P0 IMAD.HI.U32 R8, R3, c[0x0][0x330], RZ ;  /* 0x0000cc0003080a27 */ /* 0x000fca00078e00ff */
[----:B------:R-:W-:Y:S02]  /*12480*/  @P0 SHF.R.U32.HI R3, RZ, c[0x0][0x334], R8 ;  /* 0x0000cd00ff030a19 */ /* 0x000fe40000011608 */
.L_x_841:
[----:B------:R-:W-:Y:S05]  /*12490*/  BSYNC B0 ;  /* 0x0000000000007941 */ /* 0x000fea0003800000 */
.L_x_839:
[----:B------:R-:W-:-:S04]  /*124a0*/  IMAD R3, R3, c[0x0][0x32c], -R107 ;  /* 0x0000cb0003037a24 */ /* 0x000fc800078e0a6b */
[----:B------:R-:W-:-:S05]  /*124b0*/  IMAD.IADD R3, R3, 0x1, -R215 ;  /* 0x0000000103037824 */ /* 0x000fca00078e0ad7 */
[----:B------:R-:W-:Y:S02]  /*124c0*/  IADD3 R8, R3, c[0x0][0x32c], RZ ;  /* 0x0000cb0003087a10 */ /* 0x000fe40007ffe0ff */
[----:B------:R-:W-:Y:S02]  /*124d0*/  IMNMX R0, R0, R3, !PT ;  /* 0x0000000300007217 */ /* 0x000fe40007800200 */
[----:B------:R-:W-:Y:S02]  /*124e0*/  IMNMX R2, R2, R8, PT ;  /* 0x0000000802027217 */ /* 0x000fe40003800200 */
.L_x_838:
[----:B------:R-:W-:-:S04]  /*124f0*/  ISETP.GT.AND P1, PT, R195, RZ, PT ;  /* 0x000000ffc300720c */ /* 0x000fc80003f24270 */
[C---:B------:R-:W-:Y:S02]  /*12500*/  ISETP.GT.AND P2, PT, R0.reuse, RZ, P1 ;  /* 0x000000ff0000720c */ /* 0x040fe40000f44270 */
[----:B------:R-:W-:Y:S02]  /*12510*/  ISETP.GT.AND P0, PT, R0, 0x1, P1 ;  /* 0x000000010000780c */ /* 0x000fe40000f04270 */
[C---:B------:R-:W-:Y:S02]  /*12520*/  ISETP.LT.OR P2, PT, R2.reuse, 0x1, P2 ;  /* 0x000000010200780c */ /* 0x040fe40001741670 */
[----:B------:R-:W-:Y:S02]  /*12530*/  ISETP.LT.OR P0, PT, R2, 0x2, P0 ;  /* 0x000000020200780c */ /* 0x000fe40000701670 */
[----:B------:R-:W-:Y:S02]  /*12540*/  FSEL R10, R28, -INF , !P2 ;  /* 0xff8000001c0a7808 */ /* 0x000fe40005000000 */
[----:B------:R-:W-:-:S02]  /*12550*/  FSEL R11, R27, -INF , !P0 ;  /* 0xff8000001b0b7808 */ /* 0x000fc40004000000 */
[C---:B------:R-:W-:Y:S02]  /*12560*/  ISETP.GT.AND P2, PT, R0.reuse, 0x8, P1 ;  /* 0x000000080000780c */ /* 0x040fe40000f44270 */
        /* <DEDUP_REMOVED lines=16> */
[----:B------:R-:W-:Y:S01]  /*12670*/  FSEL R28, R15, -INF , !P0 ;  /* 0xff8000000f1c7808 */ /* 0x000fe20004000000 */
[----:B------:R-:W-:Y:S06]  /*12680*/  BRA.DIV ~URZ, `(.L_x_842) ;  /* 0x0000f2b27f007947 */ /* 0x000fec000b800000 */
[----:B------:R2:W3:Y:S02]  /*12690*/  SHFL.IDX PT, R3, R4, 0x1, 0x1c1f ;  /* 0x003c1f0004037f89 */ /* 0x0004e400000e0000 */
.L_x_986:
[----:B------:R-:W-:Y:S01]  /*126a0*/  IMAD.MOV.U32 R0, RZ, RZ, c[0x0][0x32c] ;  /* 0x0000cb00ff007624 */ /* 0x000fe200078e00ff */
[----:B---3--:R-:W-:-:S04]  /*126b0*/  IADD3 R2, R5, R3, RZ ;  /* 0x0000000305027210 */ /* 0x008fc80007ffe0ff */
        /* <DEDUP_REMOVED lines=8> */
[----:B-12---:R-:W-:Y:S01]  /*12740*/  IMAD.MOV.U32 R4, RZ, RZ, c[0x0][0x32c] ;  /* 0x0000cb00ff047624 */ /* 0x006fe200078e00ff */
[----:B------:R-:W-:-:S04]  /*12750*/  LOP3.LUT R3, RZ, R3, RZ, 0x33, !PT ;  /* 0x00000003ff037212 */ /* 0x000fc800078e33ff */
[----:B------:R-:W-:-:S13]  /*12760*/  ISETP.NE.AND P0, PT, R4, 0x1, PT ;  /* 0x000000010400780c */ /* 0x000fda0003f05270 */
[----:B------:R-:W-:-:S05]  /*12770*/  @P0 IMAD.HI.U32 R4, R3, c[0x0][0x330], RZ ;  /* 0x0000cc0003040a27 */ /* 0x000fca00078e00ff */
[----:B------:R-:W-:-:S04]  /*12780*/  @P0 SHF.R.U32.HI R3, RZ, c[0x0][0x334], R4 ;  /* 0x0000cd00ff030a19 */ /* 0x000fc80000011604 */
[----:B------:R-:W-:Y:S01]  /*12790*/  LOP3.LUT R3, RZ, R3, RZ, 0x33, !PT ;  /* 0x00000003ff037212 */ /* 0x000fe200078e33ff */
[----:B------:R-:W-:Y:S05]  /*127a0*/  BRA `(.L_x_846) ;  /* 0x0000004000007947 */ /* 0x000fea0003800000 */
.L_x_845:
[----:B-12---:R-:W-:-:S04]  /*127b0*/  MOV R4, c[0x0][0x32c] ;  /* 0x0000cb0000047a02 */ /* 0x006fc80000000f00 */
[----:B------:R-:W-:-:S13]  /*127c0*/  ISETP.NE.AND P0, PT, R4, 0x1, PT ;  /* 0x000000010400780c */ /* 0x000fda0003f05270 */
[----:B------:R-:W-:-:S05]  /*127d0*/  @P0 IMAD.HI.U32 R4, R3, c[0x0][0x330], RZ ;  /* 0x0000cc0003040a27 */ /* 0x000fca00078e00ff */
[----:B------:R-:W-:Y:S02]  /*127e0*/  @P0 SHF.R.U32.HI R3, RZ, c[0x0][0x334], R4 ;  /* 0x0000cd00ff030a19 */ /* 0x000fe40000011604 */
.L_x_846:
[----:B------:R-:W-:Y:S05]  /*127f0*/  BSYNC B0 ;  /* 0x0000000000007941 */ /* 0x000fea0003800000 */
.L_x_844:
[----:B------:R-:W-:-:S04]  /*12800*/  IMAD R3, R3, c[0x0][0x32c], -R107 ;  /* 0x0000cb0003037a24 */ /* 0x000fc800078e0a6b */
[----:B------:R-:W-:-:S05]  /*12810*/  IMAD.IADD R3, R3, 0x1, -R215 ;  /* 0x0000000103037824 */ /* 0x000fca00078e0ad7 */
[----:B------:R-:W-:Y:S02]  /*12820*/  IADD3 R4, R3, c[0x0][0x32c], RZ ;  /* 0x0000cb0003047a10 */ /* 0x000fe40007ffe0ff */
[----:B------:R-:W-:Y:S02]  /*12830*/  IMNMX R0, R0, R3, !PT ;  /* 0x0000000300007217 */ /* 0x000fe40007800200 */
[----:B------:R-:W-:Y:S02]  /*12840*/  IMNMX R2, R2, R4, PT ;  /* 0x0000000402027217 */ /* 0x000fe40003800200 */
.L_x_843:
[C---:B------:R-:W-:Y:S02]  /*12850*/  ISETP.GT.AND P2, PT, R0.reuse, 0x1, P1 ;  /* 0x000000010000780c */ /* 0x040fe40000f44270 */
[----:B------:R-:W-:Y:S02]  /*12860*/  ISETP.GT.AND P0, PT, R0, 0x8, P1 ;  /* 0x000000080000780c */ /* 0x000fe40000f04270 */
[C---:B------:R-:W-:Y:S02]  /*12870*/  ISETP.LT.OR P3, PT, R2.reuse, 0x2, P2 ;  /* 0x000000020200780c */ /* 0x040fe40001761670 */
[----:B------:R-:W-:-:S02]  /*12880*/  ISETP.LT.OR P2, PT, R2, 0x9, P0 ;  /* 0x000000090200780c */ /* 0x000fc40000741670 */
[----:B------:R-:W-:Y:S02]  /*12890*/  ISETP.GT.AND P0, PT, R0, 0x9, P1 ;  /* 0x000000090000780c */ /* 0x000fe40000f04270 */
[----:B------:R-:W-:Y:S02]  /*128a0*/  FSEL R8, R26, -INF , !P2 ;  /* 0xff8000001a087808 */ /* 0x000fe40005000000 */
[----:B------:R-:W-:Y:S02]  /*128b0*/  ISETP.GT.AND P2, PT, R0, RZ, P1 ;  /* 0x000000ff0000720c */ /* 0x000fe40000f44270 */
[C---:B------:R-:W-:Y:S02]  /*128c0*/  ISETP.LT.OR P0, PT, R2.reuse, 0xa, P0 ;  /* 0x0000000a0200780c */ /* 0x040fe40000701670 */
[----:B------:R-:W-:Y:S02]  /*128d0*/  ISETP.LT.OR P2, PT, R2, 0x1, P2 ;  /* 0x000000010200780c */ /* 0x000fe40001741670 */
[----:B------:R-:W-:-:S02]  /*128e0*/  FSEL R7, R29, -INF , !P3 ;  /* 0xff8000001d077808 */ /* 0x000fc40005800000 */
[----:B------:R-:W-:Y:S02]  /*128f0*/  FSEL R9, R25, -INF , !P0 ;  /* 0xff80000019097808 */ /* 0x000fe40004000000 */
[----:B------:R-:W-:Y:S02]  /*12900*/  FSEL R6, R30, -INF , !P2 ;  /* 0xff8000001e067808 */ /* 0x000fe40005000000 */
[----:B------:R-:W-:Y:S02]  /*12910*/  ISETP.GT.AND P0, PT, R0, 0x10, P1 ;  /* 0x000000100000780c */ /* 0x000fe40000f04270 */
[----:B------:R-:W-:Y:S02]  /*12920*/  FMNMX.FTZ R3, R10, R11, !PT ;  /* 0x0000000b0a037209 */ /* 0x000fe40007810000 */
[----:B-12---:R-:W-:Y:S02]  /*12930*/  FMNMX.FTZ R4, R6, R7, !PT ;  /* 0x0000000706047209 */ /* 0x006fe40007810000 */
[----:B------:R-:W-:-:S02]  /*12940*/  ISETP.LT.OR P0, PT, R2, 0x11, P0 ;  /* 0x000000110200780c */ /* 0x000fc40000701670 */
[----:B------:R-:W-:Y:S02]  /*12950*/  FMNMX.FTZ R3, R12, R3, !PT ;  /* 0x000000030c037209 */ /* 0x000fe40007810000 */
[----:B------:R-:W-:Y:S02]  /*12960*/  ISETP.GT.AND P3, PT, R0, 0x11, P1 ;  /* 0x000000110000780c */ /* 0x000fe40000f64270 */
[----:B------:R-:W-:Y:S02]  /*12970*/  FMNMX.FTZ R4, R8, R4, !PT ;  /* 0x0000000408047209 */ /* 0x000fe40007810000 */
[----:B------:R-:W-:Y:S02]  /*12980*/  FSEL R27, R22, -INF , !P0 ;  /* 0xff800000161b7808 */ /* 0x000fe40004000000 */
[C---:B------:R-:W-:Y:S02]  /*12990*/  ISETP.GT.AND P2, PT, R0.reuse, 0x18, P1 ;  /* 0x000000180000780c */ /* 0x040fe40000f44270 */
[----:B------:R-:W-:-:S02]  /*129a0*/  ISETP.GT.AND P0, PT, R0, 0x19, P1 ;  /* 0x000000190000780c */ /* 0x000fc40000f04270 */
[----:B------:R-:W-:Y:S02]  /*129b0*/  FMNMX.FTZ R0, R13, R3, !PT ;  /* 0x000000030d007209 */ /* 0x000fe40007810000 */
[C---:B------:R-:W-:Y:S02]  /*129c0*/  ISETP.LT.OR P3, PT, R2.reuse, 0x12, P3 ;  /* 0x000000120200780c */ /* 0x040fe40001f61670 */
[----:B------:R-:W-:Y:S02]  /*129d0*/  FMNMX.FTZ R3, R9, R4, !PT ;  /* 0x0000000409037209 */ /* 0x000fe40007810000 */
[----:B------:R-:W-:Y:S02]  /*129e0*/  ISETP.LT.OR P1, PT, R2, 0x19, P2 ;  /* 0x000000190200780c */ /* 0x000fe40001721670 */
[----:B------:R-:W-:Y:S02]  /*129f0*/  FSEL R24, R24, -INF , !P3 ;  /* 0xff80000018187808 */ /* 0x000fe40005800000 */
[----:B------:R-:W-:-:S02]  /*12a00*/  FMNMX.FTZ R0, R14, R0, !PT ;  /* 0x000000000e007209 */ /* 0x000fc40007810000 */
[----:B------:R-:W-:Y:S02]  /*12a10*/  FMNMX.FTZ R3, R27, R3, !PT ;  /* 0x000000031b037209 */ /* 0x000fe40007810000 */
[----:B------:R-:W-:Y:S02]  /*12a20*/  ISETP.LT.OR P0, PT, R2, 0x1a, P0 ;  /* 0x0000001a0200780c */ /* 0x000fe40000701670 */
[----:B------:R-:W-:Y:S02]  /*12a30*/  FSEL R26, R21, -INF , !P1 ;  /* 0xff800000151a7808 */ /* 0x000fe40004800000 */
[----:B------:R-:W-:Y:S02]  /*12a40*/  FMNMX.FTZ R0, R17, R0, !PT ;  /* 0x0000000011007209 */ /* 0x000fe40007810000 */
[----:B------:R-:W-:Y:S02]  /*12a50*/  FMNMX.FTZ R2, R24, R3, !PT ;  /* 0x0000000318027209 */ /* 0x000fe40007810000 */
[----:B------:R-:W-:-:S02]  /*12a60*/  FSEL R25, R23, -INF , !P0 ;  /* 0xff80000017197808 */ /* 0x000fc40004000000 */
[----:B------:R-:W-:Y:S02]  /*12a70*/  FMNMX.FTZ R0, R16, R0, !PT ;  /* 0x0000000010007209 */ /* 0x000fe40007810000 */
[----:B------:R-:W-:Y:S02]  /*12a80*/  FMNMX.FTZ R2, R26, R2, !PT ;  /* 0x000000021a027209 */ /* 0x000fe40007810000 */
[----:B------:R-:W-:Y:S02]  /*12a90*/  FMNMX.FTZ R4, R28, R0, !PT ;  /* 0x000000001c047209 */ /* 0x000fe40007810000 */
[----:B------:R-:W-:Y:S01]  /*12aa0*/  FMNMX.FTZ R5, R25, R2, !PT ;  /* 0x0000000219057209 */ /* 0x000fe20007810000 */
[----:B------:R-:W-:Y:S05]  /*12ab0*/  BRA.DIV ~URZ, `(.L_x_847) ;  /* 0x0000eef27f007947 */ /* 0x000fea000b800000 */
[----:B------:R1:W2:Y:S02]  /*12ac0*/  SHFL.BFLY PT, R0, R4, 0x2, 0x1f ;  /* 0x0c401f0004007f89 */ /* 0x0002a400000e0000 */
.L_x_987:
[----:B-12---:R-:W-:Y:S01]  /*12ad0*/  FMNMX.FTZ R4, R4, R0, !PT ;  /* 0x0000000004047209 */ /* 0x006fe20007810000 */
[----:B------:R-:W-:Y:S05]  /*12ae0*/  BRA.DIV ~URZ, `(.L_x_848) ;  /* 0x0000ef027f007947 */ /* 0x000fea000b800000 */
[----:B------:R-:W1:Y:S04]  /*12af0*/  SHFL.BFLY PT, R0, R5, 0x2, 0x1f ;  /* 0x0c401f0005007f89 */ /* 0x000e6800000e0000 */
[----:B------:R-:W2:Y:S01]  /*12b00*/  SHFL.BFLY PT, R2, R4, 0x1, 0x1f ;  /* 0x0c201f0004027f89 */ /* 0x000ea200000e0000 */
[----:B-1----:R-:W-:-:S02]  /*12b10*/  FMNMX.FTZ R5, R5, R0, !PT ;  /* 0x0000000005057209 */ /* 0x002fc40007810000 */
[----:B--2---:R-:W-:-:S03]  /*12b20*/  FMNMX.FTZ R134, R4, R2, !PT ;  /* 0x0000000204867209 */ /* 0x004fc60007810000 */
[----:B------:R1:W2:Y:S04]  /*12b30*/  SHFL.BFLY PT, R3, R5, 0x1, 0x1f ;  /* 0x0c201f0005037f89 */ /* 0x0002a800000e0000 */
.L_x_988:
[C---:B------:R-:W-:Y:S01]  /*12b40*/  FMUL.FTZ R2, R134.reuse, c[0x0][0x2d0] ;  /* 0x0000b40086027a20 */ /* 0x040fe20000410000 */
[----:B------:R-:W-:Y:S01]  /*12b50*/  FSETP.NEU.FTZ.AND P0, PT, R134, -INF , PT ;  /* 0xff8000008600780b */ /* 0x000fe20003f1d000 */
[----:B------:R-:W-:Y:S01]  /*12b60*/  WARPSYNC 0xffffffff ;  /* 0xffffffff00007948 */ /* 0x000fe20003800000 */
[----:B-12---:R-:W-:Y:S01]  /*12b70*/  FMNMX.FTZ R5, R3, R5, !PT ;  /* 0x0000000503057209 */ /* 0x006fe20007810000 */
[----:B------:R-:W-:Y:S01]  /*12b80*/  LDSM.16.MT88.4 R20, [R179] ;  /* 0x00000000b314783b */ /* 0x000fe20000004200 */
[----:B------:R-:W-:Y:S02]  /*12b90*/  FSEL R2, R2, RZ, P0 ;  /* 0x000000ff02027208 */ /* 0x000fe40000000000 */
[----:B------:R-:W-:Y:S01]  /*12ba0*/  FSETP.NEU.FTZ.AND P0, PT, R5, -INF , PT ;  /* 0xff8000000500780b */ /* 0x000fe20003f1d000 */
[----:B------:R-:W-:Y:S01]  /*12bb0*/  LDSM.16.MT88.4 R148, [R178+0x800] ;  /* 0x00080000b294783b */ /* 0x000fe20000004200 */
[----:B------:R-:W-:Y:S01]  /*12bc0*/  MOV R135, c[0x0][0x2c4] ;  /* 0x0000b10000877a02 */ /* 0x000fe20000000f00 */
[--C-:B------:R-:W-:Y:S01]  /*12bd0*/  FFMA.FTZ R0, R10, c[0x0][0x2d0], -R2.reuse ;  /* 0x0000b4000a007a23 */ /* 0x100fe20000010802 */
[----:B------:R-:W-:Y:S01]  /*12be0*/  IADD3 R195, R195, -0x2, RZ ;  /* 0xfffffffec3c37810 */ /* 0x000fe20007ffe0ff */
[----:B------:R-:W-:Y:S01]  /*12bf0*/  FFMA.FTZ R3, R13, c[0x0][0x2d0], -R2 ;  /* 0x0000b4000d037a23 */ /* 0x000fe20000010802 */
[----:B------:R-:W-:Y:S01]  /*12c00*/  LDSM.16.MT88.4 R32, [R181+0x800] ;  /* 0x00080000b520783b */ /* 0x000fe20000004200 */
[----:B------:R1:W-:Y:S01]  /*12c10*/  MUFU.EX2 R110, R0 ;  /* 0x00000000006e7308 */ /* 0x0003e20000000800 */
[----:B------:R-:W-:-:S02]  /*12c20*/  ISETP.NE.AND P1, PT, R135, 0x1, PT ;  /* 0x000000018700780c */ /* 0x000fc40003f25270 */
[----:B------:R-:W-:Y:S01]  /*12c30*/  LDSM.16.MT88.4 R36, [R180] ;  /* 0x00000000b424783b */ /* 0x000fe20000004200 */
[----:B------:R-:W-:-:S03]  /*12c40*/  MOV R135, c[0x0][0x32c] ;  /* 0x0000cb0000877a02 */ /* 0x000fc60000000f00 */
[----:B------:R-:W-:Y:S01]  /*12c50*/  LDSM.16.MT88.4 R40, [R178+0x1000] ;  /* 0x00100000b228783b */ /* 0x000fe20000004200 */
[----:B------:R2:W-:Y:S03]  /*12c60*/  MUFU.EX2 R119, R3 ;  /* 0x0000000300777308 */ /* 0x0005e60000000800 */
[----:B------:R-:W-:Y:S04]  /*12c70*/  LDSM.16.MT88.4 R52, [R180+0x800] ;  /* 0x00080000b434783b */ /* 0x000fe80000004200 */
[----:B------:R-:W-:Y:S01]  /*12c80*/  LDSM.16.MT88.4 R56, [R181+0x1000] ;  /* 0x00100000b538783b */ /* 0x000fe20000004200 */
[----:B-1----:R-:W-:-:S03]  /*12c90*/  FFMA.FTZ R0, R11, c[0x0][0x2d0], -R2 ;  /* 0x0000b4000b007a23 */ /* 0x002fc60000010802 */
[----:B------:R-:W-:Y:S01]  /*12ca0*/  LDSM.16.MT88.4 R68, [R181+0x1800] ;  /* 0x00180000b544783b */ /* 0x000fe20000004200 */
[----:B------:R1:W-:Y:S03]  /*12cb0*/  MUFU.EX2 R108, R0 ;  /* 0x00000000006c7308 */ /* 0x0003e60000000800 */
[----:B------:R-:W-:Y:S01]  /*12cc0*/  LDSM.16.MT88.4 R72, [R178+0x2000] ;  /* 0x00200000b248783b */ /* 0x000fe20000004200 */
[----:B--2---:R-:W-:-:S03]  /*12cd0*/  FFMA.FTZ R3, R14, c[0x0][0x2d0], -R2 ;  /* 0x0000b4000e037a23 */ /* 0x004fc60000010802 */
[----:B------:R-:W-:Y:S01]  /*12ce0*/  LDSM.16.MT88.4 R60, [R179+0x1000] ;  /* 0x00100000b33c783b */ /* 0x000fe20000004200 */
[----:B------:R-:W-:Y:S03]  /*12cf0*/  MUFU.EX2 R118, R3 ;  /* 0x0000000300767308 */ /* 0x000fe60000000800 */
[----:B------:R-:W-:Y:S04]  /*12d00*/  LDSM.16.MT88.4 R64, [R180+0x1000] ;  /* 0x00100000b440783b */ /* 0x000fe80000004200 */
[----:B------:R-:W-:Y:S01]  /*12d10*/  LDSM.16.MT88.4 R80, [R180+0x1800] ;  /* 0x00180000b450783b */ /* 0x000fe20000004200 */
[----:B-1----:R-:W-:-:S03]  /*12d20*/  FFMA.FTZ R0, R12, c[0x0][0x2d0], -R2 ;  /* 0x0000b4000c007a23 */ /* 0x002fc60000010802 */
[----:B------:R-:W1:Y:S01]  /*12d30*/  LDSM.16.MT88.4 R12, [R178] ;  /* 0x00000000b20c783b */ /* 0x000e620000004200 */
[----:B------:R2:W3:Y:S03]  /*12d40*/  MUFU.EX2 R109, R0 ;  /* 0x00000000006d7308 */ /* 0x0004e60000000800 */
[----:B------:R-:W4:Y:S04]  /*12d50*/  LDSM.16.MT88.4 R84, [R179+0x2000] ;  /* 0x00200000b354783b */ /* 0x000f280000004200 */
[----:B------:R-:W-:Y:S04]  /*12d60*/  LDSM.16.MT88.4 R92, [R179+0x2800] ;  /* 0x00280000b35c783b */ /* 0x000fe80000004200 */
[----:B------:R-:W-:Y:S04]  /*12d70*/  LDSM.16.MT88.4 R96, [R180+0x2800] ;  /* 0x00280000b460783b */ /* 0x000fe80000004200 */
[----:B------:R-:W-:Y:S01]  /*12d80*/  LDSM.16.MT88.4 R112, [R179+0x3000] ;  /* 0x00300000b370783b */ /* 0x000fe20000004200 */
[----:B--2---:R-:W-:Y:S01]  /*12d90*/  FMUL.FTZ R0, R5, c[0x0][0x2d0] ;  /* 0x0000b40005007a20 */ /* 0x004fe20000410000 */
[----:B---3--:R-:W-:-:S02]  /*12da0*/  F2FP.BF16.PACK_AB R10, R119, R109 ;  /* 0x0000006d770a723e */ /* 0x008fc400000010ff */
[----:B------:R-:W-:Y:S02]  /*12db0*/  LDSM.16.MT88.4 R120, [R181+0x3000] ;  /* 0x00300000b578783b */ /* 0x000fe40000004200 */
[----:B------:R-:W-:Y:S02]  /*12dc0*/  FSEL R0, R0, RZ, P0 ;  /* 0x000000ff00007208 */ /* 0x000fe40000000000 */
[----:B------:R-:W-:Y:S03]  /*12dd0*/  LDSM.16.MT88.4 R48, [R179+0x1800] ;  /* 0x00180000b330783b */ /* 0x000fe60000004200 */
[--C-:B------:R-:W-:Y:S01]  /*12de0*/  FFMA.FTZ R3, R6, c[0x0][0x2d0], -R0.reuse ;  /* 0x0000b40006037a23 */ /* 0x100fe20000010800 */
[----:B------:R-:W-:Y:S03]  /*12df0*/  LDSM.16.MT88.4 R88, [R181+0x2000] ;  /* 0x00200000b558783b */ /* 0x000fe60000004200 */
[----:B------:R2:W-:Y:S01]  /*12e00*/  MUFU.EX2 R6, R3 ;  /* 0x0000000300067308 */ /* 0x0005e20000000800 */
[----:B------:R-:W3:Y:S01]  /*12e10*/  LDSM.16.MT88.4 R104, [R178+0x3000] ;  /* 0x00300000b268783b */ /* 0x000ee20000004200 */
[----:B--2---:R-:W-:-:S06]  /*12e20*/  FFMA.FTZ R3, R7, c[0x0][0x2d0], -R0 ;  /* 0x0000b40007037a23 */ /* 0x004fcc0000010800 */
[----:B------:R2:W5:Y:S02]  /*12e30*/  MUFU.EX2 R4, R3 ;  /* 0x0000000300047308 */ /* 0x0005640000000800 */
[----:B--2---:R-:W-:Y:S01]  /*12e40*/  FFMA.FTZ R3, R8, c[0x0][0x2d0], -R0 ;  /* 0x0000b40008037a23 */ /* 0x004fe20000010800 */
[----:B------:R-:W-:-:S05]  /*12e50*/  F2FP.BF16.PACK_AB R8, R108, R110 ;  /* 0x0000006e6c08723e */ /* 0x000fca00000010ff */
[----:B------:R2:W-:Y:S02]  /*12e60*/  MUFU.EX2 R116, R3 ;  /* 0x0000000300747308 */ /* 0x0005e40000000800 */
[----:B--2---:R-:W-:Y:S01]  /*12e70*/  FFMA.FTZ R3, R9, c[0x0][0x2d0], -R0 ;  /* 0x0000b40009037a23 */ /* 0x004fe20000010800 */
[----:B-----5:R-:W-:-:S05]  /*12e80*/  F2FP.BF16.PACK_AB R9, R4, R6 ;  /* 0x000000060409723e */ /* 0x020fca00000010ff */
[----:B------:R2:W5:Y:S02]  /*12e90*/  MUFU.EX2 R7, R3 ;  /* 0x0000000300077308 */ /* 0x0005640000000800 */
[----:B--2---:R-:W-:Y:S01]  /*12ea0*/  FFMA.FTZ R3, R17, c[0x0][0x2d0], -R2 ;  /* 0x0000b40011037a23 */ /* 0x004fe20000010802 */
[----:B-----5:R-:W-:-:S05]  /*12eb0*/  F2FP.BF16.PACK_AB R11, R7, R116 ;  /* 0x00000074070b723e */ /* 0x020fca00000010ff */
[----:B------:R2:W5:Y:S02]  /*12ec0*/  MUFU.EX2 R124, R3 ;  /* 0x00000003007c7308 */ /* 0x0005640000000800 */
[C---:B-1----:R-:W-:Y:S08]  /*12ed0*/  HMMA.16816.F32.BF16 R152, R8.reuse, R12, RZ ;  /* 0x0000000c0898723c */ /* 0x042ff000000418ff */
[C---:B------:R-:W-:Y:S01]  /*12ee0*/  HMMA.16816.F32.BF16 R12, R8.reuse, R14, RZ ;  /* 0x0000000e080c723c */ /* 0x040fe200000418ff */
[--C-:B--2---:R-:W-:Y:S01]  /*12ef0*/  FFMA.FTZ R3, R16, c[0x0][0x2d0], -R2.reuse ;  /* 0x0000b40010037a23 */ /* 0x104fe20000010802 */
[----:B-----5:R-:W-:Y:S01]  /*12f00*/  F2FP.BF16.PACK_AB R128, R124, R118 ;  /* 0x000000767c80723e */ /* 0x020fe200000010ff */
[----:B------:R-:W1:Y:S01]  /*12f10*/  LDSM.16.MT88.4 R16, [R181] ;  /* 0x00000000b510783b */ /* 0x000e620000004200 */
[----:B------:R-:W-:Y:S01]  /*12f20*/  FFMA.FTZ R2, R28, c[0x0][0x2d0], -R2 ;  /* 0x0000b4001c027a23 */ /* 0x000fe20000010802 */
[----:B------:R-:W-:Y:S03]  /*12f30*/  MUFU.EX2 R125, R3 ;  /* 0x00000003007d7308 */ /* 0x000fe60000000800 */
[C---:B------:R-:W-:Y:S01]  /*12f40*/  HMMA.16816.F32.BF16 R144, R8.reuse, R20, RZ ;  /* 0x000000140890723c */ /* 0x040fe200000418ff */
[----:B------:R-:W2:Y:S04]  /*12f50*/  LDSM.16.MT88.4 R28, [R179+0x800] ;  /* 0x00080000b31c783b */ /* 0x000ea80000004200 */
[----:B------:R5:W3:Y:S03]  /*12f60*/  MUFU.EX2 R204, R2 ;  /* 0x0000000200cc7308 */ /* 0x000ae60000000800 */
[C---:B------:R-:W-:Y:S08]  /*12f70*/  HMMA.16816.F32.BF16 R140, R8.reuse, R22, RZ ;  /* 0x00000016088c723c */ /* 0x040ff000000418ff */
[----:B------:R-:W-:Y:S01]  /*12f80*/  HMMA.16816.F32.BF16 R44, R8, R60, RZ ;  /* 0x0000003c082c723c */ /* 0x000fe200000418ff */
[----:B-----5:R-:W-:Y:S01]  /*12f90*/  FFMA.FTZ R2, R27, c[0x0][0x2d0], -R0 ;  /* 0x0000b4001b027a23 */ /* 0x020fe20000010800 */
[----:B---3--:R-:W-:-:S06]  /*12fa0*/  F2FP.BF16.PACK_AB R130, R204, R125 ;  /* 0x0000007dcc82723e */ /* 0x008fcc00000010ff */
[C---:B----4-:R-:W-:Y:S01]  /*12fb0*/  HMMA.16816.F32.BF16 R76, R8.reuse, R84, RZ ;  /* 0x00000054084c723c */ /* 0x050fe200000418ff */
[----:B------:R3:W-:Y:S07]  /*12fc0*/  MUFU.EX2 R3, R2 ;  /* 0x0000000200037308 */ /* 0x0007ee0000000800 */
[C---:B------:R-:W-:Y:S08]  /*12fd0*/  HMMA.16816.F32.BF16 R100, R8.reuse, R104, RZ ;  /* 0x000000680864723c */ /* 0x040ff000000418ff */
[----:B-1----:R-:W-:Y:S01]  /*12fe0*/  HMMA.16816.F32.BF16 R20, R8, R16, RZ ;  /* 0x000000100814723c */ /* 0x002fe200000418ff */
[----:B---3--:R-:W-:-:S04]  /*12ff0*/  FFMA.FTZ R2, R24, c[0x0][0x2d0], -R0 ;  /* 0x0000b40018027a23 */ /* 0x008fc80000010800 */
[----:B------:R1:W3:Y:S03]  /*13000*/  MUFU.EX2 R117, R2 ;  /* 0x0000000200757308 */ /* 0x0002e60000000800 */
[C---:B------:R-:W-:Y:S08]  /*13010*/  HMMA.16816.F32.BF16 R16, R8.reuse, R18, RZ ;  /* 0x000000120810723c */ /* 0x040ff000000418ff */
[----:B------:R-:W-:Y:S01]  /*13020*/  HMMA.16816.F32.BF16 R104, R8, R106, RZ ;  /* 0x0000006a0868723c */ /* 0x000fe200000418ff */
[--C-:B-1----:R-:W-:Y:S01]  /*13030*/  FFMA.FTZ R2, R26, c[0x0][0x2d0], -R0.reuse ;  /* 0x0000b4001a027a23 */ /* 0x102fe20000010800 */
[----:B---3--:R-:W-:Y:S01]  /*13040*/  F2FP.BF16.PACK_AB R129, R117, R3 ;  /* 0x000000037581723e */ /* 0x008fe200000010ff */
[----:B------:R-:W-:-:S02]  /*13050*/  FFMA.FTZ R0, R25, c[0x0][0x2d0], -R0 ;  /* 0x0000b40019007a23 */ /* 0x000fc40000010800 */
[----:B------:R1:W-:Y:S08]  /*13060*/  MUFU.EX2 R126, R2 ;  /* 0x00000002007e7308 */ /* 0x0003f00000000800 */
[----:B------:R-:W3:Y:S01]  /*13070*/  MUFU.EX2 R203, R0 ;  /* 0x0000000000cb7308 */ /* 0x000ee20000000800 */
[----:B-1----:R-:W-:-:S04]  /*13080*/  FADD.FTZ R2, R6, R4 ;  /* 0x0000000406027221 */ /* 0x002fc80000010000 */
        /* <DEDUP_REMOVED lines=11> */
[----:B------:R-:W1:Y:S02]  /*13140*/  LDSM.16.MT88.4 R12, [R178+0x1800] ;  /* 0x00180000b20c783b */ /* 0x000e640000004200 */
[----:B------:R-:W-:-:S04]  /*13150*/  FADD.FTZ R0, R124, R0 ;  /* 0x000000007c007221 */ /* 0x000fc80000010000 */
[----:B------:R-:W-:Y:S01]  /*13160*/  FADD.FTZ R0, R125, R0 ;  /* 0x000000007d007221 */ /* 0x000fe20000010000 */
[C---:B--2---:R-:W-:Y:S03]  /*13170*/  HMMA.16816.F32.BF16 R144, R128.reuse, R28, R144 ;  /* 0x0000001c8090723c */ /* 0x044fe60000041890 */
[----:B------:R-:W-:Y:S02]  /*13180*/  FADD.FTZ R204, R204, R0 ;  /* 0x00000000cccc7221 */ /* 0x000fe40000010000 */
[----:B------:R-:W-:Y:S02]  /*13190*/  FADD.FTZ R0, R126, R2 ;  /* 0x000000027e007221 */ /* 0x000fe40000010000 */
[----:B------:R-:W-:Y:S01]  /*131a0*/  @P1 IMAD.HI.U32 R2, R227, c[0x0][0x2c8], RZ ;  /* 0x0000b200e3021a27 */ /* 0x000fe200078e00ff */
[----:B------:R-:W-:Y:S03]  /*131b0*/  HMMA.16816.F32.BF16 R140, R128, R30, R140 ;  /* 0x0000001e808c723c */ /* 0x000fe6000004188c */
[----:B------:R-:W-:Y:S01]  /*131c0*/  FADD.FTZ R203, R203, R0 ;  /* 0x00000000cbcb7221 */ /* 0x000fe20000010000 */
[----:B------:R-:W-:-:S02]  /*131d0*/  MOV R0, R227 ;  /* 0x000000e300007202 */ /* 0x000fc40000000f00 */
[----:B------:R-:W-:Y:S02]  /*131e0*/  @P1 SHF.R.U32.HI R0, RZ, c[0x0][0x2cc], R2 ;  /* 0x0000b300ff001a19 */ /* 0x000fe40000011602 */
[----:B------:R-:W-:Y:S01]  /*131f0*/  HMMA.16816.F32.BF16 R20, R128, R32, R20 ;  /* 0x000000208014723c */ /* 0x000fe20000041814 */
[----:B------:R-:W-:Y:S02]  /*13200*/  ISETP.GE.AND P1, PT, R135, 0x1, PT ;  /* 0x000000018700780c */ /* 0x000fe40003f26270 */
[----:B------:R-:W-:-:S04]  /*13210*/  IADD3 R2, R136, R0, RZ ;  /* 0x0000000088027210 */ /* 0x000fc80007ffe0ff */
[----:B------:R-:W-:Y:S01]  /*13220*/  IADD3 R0, R2, c[0x0][0x328], RZ ;  /* 0x0000ca0002007a10 */ /* 0x000fe20007ffe0ff */
[----:B------:R-:W-:Y:S08]  /*13230*/  HMMA.16816.F32.BF16 R24, R128, R34, R16 ;  /* 0x000000228018723c */ /* 0x000ff00000041810 */
[C---:B------:R-:W-:Y:S08]  /*13240*/  HMMA.16816.F32.BF16 R28, R8.reuse, R36, RZ ;  /* 0x00000024081c723c */ /* 0x040ff000000418ff */
[C---:B------:R-:W-:Y:S08]  /*13250*/  HMMA.16816.F32.BF16 R32, R8.reuse, R38, RZ ;  /* 0x000000260820723c */ /* 0x040ff000000418ff */
[C---:B------:R-:W-:Y:S08]  /*13260*/  HMMA.16816.F32.BF16 R36, R8.reuse, R40, RZ ;  /* 0x000000280824723c */ /* 0x040ff000000418ff */
[----:B------:R-:W-:Y:S08]  /*13270*/  HMMA.16816.F32.BF16 R40, R8, R42, RZ ;  /* 0x0000002a0828723c */ /* 0x000ff000000418ff */
[C---:B------:R-:W-:Y:S08]  /*13280*/  HMMA.16816.F32.BF16 R28, R128.reuse, R52, R28 ;  /* 0x00000034801c723c */ /* 0x040ff0000004181c */
[----:B------:R-:W-:Y:S08]  /*13290*/  HMMA.16816.F32.BF16 R32, R128, R54, R32 ;  /* 0x000000368020723c */ /* 0x000ff00000041820 */
[C---:B------:R-:W-:Y:S08]  /*132a0*/  HMMA.16816.F32.BF16 R52, R8.reuse, R56, RZ ;  /* 0x000000380834723c */ /* 0x040ff000000418ff */
[----:B------:R-:W-:Y:S08]  /*132b0*/  HMMA.16816.F32.BF16 R56, R8, R58, RZ ;  /* 0x0000003a0838723c */ /* 0x000ff000000418ff */
[C---:B-1----:R-:W-:Y:S08]  /*132c0*/  HMMA.16816.F32.BF16 R36, R128.reuse, R12, R36 ;  /* 0x0000000c8024723c */ /* 0x042ff00000041824 */
[C---:B------:R-:W-:Y:S01]  /*132d0*/  HMMA.16816.F32.BF16 R40, R128.reuse, R14, R40 ;  /* 0x0000000e8028723c */ /* 0x040fe20000041828 */
[----:B------:R-:W1:Y:S07]  /*132e0*/  LDSM.16.MT88.4 R12, [R178+0x2800] ;  /* 0x00280000b20c783b */ /* 0x000e6e0000004200 */
[C---:B------:R-:W-:Y:S08]  /*132f0*/  HMMA.16816.F32.BF16 R52, R128.reuse, R68, R52 ;  /* 0x000000448034723c */ /* 0x040ff00000041834 */
[----:B------:R-:W-:Y:S08]  /*13300*/  HMMA.16816.F32.BF16 R56, R128, R70, R56 ;  /* 0x000000468038723c */ /* 0x000ff00000041838 */
[C---:B------:R-:W-:Y:S08]  /*13310*/  HMMA.16816.F32.BF16 R68, R8.reuse, R72, RZ ;  /* 0x000000480844723c */ /* 0x040ff000000418ff */
[C---:B------:R-:W-:Y:S08]  /*13320*/  HMMA.16816.F32.BF16 R72, R8.reuse, R74, RZ ;  /* 0x0000004a0848723c */ /* 0x040ff000000418ff */
        /* <DEDUP_REMOVED lines=43> */
[----:B------:R-:W-:Y:S07]  /*135e0*/  @!P1 BRA `(.L_x_849) ;  /* 0x0000013000009947 */ /* 0x000fee0003800000 */
        /* <DEDUP_REMOVED lines=11> */
.L_x_851:
[----:B------:R-:W-:-:S04]  /*136a0*/  MOV R2, 0x1 ;  /* 0x0000000100027802 */ /* 0x000fc80000000f00 */
[----:B------:R-:W-:-:S13]  /*136b0*/  ISETP.NE.AND P0, PT, R2, c[0x0][0x32c], PT ;  /* 0x0000cb0002007a0c */ /* 0x000fda0003f05270 */
[----:B------:R-:W-:-:S05]  /*136c0*/  @P0 IMAD.HI.U32 R2, R3, c[0x0][0x330], RZ ;  /* 0x0000cc0003020a27 */ /* 0x000fca00078e00ff */
[----:B------:R-:W-:Y:S02]  /*136d0*/  @P0 SHF.R.U32.HI R3, RZ, c[0x0][0x334], R2 ;  /* 0x0000cd00ff030a19 */ /* 0x000fe40000011602 */
.L_x_852:
[----:B------:R-:W-:Y:S05]  /*136e0*/  BSYNC B0 ;  /* 0x0000000000007941 */ /* 0x000fea0003800000 */
.L_x_850:
[----:B------:R-:W-:-:S05]  /*136f0*/  MOV R2, c[0x0][0x32c] ;  /* 0x0000cb0000027a02 */ /* 0x000fca0000000f00 */
[----:B------:R-:W-:-:S05]  /*13700*/  IMAD R3, R3, R2, c[0x0][0x32c] ;  /* 0x0000cb0003037624 */ /* 0x000fca00078e0202 */
[----:B------:R-:W-:-:S04]  /*13710*/  IMNMX R0, R0, R3, PT ;  /* 0x0000000300007217 */ /* 0x000fc80003800200 */
.L_x_849:
[----:B------:R-:W-:-:S04]  /*13720*/  SHF.R.S32.HI R2, RZ, 0x1f, R0 ;  /* 0x0000001fff027819 */ /* 0x000fc80000011400 */
[----:B------:R-:W-:-:S04]  /*13730*/  LEA.HI R0, R2, R0, RZ, 0x5 ;  /* 0x0000000002007211 */ /* 0x000fc800078f28ff */
[----:B------:R-:W-:-:S04]  /*13740*/  SHF.R.S32.HI R0, RZ, 0x5, R0 ;  /* 0x00000005ff007819 */ /* 0x000fc80000011400 */
[----:B------:R-:W-:-:S04]  /*13750*/  IMNMX R213, R208, R0, !PT ;  /* 0x00000000d0d57217 */ /* 0x000fc80007800200 */
[----:B------:R-:W-:-:S13]  /*13760*/  ISETP.GE.AND P0, PT, R195, R213, PT ;  /* 0x000000d5c300720c */ /* 0x000fda0003f06270 */
[----:B------:R-:W-:Y:S05]  /*13770*/  @!P0 BRA `(.L_x_853) ;  /* 0x00002bf000008947 */ /* 0x000fea0003800000 */
[----:B------:R-:W-:Y:S01]  /*13780*/  ISETP.GE.AND P4, PT, R132, c[0x0][0x1d4], PT ;  /* 0x0000750084007a0c */ /* 0x000fe20003f86270 */
[----:B------:R-:W-:Y:S01]  /*13790*/  IMAD.MOV.U32 R136, RZ, RZ, R5 ;  /* 0x000000ffff887224 */ /* 0x000fe200078e0005 */
[----:B------:R-:W-:Y:S01]  /*137a0*/  ISETP.GE.AND P3, PT, R137, c[0x0][0x1d4], PT ;  /* 0x0000750089007a0c */ /* 0x000fe20003f66270 */
[----:B------:R-:W-:Y:S01]  /*137b0*/  IMAD.MOV.U32 R135, RZ, RZ, R134 ;  /* 0x000000ffff877224 */ /* 0x000fe200078e0086 */
[----:B------:R-:W-:Y:S01]  /*137c0*/  ISETP.GE.AND P2, PT, R200, c[0x0][0x1d4], PT ;  /* 0x00007500c8007a0c */ /* 0x000fe20003f46270 */
[----:B------:R-:W-:Y:S02]  /*137d0*/  IMAD.MOV.U32 R196, RZ, RZ, R195 ;  /* 0x000000ffffc47224 */ /* 0x000fe400078e00c3 */
.L_x_874:
[----:B------:R-:W-:Y:S04]  /*137e0*/  DEPBAR.LE SB0, 0x0 ;  /* 0x000080000000791a */ /* 0x000fe80000000000 */
[----:B------:R-:W-:Y:S01]  /*137f0*/  WARPSYNC 0xffffffff ;  /* 0xffffffff00007948 */ /* 0x000fe20003800000 */
[----:B------:R-:W-:Y:S01]  /*13800*/  BAR.SYNC.DEFER_BLOCKING 0x0 ;  /* 0x0000000000007b1d */ /* 0x000fe20000010000 */
[----:B------:R-:W-:Y:S05]  /*13810*/  ISETP.GT.AND P0, PT, R208, R196, PT ;  /* 0x000000c4d000720c */ /* 0x000fea0003f04270 */
[----:B------:R1:W2:Y:S01]  /*13820*/  LDSM.16.M88.4 R16, [R182] ;  /* 0x00000000b610783b */ /* 0x0002a20000000200 */
[----:B------:R-:W-:Y:S03]  /*13830*/  BSSY B0, `(.L_x_854) ;  /* 0x0000029000007945 */ /* 0x000fe60003800000 */
[----:B------:R1:W3:Y:S04]  /*13840*/  LDSM.16.M88.4 R8, [R177] ;  /* 0x00000000b108783b */ /* 0x0002e80000000200 */
[----:B------:R1:W4:Y:S04]  /*13850*/  LDSM.16.M88.4 R160, [R177+0x800] ;  /* 0x00080000b1a0783b */ /* 0x0003280000000200 */
[----:B------:R1:W1:Y:S04]  /*13860*/  LDSM.16.M88.4 R164, [R183] ;  /* 0x00000000b7a4783b */ /* 0x0002680000000200 */
[----:B------:R1:W1:Y:S04]  /*13870*/  LDSM.16.M88.4 R168, [R186] ;  /* 0x00000000baa8783b */ /* 0x0002680000000200 */
[----:B------:R1:W1:Y:S01]  /*13880*/  LDSM.16.M88.4 R172, [R193] ;  /* 0x00000000c1ac783b */ /* 0x0002620000000200 */
[----:B------:R-:W-:-:S05]  /*13890*/  @P0 BRA `(.L_x_855) ;  /* 0x0000022000000947 */ /* 0x000fca0003800000 */
[----:B------:R-:W-:Y:S01]  /*138a0*/  IMAD.WIDE.U32 R2, R198, c[0x0][0x208], RZ ;  /* 0x00008200c6027a25 */ /* 0x000fe200078e00ff */
[----:B------:R-:W-:Y:S05]  /*138b0*/  SHF.R.S32.HI R0, RZ, 0x1f, R198 ;  /* 0x0000001fff007819 */ /* 0x000fea00000114c6 */
[----:B------:R-:W-:Y:S04]  /*138c0*/  IMAD R0, R0, c[0x0][0x208], RZ ;  /* 0x0000820000007a24 */ /* 0x000fe800078e02ff */
[----:B------:R-:W-:Y:S05]  /*138d0*/  IMAD R0, R198, c[0x0][0x20c], R0 ;  /* 0x00008300c6007a24 */ /* 0x000fea00078e0200 */
[----:B------:R-:W-:Y:S02]  /*138e0*/  IADD3 R3, R3, R0, RZ ;  /* 0x0000000003037210 */ /* 0x000fe40007ffe0ff */
[----:B------:R-:W-:Y:S03]  /*138f0*/  SHF.R.S32.HI R0, RZ, 0x1f, R197 ;  /* 0x0000001fff007819 */ /* 0x000fe600000114c5 */
[C---:B------:R-:W-:Y:S04]  /*13900*/  IMAD.WIDE.U32 R2, R197.reuse, c[0x0][0x218], R2 ;  /* 0x00008600c5027a25 */ /* 0x040fe800078e0002 */
[----:B------:R-:W-:Y:S01]  /*13910*/  IMAD R4, R0, c[0x0][0x218], RZ ;  /* 0x0000860000047a24 */ /* 0x000fe200078e02ff */
[----:B------:R-:W-:Y:S03]  /*13920*/  IADD3 R0, P0, R216, R2, RZ ;  /* 0x00000002d8007210 */ /* 0x000fe60007f1e0ff */
[----:B------:R-:W-:Y:S05]  /*13930*/  IMAD R4, R197, c[0x0][0x21c], R4 ;  /* 0x00008700c5047a24 */ /* 0x000fea00078e0204 */
[----:B------:R-:W-:Y:S02]  /*13940*/  IADD3.X R2, R218, R3, R4, P0, !PT ;  /* 0x00000003da027210 */ /* 0x000fe400007fe404 */
[C---:B------:R-:W-:Y:S04]  /*13950*/  LEA R5, P0, R0.reuse, c[0x0][0x1f8], 0x1 ;  /* 0x00007e0000057a11 */ /* 0x040fe800078008ff */
[----:B------:R-:W-:Y:S01]  /*13960*/  LEA.HI.X R0, R0, c[0x0][0x1fc], R2, 0x1, P0 ;  /* 0x00007f0000007a11 */ /* 0x000fe200000f0c02 */
[----:B------:R-:W-:-:S06]  /*13970*/  BRA.DIV ~URZ, `(.L_x_856) ;  /* 0x0000e1627f007947 */ /* 0x000fcc000b800000 */
[----:B------:R4:W3:Y:S02]  /*13980*/  SHFL.IDX PT, R4, R0, RZ, 0x181f ;  /* 0x00181fff00047589 */ /* 0x0008e400000e0000 */
.L_x_989:
[----:B------:R-:W-:-:S05]  /*13990*/  BRA.DIV ~URZ, `(.L_x_857) ;  /* 0x0000e1a27f007947 */ /* 0x000fca000b800000 */
[----:B----4-:R4:W3:Y:S02]  /*139a0*/  SHFL.IDX PT, R0, R5, RZ, 0x181f ;  /* 0x00181fff05007589 */ /* 0x0108e400000e0000 */
.L_x_990:
[C---:B---3--:R-:W-:Y:S04]  /*139b0*/  LEA R6, P0, R132.reuse, R0, 0x1 ;  /* 0x0000000084067211 */ /* 0x048fe800078008ff */
[----:B------:R-:W-:Y:S02]  /*139c0*/  LEA.HI.X R7, R132, R4, R133, 0x1, P0 ;  /* 0x0000000484077211 */ /* 0x000fe400000f0c85 */
[C---:B------:R-:W-:Y:S03]  /*139d0*/  LEA R2, P0, R201.reuse, R0, 0x1 ;  /* 0x00000000c9027211 */ /* 0x040fe600078008ff */
[----:B------:R-:W-:Y:S01]  /*139e0*/  @!PT LDS RZ, [RZ] ;  /* 0x00000000fffff984 */ /* 0x000fe20000000800 */
[----:B------:R-:W-:Y:S01]  /*139f0*/  @!PT LDS RZ, [RZ] ;  /* 0x00000000fffff984 */ /* 0x000fe20000000800 */
[----:B------:R-:W-:Y:S01]  /*13a00*/  @!PT LDS RZ, [RZ] ;  /* 0x00000000fffff984 */ /* 0x000fe20000000800 */
[----:B------:R3:W-:Y:S01]  /*13a10*/  LDGSTS.E.BYPASS.LTC128B.128 [R194+0x8080], [R6.64], !P4 ;  /* 0x0808000006c27fae */ /* 0x0007e2000e101d48 */
[----:B------:R-:W-:Y:S05]  /*13a20*/  LEA.HI.X R3, R201, R4, R205, 0x1, P0 ;  /* 0x00000004c9037211 */ /* 0x000fea00000f0ccd */
[----:B------:R5:W-:Y:S02]  /*13a30*/  LDGSTS.E.BYPASS.LTC128B.128 [R194+0x9080], [R2.64], !P3 ;  /* 0x0908000002c27fae */ /* 0x000be4000d901d48 */
[C---:B-----5:R-:W-:Y:S04]  /*13a40*/  LEA R2, P0, R200.reuse, R0, 0x1 ;  /* 0x00000000c8027211 */ /* 0x060fe800078008ff */
[----:B------:R-:W-:Y:S05]  /*13a50*/  LEA.HI.X R3, R200, R4, R207, 0x1, P0 ;  /* 0x00000004c8037211 */ /* 0x000fea00000f0ccf */
[----:B------:R5:W-:Y:S02]  /*13a60*/  LDGSTS.E.BYPASS.LTC128B.128 [R194+0xa080], [R2.64], !P2 ;  /* 0x0a08000002c27fae */ /* 0x000be4000d101d48 */
[C---:B-----5:R-:W-:Y:S04]  /*13a70*/  LEA R2, P0, R199.reuse, R0, 0x1 ;  /* 0x00000000c7027211 */ /* 0x060fe800078008ff */
[C---:B------:R-:W-:Y:S02]  /*13a80*/  LEA.HI.X R3, R199.reuse, R4, R206, 0x1, P0 ;  /* 0x00000004c7037211 */ /* 0x040fe400000f0cce */
[----:B------:R-:W-:Y:S11]  /*13a90*/  ISETP.GE.AND P0, PT, R199, c[0x0][0x1d4], PT ;  /* 0x00007500c7007a0c */ /* 0x000ff60003f06270 */
[----:B------:R-:W-:Y:S02]  /*13aa0*/  @!UPT UIADD3 URZ, URZ, URZ, URZ ;  /* 0x0000003f3f3ff290 */ /* 0x000fe4000fffe03f */
[----:B------:R3:W-:Y:S02]  /*13ab0*/  LDGSTS.E.BYPASS.LTC128B.128 [R194+0xb080], [R2.64], !P0 ;  /* 0x0b08000002c27fae */ /* 0x0007e4000c101d48 */
.L_x_855:
[----:B------:R-:W-:Y:S05]  /*13ac0*/  BSYNC B0 ;  /* 0x0000000000007941 */ /* 0x000fea0003800000 */
.L_x_854:
[----:B------:R-:W0:Y:S01]  /*13ad0*/  LDGDEPBAR ;  /* 0x00000000000079af */ /* 0x000e220000000000 */
[----:B------:R-:W-:Y:S01]  /*13ae0*/  WARPSYNC 0xffffffff ;  /* 0xffffffff00007948 */ /* 0x000fe20003800000 */
[C---:B--234-:R-:W-:Y:S01]  /*13af0*/  HMMA.16816.F32.BF16 R4, R16.reuse, R8, RZ ;  /* 0x000000081004723c */ /* 0x05cfe200000418ff */
[----:B------:R-:W-:Y:S02]  /*13b00*/  BSSY B0, `(.L_x_858) ;  /* 0x00000bf000007945 */ /* 0x000fe40003800000 */
[----:B------:R-:W-:Y:S05]  /*13b10*/  ISETP.GT.AND P0, PT, R196, R208, PT ;  /* 0x000000d0c400720c */ /* 0x000fea0003f04270 */
[C---:B------:R-:W-:Y:S08]  /*13b20*/  HMMA.16816.F32.BF16 R8, R16.reuse, R10, RZ ;  /* 0x0000000a1008723c */ /* 0x040ff000000418ff */
[C---:B------:R-:W-:Y:S08]  /*13b30*/  HMMA.16816.F32.BF16 R12, R16.reuse, R160, RZ ;  /* 0x000000a0100c723c */ /* 0x040ff000000418ff */
[----:B------:R-:W-:Y:S01]  /*13b40*/  HMMA.16816.F32.BF16 R16, R16, R162, RZ ;  /* 0x000000a21010723c */ /* 0x000fe200000418ff */
[----:B------:R-:W-:Y:S07]  /*13b50*/  LDSM.16.M88.4 R160, [R185] ;  /* 0x00000000b9a0783b */ /* 0x000fee0000000200 */
[C---:B-1----:R-:W-:Y:S08]  /*13b60*/  HMMA.16816.F32.BF16 R4, R164.reuse, R168, R4 ;  /* 0x000000a8a404723c */ /* 0x042ff00000041804 */
[C---:B------:R-:W-:Y:S01]  /*13b70*/  HMMA.16816.F32.BF16 R8, R164.reuse, R170, R8 ;  /* 0x000000aaa408723c */ /* 0x040fe20000041808 */
[----:B------:R-:W-:Y:S07]  /*13b80*/  LDSM.16.M88.4 R168, [R176+0x800] ;  /* 0x00080000b0a8783b */ /* 0x000fee0000000200 */
[C---:B------:R-:W-:Y:S08]  /*13b90*/  HMMA.16816.F32.BF16 R12, R164.reuse, R172, R12 ;  /* 0x000000aca40c723c */ /* 0x040ff0000004180c */
[----:B------:R-:W-:Y:S01]  /*13ba0*/  HMMA.16816.F32.BF16 R16, R164, R174, R16 ;  /* 0x000000aea410723c */ /* 0x000fe20000041810 */
[----:B------:R-:W1:Y:S07]  /*13bb0*/  LDSM.16.M88.4 R164, [R176] ;  /* 0x00000000b0a4783b */ /* 0x000e6e0000000200 */
[C---:B-1----:R-:W-:Y:S08]  /*13bc0*/  HMMA.16816.F32.BF16 R4, R160.reuse, R164, R4 ;  /* 0x000000a4a004723c */ /* 0x042ff00000041804 */
[C---:B------:R-:W-:Y:S01]  /*13bd0*/  HMMA.16816.F32.BF16 R8, R160.reuse, R166, R8 ;  /* 0x000000a6a008723c */ /* 0x040fe20000041808 */
[----:B------:R-:W-:Y:S07]  /*13be0*/  LDSM.16.M88.4 R164, [R184] ;  /* 0x00000000b8a4783b */ /* 0x000fee0000000200 */
[C---:B------:R-:W-:Y:S08]  /*13bf0*/  HMMA.16816.F32.BF16 R12, R160.reuse, R168, R12 ;  /* 0x000000a8a00c723c */ /* 0x040ff0000004180c */
[----:B------:R-:W-:Y:S01]  /*13c00*/  HMMA.16816.F32.BF16 R16, R160, R170, R16 ;  /* 0x000000aaa010723c */ /* 0x000fe20000041810 */
[----:B------:R-:W1:Y:S06]  /*13c10*/  LDSM.16.M88.4 R160, [R159+-0x3000] ;  /* 0xffd000009fa0783b */ /* 0x000e6c0000000200 */
[----:B------:R-:W2:Y:S01]  /*13c20*/  LDSM.16.M88.4 R168, [R159+-0x2800] ;  /* 0xffd800009fa8783b */ /* 0x000ea20000000200 */
[C---:B-1----:R-:W-:Y:S08]  /*13c30*/  HMMA.16816.F32.BF16 R4, R164.reuse, R160, R4 ;  /* 0x000000a0a404723c */ /* 0x042ff00000041804 */
[C---:B------:R-:W-:Y:S01]  /*13c40*/  HMMA.16816.F32.BF16 R8, R164.reuse, R162, R8 ;  /* 0x000000a2a408723c */ /* 0x040fe20000041808 */
[----:B------:R-:W-:Y:S07]  /*13c50*/  LDSM.16.M88.4 R160, [R182+0x4000] ;  /* 0x00400000b6a0783b */ /* 0x000fee0000000200 */
[C---:B--2---:R-:W-:Y:S08]  /*13c60*/  HMMA.16816.F32.BF16 R12, R164.reuse, R168, R12 ;  /* 0x000000a8a40c723c */ /* 0x044ff0000004180c */
[----:B------:R-:W-:Y:S01]  /*13c70*/  HMMA.16816.F32.BF16 R16, R164, R170, R16 ;  /* 0x000000aaa410723c */ /* 0x000fe20000041810 */
[----:B------:R-:W1:Y:S06]  /*13c80*/  LDSM.16.M88.4 R164, [R177+0x1000] ;  /* 0x00100000b1a4783b */ /* 0x000e6c0000000200 */
[----:B------:R-:W2:Y:S01]  /*13c90*/  LDSM.16.M88.4 R168, [R177+0x1800] ;  /* 0x00180000b1a8783b */ /* 0x000ea20000000200 */
[C---:B-1----:R-:W-:Y:S08]  /*13ca0*/  HMMA.16816.F32.BF16 R4, R160.reuse, R164, R4 ;  /* 0x000000a4a004723c */ /* 0x042ff00000041804 */
[C---:B------:R-:W-:Y:S01]  /*13cb0*/  HMMA.16816.F32.BF16 R8, R160.reuse, R166, R8 ;  /* 0x000000a6a008723c */ /* 0x040fe20000041808 */
[----:B------:R-:W-:Y:S07]  /*13cc0*/  LDSM.16.M88.4 R164, [R183+0x4000] ;  /* 0x00400000b7a4783b */ /* 0x000fee0000000200 */
[C---:B--2---:R-:W-:Y:S08]  /*13cd0*/  HMMA.16816.F32.BF16 R12, R160.reuse, R168, R12 ;  /* 0x000000a8a00c723c */ /* 0x044ff0000004180c */
[----:B------:R-:W-:Y:S01]  /*13ce0*/  HMMA.16816.F32.BF16 R16, R160, R170, R16 ;  /* 0x000000aaa010723c */ /* 0x000fe20000041810 */
[----:B------:R-:W1:Y:S06]  /*13cf0*/  LDSM.16.M88.4 R160, [R189] ;  /* 0x00000000bda0783b */ /* 0x000e6c0000000200 */
[----:B------:R-:W2:Y:S01]  /*13d00*/  LDSM.16.M88.4 R168, [R188] ;  /* 0x00000000bca8783b */ /* 0x000ea20000000200 */
        /* <DEDUP_REMOVED lines=69> */
[----:B------:R-:W2:Y:S01]  /*14160*/  LDSM.16.M88.4 R168, [R159+0x800] ;  /* 0x000800009fa8783b */ /* 0x000ea20000000200 */
[----:B------:R-:W-:Y:S05]  /*14170*/  DEPBAR.LE SB0, 0x0 ;  /* 0x000080000000791a */ /* 0x000fea0000000000 */
[----:B------:R-:W-:Y:S01]  /*14180*/  BAR.SYNC.DEFER_BLOCKING 0x0 ;  /* 0x0000000000007b1d */ /* 0x000fe20000010000 */
[C---:B-1----:R-:W-:Y:S08]  /*14190*/  HMMA.16816.F32.BF16 R4, R164.reuse, R160, R4 ;  /* 0x000000a0a404723c */ /* 0x042ff00000041804 */
[C---:B------:R-:W-:Y:S08]  /*141a0*/  HMMA.16816.F32.BF16 R8, R164.reuse, R162, R8 ;  /* 0x000000a2a408723c */ /* 0x040ff00000041808 */
[C---:B--2---:R-:W-:Y:S08]  /*141b0*/  HMMA.16816.F32.BF16 R12, R164.reuse, R168, R12 ;  /* 0x000000a8a40c723c */ /* 0x044ff0000004180c */
        /* <DEDUP_REMOVED lines=34> */
[----:B--234-:R-:W-:Y:S02]  /*143e0*/  IMAD.MOV.U32 R2, RZ, RZ, c[0x0][0x2b8] ;  /* 0x0000ae00ff027624 */ /* 0x01cfe400078e00ff */
[----:B------:R-:W-:Y:S03]  /*143f0*/  IMAD.MOV.U32 R197, RZ, RZ, RZ ;  /* 0x000000ffffc57224 */ /* 0x000fe600078e00ff */
[----:B------:R-:W-:Y:S01]  /*14400*/  ISETP.NE.AND P1, PT, R2, 0x1, PT ;  /* 0x000000010200780c */ /* 0x000fe20003f25270 */
[----:B------:R-:W-:Y:S05]  /*14410*/  IMAD R2, R196, 0x20, R226 ;  /* 0x00000020c4027824 */ /* 0x000fea00078e02e2 */
[----:B------:R-:W-:Y:S05]  /*14420*/  IADD3 R2, R2, -0x20, R212 ;  /* 0xffffffe002027810 */ /* 0x000fea0007ffe0d4 */
[--C-:B-1----:R-:W-:Y:S02]  /*14430*/  IMAD.MOV.U32 R0, RZ, RZ, R2.reuse ;  /* 0x000000ffff007224 */ /* 0x102fe400078e0002 */
[----:B------:R-:W-:Y:S05]  /*14440*/  @P1 IMAD.HI.U32 R3, R2, c[0x0][0x2bc], RZ ;  /* 0x0000af0002031a27 */ /* 0x000fea00078e00ff */
[----:B------:R-:W-:Y:S04]  /*14450*/  @P1 SHF.R.U32.HI R0, RZ, c[0x0][0x2c0], R3 ;  /* 0x0000b000ff001a19 */ /* 0x000fe80000011603 */
[C---:B------:R-:W-:Y:S04]  /*14460*/  @!P5 IADD3 R3, P0, R0.reuse, R222, RZ ;  /* 0x000000de0003d210 */ /* 0x040fe80007f1e0ff */
[C---:B------:R-:W-:Y:S02]  /*14470*/  @!P5 LEA.HI.X.SX32 R5, R0.reuse, R225, 0x1, P0 ;  /* 0x000000e10005d211 */ /* 0x040fe400000f0eff */
[C---:B------:R-:W-:Y:S02]  /*14480*/  @!P5 LEA R4, P0, R3.reuse, c[0x0][0x2a0], 0x2 ;  /* 0x0000a8000304da11 */ /* 0x040fe400078010ff */
[----:B------:R-:W-:Y:S02]  /*14490*/  IADD3 R0, -R0, RZ, RZ ;  /* 0x000000ff00007210 */ /* 0x000fe40007ffe1ff */
[----:B------:R-:W-:Y:S03]  /*144a0*/  @!P5 LEA.HI.X R5, R3, c[0x0][0x2a4], R5, 0x2, P0 ;  /* 0x0000a9000305da11 */ /* 0x000fe600000f1405 */
[----:B------:R-:W-:Y:S02]  /*144b0*/  IMAD R198, R0, c[0x0][0x2b8], R2 ;  /* 0x0000ae0000c67a24 */ /* 0x000fe400078e0202 */
[----:B------:R-:W2:Y:S02]  /*144c0*/  @!P5 LDG.E R197, [R4.64] ;  /* 0x0000000804c5d981 */ /* 0x000ea4000c1e1900 */
[----:B------:R-:W-:Y:S01]  /*144d0*/  IMAD.WIDE.U32 R2, R198, c[0x0][0x1e0], RZ ;  /* 0x00007800c6027a25 */ /* 0x000fe200078e00ff */
[----:B------:R-:W-:Y:S05]  /*144e0*/  SHF.R.S32.HI R0, RZ, 0x1f, R198 ;  /* 0x0000001fff007819 */ /* 0x000fea00000114c6 */
[----:B------:R-:W-:Y:S04]  /*144f0*/  IMAD R0, R0, c[0x0][0x1e0], RZ ;  /* 0x0000780000007a24 */ /* 0x000fe800078e02ff */
[----:B------:R-:W-:Y:S05]  /*14500*/  IMAD R0, R198, c[0x0][0x1e4], R0 ;  /* 0x00007900c6007a24 */ /* 0x000fea00078e0200 */
[----:B------:R-:W-:Y:S02]  /*14510*/  IADD3 R3, R3, R0, RZ ;  /* 0x0000000003037210 */ /* 0x000fe40007ffe0ff */
        /* <DEDUP_REMOVED lines=10> */
.L_x_991:
[----:B------:R-:W-:-:S05]  /*145c0*/  BRA.DIV ~URZ, `(.L_x_861) ;  /* 0x0000d6327f007947 */ /* 0x000fca000b800000 */
[----:B-1----:R1:W3:Y:S02]  /*145d0*/  SHFL.IDX PT, R0, R5, RZ, 0x181f ;  /* 0x00181fff05007589 */ /* 0x0022e400000e0000 */
.L_x_992:
[C---:B---3--:R-:W-:Y:S04]  /*145e0*/  LEA R6, P0, R132.reuse, R0, 0x1 ;  /* 0x0000000084067211 */ /* 0x048fe800078008ff */
[----:B--2---:R-:W-:Y:S02]  /*145f0*/  LEA.HI.X R7, R132, R4, R133, 0x1, P0 ;  /* 0x0000000484077211 */ /* 0x004fe400000f0c85 */
[C---:B------:R-:W-:Y:S03]  /*14600*/  LEA R2, P0, R201.reuse, R0, 0x1 ;  /* 0x00000000c9027211 */ /* 0x040fe600078008ff */
[----:B------:R-:W-:Y:S01]  /*14610*/  @!PT LDS RZ, [RZ] ;  /* 0x00000000fffff984 */ /* 0x000fe20000000800 */
[----:B------:R-:W-:Y:S01]  /*14620*/  @!PT LDS RZ, [RZ] ;  /* 0x00000000fffff984 */ /* 0x000fe20000000800 */
[----:B------:R-:W-:Y:S01]  /*14630*/  @!PT LDS RZ, [RZ] ;  /* 0x00000000fffff984 */ /* 0x000fe20000000800 */
[----:B------:R2:W-:Y:S01]  /*14640*/  LDGSTS.E.BYPASS.LTC128B.128 [R194+0xc080], [R6.64], !P4 ;  /* 0x0c08000006c27fae */ /* 0x0005e2000e101d48 */
[----:B------:R-:W-:Y:S05]  /*14650*/  LEA.HI.X R3, R201, R4, R205, 0x1, P0 ;  /* 0x00000004c9037211 */ /* 0x000fea00000f0ccd */
[----:B------:R3:W-:Y:S02]  /*14660*/  LDGSTS.E.BYPASS.LTC128B.128 [R194+0xd080], [R2.64], !P3 ;  /* 0x0d08000002c27fae */ /* 0x0007e4000d901d48 */
[C---:B---3--:R-:W-:Y:S04]  /*14670*/  LEA R2, P0, R200.reuse, R0, 0x1 ;  /* 0x00000000c8027211 */ /* 0x048fe800078008ff */
[----:B------:R-:W-:Y:S05]  /*14680*/  LEA.HI.X R3, R200, R4, R207, 0x1, P0 ;  /* 0x00000004c8037211 */ /* 0x000fea00000f0ccf */
[----:B------:R3:W-:Y:S02]  /*14690*/  LDGSTS.E.BYPASS.LTC128B.128 [R194+0xe080], [R2.64], !P2 ;  /* 0x0e08000002c27fae */ /* 0x0007e4000d101d48 */
[C---:B---3--:R-:W-:Y:S04]  /*146a0*/  LEA R2, P0, R199.reuse, R0, 0x1 ;  /* 0x00000000c7027211 */ /* 0x048fe800078008ff */
[C---:B------:R-:W-:Y:S02]  /*146b0*/  LEA.HI.X R3, R199.reuse, R4, R206, 0x1, P0 ;  /* 0x00000004c7037211 */ /* 0x040fe400000f0cce */
[----:B------:R-:W-:Y:S11]  /*146c0*/  ISETP.GE.AND P0, PT, R199, c[0x0][0x1d4], PT ;  /* 0x00007500c7007a0c */ /* 0x000ff60003f06270 */
[----:B------:R-:W-:Y:S02]  /*146d0*/  @!UPT UIADD3 URZ, URZ, URZ, URZ ;  /* 0x0000003f3f3ff290 */ /* 0x000fe4000fffe03f */
[----:B------:R2:W-:Y:S02]  /*146e0*/  LDGSTS.E.BYPASS.LTC128B.128 [R194+0xf080], [R2.64], !P0 ;  /* 0x0f08000002c27fae */ /* 0x0005e4000c101d48 */
.L_x_859:
[----:B--234-:R-:W-:Y:S05]  /*146f0*/  BSYNC B0 ;  /* 0x0000000000007941 */ /* 0x01cfea0003800000 */
.L_x_858:
[----:B-1----:R-:W-:Y:S01]  /*14700*/  IMAD.MOV.U32 R0, RZ, RZ, c[0x0][0x2c4] ;  /* 0x0000b100ff007624 */ /* 0x002fe200078e00ff */
[----:B------:R-:W0:Y:S01]  /*14710*/  LDGDEPBAR ;  /* 0x00000000000079af */ /* 0x000e220000000000 */
[----:B------:R-:W-:Y:S01]  /*14720*/  IMAD.IADD R4, R231, 0x1, R227 ;  /* 0x00000001e7047824 */ /* 0x000fe200078e02e3 */
[----:B------:R-:W-:Y:S01]  /*14730*/  ULDC UR4, c[0x0][0x324] ;  /* 0x0000c90000047ab9 */ /* 0x000fe20000000800 */
[----:B------:R-:W-:Y:S01]  /*14740*/  IMAD.SHL.U32 R5, R196, 0x20, RZ ;  /* 0x00000020c4057824 */ /* 0x000fe200078e00ff */
[----:B------:R-:W-:Y:S01]  /*14750*/  ISETP.NE.AND P0, PT, R0, 0x1, PT ;  /* 0x000000010000780c */ /* 0x000fe20003f05270 */
[----:B------:R-:W-:Y:S11]  /*14760*/  ULOP3.LUT UR4, URZ, UR4, URZ, 0x33, !UPT ;  /* 0x000000043f047292 */ /* 0x000ff6000f8e333f */
[----:B------:R-:W-:Y:S01]  /*14770*/  @!UPT UIADD3 URZ, URZ, URZ, URZ ;  /* 0x0000003f3f3ff290 */ /* 0x000fe2000fffe03f */
[----:B------:R-:W-:Y:S05]  /*14780*/  @P0 IMAD.HI.U32 R0, R4, c[0x0][0x2c8], RZ ;  /* 0x0000b20004000a27 */ /* 0x000fea00078e00ff */
[----:B------:R-:W-:Y:S02]  /*14790*/  @P0 SHF.R.U32.HI R4, RZ, c[0x0][0x2cc], R0 ;  /* 0x0000b300ff040a19 */ /* 0x000fe40000011600 */
[----:B------:R-:W-:Y:S04]  /*147a0*/  IADD3 R0, -R215, 0x1, -R5 ;  /* 0x00000001d7007810 */ /* 0x000fe80007ffe905 */
[----:B------:R-:W-:Y:S04]  /*147b0*/  IADD3 R0, -R210, R0, R209 ;  /* 0x00000000d2007210 */ /* 0x000fe80007ffe1d1 */
[C---:B------:R-:W-:Y:S02]  /*147c0*/  IADD3 R6, R0.reuse, UR4, RZ ;  /* 0x0000000400067c10 */ /* 0x040fe4000fffe0ff */
[----:B------:R-:W-:Y:S01]  /*147d0*/  IADD3 R7, R0, c[0x0][0x328], RZ ;  /* 0x0000ca0000077a10 */ /* 0x000fe20007ffe0ff */
[----:B------:R-:W-:-:S05]  /*147e0*/  BRA.DIV ~URZ, `(.L_x_862) ;  /* 0x0000d4727f007947 */ /* 0x000fca000b800000 */
[----:B------:R1:W2:Y:S02]  /*147f0*/  SHFL.IDX PT, R3, R4, RZ, 0x1c1f ;  /* 0x001c1fff04037589 */ /* 0x0002a400000e0000 */
.L_x_993:
[----:B--2---:R-:W-:Y:S01]  /*14800*/  IADD3 R2, R7, R3, RZ ;  /* 0x0000000307027210 */ /* 0x004fe20007ffe0ff */
[----:B------:R-:W-:Y:S05]  /*14810*/  IMAD.MOV.U32 R0, RZ, RZ, c[0x0][0x32c] ;  /* 0x0000cb00ff007624 */ /* 0x000fea00078e00ff */
[----:B------:R-:W-:Y:S01]  /*14820*/  ISETP.GE.AND P0, PT, R0, 0x1, PT ;  /* 0x000000010000780c */ /* 0x000fe20003f06270 */
[----:B------:R-:W-:Y:S11]  /*14830*/  IMAD.IADD R0, R6, 0x1, R3 ;  /* 0x0000000106007824 */ /* 0x000ff600078e0203 */
[----:B------:R-:W-:Y:S01]  /*14840*/  @!UPT UIADD3 URZ, URZ, URZ, URZ ;  /* 0x0000003f3f3ff290 */ /* 0x000fe2000fffe03f */
[----:B------:R-:W-:-:S05]  /*14850*/  @!P0 BRA `(.L_x_863) ;  /* 0x0000018000008947 */ /* 0x000fca0003800000 */
[----:B------:R-:W-:Y:S01]  /*14860*/  IADD3 R3, -R210, R209, R3 ;  /* 0x000000d1d2037210 */ /* 0x000fe20007ffe103 */
[----:B------:R-:W-:Y:S03]  /*14870*/  BSSY B0, `(.L_x_864) ;  /* 0x0000011000007945 */ /* 0x000fe60003800000 */
        /* <DEDUP_REMOVED lines=11> */
.L_x_865:
[----:B------:R-:W-:Y:S04]  /*14930*/  MOV R8, c[0x0][0x32c] ;  /* 0x0000cb0000087a02 */ /* 0x000fe80000000f00 */
[----:B------:R-:W-:Y:S11]  /*14940*/  ISETP.NE.AND P0, PT, R8, 0x1, PT ;  /* 0x000000010800780c */ /* 0x000ff60003f05270 */
[----:B------:R-:W-:Y:S02]  /*14950*/  @!UPT UIADD3 URZ, URZ, URZ, URZ ;  /* 0x0000003f3f3ff290 */ /* 0x000fe4000fffe03f */
[----:B------:R-:W-:Y:S05]  /*14960*/  @P0 IMAD.HI.U32 R8, R3, c[0x0][0x330], RZ ;  /* 0x0000cc0003080a27 */ /* 0x000fea00078e00ff */
[----:B------:R-:W-:Y:S02]  /*14970*/  @P0 SHF.R.U32.HI R3, RZ, c[0x0][0x334], R8 ;  /* 0x0000cd00ff030a19 */ /* 0x000fe40000011608 */
.L_x_866:
[----:B------:R-:W-:Y:S05]  /*14980*/  BSYNC B0 ;  /* 0x0000000000007941 */ /* 0x000fea0003800000 */
.L_x_864:
[----:B------:R-:W-:Y:S04]  /*14990*/  IMAD R3, R3, c[0x0][0x32c], -R5 ;  /* 0x0000cb0003037a24 */ /* 0x000fe800078e0a05 */
[----:B------:R-:W-:Y:S05]  /*149a0*/  IMAD.IADD R3, R3, 0x1, -R215 ;  /* 0x0000000103037824 */ /* 0x000fea00078e0ad7 */
[----:B------:R-:W-:Y:S02]  /*149b0*/  IMNMX R0, R0, R3, !PT ;  /* 0x0000000300007217 */ /* 0x000fe40007800200 */
[----:B------:R-:W-:Y:S04]  /*149c0*/  IADD3 R3, R3, c[0x0][0x32c], RZ ;  /* 0x0000cb0003037a10 */ /* 0x000fe80007ffe0ff */
[----:B------:R-:W-:Y:S02]  /*149d0*/  IMNMX R2, R2, R3, PT ;  /* 0x0000000302027217 */ /* 0x000fe40003800200 */
.L_x_863:
[----:B------:R-:W-:Y:S04]  /*149e0*/  ISETP.GT.AND P1, PT, R196, -0x1, PT ;  /* 0xffffffffc400780c */ /* 0x000fe80003f24270 */
[----:B------:R-:W-:Y:S04]  /*149f0*/  ISETP.GT.AND P0, PT, R0, RZ, P1 ;  /* 0x000000ff0000720c */ /* 0x000fe80000f04270 */
[----:B------:R-:W-:Y:S04]  /*14a00*/  ISETP.LT.OR P0, PT, R2, 0x1, P0 ;  /* 0x000000010200780c */ /* 0x000fe80000701670 */
[----:B------:R-:W-:Y:S02]  /*14a10*/  FSEL R14, R172, -INF , !P0 ;  /* 0xff800000ac0e7808 */ /* 0x000fe40004000000 */
[----:B------:R-:W-:Y:S04]  /*14a20*/  ISETP.GT.AND P0, PT, R0, 0x1, P1 ;  /* 0x000000010000780c */ /* 0x000fe80000f04270 */
        /* <DEDUP_REMOVED lines=19> */
[----:B------:R-:W-:Y:S01]  /*14b60*/  FSEL R15, R9, -INF , !P0 ;  /* 0xff800000090f7808 */ /* 0x000fe20004000000 */
[----:B------:R-:W-:-:S06]  /*14b70*/  BRA.DIV ~URZ, `(.L_x_867) ;  /* 0x0000d1527f007947 */ /* 0x000fcc000b800000 */
[----:B------:R2:W3:Y:S02]  /*14b80*/  SHFL.IDX PT, R3, R4, 0x1, 0x1c1f ;  /* 0x003c1f0004037f89 */ /* 0x0004e400000e0000 */
.L_x_994:
[----:B---3--:R-:W-:Y:S01]  /*14b90*/  IADD3 R2, R7, R3, RZ ;  /* 0x0000000307027210 */ /* 0x008fe20007ffe0ff */
        /* <DEDUP_REMOVED lines=11> */
[----:B-12---:R-:W-:Y:S05]  /*14c50*/  IMAD.MOV.U32 R4, RZ, RZ, c[0x0][0x32c] ;  /* 0x0000cb00ff047624 */ /* 0x006fea00078e00ff */
[----:B------:R-:W-:Y:S11]  /*14c60*/  ISETP.NE.AND P0, PT, R4, 0x1, PT ;  /* 0x000000010400780c */ /* 0x000ff60003f05270 */
[----:B------:R-:W-:Y:S02]  /*14c70*/  @!UPT UIADD3 URZ, URZ, URZ, URZ ;  /* 0x0000003f3f3ff290 */ /* 0x000fe4000fffe03f */
[----:B------:R-:W-:Y:S05]  /*14c80*/  @P0 IMAD.HI.U32 R4, R3, c[0x0][0x330], RZ ;  /* 0x0000cc0003040a27 */ /* 0x000fea00078e00ff */
[----:B------:R-:W-:Y:S04]  /*14c90*/  @P0 SHF.R.U32.HI R3, RZ, c[0x0][0x334], R4 ;  /* 0x0000cd00ff030a19 */ /* 0x000fe80000011604 */
[----:B------:R-:W-:Y:S01]  /*14ca0*/  LOP3.LUT R3, RZ, R3, RZ, 0x33, !PT ;  /* 0x00000003ff037212 */ /* 0x000fe200078e33ff */
[----:B------:R-:W-:-:S05]  /*14cb0*/  BRA `(.L_x_871) ;  /* 0x0000005000007947 */ /* 0x000fca0003800000 */
.L_x_870:
[----:B-12---:R-:W-:Y:S04]  /*14cc0*/  MOV R4, c[0x0][0x32c] ;  /* 0x0000cb0000047a02 */ /* 0x006fe80000000f00 */
[----:B------:R-:W-:Y:S11]  /*14cd0*/  ISETP.NE.AND P0, PT, R4, 0x1, PT ;  /* 0x000000010400780c */ /* 0x000ff60003f05270 */
[----:B------:R-:W-:Y:S02]  /*14ce0*/  @!UPT UIADD3 URZ, URZ, URZ, URZ ;  /* 0x0000003f3f3ff290 */ /* 0x000fe4000fffe03f */
[----:B------:R-:W-:Y:S05]  /*14cf0*/  @P0 IMAD.HI.U32 R4, R3, c[0x0][0x330], RZ ;  /* 0x0000cc0003040a27 */ /* 0x000fea00078e00ff */
[----:B------:R-:W-:Y:S02]  /*14d00*/  @P0 SHF.R.U32.HI R3, RZ, c[0x0][0x334], R4 ;  /* 0x0000cd00ff030a19 */ /* 0x000fe40000011604 */
.L_x_871:
[----:B------:R-:W-:Y:S05]  /*14d10*/  BSYNC B0 ;  /* 0x0000000000007941 */ /* 0x000fea0003800000 */
.L_x_869:
[----:B------:R-:W-:Y:S04]  /*14d20*/  IMAD R5, R3, c[0x0][0x32c], -R5 ;  /* 0x0000cb0003057a24 */ /* 0x000fe800078e0a05 */
[----:B------:R-:W-:Y:S05]  /*14d30*/  IMAD.IADD R3, R5, 0x1, -R215 ;  /* 0x0000000105037824 */ /* 0x000fea00078e0ad7 */
[----:B------:R-:W-:Y:S02]  /*14d40*/  IMNMX R0, R0, R3, !PT ;  /* 0x0000000300007217 */ /* 0x000fe40007800200 */
[----:B------:R-:W-:Y:S04]  /*14d50*/  IADD3 R3, R3, c[0x0][0x32c], RZ ;  /* 0x0000cb0003037a10 */ /* 0x000fe80007ffe0ff */
[----:B------:R-:W-:Y:S02]  /*14d60*/  IMNMX R2, R2, R3, PT ;  /* 0x0000000302027217 */ /* 0x000fe40003800200 */
.L_x_868:
        /* <DEDUP_REMOVED lines=21> */
[----:B------:R-:W-:Y:S02]  /*14ec0*/  ISETP.GT.AND P0, PT, R0, 0x19, P1 ;  /* 0x000000190000780c */ /* 0x000fe40000f04270 */
        /* <DEDUP_REMOVED lines=13> */
[----:B------:R-:W-:Y:S02]  /*14fa0*/  FSEL R7, R162, -INF , !P0 ;  /* 0xff800000a2077808 */ /* 0x000fe40004000000 */
[----:B------:R-:W-:Y:S02]  /*14fb0*/  FMNMX.FTZ R0, R16, R0, !PT ;  /* 0x0000000010007209 */ /* 0x000fe40007810000 */
[----:B------:R-:W-:Y:S02]  /*14fc0*/  FMNMX.FTZ R2, R8, R2, !PT ;  /* 0x0000000208027209 */ /* 0x000fe40007810000 */
[----:B-12---:R-:W-:Y:S02]  /*14fd0*/  FMNMX.FTZ R4, R15, R0, !PT ;  /* 0x000000000f047209 */ /* 0x006fe40007810000 */
[----:B------:R-:W-:Y:S01]  /*14fe0*/  FMNMX.FTZ R5, R7, R2, !PT ;  /* 0x0000000207057209 */ /* 0x000fe20007810000 */
[----:B------:R-:W-:-:S05]  /*14ff0*/  BRA.DIV ~URZ, `(.L_x_872) ;  /* 0x0000cd427f007947 */ /* 0x000fca000b800000 */
[----:B------:R1:W2:Y:S02]  /*15000*/  SHFL.BFLY PT, R0, R4, 0x2, 0x1f ;  /* 0x0c401f0004007f89 */ /* 0x0002a400000e0000 */
.L_x_995:
[----:B-12---:R-:W-:Y:S01]  /*15010*/  FMNMX.FTZ R4, R4, R0, !PT ;  /* 0x0000000004047209 */ /* 0x006fe20007810000 */
[----:B------:R-:W-:-:S05]  /*15020*/  BRA.DIV ~URZ, `(.L_x_873) ;  /* 0x0000cd527f007947 */ /* 0x000fca000b800000 */
[----:B------:R-:W1:Y:S02]  /*15030*/  SHFL.BFLY PT, R0, R4, 0x1, 0x1f ;  /* 0x0c201f0004007f89 */ /* 0x000e6400000e0000 */
[----:B-1----:R-:W-:Y:S02]  /*15040*/  FMNMX.FTZ R134, R4, R0, !PT ;  /* 0x0000000004867209 */ /* 0x002fe40007810000 */
[----:B------:R-:W1:Y:S02]  /*15050*/  SHFL.BFLY PT, R0, R5, 0x2, 0x1f ;  /* 0x0c401f0005007f89 */ /* 0x000e6400000e0000 */
[----:B-1----:R-:W-:Y:S05]  /*15060*/  FMNMX.FTZ R4, R5, R0, !PT ;  /* 0x0000000005047209 */ /* 0x002fea0007810000 */
[----:B------:R1:W2:Y:S02]  /*15070*/  SHFL.BFLY PT, R0, R4, 0x1, 0x1f ;  /* 0x0c201f0004007f89 */ /* 0x0002a400000e0000 */
.L_x_996:
[C---:B------:R-:W-:Y:S01]  /*15080*/  FSETP.NEU.FTZ.AND P0, PT, R134.reuse, -INF , PT ;  /* 0xff8000008600780b */ /* 0x040fe20003f1d000 */
[----:B------:R-:W-:Y:S01]  /*15090*/  FMUL.FTZ R2, R134, c[0x0][0x2d0] ;  /* 0x0000b40086027a20 */ /* 0x000fe20000410000 */
[----:B--2---:R-:W-:Y:S01]  /*150a0*/  FMNMX.FTZ R3, R0, R4, !PT ;  /* 0x0000000400037209 */ /* 0x004fe20007810000 */
[----:B------:R-:W-:Y:S01]  /*150b0*/  WARPSYNC 0xffffffff ;  /* 0xffffffff00007948 */ /* 0x000fe20003800000 */
[----:B------:R-:W-:Y:S02]  /*150c0*/  FSEL R0, R134, RZ, P0 ;  /* 0x000000ff86007208 */ /* 0x000fe40000000000 */
[----:B------:R-:W-:Y:S02]  /*150d0*/  FSEL R2, R2, RZ, P0 ;  /* 0x000000ff02027208 */ /* 0x000fe40000000000 */
[----:B------:R-:W-:Y:S01]  /*150e0*/  FSETP.NEU.FTZ.AND P0, PT, R3, -INF , PT ;  /* 0xff8000000300780b */ /* 0x000fe20003f1d000 */
[----:B------:R-:W-:Y:S01]  /*150f0*/  FADD.FTZ R0, -R0, R135 ;  /* 0x0000008700007221 */ /* 0x000fe20000010100 */
[----:B------:R-:W-:Y:S01]  /*15100*/  IADD3 R195, R196, -0x1, RZ ;  /* 0xffffffffc4c37810 */ /* 0x000fe20007ffe0ff */
[--C-:B-1----:R-:W-:Y:S02]  /*15110*/  FFMA.FTZ R4, R14, c[0x0][0x2d0], -R2.reuse ;  /* 0x0000b4000e047a23 */ /* 0x102fe40000010802 */
[----:B------:R-:W-:Y:S02]  /*15120*/  FMUL.FTZ R0, R0, c[0x0][0x2d0] ;  /* 0x0000b40000007a20 */ /* 0x000fe40000410000 */
[--C-:B------:R-:W-:Y:S02]  /*15130*/  FFMA.FTZ R5, R161, c[0x0][0x2d0], -R2.reuse ;  /* 0x0000b400a1057a23 */ /* 0x100fe40000010802 */
[--C-:B------:R-:W-:Y:S02]  /*15140*/  FFMA.FTZ R169, R15, c[0x0][0x2d0], -R2.reuse ;  /* 0x0000b4000fa97a23 */ /* 0x100fe40000010802 */
[----:B------:R-:W1:Y:S01]  /*15150*/  MUFU.EX2 R0, R0 ;  /* 0x0000000000007308 */ /* 0x000e620000000800 */
[--C-:B------:R-:W-:Y:S02]  /*15160*/  FFMA.FTZ R14, R19, c[0x0][0x2d0], -R2.reuse ;  /* 0x0000b400130e7a23 */ /* 0x100fe40000010802 */
[--C-:B------:R-:W-:Y:S02]  /*15170*/  FFMA.FTZ R135, R160, c[0x0][0x2d0], -R2.reuse ;  /* 0x0000b400a0877a23 */ /* 0x100fe40000010802 */
[--C-:B------:R-:W-:Y:S02]  /*15180*/  FFMA.FTZ R172, R18, c[0x0][0x2d0], -R2.reuse ;  /* 0x0000b40012ac7a23 */ /* 0x100fe40000010802 */
[--C-:B------:R-:W-:Y:S02]  /*15190*/  FFMA.FTZ R171, R17, c[0x0][0x2d0], -R2.reuse ;  /* 0x0000b40011ab7a23 */ /* 0x100fe40000010802 */
[----:B------:R-:W-:Y:S01]  /*151a0*/  FFMA.FTZ R170, R16, c[0x0][0x2d0], -R2 ;  /* 0x0000b40010aa7a23 */ /* 0x000fe20000010802 */
[----:B------:R-:W2:Y:S10]  /*151b0*/  MUFU.EX2 R15, R4 ;  /* 0x00000004000f7308 */ /* 0x000eb40000000800 */
[----:B------:R-:W3:Y:S10]  /*151c0*/  MUFU.EX2 R4, R5 ;  /* 0x0000000500047308 */ /* 0x000ef40000000800 */
[----:B------:R4:W-:Y:S01]  /*151d0*/  MUFU.EX2 R16, R135 ;  /* 0x0000008700107308 */ /* 0x0009e20000000800 */
[C---:B-1----:R-:W-:Y:S02]  /*151e0*/  FMUL.FTZ R17, R0.reuse, R141 ;  /* 0x0000008d00117220 */ /* 0x042fe40000410000 */
[C---:B------:R-:W-:Y:S02]  /*151f0*/  FMUL.FTZ R20, R0.reuse, R20 ;  /* 0x0000001400147220 */ /* 0x040fe40000410000 */
[C---:B--2---:R-:W-:Y:S02]  /*15200*/  FFMA.FTZ R2, R0.reuse, R204, R15 ;  /* 0x000000cc00027223 */ /* 0x044fe4000001000f */
[C---:B------:R-:W-:Y:S02]  /*15210*/  FMUL.FTZ R21, R0.reuse, R21 ;  /* 0x0000001500157220 */ /* 0x040fe40000410000 */
[C---:B------:R-:W-:Y:S02]  /*15220*/  FMUL.FTZ R24, R0.reuse, R24 ;  /* 0x0000001800187220 */ /* 0x040fe40000410000 */
[C---:B------:R-:W-:Y:S02]  /*15230*/  FMUL.FTZ R25, R0.reuse, R25 ;  /* 0x0000001900197220 */ /* 0x040fe40000410000 */
[----:B------:R-:W-:Y:S01]  /*15240*/  FMUL.FTZ R28, R0, R28 ;  /* 0x0000001c001c7220 */ /* 0x000fe20000410000 */
[C---:B---3--:R-:W-:Y:S01]  /*15250*/  F2FP.BF16.PACK_AB R160, R4.reuse, R15 ;  /* 0x0000000f04a0723e */ /* 0x048fe200000010ff */
[----:B------:R-:W-:Y:S01]  /*15260*/  FADD.FTZ R5, R4, R2 ;  /* 0x0000000204057221 */ /* 0x000fe20000010000 */
[----:B------:R-:W1:Y:S01]  /*15270*/  MUFU.EX2 R15, R14 ;  /* 0x0000000e000f7308 */ /* 0x000e620000000800 */
[C---:B------:R-:W-:Y:S01]  /*15280*/  FSEL R2, R3.reuse, RZ, P0 ;  /* 0x000000ff03027208 */ /* 0x040fe20000000000 */
[----:B------:R-:W-:Y:S02]  /*15290*/  FMUL.FTZ R4, R3, c[0x0][0x2d0] ;  /* 0x0000b40003047a20 */ /* 0x000fe40000410000 */
[----:B------:R-:W-:Y:S02]  /*152a0*/  FMUL.FTZ R29, R0, R29 ;  /* 0x0000001d001d7220 */ /* 0x000fe40000410000 */
[----:B------:R-:W-:Y:S01]  /*152b0*/  FADD.FTZ R2, -R2, R136 ;  /* 0x0000008802027221 */ /* 0x000fe20000010100 */
[----:B------:R-:W-:Y:S01]  /*152c0*/  FSEL R4, R4, RZ, P0 ;  /* 0x000000ff04047208 */ /* 0x000fe20000000000 */
[----:B------:R-:W-:Y:S01]  /*152d0*/  FMUL.FTZ R32, R0, R32 ;  /* 0x0000002000207220 */ /* 0x000fe20000410000 */
[----:B------:R-:W-:Y:S01]  /*152e0*/  ISETP.GT.AND P0, PT, R196, R213, PT ;  /* 0x000000d5c400720c */ /* 0x000fe20003f04270 */
[----:B------:R-:W-:Y:S01]  /*152f0*/  FMUL.FTZ R2, R2, c[0x0][0x2d0] ;  /* 0x0000b40002027a20 */ /* 0x000fe20000410000 */
[----:B------:R-:W-:Y:S01]  /*15300*/  MOV R196, R195 ;  /* 0x000000c300c47202 */ /* 0x000fe20000000f00 */
[--C-:B------:R-:W-:Y:S02]  /*15310*/  FFMA.FTZ R136, R11, c[0x0][0x2d0], -R4.reuse ;  /* 0x0000b4000b887a23 */ /* 0x100fe40000010804 */
[--C-:B------:R-:W-:Y:S02]  /*15320*/  FFMA.FTZ R166, R10, c[0x0][0x2d0], -R4.reuse ;  /* 0x0000b4000aa67a23 */ /* 0x100fe40000010804 */
[----:B------:R-:W2:Y:S01]  /*15330*/  MUFU.EX2 R2, R2 ;  /* 0x0000000200027308 */ /* 0x000ea20000000800 */
[--C-:B------:R-:W-:Y:S02]  /*15340*/  FFMA.FTZ R165, R9, c[0x0][0x2d0], -R4.reuse ;  /* 0x0000b40009a57a23 */ /* 0x100fe40000010804 */
[--C-:B------:R-:W-:Y:S02]  /*15350*/  FFMA.FTZ R167, R8, c[0x0][0x2d0], -R4.reuse ;  /* 0x0000b40008a77a23 */ /* 0x100fe40000010804 */
[--C-:B------:R-:W-:Y:S02]  /*15360*/  FFMA.FTZ R6, R6, c[0x0][0x2d0], -R4.reuse ;  /* 0x0000b40006067a23 */ /* 0x100fe40000010804 */
[--C-:B----4-:R-:W-:Y:S01]  /*15370*/  FFMA.FTZ R135, R12, c[0x0][0x2d0], -R4.reuse ;  /* 0x0000b4000c877a23 */ /* 0x110fe20000010804 */
[----:B-1----:R-:W-:Y:S01]  /*15380*/  F2FP.BF16.PACK_AB R162, R15, R16 ;  /* 0x000000100fa2723e */ /* 0x002fe200000010ff */
[--C-:B------:R-:W-:Y:S01]  /*15390*/  FFMA.FTZ R14, R13, c[0x0][0x2d0], -R4.reuse ;  /* 0x0000b4000d0e7a23 */ /* 0x100fe20000010804 */
[----:B------:R1:W3:Y:S01]  /*153a0*/  MUFU.EX2 R161, R6 ;  /* 0x0000000600a17308 */ /* 0x0002e20000000800 */
[----:B------:R-:W-:Y:S02]  /*153b0*/  FFMA.FTZ R168, R7, c[0x0][0x2d0], -R4 ;  /* 0x0000b40007a87a23 */ /* 0x000fe40000010804 */
[----:B------:R-:W-:Y:S02]  /*153c0*/  FADD.FTZ R4, R16, R5 ;  /* 0x0000000510047221 */ /* 0x000fe40000010000 */
[C---:B------:R-:W-:Y:S02]  /*153d0*/  FMUL.FTZ R16, R0.reuse, R140 ;  /* 0x0000008c00107220 */ /* 0x040fe40000410000 */
[----:B------:R-:W-:Y:S02]  /*153e0*/  FADD.FTZ R164, R15, R4 ;  /* 0x000000040fa47221 */ /* 0x000fe40000010000 */
[C---:B------:R-:W-:Y:S01]  /*153f0*/  FMUL.FTZ R4, R0.reuse, R152 ;  /* 0x0000009800047220 */ /* 0x040fe20000410000 */
[----:B------:R-:W-:Y:S01]  /*15400*/  MUFU.EX2 R173, R136 ;  /* 0x0000008800ad7308 */ /* 0x000fe20000000800 */
[C---:B------:R-:W-:Y:S02]  /*15410*/  FMUL.FTZ R5, R0.reuse, R153 ;  /* 0x0000009900057220 */ /* 0x040fe40000410000 */
[----:B------:R-:W-:Y:S02]  /*15420*/  FMUL.FTZ R13, R0, R145 ;  /* 0x00000091000d7220 */ /* 0x000fe40000410000 */
[C---:B--2---:R-:W-:Y:S02]  /*15430*/  FMUL.FTZ R18, R2.reuse, R142 ;  /* 0x0000008e02127220 */ /* 0x044fe40000410000 */
[C---:B------:R-:W-:Y:S02]  /*15440*/  FMUL.FTZ R19, R2.reuse, R143 ;  /* 0x0000008f02137220 */ /* 0x040fe40000410000 */
[----:B------:R-:W2:Y:S01]  /*15450*/  LDSM.16.MT88.4 R140, [R178] ;  /* 0x00000000b28c783b */ /* 0x000ea20000004200 */
[----:B------:R-:W4:Y:S01]  /*15460*/  MUFU.EX2 R152, R14 ;  /* 0x0000000e00987308 */ /* 0x000f220000000800 */
[----:B------:R-:W-:Y:S02]  /*15470*/  FMUL.FTZ R7, R2, R155 ;  /* 0x0000009b02077220 */ /* 0x000fe40000410000 */
[----:B------:R-:W-:Y:S02]  /*15480*/  FMUL.FTZ R8, R0, R148 ;  /* 0x0000009400087220 */ /* 0x000fe40000410000 */
[C---:B-1----:R-:W-:Y:S02]  /*15490*/  FMUL.FTZ R6, R2.reuse, R154 ;  /* 0x0000009a02067220 */ /* 0x042fe40000410000 */
[----:B---3--:R-:W-:Y:S02]  /*154a0*/  FFMA.FTZ R145, R2, R203, R161 ;  /* 0x000000cb02917223 */ /* 0x008fe400000100a1 */
[----:B------:R-:W-:Y:S01]  /*154b0*/  FMUL.FTZ R9, R0, R149 ;  /* 0x0000009500097220 */ /* 0x000fe20000410000 */
[----:B------:R-:W-:Y:S01]  /*154c0*/  MUFU.EX2 R136, R169 ;  /* 0x000000a900887308 */ /* 0x000fe20000000800 */
[C---:B------:R-:W-:Y:S02]  /*154d0*/  FMUL.FTZ R10, R2.reuse, R150 ;  /* 0x00000096020a7220 */ /* 0x040fe40000410000 */
[----:B------:R-:W-:Y:S02]  /*154e0*/  FMUL.FTZ R11, R2, R151 ;  /* 0x00000097020b7220 */ /* 0x000fe40000410000 */
[----:B------:R-:W-:Y:S01]  /*154f0*/  FMUL.FTZ R12, R0, R144 ;  /* 0x00000090000c7220 */ /* 0x000fe20000410000 */
[----:B------:R-:W-:Y:S01]  /*15500*/  LDSM.16.MT88.4 R148, [R178+0x800] ;  /* 0x00080000b294783b */ /* 0x000fe20000004200 */
[C---:B------:R-:W-:Y:S02]  /*15510*/  FMUL.FTZ R15, R2.reuse, R147 ;  /* 0x00000093020f7220 */ /* 0x040fe40000410000 */
[C---:B------:R-:W-:Y:S01]  /*15520*/  FMUL.FTZ R22, R2.reuse, R22 ;  /* 0x0000001602167220 */ /* 0x040fe20000410000 */
[----:B------:R-:W-:Y:S01]  /*15530*/  MUFU.EX2 R144, R170 ;  /* 0x000000aa00907308 */ /* 0x000fe20000000800 */
[C---:B------:R-:W-:Y:S02]  /*15540*/  FMUL.FTZ R23, R2.reuse, R23 ;  /* 0x0000001702177220 */ /* 0x040fe40000410000 */
[----:B------:R-:W-:Y:S01]  /*15550*/  FMUL.FTZ R26, R2, R26 ;  /* 0x0000001a021a7220 */ /* 0x000fe20000410000 */
[----:B----4-:R-:W-:Y:S01]  /*15560*/  F2FP.BF16.PACK_AB R161, R152, R161 ;  /* 0x000000a198a1723e */ /* 0x010fe200000010ff */
[C---:B------:R-:W-:Y:S02]  /*15570*/  FMUL.FTZ R14, R2.reuse, R146 ;  /* 0x00000092020e7220 */ /* 0x040fe40000410000 */
[C---:B------:R-:W-:Y:S02]  /*15580*/  FMUL.FTZ R27, R2.reuse, R27 ;  /* 0x0000001b021b7220 */ /* 0x040fe40000410000 */
[C---:B------:R-:W-:Y:S01]  /*15590*/  FMUL.FTZ R30, R2.reuse, R30 ;  /* 0x0000001e021e7220 */ /* 0x040fe20000410000 */
[----:B------:R-:W1:Y:S01]  /*155a0*/  MUFU.EX2 R146, R135 ;  /* 0x0000008700927308 */ /* 0x000e620000000800 */
[----:B------:R-:W-:Y:S02]  /*155b0*/  FMUL.FTZ R31, R2, R31 ;  /* 0x0000001f021f7220 */ /* 0x000fe40000410000 */
        /* <DEDUP_REMOVED lines=12> */
[----:B------:R-:W-:Y:S01]  /*15680*/  FMUL.FTZ R43, R2, R43 ;  /* 0x0000002b022b7220 */ /* 0x000fe20000410000 */
[----:B-1----:R-:W-:Y:S01]  /*15690*/  F2FP.BF16.PACK_AB R163, R173, R146 ;  /* 0x00000092ada3723e */ /* 0x002fe200000010ff */
[C---:B------:R-:W-:Y:S02]  /*156a0*/  FMUL.FTZ R44, R0.reuse, R44 ;  /* 0x0000002c002c7220 */ /* 0x040fe40000410000 */
[----:B------:R-:W-:Y:S02]  /*156b0*/  FMUL.FTZ R45, R0, R45 ;  /* 0x0000002d002d7220 */ /* 0x000fe40000410000 */
[C---:B------:R-:W-:Y:S01]  /*156c0*/  FMUL.FTZ R46, R2.reuse, R46 ;  /* 0x0000002e022e7220 */ /* 0x040fe20000410000 */
[----:B------:R-:W1:Y:S01]  /*156d0*/  MUFU.EX2 R169, R165 ;  /* 0x000000a500a97308 */ /* 0x000e620000000800 */
[C---:B--2---:R-:W-:Y:S05]  /*156e0*/  HMMA.16816.F32.BF16 R4, R160.reuse, R140, R4 ;  /* 0x0000008ca004723c */ /* 0x044fea0000041804 */
[----:B------:R-:W-:Y:S02]  /*156f0*/  FMUL.FTZ R47, R2, R47 ;  /* 0x0000002f022f7220 */ /* 0x000fe40000410000 */
[C---:B------:R-:W-:Y:S01]  /*15700*/  FMUL.FTZ R48, R0.reuse, R48 ;  /* 0x0000003000307220 */ /* 0x040fe20000410000 */
[C---:B------:R-:W-:Y:S01]  /*15710*/  HMMA.16816.F32.BF16 R8, R160.reuse, R142, R8 ;  /* 0x0000008ea008723c */ /* 0x040fe20000041808 */
[----:B------:R-:W2:Y:S03]  /*15720*/  LDSM.16.MT88.4 R140, [R179] ;  /* 0x00000000b38c783b */ /* 0x000ea60000004200 */
[----:B------:R-:W-:Y:S01]  /*15730*/  FMUL.FTZ R49, R0, R49 ;  /* 0x0000003100317220 */ /* 0x000fe20000410000 */
[----:B---3--:R-:W-:Y:S01]  /*15740*/  F2FP.BF16.PACK_AB R166, R136, R144 ;  /* 0x0000009088a6723e */ /* 0x008fe200000010ff */
[C---:B------:R-:W-:Y:S02]  /*15750*/  FMUL.FTZ R50, R2.reuse, R50 ;  /* 0x0000003202327220 */ /* 0x040fe40000410000 */
[----:B------:R-:W-:Y:S04]  /*15760*/  FMUL.FTZ R51, R2, R51 ;  /* 0x0000003302337220 */ /* 0x000fe80000410000 */
[C---:B------:R-:W-:Y:S02]  /*15770*/  FMUL.FTZ R52, R0.reuse, R52 ;  /* 0x0000003400347220 */ /* 0x040fe40000410000 */
[----:B------:R-:W-:Y:S01]  /*15780*/  FMUL.FTZ R53, R0, R53 ;  /* 0x0000003500357220 */ /* 0x000fe20000410000 */
[----:B-1----:R-:W-:Y:S01]  /*15790*/  F2FP.BF16.PACK_AB R165, R169, R170 ;  /* 0x000000aaa9a5723e */ /* 0x002fe200000010ff */
        /* <DEDUP_REMOVED lines=13> */
[C---:B--2---:R-:W-:Y:S03]  /*15870*/  HMMA.16816.F32.BF16 R12, R160.reuse, R140, R12 ;  /* 0x0000008ca00c723c */ /* 0x044fe6000004180c */
        /* <DEDUP_REMOVED lines=69> */
[C---:B------:R-:W-:Y:S01]  /*15cd0*/  FMUL.FTZ R124, R0.reuse, R124 ;  /* 0x0000007c007c7220 */ /* 0x040fe20000410000 */
[----:B------:R-:W2:Y:S01]  /*15ce0*/  MUFU.EX2 R2, R171 ;  /* 0x000000ab00027308 */ /* 0x000ea20000000800 */
[C---:B------:R-:W-:Y:S01]  /*15cf0*/  FMUL.FTZ R125, R0.reuse, R125 ;  /* 0x0000007d007d7220 */ /* 0x040fe20000410000 */
[C---:B-1----:R-:W-:Y:S03]  /*15d00*/  HMMA.16816.F32.BF16 R36, R160.reuse, R140, R36 ;  /* 0x0000008ca024723c */ /* 0x042fe60000041824 */
[C---:B------:R-:W-:Y:S02]  /*15d10*/  FMUL.FTZ R128, R0.reuse, R128 ;  /* 0x0000008000807220 */ /* 0x040fe40000410000 */
[----:B------:R-:W-:Y:S02]  /*15d20*/  FMUL.FTZ R129, R0, R129 ;  /* 0x0000008100817220 */ /* 0x000fe40000410000 */
[----:B------:R-:W-:Y:S01]  /*15d30*/  FADD.FTZ R0, R135, R164 ;  /* 0x000000a487007221 */ /* 0x000fe20000010000 */
[C---:B------:R-:W-:Y:S01]  /*15d40*/  HMMA.16816.F32.BF16 R40, R160.reuse, R142, R40 ;  /* 0x0000008ea028723c */ /* 0x040fe20000041828 */
[----:B------:R-:W1:Y:S03]  /*15d50*/  LDSM.16.MT88.4 R140, [R179+0x1000] ;  /* 0x00100000b38c783b */ /* 0x000e660000004200 */
[C---:B--2---:R-:W-:Y:S01]  /*15d60*/  F2FP.BF16.PACK_AB R164, R2.reuse, R135 ;  /* 0x0000008702a4723e */ /* 0x044fe200000010ff */
[----:B------:R-:W-:Y:S01]  /*15d70*/  FADD.FTZ R0, R2, R0 ;  /* 0x0000000002007221 */ /* 0x000fe20000010000 */
[----:B------:R-:W-:Y:S01]  /*15d80*/  MUFU.EX2 R135, R168 ;  /* 0x000000a800877308 */ /* 0x000fe20000000800 */
[----:B------:R-:W-:Y:S02]  /*15d90*/  FADD.FTZ R2, R152, R145 ;  /* 0x0000009198027221 */ /* 0x000fe40000010000 */
[----:B------:R-:W-:Y:S04]  /*15da0*/  FADD.FTZ R0, R144, R0 ;  /* 0x0000000090007221 */ /* 0x000fe80000010000 */
[----:B------:R-:W-:Y:S01]  /*15db0*/  FADD.FTZ R204, R136, R0 ;  /* 0x0000000088cc7221 */ /* 0x000fe20000010000 */
[-C--:B------:R-:W-:Y:S01]  /*15dc0*/  MOV R136, R3.reuse ;  /* 0x0000000300887202 */ /* 0x080fe20000000f00 */
        /* <DEDUP_REMOVED lines=36> */
[----:B------:R-:W1:Y:S01]  /*16010*/  MUFU.EX2 R160, R167 ;  /* 0x000000a700a07308 */ /* 0x000e620000000800 */
[----:B------:R-:W2:Y:S02]  /*16020*/  LDSM.16.MT88.4 R140, [R179+0x800] ;  /* 0x00080000b38c783b */ /* 0x000ea40000004200 */
[C---:B-1----:R-:W-:Y:S01]  /*16030*/  F2FP.BF16.PACK_AB R167, R135.reuse, R160 ;  /* 0x000000a087a7723e */ /* 0x042fe200000010ff */
[----:B------:R-:W-:Y:S04]  /*16040*/  FADD.FTZ R0, R160, R0 ;  /* 0x00000000a0007221 */ /* 0x000fe80000010000 */
[----:B------:R-:W-:Y:S03]  /*16050*/  FADD.FTZ R203, R135, R0 ;  /* 0x0000000087cb7221 */ /* 0x000fe60000010000 */
[----:B------:R-:W-:Y:S01]  /*16060*/  MOV R135, R134 ;  /* 0x0000008600877202 */ /* 0x000fe20000000f00 */
[C---:B------:R-:W-:Y:S01]  /*16070*/  HMMA.16816.F32.BF16 R152, R164.reuse, R148, R4 ;  /* 0x00000094a498723c */ /* 0x040fe20000041804 */
[----:B------:R-:W1:Y:S07]  /*16080*/  LDSM.16.MT88.4 R4, [R181+0x800] ;  /* 0x00080000b504783b */ /* 0x000e6e0000004200 */
[C---:B------:R-:W-:Y:S01]  /*16090*/  HMMA.16816.F32.BF16 R148, R164.reuse, R150, R8 ;  /* 0x00000096a494723c */ /* 0x040fe20000041808 */
[----:B------:R-:W3:Y:S07]  /*160a0*/  LDSM.16.MT88.4 R8, [R180+0x800] ;  /* 0x00080000b408783b */ /* 0x000eee0000004200 */
[C---:B--2---:R-:W-:Y:S08]  /*160b0*/  HMMA.16816.F32.BF16 R144, R164.reuse, R140, R12 ;  /* 0x0000008ca490723c */ /* 0x044ff0000004180c */
[C---:B------:R-:W-:Y:S08]  /*160c0*/  HMMA.16816.F32.BF16 R140, R164.reuse, R142, R16 ;  /* 0x0000008ea48c723c */ /* 0x040ff00000041810 */
[C---:B-1----:R-:W-:Y:S08]  /*160d0*/  HMMA.16816.F32.BF16 R20, R164.reuse, R4, R20 ;  /* 0x00000004a414723c */ /* 0x042ff00000041814 */
[C---:B------:R-:W-:Y:S01]  /*160e0*/  HMMA.16816.F32.BF16 R24, R164.reuse, R6, R24 ;  /* 0x00000006a418723c */ /* 0x040fe20000041818 */
[----:B------:R-:W1:Y:S07]  /*160f0*/  LDSM.16.MT88.4 R4, [R178+0x1800] ;  /* 0x00180000b204783b */ /* 0x000e6e0000004200 */
        /* <DEDUP_REMOVED lines=33> */
[C---:B-1----:R-:W-:Y:S07]  /*16310*/  HMMA.16816.F32.BF16 R116, R164.reuse, R4, R116 ;  /* 0x00000004a474723c */ /* 0x042fee0000041874 */
[----:B------:R-:W-:Y:S01]  /*16320*/  MOV R5, R3 ;  /* 0x0000000300057202 */ /* 0x000fe20000000f00 */
[C---:B------:R-:W-:Y:S08]  /*16330*/  HMMA.16816.F32.BF16 R120, R164.reuse, R6, R120 ;  /* 0x00000006a478723c */ /* 0x040ff00000041878 */
[C---:B--2---:R-:W-:Y:S08]  /*16340*/  HMMA.16816.F32.BF16 R124, R164.reuse, R8, R124 ;  /* 0x00000008a47c723c */ /* 0x044ff0000004187c */
[----:B------:R-:W-:Y:S01]  /*16350*/  HMMA.16816.F32.BF16 R128, R164, R10, R128 ;  /* 0x0000000aa480723c */ /* 0x000fe20000041880 */
[----:B------:R-:W-:-:S07]  /*16360*/  @P0 BRA `(.L_x_874) ;  /* 0xffffd47000000947 */ /* 0x000fce000383ffff */
.L_x_853:
[----:B------:R-:W-:Y:S02]  /*16370*/  IMAD.MOV.U32 R0, RZ, RZ, c[0x0][0x2c4] ;  /* 0x0000b100ff007624 */ /* 0x000fe400078e00ff */
[----:B------:R-:W-:-:S03]  /*16380*/  IMAD.MOV.U32 R3, RZ, RZ, c[0x0][0x32c] ;  /* 0x0000cb00ff037624 */ /* 0x000fc600078e00ff */
[----:B------:R-:W-:Y:S02]  /*16390*/  ISETP.NE.AND P0, PT, R0, 0x1, PT ;  /* 0x000000010000780c */ /* 0x000fe40003f05270 */
[----:B------:R-:W-:-:S11]  /*163a0*/  IADD3 R0, R227, 0x7f, RZ ;  /* 0x0000007fe3007810 */ /* 0x000fd60007ffe0ff */
[----:B------:R-:W-:-:S05]  /*163b0*/  @P0 IMAD.HI.U32 R2, R0, c[0x0][0x2c8], RZ ;  /* 0x0000b20000020a27 */ /* 0x000fca00078e00ff */
[----:B------:R-:W-:Y:S02]  /*163c0*/  @P0 SHF.R.U32.HI R0, RZ, c[0x0][0x2cc], R2 ;  /* 0x0000b300ff000a19 */ /* 0x000fe40000011602 */
[----:B------:R-:W-:Y:S02]  /*163d0*/  ISETP.GE.AND P0, PT, R3, 0x1, PT ;  /* 0x000000010300780c */ /* 0x000fe40003f06270 */
[----:B------:R-:W-:-:S05]  /*163e0*/  IADD3 R2, R209, 0x1, -R210 ;  /* 0x00000001d1027810 */ /* 0x000fca0007ffe8d2 */
        /* <DEDUP_REMOVED lines=13> */
.L_x_877:
[----:B------:R-:W-:-:S04]  /*164c0*/  MOV R3, 0x1 ;  /* 0x0000000100037802 */ /* 0x000fc80000000f00 */
[----:B------:R-:W-:-:S13]  /*164d0*/  ISETP.NE.AND P0, PT, R3, c[0x0][0x32c], PT ;  /* 0x0000cb0003007a0c */ /* 0x000fda0003f05270 */
[----:B------:R-:W-:-:S05]  /*164e0*/  @P0 IMAD.HI.U32 R3, R0, c[0x0][0x330], RZ ;  /* 0x0000cc0000030a27 */ /* 0x000fca00078e00ff */
[----:B------:R-:W-:Y:S02]  /*164f0*/  @P0 SHF.R.U32.HI R0, RZ, c[0x0][0x334], R3 ;  /* 0x0000cd00ff000a19 */ /* 0x000fe40000011603 */
.L_x_878:
[----:B------:R-:W-:Y:S05]  /*16500*/  BSYNC B0 ;  /* 0x0000000000007941 */ /* 0x000fea0003800000 */
.L_x_876:
[----:B------:R-:W-:-:S05]  /*16510*/  IMAD R0, R0, c[0x0][0x32c], RZ ;  /* 0x0000cb0000007a24 */ /* 0x000fca00078e02ff */
[----:B------:R-:W-:-:S04]  /*16520*/  IMNMX R2, R2, R0, !PT ;  /* 0x0000000002027217 */ /* 0x000fc80007800200 */
.L_x_875:
[----:B------:R-:W-:-:S04]  /*16530*/  IADD3 R2, R2, 0x1f, RZ ;  /* 0x0000001f02027810 */ /* 0x000fc80007ffe0ff */
[----:B------:R-:W-:-:S04]  /*16540*/  SHF.R.S32.HI R0, RZ, 0x1f, R2 ;  /* 0x0000001fff007819 */ /* 0x000fc80000011402 */
[----:B------:R-:W-:-:S04]  /*16550*/  LEA.HI R0, R0, R2, RZ, 0x5 ;  /* 0x0000000200007211 */ /* 0x000fc800078f28ff */
[----:B------:R-:W-:-:S04]  /*16560*/  SHF.R.S32.HI R0, RZ, 0x5, R0 ;  /* 0x00000005ff007819 */ /* 0x000fc80000011400 */
[----:B------:R-:W-:-:S04]  /*16570*/  IMNMX R196, R208, R0, !PT ;  /* 0x00000000d0c47217 */ /* 0x000fc80007800200 */
[----:B------:R-:W-:-:S13]  /*16580*/  ISETP.GE.AND P0, PT, R195, R196, PT ;  /* 0x000000c4c300720c */ /* 0x000fda0003f06270 */
[----:B------:R-:W-:Y:S05]  /*16590*/  @!P0 BRA `(.L_x_879) ;  /* 0x000023c000008947 */ /* 0x000fea0003800000 */
[----:B------:R-:W-:Y:S02]  /*165a0*/  MOV R136, R5 ;  /* 0x0000000500887202 */ /* 0x000fe40000000f00 */
[----:B------:R-:W-:Y:S02]  /*165b0*/  MOV R135, R134 ;  /* 0x0000008600877202 */ /* 0x000fe40000000f00 */
.L_x_890:
        /* <DEDUP_REMOVED lines=27> */
.L_x_997:
[----:B------:R-:W-:-:S05]  /*16770*/  BRA.DIV ~URZ, `(.L_x_883) ;  /* 0x0000b7327f007947 */ /* 0x000fca000b800000 */
[----:B----4-:R4:W3:Y:S02]  /*16780*/  SHFL.IDX PT, R0, R5, RZ, 0x181f ;  /* 0x00181fff05007589 */ /* 0x0108e400000e0000 */
.L_x_998:
[C---:B------:R-:W-:Y:S02]  /*16790*/  ISETP.GE.AND P0, PT, R132.reuse, c[0x0][0x1d4], PT ;  /* 0x0000750084007a0c */ /* 0x040fe40003f06270 */
[C---:B---3--:R-:W-:Y:S04]  /*167a0*/  LEA R6, P1, R132.reuse, R0, 0x1 ;  /* 0x0000000084067211 */ /* 0x048fe800078208ff */
[----:B------:R-:W-:Y:S02]  /*167b0*/  LEA.HI.X R7, R132, R4, R133, 0x1, P1 ;  /* 0x0000000484077211 */ /* 0x000fe400008f0c85 */
[C---:B------:R-:W-:Y:S04]  /*167c0*/  LEA R2, P1, R201.reuse, R0, 0x1 ;  /* 0x00000000c9027211 */ /* 0x040fe800078208ff */
[----:B------:R-:W-:Y:S01]  /*167d0*/  LEA.HI.X R3, R201, R4, R205, 0x1, P1 ;  /* 0x00000004c9037211 */ /* 0x000fe200008f0ccd */
[----:B------:R-:W-:Y:S01]  /*167e0*/  @!PT LDS RZ, [RZ] ;  /* 0x00000000fffff984 */ /* 0x000fe20000000800 */
[----:B------:R-:W-:Y:S01]  /*167f0*/  @!PT LDS RZ, [RZ] ;  /* 0x00000000fffff984 */ /* 0x000fe20000000800 */
[----:B------:R-:W-:Y:S01]  /*16800*/  @!PT LDS RZ, [RZ] ;  /* 0x00000000fffff984 */ /* 0x000fe20000000800 */
[----:B------:R3:W-:Y:S01]  /*16810*/  LDGSTS.E.BYPASS.LTC128B.128 [R194+0x8080], [R6.64], !P0 ;  /* 0x0808000006c27fae */ /* 0x0007e2000c101d48 */
[----:B------:R-:W-:Y:S11]  /*16820*/  ISETP.GE.AND P0, PT, R137, c[0x0][0x1d4], PT ;  /* 0x0000750089007a0c */ /* 0x000ff60003f06270 */
[----:B------:R-:W-:Y:S02]  /*16830*/  @!UPT UIADD3 URZ, URZ, URZ, URZ ;  /* 0x0000003f3f3ff290 */ /* 0x000fe4000fffe03f */
[----:B------:R5:W-:Y:S01]  /*16840*/  LDGSTS.E.BYPASS.LTC128B.128 [R194+0x9080], [R2.64], !P0 ;  /* 0x0908000002c27fae */ /* 0x000be2000c101d48 */
[C---:B------:R-:W-:Y:S02]  /*16850*/  ISETP.GE.AND P0, PT, R200.reuse, c[0x0][0x1d4], PT ;  /* 0x00007500c8007a0c */ /* 0x040fe40003f06270 */
[C---:B-----5:R-:W-:Y:S04]  /*16860*/  LEA R2, P1, R200.reuse, R0, 0x1 ;  /* 0x00000000c8027211 */ /* 0x060fe800078208ff */
[----:B------:R-:W-:Y:S07]  /*16870*/  LEA.HI.X R3, R200, R4, R207, 0x1, P1 ;  /* 0x00000004c8037211 */ /* 0x000fee00008f0ccf */
[----:B------:R5:W-:Y:S01]  /*16880*/  LDGSTS.E.BYPASS.LTC128B.128 [R194+0xa080], [R2.64], !P0 ;  /* 0x0a08000002c27fae */ /* 0x000be2000c101d48 */
[C---:B------:R-:W-:Y:S02]  /*16890*/  ISETP.GE.AND P0, PT, R199.reuse, c[0x0][0x1d4], PT ;  /* 0x00007500c7007a0c */ /* 0x040fe40003f06270 */
[C---:B-----5:R-:W-:Y:S04]  /*168a0*/  LEA R2, P1, R199.reuse, R0, 0x1 ;  /* 0x00000000c7027211 */ /* 0x060fe800078208ff */
[----:B------:R-:W-:Y:S07]  /*168b0*/  LEA.HI.X R3, R199, R4, R206, 0x1, P1 ;  /* 0x00000004c7037211 */ /* 0x000fee00008f0cce */
[----:B------:R3:W-:Y:S02]  /*168c0*/  LDGSTS.E.BYPASS.LTC128B.128 [R194+0xb080], [R2.64], !P0 ;  /* 0x0b08000002c27fae */ /* 0x0007e4000c101d48 */
.L_x_881:
[----:B------:R-:W-:Y:S05]  /*168d0*/  BSYNC B0 ;  /* 0x0000000000007941 */ /* 0x000fea0003800000 */
.L_x_880:
        /* <DEDUP_REMOVED lines=153> */
[C---:B------:R-:W-:Y:S02]  /*17270*/  IADD3 R4, -R0.reuse, RZ, RZ ;  /* 0x000000ff00047210 */ /* 0x040fe40007ffe1ff */
[----:B------:R-:W-:Y:S03]  /*17280*/  @!P5 IADD3 R3, P0, R0, R222, RZ ;  /* 0x000000de0003d210 */ /* 0x000fe60007f1e0ff */
[----:B------:R-:W-:Y:S01]  /*17290*/  IMAD R198, R4, c[0x0][0x2b8], R2 ;  /* 0x0000ae0004c67a24 */ /* 0x000fe200078e0202 */
[----:B------:R-:W-:Y:S02]  /*172a0*/  @!P5 LEA.HI.X.SX32 R0, R0, R225, 0x1, P0 ;  /* 0x000000e10000d211 */ /* 0x000fe400000f0eff */
[C---:B------:R-:W-:Y:S04]  /*172b0*/  @!P5 LEA R2, P0, R3.reuse, c[0x0][0x2a0], 0x2 ;  /* 0x0000a8000302da11 */ /* 0x040fe800078010ff */
[----:B------:R-:W-:Y:S02]  /*172c0*/  @!P5 LEA.HI.X R3, R3, c[0x0][0x2a4], R0, 0x2, P0 ;  /* 0x0000a9000303da11 */ /* 0x000fe400000f1400 */
[----:B------:R-:W-:Y:S03]  /*172d0*/  SHF.R.S32.HI R0, RZ, 0x1f, R198 ;  /* 0x0000001fff007819 */ /* 0x000fe600000114c6 */
[----:B------:R1:W2:Y:S02]  /*172e0*/  @!P5 LDG.E R197, [R2.64] ;  /* 0x0000000802c5d981 */ /* 0x0002a4000c1e1900 */
[----:B------:R-:W-:Y:S04]  /*172f0*/  IMAD R0, R0, c[0x0][0x1e0], RZ ;  /* 0x0000780000007a24 */ /* 0x000fe800078e02ff */
[C---:B------:R-:W-:Y:S02]  /*17300*/  IMAD R0, R198.reuse, c[0x0][0x1e4], R0 ;  /* 0x00007900c6007a24 */ /* 0x040fe400078e0200 */
[----:B-1----:R-:W-:Y:S05]  /*17310*/  IMAD.WIDE.U32 R2, R198, c[0x0][0x1e0], RZ ;  /* 0x00007800c6027a25 */ /* 0x002fea00078e00ff */
        /* <DEDUP_REMOVED lines=11> */
.L_x_999:
[----:B------:R-:W-:-:S05]  /*173d0*/  BRA.DIV ~URZ, `(.L_x_887) ;  /* 0x0000ab927f007947 */ /* 0x000fca000b800000 */
[----:B-1----:R1:W3:Y:S02]  /*173e0*/  SHFL.IDX PT, R0, R5, RZ, 0x181f ;  /* 0x00181fff05007589 */ /* 0x0022e400000e0000 */
.L_x_1000:
[C---:B------:R-:W-:Y:S02]  /*173f0*/  ISETP.GE.AND P0, PT, R132.reuse, c[0x0][0x1d4], PT ;  /* 0x0000750084007a0c */ /* 0x040fe40003f06270 */
[C---:B---3--:R-:W-:Y:S04]  /*17400*/  LEA R6, P1, R132.reuse, R0, 0x1 ;  /* 0x0000000084067211 */ /* 0x048fe800078208ff */
[----:B--2---:R-:W-:Y:S02]  /*17410*/  LEA.HI.X R7, R132, R4, R133, 0x1, P1 ;  /* 0x0000000484077211 */ /* 0x004fe400008f0c85 */
        /* <DEDUP_REMOVED lines=10> */
[C---:B---3--:R-:W-:Y:S04]  /*174c0*/  LEA R2, P1, R200.reuse, R0, 0x1 ;  /* 0x00000000c8027211 */ /* 0x048fe800078208ff */
[----:B------:R-:W-:Y:S07]  /*174d0*/  LEA.HI.X R3, R200, R4, R207, 0x1, P1 ;  /* 0x00000004c8037211 */ /* 0x000fee00008f0ccf */
[----:B------:R3:W-:Y:S01]  /*174e0*/  LDGSTS.E.BYPASS.LTC128B.128 [R194+0xe080], [R2.64], !P0 ;  /* 0x0e08000002c27fae */ /* 0x0007e2000c101d48 */
[C---:B------:R-:W-:Y:S02]  /*174f0*/  ISETP.GE.AND P0, PT, R199.reuse, c[0x0][0x1d4], PT ;  /* 0x00007500c7007a0c */ /* 0x040fe40003f06270 */
[C---:B---3--:R-:W-:Y:S04]  /*17500*/  LEA R2, P1, R199.reuse, R0, 0x1 ;  /* 0x00000000c7027211 */ /* 0x048fe800078208ff */
[----:B------:R-:W-:Y:S07]  /*17510*/  LEA.HI.X R3, R199, R4, R206, 0x1, P1 ;  /* 0x00000004c7037211 */ /* 0x000fee00008f0cce */
[----:B------:R2:W-:Y:S02]  /*17520*/  LDGSTS.E.BYPASS.LTC128B.128 [R194+0xf080], [R2.64], !P0 ;  /* 0x0f08000002c27fae */ /* 0x0005e4000c101d48 */
.L_x_885:
[----:B--234-:R-:W-:Y:S05]  /*17530*/  BSYNC B0 ;  /* 0x0000000000007941 */ /* 0x01cfea0003800000 */
.L_x_884:
        /* <DEDUP_REMOVED lines=19> */
.L_x_1001:
[----:B-12---:R-:W-:Y:S01]  /*17670*/  FMNMX.FTZ R4, R4, R0, !PT ;  /* 0x0000000004047209 */ /* 0x006fe20007810000 */
[----:B------:R-:W-:-:S05]  /*17680*/  BRA.DIV ~URZ, `(.L_x_889) ;  /* 0x0000a9827f007947 */ /* 0x000fca000b800000 */
[----:B------:R-:W1:Y:S02]  /*17690*/  SHFL.BFLY PT, R0, R4, 0x1, 0x1f ;  /* 0x0c201f0004007f89 */ /* 0x000e6400000e0000 */
[----:B-1----:R-:W-:Y:S02]  /*176a0*/  FMNMX.FTZ R134, R4, R0, !PT ;  /* 0x0000000004867209 */ /* 0x002fe40007810000 */
[----:B------:R-:W1:Y:S02]  /*176b0*/  SHFL.BFLY PT, R0, R5, 0x2, 0x1f ;  /* 0x0c401f0005007f89 */ /* 0x000e6400000e0000 */
[----:B-1----:R-:W-:Y:S05]  /*176c0*/  FMNMX.FTZ R4, R5, R0, !PT ;  /* 0x0000000005047209 */ /* 0x002fea0007810000 */
[----:B------:R1:W2:Y:S02]  /*176d0*/  SHFL.BFLY PT, R0, R4, 0x1, 0x1f ;  /* 0x0c201f0004007f89 */ /* 0x0002a400000e0000 */
.L_x_1002:
[----:B--2---:R-:W-:Y:S01]  /*176e0*/  FMNMX.FTZ R3, R0, R4, !PT ;  /* 0x0000000400037209 */ /* 0x004fe20007810000 */
[C---:B------:R-:W-:Y:S01]  /*176f0*/  FADD.FTZ R0, -R134.reuse, R135 ;  /* 0x0000008786007221 */ /* 0x040fe20000010100 */
[----:B------:R-:W-:Y:S01]  /*17700*/  WARPSYNC 0xffffffff ;  /* 0xffffffff00007948 */ /* 0x000fe20003800000 */
[----:B-1----:R-:W-:Y:S01]  /*17710*/  FMUL.FTZ R4, R134, c[0x0][0x2d0] ;  /* 0x0000b40086047a20 */ /* 0x002fe20000410000 */
[C---:B------:R-:W-:Y:S01]  /*17720*/  ISETP.GT.AND P0, PT, R195.reuse, R196, PT ;  /* 0x000000c4c300720c */ /* 0x040fe20003f04270 */
[----:B------:R-:W-:Y:S01]  /*17730*/  FMUL.FTZ R0, R0, c[0x0][0x2d0] ;  /* 0x0000b40000007a20 */ /* 0x000fe20000410000 */
[----:B------:R-:W-:Y:S01]  /*17740*/  IADD3 R195, R195, -0x1, RZ ;  /* 0xffffffffc3c37810 */ /* 0x000fe20007ffe0ff */
        /* <DEDUP_REMOVED lines=55> */
[----:B------:R-:W3:Y:S01]  /*17ac0*/  MUFU.EX2 R135, R171 ;  /* 0x000000ab00877308 */ /* 0x000ee20000000800 */
        /* <DEDUP_REMOVED lines=132> */
[----:B---3--:R-:W-:Y:S03]  /*18310*/  FADD.FTZ R0, R135, R172 ;  /* 0x000000ac87007221 */ /* 0x008fe60000010000 */
[----:B------:R-:W3:Y:S01]  /*18320*/  MUFU.EX2 R170, R165 ;  /* 0x000000a500aa7308 */ /* 0x000ee20000000800 */
        /* <DEDUP_REMOVED lines=9> */
[----:B---3--:R-:W-:Y:S01]  /*183c0*/  F2FP.BF16.PACK_AB R165, R169, R170 ;  /* 0x000000aaa9a5723e */ /* 0x008fe200000010ff */
        /* <DEDUP_REMOVED lines=38> */
[-C--:B------:R-:W-:Y:S01]  /*18630*/  MOV R136, R3.reuse ;  /* 0x0000000300887202 */ /* 0x080fe20000000f00 */
[----:B------:R-:W-:Y:S03]  /*18640*/  FADD.FTZ R203, R135, R0 ;  /* 0x0000000087cb7221 */ /* 0x000fe60000010000 */
[----:B------:R-:W-:Y:S01]  /*18650*/  MOV R135, R134 ;  /* 0x0000008600877202 */ /* 0x000fe20000000f00 */
[C---:B------:R-:W-:Y:S01]  /*18660*/  HMMA.16816.F32.BF16 R152, R164.reuse, R148, R4 ;  /* 0x00000094a498723c */ /* 0x040fe20000041804 */
[----:B------:R-:W1:Y:S07]  /*18670*/  LDSM.16.MT88.4 R4, [R181+0x800] ;  /* 0x00080000b504783b */ /* 0x000e6e0000004200 */
        /* <DEDUP_REMOVED lines=46> */
.L_x_879:
[----:B------:R-:W-:-:S13]  /*18960*/  ISETP.GE.AND P0, PT, R195, R208, PT ;  /* 0x000000d0c300720c */ /* 0x000fda0003f06270 */
[----:B------:R-:W-:Y:S05]  /*18970*/  @!P0 BRA `(.L_x_891) ;  /* 0x00002b3000008947 */ /* 0x000fea0003800000 */
[----:B------:R-:W-:Y:S02]  /*18980*/  MOV R136, R5 ;  /* 0x0000000500887202 */ /* 0x000fe40000000f00 */
[----:B------:R-:W-:Y:S02]  /*18990*/  MOV R135, R134 ;  /* 0x0000008600877202 */ /* 0x000fe40000000f00 */
.L_x_909:
[----:B------:R-:W-:Y:S04]  /*189a0*/  DEPBAR.LE SB0, 0x0 ;  /* 0x000080000000791a */ /* 0x000fe80000000000 */
[----:B------:R-:W-:Y:S01]  /*189b0*/  WARPSYNC 0xffffffff ;  /* 0xffffffff00007948 */ /* 0x000fe20003800000 */
[----:B------:R-:W-:Y:S01]  /*189c0*/  BAR.SYNC.DEFER_BLOCKING 0x0 ;  /* 0x0000000000007b1d */ /* 0x000fe20000010000 */
[----:B------:R-:W-:Y:S01]  /*189d0*/  SHF.R.S32.HI R0, RZ, 0x1f, R198 ;  /* 0x0000001fff007819 */ /* 0x000fe200000114c6 */
[----:B------:R-:W-:Y:S01]  /*189e0*/  IMAD.WIDE.U32 R2, R198, c[0x0][0x208], RZ ;  /* 0x00008200c6027a25 */ /* 0x000fe200078e00ff */
[----:B------:R-:W-:Y:S03]  /*189f0*/  SHF.R.S32.HI R4, RZ, 0x1f, R197 ;  /* 0x0000001fff047819 */ /* 0x000fe600000114c5 */
[----:B------:R-:W-:Y:S02]  /*18a00*/  IMAD R0, R0, c[0x0][0x208], RZ ;  /* 0x0000820000007a24 */ /* 0x000fe400078e02ff */
[----:B------:R-:W-:Y:S02]  /*18a10*/  IMAD R4, R4, c[0x0][0x218], RZ ;  /* 0x0000860004047a24 */ /* 0x000fe400078e02ff */
[----:B------:R-:W-:Y:S02]  /*18a20*/  IMAD R0, R198, c[0x0][0x20c], R0 ;  /* 0x00008300c6007a24 */ /* 0x000fe400078e0200 */
[----:B------:R-:W-:Y:S03]  /*18a30*/  IMAD R4, R197, c[0x0][0x21c], R4 ;  /* 0x00008700c5047a24 */ /* 0x000fe600078e0204 */
[----:B------:R-:W-:Y:S05]  /*18a40*/  IADD3 R3, R3, R0, RZ ;  /* 0x0000000003037210 */ /* 0x000fea0007ffe0ff */
[----:B------:R-:W-:Y:S01]  /*18a50*/  IMAD.WIDE.U32 R2, R197, c[0x0][0x218], R2 ;  /* 0x00008600c5027a25 */ /* 0x000fe200078e0002 */
[----:B------:R1:W2:Y:S04]  /*18a60*/  LDSM.16.M88.4 R16, [R182] ;  /* 0x00000000b610783b */ /* 0x0002a80000000200 */
[----:B------:R-:W-:Y:S01]  /*18a70*/  IADD3 R0, P0, R216, R2, RZ ;  /* 0x00000002d8007210 */ /* 0x000fe20007f1e0ff */
[----:B------:R1:W3:Y:S03]  /*18a80*/  LDSM.16.M88.4 R8, [R177] ;  /* 0x00000000b108783b */ /* 0x0002e60000000200 */
[----:B------:R-:W-:Y:S02]  /*18a90*/  IADD3.X R2, R218, R3, R4, P0, !PT ;  /* 0x00000003da027210 */ /* 0x000fe400007fe404 */
[C---:B------:R-:W-:Y:S01]  /*18aa0*/  LEA R134, P0, R0.reuse, c[0x0][0x1f8], 0x1 ;  /* 0x00007e0000867a11 */ /* 0x040fe200078008ff */
[----:B------:R1:W4:Y:S03]  /*18ab0*/  LDSM.16.M88.4 R160, [R177+0x800] ;  /* 0x00080000b1a0783b */ /* 0x0003260000000200 */
[----:B------:R-:W-:Y:S01]  /*18ac0*/  LEA.HI.X R0, R0, c[0x0][0x1fc], R2, 0x1, P0 ;  /* 0x00007f0000007a11 */ /* 0x000fe200000f0c02 */
[----:B------:R1:W1:Y:S04]  /*18ad0*/  LDSM.16.M88.4 R164, [R183] ;  /* 0x00000000b7a4783b */ /* 0x0002680000000200 */
[----:B------:R1:W1:Y:S04]  /*18ae0*/  LDSM.16.M88.4 R168, [R186] ;  /* 0x00000000baa8783b */ /* 0x0002680000000200 */
[----:B------:R1:W1:Y:S01]  /*18af0*/  LDSM.16.M88.4 R172, [R193] ;  /* 0x00000000c1ac783b */ /* 0x0002620000000200 */
[----:B------:R-:W-:-:S05]  /*18b00*/  BRA.DIV ~URZ, `(.L_x_892) ;  /* 0x000095d27f007947 */ /* 0x000fca000b800000 */
[----:B------:R-:W4:Y:S02]  /*18b10*/  SHFL.IDX PT, R0, R0, RZ, 0x181f ;  /* 0x00181fff00007589 */ /* 0x000f2400000e0000 */
.L_x_1003:
[C---:B--23--:R-:W-:Y:S01]  /*18b20*/  HMMA.16816.F32.BF16 R4, R16.reuse, R8, RZ ;  /* 0x000000081004723c */ /* 0x04cfe200000418ff */
[----:B------:R-:W2:Y:S01]  /*18b30*/  SHFL.IDX PT, R2, R134, RZ, 0x181f ;  /* 0x00181fff86027589 */ /* 0x000ea200000e0000 */
[----:B------:R-:W-:Y:S01]  /*18b40*/  BSSY B0, `(.L_x_893) ;  /* 0x00000d0000007945 */ /* 0x000fe20003800000 */
[----:B------:R-:W-:Y:S02]  /*18b50*/  ISETP.GE.AND P4, PT, R132, c[0x0][0x1d4], PT ;  /* 0x0000750084007a0c */ /* 0x000fe40003f86270 */
[----:B------:R-:W-:Y:S02]  /*18b60*/  ISETP.GE.AND P3, PT, R200, c[0x0][0x1d4], PT ;  /* 0x00007500c8007a0c */ /* 0x000fe40003f66270 */
[----:B------:R-:W-:Y:S01]  /*18b70*/  ISETP.GE.AND P2, PT, R199, c[0x0][0x1d4], PT ;  /* 0x00007500c7007a0c */ /* 0x000fe20003f46270 */
[C---:B------:R-:W-:Y:S08]  /*18b80*/  HMMA.16816.F32.BF16 R8, R16.reuse, R10, RZ ;  /* 0x0000000a1008723c */ /* 0x040ff000000418ff */
[C---:B----4-:R-:W-:Y:S08]  /*18b90*/  HMMA.16816.F32.BF16 R12, R16.reuse, R160, RZ ;  /* 0x000000a0100c723c */ /* 0x050ff000000418ff */
[----:B------:R-:W-:Y:S01]  /*18ba0*/  HMMA.16816.F32.BF16 R16, R16, R162, RZ ;  /* 0x000000a21010723c */ /* 0x000fe200000418ff */
[C---:B--2---:R-:W-:Y:S04]  /*18bb0*/  LEA R160, P0, R132.reuse, R2, 0x1 ;  /* 0x0000000284a07211 */ /* 0x044fe800078008ff */
[----:B------:R-:W-:Y:S02]  /*18bc0*/  LEA.HI.X R161, R132, R0, R133, 0x1, P0 ;  /* 0x0000000084a17211 */ /* 0x000fe400000f0c85 */
[C---:B------:R-:W-:Y:S01]  /*18bd0*/  LEA R162, P1, R200.reuse, R2, 0x1 ;  /* 0x00000002c8a27211 */ /* 0x040fe200078208ff */
[C---:B-1----:R-:W-:Y:S02]  /*18be0*/  HMMA.16816.F32.BF16 R4, R164.reuse, R168, R4 ;  /* 0x000000a8a404723c */ /* 0x042fe40000041804 */
[----:B------:R-:W-:Y:S01]  /*18bf0*/  @!PT LDS RZ, [RZ] ;  /* 0x00000000fffff984 */ /* 0x000fe20000000800 */
[----:B------:R-:W-:Y:S01]  /*18c00*/  @!PT LDS RZ, [RZ] ;  /* 0x00000000fffff984 */ /* 0x000fe20000000800 */
[----:B------:R1:W-:Y:S03]  /*18c10*/  LDGSTS.E.BYPASS.LTC128B.128 [R219+0x8080], [R160.64], !P4 ;  /* 0x08080000a0db7fae */ /* 0x0003e6000e101d48 */
[----:B------:R-:W-:Y:S02]  /*18c20*/  LEA.HI.X R163, R200, R0, R207, 0x1, P1 ;  /* 0x00000000c8a37211 */ /* 0x000fe400008f0ccf */
[----:B------:R-:W-:Y:S01]  /*18c30*/  ISETP.GE.AND P1, PT, R137, c[0x0][0x1d4], PT ;  /* 0x0000750089007a0c */ /* 0x000fe20003f26270 */
[C---:B------:R-:W-:Y:S08]  /*18c40*/  HMMA.16816.F32.BF16 R8, R164.reuse, R170, R8 ;  /* 0x000000aaa408723c */ /* 0x040ff00000041808 */
[C---:B------:R-:W-:Y:S08]  /*18c50*/  HMMA.16816.F32.BF16 R12, R164.reuse, R172, R12 ;  /* 0x000000aca40c723c */ /* 0x040ff0000004180c */
[----:B------:R-:W-:Y:S04]  /*18c60*/  HMMA.16816.F32.BF16 R16, R164, R174, R16 ;  /* 0x000000aea410723c */ /* 0x000fe80000041810 */
[C---:B-1----:R-:W-:Y:S04]  /*18c70*/  LEA R160, P0, R201.reuse, R2, 0x1 ;  /* 0x00000002c9a07211 */ /* 0x042fe800078008ff */
[----:B------:R-:W-:Y:S04]  /*18c80*/  LEA.HI.X R161, R201, R0, R205, 0x1, P0 ;  /* 0x00000000c9a17211 */ /* 0x000fe800000f0ccd */
[C---:B------:R-:W-:Y:S01]  /*18c90*/  LEA R2, P0, R199.reuse, R2, 0x1 ;  /* 0x00000002c7027211 */ /* 0x040fe200078008ff */
[----:B------:R1:W-:Y:S03]  /*18ca0*/  LDGSTS.E.BYPASS.LTC128B.128 [R219+0x9080], [R160.64], !P1 ;  /* 0x09080000a0db7fae */ /* 0x0003e6000c901d48 */
[----:B------:R-:W-:Y:S02]  /*18cb0*/  LEA.HI.X R3, R199, R0, R206, 0x1, P0 ;  /* 0x00000000c7037211 */ /* 0x000fe400000f0cce */
[----:B------:R-:W-:Y:S01]  /*18cc0*/  ISETP.GT.AND P0, PT, R195, R208, PT ;  /* 0x000000d0c300720c */ /* 0x000fe20003f04270 */
[----:B------:R1:W-:Y:S06]  /*18cd0*/  LDGSTS.E.BYPASS.LTC128B.128 [R219+0xa080], [R162.64], !P3 ;  /* 0x0a080000a2db7fae */ /* 0x0003ec000d901d48 */
[----:B------:R2:W-:Y:S06]  /*18ce0*/  LDGSTS.E.BYPASS.LTC128B.128 [R219+0xb080], [R2.64], !P2 ;  /* 0x0b08000002db7fae */ /* 0x0005ec000d101d48 */
[----:B------:R-:W-:Y:S06]  /*18cf0*/  LDSM.16.M88.4 R168, [R176] ;  /* 0x00000000b0a8783b */ /* 0x000fec0000000200 */
[----:B------:R-:W-:Y:S06]  /*18d00*/  LDSM.16.M88.4 R164, [R176+0x800] ;  /* 0x00080000b0a4783b */ /* 0x000fec0000000200 */
[----:B------:R-:W-:Y:S06]  /*18d10*/  LDSM.16.M88.4 R172, [R159+-0x3000] ;  /* 0xffd000009fac783b */ /* 0x000fec0000000200 */
[----:B-1----:R-:W1:Y:S06]  /*18d20*/  LDSM.16.M88.4 R160, [R185] ;  /* 0x00000000b9a0783b */ /* 0x002e6c0000000200 */
[----:B------:R-:W0:Y:S01]  /*18d30*/  LDGDEPBAR ;  /* 0x00000000000079af */ /* 0x000e220000000000 */
[C---:B-1----:R-:W-:Y:S08]  /*18d40*/  HMMA.16816.F32.BF16 R4, R160.reuse, R168, R4 ;  /* 0x000000a8a004723c */ /* 0x042ff00000041804 */
[C---:B------:R-:W-:Y:S01]  /*18d50*/  HMMA.16816.F32.BF16 R8, R160.reuse, R170, R8 ;  /* 0x000000aaa008723c */ /* 0x040fe20000041808 */
[----:B------:R-:W1:Y:S07]  /*18d60*/  LDSM.16.M88.4 R168, [R184] ;  /* 0x00000000b8a8783b */ /* 0x000e6e0000000200 */
[C---:B------:R-:W-:Y:S08]  /*18d70*/  HMMA.16816.F32.BF16 R12, R160.reuse, R164, R12 ;  /* 0x000000a4a00c723c */ /* 0x040ff0000004180c */
[----:B------:R-:W-:Y:S01]  /*18d80*/  HMMA.16816.F32.BF16 R16, R160, R166, R16 ;  /* 0x000000a6a010723c */ /* 0x000fe20000041810 */
[----:B------:R-:W3:Y:S06]  /*18d90*/  LDSM.16.M88.4 R160, [R159+-0x2800] ;  /* 0xffd800009fa0783b */ /* 0x000eec0000000200 */
[----:B------:R-:W-:Y:S01]  /*18da0*/  LDSM.16.M88.4 R164, [R182+0x4000] ;  /* 0x00400000b6a4783b */ /* 0x000fe20000000200 */
[C---:B-1----:R-:W-:Y:S08]  /*18db0*/  HMMA.16816.F32.BF16 R4, R168.reuse, R172, R4 ;  /* 0x000000aca804723c */ /* 0x042ff00000041804 */
[C---:B------:R-:W-:Y:S01]  /*18dc0*/  HMMA.16816.F32.BF16 R8, R168.reuse, R174, R8 ;  /* 0x000000aea808723c */ /* 0x040fe20000041808 */
[----:B------:R-:W1:Y:S07]  /*18dd0*/  LDSM.16.M88.4 R172, [R177+0x1000] ;  /* 0x00100000b1ac783b */ /* 0x000e6e0000000200 */
[C---:B---3--:R-:W-:Y:S08]  /*18de0*/  HMMA.16816.F32.BF16 R12, R168.reuse, R160, R12 ;  /* 0x000000a0a80c723c */ /* 0x048ff0000004180c */
[----:B------:R-:W-:Y:S01]  /*18df0*/  HMMA.16816.F32.BF16 R16, R168, R162, R16 ;  /* 0x000000a2a810723c */ /* 0x000fe20000041810 */
[----:B------:R-:W3:Y:S06]  /*18e00*/  LDSM.16.M88.4 R160, [R177+0x1800] ;  /* 0x00180000b1a0783b */ /* 0x000eec0000000200 */
[----:B------:R-:W-:Y:S01]  /*18e10*/  LDSM.16.M88.4 R168, [R183+0x4000] ;  /* 0x00400000b7a8783b */ /* 0x000fe20000000200 */
[C---:B-1----:R-:W-:Y:S08]  /*18e20*/  HMMA.16816.F32.BF16 R4, R164.reuse, R172, R4 ;  /* 0x000000aca404723c */ /* 0x042ff00000041804 */
[C---:B------:R-:W-:Y:S01]  /*18e30*/  HMMA.16816.F32.BF16 R8, R164.reuse, R174, R8 ;  /* 0x000000aea408723c */ /* 0x040fe20000041808 */
[----:B------:R-:W1:Y:S07]  /*18e40*/  LDSM.16.M88.4 R172, [R189] ;  /* 0x00000000bdac783b */ /* 0x000e6e0000000200 */
[C---:B---3--:R-:W-:Y:S08]  /*18e50*/  HMMA.16816.F32.BF16 R12, R164.reuse, R160, R12 ;  /* 0x000000a0a40c723c */ /* 0x048ff0000004180c */
[----:B------:R-:W-:Y:S01]  /*18e60*/  HMMA.16816.F32.BF16 R16, R164, R162, R16 ;  /* 0x000000a2a410723c */ /* 0x000fe20000041810 */
[----:B------:R-:W3:Y:S06]  /*18e70*/  LDSM.16.M88.4 R160, [R188] ;  /* 0x00000000bca0783b */ /* 0x000eec0000000200 */
        /* <DEDUP_REMOVED lines=10> */
[----:B------:R-:W1:Y:S07]  /*18f20*/  LDSM.16.M88.4 R172, [R159+-0x2000] ;  /* 0xffe000009fac783b */ /* 0x000e6e0000000200 */
[C---:B---3--:R-:W-:Y:S08]  /*18f30*/  HMMA.16816.F32.BF16 R12, R164.reuse, R160, R12 ;  /* 0x000000a0a40c723c */ /* 0x048ff0000004180c */
        /* <DEDUP_REMOVED lines=57> */
[----:B------:R-:W3:Y:S01]  /*192d0*/  LDSM.16.M88.4 R160, [R159+0x800] ;  /* 0x000800009fa0783b */ /* 0x000ee20000000200 */
[----:B------:R-:W-:Y:S05]  /*192e0*/  DEPBAR.LE SB0, 0x0 ;  /* 0x000080000000791a */ /* 0x000fea0000000000 */
[----:B------:R-:W-:Y:S01]  /*192f0*/  BAR.SYNC.DEFER_BLOCKING 0x0 ;  /* 0x0000000000007b1d */ /* 0x000fe20000010000 */
[C---:B-1----:R-:W-:Y:S08]  /*19300*/  HMMA.16816.F32.BF16 R4, R168.reuse, R172, R4 ;  /* 0x000000aca804723c */ /* 0x042ff00000041804 */
[C---:B------:R-:W-:Y:S08]  /*19310*/  HMMA.16816.F32.BF16 R8, R168.reuse, R174, R8 ;  /* 0x000000aea808723c */ /* 0x040ff00000041808 */
[C---:B---3--:R-:W-:Y:S08]  /*19320*/  HMMA.16816.F32.BF16 R12, R168.reuse, R160, R12 ;  /* 0x000000a0a80c723c */ /* 0x048ff0000004180c */
[----:B------:R-:W-:Y:S01]  /*19330*/  FMUL.FTZ R0, R4, c[0x0][0x320] ;  /* 0x0000c80004007a20 */ /* 0x000fe20000410000 */
[----:B------:R-:W-:Y:S03]  /*19340*/  HMMA.16816.F32.BF16 R16, R168, R162, R16 ;  /* 0x000000a2a810723c */ /* 0x000fe60000041810 */
        /* <DEDUP_REMOVED lines=32> */
[----:B---34-:R-:W-:Y:S02]  /*19550*/  IMAD.MOV.U32 R196, RZ, RZ, c[0x0][0x2b8] ;  /* 0x0000ae00ffc47624 */ /* 0x018fe400078e00ff */
[----:B------:R-:W-:Y:S02]  /*19560*/  IMAD.MOV.U32 R197, RZ, RZ, RZ ;  /* 0x000000ffffc57224 */ /* 0x000fe400078e00ff */
[----:B--2---:R-:W-:Y:S01]  /*19570*/  IMAD R2, R195, 0x20, R226 ;  /* 0x00000020c3027824 */ /* 0x004fe200078e02e2 */
[----:B------:R-:W-:Y:S04]  /*19580*/  ISETP.NE.AND P6, PT, R196, 0x1, PT ;  /* 0x00000001c400780c */ /* 0x000fe80003fc5270 */
[----:B------:R-:W-:Y:S05]  /*19590*/  IADD3 R2, R2, -0x20, R212 ;  /* 0xffffffe002027810 */ /* 0x000fea0007ffe0d4 */
[--C-:B------:R-:W-:Y:S04]  /*195a0*/  IMAD.MOV.U32 R0, RZ, RZ, R2.reuse ;  /* 0x000000ffff007224 */ /* 0x100fe800078e0002 */
        /* <DEDUP_REMOVED lines=24> */
.L_x_1004:
[----:B------:R-:W-:-:S05]  /*19730*/  BRA.DIV ~URZ, `(.L_x_896) ;  /* 0x00008a527f007947 */ /* 0x000fca000b800000 */
[----:B--2---:R2:W4:Y:S02]  /*19740*/  SHFL.IDX PT, R0, R5, RZ, 0x181f ;  /* 0x00181fff05007589 */ /* 0x00452400000e0000 */
.L_x_1005:
[C---:B----4-:R-:W-:Y:S04]  /*19750*/  LEA R2, P0, R132.reuse, R0, 0x1 ;  /* 0x0000000084027211 */ /* 0x050fe800078008ff */
[----:B---3--:R-:W-:Y:S05]  /*19760*/  LEA.HI.X R3, R132, R4, R133, 0x1, P0 ;  /* 0x0000000484037211 */ /* 0x008fea00000f0c85 */
[----:B------:R-:W-:Y:S01]  /*19770*/  @!PT LDS RZ, [RZ] ;  /* 0x00000000fffff984 */ /* 0x000fe20000000800 */
[----:B------:R-:W-:Y:S01]  /*19780*/  @!PT LDS RZ, [RZ] ;  /* 0x00000000fffff984 */ /* 0x000fe20000000800 */
[----:B------:R-:W-:Y:S01]  /*19790*/  @!PT LDS RZ, [RZ] ;  /* 0x00000000fffff984 */ /* 0x000fe20000000800 */
[----:B------:R3:W-:Y:S02]  /*197a0*/  LDGSTS.E.BYPASS.LTC128B.128 [R194+0xc080], [R2.64], !P4 ;  /* 0x0c08000002c27fae */ /* 0x0007e4000e101d48 */
[C---:B---3--:R-:W-:Y:S04]  /*197b0*/  LEA R2, P0, R201.reuse, R0, 0x1 ;  /* 0x00000000c9027211 */ /* 0x048fe800078008ff */
[----:B------:R-:W-:Y:S02]  /*197c0*/  LEA.HI.X R3, R201, R4, R205, 0x1, P0 ;  /* 0x00000004c9037211 */ /* 0x000fe400000f0ccd */
[C---:B------:R-:W-:Y:S03]  /*197d0*/  LEA R6, P0, R200.reuse, R0, 0x1 ;  /* 0x00000000c8067211 */ /* 0x040fe600078008ff */
[----:B------:R3:W-:Y:S01]  /*197e0*/  LDGSTS.E.BYPASS.LTC128B.128 [R194+0xd080], [R2.64], !P1 ;  /* 0x0d08000002c27fae */ /* 0x0007e2000c901d48 */
[----:B------:R-:W-:Y:S05]  /*197f0*/  LEA.HI.X R7, R200, R4, R207, 0x1, P0 ;  /* 0x00000004c8077211 */ /* 0x000fea00000f0ccf */
[----:B------:R4:W-:Y:S01]  /*19800*/  LDGSTS.E.BYPASS.LTC128B.128 [R194+0xe080], [R6.64], !P3 ;  /* 0x0e08000006c27fae */ /* 0x0009e2000d901d48 */
[C---:B---3--:R-:W-:Y:S04]  /*19810*/  LEA R2, P0, R199.reuse, R0, 0x1 ;  /* 0x00000000c7027211 */ /* 0x048fe800078008ff */
[----:B------:R-:W-:Y:S05]  /*19820*/  LEA.HI.X R3, R199, R4, R206, 0x1, P0 ;  /* 0x00000004c7037211 */ /* 0x000fea00000f0cce */
[----:B------:R4:W-:Y:S04]  /*19830*/  LDGSTS.E.BYPASS.LTC128B.128 [R194+0xf080], [R2.64], !P2 ;  /* 0x0f08000002c27fae */ /* 0x0009e8000d101d48 */
.L_x_894:
[----:B---34-:R-:W-:Y:S05]  /*19840*/  BSYNC B0 ;  /* 0x0000000000007941 */ /* 0x018fea0003800000 */
.L_x_893:
[----:B------:R-:W-:Y:S01]  /*19850*/  LOP3.LUT R8, RZ, c[0x0][0x324], RZ, 0x33, !PT ;  /* 0x0000c900ff087a12 */ /* 0x000fe200078e33ff */
[----:B--2---:R-:W-:Y:S01]  /*19860*/  IMAD.MOV.U32 R0, RZ, RZ, c[0x0][0x2c4] ;  /* 0x0000b100ff007624 */ /* 0x004fe200078e00ff */
[----:B------:R-:W0:Y:S01]  /*19870*/  LDGDEPBAR ;  /* 0x00000000000079af */ /* 0x000e220000000000 */
[----:B------:R-:W-:Y:S02]  /*19880*/  IMAD.IADD R4, R231, 0x1, R227 ;  /* 0x00000001e7047824 */ /* 0x000fe400078e02e3 */
[----:B------:R-:W-:Y:S01]  /*19890*/  IMAD.SHL.U32 R5, R195, 0x20, RZ ;  /* 0x00000020c3057824 */ /* 0x000fe200078e00ff */
[----:B------:R-:W-:Y:S11]  /*198a0*/  ISETP.NE.AND P0, PT, R0, 0x1, PT ;  /* 0x000000010000780c */ /* 0x000ff60003f05270 */
[----:B------:R-:W-:Y:S02]  /*198b0*/  @!UPT UIADD3 URZ, URZ, URZ, URZ ;  /* 0x0000003f3f3ff290 */ /* 0x000fe4000fffe03f */
[----:B------:R-:W-:Y:S05]  /*198c0*/  @P0 IMAD.HI.U32 R0, R4, c[0x0][0x2c8], RZ ;  /* 0x0000b20004000a27 */ /* 0x000fea00078e00ff */
[----:B------:R-:W-:Y:S02]  /*198d0*/  @P0 SHF.R.U32.HI R4, RZ, c[0x0][0x2cc], R0 ;  /* 0x0000b300ff040a19 */ /* 0x000fe40000011600 */
[----:B------:R-:W-:Y:S04]  /*198e0*/  IADD3 R0, -R215, 0x1, -R5 ;  /* 0x00000001d7007810 */ /* 0x000fe80007ffe905 */
[----:B------:R-:W-:Y:S04]  /*198f0*/  IADD3 R6, -R210, R0, R209 ;  /* 0x00000000d2067210 */ /* 0x000fe80007ffe1d1 */
[----:B------:R-:W-:Y:S01]  /*19900*/  IADD3 R7, R6, c[0x0][0x328], RZ ;  /* 0x0000ca0006077a10 */ /* 0x000fe20007ffe0ff */
[----:B------:R-:W-:-:S05]  /*19910*/  BRA.DIV ~URZ, `(.L_x_897) ;  /* 0x000088d27f007947 */ /* 0x000fca000b800000 */
[----:B------:R2:W3:Y:S02]  /*19920*/  SHFL.IDX PT, R3, R4, RZ, 0x1c1f ;  /* 0x001c1fff04037589 */ /* 0x0004e400000e0000 */
.L_x_1006:
[-C--:B---3--:R-:W-:Y:S01]  /*19930*/  IADD3 R2, R7, R3.reuse, RZ ;  /* 0x0000000307027210 */ /* 0x088fe20007ffe0ff */
[----:B------:R-:W-:Y:S02]  /*19940*/  IMAD.MOV.U32 R0, RZ, RZ, c[0x0][0x32c] ;  /* 0x0000cb00ff007624 */ /* 0x000fe400078e00ff */
[----:B------:R-:W-:Y:S03]  /*19950*/  IMAD.IADD R6, R8, 0x1, R6 ;  /* 0x0000000108067824 */ /* 0x000fe600078e0206 */
[----:B------:R-:W-:Y:S02]  /*19960*/  ISETP.GE.AND P0, PT, R0, 0x1, PT ;  /* 0x000000010000780c */ /* 0x000fe40003f06270 */
[----:B------:R-:W-:Y:S11]  /*19970*/  IADD3 R0, R6, R3, RZ ;  /* 0x0000000306007210 */ /* 0x000ff60007ffe0ff */
        /* <DEDUP_REMOVED lines=14> */
.L_x_900:
[----:B------:R-:W-:Y:S04]  /*19a60*/  MOV R8, c[0x0][0x32c] ;  /* 0x0000cb0000087a02 */ /* 0x000fe80000000f00 */
[----:B------:R-:W-:Y:S11]  /*19a70*/  ISETP.NE.AND P0, PT, R8, 0x1, PT ;  /* 0x000000010800780c */ /* 0x000ff60003f05270 */
[----:B------:R-:W-:Y:S02]  /*19a80*/  @!UPT UIADD3 URZ, URZ, URZ, URZ ;  /* 0x0000003f3f3ff290 */ /* 0x000fe4000fffe03f */
[----:B------:R-:W-:Y:S05]  /*19a90*/  @P0 IMAD.HI.U32 R8, R3, c[0x0][0x330], RZ ;  /* 0x0000cc0003080a27 */ /* 0x000fea00078e00ff */
[----:B------:R-:W-:Y:S02]  /*19aa0*/  @P0 SHF.R.U32.HI R3, RZ, c[0x0][0x334], R8 ;  /* 0x0000cd00ff030a19 */ /* 0x000fe40000011608 */
.L_x_901:
[----:B------:R-:W-:Y:S05]  /*19ab0*/  BSYNC B0 ;  /* 0x0000000000007941 */ /* 0x000fea0003800000 */
.L_x_899:
[----:B------:R-:W-:Y:S04]  /*19ac0*/  IMAD R3, R3, c[0x0][0x32c], -R5 ;  /* 0x0000cb0003037a24 */ /* 0x000fe800078e0a05 */
[----:B------:R-:W-:Y:S05]  /*19ad0*/  IMAD.IADD R3, R3, 0x1, -R215 ;  /* 0x0000000103037824 */ /* 0x000fea00078e0ad7 */
[----:B------:R-:W-:Y:S02]  /*19ae0*/  IMNMX R0, R0, R3, !PT ;  /* 0x0000000300007217 */ /* 0x000fe40007800200 */
[----:B------:R-:W-:Y:S04]  /*19af0*/  IADD3 R3, R3, c[0x0][0x32c], RZ ;  /* 0x0000cb0003037a10 */ /* 0x000fe80007ffe0ff */
[----:B------:R-:W-:Y:S02]  /*19b00*/  IMNMX R2, R2, R3, PT ;  /* 0x0000000302027217 */ /* 0x000fe40003800200 */
.L_x_898:
[----:B------:R-:W-:Y:S04]  /*19b10*/  ISETP.GT.AND P1, PT, R195, -0x1, PT ;  /* 0xffffffffc300780c */ /* 0x000fe80003f24270 */
[C---:B------:R-:W-:Y:S02]  /*19b20*/  ISETP.GT.AND P2, PT, R0.reuse, RZ, P1 ;  /* 0x000000ff0000720c */ /* 0x040fe40000f44270 */
[----:B------:R-:W-:Y:S02]  /*19b30*/  ISETP.GT.AND P0, PT, R0, 0x1, P1 ;  /* 0x000000010000780c */ /* 0x000fe40000f04270 */
[C---:B------:R-:W-:Y:S02]  /*19b40*/  ISETP.LT.OR P2, PT, R2.reuse, 0x1, P2 ;  /* 0x000000010200780c */ /* 0x040fe40001741670 */
[----:B------:R-:W-:Y:S02]  /*19b50*/  ISETP.LT.OR P0, PT, R2, 0x2, P0 ;  /* 0x000000020200780c */ /* 0x000fe40000701670 */
[----:B------:R-:W-:Y:S02]  /*19b60*/  FSEL R14, R167, -INF , !P2 ;  /* 0xff800000a70e7808 */ /* 0x000fe40005000000 */
[----:B------:R-:W-:Y:S02]  /*19b70*/  ISETP.GT.AND P2, PT, R0, 0x8, P1 ;  /* 0x000000080000780c */ /* 0x000fe40000f44270 */
[----:B------:R-:W-:Y:S02]  /*19b80*/  FSEL R161, R164, -INF , !P0 ;  /* 0xff800000a4a17808 */ /* 0x000fe40004000000 */
        /* <DEDUP_REMOVED lines=10> */
[C---:B------:R-:W-:Y:S02]  /*19c30*/  ISETP.GT.AND P2, PT, R0.reuse, 0x18, P1 ;  /* 0x000000180000780c */ /* 0x040fe40000f44270 */
[----:B------:R-:W-:Y:S02]  /*19c40*/  FSEL R17, R11, -INF , !P0 ;  /* 0xff8000000b117808 */ /* 0x000fe40004000000 */
[----:B------:R-:W-:Y:S02]  /*19c50*/  ISETP.GT.AND P0, PT, R0, 0x19, P1 ;  /* 0x000000190000780c */ /* 0x000fe40000f04270 */
[C---:B------:R-:W-:Y:S02]  /*19c60*/  ISETP.LT.OR P2, PT, R2.reuse, 0x19, P2 ;  /* 0x000000190200780c */ /* 0x040fe40001741670 */
[----:B------:R-:W-:Y:S02]  /*19c70*/  ISETP.LT.OR P0, PT, R2, 0x1a, P0 ;  /* 0x0000001a0200780c */ /* 0x000fe40000701670 */
[----:B------:R-:W-:Y:S02]  /*19c80*/  FSEL R16, R10, -INF , !P2 ;  /* 0xff8000000a107808 */ /* 0x000fe40005000000 */
[----:B------:R-:W-:Y:S01]  /*19c90*/  FSEL R15, R9, -INF , !P0 ;  /* 0xff800000090f7808 */ /* 0x000fe20004000000 */
[----:B------:R-:W-:-:S06]  /*19ca0*/  BRA.DIV ~URZ, `(.L_x_902) ;  /* 0x000085b27f007947 */ /* 0x000fcc000b800000 */
[----:B------:R3:W4:Y:S02]  /*19cb0*/  SHFL.IDX PT, R3, R4, 0x1, 0x1c1f ;  /* 0x003c1f0004037f89 */ /* 0x00072400000e0000 */
.L_x_1007:
[----:B----4-:R-:W-:Y:S01]  /*19cc0*/  IADD3 R2, R7, R3, RZ ;  /* 0x0000000307027210 */ /* 0x010fe20007ffe0ff */
        /* <DEDUP_REMOVED lines=11> */
[----:B--23--:R-:W-:Y:S05]  /*19d80*/  IMAD.MOV.U32 R4, RZ, RZ, c[0x0][0x32c] ;  /* 0x0000cb00ff047624 */ /* 0x00cfea00078e00ff */
[----:B------:R-:W-:Y:S11]  /*19d90*/  ISETP.NE.AND P0, PT, R4, 0x1, PT ;  /* 0x000000010400780c */ /* 0x000ff60003f05270 */
[----:B------:R-:W-:Y:S02]  /*19da0*/  @!UPT UIADD3 URZ, URZ, URZ, URZ ;  /* 0x0000003f3f3ff290 */ /* 0x000fe4000fffe03f */
[----:B------:R-:W-:Y:S05]  /*19db0*/  @P0 IMAD.HI.U32 R4, R3, c[0x0][0x330], RZ ;  /* 0x0000cc0003040a27 */ /* 0x000fea00078e00ff */
[----:B------:R-:W-:Y:S04]  /*19dc0*/  @P0 SHF.R.U32.HI R3, RZ, c[0x0][0x334], R4 ;  /* 0x0000cd00ff030a19 */ /* 0x000fe80000011604 */
[----:B------:R-:W-:Y:S01]  /*19dd0*/  LOP3.LUT R3, RZ, R3, RZ, 0x33, !PT ;  /* 0x00000003ff037212 */ /* 0x000fe200078e33ff */
[----:B------:R-:W-:-:S05]  /*19de0*/  BRA `(.L_x_906) ;  /* 0x0000005000007947 */ /* 0x000fca0003800000 */
.L_x_905:
[----:B--23--:R-:W-:Y:S04]  /*19df0*/  MOV R4, c[0x0][0x32c] ;  /* 0x0000cb0000047a02 */ /* 0x00cfe80000000f00 */
[----:B------:R-:W-:Y:S11]  /*19e00*/  ISETP.NE.AND P0, PT, R4, 0x1, PT ;  /* 0x000000010400780c */ /* 0x000ff60003f05270 */
[----:B------:R-:W-:Y:S02]  /*19e10*/  @!UPT UIADD3 URZ, URZ, URZ, URZ ;  /* 0x0000003f3f3ff290 */ /* 0x000fe4000fffe03f */
[----:B------:R-:W-:Y:S05]  /*19e20*/  @P0 IMAD.HI.U32 R4, R3, c[0x0][0x330], RZ ;  /* 0x0000cc0003040a27 */ /* 0x000fea00078e00ff */
[----:B------:R-:W-:Y:S02]  /*19e30*/  @P0 SHF.R.U32.HI R3, RZ, c[0x0][0x334], R4 ;  /* 0x0000cd00ff030a19 */ /* 0x000fe40000011604 */
.L_x_906:
[----:B------:R-:W-:Y:S05]  /*19e40*/  BSYNC B0 ;  /* 0x0000000000007941 */ /* 0x000fea0003800000 */
.L_x_904:
[----:B------:R-:W-:Y:S04]  /*19e50*/  IMAD R5, R3, c[0x0][0x32c], -R5 ;  /* 0x0000cb0003057a24 */ /* 0x000fe800078e0a05 */
[----:B------:R-:W-:Y:S05]  /*19e60*/  IMAD.IADD R3, R5, 0x1, -R215 ;  /* 0x0000000105037824 */ /* 0x000fea00078e0ad7 */
[----:B------:R-:W-:Y:S02]  /*19e70*/  IMNMX R0, R0, R3, !PT ;  /* 0x0000000300007217 */ /* 0x000fe40007800200 */
[----:B------:R-:W-:Y:S04]  /*19e80*/  IADD3 R3, R3, c[0x0][0x32c], RZ ;  /* 0x0000cb0003037a10 */ /* 0x000fe80007ffe0ff */
[----:B------:R-:W-:Y:S02]  /*19e90*/  IMNMX R2, R2, R3, PT ;  /* 0x0000000302027217 */ /* 0x000fe40003800200 */
.L_x_903:
[C---:B------:R-:W-:Y:S02]  /*19ea0*/  ISETP.GT.AND P0, PT, R0.reuse, RZ, P1 ;  /* 0x000000ff0000720c */ /* 0x040fe40000f04270 */
[----:B------:R-:W-:Y:S02]  /*19eb0*/  ISETP.GT.AND P2, PT, R0, 0x1, P1 ;  /* 0x000000010000780c */ /* 0x000fe40000f44270 */
[C---:B------:R-:W-:Y:S02]  /*19ec0*/  ISETP.LT.OR P0, PT, R2.reuse, 0x1, P0 ;  /* 0x000000010200780c */ /* 0x040fe40000701670 */
[----:B------:R-:W-:Y:S02]  /*19ed0*/  ISETP.LT.OR P2, PT, R2, 0x2, P2 ;  /* 0x000000020200780c */ /* 0x000fe40001741670 */
[----:B------:R-:W-:Y:S02]  /*19ee0*/  FSEL R6, R175, -INF , !P0 ;  /* 0xff800000af067808 */ /* 0x000fe40004000000 */
[----:B------:R-:W-:Y:S02]  /*19ef0*/  ISETP.GT.AND P0, PT, R0, 0x8, P1 ;  /* 0x000000080000780c */ /* 0x000fe40000f04270 */
[----:B------:R-:W-:Y:S02]  /*19f00*/  FSEL R13, R174, -INF , !P2 ;  /* 0xff800000ae0d7808 */ /* 0x000fe40005000000 */
[----:B------:R-:W-:Y:S02]  /*19f10*/  ISETP.LT.OR P0, PT, R2, 0x9, P0 ;  /* 0x000000090200780c */ /* 0x000fe40000701670 */
[C---:B------:R-:W-:Y:S02]  /*19f20*/  ISETP.GT.AND P2, PT, R0.reuse, 0x9, P1 ;  /* 0x000000090000780c */ /* 0x040fe40000f44270 */
[----:B------:R-:W-:Y:S02]  /*19f30*/  FSEL R12, R173, -INF , !P0 ;  /* 0xff800000ad0c7808 */ /* 0x000fe40004000000 */
[----:B------:R-:W-:Y:S02]  /*19f40*/  ISETP.GT.AND P0, PT, R0, 0x10, P1 ;  /* 0x000000100000780c */ /* 0x000fe40000f04270 */
[C---:B------:R-:W-:Y:S02]  /*19f50*/  ISETP.LT.OR P2, PT, R2.reuse, 0xa, P2 ;  /* 0x0000000a0200780c */ /* 0x040fe40001741670 */
[----:B------:R-:W-:Y:S02]  /*19f60*/  ISETP.LT.OR P0, PT, R2, 0x11, P0 ;  /* 0x000000110200780c */ /* 0x000fe40000701670 */
[----:B------:R-:W-:Y:S02]  /*19f70*/  FSEL R11, R172, -INF , !P2 ;  /* 0xff800000ac0b7808 */ /* 0x000fe40005000000 */
[----:B------:R-:W-:Y:S02]  /*19f80*/  ISETP.GT.AND P3, PT, R0, 0x11, P1 ;  /* 0x000000110000780c */ /* 0x000fe40000f64270 */
[----:B------:R-:W-:Y:S02]  /*19f90*/  FSEL R10, R162, -INF , !P0 ;  /* 0xff800000a20a7808 */ /* 0x000fe40004000000 */
[C---:B------:R-:W-:Y:S02]  /*19fa0*/  ISETP.GT.AND P2, PT, R0.reuse, 0x18, P1 ;  /* 0x000000180000780c */ /* 0x040fe40000f44270 */
[----:B------:R-:W-:Y:S02]  /*19fb0*/  ISETP.GT.AND P0, PT, R0, 0x19, P1 ;  /* 0x000000190000780c */ /* 0x000fe40000f04270 */
[----:B------:R-:W-:Y:S02]  /*19fc0*/  FMNMX.FTZ R0, R14, R135, !PT ;  /* 0x000000870e007209 */ /* 0x000fe40007810000 */
[----:B------:R-:W-:Y:S02]  /*19fd0*/  FMNMX.FTZ R3, R6, R136, !PT ;  /* 0x0000008806037209 */ /* 0x000fe40007810000 */
[----:B------:R-:W-:Y:S02]  /*19fe0*/  FMNMX.FTZ R0, R161, R0, !PT ;  /* 0x00000000a1007209 */ /* 0x000fe40007810000 */
[----:B------:R-:W-:Y:S02]  /*19ff0*/  FMNMX.FTZ R3, R13, R3, !PT ;  /* 0x000000030d037209 */ /* 0x000fe40007810000 */
[C---:B------:R-:W-:Y:S02]  /*1a000*/  ISETP.LT.OR P3, PT, R2.reuse, 0x12, P3 ;  /* 0x000000120200780c */ /* 0x040fe40001f61670 */
[C---:B------:R-:W-:Y:S02]  /*1a010*/  ISETP.LT.OR P1, PT, R2.reuse, 0x19, P2 ;  /* 0x000000190200780c */ /* 0x040fe40001721670 */
[----:B------:R-:W-:Y:S02]  /*1a020*/  ISETP.LT.OR P0, PT, R2, 0x1a, P0 ;  /* 0x0000001a0200780c */ /* 0x000fe40000701670 */
[----:B------:R-:W-:Y:S02]  /*1a030*/  FMNMX.FTZ R2, R160, R0, !PT ;  /* 0x00000000a0027209 */ /* 0x000fe40007810000 */
[----:B------:R-:W-:Y:S02]  /*1a040*/  FMNMX.FTZ R0, R12, R3, !PT ;  /* 0x000000030c007209 */ /* 0x000fe40007810000 */
[----:B------:R-:W-:Y:S02]  /*1a050*/  FMNMX.FTZ R2, R19, R2, !PT ;  /* 0x0000000213027209 */ /* 0x000fe40007810000 */
[----:B------:R-:W-:Y:S02]  /*1a060*/  FMNMX.FTZ R0, R11, R0, !PT ;  /* 0x000000000b007209 */ /* 0x000fe40007810000 */
[----:B------:R-:W-:Y:S02]  /*1a070*/  FSEL R9, R165, -INF , !P3 ;  /* 0xff800000a5097808 */ /* 0x000fe40005800000 */
[----:B------:R-:W-:Y:S02]  /*1a080*/  FMNMX.FTZ R2, R18, R2, !PT ;  /* 0x0000000212027209 */ /* 0x000fe40007810000 */
[----:B------:R-:W-:Y:S02]  /*1a090*/  FMNMX.FTZ R0, R10, R0, !PT ;  /* 0x000000000a007209 */ /* 0x000fe40007810000 */
[----:B------:R-:W-:Y:S02]  /*1a0a0*/  FSEL R8, R163, -INF , !P1 ;  /* 0xff800000a3087808 */ /* 0x000fe40004800000 */
[----:B------:R-:W-:Y:S02]  /*1a0b0*/  FMNMX.FTZ R2, R17, R2, !PT ;  /* 0x0000000211027209 */ /* 0x000fe40007810000 */
[----:B------:R-:W-:Y:S02]  /*1a0c0*/  FMNMX.FTZ R0, R9, R0, !PT ;  /* 0x0000000009007209 */ /* 0x000fe40007810000 */
[----:B-1----:R-:W-:Y:S02]  /*1a0d0*/  FSEL R7, R166, -INF , !P0 ;  /* 0xff800000a6077808 */ /* 0x002fe40004000000 */
[----:B------:R-:W-:Y:S02]  /*1a0e0*/  FMNMX.FTZ R2, R16, R2, !PT ;  /* 0x0000000210027209 */ /* 0x000fe40007810000 */
[----:B------:R-:W-:Y:S02]  /*1a0f0*/  FMNMX.FTZ R0, R8, R0, !PT ;  /* 0x0000000008007209 */ /* 0x000fe40007810000 */
[----:B--23--:R-:W-:Y:S02]  /*1a100*/  FMNMX.FTZ R4, R15, R2, !PT ;  /* 0x000000020f047209 */ /* 0x00cfe40007810000 */
[----:B------:R-:W-:Y:S01]  /*1a110*/  FMNMX.FTZ R5, R7, R0, !PT ;  /* 0x0000000007057209 */ /* 0x000fe20007810000 */
[----:B------:R-:W-:-:S05]  /*1a120*/  BRA.DIV ~URZ, `(.L_x_907) ;  /* 0x000081a27f007947 */ /* 0x000fca000b800000 */
[----:B------:R1:W2:Y:S02]  /*1a130*/  SHFL.BFLY PT, R0, R4, 0x2, 0x1f ;  /* 0x0c401f0004007f89 */ /* 0x0002a400000e0000 */
.L_x_1008:
[----:B-12---:R-:W-:Y:S01]  /*1a140*/  FMNMX.FTZ R4, R4, R0, !PT ;  /* 0x0000000004047209 */ /* 0x006fe20007810000 */
[----:B------:R-:W-:-:S05]  /*1a150*/  BRA.DIV ~URZ, `(.L_x_908) ;  /* 0x000081b27f007947 */ /* 0x000fca000b800000 */
[----:B------:R-:W1:Y:S02]  /*1a160*/  SHFL.BFLY PT, R0, R4, 0x1, 0x1f ;  /* 0x0c201f0004007f89 */ /* 0x000e6400000e0000 */
[----:B-1----:R-:W-:Y:S02]  /*1a170*/  FMNMX.FTZ R134, R4, R0, !PT ;  /* 0x0000000004867209 */ /* 0x002fe40007810000 */
[----:B------:R-:W1:Y:S02]  /*1a180*/  SHFL.BFLY PT, R0, R5, 0x2, 0x1f ;  /* 0x0c401f0005007f89 */ /* 0x000e6400000e0000 */
[----:B-1----:R-:W-:Y:S05]  /*1a190*/  FMNMX.FTZ R4, R5, R0, !PT ;  /* 0x0000000005047209 */ /* 0x002fea0007810000 */
[----:B------:R1:W2:Y:S02]  /*1a1a0*/  SHFL.BFLY PT, R0, R4, 0x1, 0x1f ;  /* 0x0c201f0004007f89 */ /* 0x0002a400000e0000 */
.L_x_1009:
[C---:B------:R-:W-:Y:S01]  /*1a1b0*/  FSETP.NEU.FTZ.AND P0, PT, R134.reuse, -INF , PT ;  /* 0xff8000008600780b */ /* 0x040fe20003f1d000 */
[----:B------:R-:W-:Y:S01]  /*1a1c0*/  FMUL.FTZ R2, R134, c[0x0][0x2d0] ;  /* 0x0000b40086027a20 */ /* 0x000fe20000410000 */
[----:B--2---:R-:W-:Y:S01]  /*1a1d0*/  FMNMX.FTZ R3, R0, R4, !PT ;  /* 0x0000000400037209 */ /* 0x004fe20007810000 */
[----:B------:R-:W-:Y:S01]  /*1a1e0*/  WARPSYNC 0xffffffff ;  /* 0xffffffff00007948 */ /* 0x000fe20003800000 */
[----:B------:R-:W-:Y:S02]  /*1a1f0*/  FSEL R0, R134, RZ, P0 ;  /* 0x000000ff86007208 */ /* 0x000fe40000000000 */
[----:B------:R-:W-:Y:S02]  /*1a200*/  FSEL R2, R2, RZ, P0 ;  /* 0x000000ff02027208 */ /* 0x000fe40000000000 */
[----:B------:R-:W-:Y:S01]  /*1a210*/  FSETP.NEU.FTZ.AND P0, PT, R3, -INF , PT ;  /* 0xff8000000300780b */ /* 0x000fe20003f1d000 */
[----:B------:R-:W-:Y:S02]  /*1a220*/  FADD.FTZ R0, -R0, R135 ;  /* 0x0000008700007221 */ /* 0x000fe40000010100 */
        /* <DEDUP_REMOVED lines=20> */
[----:B---3--:R-:W-:Y:S01]  /*1a370*/  F2FP.BF16.PACK_AB R160, R4, R15 ;  /* 0x0000000f04a0723e */ /* 0x008fe200000010ff */
[C---:B------:R-:W-:Y:S01]  /*1a380*/  FMUL.FTZ R29, R0.reuse, R29 ;  /* 0x0000001d001d7220 */ /* 0x040fe20000410000 */
[----:B------:R-:W1:Y:S01]  /*1a390*/  MUFU.EX2 R15, R19 ;  /* 0x00000013000f7308 */ /* 0x000e620000000800 */
[C---:B------:R-:W-:Y:S02]  /*1a3a0*/  FMUL.FTZ R32, R0.reuse, R32 ;  /* 0x0000002000207220 */ /* 0x040fe40000410000 */
[C---:B------:R-:W-:Y:S02]  /*1a3b0*/  FMUL.FTZ R33, R0.reuse, R33 ;  /* 0x0000002100217220 */ /* 0x040fe40000410000 */
[C---:B------:R-:W-:Y:S02]  /*1a3c0*/  FMUL.FTZ R36, R0.reuse, R36 ;  /* 0x0000002400247220 */ /* 0x040fe40000410000 */
[----:B------:R-:W-:Y:S02]  /*1a3d0*/  FMUL.FTZ R37, R0, R37 ;  /* 0x0000002500257220 */ /* 0x000fe40000410000 */
[----:B----4-:R-:W-:Y:S01]  /*1a3e0*/  FADD.FTZ R5, R4, R2 ;  /* 0x0000000204057221 */ /* 0x010fe20000010000 */
[C---:B------:R-:W-:Y:S01]  /*1a3f0*/  FSEL R2, R3.reuse, RZ, P0 ;  /* 0x000000ff03027208 */ /* 0x040fe20000000000 */
[----:B------:R-:W-:Y:S02]  /*1a400*/  FMUL.FTZ R4, R3, c[0x0][0x2d0] ;  /* 0x0000b40003047a20 */ /* 0x000fe40000410000 */
[----:B------:R-:W-:Y:S02]  /*1a410*/  FMUL.FTZ R40, R0, R40 ;  /* 0x0000002800287220 */ /* 0x000fe40000410000 */
[----:B------:R-:W-:Y:S01]  /*1a420*/  FADD.FTZ R2, -R2, R136 ;  /* 0x0000008802027221 */ /* 0x000fe20000010100 */
[----:B------:R-:W-:Y:S01]  /*1a430*/  FSEL R4, R4, RZ, P0 ;  /* 0x000000ff04047208 */ /* 0x000fe20000000000 */
[----:B------:R-:W-:Y:S01]  /*1a440*/  FMUL.FTZ R41, R0, R41 ;  /* 0x0000002900297220 */ /* 0x000fe20000410000 */
[----:B------:R-:W-:Y:S01]  /*1a450*/  ISETP.GT.AND P0, PT, R195, R208, PT ;  /* 0x000000d0c300720c */ /* 0x000fe20003f04270 */
[----:B------:R-:W-:Y:S02]  /*1a460*/  FMUL.FTZ R2, R2, c[0x0][0x2d0] ;  /* 0x0000b40002027a20 */ /* 0x000fe40000410000 */
[--C-:B------:R-:W-:Y:S02]  /*1a470*/  FFMA.FTZ R136, R11, c[0x0][0x2d0], -R4.reuse ;  /* 0x0000b4000b887a23 */ /* 0x100fe40000010804 */
[--C-:B------:R-:W-:Y:S01]  /*1a480*/  FFMA.FTZ R166, R10, c[0x0][0x2d0], -R4.reuse ;  /* 0x0000b4000aa67a23 */ /* 0x100fe20000010804 */
[----:B-1----:R-:W-:Y:S01]  /*1a490*/  F2FP.BF16.PACK_AB R162, R15, R16 ;  /* 0x000000100fa2723e */ /* 0x002fe200000010ff */
[----:B------:R-:W1:Y:S01]  /*1a4a0*/  MUFU.EX2 R2, R2 ;  /* 0x0000000200027308 */ /* 0x000e620000000800 */
[--C-:B------:R-:W-:Y:S02]  /*1a4b0*/  FFMA.FTZ R165, R9, c[0x0][0x2d0], -R4.reuse ;  /* 0x0000b40009a57a23 */ /* 0x100fe40000010804 */
[--C-:B------:R-:W-:Y:S02]  /*1a4c0*/  FFMA.FTZ R167, R8, c[0x0][0x2d0], -R4.reuse ;  /* 0x0000b40008a77a23 */ /* 0x100fe40000010804 */
[--C-:B------:R-:W-:Y:S02]  /*1a4d0*/  FFMA.FTZ R6, R6, c[0x0][0x2d0], -R4.reuse ;  /* 0x0000b40006067a23 */ /* 0x100fe40000010804 */
[--C-:B------:R-:W-:Y:S02]  /*1a4e0*/  FFMA.FTZ R14, R13, c[0x0][0x2d0], -R4.reuse ;  /* 0x0000b4000d0e7a23 */ /* 0x100fe40000010804 */
        /* <DEDUP_REMOVED lines=10> */
[C---:B-1----:R-:W-:Y:S02]  /*1a590*/  FMUL.FTZ R18, R2.reuse, R142 ;  /* 0x0000008e02127220 */ /* 0x042fe40000410000 */
[C---:B------:R-:W-:Y:S02]  /*1a5a0*/  FMUL.FTZ R19, R2.reuse, R143 ;  /* 0x0000008f02137220 */ /* 0x040fe40000410000 */
[----:B------:R-:W1:Y:S01]  /*1a5b0*/  LDSM.16.MT88.4 R140, [R178] ;  /* 0x00000000b28c783b */ /* 0x000e620000004200 */
[----:B------:R-:W4:Y:S01]  /*1a5c0*/  MUFU.EX2 R152, R14 ;  /* 0x0000000e00987308 */ /* 0x000f220000000800 */
[----:B------:R-:W-:Y:S02]  /*1a5d0*/  FMUL.FTZ R7, R2, R155 ;  /* 0x0000009b02077220 */ /* 0x000fe40000410000 */
[----:B------:R-:W-:Y:S02]  /*1a5e0*/  FMUL.FTZ R8, R0, R148 ;  /* 0x0000009400087220 */ /* 0x000fe40000410000 */
[C---:B--2---:R-:W-:Y:S02]  /*1a5f0*/  FMUL.FTZ R6, R2.reuse, R154 ;  /* 0x0000009a02067220 */ /* 0x044fe40000410000 */
        /* <DEDUP_REMOVED lines=16> */
[----:B------:R-:W2:Y:S01]  /*1a700*/  MUFU.EX2 R146, R135 ;  /* 0x0000008700927308 */ /* 0x000ea20000000800 */
[C---:B------:R-:W-:Y:S02]  /*1a710*/  FMUL.FTZ R31, R2.reuse, R31 ;  /* 0x0000001f021f7220 */ /* 0x040fe40000410000 */
[C---:B------:R-:W-:Y:S02]  /*1a720*/  FMUL.FTZ R34, R2.reuse, R34 ;  /* 0x0000002202227220 */ /* 0x040fe40000410000 */
[C---:B------:R-:W-:Y:S02]  /*1a730*/  FMUL.FTZ R35, R2.reuse, R35 ;  /* 0x0000002302237220 */ /* 0x040fe40000410000 */
[C---:B------:R-:W-:Y:S02]  /*1a740*/  FMUL.FTZ R38, R2.reuse, R38 ;  /* 0x0000002602267220 */ /* 0x040fe40000410000 */
[C---:B------:R-:W-:Y:S01]  /*1a750*/  FMUL.FTZ R39, R2.reuse, R39 ;  /* 0x0000002702277220 */ /* 0x040fe20000410000 */
[----:B------:R-:W-:Y:S01]  /*1a760*/  MUFU.EX2 R135, R172 ;  /* 0x000000ac00877308 */ /* 0x000fe20000000800 */
[C---:B------:R-:W-:Y:S02]  /*1a770*/  FMUL.FTZ R42, R2.reuse, R42 ;  /* 0x0000002a022a7220 */ /* 0x040fe40000410000 */
[----:B------:R-:W-:Y:S02]  /*1a780*/  FMUL.FTZ R43, R2, R43 ;  /* 0x0000002b022b7220 */ /* 0x000fe40000410000 */
[C---:B------:R-:W-:Y:S02]  /*1a790*/  FMUL.FTZ R44, R0.reuse, R44 ;  /* 0x0000002c002c7220 */ /* 0x040fe40000410000 */
[----:B------:R-:W-:Y:S02]  /*1a7a0*/  FMUL.FTZ R45, R0, R45 ;  /* 0x0000002d002d7220 */ /* 0x000fe40000410000 */
[C---:B------:R-:W-:Y:S01]  /*1a7b0*/  FMUL.FTZ R46, R2.reuse, R46 ;  /* 0x0000002e022e7220 */ /* 0x040fe20000410000 */
[----:B------:R3:W-:Y:S01]  /*1a7c0*/  MUFU.EX2 R170, R166 ;  /* 0x000000a600aa7308 */ /* 0x0007e20000000800 */
[----:B------:R-:W-:Y:S02]  /*1a7d0*/  FMUL.FTZ R47, R2, R47 ;  /* 0x0000002f022f7220 */ /* 0x000fe40000410000 */
[C---:B------:R-:W-:Y:S01]  /*1a7e0*/  FMUL.FTZ R48, R0.reuse, R48 ;  /* 0x0000003000307220 */ /* 0x040fe20000410000 */
[----:B--2---:R-:W-:Y:S01]  /*1a7f0*/  F2FP.BF16.PACK_AB R163, R173, R146 ;  /* 0x00000092ada3723e */ /* 0x004fe200000010ff */
[----:B------:R-:W-:Y:S02]  /*1a800*/  FMUL.FTZ R49, R0, R49 ;  /* 0x0000003100317220 */ /* 0x000fe40000410000 */
[C---:B------:R-:W-:Y:S02]  /*1a810*/  FMUL.FTZ R50, R2.reuse, R50 ;  /* 0x0000003202327220 */ /* 0x040fe40000410000 */
[----:B------:R-:W-:Y:S01]  /*1a820*/  FMUL.FTZ R51, R2, R51 ;  /* 0x0000003302337220 */ /* 0x000fe20000410000 */
[----:B------:R-:W2:Y:S01]  /*1a830*/  MUFU.EX2 R169, R165 ;  /* 0x000000a500a97308 */ /* 0x000ea20000000800 */
[C---:B-1----:R-:W-:Y:S05]  /*1a840*/  HMMA.16816.F32.BF16 R4, R160.reuse, R140, R4 ;  /* 0x0000008ca004723c */ /* 0x042fea0000041804 */
[C---:B------:R-:W-:Y:S02]  /*1a850*/  FMUL.FTZ R52, R0.reuse, R52 ;  /* 0x0000003400347220 */ /* 0x040fe40000410000 */
[----:B------:R-:W-:Y:S01]  /*1a860*/  FMUL.FTZ R53, R0, R53 ;  /* 0x0000003500357220 */ /* 0x000fe20000410000 */
[C---:B------:R-:W-:Y:S01]  /*1a870*/  HMMA.16816.F32.BF16 R8, R160.reuse, R142, R8 ;  /* 0x0000008ea008723c */ /* 0x040fe20000041808 */
[----:B------:R-:W1:Y:S03]  /*1a880*/  LDSM.16.MT88.4 R140, [R179] ;  /* 0x00000000b38c783b */ /* 0x000e660000004200 */
[----:B------:R-:W-:Y:S01]  /*1a890*/  FMUL.FTZ R54, R2, R54 ;  /* 0x0000003602367220 */ /* 0x000fe20000410000 */
[----:B---3--:R-:W-:Y:S01]  /*1a8a0*/  F2FP.BF16.PACK_AB R166, R136, R144 ;  /* 0x0000009088a6723e */ /* 0x008fe200000010ff */
[----:B------:R-:W-:Y:S02]  /*1a8b0*/  FMUL.FTZ R55, R2, R55 ;  /* 0x0000003702377220 */ /* 0x000fe40000410000 */
[C---:B------:R-:W-:Y:S04]  /*1a8c0*/  FMUL.FTZ R56, R0.reuse, R56 ;  /* 0x0000003800387220 */ /* 0x040fe80000410000 */
[----:B------:R-:W-:Y:S02]  /*1a8d0*/  FMUL.FTZ R57, R0, R57 ;  /* 0x0000003900397220 */ /* 0x000fe40000410000 */
[C---:B------:R-:W-:Y:S01]  /*1a8e0*/  FMUL.FTZ R58, R2.reuse, R58 ;  /* 0x0000003a023a7220 */ /* 0x040fe20000410000 */
[----:B--2---:R-:W-:Y:S01]  /*1a8f0*/  F2FP.BF16.PACK_AB R165, R169, R170 ;  /* 0x000000aaa9a5723e */ /* 0x004fe200000010ff */
        /* <DEDUP_REMOVED lines=132> */
[----:B-1----:R-:W-:Y:S01]  /*1b140*/  F2FP.BF16.PACK_AB R167, R135, R160 ;  /* 0x000000a087a7723e */ /* 0x002fe200000010ff */
[----:B------:R-:W-:Y:S01]  /*1b150*/  FADD.FTZ R2, R160, R0 ;  /* 0x00000000a0027221 */ /* 0x000fe20000010000 */
[----:B------:R-:W-:Y:S03]  /*1b160*/  IADD3 R0, R195, -0x1, RZ ;  /* 0xffffffffc3007810 */ /* 0x000fe60007ffe0ff */
[----:B------:R-:W-:Y:S03]  /*1b170*/  FADD.FTZ R203, R135, R2 ;  /* 0x0000000287cb7221 */ /* 0x000fe60000010000 */
[----:B------:R-:W-:Y:S01]  /*1b180*/  MOV R195, R0 ;  /* 0x0000000000c37202 */ /* 0x000fe20000000f00 */
[C---:B------:R-:W-:Y:S01]  /*1b190*/  HMMA.16816.F32.BF16 R152, R164.reuse, R148, R4 ;  /* 0x00000094a498723c */ /* 0x040fe20000041804 */
[----:B------:R-:W1:Y:S04]  /*1b1a0*/  LDSM.16.MT88.4 R4, [R181+0x800] ;  /* 0x00080000b504783b */ /* 0x000e680000004200 */
[----:B------:R-:W-:Y:S03]  /*1b1b0*/  MOV R135, R134 ;  /* 0x0000008600877202 */ /* 0x000fe60000000f00 */
        /* <DEDUP_REMOVED lines=45> */
[----:B------:R-:W-:Y:S07]  /*1b490*/  @!UPT UIADD3 URZ, URZ, URZ, URZ ;  /* 0x0000003f3f3ff290 */ /* 0x000fee000fffe03f */
[----:B------:R-:W-:-:S11]  /*1b4a0*/  @P0 BRA `(.L_x_909) ;  /* 0xffffd4f000000947 */ /* 0x000fd6000383ffff */
.L_x_891:
[----:B------:R-:W-:Y:S05]  /*1b4b0*/  BRA.DIV ~URZ, `(.L_x_910) ;  /* 0x00006f227f007947 */ /* 0x000fea000b800000 */
[----:B------:R1:W2:Y:S02]  /*1b4c0*/  SHFL.BFLY PT, R0, R204, 0x2, 0x1f ;  /* 0x0c401f00cc007f89 */ /* 0x0002a400000e0000 */
.L_x_1010:
[----:B--2---:R-:W-:Y:S01]  /*1b4d0*/  FADD.FTZ R6, R0, R204 ;  /* 0x000000cc00067221 */ /* 0x004fe20000010000 */
[----:B------:R-:W-:Y:S05]  /*1b4e0*/  BRA.DIV ~URZ, `(.L_x_911) ;  /* 0x00006f427f007947 */ /* 0x000fea000b800000 */
[----:B------:R-:W2:Y:S02]  /*1b4f0*/  SHFL.BFLY PT, R0, R6, 0x1, 0x1f ;  /* 0x0c201f0006007f89 */ /* 0x000ea400000e0000 */
[----:B--2---:R-:W-:-:S02]  /*1b500*/  FADD.FTZ R6, R6, R0 ;  /* 0x0000000006067221 */ /* 0x004fc40000010000 */
[----:B------:R-:W2:Y:S02]  /*1b510*/  SHFL.BFLY PT, R0, R203, 0x2, 0x1f ;  /* 0x0c401f00cb007f89 */ /* 0x000ea400000e0000 */
[----:B--2---:R-:W-:-:S05]  /*1b520*/  FADD.FTZ R4, R0, R203 ;  /* 0x000000cb00047221 */ /* 0x004fca0000010000 */
[----:B------:R2:W3:Y:S02]  /*1b530*/  SHFL.BFLY PT, R3, R4, 0x1, 0x1f ;  /* 0x0c201f0004037f89 */ /* 0x0004e400000e0000 */
.L_x_1011:
        /* <DEDUP_REMOVED lines=10> */
[----:B------:R-:W-:Y:S02]  /*1b5e0*/  FMUL.FTZ R167, R2, R101 ;  /* 0x0000006502a77220 */ /* 0x000fe40000410000 */
        /* <DEDUP_REMOVED lines=39> */
[----:B---3--:R-:W-:Y:S02]  /*1b860*/  @P0 FMUL.FTZ R3, R3, 0.69314718246459960938 ;  /* 0x3f31721803030820 */ /* 0x008fe40000410000 */
[----:B------:R-:W-:Y:S02]  /*1b870*/  @P0 FMUL.FTZ R4, R4, c[0x0][0x2d0] ;  /* 0x0000b40004040a20 */ /* 0x000fe40000410000 */
        /* <DEDUP_REMOVED lines=53> */
[----:B------:R-:W-:Y:S01]  /*1bbd0*/  FMUL.FTZ R67, R0, R131 ;  /* 0x0000008300437220 */ /* 0x000fe20000410000 */
[----:B------:R-:W-:Y:S01]  /*1bbe0*/  MOV R0, 0x1 ;  /* 0x0000000100007802 */ /* 0x000fe20000000f00 */
[----:B------:R-:W-:Y:S02]  /*1bbf0*/  @P0 FFMA.FTZ R18, R4, R5, R3 ;  /* 0x0000000504120223 */ /* 0x000fe40000010003 */
        /* <DEDUP_REMOVED lines=40> */
.L_x_756:
[----:B------:R-:W2:Y:S01]  /*1be80*/  S2R R106, SR_TID.X ;  /* 0x00000000006a7919 */ /* 0x000ea20000002100 */
[----:B------:R-:W-:Y:S01]  /*1be90*/  BSSY B0, `(.L_x_912) ;  /* 0x0000010000007945 */ /* 0x000fe20003800000 */
[----:B--2---:R-:W-:-:S13]  /*1bea0*/  LOP3.LUT P0, RZ, R106, 0xff, RZ, 0xc0, !PT ;  /* 0x000000ff6aff7812 */ /* 0x004fda000780c0ff */
[----:B------:R-:W-:Y:S05]  /*1beb0*/  @P0 BRA `(.L_x_913) ;  /* 0x000000d000000947 */ /* 0x000fea0003800000 */
[----:B------:R-:W2:Y:S01]  /*1bec0*/  S2R R2, SR_LANEID ;  /* 0x0000000000027919 */ /* 0x000ea20000000000 */
[----:B------:R-:W-:Y:S01]  /*1bed0*/  VOTEU.ANY UR4, UPT, PT ;  /* 0x0000000000047886 */ /* 0x000fe200038e0100 */
[----:B------:R-:W-:Y:S01]  /*1bee0*/  IMAD.MOV.U32 R4, RZ, RZ, c[0x0][0x560] ;  /* 0x00015800ff047624 */ /* 0x000fe200078e00ff */
[----:B------:R-:W2:Y:S01]  /*1bef0*/  FLO.U32 R3, UR4 ;  /* 0x0000000400037d00 */ /* 0x000ea200080e0000 */
[----:B------:R-:W-:Y:S01]  /*1bf00*/  IMAD.MOV.U32 R5, RZ, RZ, c[0x0][0x564] ;  /* 0x00015900ff057624 */ /* 0x000fe200078e00ff */
[----:B--2---:R-:W-:-:S06]  /*1bf10*/  ISETP.EQ.U32.AND P0, PT, R3, R2, PT ;  /* 0x000000020300720c */ /* 0x004fcc0003f02070 */
[----:B------:R-:W2:Y:S07]  /*1bf20*/  POPC R2, UR4 ;  /* 0x0000000400027d09 */ /* 0x000eae0008000000 */
[----:B--2---:R-:W2:Y:S04]  /*1bf30*/  @P0 ATOMG.E.ADD.STRONG.GPU PT, R2, [R4.64], R2 ;  /* 0x00000002040209a8 */ /* 0x004ea800081ee1c8 */
[----:B--2---:R2:W3:Y:S04]  /*1bf40*/  SHFL.IDX PT, R3, R2, R3, 0x1f ;  /* 0x00001f0302037589 */ /* 0x0044e800000e0000 */
[----:B--2---:R-:W2:Y:S02]  /*1bf50*/  S2R R2, SR_LTMASK ;  /* 0x0000000000027919 */ /* 0x004ea40000003900 */
[----:B--2---:R-:W-:-:S06]  /*1bf60*/  LOP3.LUT R2, R2, UR4, RZ, 0xc0, !PT ;  /* 0x0000000402027c12 */ /* 0x004fcc000f8ec0ff */
[----:B------:R-:W3:Y:S02]  /*1bf70*/  POPC R2, R2 ;  /* 0x0000000200027309 */ /* 0x000ee40000000000 */
[----:B---3--:R-:W-:-:S06]  /*1bf80*/  IADD3 R232, R3, c[0x0][0xc], R2 ;  /* 0x0000030003e87a10 */ /* 0x008fcc0007ffe002 */
.L_x_913:
[----:B------:R-:W-:Y:S05]  /*1bf90*/  BSYNC B0 ;  /* 0x0000000000007941 */ /* 0x000fea0003800000 */
.L_x_912:
        /* <DEDUP_REMOVED lines=8> */
[----:B------:R-:W-:Y:S01]  /*1c020*/  IMAD.MOV.U32 R4, RZ, RZ, 0x4 ;  /* 0x00000004ff047424 */ /* 0x000fe200078e00ff */
[----:B------:R-:W-:Y:S01]  /*1c030*/  F2FP.BF16.PACK_AB R0, R49, R48 ;  /* 0x000000303100723e */ /* 0x000fe200000010ff */
[----:B------:R-:W-:Y:S01]  /*1c040*/  IMAD.MOV.U32 R12, RZ, RZ, c[0x0][0x388] ;  /* 0x0000e200ff0c7624 */ /* 0x000fe200078e00ff */
[----:B------:R-:W-:Y:S02]  /*1c050*/  ISETP.NE.U32.AND P0, PT, RZ, c[0x0][0x508], PT ;  /* 0x00014200ff007a0c */ /* 0x000fe40003f05070 */
[----:B------:R-:W-:Y:S02]  /*1c060*/  ISETP.NE.U32.AND P2, PT, RZ, c[0x0][0x500], PT ;  /* 0x00014000ff007a0c */ /* 0x000fe40003f45070 */
[----:B------:R-:W-:-:S02]  /*1c070*/  ISETP.NE.AND.EX P1, PT, RZ, c[0x0][0x50c], PT, P0 ;  /* 0x00014300ff007a0c */ /* 0x000fc40003f25300 */
        /* <DEDUP_REMOVED lines=127> */
[----:B--2---:R-:W-:-:S03]  /*1c870*/  @P1 IMAD.WIDE R2, R235, R4, c[0x0][0x508] ;  /* 0x00014200eb021625 */ /* 0x004fc600078e0204 */
[----:B------:R-:W-:Y:S01]  /*1c880*/  BAR.SYNC.DEFER_BLOCKING 0x1, 0x100 ;  /* 0x0044000000007b1d */ /* 0x000fe20000010000 */
[----:B------:R-:W-:-:S05]  /*1c890*/  IMAD.WIDE R4, R235, R4, c[0x0][0x500] ;  /* 0x00014000eb047625 */ /* 0x000fca00078e0204 */
[----:B------:R2:W5:Y:S02]  /*1c8a0*/  @P1 LDG.E R12, [R2.64] ;  /* 0x00000008020c1981 */ /* 0x000564000c1e1900 */
[----:B--2---:R-:W-:-:S06]  /*1c8b0*/  IMAD.MOV.U32 R2, RZ, RZ, RZ ;  /* 0x000000ffff027224 */ /* 0x004fcc00078e00ff */
[----:B------:R3:W5:Y:S01]  /*1c8c0*/  @P2 LDG.E R2, [R4.64] ;  /* 0x0000000804022981 */ /* 0x000762000c1e1900 */
[----:B------:R-:W-:-:S04]  /*1c8d0*/  ISETP.NE.AND P0, PT, R233, RZ, PT ;  /* 0x000000ffe900720c */ /* 0x000fc80003f05270 */
[----:B------:R-:W-:Y:S01]  /*1c8e0*/  SEL R3, R233, c[0x0][0x3d4], P0 ;  /* 0x0000f500e9037a07 */ /* 0x000fe20000000000 */
[----:B------:R-:W-:Y:S05]  /*1c8f0*/  @P1 BRA `(.L_x_916) ;  /* 0x0000004000001947 */ /* 0x000fea0003800000 */
[----:B------:R-:W-:Y:S05]  /*1c900*/  @!P2 BRA `(.L_x_916) ;  /* 0x000000300000a947 */ /* 0x000fea0003800000 */
[----:B---3--:R2:W3:Y:S04]  /*1c910*/  LDG.E R0, [R4.64] ;  /* 0x0000000804007981 */ /* 0x0084e8000c1e1900 */
[----:B--2---:R-:W3:Y:S02]  /*1c920*/  LDG.E R4, [R4.64+0x4] ;  /* 0x0000040804047981 */ /* 0x004ee4000c1e1900 */
[----:B---3-5:R-:W-:Y:S02]  /*1c930*/  IADD3 R12, -R0, R4, RZ ;  /* 0x00000004000c7210 */ /* 0x028fe40007ffe1ff */
.L_x_916:
[----:B------:R-:W2:Y:S01]  /*1c940*/  LDL R97, [R1+0x40] ;  /* 0x0000400001617983 */ /* 0x000ea20000100800 */
[----:B------:R-:W-:Y:S01]  /*1c950*/  IMAD.MOV.U32 R16, RZ, RZ, 0x368 ;  /* 0x00000368ff107424 */ /* 0x000fe200078e00ff */
[----:B------:R-:W-:Y:S01]  /*1c960*/  ISETP.GT.AND P2, PT, R3, 0x1, PT ;  /* 0x000000010300780c */ /* 0x000fe20003f44270 */
[----:B-----5:R-:W-:Y:S01]  /*1c970*/  IMAD R12, R12, c[0x0][0x4e8], RZ ;  /* 0x00013a000c0c7a24 */ /* 0x020fe200078e02ff */
[----:B------:R-:W-:-:S02]  /*1c980*/  ISETP.NE.U32.AND P0, PT, RZ, c[0x0][0x500], PT ;  /* 0x00014000ff007a0c */ /* 0x000fc40003f05070 */
[----:B------:R-:W-:Y:S02]  /*1c990*/  SEL R16, R16, 0x328, P2 ;  /* 0x0000032810107807 */ /* 0x000fe40001000000 */
[----:B------:R-:W-:Y:S02]  /*1c9a0*/  ISETP.NE.AND.EX P0, PT, RZ, c[0x0][0x504], PT, P0 ;  /* 0x00014100ff007a0c */ /* 0x000fe40003f05300 */
[----:B------:R-:W4:Y:S01]  /*1c9b0*/  LDC.64 R6, c[0x0][R16+0x170] ;  /* 0x00005c0010067b82 */ /* 0x000f220000000a00 */
[----:B------:R-:W-:Y:S02]  /*1c9c0*/  SHF.R.S32.HI R3, RZ, 0x1f, R235 ;  /* 0x0000001fff037819 */ /* 0x000fe400000114eb */
[----:B---3--:R-:W-:Y:S02]  /*1c9d0*/  SEL R0, R235, RZ, !P0 ;  /* 0x000000ffeb007207 */ /* 0x008fe40004000000 */
[----:B------:R-:W-:Y:S02]  /*1c9e0*/  SEL R5, R3, RZ, !P0 ;  /* 0x000000ff03057207 */ /* 0x000fe40004000000 */
[----:B------:R-:W-:Y:S01]  /*1c9f0*/  LOP3.LUT R4, R234, 0xffff, RZ, 0xc0, !PT ;  /* 0x0000ffffea047812 */ /* 0x000fe200078ec0ff */
[----:B------:R-:W3:Y:S01]  /*1ca00*/  LDC.64 R10, c[0x0][R16+0x168] ;  /* 0x00005a00100a7b82 */ /* 0x000ee20000000a00 */
[----:B------:R-:W-:-:S04]  /*1ca10*/  SHF.R.S32.HI R19, RZ, 0x1f, R106 ;  /* 0x0000001fff137819 */ /* 0x000fc8000001146a */
[----:B------:R-:W-:-:S03]  /*1ca20*/  LEA.HI R19, R19, R106, RZ, 0x5 ;  /* 0x0000006a13137211 */ /* 0x000fc600078f28ff */
[----:B------:R-:W1:Y:S01]  /*1ca30*/  LDC.64 R14, c[0x0][R16+0x178] ;  /* 0x00005e00100e7b82 */ /* 0x000e620000000a00 */
[----:B------:R-:W-:-:S05]  /*1ca40*/  LOP3.LUT R19, R19, 0xffffffe0, RZ, 0xc0, !PT ;  /* 0xffffffe013137812 */ /* 0x000fca00078ec0ff */
[----:B------:R-:W-:Y:S02]  /*1ca50*/  IMAD.IADD R19, R106, 0x1, -R19 ;  /* 0x000000016a137824 */ /* 0x000fe400078e0a13 */
[----:B----4-:R-:W-:-:S04]  /*1ca60*/  IMAD R3, R7, R0, RZ ;  /* 0x0000000007037224 */ /* 0x010fc800078e02ff */
[C---:B------:R-:W-:Y:S02]  /*1ca70*/  IMAD R5, R6.reuse, R5, R3 ;  /* 0x0000000506057224 */ /* 0x040fe400078e0203 */
[----:B------:R-:W-:-:S04]  /*1ca80*/  IMAD.WIDE.U32 R6, R6, R0, RZ ;  /* 0x0000000006067225 */ /* 0x000fc800078e00ff */
[----:B---3--:R-:W-:-:S04]  /*1ca90*/  IMAD.WIDE.U32 R8, R10, R4, RZ ;  /* 0x000000040a087225 */ /* 0x008fc800078e00ff */
[----:B------:R-:W-:Y:S01]  /*1caa0*/  IMAD R3, R11, R4, RZ ;  /* 0x000000040b037224 */ /* 0x000fe200078e02ff */
[--C-:B------:R-:W-:Y:S01]  /*1cab0*/  IADD3 R13, P1, P0, R6, R8, R2.reuse ;  /* 0x00000008060d7210 */ /* 0x100fe2000783e002 */
[----:B------:R-:W-:Y:S01]  /*1cac0*/  IMAD.IADD R5, R7, 0x1, R5 ;  /* 0x0000000107057824 */ /* 0x000fe200078e0205 */
[----:B------:R-:W-:Y:S01]  /*1cad0*/  SHF.R.S32.HI R11, RZ, 0x1f, R2 ;  /* 0x0000001fff0b7819 */ /* 0x000fe20000011402 */
[----:B------:R-:W-:Y:S01]  /*1cae0*/  IMAD.IADD R8, R9, 0x1, R3 ;  /* 0x0000000109087824 */ /* 0x000fe200078e0203 */
[----:B------:R-:W-:Y:S01]  /*1caf0*/  SEL R6, R244, RZ, P2 ;  /* 0x000000fff4067207 */ /* 0x000fe20001000000 */
[----:B------:R-:W-:-:S03]  /*1cb00*/  IMAD.MOV.U32 R3, RZ, RZ, c[0x0][0x4e8] ;  /* 0x00013a00ff037624 */ /* 0x000fc600078e00ff */
[----:B------:R-:W-:Y:S01]  /*1cb10*/  IADD3.X R10, R5, R8, R11, P1, P0 ;  /* 0x00000008050a7210 */ /* 0x000fe20000fe040b */
[-C--:B-1----:R-:W-:Y:S01]  /*1cb20*/  IMAD R9, R15, R6.reuse, RZ ;  /* 0x000000060f097224 */ /* 0x082fe200078e02ff */
[----:B------:R-:W-:Y:S01]  /*1cb30*/  ISETP.NE.AND P3, PT, R3, 0x1, PT ;  /* 0x000000010300780c */ /* 0x000fe20003f65270 */
[----:B------:R-:W-:Y:S02]  /*1cb40*/  IMAD.IADD R3, R231, 0x1, R227 ;  /* 0x00000001e7037824 */ /* 0x000fe400078e02e3 */
[----:B------:R-:W-:-:S04]  /*1cb50*/  IMAD.WIDE.U32 R6, R14, R6, RZ ;  /* 0x000000060e067225 */ /* 0x000fc800078e00ff */
[----:B------:R-:W-:Y:S02]  /*1cb60*/  IMAD.MOV.U32 R5, RZ, RZ, R3 ;  /* 0x000000ffff057224 */ /* 0x000fe400078e0003 */
[----:B------:R-:W-:-:S04]  /*1cb70*/  IMAD.IADD R9, R7, 0x1, R9 ;  /* 0x0000000107097824 */ /* 0x000fc800078e0209 */
[----:B------:R-:W-:-:S05]  /*1cb80*/  @P3 IMAD.HI.U32 R8, R3, c[0x0][0x4ec], RZ ;  /* 0x00013b0003083a27 */ /* 0x000fca00078e00ff */
[----:B------:R-:W-:-:S04]  /*1cb90*/  @P3 SHF.R.U32.HI R5, RZ, c[0x0][0x4f0], R8 ;  /* 0x00013c00ff053a19 */ /* 0x000fc80000011608 */
[----:B------:R-:W-:Y:S02]  /*1cba0*/  IADD3 R6, P1, P0, R5, R13, R6 ;  /* 0x0000000d05067210 */ /* 0x000fe4000783e006 */
[--C-:B------:R-:W-:Y:S01]  /*1cbb0*/  SHF.R.S32.HI R7, RZ, 0x1f, R5.reuse ;  /* 0x0000001fff077819 */ /* 0x100fe20000011405 */
[----:B------:R-:W-:-:S03]  /*1cbc0*/  IMAD.MOV R5, RZ, RZ, -R5 ;  /* 0x000000ffff057224 */ /* 0x000fc600078e0a05 */
[----:B------:R-:W-:Y:S01]  /*1cbd0*/  IADD3.X R7, R7, R10, R9, P1, P0 ;  /* 0x0000000a07077210 */ /* 0x000fe20000fe0409 */
[----:B------:R-:W-:Y:S01]  /*1cbe0*/  IMAD R5, R5, c[0x0][0x4e8], R3 ;  /* 0x00013a0005057a24 */ /* 0x000fe200078e0203 */
[----:B------:R-:W1:Y:S04]  /*1cbf0*/  LDC.64 R8, c[0x0][R16+0x160] ;  /* 0x0000580010087b82 */ /* 0x000e680000000a00 */
[----:B------:R-:W-:Y:S01]  /*1cc00*/  SHF.R.S32.HI R10, RZ, 0x1f, R5 ;  /* 0x0000001fff0a7819 */ /* 0x000fe20000011405 */
[----:B-1----:R-:W-:-:S04]  /*1cc10*/  IMAD.WIDE.U32 R6, R8, R5, R6 ;  /* 0x0000000508067225 */ /* 0x002fc800078e0006 */
[----:B------:R-:W-:Y:S02]  /*1cc20*/  IMAD R5, R9, R5, RZ ;  /* 0x0000000509057224 */ /* 0x000fe400078e02ff */
[----:B------:R-:W-:Y:S02]  /*1cc30*/  IMAD.MOV.U32 R9, RZ, RZ, c[0x0][0x4ac] ;  /* 0x00012b00ff097624 */ /* 0x000fe400078e00ff */
[----:B------:R-:W-:Y:S02]  /*1cc40*/  IMAD R5, R8, R10, R5 ;  /* 0x0000000a08057224 */ /* 0x000fe400078e0205 */
[----:B------:R-:W-:Y:S01]  /*1cc50*/  IMAD.MOV.U32 R8, RZ, RZ, c[0x0][0x4a8] ;  /* 0x00012a00ff087624 */ /* 0x000fe200078e00ff */
[----:B------:R-:W-:Y:S01]  /*1cc60*/  SEL R9, R9, c[0x0][0x454], P2 ;  /* 0x0001150009097a07 */ /* 0x000fe20001000000 */
[----:B------:R-:W-:-:S03]  /*1cc70*/  IMAD.IADD R7, R7, 0x1, R5 ;  /* 0x0000000107077824 */ /* 0x000fc600078e0205 */
[----:B------:R-:W-:-:S04]  /*1cc80*/  SEL R8, R8, c[0x0][0x450], P2 ;  /* 0x0001140008087a07 */ /* 0x000fc80001000000 */
[----:B------:R-:W-:-:S04]  /*1cc90*/  LEA R5, P0, R6, R8, 0x2 ;  /* 0x0000000806057211 */ /* 0x000fc800078010ff */
[----:B------:R-:W-:Y:S01]  /*1cca0*/  LEA.HI.X R7, R6, R9, R7, 0x2, P0 ;  /* 0x0000000906077211 */ /* 0x000fe200000f1407 */
[----:B------:R-:W-:Y:S01]  /*1ccb0*/  SHFL.IDX PT, R8, R5, RZ, 0x1c1f ;  /* 0x001c1fff05087589 */ /* 0x000fe200000e0000 */
[----:B------:R-:W-:-:S03]  /*1ccc0*/  LOP3.LUT P0, RZ, R19, 0x3, RZ, 0xc0, !PT ;  /* 0x0000000313ff7812 */ /* 0x000fc6000780c0ff */
[----:B------:R-:W1:Y:S04]  /*1ccd0*/  SHFL.IDX PT, R9, R7, RZ, 0x1c1f ;  /* 0x001c1fff07097589 */ /* 0x000e6800000e0000 */
[----:B------:R2:W-:Y:S04]  /*1cce0*/  SHFL.IDX PT, R6, R5, 0x1, 0x1c1f ;  /* 0x003c1f0005067f89 */ /* 0x0005e800000e0000 */
        /* <DEDUP_REMOVED lines=11> */
[----:B------:R-:W-:Y:S01]  /*1cda0*/  IMAD R11, R11, c[0x0][0x3a0], RZ ;  /* 0x0000e8000b0b7a24 */ /* 0x000fe200078e02ff */
[----:B-1----:R-:W-:Y:S01]  /*1cdb0*/  IADD3 R8, R212, R227, RZ ;  /* 0x000000e3d4087210 */ /* 0x002fe20007ffe0ff */
        /* <DEDUP_REMOVED lines=33> */
[----:B------:R-:W-:Y:S02]  /*1cfd0*/  IADD3 R5, R211, R227, RZ ;  /* 0x000000e3d3057210 */ /* 0x000fe40007ffe0ff */
        /* <DEDUP_REMOVED lines=14> */
.L_x_1012:
[----:B------:R-:W-:Y:S05]  /*1d0c0*/  BRA.DIV ~URZ, `(.L_x_919) ;  /* 0x000054c27f007947 */ /* 0x000fea000b800000 */
[----:B------:R4:W2:Y:S02]  /*1d0d0*/  SHFL.IDX PT, R0, R14, RZ, 0x181f ;  /* 0x00181fff0e007589 */ /* 0x0008a400000e0000 */
.L_x_1013:
        /* <DEDUP_REMOVED lines=9> */
[----:B------:R-:W-:Y:S02]  /*1d170*/  @!P1 LEA R6, P5, R200, R0, 0x1 ;  /* 0x00000000c8069211 */ /* 0x000fe400078a08ff */
        /* <DEDUP_REMOVED lines=9> */
.L_x_921:
[----:B------:R-:W-:Y:S05]  /*1d210*/  BSYNC B0 ;  /* 0x0000000000007941 */ /* 0x000fea0003800000 */
.L_x_920:
[----:B------:R-:W-:Y:S05]  /*1d220*/  BRA.DIV ~URZ, `(.L_x_922) ;  /* 0x000053c27f007947 */ /* 0x000fea000b800000 */
[----:B---3--:R3:W4:Y:S04]  /*1d230*/  SHFL.IDX PT, R4, R13, 0x1, 0x181f ;  /* 0x00381f000d047f89 */ /* 0x00872800000e0000 */
[----:B--2---:R3:W2:Y:S02]  /*1d240*/  SHFL.IDX PT, R0, R14, 0x1, 0x181f ;  /* 0x00381f000e007f89 */ /* 0x0046a400000e0000 */
.L_x_1014:
        /* <DEDUP_REMOVED lines=20> */
.L_x_924:
[----:B------:R-:W-:Y:S05]  /*1d390*/  BSYNC B0 ;  /* 0x0000000000007941 */ /* 0x000fea0003800000 */
.L_x_923:
[----:B------:R-:W-:Y:S05]  /*1d3a0*/  BRA.DIV ~URZ, `(.L_x_925) ;  /* 0x000053027f007947 */ /* 0x000fea000b800000 */
[----:B----4-:R4:W3:Y:S02]  /*1d3b0*/  SHFL.IDX PT, R4, R13, 0x2, 0x181f ;  /* 0x00581f000d047f89 */ /* 0x0108e400000e0000 */
.L_x_1015:
[----:B------:R-:W-:Y:S05]  /*1d3c0*/  BRA.DIV ~URZ, `(.L_x_926) ;  /* 0x000053527f007947 */ /* 0x000fea000b800000 */
[----:B--2---:R2:W4:Y:S02]  /*1d3d0*/  SHFL.IDX PT, R0, R14, 0x2, 0x181f ;  /* 0x00581f000e007f89 */ /* 0x00452400000e0000 */
.L_x_1016:
        /* <DEDUP_REMOVED lines=20> */
.L_x_928:
[----:B------:R-:W-:Y:S05]  /*1d520*/  BSYNC B0 ;  /* 0x0000000000007941 */ /* 0x000fea0003800000 */
.L_x_927:
[----:B------:R-:W-:Y:S05]  /*1d530*/  BRA.DIV ~URZ, `(.L_x_929) ;  /* 0x000052427f007947 */ /* 0x000fea000b800000 */
[----:B---3--:R3:W2:Y:S04]  /*1d540*/  SHFL.IDX PT, R4, R13, 0x3, 0x181f ;  /* 0x00781f000d047f89 */ /* 0x0086a800000e0000 */
[----:B----4-:R3:W4:Y:S02]  /*1d550*/  SHFL.IDX PT, R0, R14, 0x3, 0x181f ;  /* 0x00781f000e007f89 */ /* 0x01072400000e0000 */
.L_x_1017:
[----:B------:R-:W-:-:S04]  /*1d560*/  IADD3 R2, R5, 0x60, RZ ;  /* 0x0000006005027810 */ /* 0x000fc80007ffe0ff */
[----:B------:R-:W-:-:S13]  /*1d570*/  ISETP.GE.AND P0, PT, R2, R12, PT ;  /* 0x0000000c0200720c */ /* 0x000fda0003f06270 */
[----:B------:R-:W-:Y:S05]  /*1d580*/  @P0 BRA `(.L_x_930) ;  /* 0x00002b7000000947 */ /* 0x000fea0003800000 */
[----:B------:R-:W-:Y:S02]  /*1d590*/  ISETP.GE.AND P2, PT, R132, c[0x0][0x3c8], PT ;  /* 0x0000f20084007a0c */ /* 0x000fe40003f46270 */
[----:B------:R-:W-:Y:S02]  /*1d5a0*/  ISETP.GE.AND P1, PT, R137, c[0x0][0x3c8], PT ;  /* 0x0000f20089007a0c */ /* 0x000fe40003f26270 */
[----:B------:R-:W-:-:S09]  /*1d5b0*/  ISETP.GE.AND P0, PT, R200, c[0x0][0x3c8], PT ;  /* 0x0000f200c8007a0c */ /* 0x000fd20003f06270 */
[-C--:B----4-:R-:W-:Y:S02]  /*1d5c0*/  @!P2 LEA R8, P5, R132, R0.reuse, 0x1 ;  /* 0x000000008408a211 */ /* 0x090fe400078a08ff */
[CC--:B------:R-:W-:Y:S02]  /*1d5d0*/  @!P1 LEA R6, P4, R201.reuse, R0.reuse, 0x1 ;  /* 0x00000000c9069211 */ /* 0x0c0fe400078808ff */
[----:B------:R-:W-:Y:S02]  /*1d5e0*/  @!P0 LEA R2, P3, R200, R0, 0x1 ;  /* 0x00000000c8028211 */ /* 0x000fe400078608ff */
        /* <DEDUP_REMOVED lines=12> */
.L_x_917:
        /* <DEDUP_REMOVED lines=33> */
.L_x_1018:
[----:B------:R-:W-:Y:S05]  /*1d8c0*/  BRA.DIV ~URZ, `(.L_x_932) ;  /* 0x00004fe27f007947 */ /* 0x000fea000b800000 */
[----:B------:R3:W4:Y:S02]  /*1d8d0*/  SHFL.IDX PT, R0, R12, RZ, 0x1c1f ;  /* 0x001c1fff0c007589 */ /* 0x00072400000e0000 */
.L_x_1019:
[----:B------:R-:W-:Y:S01]  /*1d8e0*/  BSSY B0, `(.L_x_933) ;  /* 0x00000d0000007945 */ /* 0x000fe20003800000 */
[----:B------:R-:W-:Y:S05]  /*1d8f0*/  @P0 BRA `(.L_x_934) ;  /* 0x00000ce000000947 */ /* 0x000fea0003800000 */
[C---:B------:R-:W-:Y:S02]  /*1d900*/  ISETP.GE.AND P0, PT, R215.reuse, c[0x0][0x3c8], PT ;  /* 0x0000f200d7007a0c */ /* 0x040fe40003f06270 */
[----:B------:R-:W-:Y:S02]  /*1d910*/  SHF.R.S32.HI R6, RZ, 0x1f, R215 ;  /* 0x0000001fff067819 */ /* 0x000fe400000114d7 */
[C---:B------:R-:W-:Y:S02]  /*1d920*/  IADD3 R8, R215.reuse, 0x8, RZ ;  /* 0x00000008d7087810 */ /* 0x040fe40007ffe0ff */
[C---:B------:R-:W-:Y:S02]  /*1d930*/  IADD3 R9, R215.reuse, 0x8, RZ ;  /* 0x00000008d7097810 */ /* 0x040fe40007ffe0ff */
[----:B------:R-:W-:-:S02]  /*1d940*/  IADD3 R7, R215, 0x10, RZ ;  /* 0x00000010d7077810 */ /* 0x000fc40007ffe0ff */
[----:B------:R-:W-:Y:S02]  /*1d950*/  SHF.R.S32.HI R9, RZ, 0x1f, R9 ;  /* 0x0000001fff097819 */ /* 0x000fe40000011409 */
[C---:B------:R-:W-:Y:S02]  /*1d960*/  IADD3 R10, R215.reuse, 0x60, RZ ;  /* 0x00000060d70a7810 */ /* 0x040fe40007ffe0ff */
[C---:B----4-:R-:W-:Y:S02]  /*1d970*/  @!P0 LEA R2, P1, R215.reuse, R0, 0x2 ;  /* 0x00000000d7028211 */ /* 0x050fe400078210ff */
[----:B------:R-:W-:Y:S02]  /*1d980*/  ISETP.GE.AND P3, PT, R10, c[0x0][0x3c8], PT ;  /* 0x0000f2000a007a0c */ /* 0x000fe40003f66270 */
[C---:B--2---:R-:W-:Y:S02]  /*1d990*/  @!P0 LEA.HI.X R3, R215.reuse, R4, R6, 0x2, P1 ;  /* 0x00000004d7038211 */ /* 0x044fe400008f1406 */
[----:B------:R-:W-:-:S02]  /*1d9a0*/  IADD3 R6, R215, 0x18, RZ ;  /* 0x00000018d7067810 */ /* 0x000fc40007ffe0ff */
[C---:B------:R-:W-:Y:S01]  /*1d9b0*/  IADD3 R14, R215.reuse, 0x70, RZ ;  /* 0x00000070d70e7810 */ /* 0x040fe20007ffe0ff */
[----:B------:R2:W-:Y:S01]  /*1d9c0*/  @!P0 ST.E.64 [R2.64], R134 ;  /* 0x0000008602008985 */ /* 0x0005e2000c101b08 */
[----:B------:R-:W-:Y:S02]  /*1d9d0*/  ISETP.GE.AND P0, PT, R8, c[0x0][0x3c8], PT ;  /* 0x0000f20008007a0c */ /* 0x000fe40003f06270 */
[----:B------:R-:W-:Y:S02]  /*1d9e0*/  ISETP.GE.AND P2, PT, R6, c[0x0][0x3c8], PT ;  /* 0x0000f20006007a0c */ /* 0x000fe40003f46270 */
[C---:B------:R-:W-:Y:S02]  /*1d9f0*/  IADD3 R15, R215.reuse, 0x60, RZ ;  /* 0x00000060d70f7810 */ /* 0x040fe40007ffe0ff */
[----:B------:R-:W-:Y:S02]  /*1da00*/  IADD3 R11, R215, 0x68, RZ ;  /* 0x00000068d70b7810 */ /* 0x000fe40007ffe0ff */
[----:B------:R-:W-:-:S02]  /*1da10*/  ISETP.GE.AND P4, PT, R14, c[0x0][0x3c8], PT ;  /* 0x0000f2000e007a0c */ /* 0x000fc40003f86270 */
[----:B------:R-:W-:Y:S02]  /*1da20*/  SHF.R.S32.HI R15, RZ, 0x1f, R15 ;  /* 0x0000001fff0f7819 */ /* 0x000fe4000001140f */
[----:B------:R-:W-:Y:S02]  /*1da30*/  SHF.R.S32.HI R11, RZ, 0x1f, R11 ;  /* 0x0000001fff0b7819 */ /* 0x000fe4000001140b */
[----:B------:R-:W-:Y:S02]  /*1da40*/  ISETP.GE.AND P6, PT, R252, c[0x0][0x3c8], PT ;  /* 0x0000f200fc007a0c */ /* 0x000fe40003fc6270 */
[----:B------:R-:W-:Y:S02]  /*1da50*/  SHF.R.S32.HI R16, RZ, 0x1f, R249 ;  /* 0x0000001fff107819 */ /* 0x000fe400000114f9 */
        /* <DEDUP_REMOVED lines=68> */
[----:B------:R-:W-:-:S03]  /*1dea0*/  @!P3 LEA R6, P5, R10, R0, 0x2 ;  /* 0x000000000a06b211 */ /* 0x000fc600078a10ff */
[----:B------:R2:W-:Y:S01]  /*1deb0*/  @!P2 ST.E.64 [R2.64], R160 ;  /* 0x000000a00200a985 */ /* 0x0005e2000c101b08 */
[----:B------:R-:W-:Y:S02]  /*1dec0*/  ISETP.GE.AND P2, PT, R8, c[0x0][0x3c8], PT ;  /* 0x0000f20008007a0c */ /* 0x000fe40003f46270 */
[----:B------:R-:W-:Y:S02]  /*1ded0*/  @!P3 LEA.HI.X R7, R10, R4, R15, 0x2, P5 ;  /* 0x000000040a07b211 */ /* 0x000fe400028f140f */
[C---:B------:R-:W-:Y:S02]  /*1dee0*/  IADD3 R10, R215.reuse, 0x80, RZ ;  /* 0x00000080d70a7810 */ /* 0x040fe40007ffe0ff */
[----:B------:R-:W-:Y:S01]  /*1def0*/  IADD3 R15, R215, 0x70, RZ ;  /* 0x00000070d70f7810 */ /* 0x000fe20007ffe0ff */
[----:B------:R4:W-:Y:S01]  /*1df00*/  @!P3 ST.E.64 [R6.64], R162 ;  /* 0x000000a20600b985 */ /* 0x0009e2000c101b08 */
[----:B------:R-:W-:Y:S02]  /*1df10*/  ISETP.GE.AND P3, PT, R10, c[0x0][0x3c8], PT ;  /* 0x0000f2000a007a0c */ /* 0x000fe40003f66270 */
[----:B------:R-:W-:-:S02]  /*1df20*/  SHF.R.S32.HI R15, RZ, 0x1f, R15 ;  /* 0x0000001fff0f7819 */ /* 0x000fc4000001140f */
[----:B--2---:R-:W-:-:S04]  /*1df30*/  @!P1 LEA R2, P0, R9, R0, 0x2 ;  /* 0x0000000009029211 */ /* 0x004fc800078010ff */
[----:B------:R-:W-:Y:S02]  /*1df40*/  @!P1 LEA.HI.X R3, R9, R4, R11, 0x2, P0 ;  /* 0x0000000409039211 */ /* 0x000fe400000f140b */
[C---:B------:R-:W-:Y:S02]  /*1df50*/  IADD3 R9, R215.reuse, 0x88, RZ ;  /* 0x00000088d7097810 */ /* 0x040fe40007ffe0ff */
[----:B------:R-:W-:Y:S01]  /*1df60*/  IADD3 R11, R215, 0x78, RZ ;  /* 0x00000078d70b7810 */ /* 0x000fe20007ffe0ff */
[----:B------:R2:W-:Y:S01]  /*1df70*/  @!P1 ST.E.64 [R2.64], R56 ;  /* 0x0000003802009985 */ /* 0x0005e2000c101b08 */
[----:B------:R-:W-:Y:S02]  /*1df80*/  ISETP.GE.AND P1, PT, R9, c[0x0][0x3c8], PT ;  /* 0x0000f20009007a0c */ /* 0x000fe40003f26270 */
[----:B----4-:R-:W-:Y:S02]  /*1df90*/  @!P4 LEA R6, P5, R14, R0, 0x2 ;  /* 0x000000000e06c211 */ /* 0x010fe400078a10ff */
[----:B------:R-:W-:-:S02]  /*1dfa0*/  SHF.R.S32.HI R11, RZ, 0x1f, R11 ;  /* 0x0000001fff0b7819 */ /* 0x000fc4000001140b */
        /* <DEDUP_REMOVED lines=60> */
[----:B------:R-:W-:Y:S02]  /*1e370*/  SHF.R.S32.HI R15, RZ, 0x1f, R15 ;  /* 0x0000001fff0f7819 */ /* 0x000fe4000001140f */
[----:B------:R-:W-:Y:S02]  /*1e380*/  ISETP.GE.AND P5, PT, R251, c[0x0][0x3c8], PT ;  /* 0x0000f200fb007a0c */ /* 0x000fe40003fa6270 */
[----:B------:R-:W-:-:S02]  /*1e390*/  SHF.R.S32.HI R14, RZ, 0x1f, R14 ;  /* 0x0000001fff0e7819 */ /* 0x000fc4000001140e */
[----:B------:R-:W-:Y:S02]  /*1e3a0*/  ISETP.GE.AND P4, PT, R250, c[0x0][0x3c8], PT ;  /* 0x0000f200fa007a0c */ /* 0x000fe40003f86270 */
[----:B--2---:R-:W-:-:S04]  /*1e3b0*/  @!P2 LEA R2, P0, R8, R0, 0x2 ;  /* 0x000000000802a211 */ /* 0x004fc800078010ff */
[----:B------:R-:W-:Y:S02]  /*1e3c0*/  @!P2 LEA.HI.X R3, R8, R4, R9, 0x2, P0 ;  /* 0x000000040803a211 */ /* 0x000fe400000f1409 */
[----:B------:R-:W-:-:S03]  /*1e3d0*/  @!P3 LEA R8, P0, R10, R0, 0x2 ;  /* 0x000000000a08b211 */ /* 0x000fc600078010ff */
[----:B------:R2:W-:Y:S01]  /*1e3e0*/  @!P2 ST.E.64 [R2.64], R164 ;  /* 0x000000a40200a985 */ /* 0x0005e2000c101b08 */
[----:B------:R-:W-:Y:S02]  /*1e3f0*/  @!P3 LEA.HI.X R9, R10, R4, R15, 0x2, P0 ;  /* 0x000000040a09b211 */ /* 0x000fe400000f140f */
[C---:B----4-:R-:W-:Y:S02]  /*1e400*/  @!P6 LEA R6, P0, R252.reuse, R0, 0x2 ;  /* 0x00000000fc06e211 */ /* 0x050fe400078010ff */
[----:B------:R-:W-:Y:S01]  /*1e410*/  SHF.R.S32.HI R10, RZ, 0x1f, R252 ;  /* 0x0000001fff0a7819 */ /* 0x000fe200000114fc */
[----:B------:R-:W-:Y:S01]  /*1e420*/  @!P3 ST.E.64 [R8.64], R166 ;  /* 0x000000a60800b985 */ /* 0x000fe2000c101b08 */
[----:B------:R-:W-:Y:S02]  /*1e430*/  SHF.R.S32.HI R15, RZ, 0x1f, R248 ;  /* 0x0000001fff0f7819 */ /* 0x000fe400000114f8 */
[----:B------:R-:W-:Y:S02]  /*1e440*/  @!P6 LEA.HI.X R7, R252, R4, R10, 0x2, P0 ;  /* 0x00000004fc07e211 */ /* 0x000fe400000f140a */
[----:B------:R-:W-:-:S02]  /*1e450*/  ISETP.GE.AND P0, PT, R247, c[0x0][0x3c8], PT ;  /* 0x0000f200f7007a0c */ /* 0x000fc40003f06270 */
[----:B------:R-:W-:Y:S02]  /*1e460*/  SHF.R.S32.HI R10, RZ, 0x1f, R251 ;  /* 0x0000001fff0a7819 */ /* 0x000fe400000114fb */
[----:B--2---:R-:W-:-:S04]  /*1e470*/  @!P1 LEA R2, P2, R11, R0, 0x2 ;  /* 0x000000000b029211 */ /* 0x004fc800078410ff */
[----:B------:R-:W-:Y:S02]  /*1e480*/  @!P1 LEA.HI.X R3, R11, R4, R14, 0x2, P2 ;  /* 0x000000040b039211 */ /* 0x000fe400010f140e */
[----:B------:R-:W-:Y:S02]  /*1e490*/  ISETP.GE.AND P2, PT, R249, c[0x0][0x3c8], PT ;  /* 0x0000f200f9007a0c */ /* 0x000fe40003f46270 */
[----:B------:R-:W-:Y:S01]  /*1e4a0*/  SHF.R.S32.HI R14, RZ, 0x1f, R250 ;  /* 0x0000001fff0e7819 */ /* 0x000fe200000114fa */
[----:B------:R2:W-:Y:S01]  /*1e4b0*/  @!P1 ST.E.64 [R2.64], R100 ;  /* 0x0000006402009985 */ /* 0x0005e2000c101b08 */
[----:B------:R-:W-:-:S03]  /*1e4c0*/  ISETP.GE.AND P1, PT, R248, c[0x0][0x3c8], PT ;  /* 0x0000f200f8007a0c */ /* 0x000fc60003f26270 */
        /* <DEDUP_REMOVED lines=17> */
.L_x_934:
[----:B------:R-:W-:Y:S05]  /*1e5e0*/  BSYNC B0 ;  /* 0x0000000000007941 */ /* 0x000fea0003800000 */
.L_x_933:
[----:B------:R-:W-:Y:S05]  /*1e5f0*/  BRA.DIV ~URZ, `(.L_x_935) ;  /* 0x000043127f007947 */ /* 0x000fea000b800000 */
[----:B--2---:R2:W1:Y:S04]  /*1e600*/  SHFL.IDX PT, R4, R5, 0x1, 0x1c1f ;  /* 0x003c1f0005047f89 */ /* 0x00446800000e0000 */
[----:B----4-:R2:W4:Y:S02]  /*1e610*/  SHFL.IDX PT, R0, R12, 0x1, 0x1c1f ;  /* 0x003c1f000c007f89 */ /* 0x01052400000e0000 */
.L_x_1020:
[----:B------:R-:W-:-:S13]  /*1e620*/  ISETP.NE.AND P0, PT, R13, RZ, PT ;  /* 0x000000ff0d00720c */ /* 0x000fda0003f05270 */
[----:B------:R-:W-:Y:S05]  /*1e630*/  @P0 BRA `(.L_x_930) ;  /* 0x00001ac000000947 */ /* 0x000fea0003800000 */
[C---:B------:R-:W-:Y:S02]  /*1e640*/  ISETP.GE.AND P3, PT, R215.reuse, c[0x0][0x3c8], PT ;  /* 0x0000f200d7007a0c */ /* 0x040fe40003f66270 */
[----:B------:R-:W-:Y:S02]  /*1e650*/  IADD3 R11, R215, 0x8, RZ ;  /* 0x00000008d70b7810 */ /* 0x000fe40007ffe0ff */
[----:B-12---:R-:W-:Y:S02]  /*1e660*/  SHF.R.S32.HI R5, RZ, 0x1f, R215 ;  /* 0x0000001fff057819 */ /* 0x006fe400000114d7 */
[----:B------:R-:W-:Y:S02]  /*1e670*/  ISETP.GE.AND P2, PT, R11, c[0x0][0x3c8], PT ;  /* 0x0000f2000b007a0c */ /* 0x000fe40003f46270 */
[C---:B---3--:R-:W-:Y:S02]  /*1e680*/  IADD3 R12, R215.reuse, 0x10, RZ ;  /* 0x00000010d70c7810 */ /* 0x048fe40007ffe0ff */
[----:B------:R-:W-:-:S02]  /*1e690*/  IADD3 R14, R215, 0x8, RZ ;  /* 0x00000008d70e7810 */ /* 0x000fc40007ffe0ff */
[----:B------:R-:W-:Y:S02]  /*1e6a0*/  ISETP.GE.AND P1, PT, R12, c[0x0][0x3c8], PT ;  /* 0x0000f2000c007a0c */ /* 0x000fe40003f26270 */
[C---:B----4-:R-:W-:Y:S02]  /*1e6b0*/  @!P3 LEA R2, P4, R215.reuse, R0, 0x2 ;  /* 0x00000000d702b211 */ /* 0x050fe400078810ff */
[C---:B------:R-:W-:Y:S02]  /*1e6c0*/  IADD3 R10, R215.reuse, 0x18, RZ ;  /* 0x00000018d70a7810 */ /* 0x040fe40007ffe0ff */
[----:B------:R-:W-:Y:S02]  /*1e6d0*/  @!P3 LEA.HI.X R3, R215, R4, R5, 0x2, P4 ;  /* 0x00000004d703b211 */ /* 0x000fe400020f1405 */
[----:B------:R-:W-:Y:S02]  /*1e6e0*/  SHF.R.S32.HI R14, RZ, 0x1f, R14 ;  /* 0x0000001fff0e7819 */ /* 0x000fe4000001140e */
[----:B------:R-:W-:Y:S01]  /*1e6f0*/  ISETP.GE.AND P0, PT, R10, c[0x0][0x3c8], PT ;  /* 0x0000f2000a007a0c */ /* 0x000fe20003f06270 */
[----:B------:R1:W-:Y:S01]  /*1e700*/  @!P3 ST.E.64 [R2.64], R48 ;  /* 0x000000300200b985 */ /* 0x0003e2000c101b08 */
[----:B------:R-:W-:-:S02]  /*1e710*/  @!P2 LEA R8, P3, R11, R0, 0x2 ;  /* 0x000000000b08a211 */ /* 0x000fc400078610ff */
[----:B------:R-:W-:Y:S02]  /*1e720*/  @!P1 LEA R6, P4, R12, R0, 0x2 ;  /* 0x000000000c069211 */ /* 0x000fe400078810ff */
[----:B------:R-:W-:Y:S02]  /*1e730*/  @!P2 LEA.HI.X R9, R11, R4, R14, 0x2, P3 ;  /* 0x000000040b09a211 */ /* 0x000fe400018f140e */
[C---:B------:R-:W-:Y:S02]  /*1e740*/  IADD3 R14, R215.reuse, 0x10, RZ ;  /* 0x00000010d70e7810 */ /* 0x040fe40007ffe0ff */
[----:B------:R-:W-:Y:S01]  /*1e750*/  IADD3 R11, R215, 0x18, RZ ;  /* 0x00000018d70b7810 */ /* 0x000fe20007ffe0ff */
[----:B------:R2:W-:Y:S01]  /*1e760*/  @!P2 ST.E.64 [R8.64], R124 ;  /* 0x0000007c0800a985 */ /* 0x0005e2000c101b08 */
[----:B------:R-:W-:Y:S02]  /*1e770*/  SHF.R.S32.HI R14, RZ, 0x1f, R14 ;  /* 0x0000001fff0e7819 */ /* 0x000fe4000001140e */
[----:B------:R-:W-:-:S02]  /*1e780*/  SHF.R.S32.HI R11, RZ, 0x1f, R11 ;  /* 0x0000001fff0b7819 */ /* 0x000fc4000001140b */
[----:B------:R-:W-:Y:S02]  /*1e790*/  @!P1 LEA.HI.X R7, R12, R4, R14, 0x2, P4 ;  /* 0x000000040c079211 */ /* 0x000fe400020f140e */
[----:B------:R-:W-:Y:S02]  /*1e7a0*/  ISETP.GE.AND P4, PT, R246, c[0x0][0x3c8], PT ;  /* 0x0000f200f6007a0c */ /* 0x000fe40003f86270 */
[----:B------:R-:W-:Y:S01]  /*1e7b0*/  IADD3 R5, R215, 0x30, RZ ;  /* 0x00000030d7057810 */ /* 0x000fe20007ffe0ff */
[----:B------:R3:W-:Y:S01]  /*1e7c0*/  @!P1 ST.E.64 [R6.64], R116 ;  /* 0x0000007406009985 */ /* 0x0007e2000c101b08 */
[----:B------:R-:W-:Y:S02]  /*1e7d0*/  SHF.R.S32.HI R15, RZ, 0x1f, R245 ;  /* 0x0000001fff0f7819 */ /* 0x000fe400000114f5 */
[----:B------:R-:W-:Y:S02]  /*1e7e0*/  ISETP.GE.AND P6, PT, R5, c[0x0][0x3c8], PT ;  /* 0x0000f20005007a0c */ /* 0x000fe40003fc6270 */
[----:B------:R-:W-:-:S02]  /*1e7f0*/  IADD3 R14, R215, 0x40, RZ ;  /* 0x00000040d70e7810 */ /* 0x000fc40007ffe0ff */
[----:B------:R-:W-:Y:S02]  /*1e800*/  IADD3 R12, R215, 0x30, RZ ;  /* 0x00000030d70c7810 */ /* 0x000fe40007ffe0ff */
[C---:B-1----:R-:W-:Y:S02]  /*1e810*/  @!P0 LEA R2, P3, R10.reuse, R0, 0x2 ;  /* 0x000000000a028211 */ /* 0x042fe400078610ff */
[----:B------:R-:W-:Y:S02]  /*1e820*/  SHF.R.S32.HI R12, RZ, 0x1f, R12 ;  /* 0x0000001fff0c7819 */ /* 0x000fe4000001140c */
[----:B------:R-:W-:Y:S02]  /*1e830*/  @!P0 LEA.HI.X R3, R10, R4, R11, 0x2, P3 ;  /* 0x000000040a038211 */ /* 0x000fe400018f140b */
[----:B------:R-:W-:Y:S02]  /*1e840*/  ISETP.GE.AND P3, PT, R245, c[0x0][0x3c8], PT ;  /* 0x0000f200f5007a0c */ /* 0x000fe40003f66270 */
[----:B------:R-:W-:Y:S01]  /*1e850*/  SHF.R.S32.HI R11, RZ, 0x1f, R246 ;  /* 0x0000001fff0b7819 */ /* 0x000fe200000114f6 */
[----:B------:R1:W-:Y:S01]  /*1e860*/  @!P0 ST.E.64 [R2.64], R52 ;  /* 0x0000003402008985 */ /* 0x0003e2000c101b08 */
[----:B--2---:R-:W-:-:S02]  /*1e870*/  @!P4 LEA R8, P0, R246, R0, 0x2 ;  /* 0x00000000f608c211 */ /* 0x004fc400078010ff */
[----:B------:R-:W-:Y:S02]  /*1e880*/  IADD3 R10, R215, 0x38, RZ ;  /* 0x00000038d70a7810 */ /* 0x000fe40007ffe0ff */
[----:B------:R-:W-:Y:S02]  /*1e890*/  @!P4 LEA.HI.X R9, R246, R4, R11, 0x2, P0 ;  /* 0x00000004f609c211 */ /* 0x000fe400000f140b */
[C---:B------:R-:W-:Y:S02]  /*1e8a0*/  ISETP.GE.AND P0, PT, R245.reuse, c[0x0][0x3c8], PT ;  /* 0x0000f200f5007a0c */ /* 0x040fe40003f06270 */
[----:B------:R-:W-:Y:S02]  /*1e8b0*/  ISETP.GE.AND P4, PT, R14, c[0x0][0x3c8], PT ;  /* 0x0000f2000e007a0c */ /* 0x000fe40003f86270 */
[----:B---3--:R-:W-:Y:S02]  /*1e8c0*/  @!P3 LEA R6, P1, R245, R0, 0x2 ;  /* 0x00000000f506b211 */ /* 0x008fe400078210ff */
[----:B------:R-:W-:-:S02]  /*1e8d0*/  ISETP.GE.AND P5, PT, R10, c[0x0][0x3c8], PT ;  /* 0x0000f2000a007a0c */ /* 0x000fc40003fa6270 */
[C---:B------:R-:W-:Y:S02]  /*1e8e0*/  IADD3 R11, R215.reuse, 0x48, RZ ;  /* 0x00000048d70b7810 */ /* 0x040fe40007ffe0ff */
[----:B------:R-:W-:Y:S02]  /*1e8f0*/  IADD3 R13, R215, 0x58, RZ ;  /* 0x00000058d70d7810 */ /* 0x000fe40007ffe0ff */
[----:B------:R-:W-:-:S05]  /*1e900*/  ISETP.GE.AND P3, PT, R11, c[0x0][0x3c8], PT ;  /* 0x0000f2000b007a0c */ /* 0x000fca0003f66270 */
[----:B------:R-:W-:Y:S02]  /*1e910*/  @!P0 LEA.HI.X R7, R245, R4, R15, 0x2, P1 ;  /* 0x00000004f5078211 */ /* 0x000fe400008f140f */
[----:B------:R-:W-:Y:S02]  /*1e920*/  ISETP.GE.AND P1, PT, R246, c[0x0][0x3c8], PT ;  /* 0x0000f200f6007a0c */ /* 0x000fe40003f26270 */
[----:B------:R-:W-:Y:S02]  /*1e930*/  IADD3 R15, R215, 0x40, RZ ;  /* 0x00000040d70f7810 */ /* 0x000fe40007ffe0ff */
[C---:B-1----:R-:W-:Y:S02]  /*1e940*/  @!P6 LEA R2, P2, R5.reuse, R0, 0x2 ;  /* 0x000000000502e211 */ /* 0x042fe400078410ff */
[----:B------:R-:W-:Y:S02]  /*1e950*/  SHF.R.S32.HI R15, RZ, 0x1f, R15 ;  /* 0x0000001fff0f7819 */ /* 0x000fe4000001140f */
[----:B------:R-:W-:-:S02]  /*1e960*/  @!P6 LEA.HI.X R3, R5, R4, R12, 0x2, P2 ;  /* 0x000000040503e211 */ /* 0x000fc400010f140c */
        /* <DEDUP_REMOVED lines=26> */
[----:B------:R-:W-:Y:S02]  /*1eb10*/  IADD3 R11, R215, 0x68, RZ ;  /* 0x00000068d70b7810 */ /* 0x000fe40007ffe0ff */
        /* <DEDUP_REMOVED lines=19> */
[----:B------:R-:W-:Y:S01]  /*1ec50*/  IADD3 R13, R215, 0x88, RZ ;  /* 0x00000088d70d7810 */ /* 0x000fe20007ffe0ff */
[----:B------:R3:W-:Y:S01]  /*1ec60*/  @!P0 ST.E.64 [R2.64], R30 ;  /* 0x0000001e02008985 */ /* 0x0007e2000c101b08 */
[----:B-1----:R-:W-:Y:S02]  /*1ec70*/  @!P5 LEA R8, P0, R11, R0, 0x2 ;  /* 0x000000000b08d211 */ /* 0x002fe400078010ff */
[----:B------:R-:W-:Y:S02]  /*1ec80*/  SHF.R.S32.HI R12, RZ, 0x1f, R12 ;  /* 0x0000001fff0c7819 */ /* 0x000fe4000001140c */
[----:B------:R-:W-:Y:S02]  /*1ec90*/  IADD3 R15, R215, 0x70, RZ ;  /* 0x00000070d70f7810 */ /* 0x000fe40007ffe0ff */
[----:B------:R-:W-:Y:S02]  /*1eca0*/  @!P5 LEA.HI.X R9, R11, R4, R12, 0x2, P0 ;  /* 0x000000040b09d211 */ /* 0x000fe400000f140c */
[----:B------:R-:W-:-:S02]  /*1ecb0*/  SHF.R.S32.HI R15, RZ, 0x1f, R15 ;  /* 0x0000001fff0f7819 */ /* 0x000fc4000001140f */
[C---:B------:R-:W-:Y:S01]  /*1ecc0*/  IADD3 R12, R215.reuse, 0x78, RZ ;  /* 0x00000078d70c7810 */ /* 0x040fe20007ffe0ff */
[----:B------:R1:W-:Y:S01]  /*1ecd0*/  @!P5 ST.E.64 [R8.64], R150 ;  /* 0x000000960800d985 */ /* 0x0003e2000c101b08 */
[C---:B------:R-:W-:Y:S02]  /*1ece0*/  IADD3 R10, R215.reuse, 0x80, RZ ;  /* 0x00000080d70a7810 */ /* 0x040fe40007ffe0ff */
        /* <DEDUP_REMOVED lines=23> */
[----:B------:R-:W-:Y:S02]  /*1ee60*/  IADD3 R12, R215, 0x90, RZ ;  /* 0x00000090d70c7810 */ /* 0x000fe40007ffe0ff */
        /* <DEDUP_REMOVED lines=19> */
[----:B------:R-:W-:Y:S02]  /*1efa0*/  SHF.R.S32.HI R15, RZ, 0x1f, R15 ;  /* 0x0000001fff0f7819 */ /* 0x000fe4000001140f */
[C---:B------:R-:W-:Y:S01]  /*1efb0*/  IADD3 R11, R215.reuse, 0xb0, RZ ;  /* 0x000000b0d70b7810 */ /* 0x040fe20007ffe0ff */
[----:B------:R1:W-:Y:S01]  /*1efc0*/  @!P5 ST.E.64 [R8.64], R172 ;  /* 0x000000ac0800d985 */ /* 0x0003e2000c101b08 */
[----:B------:R-:W-:Y:S02]  /*1efd0*/  IADD3 R13, R215, 0xa8, RZ ;  /* 0x000000a8d70d7810 */ /* 0x000fe40007ffe0ff */
        /* <DEDUP_REMOVED lines=9> */
[----:B------:R-:W-:Y:S01]  /*1f070*/  IADD3 R13, R215, 0xb0, RZ ;  /* 0x000000b0d70d7810 */ /* 0x000fe20007ffe0ff */
[----:B------:R2:W-:Y:S01]  /*1f080*/  @!P4 ST.E.64 [R6.64], R70 ;  /* 0x000000460600c985 */ /* 0x0005e2000c101b08 */
[----:B------:R-:W-:-:S02]  /*1f090*/  ISETP.GE.AND P0, PT, R5, c[0x0][0x3c8], PT ;  /* 0x0000f20005007a0c */ /* 0x000fc40003f06270 */
[----:B------:R-:W-:Y:S01]  /*1f0a0*/  SHF.R.S32.HI R13, RZ, 0x1f, R13 ;  /* 0x0000001fff0d7819 */ /* 0x000fe2000001140d */
[----:B------:R3:W-:Y:S01]  /*1f0b0*/  @!P3 ST.E.64 [R2.64], R54 ;  /* 0x000000360200b985 */ /* 0x0007e2000c101b08 */
[----:B-1----:R-:W-:Y:S02]  /*1f0c0*/  @!P2 LEA R8, P3, R11, R0, 0x2 ;  /* 0x000000000b08a211 */ /* 0x002fe400078610ff */
[----:B------:R-:W-:Y:S02]  /*1f0d0*/  IADD3 R10, R215, 0xc8, RZ ;  /* 0x000000c8d70a7810 */ /* 0x000fe40007ffe0ff */
[----:B------:R-:W-:Y:S02]  /*1f0e0*/  @!P2 LEA.HI.X R9, R11, R4, R13, 0x2, P3 ;  /* 0x000000040b09a211 */ /* 0x000fe400018f140d */
[C---:B------:R-:W-:Y:S02]  /*1f0f0*/  IADD3 R13, R215.reuse, 0xb8, RZ ;  /* 0x000000b8d70d7810 */ /* 0x040fe40007ffe0ff */
[----:B------:R-:W-:Y:S01]  /*1f100*/  IADD3 R11, R215, 0xc0, RZ ;  /* 0x000000c0d70b7810 */ /* 0x000fe20007ffe0ff */
[----:B------:R-:W-:Y:S01]  /*1f110*/  @!P2 ST.E.64 [R8.64], R94 ;  /* 0x0000005e0800a985 */ /* 0x000fe2000c101b08 */
[----:B------:R-:W-:-:S02]  /*1f120*/  ISETP.GE.AND P5, PT, R10, c[0x0][0x3c8], PT ;  /* 0x0000f2000a007a0c */ /* 0x000fc40003fa6270 */
[----:B------:R-:W-:Y:S02]  /*1f130*/  SHF.R.S32.HI R13, RZ, 0x1f, R13 ;  /* 0x0000001fff0d7819 */ /* 0x000fe4000001140d */
[----:B------:R-:W-:Y:S02]  /*1f140*/  SHF.R.S32.HI R11, RZ, 0x1f, R11 ;  /* 0x0000001fff0b7819 */ /* 0x000fe4000001140b */
[----:B------:R-:W-:Y:S02]  /*1f150*/  ISETP.GE.AND P2, PT, R250, c[0x0][0x3c8], PT ;  /* 0x0000f200fa007a0c */ /* 0x000fe40003f46270 */
[-C--:B--2---:R-:W-:Y:S02]  /*1f160*/  @!P1 LEA R6, P4, R12, R0.reuse, 0x2 ;  /* 0x000000000c069211 */ /* 0x084fe400078810ff */
[----:B---3--:R-:W-:-:S11]  /*1f170*/  @!P0 LEA R2, P6, R5, R0, 0x2 ;  /* 0x0000000005028211 */ /* 0x008fd600078c10ff */
[----:B------:R-:W-:Y:S02]  /*1f180*/  P2R R3, PR, RZ, 0x10 ;  /* 0x00000010ff037803 */ /* 0x000fe40000000000 */
[----:B------:R-:W-:Y:S02]  /*1f190*/  ISETP.GE.AND P4, PT, R252, c[0x0][0x3c8], PT ;  /* 0x0000f200fc007a0c */ /* 0x000fe40003f86270 */
[----:B------:R-:W-:Y:S02]  /*1f1a0*/  ISETP.NE.AND P3, PT, R3, RZ, PT ;  /* 0x000000ff0300720c */ /* 0x000fe40003f65270 */
[-C--:B------:R-:W-:Y:S02]  /*1f1b0*/  @!P0 LEA.HI.X R3, R5, R4.reuse, R11, 0x2, P6 ;  /* 0x0000000405038211 */ /* 0x080fe400030f140b */
[----:B------:R-:W-:Y:S02]  /*1f1c0*/  @!P1 LEA.HI.X R7, R12, R4, R13, 0x2, P3 ;  /* 0x000000040c079211 */ /* 0x000fe400018f140d */
[----:B------:R-:W-:-:S02]  /*1f1d0*/  IADD3 R11, R215, 0xc8, RZ ;  /* 0x000000c8d70b7810 */ /* 0x000fc40007ffe0ff */
[----:B------:R-:W-:Y:S01]  /*1f1e0*/  ISETP.GE.AND P3, PT, R251, c[0x0][0x3c8], PT ;  /* 0x0000f200fb007a0c */ /* 0x000fe20003f66270 */
[----:B------:R1:W-:Y:S01]  /*1f1f0*/  @!P1 ST.E.64 [R6.64], R78 ;  /* 0x0000004e06009985 */ /* 0x0003e2000c101b08 */
[----:B------:R-:W-:Y:S02]  /*1f200*/  SHF.R.S32.HI R11, RZ, 0x1f, R11 ;  /* 0x0000001fff0b7819 */ /* 0x000fe4000001140b */
[----:B------:R-:W-:Y:S01]  /*1f210*/  SHF.R.S32.HI R5, RZ, 0x1f, R252 ;  /* 0x0000001fff057819 */ /* 0x000fe200000114fc */
[----:B------:R2:W-:Y:S01]  /*1f220*/  @!P0 ST.E.64 [R2.64], R62 ;  /* 0x0000003e02008985 */ /* 0x0005e2000c101b08 */
[----:B------:R-:W-:Y:S02]  /*1f230*/  ISETP.GE.AND P1, PT, R249, c[0x0][0x3c8], PT ;  /* 0x0000f200f9007a0c */ /* 0x000fe40003f26270 */
[----:B------:R-:W-:Y:S02]  /*1f240*/  SHF.R.S32.HI R13, RZ, 0x1f, R250 ;  /* 0x0000001fff0d7819 */ /* 0x000fe400000114fa */
[----:B------:R-:W-:-:S02]  /*1f250*/  SHF.R.S32.HI R12, RZ, 0x1f, R249 ;  /* 0x0000001fff0c7819 */ /* 0x000fc400000114f9 */
[----:B-1----:R-:W-:-:S04]  /*1f260*/  @!P5 LEA R6, P0, R10, R0, 0x2 ;  /* 0x000000000a06d211 */ /* 0x002fc800078010ff */
[----:B------:R-:W-:Y:S02]  /*1f270*/  @!P5 LEA.HI.X R7, R10, R4, R11, 0x2, P0 ;  /* 0x000000040a07d211 */ /* 0x000fe400000f140b */
[-C--:B--2---:R-:W-:Y:S02]  /*1f280*/  @!P4 LEA R2, P6, R252, R0.reuse, 0x2 ;  /* 0x00000000fc02c211 */ /* 0x084fe400078c10ff */
[----:B------:R-:W-:Y:S01]  /*1f290*/  ISETP.GE.AND P0, PT, R248, c[0x0][0x3c8], PT ;  /* 0x0000f200f8007a0c */ /* 0x000fe20003f06270 */
[----:B------:R-:W-:Y:S01]  /*1f2a0*/  @!P5 ST.E.64 [R6.64], R82 ;  /* 0x000000520600d985 */ /* 0x000fe2000c101b08 */
[----:B------:R-:W-:Y:S02]  /*1f2b0*/  @!P3 LEA R10, P5, R251, R0, 0x2 ;  /* 0x00000000fb0ab211 */ /* 0x000fe400078a10ff */
[----:B------:R-:W-:Y:S02]  /*1f2c0*/  @!P4 LEA.HI.X R3, R252, R4, R5, 0x2, P6 ;  /* 0x00000004fc03c211 */ /* 0x000fe400030f1405 */
[----:B------:R-:W-:-:S02]  /*1f2d0*/  SHF.R.S32.HI R5, RZ, 0x1f, R251 ;  /* 0x0000001fff057819 */ /* 0x000fc400000114fb */
[C---:B------:R-:W-:Y:S01]  /*1f2e0*/  @!P2 LEA R8, P6, R250.reuse, R0, 0x2 ;  /* 0x00000000fa08a211 */ /* 0x040fe200078c10ff */
[----:B------:R1:W-:Y:S03]  /*1f2f0*/  @!P4 ST.E.64 [R2.64], R86 ;  /* 0x000000560200c985 */ /* 0x0003e6000c101b08 */
[----:B------:R-:W-:-:S03]  /*1f300*/  @!P2 LEA.HI.X R9, R250, R4, R13, 0x2, P6 ;  /* 0x00000004fa09a211 */ /* 0x000fc600030f140d */
[----:B-1----:R-:W-:Y:S02]  /*1f310*/  P2R R2, PR, RZ, 0x20 ;  /* 0x00000020ff027803 */ /* 0x002fe40000000000 */
[C---:B------:R-:W-:Y:S02]  /*1f320*/  @!P1 LEA R6, P5, R249.reuse, R0, 0x2 ;  /* 0x00000000f9069211 */ /* 0x040fe400078a10ff */
[----:B------:R-:W-:Y:S02]  /*1f330*/  ISETP.NE.AND P4, PT, R2, RZ, PT ;  /* 0x000000ff0200720c */ /* 0x000fe40003f85270 */
[-C--:B------:R-:W-:Y:S02]  /*1f340*/  @!P1 LEA.HI.X R7, R249, R4.reuse, R12, 0x2, P5 ;  /* 0x00000004f9079211 */ /* 0x080fe400028f140c */
[----:B------:R-:W-:Y:S02]  /*1f350*/  @!P3 LEA.HI.X R11, R251, R4, R5, 0x2, P4 ;  /* 0x00000004fb0bb211 */ /* 0x000fe400020f1405 */
[----:B------:R-:W-:-:S02]  /*1f360*/  SHF.R.S32.HI R5, RZ, 0x1f, R248 ;  /* 0x0000001fff057819 */ /* 0x000fc400000114f8 */
[C---:B------:R-:W-:Y:S01]  /*1f370*/  @!P0 LEA R2, P4, R248.reuse, R0, 0x2 ;  /* 0x00000000f8028211 */ /* 0x040fe200078810ff */
[----:B------:R1:W-:Y:S03]  /*1f380*/  @!P3 ST.E.64 [R10.64], R102 ;  /* 0x000000660a00b985 */ /* 0x0003e6000c101b08 */
[----:B------:R-:W-:Y:S01]  /*1f390*/  @!P0 LEA.HI.X R3, R248, R4, R5, 0x2, P4 ;  /* 0x00000004f8038211 */ /* 0x000fe200020f1405 */
[----:B------:R1:W-:Y:S04]  /*1f3a0*/  @!P2 ST.E.64 [R8.64], R98 ;  /* 0x000000620800a985 */ /* 0x0003e8000c101b08 */
        /* <DEDUP_REMOVED lines=9> */
.L_x_915:
[----:B------:R-:W-:Y:S01]  /*1f440*/  ISETP.NE.U32.AND P0, PT, RZ, c[0x0][0x508], PT ;  /* 0x00014200ff007a0c */ /* 0x000fe20003f05070 */
[----:B------:R-:W-:Y:S01]  /*1f450*/  IMAD.MOV.U32 R4, RZ, RZ, 0x4 ;  /* 0x00000004ff047424 */ /* 0x000fe200078e00ff */
[----:B------:R-:W-:Y:S01]  /*1f460*/  ISETP.NE.U32.AND P2, PT, RZ, c[0x0][0x500], PT ;  /* 0x00014000ff007a0c */ /* 0x000fe20003f45070 */
[----:B------:R-:W-:Y:S01]  /*1f470*/  IMAD.MOV.U32 R20, RZ, RZ, c[0x0][0x388] ;  /* 0x0000e200ff147624 */ /* 0x000fe200078e00ff */
[----:B------:R-:W-:Y:S01]  /*1f480*/  ISETP.NE.AND.EX P0, PT, RZ, c[0x0][0x50c], PT, P0 ;  /* 0x00014300ff007a0c */ /* 0x000fe20003f05300 */
[----:B------:R-:W-:Y:S01]  /*1f490*/  IMAD.MOV.U32 R0, RZ, RZ, RZ ;  /* 0x000000ffff007224 */ /* 0x000fe200078e00ff */
[----:B------:R-:W-:Y:S01]  /*1f4a0*/  ISETP.NE.AND.EX P2, PT, RZ, c[0x0][0x504], PT, P2 ;  /* 0x00014100ff007a0c */ /* 0x000fe20003f45320 */
[----:B------:R-:W-:-:S10]  /*1f4b0*/  IMAD.WIDE R2, R235, R4, c[0x0][0x500] ;  /* 0x00014000eb027625 */ /* 0x000fd400078e0204 */
[----:B------:R-:W-:Y:S02]  /*1f4c0*/  @P0 IMAD.WIDE R4, R235, R4, c[0x0][0x508] ;  /* 0x00014200eb040625 */ /* 0x000fe400078e0204 */
[----:B------:R2:W5:Y:S04]  /*1f4d0*/  @P2 LDG.E R0, [R2.64] ;  /* 0x0000000802002981 */ /* 0x000568000c1e1900 */
[----:B------:R2:W5:Y:S01]  /*1f4e0*/  @P0 LDG.E R20, [R4.64] ;  /* 0x0000000804140981 */ /* 0x000562000c1e1900 */
[----:B------:R-:W-:-:S04]  /*1f4f0*/  ISETP.NE.AND P1, PT, R233, RZ, PT ;  /* 0x000000ffe900720c */ /* 0x000fc80003f25270 */
[----:B------:R-:W-:Y:S01]  /*1f500*/  SEL R19, R233, c[0x0][0x3d4], P1 ;  /* 0x0000f500e9137a07 */ /* 0x000fe20000800000 */
[----:B------:R-:W-:Y:S05]  /*1f510*/  @P0 BRA `(.L_x_936) ;  /* 0x0000004000000947 */ /* 0x000fea0003800000 */
[----:B------:R-:W-:Y:S05]  /*1f520*/  @!P2 BRA `(.L_x_936) ;  /* 0x000000300000a947 */ /* 0x000fea0003800000 */
[----:B--2---:R2:W3:Y:S04]  /*1f530*/  LDG.E R4, [R2.64] ;  /* 0x0000000802047981 */ /* 0x0044e8000c1e1900 */
[----:B--2---:R-:W3:Y:S02]  /*1f540*/  LDG.E R2, [R2.64+0x4] ;  /* 0x0000040802027981 */ /* 0x004ee4000c1e1900 */
[----:B---3-5:R-:W-:Y:S02]  /*1f550*/  IADD3 R20, -R4, R2, RZ ;  /* 0x0000000204147210 */ /* 0x028fe40007ffe1ff */
.L_x_936:
[----:B--2---:R-:W2:Y:S01]  /*1f560*/  S2R R3, SR_TID.X ;  /* 0x0000000000037919 */ /* 0x004ea20000002100 */
[----:B------:R-:W-:Y:S01]  /*1f570*/  SHF.R.S32.HI R2, RZ, 0x1f, R235 ;  /* 0x0000001fff027819 */ /* 0x000fe200000114eb */
[----:B------:R-:W-:Y:S01]  /*1f580*/  BSSY B0, `(.L_x_937) ;  /* 0x0000036000007945 */ /* 0x000fe20003800000 */
[----:B------:R-:W-:-:S02]  /*1f590*/  LOP3.LUT R12, R234, 0xffff, RZ, 0xc0, !PT ;  /* 0x0000ffffea0c7812 */ /* 0x000fc400078ec0ff */
[----:B-----5:R-:W-:Y:S02]  /*1f5a0*/  SHF.R.S32.HI R18, RZ, 0x1f, R0 ;  /* 0x0000001fff127819 */ /* 0x020fe40000011400 */
[----:B------:R-:W-:Y:S02]  /*1f5b0*/  SEL R13, R235, RZ, !P2 ;  /* 0x000000ffeb0d7207 */ /* 0x000fe40005000000 */
[----:B------:R-:W-:Y:S02]  /*1f5c0*/  SEL R21, R2, RZ, !P2 ;  /* 0x000000ff02157207 */ /* 0x000fe40005000000 */
[----:B--2---:R-:W-:-:S13]  /*1f5d0*/  ISETP.GT.AND P0, PT, R3, 0x7f, PT ;  /* 0x0000007f0300780c */ /* 0x004fda0003f04270 */
[----:B------:R-:W-:Y:S05]  /*1f5e0*/  @P0 BRA `(.L_x_938) ;  /* 0x000002f000000947 */ /* 0x000fea0003800000 */
[----:B------:R-:W-:Y:S01]  /*1f5f0*/  IMAD R2, R20, c[0x0][0x4e8], RZ ;  /* 0x00013a0014027a24 */ /* 0x000fe200078e02ff */
[----:B------:R-:W-:-:S04]  /*1f600*/  IADD3 R16, R227, R3, RZ ;  /* 0x00000003e3107210 */ /* 0x000fc80007ffe0ff */
[----:B------:R-:W-:-:S13]  /*1f610*/  ISETP.GE.AND P0, PT, R16, R2, PT ;  /* 0x000000021000720c */ /* 0x000fda0003f06270 */
[----:B------:R-:W-:Y:S05]  /*1f620*/  @P0 BRA `(.L_x_938) ;  /* 0x000002b000000947 */ /* 0x000fea0003800000 */
[----:B------:R-:W-:Y:S01]  /*1f630*/  IMAD.MOV.U32 R2, RZ, RZ, 0x368 ;  /* 0x00000368ff027424 */ /* 0x000fe200078e00ff */
[----:B------:R-:W-:-:S04]  /*1f640*/  ISETP.GT.AND P2, PT, R19, 0x1, PT ;  /* 0x000000011300780c */ /* 0x000fc80003f44270 */
[----:B------:R-:W-:-:S04]  /*1f650*/  SEL R2, R2, 0x328, P2 ;  /* 0x0000032802027807 */ /* 0x000fc80001000000 */
[----:B------:R2:W3:Y:S08]  /*1f660*/  LDC.64 R8, c[0x0][R2+0x170] ;  /* 0x00005c0002087b82 */ /* 0x0004f00000000a00 */
[----:B------:R2:W4:Y:S08]  /*1f670*/  LDC.64 R6, c[0x0][R2+0x168] ;  /* 0x00005a0002067b82 */ /* 0x0005300000000a00 */
[----:B------:R2:W5:Y:S08]  /*1f680*/  LDC.64 R14, c[0x0][R2+0x178] ;  /* 0x00005e00020e7b82 */ /* 0x0005700000000a00 */
[----:B------:R2:W1:Y:S02]  /*1f690*/  LDC.64 R10, c[0x0][R2+0x160] ;  /* 0x00005800020a7b82 */ /* 0x0004640000000a00 */
[----:B--2---:R-:W-:-:S02]  /*1f6a0*/  IMAD.MOV.U32 R2, RZ, RZ, c[0x0][0x4e8] ;  /* 0x00013a00ff027624 */ /* 0x004fc400078e00ff */
[-C--:B---3--:R-:W-:Y:S02]  /*1f6b0*/  IMAD R3, R9, R13.reuse, RZ ;  /* 0x0000000d09037224 */ /* 0x088fe400078e02ff */
[----:B------:R-:W-:Y:S01]  /*1f6c0*/  IMAD.WIDE.U32 R4, R8, R13, RZ ;  /* 0x0000000d08047225 */ /* 0x000fe200078e00ff */
[----:B------:R-:W-:Y:S02]  /*1f6d0*/  ISETP.NE.AND P0, PT, R2, 0x1, PT ;  /* 0x000000010200780c */ /* 0x000fe40003f05270 */
[----:B------:R-:W-:Y:S01]  /*1f6e0*/  MOV R2, R16 ;  /* 0x0000001000027202 */ /* 0x000fe20000000f00 */
[----:B------:R-:W-:Y:S01]  /*1f6f0*/  IMAD R8, R8, R21, R3 ;  /* 0x0000001508087224 */ /* 0x000fe200078e0203 */
[----:B------:R-:W-:Y:S01]  /*1f700*/  SEL R3, R244, RZ, P2 ;  /* 0x000000fff4037207 */ /* 0x000fe20001000000 */
[-C--:B----4-:R-:W-:Y:S02]  /*1f710*/  IMAD R9, R7, R12.reuse, RZ ;  /* 0x0000000c07097224 */ /* 0x090fe400078e02ff */
[----:B------:R-:W-:-:S04]  /*1f720*/  IMAD.WIDE.U32 R6, R6, R12, RZ ;  /* 0x0000000c06067225 */ /* 0x000fc800078e00ff */
[----:B------:R-:W-:Y:S01]  /*1f730*/  IMAD.IADD R9, R7, 0x1, R9 ;  /* 0x0000000107097824 */ /* 0x000fe200078e0209 */
[----:B------:R-:W-:Y:S01]  /*1f740*/  IADD3 R7, R5, R8, RZ ;  /* 0x0000000805077210 */ /* 0x000fe20007ffe0ff */
[----:B------:R-:W-:-:S04]  /*1f750*/  @P0 IMAD.HI.U32 R17, R16, c[0x0][0x4ec], RZ ;  /* 0x00013b0010110a27 */ /* 0x000fc800078e00ff */
[-C--:B-----5:R-:W-:Y:S01]  /*1f760*/  IMAD R8, R15, R3.reuse, RZ ;  /* 0x000000030f087224 */ /* 0x0a0fe200078e02ff */
[----:B------:R-:W-:Y:S02]  /*1f770*/  @P0 SHF.R.U32.HI R2, RZ, c[0x0][0x4f0], R17 ;  /* 0x00013c00ff020a19 */ /* 0x000fe40000011611 */
[----:B------:R-:W-:Y:S01]  /*1f780*/  IADD3 R17, P1, P0, R4, R6, R0 ;  /* 0x0000000604117210 */ /* 0x000fe2000783e000 */
[----:B------:R-:W-:-:S03]  /*1f790*/  IMAD.WIDE.U32 R4, R14, R3, RZ ;  /* 0x000000030e047225 */ /* 0x000fc600078e00ff */
[----:B------:R-:W-:Y:S01]  /*1f7a0*/  IADD3.X R9, R7, R9, R18, P1, P0 ;  /* 0x0000000907097210 */ /* 0x000fe20000fe0412 */
[----:B------:R-:W-:Y:S01]  /*1f7b0*/  IMAD.MOV R6, RZ, RZ, -R2 ;  /* 0x000000ffff067224 */ /* 0x000fe200078e0a02 */
[----:B------:R-:W-:Y:S02]  /*1f7c0*/  IADD3 R7, R5, R8, RZ ;  /* 0x0000000805077210 */ /* 0x000fe40007ffe0ff */
[----:B------:R-:W-:Y:S01]  /*1f7d0*/  IADD3 R4, P1, P0, R2, R17, R4 ;  /* 0x0000001102047210 */ /* 0x000fe2000783e004 */
[----:B------:R-:W-:Y:S01]  /*1f7e0*/  IMAD R3, R6, c[0x0][0x4e8], R16 ;  /* 0x00013a0006037a24 */ /* 0x000fe200078e0210 */
[----:B------:R-:W-:-:S03]  /*1f7f0*/  SHF.R.S32.HI R5, RZ, 0x1f, R2 ;  /* 0x0000001fff057819 */ /* 0x000fc60000011402 */
[----:B-1----:R-:W-:Y:S01]  /*1f800*/  IMAD R2, R11, R3, RZ ;  /* 0x000000030b027224 */ /* 0x002fe200078e02ff */
[----:B------:R-:W-:Y:S02]  /*1f810*/  SHF.R.S32.HI R6, RZ, 0x1f, R3 ;  /* 0x0000001fff067819 */ /* 0x000fe40000011403 */
[----:B------:R-:W-:Y:S01]  /*1f820*/  IADD3.X R5, R5, R9, R7, P1, P0 ;  /* 0x0000000905057210 */ /* 0x000fe20000fe0407 */
[----:B------:R-:W-:Y:S02]  /*1f830*/  IMAD.MOV.U32 R7, RZ, RZ, c[0x0][0x4a8] ;  /* 0x00012a00ff077624 */ /* 0x000fe400078e00ff */
[C---:B------:R-:W-:Y:S02]  /*1f840*/  IMAD R6, R10.reuse, R6, R2 ;  /* 0x000000060a067224 */ /* 0x040fe400078e0202 */
[----:B------:R-:W-:Y:S01]  /*1f850*/  IMAD.WIDE.U32 R2, R10, R3, R4 ;  /* 0x000000030a027225 */ /* 0x000fe200078e0004 */
[----:B------:R-:W-:Y:S02]  /*1f860*/  MOV R5, c[0x0][0x4ac] ;  /* 0x00012b0000057a02 */ /* 0x000fe40000000f00 */
[----:B------:R-:W-:Y:S01]  /*1f870*/  SEL R4, R7, c[0x0][0x450], P2 ;  /* 0x0001140007047a07 */ /* 0x000fe20001000000 */
[----:B------:R-:W-:Y:S01]  /*1f880*/  IMAD.IADD R3, R3, 0x1, R6 ;  /* 0x0000000103037824 */ /* 0x000fe200078e0206 */
[----:B------:R-:W-:-:S02]  /*1f890*/  SEL R5, R5, c[0x0][0x454], P2 ;  /* 0x0001150005057a07 */ /* 0x000fc40001000000 */
[----:B------:R-:W-:-:S04]  /*1f8a0*/  LEA R4, P0, R2, R4, 0x2 ;  /* 0x0000000402047211 */ /* 0x000fc800078010ff */
[----:B------:R-:W-:Y:S02]  /*1f8b0*/  LEA.HI.X R5, R2, R5, R3, 0x2, P0 ;  /* 0x0000000502057211 */ /* 0x000fe400000f1403 */
[----:B------:R-:W-:-:S05]  /*1f8c0*/  MOV R2, 0xff800000 ;  /* 0xff80000000027802 */ /* 0x000fca0000000f00 */
[----:B------:R1:W-:Y:S02]  /*1f8d0*/  STG.E [R4.64], R2 ;  /* 0x0000000204007986 */ /* 0x0003e4000c101908 */
.L_x_938:
[----:B------:R-:W-:Y:S05]  /*1f8e0*/  BSYNC B0 ;  /* 0x0000000000007941 */ /* 0x000fea0003800000 */
.L_x_937:
[----:B------:R-:W-:-:S13]  /*1f8f0*/  ISETP.GT.AND P0, PT, R19, 0x1, PT ;  /* 0x000000011300780c */ /* 0x000fda0003f04270 */
[----:B------:R-:W-:Y:S05]  /*1f900*/  @P0 BRA `(.L_x_930) ;  /* 0x000007f000000947 */ /* 0x000fea0003800000 */
[----:B-1----:R-:W-:Y:S01]  /*1f910*/  MOV R2, c[0x0][0x4e8] ;  /* 0x00013a0000027a02 */ /* 0x002fe20000000f00 */
[----:B------:R-:W-:Y:S02]  /*1f920*/  IMAD R4, R18, c[0x0][0x3a0], RZ ;  /* 0x0000e80012047a24 */ /* 0x000fe400078e02ff */
[----:B------:R-:W-:Y:S01]  /*1f930*/  IMAD R5, R21, c[0x0][0x3f0], RZ ;  /* 0x0000fc0015057a24 */ /* 0x000fe200078e02ff */
[----:B------:R-:W-:Y:S01]  /*1f940*/  ISETP.NE.AND P0, PT, R2, 0x1, PT ;  /* 0x000000010200780c */ /* 0x000fe20003f05270 */
[----:B------:R-:W-:-:S04]  /*1f950*/  IMAD.WIDE.U32 R2, R0, c[0x0][0x3a0], RZ ;  /* 0x0000e80000027a25 */ /* 0x000fc800078e00ff */
[----:B------:R-:W-:Y:S01]  /*1f960*/  IMAD R0, R0, c[0x0][0x3a4], R4 ;  /* 0x0000e90000007a24 */ /* 0x000fe200078e0204 */
[----:B------:R-:W-:Y:S01]  /*1f970*/  IADD3 R4, R212, R227, RZ ;  /* 0x000000e3d4047210 */ /* 0x000fe20007ffe0ff */
[----:B------:R-:W-:-:S03]  /*1f980*/  IMAD R7, R13, c[0x0][0x3f4], R5 ;  /* 0x0000fd000d077a24 */ /* 0x000fc600078e0205 */
[----:B------:R-:W-:Y:S02]  /*1f990*/  IADD3 R3, R3, R0, RZ ;  /* 0x0000000003037210 */ /* 0x000fe40007ffe0ff */
[----:B------:R-:W-:Y:S01]  /*1f9a0*/  MOV R0, R4 ;  /* 0x0000000400007202 */ /* 0x000fe20000000f00 */
[----:B------:R-:W-:-:S04]  /*1f9b0*/  @P0 IMAD.HI.U32 R6, R4, c[0x0][0x4ec], RZ ;  /* 0x00013b0004060a27 */ /* 0x000fc800078e00ff */
[----:B------:R-:W-:Y:S01]  /*1f9c0*/  IMAD.WIDE.U32 R2, R12, c[0x0][0x3e8], R2 ;  /* 0x0000fa000c027a25 */ /* 0x000fe200078e0002 */
[----:B------:R-:W-:-:S03]  /*1f9d0*/  @P0 SHF.R.U32.HI R0, RZ, c[0x0][0x4f0], R6 ;  /* 0x00013c00ff000a19 */ /* 0x000fc60000011606 */
[----:B------:R-:W-:Y:S01]  /*1f9e0*/  IMAD R3, R12, c[0x0][0x3ec], R3 ;  /* 0x0000fb000c037a24 */ /* 0x000fe200078e0203 */
[----:B------:R-:W-:Y:S02]  /*1f9f0*/  SHF.R.S32.HI R6, RZ, 0x1f, R0 ;  /* 0x0000001fff067819 */ /* 0x000fe40000011400 */
[----:B------:R-:W-:Y:S01]  /*1fa00*/  IADD3 R5, -R0, RZ, RZ ;  /* 0x000000ff00057210 */ /* 0x000fe20007ffe1ff */
[----:B------:R-:W-:Y:S01]  /*1fa10*/  IMAD.WIDE.U32 R2, R13, c[0x0][0x3f0], R2 ;  /* 0x0000fc000d027a25 */ /* 0x000fe200078e0002 */
[----:B------:R-:W-:-:S03]  /*1fa20*/  IADD3 R13, R211, R227, RZ ;  /* 0x000000e3d30d7210 */ /* 0x000fc60007ffe0ff */
        /* <DEDUP_REMOVED lines=15> */
.L_x_1021:
[----:B------:R-:W-:Y:S05]  /*1fb20*/  BRA.DIV ~URZ, `(.L_x_940) ;  /* 0x00002f127f007947 */ /* 0x000fea000b800000 */
[----:B------:R3:W4:Y:S02]  /*1fb30*/  SHFL.IDX PT, R0, R14, RZ, 0x181f ;  /* 0x00181fff0e007589 */ /* 0x00072400000e0000 */
.L_x_1022:
        /* <DEDUP_REMOVED lines=20> */
.L_x_942:
[----:B------:R-:W-:Y:S05]  /*1fc80*/  BSYNC B0 ;  /* 0x0000000000007941 */ /* 0x000fea0003800000 */
.L_x_941:
[----:B------:R-:W-:Y:S05]  /*1fc90*/  BRA.DIV ~URZ, `(.L_x_943) ;  /* 0x00002e027f007947 */ /* 0x000fea000b800000 */
[----:B--2---:R2:W1:Y:S04]  /*1fca0*/  SHFL.IDX PT, R4, R5, 0x1, 0x181f ;  /* 0x00381f0005047f89 */ /* 0x00446800000e0000 */
[----:B----4-:R2:W4:Y:S02]  /*1fcb0*/  SHFL.IDX PT, R0, R14, 0x1, 0x181f ;  /* 0x00381f000e007f89 */ /* 0x01052400000e0000 */
.L_x_1023:
        /* <DEDUP_REMOVED lines=20> */
.L_x_945:
[----:B------:R-:W-:Y:S05]  /*1fe00*/  BSYNC B0 ;  /* 0x0000000000007941 */ /* 0x000fea0003800000 */
.L_x_944:
[----:B------:R-:W-:Y:S05]  /*1fe10*/  BRA.DIV ~URZ, `(.L_x_946) ;  /* 0x00002d427f007947 */ /* 0x000fea000b800000 */
[----:B-1----:R1:W2:Y:S02]  /*1fe20*/  SHFL.IDX PT, R4, R5, 0x2, 0x181f ;  /* 0x00581f0005047f89 */ /* 0x0022a400000e0000 */
.L_x_1024:
[----:B------:R-:W-:Y:S05]  /*1fe30*/  BRA.DIV ~URZ, `(.L_x_947) ;  /* 0x00002d927f007947 */ /* 0x000fea000b800000 */
[----:B----4-:R4:W1:Y:S02]  /*1fe40*/  SHFL.IDX PT, R0, R14, 0x2, 0x181f ;  /* 0x00581f000e007f89 */ /* 0x01086400000e0000 */
.L_x_1025:
        /* <DEDUP_REMOVED lines=20> */
.L_x_949:
[----:B------:R-:W-:Y:S05]  /*1ff90*/  BSYNC B0 ;  /* 0x0000000000007941 */ /* 0x000fea0003800000 */
.L_x_948:
[----:B------:R-:W-:Y:S05]  /*1ffa0*/  BRA.DIV ~URZ, `(.L_x_950) ;  /* 0x00002c827f007947 */ /* 0x000fea000b800000 */
[----:B--2---:R2:W3:Y:S04]  /*1ffb0*/  SHFL.IDX PT, R4, R5, 0x3, 0x181f ;  /* 0x00781f0005047f89 */ /* 0x0044e800000e0000 */
[----:B-1----:R2:W1:Y:S02]  /*1ffc0*/  SHFL.IDX PT, R0, R14, 0x3, 0x181f ;  /* 0x00781f000e007f89 */ /* 0x00246400000e0000 */
.L_x_1026:
        /* <DEDUP_REMOVED lines=19> */
.L_x_930:
[----:B------:R-:W-:Y:S05]  /*20100*/  BSYNC B1 ;  /* 0x0000000000017941 */ /* 0x000fea0003800000 */
.L_x_914:
        /* <DEDUP_REMOVED lines=13> */
.L_x_1027:
[----:B------:R-:W-:Y:S05]  /*201e0*/  BRA.DIV ~URZ, `(.L_x_953) ;  /* 0x00002b727f007947 */ /* 0x000fea000b800000 */
[----:B------:R3:W4:Y:S02]  /*201f0*/  SHFL.IDX PT, R6, R96, 0x1, 0x1f ;  /* 0x00201f0060067f89 */ /* 0x00072400000e0000 */
.L_x_1028:
        /* <DEDUP_REMOVED lines=18> */
.L_x_1029:
        /* <DEDUP_REMOVED lines=16> */
.L_x_1030:
[----:B--2---:R-:W-:Y:S01]  /*20420*/  IMAD R0, R0, c[0x0][0x538], RZ ;  /* 0x00014e0000007a24 */ /* 0x004fe200078e02ff */
[----:B------:R-:W-:Y:S04]  /*20430*/  BSSY B1, `(.L_x_956) ;  /* 0x00000c8000017945 */ /* 0x000fe80003800000 */
[----:B----4-:R-:W-:-:S04]  /*20440*/  IADD3 R6, R0, R6, RZ ;  /* 0x0000000600067210 */ /* 0x010fc80007ffe0ff */
[----:B------:R-:W-:-:S13]  /*20450*/  ISETP.GT.AND P0, PT, R6, R9, PT ;  /* 0x000000090600720c */ /* 0x000fda0003f04270 */
[----:B------:R-:W-:Y:S05]  /*20460*/  @P0 BRA `(.L_x_957) ;  /* 0x0000025000000947 */ /* 0x000fea0003800000 */
.L_x_961:
        /* <DEDUP_REMOVED lines=17> */
.L_x_1031:
        /* <DEDUP_REMOVED lines=16> */
.L_x_1032:
[----:B--2---:R-:W-:-:S05]  /*20680*/  IMAD R0, R0, c[0x0][0x538], RZ ;  /* 0x00014e0000007a24 */ /* 0x004fca00078e02ff */
[----:B------:R-:W-:-:S04]  /*20690*/  IADD3 R6, R0, R6, RZ ;  /* 0x0000000600067210 */ /* 0x000fc80007ffe0ff */
[----:B------:R-:W-:-:S13]  /*206a0*/  ISETP.GT.AND P0, PT, R6, R9, PT ;  /* 0x000000090600720c */ /* 0x000fda0003f04270 */
[----:B-1-3--:R-:W-:Y:S05]  /*206b0*/  @!P0 BRA `(.L_x_961) ;  /* 0xfffffdb000008947 */ /* 0x00afea000383ffff */
.L_x_957:
[----:B------:R-:W-:-:S05]  /*206c0*/  IADD3 R11, -R0, R6, RZ ;  /* 0x00000006000b7210 */ /* 0x000fca0007ffe1ff */
[----:B------:R-:W-:-:S05]  /*206d0*/  IMAD R0, R4, c[0x0][0x538], R11 ;  /* 0x00014e0004007a24 */ /* 0x000fca00078e020b */
[----:B------:R-:W-:Y:S01]  /*206e0*/  ISETP.GT.AND P0, PT, R0, R9, PT ;  /* 0x000000090000720c */ /* 0x000fe20003f04270 */
[----:B------:R-:W-:-:S12]  /*206f0*/  BRA.DIV ~URZ, `(.L_x_962) ;  /* 0x00002aa27f007947 */ /* 0x000fd8000b800000 */
[----:B------:R-:W-:-:S04]  /*20700*/  VOTE.ANY R10, PT, !P0 ;  /* 0x00000000000a7806 */ /* 0x000fc800040e0100 */
.L_x_1033:
[----:B------:R-:W2:Y:S02]  /*20710*/  POPC R6, R10 ;  /* 0x0000000a00067309 */ /* 0x000ea40000000000 */
[----:B--2---:R-:W-:Y:S01]  /*20720*/  IADD3 R235, R6, R235, RZ ;  /* 0x000000eb06eb7210 */ /* 0x004fe20007ffe0ff */
[----:B------:R-:W-:Y:S05]  /*20730*/  BRA.DIV ~URZ, `(.L_x_963) ;  /* 0x00002ab27f007947 */ /* 0x000fea000b800000 */
[----:B------:R2:W4:Y:S04]  /*20740*/  SHFL.IDX PT, R7, R7, R6, 0x1f ;  /* 0x00001f0607077589 */ /* 0x00052800000e0000 */
[----:B------:R2:W1:Y:S02]  /*20750*/  SHFL.IDX PT, R5, R8, R6, 0x1f ;  /* 0x00001f0608057589 */ /* 0x00046400000e0000 */
.L_x_1034:
[----:B------:R-:W-:Y:S01]  /*20760*/  ISETP.NE.AND P0, PT, R10, RZ, PT ;  /* 0x000000ff0a00720c */ /* 0x000fe20003f05270 */
[----:B------:R-:W-:-:S12]  /*20770*/  BSSY B0, `(.L_x_964) ;  /* 0x0000005000007945 */ /* 0x000fd80003800000 */
[----:B------:R-:W-:Y:S05]  /*20780*/  @!P0 BRA `(.L_x_965) ;  /* 0x0000003000008947 */ /* 0x000fea0003800000 */
[----:B--2---:R-:W-:Y:S01]  /*20790*/  IADD3 R6, R6, -0x1, RZ ;  /* 0xffffffff06067810 */ /* 0x004fe20007ffe0ff */
[----:B------:R-:W-:Y:S05]  /*207a0*/  BRA.DIV ~URZ, `(.L_x_966) ;  /* 0x00002b127f007947 */ /* 0x000fea000b800000 */
[----:B------:R2:W3:Y:S02]  /*207b0*/  SHFL.IDX PT, R12, R4, R6, 0x1f ;  /* 0x00001f06040c7589 */ /* 0x0004e400000e0000 */
.L_x_965:
[----:B------:R-:W-:Y:S05]  /*207c0*/  BSYNC B0 ;  /* 0x0000000000007941 */ /* 0x000fea0003800000 */
.L_x_964:
[----:B-1----:R-:W-:Y:S01]  /*207d0*/  ISETP.NE.AND P0, PT, R5, 0x1, PT ;  /* 0x000000010500780c */ /* 0x002fe20003f05270 */
[----:B---3--:R-:W-:Y:S01]  /*207e0*/  IMAD R232, R12, c[0x0][0x538], R11 ;  /* 0x00014e000ce87a24 */ /* 0x008fe200078e020b */
[----:B------:R-:W-:Y:S04]  /*207f0*/  BSSY B0, `(.L_x_967) ;  /* 0x0000084000007945 */ /* 0x000fe80003800000 */
[----:B--2---:R-:W-:-:S07]  /*20800*/  IADD3 R8, -R232, R9, RZ ;  /* 0x00000009e8087210 */ /* 0x004fce0007ffe1ff */
[----:B------:R-:W-:Y:S05]  /*20810*/  @!P0 BRA `(.L_x_968) ;  /* 0x000003e000008947 */ /* 0x000fea0003800000 */
[-C--:B----4-:R-:W-:Y:S02]  /*20820*/  IABS R0, R7.reuse ;  /* 0x0000000700007213 */ /* 0x090fe40000000000 */
        /* <DEDUP_REMOVED lines=15> */
[----:B------:R-:W-:-:S04]  /*20920*/  IMAD.MOV R0, RZ, RZ, -R10 ;  /* 0x000000ffff007224 */ /* 0x000fc800078e0a0a */
[----:B------:R-:W-:Y:S02]  /*20930*/  IMAD.MOV.U32 R3, RZ, RZ, R0 ;  /* 0x000000ffff037224 */ /* 0x000fe400078e0000 */
        /* <DEDUP_REMOVED lines=13> */
[----:B-1----:R-:W-:-:S04]  /*20a10*/  IADD3 R2, RZ, -R3, RZ ;  /* 0x80000003ff027210 */ /* 0x002fc80007ffe0ff */
[----:B------:R-:W-:Y:S01]  /*20a20*/  @!P1 IMAD.MOV R0, RZ, RZ, -R0 ;  /* 0x000000ffff009224 */ /* 0x000fe200078e0a00 */
[----:B------:R-:W-:Y:S01]  /*20a30*/  @!P0 LOP3.LUT R0, RZ, R7, RZ, 0x33, !PT ;  /* 0x00000007ff008212 */ /* 0x000fe200078e33ff */
[----:B------:R-:W-:Y:S01]  /*20a40*/  IMAD.MOV.U32 R4, RZ, RZ, R2 ;  /* 0x000000ffff047224 */ /* 0x000fe200078e0002 */
[----:B------:R-:W-:Y:S02]  /*20a50*/  IABS R2, R5 ;  /* 0x0000000500027213 */ /* 0x000fe40000000000 */
[----:B------:R-:W-:Y:S01]  /*20a60*/  IABS R10, R0 ;  /* 0x00000000000a7213 */ /* 0x000fe20000000000 */
[----:B------:R-:W-:Y:S02]  /*20a70*/  IMAD R4, R4, R6, RZ ;  /* 0x0000000604047224 */ /* 0x000fe400078e02ff */
[----:B------:R-:W-:Y:S01]  /*20a80*/  IMAD.MOV R9, RZ, RZ, -R2 ;  /* 0x000000ffff097224 */ /* 0x000fe200078e0a02 */
[----:B------:R-:W-:-:S05]  /*20a90*/  MOV R2, RZ ;  /* 0x000000ff00027202 */ /* 0x000fca0000000f00 */
        /* <DEDUP_REMOVED lines=22> */
.L_x_968:
[----:B------:R-:W-:-:S04]  /*20c00*/  IMAD.MOV.U32 R2, RZ, RZ, 0x4 ;  /* 0x00000004ff027424 */ /* 0x000fc800078e00ff */
[----:B------:R-:W-:-:S05]  /*20c10*/  IMAD.WIDE R2, R235, R2, c[0x0][0x590] ;  /* 0x00016400eb027625 */ /* 0x000fca00078e0202 */
        /* <DEDUP_REMOVED lines=64> */
[----:B------:R-:W-:Y:S02]  /*21020*/  IMAD R234, R2, R3, R5 ;  /* 0x0000000302ea7224 */ /* 0x000fe400078e0205 */
.L_x_969:
[----:B------:R-:W-:Y:S05]  /*21030*/  BSYNC B0 ;  /* 0x0000000000007941 */ /* 0x000fea0003800000 */
.L_x_967:
[----:B------:R-:W-:-:S04]  /*21040*/  LOP3.LUT R2, RZ, R2, RZ, 0x33, !PT ;  /* 0x00000002ff027212 */ /* 0x000fc800078e33ff */
[----:B------:R-:W-:Y:S01]  /*21050*/  IADD3 R233, R2, R7, RZ ;  /* 0x0000000702e97210 */ /* 0x000fe20007ffe0ff */
[----:B------:R-:W-:Y:S05]  /*21060*/  BRA `(.L_x_970) ;  /* 0x0000004000007947 */ /* 0x000fea0003800000 */
.L_x_958:
[----:B------:R-:W-:Y:S01]  /*21070*/  IMAD.MOV.U32 R232, RZ, RZ, R9 ;  /* 0x000000ffffe87224 */ /* 0x000fe200078e0009 */
[----:B------:R-:W-:Y:S01]  /*21080*/  MOV R234, RZ ;  /* 0x000000ff00ea7202 */ /* 0x000fe20000000f00 */
[----:B------:R-:W-:Y:S01]  /*21090*/  IMAD.MOV.U32 R233, RZ, RZ, RZ ;  /* 0x000000ffffe97224 */ /* 0x000fe200078e00ff */
[----:B------:R-:W-:Y:S02]  /*210a0*/  MOV R235, c[0x0][0x53c] ;  /* 0x00014f0000eb7a02 */ /* 0x000fe40000000f00 */
.L_x_970:
[----:B------:R-:W-:Y:S05]  /*210b0*/  BSYNC B1 ;  /* 0x0000000000017941 */ /* 0x000fea0003800000 */
.L_x_956:
[----:B------:R-:W-:Y:S01]  /*210c0*/  WARPSYNC 0xffffffff ;  /* 0xffffffff00007948 */ /* 0x000fe20003800000 */
[----:B------:R-:W-:Y:S01]  /*210d0*/  BAR.SYNC.DEFER_BLOCKING 0x4, 0x100 ;  /* 0x0104000000007b1d */ /* 0x000fe20000010000 */
[----:B------:R-:W-:-:S13]  /*210e0*/  ISETP.NE.AND P0, PT, R13, RZ, PT ;  /* 0x000000ff0d00720c */ /* 0x000fda0003f05270 */
[----:B------:R2:W-:Y:S04]  /*210f0*/  @!P0 STS.128 [0x20080], R232 ;  /* 0x020080e8ff008388 */ /* 0x0005e80000000c00 */
[----:B------:R-:W-:Y:S06]  /*21100*/  BAR.ARV 0x5, 0x100 ;  /* 0x0144000000007b1d */ /* 0x000fec0000002000 */
.L_x_951:
[----:B-1----:R-:W-:-:S13]  /*21110*/  ISETP.GE.AND P0, PT, R235, c[0x0][0x53c], PT ;  /* 0x00014f00eb007a0c */ /* 0x002fda0003f06270 */
[----:B--23--:R-:W-:Y:S01]  /*21120*/  @P0 CALL.REL.NOINC `(.L_x_971) ;  /* 0x0000001000000944 */ /* 0x00cfe20003c00000 */
[----:B------:R-:W-:Y:S05]  /*21130*/  BRA `(.L_x_972) ;  /* 0xfffe0f1000007947 */ /* 0x000fea000383ffff */
.L_x_971:
[----:B------:R-:W-:Y:S05]  /*21140*/  EXIT ;  /* 0x000000000000794d */ /* 0x000fea0003800000 */
.L_x_701:
[----:B------:R-:W-:Y:S01]  /*21150*/  IMAD.MOV.U32 R0, RZ, RZ, R5 ;  /* 0x000000ffff007224 */ /* 0x000fe200078e0005 */
[----:B------:R-:W-:Y:S02]  /*21160*/  MOV R3, 0x1 ;  /* 0x0000000100037802 */ /* 0x000fe40000000f00 */
[----:B------:R-:W-:Y:S02]  /*21170*/  MOV R2, 0x21190 ;  /* 0x0002119000027802 */ /* 0x000fe40000000f00 */
[----:B--2---:R-:W-:Y:S05]  /*21180*/  CALL.REL.NOINC `($__internal_15_$__cuda_sm70_shflsync_up_p) ;  /* 0x0000228000007944 */ /* 0x004fea0003c00000 */
[----:B------:R-:W-:Y:S01]  /*21190*/  MOV R0, R4 ;  /* 0x0000000400007202 */ /* 0x000fe20000000f00 */
[----:B------:R-:W-:Y:S05]  /*211a0*/  BRA `(.L_x_973) ;  /* 0xfffdf29000007947 */ /* 0x000fea000383ffff */
.L_x_702:
[----:B------:R-:W-:Y:S01]  /*211b0*/  IMAD.MOV.U32 R0, RZ, RZ, R5 ;  /* 0x000000ffff007224 */ /* 0x000fe200078e0005 */
[----:B------:R-:W-:Y:S02]  /*211c0*/  MOV R3, 0x2 ;  /* 0x0000000200037802 */ /* 0x000fe40000000f00 */
[----:B------:R-:W-:Y:S02]  /*211d0*/  MOV R2, 0x211f0 ;  /* 0x000211f000027802 */ /* 0x000fe40000000f00 */
[----:B--2---:R-:W-:Y:S05]  /*211e0*/  CALL.REL.NOINC `($__internal_15_$__cuda_sm70_shflsync_up_p) ;  /* 0x0000222000007944 */ /* 0x004fea0003c00000 */
[----:B------:R-:W-:Y:S01]  /*211f0*/  SEL R4, R4, RZ, P4 ;  /* 0x000000ff04047207 */ /* 0x000fe20002000000 */
[----:B------:R-:W-:Y:S01]  /*21200*/  IMAD.MOV.U32 R3, RZ, RZ, 0x4 ;  /* 0x00000004ff037424 */ /* 0x000fe200078e00ff */
[----:B------:R-:W-:-:S03]  /*21210*/  MOV R2, 0x21240 ;  /* 0x0002124000027802 */ /* 0x000fc60000000f00 */
[----:B------:R-:W-:Y:S02]  /*21220*/  IMAD.IADD R0, R5, 0x1, R4 ;  /* 0x0000000105007824 */ /* 0x000fe400078e0204 */
[----:B------:R-:W-:Y:S05]  /*21230*/  CALL.REL.NOINC `($__internal_15_$__cuda_sm70_shflsync_up_p) ;  /* 0x000021d000007944 */ /* 0x000fea0003c00000 */
        /* <DEDUP_REMOVED lines=12> */
[----:B------:R-:W-:Y:S02]  /*21300*/  MOV R202, 0x1f ;  /* 0x0000001f00ca7802 */ /* 0x000fe40000000f00 */
[----:B------:R-:W-:Y:S01]  /*21310*/  MOV R3, 0x21350 ;  /* 0x0002135000037802 */ /* 0x000fe20000000f00 */
[----:B------:R-:W-:-:S04]  /*21320*/  IMAD.IADD R4, R0, 0x1, R4 ;  /* 0x0000000100047824 */ /* 0x000fc800078e0204 */
[----:B------:R-:W-:Y:S02]  /*21330*/  IMAD.MOV.U32 R0, RZ, RZ, R4 ;  /* 0x000000ffff007224 */ /* 0x000fe400078e0004 */
[----:B------:R-:W-:Y:S05]  /*21340*/  CALL.REL.NOINC `($__internal_14_$__cuda_sm70_shflsync_idx_p) ;  /* 0x0000204000007944 */ /* 0x000fea0003c00000 */
[----:B-1---5:R-:W-:Y:S05]  /*21350*/  BRA `(.L_x_974) ;  /* 0xfffdf1e000007947 */ /* 0x022fea000383ffff */
.L_x_704:
[----:B------:R-:W-:Y:S02]  /*21360*/  SEL R0, RZ, 0x1, P0 ;  /* 0x00000001ff007807 */ /* 0x000fe40000000000 */
[----:B------:R-:W-:Y:S02]  /*21370*/  MOV R2, 0x21390 ;  /* 0x0002139000027802 */ /* 0x000fe40000000f00 */
[----:B--2---:R-:W-:Y:S05]  /*21380*/  CALL.REL.NOINC `($__internal_16_$__cuda_sm70_votesync_ballot) ;  /* 0x000020e000007944 */ /* 0x004fea0003c00000 */
[----:B------:R-:W-:Y:S01]  /*21390*/  MOV R10, R0 ;  /* 0x00000000000a7202 */ /* 0x000fe20000000f00 */
[----:B------:R-:W-:Y:S05]  /*213a0*/  BRA `(.L_x_975) ;  /* 0xfffdf22000007947 */ /* 0x000fea000383ffff */
.L_x_705:
[----:B------:R-:W-:Y:S01]  /*213b0*/  IMAD.MOV.U32 R0, RZ, RZ, R9 ;  /* 0x000000ffff007224 */ /* 0x000fe200078e0009 */
[----:B------:R-:W-:Y:S01]  /*213c0*/  MOV R2, R5 ;  /* 0x0000000500027202 */ /* 0x000fe20000000f00 */
[----:B------:R-:W-:Y:S01]  /*213d0*/  IMAD.MOV.U32 R202, RZ, RZ, 0x1f ;  /* 0x0000001fffca7424 */ /* 0x000fe200078e00ff */
[----:B------:R-:W-:Y:S02]  /*213e0*/  MOV R3, 0x21400 ;  /* 0x0002140000037802 */ /* 0x000fe40000000f00 */
[----:B------:R-:W-:Y:S05]  /*213f0*/  CALL.REL.NOINC `($__internal_14_$__cuda_sm70_shflsync_idx_p) ;  /* 0x00001f9000007944 */ /* 0x000fea0003c00000 */
[----:B------:R-:W-:Y:S01]  /*21400*/  IMAD.MOV.U32 R12, RZ, RZ, R0 ;  /* 0x000000ffff0c7224 */ /* 0x000fe200078e0000 */
[----:B------:R-:W-:Y:S01]  /*21410*/  MOV R0, R8 ;  /* 0x0000000800007202 */ /* 0x000fe20000000f00 */
[----:B------:R-:W-:Y:S01]  /*21420*/  IMAD.MOV.U32 R6, RZ, RZ, RZ ;  /* 0x000000ffff067224 */ /* 0x000fe200078e00ff */
[----:B------:R-:W-:Y:S01]  /*21430*/  MOV R2, R5 ;  /* 0x0000000500027202 */ /* 0x000fe20000000f00 */
[----:B------:R-:W-:Y:S01]  /*21440*/  IMAD.MOV.U32 R202, RZ, RZ, 0x1f ;  /* 0x0000001fffca7424 */ /* 0x000fe200078e00ff */
[----:B------:R-:W-:-:S02]  /*21450*/  MOV R3, 0x21470 ;  /* 0x0002147000037802 */ /* 0x000fc40000000f00 */
[----:B-1---5:R-:W-:Y:S05]  /*21460*/  CALL.REL.NOINC `($__internal_14_$__cuda_sm70_shflsync_idx_p) ;  /* 0x00001f2000007944 */ /* 0x022fea0003c00000 */
[----:B------:R-:W-:Y:S01]  /*21470*/  MOV R9, R0 ;  /* 0x0000000000097202 */ /* 0x000fe20000000f00 */
[----:B-1---5:R-:W-:Y:S05]  /*21480*/  BRA `(.L_x_976) ;  /* 0xfffdf1a000007947 */ /* 0x022fea000383ffff */
.L_x_708:
[----:B------:R-:W-:Y:S01]  /*21490*/  IMAD.MOV.U32 R0, RZ, RZ, R4 ;  /* 0x000000ffff007224 */ /* 0x000fe200078e0004 */
[----:B------:R-:W-:-:S02]  /*214a0*/  MOV R202, 0x1f ;  /* 0x0000001f00ca7802 */ /* 0x000fc40000000f00 */
[----:B------:R-:W-:Y:S02]  /*214b0*/  MOV R3, 0x214d0 ;  /* 0x000214d000037802 */ /* 0x000fe40000000f00 */
[----:B-123--:R-:W-:Y:S05]  /*214c0*/  CALL.REL.NOINC `($__internal_14_$__cuda_sm70_shflsync_idx_p) ;  /* 0x00001ec000007944 */ /* 0x00efea0003c00000 */
[----:B------:R-:W-:Y:S01]  /*214d0*/  MOV R6, R0 ;  /* 0x0000000000067202 */ /* 0x000fe20000000f00 */
[----:B-1---5:R-:W-:Y:S05]  /*214e0*/  BRA `(.L_x_707) ;  /* 0xfffdf1a000007947 */ /* 0x022fea000383ffff */
.L_x_757:
[----:B------:R-:W-:Y:S01]  /*214f0*/  IMAD.MOV.U32 R0, RZ, RZ, R5 ;  /* 0x000000ffff007224 */ /* 0x000fe200078e0005 */
[----:B------:R-:W-:Y:S01]  /*21500*/  MOV R2, RZ ;  /* 0x000000ff00027202 */ /* 0x000fe20000000f00 */
[----:B------:R-:W-:Y:S01]  /*21510*/  IMAD.MOV.U32 R202, RZ, RZ, 0x181f ;  /* 0x0000181fffca7424 */ /* 0x000fe200078e00ff */
[----:B------:R-:W-:Y:S02]  /*21520*/  MOV R3, 0x21540 ;  /* 0x0002154000037802 */ /* 0x000fe40000000f00 */
[----:B-----5:R-:W-:Y:S05]  /*21530*/  CALL.REL.NOINC `($__internal_14_$__cuda_sm70_shflsync_idx_p) ;  /* 0x00001e5000007944 */ /* 0x020fea0003c00000 */
[----:B-----5:R-:W-:Y:S01]  /*21540*/  MOV R4, R0 ;  /* 0x0000000000047202 */ /* 0x020fe20000000f00 */
[----:B-1----:R-:W-:Y:S05]  /*21550*/  BRA `(.L_x_977) ;  /* 0xfffe5d6000007947 */ /* 0x002fea000383ffff */
.L_x_758:
[----:B------:R-:W-:Y:S01]  /*21560*/  IMAD.MOV.U32 R0, RZ, RZ, R12 ;  /* 0x000000ffff007224 */ /* 0x000fe200078e000c */
[----:B------:R-:W-:Y:S01]  /*21570*/  MOV R2, RZ ;  /* 0x000000ff00027202 */ /* 0x000fe20000000f00 */
[----:B------:R-:W-:Y:S01]  /*21580*/  IMAD.MOV.U32 R202, RZ, RZ, 0x181f ;  /* 0x0000181fffca7424 */ /* 0x000fe200078e00ff */
[----:B------:R-:W-:Y:S02]  /*21590*/  MOV R3, 0x215b0 ;  /* 0x000215b000037802 */ /* 0x000fe40000000f00 */
[----:B-12--5:R-:W-:Y:S05]  /*215a0*/  CALL.REL.NOINC `($__internal_14_$__cuda_sm70_shflsync_idx_p) ;  /* 0x00001de000007944 */ /* 0x026fea0003c00000 */
[----:B-1---5:R-:W-:Y:S05]  /*215b0*/  BRA `(.L_x_978) ;  /* 0xfffe5d2000007947 */ /* 0x022fea000383ffff */
.L_x_761:
[----:B----4-:R-:W-:Y:S01]  /*215c0*/  IMAD.MOV.U32 R0, RZ, RZ, R5 ;  /* 0x000000ffff007224 */ /* 0x010fe200078e0005 */
[----:B--2---:R-:W-:Y:S01]  /*215d0*/  MOV R2, 0x1 ;  /* 0x0000000100027802 */ /* 0x004fe20000000f00 */
[----:B------:R-:W-:Y:S01]  /*215e0*/  IMAD.MOV.U32 R202, RZ, RZ, 0x181f ;  /* 0x0000181fffca7424 */ /* 0x000fe200078e00ff */
[----:B------:R-:W-:-:S02]  /*215f0*/  MOV R3, 0x21610 ;  /* 0x0002161000037802 */ /* 0x000fc40000000f00 */
[----:B-1-3-5:R-:W-:Y:S05]  /*21600*/  CALL.REL.NOINC `($__internal_14_$__cuda_sm70_shflsync_idx_p) ;  /* 0x00001d8000007944 */ /* 0x02afea0003c00000 */
[----:B-----5:R-:W-:Y:S01]  /*21610*/  IMAD.MOV.U32 R4, RZ, RZ, R0 ;  /* 0x000000ffff047224 */ /* 0x020fe200078e0000 */
[----:B------:R-:W-:Y:S01]  /*21620*/  MOV R2, 0x1 ;  /* 0x0000000100027802 */ /* 0x000fe20000000f00 */
[----:B------:R-:W-:Y:S01]  /*21630*/  IMAD.MOV.U32 R0, RZ, RZ, R12 ;  /* 0x000000ffff007224 */ /* 0x000fe200078e000c */
[----:B------:R-:W-:-:S02]  /*21640*/  MOV R202, 0x181f ;  /* 0x0000181f00ca7802 */ /* 0x000fc40000000f00 */
[----:B------:R-:W-:Y:S02]  /*21650*/  MOV R3, 0x21670 ;  /* 0x0002167000037802 */ /* 0x000fe40000000f00 */
[----:B-1----:R-:W-:Y:S05]  /*21660*/  CALL.REL.NOINC `($__internal_14_$__cuda_sm70_shflsync_idx_p) ;  /* 0x00001d2000007944 */ /* 0x002fea0003c00000 */
[----:B-1---5:R-:W-:Y:S05]  /*21670*/  BRA `(.L_x_979) ;  /* 0xfffe5df000007947 */ /* 0x022fea000383ffff */
.L_x_764:
[----:B----4-:R-:W-:Y:S01]  /*21680*/  IMAD.MOV.U32 R0, RZ, RZ, R5 ;  /* 0x000000ffff007224 */ /* 0x010fe200078e0005 */
[----:B-1----:R-:W-:Y:S01]  /*21690*/  MOV R2, 0x2 ;  /* 0x0000000200027802 */ /* 0x002fe20000000f00 */
[----:B------:R-:W-:Y:S01]  /*216a0*/  IMAD.MOV.U32 R202, RZ, RZ, 0x181f ;  /* 0x0000181fffca7424 */ /* 0x000fe200078e00ff */
[----:B------:R-:W-:Y:S02]  /*216b0*/  MOV R3, 0x216d0 ;  /* 0x000216d000037802 */ /* 0x000fe40000000f00 */
[----:B--23-5:R-:W-:Y:S05]  /*216c0*/  CALL.REL.NOINC `($__internal_14_$__cuda_sm70_shflsync_idx_p) ;  /* 0x00001cc000007944 */ /* 0x02cfea0003c00000 */
[----:B-----5:R-:W-:Y:S01]  /*216d0*/  MOV R4, R0 ;  /* 0x0000000000047202 */ /* 0x020fe20000000f00 */
[----:B-1----:R-:W-:Y:S05]  /*216e0*/  BRA `(.L_x_980) ;  /* 0xfffe5f0000007947 */ /* 0x002fea000383ffff */
.L_x_765:
[----:B----4-:R-:W-:Y:S01]  /*216f0*/  IMAD.MOV.U32 R0, RZ, RZ, R12 ;  /* 0x000000ffff007224 */ /* 0x010fe200078e000c */
[----:B------:R-:W-:Y:S01]  /*21700*/  MOV R2, 0x2 ;  /* 0x0000000200027802 */ /* 0x000fe20000000f00 */
[----:B------:R-:W-:Y:S01]  /*21710*/  IMAD.MOV.U32 R202, RZ, RZ, 0x181f ;  /* 0x0000181fffca7424 */ /* 0x000fe200078e00ff */
[----:B------:R-:W-:Y:S02]  /*21720*/  MOV R3, 0x21740 ;  /* 0x0002174000037802 */ /* 0x000fe40000000f00 */
[----:B-123-5:R-:W-:Y:S05]  /*21730*/  CALL.REL.NOINC `($__internal_14_$__cuda_sm70_shflsync_idx_p) ;  /* 0x00001c5000007944 */ /* 0x02efea0003c00000 */
[----:B-1---5:R-:W-:Y:S05]  /*21740*/  BRA `(.L_x_981) ;  /* 0xfffe5ec000007947 */ /* 0x022fea000383ffff */
.L_x_768:
[----:B-1----:R-:W-:Y:S01]  /*21750*/  IMAD.MOV.U32 R0, RZ, RZ, R5 ;  /* 0x000000ffff007224 */ /* 0x002fe200078e0005 */
[----:B------:R-:W-:Y:S01]  /*21760*/  MOV R2, 0x3 ;  /* 0x0000000300027802 */ /* 0x000fe20000000f00 */
[----:B------:R-:W-:Y:S01]  /*21770*/  IMAD.MOV.U32 R202, RZ, RZ, 0x181f ;  /* 0x0000181fffca7424 */ /* 0x000fe200078e00ff */
[----:B------:R-:W-:-:S02]  /*21780*/  MOV R3, 0x217a0 ;  /* 0x000217a000037802 */ /* 0x000fc40000000f00 */
[----:B--2345:R-:W-:Y:S05]  /*21790*/  CALL.REL.NOINC `($__internal_14_$__cuda_sm70_shflsync_idx_p) ;  /* 0x00001bf000007944 */ /* 0x03cfea0003c00000 */
[----:B-----5:R-:W-:Y:S01]  /*217a0*/  IMAD.MOV.U32 R4, RZ, RZ, R0 ;  /* 0x000000ffff047224 */ /* 0x020fe200078e0000 */
[----:B------:R-:W-:Y:S01]  /*217b0*/  MOV R2, 0x3 ;  /* 0x0000000300027802 */ /* 0x000fe20000000f00 */
[----:B------:R-:W-:Y:S01]  /*217c0*/  IMAD.MOV.U32 R0, RZ, RZ, R12 ;  /* 0x000000ffff007224 */ /* 0x000fe200078e000c */
[----:B------:R-:W-:-:S02]  /*217d0*/  MOV R202, 0x181f ;  /* 0x0000181f00ca7802 */ /* 0x000fc40000000f00 */
[----:B------:R-:W-:Y:S02]  /*217e0*/  MOV R3, 0x21800 ;  /* 0x0002180000037802 */ /* 0x000fe40000000f00 */
[----:B-1----:R-:W-:Y:S05]  /*217f0*/  CALL.REL.NOINC `($__internal_14_$__cuda_sm70_shflsync_idx_p) ;  /* 0x00001b9000007944 */ /* 0x002fea0003c00000 */
[----:B-1---5:R-:W-:Y:S05]  /*21800*/  BRA `(.L_x_982) ;  /* 0xfffe5f9000007947 */ /* 0x022fea000383ffff */
.L_x_835:
[----:B------:R-:W-:Y:S01]  /*21810*/  IMAD.MOV.U32 R2, RZ, RZ, RZ ;  /* 0x000000ffff027224 */ /* 0x000fe200078e00ff */
[----:B------:R-:W-:Y:S02]  /*21820*/  MOV R202, 0x181f ;  /* 0x0000181f00ca7802 */ /* 0x000fe40000000f00 */
[----:B------:R-:W-:Y:S02]  /*21830*/  MOV R3, 0x21850 ;  /* 0x0002185000037802 */ /* 0x000fe40000000f00 */
[----:B------:R-:W-:Y:S05]  /*21840*/  CALL.REL.NOINC `($__internal_14_$__cuda_sm70_shflsync_idx_p) ;  /* 0x00001b4000007944 */ /* 0x000fea0003c00000 */
[----:B-----5:R-:W-:Y:S01]  /*21850*/  MOV R4, R0 ;  /* 0x0000000000047202 */ /* 0x020fe20000000f00 */
[----:B-1----:R-:W-:Y:S05]  /*21860*/  BRA `(.L_x_983) ;  /* 0xffff087000007947 */ /* 0x002fea000383ffff */
.L_x_836:
[----:B-1----:R-:W-:Y:S01]  /*21870*/  IMAD.MOV.U32 R0, RZ, RZ, R5 ;  /* 0x000000ffff007224 */ /* 0x002fe200078e0005 */
[----:B------:R-:W-:Y:S01]  /*21880*/  MOV R2, RZ ;  /* 0x000000ff00027202 */ /* 0x000fe20000000f00 */
[----:B------:R-:W-:Y:S01]  /*21890*/  IMAD.MOV.U32 R202, RZ, RZ, 0x181f ;  /* 0x0000181fffca7424 */ /* 0x000fe200078e00ff */
[----:B------:R-:W-:Y:S02]  /*218a0*/  MOV R3, 0x218c0 ;  /* 0x000218c000037802 */ /* 0x000fe40000000f00 */
[----:B--2---:R-:W-:Y:S05]  /*218b0*/  CALL.REL.NOINC `($__internal_14_$__cuda_sm70_shflsync_idx_p) ;  /* 0x00001ad000007944 */ /* 0x004fea0003c00000 */
[----:B-1---5:R-:W-:Y:S05]  /*218c0*/  BRA `(.L_x_984) ;  /* 0xffff083000007947 */ /* 0x022fea000383ffff */
.L_x_837:
[----:B------:R-:W-:Y:S01]  /*218d0*/  IMAD.MOV.U32 R0, RZ, RZ, R4 ;  /* 0x000000ffff007224 */ /* 0x000fe200078e0004 */
[----:B------:R-:W-:Y:S01]  /*218e0*/  MOV R2, RZ ;  /* 0x000000ff00027202 */ /* 0x000fe20000000f00 */
[----:B------:R-:W-:Y:S01]  /*218f0*/  IMAD.MOV.U32 R202, RZ, RZ, 0x1c1f ;  /* 0x00001c1fffca7424 */ /* 0x000fe200078e00ff */
[----:B------:R-:W-:-:S02]  /*21900*/  MOV R3, 0x21920 ;  /* 0x0002192000037802 */ /* 0x000fc40000000f00 */
[----:B------:R-:W-:Y:S05]  /*21910*/  CALL.REL.NOINC `($__internal_14_$__cuda_sm70_shflsync_idx_p) ;  /* 0x00001a7000007944 */ /* 0x000fea0003c00000 */
[----:B------:R-:W-:Y:S01]  /*21920*/  MOV R3, R0 ;  /* 0x0000000000037202 */ /* 0x000fe20000000f00 */
[----:B-1---5:R-:W-:Y:S05]  /*21930*/  BRA `(.L_x_985) ;  /* 0xffff0a0000007947 */ /* 0x022fea000383ffff */
.L_x_842:
[----:B------:R-:W-:Y:S01]  /*21940*/  IMAD.MOV.U32 R0, RZ, RZ, R4 ;  /* 0x000000ffff007224 */ /* 0x000fe200078e0004 */
[----:B------:R-:W-:Y:S01]  /*21950*/  MOV R2, 0x1 ;  /* 0x0000000100027802 */ /* 0x000fe20000000f00 */
[----:B------:R-:W-:Y:S01]  /*21960*/  IMAD.MOV.U32 R202, RZ, RZ, 0x1c1f ;  /* 0x00001c1fffca7424 */ /* 0x000fe200078e00ff */
[----:B------:R-:W-:-:S02]  /*21970*/  MOV R3, 0x21990 ;  /* 0x0002199000037802 */ /* 0x000fc40000000f00 */
[----:B-1----:R-:W-:Y:S05]  /*21980*/  CALL.REL.NOINC `($__internal_14_$__cuda_sm70_shflsync_idx_p) ;  /* 0x00001a0000007944 */ /* 0x002fea0003c00000 */
[----:B------:R-:W-:Y:S01]  /*21990*/  MOV R3, R0 ;  /* 0x0000000000037202 */ /* 0x000fe20000000f00 */
[----:B-1---5:R-:W-:Y:S05]  /*219a0*/  BRA `(.L_x_986) ;  /* 0xffff0cf000007947 */ /* 0x022fea000383ffff */
.L_x_847:
[----:B------:R-:W-:Y:S02]  /*219b0*/  MOV R0, 0x2 ;  /* 0x0000000200007802 */ /* 0x000fe40000000f00 */
[----:B------:R-:W-:-:S02]  /*219c0*/  MOV R2, 0x219e0 ;  /* 0x000219e000027802 */ /* 0x000fc40000000f00 */
[----:B------:R-:W-:Y:S05]  /*219d0*/  CALL.REL.NOINC `($__internal_13_$__cuda_sm70_shflsync_bfly_p) ;  /* 0x0000195000007944 */ /* 0x000fea0003c00000 */
[----:B------:R-:W-:Y:S05]  /*219e0*/  BRA `(.L_x_987) ;  /* 0xffff10e000007947 */ /* 0x000fea000383ffff */
.L_x_848:
[----:B------:R-:W-:Y:S02]  /*219f0*/  MOV R0, 0x1 ;  /* 0x0000000100007802 */ /* 0x000fe40000000f00 */
[----:B------:R-:W-:-:S02]  /*21a00*/  MOV R2, 0x21a20 ;  /* 0x00021a2000027802 */ /* 0x000fc40000000f00 */
[----:B------:R-:W-:Y:S05]  /*21a10*/  CALL.REL.NOINC `($__internal_13_$__cuda_sm70_shflsync_bfly_p) ;  /* 0x0000191000007944 */ /* 0x000fea0003c00000 */
[----:B------:R-:W-:Y:S01]  /*21a20*/  FMNMX.FTZ R134, R4, R0, !PT ;  /* 0x0000000004867209 */ /* 0x000fe20007810000 */
[----:B------:R-:W-:Y:S01]  /*21a30*/  IMAD.MOV.U32 R4, RZ, RZ, R5 ;  /* 0x000000ffff047224 */ /* 0x000fe200078e0005 */
[----:B------:R-:W-:Y:S01]  /*21a40*/  MOV R2, 0x21a70 ;  /* 0x00021a7000027802 */ /* 0x000fe20000000f00 */
[----:B------:R-:W-:-:S02]  /*21a50*/  IMAD.MOV.U32 R0, RZ, RZ, 0x2 ;  /* 0x00000002ff007424 */ /* 0x000fc400078e00ff */
[----:B------:R-:W-:Y:S05]  /*21a60*/  CALL.REL.NOINC `($__internal_13_$__cuda_sm70_shflsync_bfly_p) ;  /* 0x000018c000007944 */ /* 0x000fea0003c00000 */
[----:B------:R-:W-:Y:S01]  /*21a70*/  FMNMX.FTZ R5, R5, R0, !PT ;  /* 0x0000000005057209 */ /* 0x000fe20007810000 */
[----:B------:R-:W-:Y:S01]  /*21a80*/  IMAD.MOV.U32 R0, RZ, RZ, 0x1 ;  /* 0x00000001ff007424 */ /* 0x000fe200078e00ff */
[----:B------:R-:W-:-:S03]  /*21a90*/  MOV R2, 0x21ac0 ;  /* 0x00021ac000027802 */ /* 0x000fc60000000f00 */
[----:B------:R-:W-:Y:S02]  /*21aa0*/  IMAD.MOV.U32 R4, RZ, RZ, R5 ;  /* 0x000000ffff047224 */ /* 0x000fe400078e0005 */
[----:B------:R-:W-:Y:S05]  /*21ab0*/  CALL.REL.NOINC `($__internal_13_$__cuda_sm70_shflsync_bfly_p) ;  /* 0x0000187000007944 */ /* 0x000fea0003c00000 */
[----:B------:R-:W-:Y:S01]  /*21ac0*/  MOV R3, R0 ;  /* 0x0000000000037202 */ /* 0x000fe20000000f00 */
[----:B------:R-:W-:Y:S05]  /*21ad0*/  BRA `(.L_x_988) ;  /* 0xffff106000007947 */ /* 0x000fea000383ffff */
.L_x_856:
[----:B------:R-:W-:Y:S01]  /*21ae0*/  MOV R202, 0x181f ;  /* 0x0000181f00ca7802 */ /* 0x000fe20000000f00 */
[----:B------:R-:W-:Y:S01]  /*21af0*/  IMAD.MOV.U32 R2, RZ, RZ, RZ ;  /* 0x000000ffff027224 */ /* 0x000fe200078e00ff */
[----:B------:R-:W-:Y:S02]  /*21b00*/  MOV R3, 0x21b20 ;  /* 0x00021b2000037802 */ /* 0x000fe40000000f00 */
[----:B-1234-:R-:W-:Y:S05]  /*21b10*/  CALL.REL.NOINC `($__internal_14_$__cuda_sm70_shflsync_idx_p) ;  /* 0x0000187000007944 */ /* 0x01efea0003c00000 */
[----:B-----5:R-:W-:Y:S01]  /*21b20*/  MOV R4, R0 ;  /* 0x0000000000047202 */ /* 0x020fe20000000f00 */
[----:B-1----:R-:W-:-:S05]  /*21b30*/  BRA `(.L_x_989) ;  /* 0xffff1e5000007947 */ /* 0x002fca000383ffff */
.L_x_857:
[----:B------:R-:W-:Y:S01]  /*21b40*/  MOV R2, RZ ;  /* 0x000000ff00027202 */ /* 0x000fe20000000f00 */
[----:B----4-:R-:W-:Y:S01]  /*21b50*/  IMAD.MOV.U32 R0, RZ, RZ, R5 ;  /* 0x000000ffff007224 */ /* 0x010fe200078e0005 */
[----:B------:R-:W-:Y:S01]  /*21b60*/  MOV R3, 0x21b90 ;  /* 0x00021b9000037802 */ /* 0x000fe20000000f00 */
[----:B------:R-:W-:Y:S02]  /*21b70*/  IMAD.MOV.U32 R202, RZ, RZ, 0x181f ;  /* 0x0000181fffca7424 */ /* 0x000fe400078e00ff */
[----:B-123--:R-:W-:Y:S05]  /*21b80*/  CALL.REL.NOINC `($__internal_14_$__cuda_sm70_shflsync_idx_p) ;  /* 0x0000180000007944 */ /* 0x00efea0003c00000 */
[----:B-1---5:R-:W-:-:S05]  /*21b90*/  BRA `(.L_x_990) ;  /* 0xffff1e1000007947 */ /* 0x022fca000383ffff */
.L_x_860:
[----:B------:R-:W-:Y:S01]  /*21ba0*/  MOV R202, 0x181f ;  /* 0x0000181f00ca7802 */ /* 0x000fe20000000f00 */
[----:B------:R-:W-:Y:S01]  /*21bb0*/  IMAD.MOV.U32 R2, RZ, RZ, RZ ;  /* 0x000000ffff027224 */ /* 0x000fe200078e00ff */
[----:B------:R-:W-:Y:S02]  /*21bc0*/  MOV R3, 0x21be0 ;  /* 0x00021be000037802 */ /* 0x000fe40000000f00 */
[----:B------:R-:W-:Y:S05]  /*21bd0*/  CALL.REL.NOINC `($__internal_14_$__cuda_sm70_shflsync_idx_p) ;  /* 0x000017b000007944 */ /* 0x000fea0003c00000 */
[----:B-----5:R-:W-:Y:S01]  /*21be0*/  MOV R4, R0 ;  /* 0x0000000000047202 */ /* 0x020fe20000000f00 */
[----:B-1----:R-:W-:-:S05]  /*21bf0*/  BRA `(.L_x_991) ;  /* 0xffff29c000007947 */ /* 0x002fca000383ffff */
.L_x_861:
[----:B------:R-:W-:Y:S01]  /*21c00*/  MOV R2, RZ ;  /* 0x000000ff00027202 */ /* 0x000fe20000000f00 */
[----:B-1----:R-:W-:Y:S01]  /*21c10*/  IMAD.MOV.U32 R0, RZ, RZ, R5 ;  /* 0x000000ffff007224 */ /* 0x002fe200078e0005 */
[----:B------:R-:W-:Y:S01]  /*21c20*/  MOV R3, 0x21c50 ;  /* 0x00021c5000037802 */ /* 0x000fe20000000f00 */
[----:B------:R-:W-:Y:S02]  /*21c30*/  IMAD.MOV.U32 R202, RZ, RZ, 0x181f ;  /* 0x0000181fffca7424 */ /* 0x000fe400078e00ff */
[----:B--2---:R-:W-:Y:S05]  /*21c40*/  CALL.REL.NOINC `($__internal_14_$__cuda_sm70_shflsync_idx_p) ;  /* 0x0000174000007944 */ /* 0x004fea0003c00000 */
[----:B-1---5:R-:W-:-:S05]  /*21c50*/  BRA `(.L_x_992) ;  /* 0xffff298000007947 */ /* 0x022fca000383ffff */
.L_x_862:
[----:B------:R-:W-:Y:S01]  /*21c60*/  MOV R2, RZ ;  /* 0x000000ff00027202 */ /* 0x000fe20000000f00 */
[----:B------:R-:W-:Y:S01]  /*21c70*/  IMAD.MOV.U32 R0, RZ, RZ, R4 ;  /* 0x000000ffff007224 */ /* 0x000fe200078e0004 */
[----:B------:R-:W-:Y:S01]  /*21c80*/  MOV R3, 0x21cb0 ;  /* 0x00021cb000037802 */ /* 0x000fe20000000f00 */
[----:B------:R-:W-:Y:S02]  /*21c90*/  IMAD.MOV.U32 R202, RZ, RZ, 0x1c1f ;  /* 0x00001c1fffca7424 */ /* 0x000fe400078e00ff */
[----:B------:R-:W-:Y:S05]  /*21ca0*/  CALL.REL.NOINC `($__internal_14_$__cuda_sm70_shflsync_idx_p) ;  /* 0x000016e000007944 */ /* 0x000fea0003c00000 */
[----:B------:R-:W-:Y:S01]  /*21cb0*/  MOV R3, R0 ;  /* 0x0000000000037202 */ /* 0x000fe20000000f00 */
[----:B-1---5:R-:W-:-:S05]  /*21cc0*/  BRA `(.L_x_993) ;  /* 0xffff2b3000007947 */ /* 0x022fca000383ffff */
.L_x_867:
[----:B------:R-:W-:Y:S01]  /*21cd0*/  MOV R2, 0x1 ;  /* 0x0000000100027802 */ /* 0x000fe20000000f00 */
[----:B------:R-:W-:Y:S01]  /*21ce0*/  IMAD.MOV.U32 R0, RZ, RZ, R4 ;  /* 0x000000ffff007224 */ /* 0x000fe200078e0004 */
[----:B------:R-:W-:Y:S01]  /*21cf0*/  MOV R3, 0x21d20 ;  /* 0x00021d2000037802 */ /* 0x000fe20000000f00 */
[----:B------:R-:W-:Y:S02]  /*21d00*/  IMAD.MOV.U32 R202, RZ, RZ, 0x1c1f ;  /* 0x00001c1fffca7424 */ /* 0x000fe400078e00ff */
[----:B-1----:R-:W-:Y:S05]  /*21d10*/  CALL.REL.NOINC `($__internal_14_$__cuda_sm70_shflsync_idx_p) ;  /* 0x0000167000007944 */ /* 0x002fea0003c00000 */
[----:B------:R-:W-:Y:S01]  /*21d20*/  MOV R3, R0 ;  /* 0x0000000000037202 */ /* 0x000fe20000000f00 */
[----:B-1---5:R-:W-:-:S05]  /*21d30*/  BRA `(.L_x_994) ;  /* 0xffff2e5000007947 */ /* 0x022fca000383ffff */
.L_x_872:
[----:B------:R-:W-:Y:S02]  /*21d40*/  MOV R0, 0x2 ;  /* 0x0000000200007802 */ /* 0x000fe40000000f00 */
[----:B------:R-:W-:Y:S02]  /*21d50*/  MOV R2, 0x21d70 ;  /* 0x00021d7000027802 */ /* 0x000fe40000000f00 */
[----:B------:R-:W-:Y:S05]  /*21d60*/  CALL.REL.NOINC `($__internal_13_$__cuda_sm70_shflsync_bfly_p) ;  /* 0x000015c000007944 */ /* 0x000fea0003c00000 */
[----:B------:R-:W-:-:S05]  /*21d70*/  BRA `(.L_x_995) ;  /* 0xffff329000007947 */ /* 0x000fca000383ffff */
.L_x_873:
[----:B------:R-:W-:Y:S02]  /*21d80*/  MOV R0, 0x1 ;  /* 0x0000000100007802 */ /* 0x000fe40000000f00 */
[----:B------:R-:W-:Y:S02]  /*21d90*/  MOV R2, 0x21db0 ;  /* 0x00021db000027802 */ /* 0x000fe40000000f00 */
[----:B------:R-:W-:Y:S05]  /*21da0*/  CALL.REL.NOINC `($__internal_13_$__cuda_sm70_shflsync_bfly_p) ;  /* 0x0000158000007944 */ /* 0x000fea0003c00000 */
[----:B------:R-:W-:Y:S01]  /*21db0*/  FMNMX.FTZ R134, R4, R0, !PT ;  /* 0x0000000004867209 */ /* 0x000fe20007810000 */
[----:B------:R-:W-:Y:S01]  /*21dc0*/  IMAD.MOV.U32 R4, RZ, RZ, R5 ;  /* 0x000000ffff047224 */ /* 0x000fe200078e0005 */
[----:B------:R-:W-:Y:S01]  /*21dd0*/  MOV R2, 0x21e00 ;  /* 0x00021e0000027802 */ /* 0x000fe20000000f00 */
[----:B------:R-:W-:Y:S02]  /*21de0*/  IMAD.MOV.U32 R0, RZ, RZ, 0x2 ;  /* 0x00000002ff007424 */ /* 0x000fe400078e00ff */
[----:B------:R-:W-:Y:S05]  /*21df0*/  CALL.REL.NOINC `($__internal_13_$__cuda_sm70_shflsync_bfly_p) ;  /* 0x0000153000007944 */ /* 0x000fea0003c00000 */
[----:B------:R-:W-:Y:S01]  /*21e00*/  FMNMX.FTZ R4, R5, R0, !PT ;  /* 0x0000000005047209 */ /* 0x000fe20007810000 */
[----:B------:R-:W-:Y:S01]  /*21e10*/  IMAD.MOV.U32 R0, RZ, RZ, 0x1 ;  /* 0x00000001ff007424 */ /* 0x000fe200078e00ff */
[----:B------:R-:W-:Y:S02]  /*21e20*/  MOV R2, 0x21e40 ;  /* 0x00021e4000027802 */ /* 0x000fe40000000f00 */
[----:B------:R-:W-:Y:S05]  /*21e30*/  CALL.REL.NOINC `($__internal_13_$__cuda_sm70_shflsync_bfly_p) ;  /* 0x000014f000007944 */ /* 0x000fea0003c00000 */
[----:B------:R-:W-:-:S05]  /*21e40*/  BRA `(.L_x_996) ;  /* 0xffff323000007947 */ /* 0x000fca000383ffff */
.L_x_882:
[----:B------:R-:W-:Y:S01]  /*21e50*/  MOV R202, 0x181f ;  /* 0x0000181f00ca7802 */ /* 0x000fe20000000f00 */
[----:B------:R-:W-:Y:S01]  /*21e60*/  IMAD.MOV.U32 R2, RZ, RZ, RZ ;  /* 0x000000ffff027224 */ /* 0x000fe200078e00ff */
[----:B------:R-:W-:Y:S02]  /*21e70*/  MOV R3, 0x21e90 ;  /* 0x00021e9000037802 */ /* 0x000fe40000000f00 */
[----:B-1234-:R-:W-:Y:S05]  /*21e80*/  CALL.REL.NOINC `($__internal_14_$__cuda_sm70_shflsync_idx_p) ;  /* 0x0000150000007944 */ /* 0x01efea0003c00000 */
[----:B-----5:R-:W-:Y:S01]  /*21e90*/  MOV R4, R0 ;  /* 0x0000000000047202 */ /* 0x020fe20000000f00 */
[----:B-1----:R-:W-:-:S05]  /*21ea0*/  BRA `(.L_x_997) ;  /* 0xffff48c000007947 */ /* 0x002fca000383ffff */
.L_x_883:
[----:B------:R-:W-:Y:S01]  /*21eb0*/  MOV R2, RZ ;  /* 0x000000ff00027202 */ /* 0x000fe20000000f00 */
[----:B----4-:R-:W-:Y:S01]  /*21ec0*/  IMAD.MOV.U32 R0, RZ, RZ, R5 ;  /* 0x000000ffff007224 */ /* 0x010fe200078e0005 */
[----:B------:R-:W-:Y:S01]  /*21ed0*/  MOV R3, 0x21f00 ;  /* 0x00021f0000037802 */ /* 0x000fe20000000f00 */
[----:B------:R-:W-:Y:S02]  /*21ee0*/  IMAD.MOV.U32 R202, RZ, RZ, 0x181f ;  /* 0x0000181fffca7424 */ /* 0x000fe400078e00ff */
[----:B-123--:R-:W-:Y:S05]  /*21ef0*/  CALL.REL.NOINC `($__internal_14_$__cuda_sm70_shflsync_idx_p) ;  /* 0x0000149000007944 */ /* 0x00efea0003c00000 */
[----:B-1---5:R-:W-:-:S05]  /*21f00*/  BRA `(.L_x_998) ;  /* 0xffff488000007947 */ /* 0x022fca000383ffff */
.L_x_886:
[----:B------:R-:W-:Y:S01]  /*21f10*/  MOV R202, 0x181f ;  /* 0x0000181f00ca7802 */ /* 0x000fe20000000f00 */
[----:B------:R-:W-:Y:S01]  /*21f20*/  IMAD.MOV.U32 R2, RZ, RZ, RZ ;  /* 0x000000ffff027224 */ /* 0x000fe200078e00ff */
[----:B------:R-:W-:Y:S02]  /*21f30*/  MOV R3, 0x21f50 ;  /* 0x00021f5000037802 */ /* 0x000fe40000000f00 */
[----:B------:R-:W-:Y:S05]  /*21f40*/  CALL.REL.NOINC `($__internal_14_$__cuda_sm70_shflsync_idx_p) ;  /* 0x0000144000007944 */ /* 0x000fea0003c00000 */
[----:B-----5:R-:W-:Y:S01]  /*21f50*/  MOV R4, R0 ;  /* 0x0000000000047202 */ /* 0x020fe20000000f00 */
[----:B-1----:R-:W-:-:S05]  /*21f60*/  BRA `(.L_x_999) ;  /* 0xffff546000007947 */ /* 0x002fca000383ffff */
.L_x_887:
[----:B------:R-:W-:Y:S01]  /*21f70*/  MOV R2, RZ ;  /* 0x000000ff00027202 */ /* 0x000fe20000000f00 */
[----:B-1----:R-:W-:Y:S01]  /*21f80*/  IMAD.MOV.U32 R0, RZ, RZ, R5 ;  /* 0x000000ffff007224 */ /* 0x002fe200078e0005 */
[----:B------:R-:W-:Y:S01]  /*21f90*/  MOV R3, 0x21fc0 ;  /* 0x00021fc000037802 */ /* 0x000fe20000000f00 */
[----:B------:R-:W-:Y:S02]  /*21fa0*/  IMAD.MOV.U32 R202, RZ, RZ, 0x181f ;  /* 0x0000181fffca7424 */ /* 0x000fe400078e00ff */
[----:B--2---:R-:W-:Y:S05]  /*21fb0*/  CALL.REL.NOINC `($__internal_14_$__cuda_sm70_shflsync_idx_p) ;  /* 0x000013d000007944 */ /* 0x004fea0003c00000 */
[----:B-1---5:R-:W-:-:S05]  /*21fc0*/  BRA `(.L_x_1000) ;  /* 0xffff542000007947 */ /* 0x022fca000383ffff */
.L_x_888:
[----:B------:R-:W-:Y:S02]  /*21fd0*/  MOV R0, 0x2 ;  /* 0x0000000200007802 */ /* 0x000fe40000000f00 */
[----:B------:R-:W-:Y:S02]  /*21fe0*/  MOV R2, 0x22000 ;  /* 0x0002200000027802 */ /* 0x000fe40000000f00 */
[----:B------:R-:W-:Y:S05]  /*21ff0*/  CALL.REL.NOINC `($__internal_13_$__cuda_sm70_shflsync_bfly_p) ;  /* 0x0000133000007944 */ /* 0x000fea0003c00000 */
[----:B------:R-:W-:-:S05]  /*22000*/  BRA `(.L_x_1001) ;  /* 0xffff566000007947 */ /* 0x000fca000383ffff */
.L_x_889:
        /* <DEDUP_REMOVED lines=13> */
.L_x_892:
[----:B------:R-:W-:Y:S01]  /*220e0*/  MOV R202, 0x181f ;  /* 0x0000181f00ca7802 */ /* 0x000fe20000000f00 */
[----:B------:R-:W-:Y:S01]  /*220f0*/  IMAD.MOV.U32 R2, RZ, RZ, RZ ;  /* 0x000000ffff027224 */ /* 0x000fe200078e00ff */
[----:B------:R-:W-:Y:S02]  /*22100*/  MOV R3, 0x22120 ;  /* 0x0002212000037802 */ /* 0x000fe40000000f00 */
[----:B-1234-:R-:W-:Y:S05]  /*22110*/  CALL.REL.NOINC `($__internal_14_$__cuda_sm70_shflsync_idx_p) ;  /* 0x0000127000007944 */ /* 0x01efea0003c00000 */
[----:B-1---5:R-:W-:-:S05]  /*22120*/  BRA `(.L_x_1003) ;  /* 0xffff69f000007947 */ /* 0x022fca000383ffff */
.L_x_895:
[----:B------:R-:W-:Y:S01]  /*22130*/  MOV R202, 0x181f ;  /* 0x0000181f00ca7802 */ /* 0x000fe20000000f00 */
[----:B------:R-:W-:Y:S01]  /*22140*/  IMAD.MOV.U32 R2, RZ, RZ, RZ ;  /* 0x000000ffff027224 */ /* 0x000fe200078e00ff */
[----:B------:R-:W-:Y:S02]  /*22150*/  MOV R3, 0x22170 ;  /* 0x0002217000037802 */ /* 0x000fe40000000f00 */
[----:B-1----:R-:W-:Y:S05]  /*22160*/  CALL.REL.NOINC `($__internal_14_$__cuda_sm70_shflsync_idx_p) ;  /* 0x0000122000007944 */ /* 0x002fea0003c00000 */
[----:B-----5:R-:W-:Y:S01]  /*22170*/  MOV R4, R0 ;  /* 0x0000000000047202 */ /* 0x020fe20000000f00 */
[----:B-1----:R-:W-:-:S05]  /*22180*/  BRA `(.L_x_1004) ;  /* 0xffff75a000007947 */ /* 0x002fca000383ffff */
.L_x_896:
[----:B------:R-:W-:Y:S01]  /*22190*/  MOV R2, RZ ;  /* 0x000000ff00027202 */ /* 0x000fe20000000f00 */
[----:B--2---:R-:W-:Y:S01]  /*221a0*/  IMAD.MOV.U32 R0, RZ, RZ, R5 ;  /* 0x000000ffff007224 */ /* 0x004fe200078e0005 */
[----:B------:R-:W-:Y:S01]  /*221b0*/  MOV R3, 0x221e0 ;  /* 0x000221e000037802 */ /* 0x000fe20000000f00 */
[----:B------:R-:W-:Y:S02]  /*221c0*/  IMAD.MOV.U32 R202, RZ, RZ, 0x181f ;  /* 0x0000181fffca7424 */ /* 0x000fe400078e00ff */
[----:B-1-3--:R-:W-:Y:S05]  /*221d0*/  CALL.REL.NOINC `($__internal_14_$__cuda_sm70_shflsync_idx_p) ;  /* 0x000011b000007944 */ /* 0x00afea0003c00000 */
[----:B-1---5:R-:W-:-:S05]  /*221e0*/  BRA `(.L_x_1005) ;  /* 0xffff756000007947 */ /* 0x022fca000383ffff */
.L_x_897:
[----:B------:R-:W-:Y:S01]  /*221f0*/  MOV R2, RZ ;  /* 0x000000ff00027202 */ /* 0x000fe20000000f00 */
[----:B------:R-:W-:Y:S01]  /*22200*/  IMAD.MOV.U32 R0, RZ, RZ, R4 ;  /* 0x000000ffff007224 */ /* 0x000fe200078e0004 */
[----:B------:R-:W-:Y:S01]  /*22210*/  MOV R3, 0x22240 ;  /* 0x0002224000037802 */ /* 0x000fe20000000f00 */
[----:B------:R-:W-:Y:S02]  /*22220*/  IMAD.MOV.U32 R202, RZ, RZ, 0x1c1f ;  /* 0x00001c1fffca7424 */ /* 0x000fe400078e00ff */
[----:B-1----:R-:W-:Y:S05]  /*22230*/  CALL.REL.NOINC `($__internal_14_$__cuda_sm70_shflsync_idx_p) ;  /* 0x0000115000007944 */ /* 0x002fea0003c00000 */
[----:B------:R-:W-:Y:S01]  /*22240*/  MOV R3, R0 ;  /* 0x0000000000037202 */ /* 0x000fe20000000f00 */
[----:B-1---5:R-:W-:-:S05]  /*22250*/  BRA `(.L_x_1006) ;  /* 0xffff76d000007947 */ /* 0x022fca000383ffff */
.L_x_902:
[----:B------:R-:W-:Y:S01]  /*22260*/  MOV R2, 0x1 ;  /* 0x0000000100027802 */ /* 0x000fe20000000f00 */
[----:B------:R-:W-:Y:S01]  /*22270*/  IMAD.MOV.U32 R0, RZ, RZ, R4 ;  /* 0x000000ffff007224 */ /* 0x000fe200078e0004 */
[----:B------:R-:W-:Y:S01]  /*22280*/  MOV R3, 0x222b0 ;  /* 0x000222b000037802 */ /* 0x000fe20000000f00 */
[----:B------:R-:W-:Y:S02]  /*22290*/  IMAD.MOV.U32 R202, RZ, RZ, 0x1c1f ;  /* 0x00001c1fffca7424 */ /* 0x000fe400078e00ff */
[----:B-12---:R-:W-:Y:S05]  /*222a0*/  CALL.REL.NOINC `($__internal_14_$__cuda_sm70_shflsync_idx_p) ;  /* 0x000010e000007944 */ /* 0x006fea0003c00000 */
[----:B------:R-:W-:Y:S01]  /*222b0*/  MOV R3, R0 ;  /* 0x0000000000037202 */ /* 0x000fe20000000f00 */
[----:B-1---5:R-:W-:-:S05]  /*222c0*/  BRA `(.L_x_1007) ;  /* 0xffff79f000007947 */ /* 0x022fca000383ffff */
.L_x_907:
[----:B------:R-:W-:Y:S02]  /*222d0*/  MOV R0, 0x2 ;  /* 0x0000000200007802 */ /* 0x000fe40000000f00 */
[----:B------:R-:W-:Y:S02]  /*222e0*/  MOV R2, 0x22300 ;  /* 0x0002230000027802 */ /* 0x000fe40000000f00 */
[----:B------:R-:W-:Y:S05]  /*222f0*/  CALL.REL.NOINC `($__internal_13_$__cuda_sm70_shflsync_bfly_p) ;  /* 0x0000103000007944 */ /* 0x000fea0003c00000 */
[----:B------:R-:W-:-:S05]  /*22300*/  BRA `(.L_x_1008) ;  /* 0xffff7e3000007947 */ /* 0x000fca000383ffff */
.L_x_908:
        /* <DEDUP_REMOVED lines=13> */
.L_x_910:
[----:B------:R-:W-:Y:S01]  /*223e0*/  IMAD.MOV.U32 R4, RZ, RZ, R204 ;  /* 0x000000ffff047224 */ /* 0x000fe200078e00cc */
[----:B------:R-:W-:-:S02]  /*223f0*/  MOV R0, 0x2 ;  /* 0x0000000200007802 */ /* 0x000fc40000000f00 */
[----:B------:R-:W-:Y:S02]  /*22400*/  MOV R2, 0x22420 ;  /* 0x0002242000027802 */ /* 0x000fe40000000f00 */
[----:B------:R-:W-:Y:S05]  /*22410*/  CALL.REL.NOINC `($__internal_13_$__cuda_sm70_shflsync_bfly_p) ;  /* 0x00000f1000007944 */ /* 0x000fea0003c00000 */
[----:B------:R-:W-:Y:S05]  /*22420*/  BRA `(.L_x_1010) ;  /* 0xffff90a000007947 */ /* 0x000fea000383ffff */
.L_x_911:
[----:B------:R-:W-:Y:S01]  /*22430*/  IMAD.MOV.U32 R4, RZ, RZ, R6 ;  /* 0x000000ffff047224 */ /* 0x000fe200078e0006 */
[----:B------:R-:W-:Y:S02]  /*22440*/  MOV R0, 0x1 ;  /* 0x0000000100007802 */ /* 0x000fe40000000f00 */
[----:B------:R-:W-:Y:S02]  /*22450*/  MOV R2, 0x22470 ;  /* 0x0002247000027802 */ /* 0x000fe40000000f00 */
[----:B-1----:R-:W-:Y:S05]  /*22460*/  CALL.REL.NOINC `($__internal_13_$__cuda_sm70_shflsync_bfly_p) ;  /* 0x00000ec000007944 */ /* 0x002fea0003c00000 */
[----:B------:R-:W-:Y:S01]  /*22470*/  FADD.FTZ R6, R6, R0 ;  /* 0x0000000006067221 */ /* 0x000fe20000010000 */
[----:B------:R-:W-:Y:S02]  /*22480*/  MOV R4, R203 ;  /* 0x000000cb00047202 */ /* 0x000fe40000000f00 */
[----:B------:R-:W-:Y:S02]  /*22490*/  MOV R0, 0x2 ;  /* 0x0000000200007802 */ /* 0x000fe40000000f00 */
[----:B------:R-:W-:Y:S02]  /*224a0*/  MOV R2, 0x224c0 ;  /* 0x000224c000027802 */ /* 0x000fe40000000f00 */
[----:B------:R-:W-:Y:S05]  /*224b0*/  CALL.REL.NOINC `($__internal_13_$__cuda_sm70_shflsync_bfly_p) ;  /* 0x00000e7000007944 */ /* 0x000fea0003c00000 */
[----:B------:R-:W-:Y:S01]  /*224c0*/  FADD.FTZ R4, R203, R0 ;  /* 0x00000000cb047221 */ /* 0x000fe20000010000 */
[----:B------:R-:W-:Y:S02]  /*224d0*/  MOV R0, 0x1 ;  /* 0x0000000100007802 */ /* 0x000fe40000000f00 */
[----:B------:R-:W-:-:S02]  /*224e0*/  MOV R2, 0x22500 ;  /* 0x0002250000027802 */ /* 0x000fc40000000f00 */
[----:B------:R-:W-:Y:S05]  /*224f0*/  CALL.REL.NOINC `($__internal_13_$__cuda_sm70_shflsync_bfly_p) ;  /* 0x00000e3000007944 */ /* 0x000fea0003c00000 */
[----:B------:R-:W-:Y:S01]  /*22500*/  MOV R3, R0 ;  /* 0x0000000000037202 */ /* 0x000fe20000000f00 */
[----:B------:R-:W-:Y:S05]  /*22510*/  BRA `(.L_x_1011) ;  /* 0xffff902000007947 */ /* 0x000fea000383ffff */
.L_x_918:
[----:B--234-:R-:W-:Y:S01]  /*22520*/  IMAD.MOV.U32 R0, RZ, RZ, R13 ;  /* 0x000000ffff007224 */ /* 0x01cfe200078e000d */
[----:B------:R-:W-:Y:S01]  /*22530*/  MOV R2, RZ ;  /* 0x000000ff00027202 */ /* 0x000fe20000000f00 */
[----:B------:R-:W-:Y:S01]  /*22540*/  IMAD.MOV.U32 R202, RZ, RZ, 0x181f ;  /* 0x0000181fffca7424 */ /* 0x000fe200078e00ff */
[----:B------:R-:W-:-:S02]  /*22550*/  MOV R3, 0x22570 ;  /* 0x0002257000037802 */ /* 0x000fc40000000f00 */
[----:B-1----:R-:W-:Y:S05]  /*22560*/  CALL.REL.NOINC `($__internal_14_$__cuda_sm70_shflsync_idx_p) ;  /* 0x00000e2000007944 */ /* 0x002fea0003c00000 */
[----:B-----5:R-:W-:Y:S01]  /*22570*/  MOV R4, R0 ;  /* 0x0000000000047202 */ /* 0x020fe20000000f00 */
[----:B-1----:R-:W-:Y:S05]  /*22580*/  BRA `(.L_x_1012) ;  /* 0xffffab3000007947 */ /* 0x002fea000383ffff */
.L_x_919:
[----:B------:R-:W-:Y:S01]  /*22590*/  IMAD.MOV.U32 R0, RZ, RZ, R14 ;  /* 0x000000ffff007224 */ /* 0x000fe200078e000e */
[----:B------:R-:W-:Y:S01]  /*225a0*/  MOV R2, RZ ;  /* 0x000000ff00027202 */ /* 0x000fe20000000f00 */
[----:B------:R-:W-:Y:S01]  /*225b0*/  IMAD.MOV.U32 R202, RZ, RZ, 0x181f ;  /* 0x0000181fffca7424 */ /* 0x000fe200078e00ff */
[----:B------:R-:W-:-:S02]  /*225c0*/  MOV R3, 0x225e0 ;  /* 0x000225e000037802 */ /* 0x000fc40000000f00 */
[----:B-123--:R-:W-:Y:S05]  /*225d0*/  CALL.REL.NOINC `($__internal_14_$__cuda_sm70_shflsync_idx_p) ;  /* 0x00000db000007944 */ /* 0x00efea0003c00000 */
[----:B-1---5:R-:W-:Y:S05]  /*225e0*/  BRA `(.L_x_1013) ;  /* 0xffffaaf000007947 */ /* 0x022fea000383ffff */
.L_x_922:
[----:B--2---:R-:W-:Y:S01]  /*225f0*/  IMAD.MOV.U32 R0, RZ, RZ, R13 ;  /* 0x000000ffff007224 */ /* 0x004fe200078e000d */
[----:B------:R-:W-:Y:S01]  /*22600*/  MOV R2, 0x1 ;  /* 0x0000000100027802 */ /* 0x000fe20000000f00 */
[----:B------:R-:W-:Y:S01]  /*22610*/  IMAD.MOV.U32 R202, RZ, RZ, 0x181f ;  /* 0x0000181fffca7424 */ /* 0x000fe200078e00ff */
[----:B------:R-:W-:-:S02]  /*22620*/  MOV R3, 0x22640 ;  /* 0x0002264000037802 */ /* 0x000fc40000000f00 */
[----:B-1-34-:R-:W-:Y:S05]  /*22630*/  CALL.REL.NOINC `($__internal_14_$__cuda_sm70_shflsync_idx_p) ;  /* 0x00000d5000007944 */ /* 0x01afea0003c00000 */
[----:B-----5:R-:W-:Y:S01]  /*22640*/  IMAD.MOV.U32 R4, RZ, RZ, R0 ;  /* 0x000000ffff047224 */ /* 0x020fe200078e0000 */
[----:B------:R-:W-:Y:S01]  /*22650*/  MOV R2, 0x1 ;  /* 0x0000000100027802 */ /* 0x000fe20000000f00 */
[----:B------:R-:W-:Y:S01]  /*22660*/  IMAD.MOV.U32 R0, RZ, RZ, R14 ;  /* 0x000000ffff007224 */ /* 0x000fe200078e000e */
[----:B------:R-:W-:-:S02]  /*22670*/  MOV R202, 0x181f ;  /* 0x0000181f00ca7802 */ /* 0x000fc40000000f00 */
[----:B------:R-:W-:Y:S02]  /*22680*/  MOV R3, 0x226a0 ;  /* 0x000226a000037802 */ /* 0x000fe40000000f00 */
[----:B-1----:R-:W-:Y:S05]  /*22690*/  CALL.REL.NOINC `($__internal_14_$__cuda_sm70_shflsync_idx_p) ;  /* 0x00000cf000007944 */ /* 0x002fea0003c00000 */
[----:B-1---5:R-:W-:Y:S05]  /*226a0*/  BRA `(.L_x_1014) ;  /* 0xffffaba000007947 */ /* 0x022fea000383ffff */
.L_x_925:
[----:B--2---:R-:W-:Y:S01]  /*226b0*/  IMAD.MOV.U32 R0, RZ, RZ, R13 ;  /* 0x000000ffff007224 */ /* 0x004fe200078e000d */
[----:B------:R-:W-:Y:S01]  /*226c0*/  MOV R2, 0x2 ;  /* 0x0000000200027802 */ /* 0x000fe20000000f00 */
[----:B------:R-:W-:Y:S01]  /*226d0*/  IMAD.MOV.U32 R202, RZ, RZ, 0x181f ;  /* 0x0000181fffca7424 */ /* 0x000fe200078e00ff */
[----:B------:R-:W-:Y:S02]  /*226e0*/  MOV R3, 0x22700 ;  /* 0x0002270000037802 */ /* 0x000fe40000000f00 */
[----:B-1-34-:R-:W-:Y:S05]  /*226f0*/  CALL.REL.NOINC `($__internal_14_$__cuda_sm70_shflsync_idx_p) ;  /* 0x00000c9000007944 */ /* 0x01afea0003c00000 */
[----:B-----5:R-:W-:Y:S01]  /*22700*/  MOV R4, R0 ;  /* 0x0000000000047202 */ /* 0x020fe20000000f00 */
[----:B-1----:R-:W-:Y:S05]  /*22710*/  BRA `(.L_x_1015) ;  /* 0xffffaca000007947 */ /* 0x002fea000383ffff */
.L_x_926:
[----:B--2---:R-:W-:Y:S01]  /*22720*/  IMAD.MOV.U32 R0, RZ, RZ, R14 ;  /* 0x000000ffff007224 */ /* 0x004fe200078e000e */
[----:B------:R-:W-:Y:S01]  /*22730*/  MOV R2, 0x2 ;  /* 0x0000000200027802 */ /* 0x000fe20000000f00 */
[----:B------:R-:W-:Y:S01]  /*22740*/  IMAD.MOV.U32 R202, RZ, RZ, 0x181f ;  /* 0x0000181fffca7424 */ /* 0x000fe200078e00ff */
[----:B------:R-:W-:Y:S02]  /*22750*/  MOV R3, 0x22770 ;  /* 0x0002277000037802 */ /* 0x000fe40000000f00 */
[----:B-1-34-:R-:W-:Y:S05]  /*22760*/  CALL.REL.NOINC `($__internal_14_$__cuda_sm70_shflsync_idx_p) ;  /* 0x00000c2000007944 */ /* 0x01afea0003c00000 */
[----:B-1---5:R-:W-:Y:S05]  /*22770*/  BRA `(.L_x_1016) ;  /* 0xffffac6000007947 */ /* 0x022fea000383ffff */
.L_x_929:
[----:B----4-:R-:W-:Y:S01]  /*22780*/  IMAD.MOV.U32 R0, RZ, RZ, R13 ;  /* 0x000000ffff007224 */ /* 0x010fe200078e000d */
[----:B---3--:R-:W-:Y:S01]  /*22790*/  MOV R2, 0x3 ;  /* 0x0000000300027802 */ /* 0x008fe20000000f00 */
[----:B------:R-:W-:Y:S01]  /*227a0*/  IMAD.MOV.U32 R202, RZ, RZ, 0x181f ;  /* 0x0000181fffca7424 */ /* 0x000fe200078e00ff */
[----:B------:R-:W-:-:S02]  /*227b0*/  MOV R3, 0x227d0 ;  /* 0x000227d000037802 */ /* 0x000fc40000000f00 */
[----:B-12---:R-:W-:Y:S05]  /*227c0*/  CALL.REL.NOINC `($__internal_14_$__cuda_sm70_shflsync_idx_p) ;  /* 0x00000bc000007944 */ /* 0x006fea0003c00000 */
[----:B-----5:R-:W-:Y:S01]  /*227d0*/  IMAD.MOV.U32 R4, RZ, RZ, R0 ;  /* 0x000000ffff047224 */ /* 0x020fe200078e0000 */
[----:B------:R-:W-:Y:S01]  /*227e0*/  MOV R2, 0x3 ;  /* 0x0000000300027802 */ /* 0x000fe20000000f00 */
[----:B------:R-:W-:Y:S01]  /*227f0*/  IMAD.MOV.U32 R0, RZ, RZ, R14 ;  /* 0x000000ffff007224 */ /* 0x000fe200078e000e */
[----:B------:R-:W-:-:S02]  /*22800*/  MOV R202, 0x181f ;  /* 0x0000181f00ca7802 */ /* 0x000fc40000000f00 */
[----:B------:R-:W-:Y:S02]  /*22810*/  MOV R3, 0x22830 ;  /* 0x0002283000037802 */ /* 0x000fe40000000f00 */
[----:B-1----:R-:W-:Y:S05]  /*22820*/  CALL.REL.NOINC `($__internal_14_$__cuda_sm70_shflsync_idx_p) ;  /* 0x00000b6000007944 */ /* 0x002fea0003c00000 */
[----:B-1---5:R-:W-:Y:S05]  /*22830*/  BRA `(.L_x_1017) ;  /* 0xffffad2000007947 */ /* 0x022fea000383ffff */
.L_x_931:
[----:B------:R-:W-:Y:S01]  /*22840*/  IMAD.MOV.U32 R0, RZ, RZ, R5 ;  /* 0x000000ffff007224 */ /* 0x000fe200078e0005 */
[----:B------:R-:W-:Y:S01]  /*22850*/  MOV R2, RZ ;  /* 0x000000ff00027202 */ /* 0x000fe20000000f00 */
[----:B------:R-:W-:Y:S01]  /*22860*/  IMAD.MOV.U32 R202, RZ, RZ, 0x1c1f ;  /* 0x00001c1fffca7424 */ /* 0x000fe200078e00ff */
[----:B------:R-:W-:Y:S02]  /*22870*/  MOV R3, 0x22890 ;  /* 0x0002289000037802 */ /* 0x000fe40000000f00 */
[----:B------:R-:W-:Y:S05]  /*22880*/  CALL.REL.NOINC `($__internal_14_$__cuda_sm70_shflsync_idx_p) ;  /* 0x00000b0000007944 */ /* 0x000fea0003c00000 */
[----:B-----5:R-:W-:Y:S01]  /*22890*/  MOV R4, R0 ;  /* 0x0000000000047202 */ /* 0x020fe20000000f00 */
[----:B-1----:R-:W-:Y:S05]  /*228a0*/  BRA `(.L_x_1018) ;  /* 0xffffb01000007947 */ /* 0x002fea000383ffff */
.L_x_932:
[----:B------:R-:W-:Y:S01]  /*228b0*/  IMAD.MOV.U32 R0, RZ, RZ, R12 ;  /* 0x000000ffff007224 */ /* 0x000fe200078e000c */
[----:B------:R-:W-:Y:S01]  /*228c0*/  MOV R2, RZ ;  /* 0x000000ff00027202 */ /* 0x000fe20000000f00 */
[----:B------:R-:W-:Y:S01]  /*228d0*/  IMAD.MOV.U32 R202, RZ, RZ, 0x1c1f ;  /* 0x00001c1fffca7424 */ /* 0x000fe200078e00ff */
[----:B------:R-:W-:Y:S02]  /*228e0*/  MOV R3, 0x22900 ;  /* 0x0002290000037802 */ /* 0x000fe40000000f00 */
[----:B-12---:R-:W-:Y:S05]  /*228f0*/  CALL.REL.NOINC `($__internal_14_$__cuda_sm70_shflsync_idx_p) ;  /* 0x00000a9000007944 */ /* 0x006fea0003c00000 */
[----:B-1---5:R-:W-:Y:S05]  /*22900*/  BRA `(.L_x_1019) ;  /* 0xffffafd000007947 */ /* 0x022fea000383ffff */
.L_x_935:
[----:B----4-:R-:W-:Y:S01]  /*22910*/  IMAD.MOV.U32 R0, RZ, RZ, R5 ;  /* 0x000000ffff007224 */ /* 0x010fe200078e0005 */
[----:B------:R-:W-:Y:S01]  /*22920*/  MOV R2, 0x1 ;  /* 0x0000000100027802 */ /* 0x000fe20000000f00 */
[----:B------:R-:W-:Y:S01]  /*22930*/  IMAD.MOV.U32 R202, RZ, RZ, 0x1c1f ;  /* 0x00001c1fffca7424 */ /* 0x000fe200078e00ff */
[----:B------:R-:W-:-:S02]  /*22940*/  MOV R3, 0x22960 ;  /* 0x0002296000037802 */ /* 0x000fc40000000f00 */
[----:B-123--:R-:W-:Y:S05]  /*22950*/  CALL.REL.NOINC `($__internal_14_$__cuda_sm70_shflsync_idx_p) ;  /* 0x00000a3000007944 */ /* 0x00efea0003c00000 */
[----:B-----5:R-:W-:Y:S01]  /*22960*/  IMAD.MOV.U32 R4, RZ, RZ, R0 ;  /* 0x000000ffff047224 */ /* 0x020fe200078e0000 */
[----:B------:R-:W-:Y:S01]  /*22970*/  MOV R2, 0x1 ;  /* 0x0000000100027802 */ /* 0x000fe20000000f00 */
[----:B------:R-:W-:Y:S01]  /*22980*/  IMAD.MOV.U32 R0, RZ, RZ, R12 ;  /* 0x000000ffff007224 */ /* 0x000fe200078e000c */
[----:B------:R-:W-:-:S02]  /*22990*/  MOV R202, 0x1c1f ;  /* 0x00001c1f00ca7802 */ /* 0x000fc40000000f00 */
[----:B------:R-:W-:Y:S02]  /*229a0*/  MOV R3, 0x229c0 ;  /* 0x000229c000037802 */ /* 0x000fe40000000f00 */
[----:B-1----:R-:W-:Y:S05]  /*229b0*/  CALL.REL.NOINC `($__internal_14_$__cuda_sm70_shflsync_idx_p) ;  /* 0x000009d000007944 */ /* 0x002fea0003c00000 */
[----:B-1---5:R-:W-:Y:S05]  /*229c0*/  BRA `(.L_x_1020) ;  /* 0xffffbc5000007947 */ /* 0x022fea000383ffff */
.L_x_939:
[----:B------:R-:W-:Y:S01]  /*229d0*/  IMAD.MOV.U32 R0, RZ, RZ, R5 ;  /* 0x000000ffff007224 */ /* 0x000fe200078e0005 */
[----:B------:R-:W-:Y:S01]  /*229e0*/  MOV R2, RZ ;  /* 0x000000ff00027202 */ /* 0x000fe20000000f00 */
[----:B------:R-:W-:Y:S01]  /*229f0*/  IMAD.MOV.U32 R202, RZ, RZ, 0x181f ;  /* 0x0000181fffca7424 */ /* 0x000fe200078e00ff */
[----:B------:R-:W-:Y:S02]  /*22a00*/  MOV R3, 0x22a20 ;  /* 0x00022a2000037802 */ /* 0x000fe40000000f00 */
[----:B------:R-:W-:Y:S05]  /*22a10*/  CALL.REL.NOINC `($__internal_14_$__cuda_sm70_shflsync_idx_p) ;  /* 0x0000097000007944 */ /* 0x000fea0003c00000 */
[----:B-----5:R-:W-:Y:S01]  /*22a20*/  MOV R4, R0 ;  /* 0x0000000000047202 */ /* 0x020fe20000000f00 */
[----:B-1----:R-:W-:Y:S05]  /*22a30*/  BRA `(.L_x_1021) ;  /* 0xffffd0e000007947 */ /* 0x002fea000383ffff */
.L_x_940:
[----:B------:R-:W-:Y:S01]  /*22a40*/  IMAD.MOV.U32 R0, RZ, RZ, R14 ;  /* 0x000000ffff007224 */ /* 0x000fe200078e000e */
[----:B------:R-:W-:Y:S01]  /*22a50*/  MOV R2, RZ ;  /* 0x000000ff00027202 */ /* 0x000fe20000000f00 */
[----:B------:R-:W-:Y:S01]  /*22a60*/  IMAD.MOV.U32 R202, RZ, RZ, 0x181f ;  /* 0x0000181fffca7424 */ /* 0x000fe200078e00ff */
[----:B------:R-:W-:Y:S02]  /*22a70*/  MOV R3, 0x22a90 ;  /* 0x00022a9000037802 */ /* 0x000fe40000000f00 */
[----:B-12---:R-:W-:Y:S05]  /*22a80*/  CALL.REL.NOINC `($__internal_14_$__cuda_sm70_shflsync_idx_p) ;  /* 0x0000090000007944 */ /* 0x006fea0003c00000 */
[----:B-1---5:R-:W-:Y:S05]  /*22a90*/  BRA `(.L_x_1022) ;  /* 0xffffd0a000007947 */ /* 0x022fea000383ffff */
.L_x_943:
[----:B----4-:R-:W-:Y:S01]  /*22aa0*/  IMAD.MOV.U32 R0, RZ, RZ, R5 ;  /* 0x000000ffff007224 */ /* 0x010fe200078e0005 */
[----:B--2---:R-:W-:Y:S01]  /*22ab0*/  MOV R2, 0x1 ;  /* 0x0000000100027802 */ /* 0x004fe20000000f00 */
[----:B------:R-:W-:Y:S01]  /*22ac0*/  IMAD.MOV.U32 R202, RZ, RZ, 0x181f ;  /* 0x0000181fffca7424 */ /* 0x000fe200078e00ff */
[----:B------:R-:W-:-:S02]  /*22ad0*/  MOV R3, 0x22af0 ;  /* 0x00022af000037802 */ /* 0x000fc40000000f00 */
[----:B-1-3--:R-:W-:Y:S05]  /*22ae0*/  CALL.REL.NOINC `($__internal_14_$__cuda_sm70_shflsync_idx_p) ;  /* 0x000008a000007944 */ /* 0x00afea0003c00000 */
[----:B-----5:R-:W-:Y:S01]  /*22af0*/  IMAD.MOV.U32 R4, RZ, RZ, R0 ;  /* 0x000000ffff047224 */ /* 0x020fe200078e0000 */
[----:B------:R-:W-:Y:S01]  /*22b00*/  MOV R2, 0x1 ;  /* 0x0000000100027802 */ /* 0x000fe20000000f00 */
[----:B------:R-:W-:Y:S01]  /*22b10*/  IMAD.MOV.U32 R0, RZ, RZ, R14 ;  /* 0x000000ffff007224 */ /* 0x000fe200078e000e */
[----:B------:R-:W-:-:S02]  /*22b20*/  MOV R202, 0x181f ;  /* 0x0000181f00ca7802 */ /* 0x000fc40000000f00 */
[----:B------:R-:W-:Y:S02]  /*22b30*/  MOV R3, 0x22b50 ;  /* 0x00022b5000037802 */ /* 0x000fe40000000f00 */
[----:B-1----:R-:W-:Y:S05]  /*22b40*/  CALL.REL.NOINC `($__internal_14_$__cuda_sm70_shflsync_idx_p) ;  /* 0x0000084000007944 */ /* 0x002fea0003c00000 */
[----:B-1---5:R-:W-:Y:S05]  /*22b50*/  BRA `(.L_x_1023) ;  /* 0xffffd16000007947 */ /* 0x022fea000383ffff */
.L_x_946:
[----:B----4-:R-:W-:Y:S01]  /*22b60*/  IMAD.MOV.U32 R0, RZ, RZ, R5 ;  /* 0x000000ffff007224 */ /* 0x010fe200078e0005 */
[----:B-1----:R-:W-:Y:S01]  /*22b70*/  MOV R2, 0x2 ;  /* 0x0000000200027802 */ /* 0x002fe20000000f00 */
[----:B------:R-:W-:Y:S01]  /*22b80*/  IMAD.MOV.U32 R202, RZ, RZ, 0x181f ;  /* 0x0000181fffca7424 */ /* 0x000fe200078e00ff */
[----:B------:R-:W-:Y:S02]  /*22b90*/  MOV R3, 0x22bb0 ;  /* 0x00022bb000037802 */ /* 0x000fe40000000f00 */
[----:B--23--:R-:W-:Y:S05]  /*22ba0*/  CALL.REL.NOINC `($__internal_14_$__cuda_sm70_shflsync_idx_p) ;  /* 0x000007e000007944 */ /* 0x00cfea0003c00000 */
[----:B-----5:R-:W-:Y:S01]  /*22bb0*/  MOV R4, R0 ;  /* 0x0000000000047202 */ /* 0x020fe20000000f00 */
[----:B-1----:R-:W-:Y:S05]  /*22bc0*/  BRA `(.L_x_1024) ;  /* 0xffffd26000007947 */ /* 0x002fea000383ffff */
.L_x_947:
[----:B----4-:R-:W-:Y:S01]  /*22bd0*/  IMAD.MOV.U32 R0, RZ, RZ, R14 ;  /* 0x000000ffff007224 */ /* 0x010fe200078e000e */
[----:B------:R-:W-:Y:S01]  /*22be0*/  MOV R2, 0x2 ;  /* 0x0000000200027802 */ /* 0x000fe20000000f00 */
[----:B------:R-:W-:Y:S01]  /*22bf0*/  IMAD.MOV.U32 R202, RZ, RZ, 0x181f ;  /* 0x0000181fffca7424 */ /* 0x000fe200078e00ff */
[----:B------:R-:W-:Y:S02]  /*22c00*/  MOV R3, 0x22c20 ;  /* 0x00022c2000037802 */ /* 0x000fe40000000f00 */
[----:B-123--:R-:W-:Y:S05]  /*22c10*/  CALL.REL.NOINC `($__internal_14_$__cuda_sm70_shflsync_idx_p) ;  /* 0x0000077000007944 */ /* 0x00efea0003c00000 */
[----:B-1---5:R-:W-:Y:S05]  /*22c20*/  BRA `(.L_x_1025) ;  /* 0xffffd22000007947 */ /* 0x022fea000383ffff */
.L_x_950:
[----:B-1----:R-:W-:Y:S01]  /*22c30*/  IMAD.MOV.U32 R0, RZ, RZ, R5 ;  /* 0x000000ffff007224 */ /* 0x002fe200078e0005 */
[----:B------:R-:W-:Y:S01]  /*22c40*/  MOV R2, 0x3 ;  /* 0x0000000300027802 */ /* 0x000fe20000000f00 */
[----:B------:R-:W-:Y:S01]  /*22c50*/  IMAD.MOV.U32 R202, RZ, RZ, 0x181f ;  /* 0x0000181fffca7424 */ /* 0x000fe200078e00ff */
[----:B------:R-:W-:-:S02]  /*22c60*/  MOV R3, 0x22c80 ;  /* 0x00022c8000037802 */ /* 0x000fc40000000f00 */
[----:B--234-:R-:W-:Y:S05]  /*22c70*/  CALL.REL.NOINC `($__internal_14_$__cuda_sm70_shflsync_idx_p) ;  /* 0x0000071000007944 */ /* 0x01cfea0003c00000 */
[----:B-----5:R-:W-:Y:S01]  /*22c80*/  IMAD.MOV.U32 R4, RZ, RZ, R0 ;  /* 0x000000ffff047224 */ /* 0x020fe200078e0000 */
[----:B------:R-:W-:Y:S01]  /*22c90*/  MOV R2, 0x3 ;  /* 0x0000000300027802 */ /* 0x000fe20000000f00 */
[----:B------:R-:W-:Y:S01]  /*22ca0*/  IMAD.MOV.U32 R0, RZ, RZ, R14 ;  /* 0x000000ffff007224 */ /* 0x000fe200078e000e */
[----:B------:R-:W-:-:S02]  /*22cb0*/  MOV R202, 0x181f ;  /* 0x0000181f00ca7802 */ /* 0x000fc40000000f00 */
[----:B------:R-:W-:Y:S02]  /*22cc0*/  MOV R3, 0x22ce0 ;  /* 0x00022ce000037802 */ /* 0x000fe40000000f00 */
[----:B-1----:R-:W-:Y:S05]  /*22cd0*/  CALL.REL.NOINC `($__internal_14_$__cuda_sm70_shflsync_idx_p) ;  /* 0x000006b000007944 */ /* 0x002fea0003c00000 */
[----:B-1---5:R-:W-:Y:S05]  /*22ce0*/  BRA `(.L_x_1026) ;  /* 0xffffd2e000007947 */ /* 0x022fea000383ffff */
.L_x_952:
[----:B------:R-:W-:Y:S01]  /*22cf0*/  IMAD.MOV.U32 R0, RZ, RZ, R96 ;  /* 0x000000ffff007224 */ /* 0x000fe200078e0060 */
[----:B------:R-:W-:Y:S01]  /*22d00*/  MOV R2, RZ ;  /* 0x000000ff00027202 */ /* 0x000fe20000000f00 */
[----:B------:R-:W-:Y:S01]  /*22d10*/  IMAD.MOV.U32 R202, RZ, RZ, 0x1f ;  /* 0x0000001fffca7424 */ /* 0x000fe200078e00ff */
[----:B------:R-:W-:Y:S02]  /*22d20*/  MOV R3, 0x22d40 ;  /* 0x00022d4000037802 */ /* 0x000fe40000000f00 */
[----:B-12---:R-:W-:Y:S05]  /*22d30*/  CALL.REL.NOINC `($__internal_14_$__cuda_sm70_shflsync_idx_p) ;  /* 0x0000065000007944 */ /* 0x006fea0003c00000 */
[----:B------:R-:W-:Y:S01]  /*22d40*/  MOV R9, R0 ;  /* 0x0000000000097202 */ /* 0x000fe20000000f00 */
[----:B-1---5:R-:W-:Y:S05]  /*22d50*/  BRA `(.L_x_1027) ;  /* 0xffffd48000007947 */ /* 0x022fea000383ffff */
.L_x_953:
[----:B------:R-:W-:Y:S01]  /*22d60*/  IMAD.MOV.U32 R0, RZ, RZ, R96 ;  /* 0x000000ffff007224 */ /* 0x000fe200078e0060 */
[----:B------:R-:W-:Y:S01]  /*22d70*/  MOV R2, 0x1 ;  /* 0x0000000100027802 */ /* 0x000fe20000000f00 */
[----:B------:R-:W-:Y:S01]  /*22d80*/  IMAD.MOV.U32 R202, RZ, RZ, 0x1f ;  /* 0x0000001fffca7424 */ /* 0x000fe200078e00ff */
[----:B------:R-:W-:Y:S02]  /*22d90*/  MOV R3, 0x22db0 ;  /* 0x00022db000037802 */ /* 0x000fe40000000f00 */
[----:B-1234-:R-:W-:Y:S05]  /*22da0*/  CALL.REL.NOINC `($__internal_14_$__cuda_sm70_shflsync_idx_p) ;  /* 0x000005e000007944 */ /* 0x01efea0003c00000 */
[----:B------:R-:W-:Y:S01]  /*22db0*/  MOV R6, R0 ;  /* 0x0000000000067202 */ /* 0x000fe20000000f00 */
[----:B-1---5:R-:W-:Y:S05]  /*22dc0*/  BRA `(.L_x_1028) ;  /* 0xffffd43000007947 */ /* 0x022fea000383ffff */
.L_x_954:
[----:B------:R-:W-:Y:S02]  /*22dd0*/  MOV R3, 0x1 ;  /* 0x0000000100037802 */ /* 0x000fe40000000f00 */
[----:B------:R-:W-:-:S02]  /*22de0*/  MOV R2, 0x22e00 ;  /* 0x00022e0000027802 */ /* 0x000fc40000000f00 */
[----:B---34-:R-:W-:Y:S05]  /*22df0*/  CALL.REL.NOINC `($__internal_15_$__cuda_sm70_shflsync_up_p) ;  /* 0x0000061000007944 */ /* 0x018fea0003c00000 */
[----:B------:R-:W-:Y:S05]  /*22e00*/  BRA `(.L_x_1029) ;  /* 0xffffd51000007947 */ /* 0x000fea000383ffff */
.L_x_955:
[----:B------:R-:W-:Y:S02]  /*22e10*/  MOV R3, 0x2 ;  /* 0x0000000200037802 */ /* 0x000fe40000000f00 */
[----:B------:R-:W-:-:S02]  /*22e20*/  MOV R2, 0x22e40 ;  /* 0x00022e4000027802 */ /* 0x000fc40000000f00 */
[----:B---34-:R-:W-:Y:S05]  /*22e30*/  CALL.REL.NOINC `($__internal_15_$__cuda_sm70_shflsync_up_p) ;  /* 0x000005d000007944 */ /* 0x018fea0003c00000 */
[----:B------:R-:W-:Y:S02]  /*22e40*/  SEL R3, R4, RZ, P1 ;  /* 0x000000ff04037207 */ /* 0x000fe40000800000 */
[----:B------:R-:W-:-:S03]  /*22e50*/  MOV R2, 0x22e90 ;  /* 0x00022e9000027802 */ /* 0x000fc60000000f00 */
[----:B------:R-:W-:Y:S02]  /*22e60*/  IMAD.IADD R0, R0, 0x1, R3 ;  /* 0x0000000100007824 */ /* 0x000fe400078e0203 */
[----:B------:R-:W-:Y:S02]  /*22e70*/  IMAD.MOV.U32 R3, RZ, RZ, 0x4 ;  /* 0x00000004ff037424 */ /* 0x000fe400078e00ff */
        /* <DEDUP_REMOVED lines=19> */
.L_x_959:
[----:B------:R-:W-:Y:S02]  /*22fb0*/  MOV R3, 0x1 ;  /* 0x0000000100037802 */ /* 0x000fe40000000f00 */
[----:B------:R-:W-:Y:S02]  /*22fc0*/  MOV R2, 0x22fe0 ;  /* 0x00022fe000027802 */ /* 0x000fe40000000f00 */
[----:B---3--:R-:W-:Y:S05]  /*22fd0*/  CALL.REL.NOINC `($__internal_15_$__cuda_sm70_shflsync_up_p) ;  /* 0x0000043000007944 */ /* 0x008fea0003c00000 */
[----:B------:R-:W-:Y:S01]  /*22fe0*/  MOV R2, R4 ;  /* 0x0000000400027202 */ /* 0x000fe20000000f00 */
[----:B------:R-:W-:Y:S05]  /*22ff0*/  BRA `(.L_x_1031) ;  /* 0xffffd58000007947 */ /* 0x000fea000383ffff */
.L_x_960:
[----:B------:R-:W-:Y:S02]  /*23000*/  MOV R3, 0x2 ;  /* 0x0000000200037802 */ /* 0x000fe40000000f00 */
[----:B------:R-:W-:Y:S02]  /*23010*/  MOV R2, 0x23030 ;  /* 0x0002303000027802 */ /* 0x000fe40000000f00 */
[----:B---3--:R-:W-:Y:S05]  /*23020*/  CALL.REL.NOINC `($__internal_15_$__cuda_sm70_shflsync_up_p) ;  /* 0x000003e000007944 */ /* 0x008fea0003c00000 */
        /* <DEDUP_REMOVED lines=23> */
.L_x_962:
[----:B------:R-:W-:Y:S02]  /*231a0*/  SEL R0, RZ, 0x1, P0 ;  /* 0x00000001ff007807 */ /* 0x000fe40000000000 */
[----:B------:R-:W-:Y:S02]  /*231b0*/  MOV R2, 0x231d0 ;  /* 0x000231d000027802 */ /* 0x000fe40000000f00 */
[----:B-1-3--:R-:W-:Y:S05]  /*231c0*/  CALL.REL.NOINC `($__internal_16_$__cuda_sm70_votesync_ballot) ;  /* 0x000002a000007944 */ /* 0x00afea0003c00000 */
[----:B------:R-:W-:Y:S01]  /*231d0*/  MOV R10, R0 ;  /* 0x00000000000a7202 */ /* 0x000fe20000000f00 */
[----:B------:R-:W-:Y:S05]  /*231e0*/  BRA `(.L_x_1033) ;  /* 0xffffd52000007947 */ /* 0x000fea000383ffff */
.L_x_963:
[----:B------:R-:W-:Y:S01]  /*231f0*/  IMAD.MOV.U32 R0, RZ, RZ, R7 ;  /* 0x000000ffff007224 */ /* 0x000fe200078e0007 */
[----:B------:R-:W-:Y:S01]  /*23200*/  MOV R2, R6 ;  /* 0x0000000600027202 */ /* 0x000fe20000000f00 */
[----:B------:R-:W-:Y:S01]  /*23210*/  IMAD.MOV.U32 R202, RZ, RZ, 0x1f ;  /* 0x0000001fffca7424 */ /* 0x000fe200078e00ff */
[----:B------:R-:W-:Y:S02]  /*23220*/  MOV R3, 0x23240 ;  /* 0x0002324000037802 */ /* 0x000fe40000000f00 */
[----:B-1-3--:R-:W-:Y:S05]  /*23230*/  CALL.REL.NOINC `($__internal_14_$__cuda_sm70_shflsync_idx_p) ;  /* 0x0000015000007944 */ /* 0x00afea0003c00000 */
[----:B------:R-:W-:Y:S01]  /*23240*/  IMAD.MOV.U32 R7, RZ, RZ, R0 ;  /* 0x000000ffff077224 */ /* 0x000fe200078e0000 */
[----:B------:R-:W-:Y:S01]  /*23250*/  MOV R2, R6 ;  /* 0x0000000600027202 */ /* 0x000fe20000000f00 */
[----:B------:R-:W-:Y:S01]  /*23260*/  IMAD.MOV.U32 R0, RZ, RZ, R8 ;  /* 0x000000ffff007224 */ /* 0x000fe200078e0008 */
[----:B------:R-:W-:Y:S02]  /*23270*/  MOV R202, 0x1f ;  /* 0x0000001f00ca7802 */ /* 0x000fe40000000f00 */
[----:B------:R-:W-:-:S02]  /*23280*/  MOV R3, 0x232a0 ;  /* 0x000232a000037802 */ /* 0x000fc40000000f00 */
[----:B-1---5:R-:W-:Y:S05]  /*23290*/  CALL.REL.NOINC `($__internal_14_$__cuda_sm70_shflsync_idx_p) ;  /* 0x000000f000007944 */ /* 0x022fea0003c00000 */
[----:B------:R-:W-:Y:S01]  /*232a0*/  MOV R5, R0 ;  /* 0x0000000000057202 */ /* 0x000fe20000000f00 */
[----:B-1---5:R-:W-:Y:S05]  /*232b0*/  BRA `(.L_x_1034) ;  /* 0xffffd4a000007947 */ /* 0x022fea000383ffff */
.L_x_966:
[----:B------:R-:W-:Y:S01]  /*232c0*/  IMAD.MOV.U32 R0, RZ, RZ, R4 ;  /* 0x000000ffff007224 */ /* 0x000fe200078e0004 */
[----:B------:R-:W-:Y:S01]  /*232d0*/  MOV R2, R6 ;  /* 0x0000000600027202 */ /* 0x000fe20000000f00 */
[----:B------:R-:W-:Y:S01]  /*232e0*/  IMAD.MOV.U32 R202, RZ, RZ, 0x1f ;  /* 0x0000001fffca7424 */ /* 0x000fe200078e00ff */
[----:B------:R-:W-:-:S02]  /*232f0*/  MOV R3, 0x23310 ;  /* 0x0002331000037802 */ /* 0x000fc40000000f00 */
[----:B-1-34-:R-:W-:Y:S05]  /*23300*/  CALL.REL.NOINC `($__internal_14_$__cuda_sm70_shflsync_idx_p) ;  /* 0x0000008000007944 */ /* 0x01afea0003c00000 */
[----:B------:R-:W-:Y:S01]  /*23310*/  MOV R12, R0 ;  /* 0x00000000000c7202 */ /* 0x000fe20000000f00 */
[----:B-1---5:R-:W-:Y:S05]  /*23320*/  BRA `(.L_x_965) ;  /* 0xffffd49000007947 */ /* 0x022fea000383ffff */
        .weak           $__internal_13_$__cuda_sm70_shflsync_bfly_p
        .type           $__internal_13_$__cuda_sm70_shflsync_bfly_p,@function
        .size           $__internal_13_$__cuda_sm70_shflsync_bfly_p,($__internal_14_$__cuda_sm70_shflsync_idx_p - $__internal_13_$__cuda_sm70_shflsync_bfly_p)
$__internal_13_$__cuda_sm70_shflsync_bfly_p:
[----:B------:R-:W-:Y:S02]  /*23330*/  MOV R164, 0xffffffff ;  /* 0xffffffff00a47802 */ /* 0x000fe40000000f00 */
[----:B------:R-:W-:-:S02]  /*23340*/  MOV R3, 0x1f ;  /* 0x0000001f00037802 */ /* 0x000fc40000000f00 */
[----:B------:R-:W-:Y:S04]  /*23350*/  WARPSYNC R164 ;  /* 0x000000a400007348 */ /* 0x000fe80003800000 */
[----:B------:R1:W2:Y:S02]  /*23360*/  SHFL.BFLY PT, R0, R4, R0, R3 ;  /* 0x0c00000004007389 */ /* 0x0002a400000e0003 */
[----:B-1----:R-:W-:-:S04]  /*23370*/  MOV R3, 0x0 ;  /* 0x0000000000037802 */ /* 0x002fc80000000f00 */
[----:B--2---:R-:W-:Y:S05]  /*23380*/  RET.REL.NODEC R2 `(_ZN7cutlass13device_kernelIN5flash19enable_sm80_to_sm89INS1_16FlashAttnFwdSm80INS1_25CollectiveMainloopFwdSm80ILi8ELi1ELb0EN4cute5tupleIJNS5_1CILi128EEENS7_ILi32EEENS7_ILi256EEEEEELi256ENS_10bfloat16_tEfNS_4arch4Sm80ELb0ELb1ELb1ELb1ELb1ELb1ELb1ELb1EEENS1_21CollectiveEpilogueFwdINS6_IJS8_SA_S9_EEENS6_IJNS7_ILi1EEESI_SI_EEESC_SE_Li256ELb1ELb1ELb1ELb0EEENS1_36VarlenDynamicPersistentTileSchedulerILi128ELi32ELi256ELi256ELb1ELb1ELb0ELb1ELb0ELb1EEEEEEEEEvNT_6ParamsE) ;  /* 0xfffdcc7002007950 */ /* 0x004fea0003c3ffff */
        .weak           $__internal_14_$__cuda_sm70_shflsync_idx_p
        .type           $__internal_14_$__cuda_sm70_shflsync_idx_p,@function
        .size           $__internal_14_$__cuda_sm70_shflsync_idx_p,($__internal_15_$__cuda_sm70_shflsync_up_p - $__internal_14_$__cuda_sm70_shflsync_idx_p)
$__internal_14_$__cuda_sm70_shflsync_idx_p:
[----:B------:R1:W-:Y:S02]  /*23390*/  STL [R1+0x44], R4 ;  /* 0x0000440401007387 */ /* 0x0003e40000100800 */
[----:B-1----:R-:W-:-:S04]  /*233a0*/  MOV R4, 0xffffffff ;  /* 0xffffffff00047802 */ /* 0x002fc80000000f00 */
[----:B------:R-:W-:Y:S04]  /*233b0*/  WARPSYNC R4 ;  /* 0x0000000400007348 */ /* 0x000fe80003800000 */
[----:B------:R1:W2:Y:S04]  /*233c0*/  SHFL.IDX PT, R0, R0, R2, R202 ;  /* 0x0000000200007389 */ /* 0x0002a800000e00ca */
[----:B-1----:R1:W5:Y:S01]  /*233d0*/  LDL.LU R4, [R1+0x44] ;  /* 0x0000440001047983 */ /* 0x0023620000300800 */
[----:B------:R-:W-:Y:S02]  /*233e0*/  MOV R2, R3 ;  /* 0x0000000300027202 */ /* 0x000fe40000000f00 */
[----:B------:R-:W-:-:S04]  /*233f0*/  MOV R3, 0x0 ;  /* 0x0000000000037802 */ /* 0x000fc80000000f00 */
[----:B--2---:R-:W-:Y:S05]  /*23400*/  RET.REL.NODEC R2 `(_ZN7cutlass13device_kernelIN5flash19enable_sm80_to_sm89INS1_16FlashAttnFwdSm80INS1_25CollectiveMainloopFwdSm80ILi8ELi1ELb0EN4cute5tupleIJNS5_1CILi128EEENS7_ILi32EEENS7_ILi256EEEEEELi256ENS_10bfloat16_tEfNS_4arch4Sm80ELb0ELb1ELb1ELb1ELb1ELb1ELb1ELb1EEENS1_21CollectiveEpilogueFwdINS6_IJS8_SA_S9_EEENS6_IJNS7_ILi1EEESI_SI_EEESC_SE_Li256ELb1ELb1ELb1ELb0EEENS1_36VarlenDynamicPersistentTileSchedulerILi128ELi32ELi256ELi256ELb1ELb1ELb0ELb1ELb0ELb1EEEEEEEEEvNT_6ParamsE) ;  /* 0xfffdcbf002007950 */ /* 0x004fea0003c3ffff */
        .weak           $__internal_15_$__cuda_sm70_shflsync_up_p
        .type           $__internal_15_$__cuda_sm70_shflsync_up_p,@function
        .size           $__internal_15_$__cuda_sm70_shflsync_up_p,($__internal_16_$__cuda_sm70_votesync_ballot - $__internal_15_$__cuda_sm70_shflsync_up_p)
$__internal_15_$__cuda_sm70_shflsync_up_p:
[----:B------:R-:W-:Y:S02]  /*23410*/  MOV R4, RZ ;  /* 0x000000ff00047202 */ /* 0x000fe40000000f00 */
[----:B------:R-:W-:-:S04]  /*23420*/  MOV R10, 0xffffffff ;  /* 0xffffffff000a7802 */ /* 0x000fc80000000f00 */
[----:B------:R-:W-:Y:S04]  /*23430*/  WARPSYNC R10 ;  /* 0x0000000a00007348 */ /* 0x000fe80003800000 */
[----:B------:R1:W2:Y:S02]  /*23440*/  SHFL.UP PT, R4, R0, R3, R4 ;  /* 0x0400000300047389 */ /* 0x0002a400000e0004 */
[----:B-1----:R-:W-:-:S04]  /*23450*/  MOV R3, 0x0 ;  /* 0x0000000000037802 */ /* 0x002fc80000000f00 */
[----:B--2---:R-:W-:Y:S05]  /*23460*/  RET.REL.NODEC R2 `(_ZN7cutlass13device_kernelIN5flash19enable_sm80_to_sm89INS1_16FlashAttnFwdSm80INS1_25CollectiveMainloopFwdSm80ILi8ELi1ELb0EN4cute5tupleIJNS5_1CILi128EEENS7_ILi32EEENS7_ILi256EEEEEELi256ENS_10bfloat16_tEfNS_4arch4Sm80ELb0ELb1ELb1ELb1ELb1ELb1ELb1ELb1EEENS1_21CollectiveEpilogueFwdINS6_IJS8_SA_S9_EEENS6_IJNS7_ILi1EEESI_SI_EEESC_SE_Li256ELb1ELb1ELb1ELb0EEENS1_36VarlenDynamicPersistentTileSchedulerILi128ELi32ELi256ELi256ELb1ELb1ELb0ELb1ELb0ELb1EEEEEEEEEvNT_6ParamsE) ;  /* 0xfffdcb9002007950 */ /* 0x004fea0003c3ffff */
        .weak           $__internal_16_$__cuda_sm70_votesync_ballot
        .type           $__internal_16_$__cuda_sm70_votesync_ballot,@function
        .size           $__internal_16_$__cuda_sm70_votesync_ballot,(.L_x_6503 - $__internal_16_$__cuda_sm70_votesync_ballot)
$__internal_16_$__cuda_sm70_votesync_ballot:
[----:B------:R-:W-:Y:S01]  /*23470*/  ISETP.NE.U32.AND P0, PT, R0, 0x1, PT ;  /* 0x000000010000780c */ /* 0x000fe20003f05070 */
[----:B------:R-:W-:-:S04]  /*23480*/  IMAD.MOV.U32 R3, RZ, RZ, -0x1 ;  /* 0xffffffffff037424 */ /* 0x000fc800078e00ff */
[----:B------:R-:W-:Y:S08]  /*23490*/  WARPSYNC R3 ;  /* 0x0000000300007348 */ /* 0x000ff00003800000 */
[----:B------:R-:W-:-:S04]  /*234a0*/  VOTE.ANY R0, PT, !P0 ;  /* 0x0000000000007806 */ /* 0x000fc800040e0100 */
[----:B------:R-:W-:Y:S01]  /*234b0*/  LOP3.LUT R0, R0, R3, RZ, 0xc0, !PT ;  /* 0x0000000300007212 */ /* 0x000fe200078ec0ff */
[----:B------:R-:W-:-:S04]  /*234c0*/  IMAD.MOV.U32 R3, RZ, RZ, 0x0 ;  /* 0x00000000ff037424 */ /* 0x000fc800078e00ff */
[----:B------:R-:W-:Y:S05]  /*234d0*/  RET.REL.NODEC R2 `(_ZN7cutlass13device_kernelIN5flash19enable_sm80_to_sm89INS1_16FlashAttnFwdSm80INS1_25CollectiveMainloopFwdSm80ILi8ELi1ELb0EN4cute5tupleIJNS5_1CILi128EEENS7_ILi32EEENS7_ILi256EEEEEELi256ENS_10bfloat16_tEfNS_4arch4Sm80ELb0ELb1ELb1ELb1ELb1ELb1ELb1ELb1EEENS1_21CollectiveEpilogueFwdINS6_IJS8_SA_S9_EEENS6_IJNS7_ILi1EEESI_SI_EEESC_SE_Li256ELb1ELb1ELb1ELb0EEENS1_36VarlenDynamicPersistentTileSchedulerILi128ELi32ELi256ELi256ELb1ELb1ELb0ELb1ELb0ELb1EEEEEEEEEvNT_6ParamsE) ;  /* 0xfffdcb2002007950 */ /* 0x000fea0003c3ffff */
.L_x_1035:
        /* <DEDUP_REMOVED lines=10> */
.L_x_6503:


//--------------------- .text._ZN7cutlass13device_kernelIN5flash19enable_sm80_to_sm89INS1_16FlashAttnFwdSm80INS1_25CollectiveMainloopFwdSm80ILi8ELi1ELb1EN4cute5tupleIJNS5_1CILi128EEENS7_ILi64EEENS7_ILi256EEEEEELi256ENS_10bfloat16_tEfNS_4arch4Sm80ELb1ELb0ELb1ELb0ELb1ELb0ELb1ELb1EEENS1_21CollectiveEpilogueFwdINS6_IJS8_SA_S9_EEENS6_IJNS7_ILi1EEESI_SI_EEESC_SE_Li256ELb0ELb1ELb1ELb0EEENS1_30DynamicPersistentTileSchedulerILi256ELi256ELb1ELb1ELb0EEEEEEEEEvNT_6ParamsE --------------------------
	.section	.text._ZN7cutlass13device_kernelIN5flash19enable_sm80_to_sm89INS1_16FlashAttnFwdSm80INS1_25CollectiveMainloopFwdSm80ILi8ELi1ELb1EN4cute5tupleIJNS5_1CILi128EEENS7_ILi64EEENS7_ILi256EEEEEELi256ENS_10bfloat16_tEfNS_4arch4Sm80ELb1ELb0ELb1ELb0ELb1ELb0ELb1ELb1EEENS1_21CollectiveEpilogueFwdINS6_IJS8_SA_S9_EEENS6_IJNS7_ILi1EEESI_SI_EEESC_SE_Li256ELb0ELb1ELb1ELb0EEENS1_30DynamicPersistentTileSchedulerILi256ELi256ELb1ELb1ELb0EEEEEEEEEvNT_6ParamsE,"ax",@progbits
	.sectioninfo	@"SHI_REGISTERS=255"
	.align	128
.text._ZN7cutlass13device_kernelIN5flash19enable_sm80_to_sm89INS1_16FlashAttnFwdSm80INS1_25CollectiveMainloopFwdSm80ILi8ELi1ELb1EN4cute5tupleIJNS5_1CILi128EEENS7_ILi64EEENS7_ILi256EEEEEELi256ENS_10bfloat16_tEfNS_4arch4Sm80ELb1ELb0ELb1ELb0ELb1ELb0ELb1ELb1EEENS1_21CollectiveEpilogueFwdINS6_IJS8_SA_S9_EEENS6_IJNS7_ILi1EEESI_SI_EEESC_SE_Li256ELb0ELb1ELb1ELb0EEENS1_30DynamicPersistentTileSchedulerILi256ELi256ELb1ELb1ELb0EEEEEEEEEvNT_6ParamsE:
        .type           _ZN7cutlass13device_kernelIN5flash19enable_sm80_to_sm89INS1_16FlashAttnFwdSm80INS1_25CollectiveMainloopFwdSm80ILi8ELi1ELb1EN4cute5tupleIJNS5_1CILi128EEENS7_ILi64EEENS7_ILi256EEEEEELi256ENS_10bfloat16_tEfNS_4arch4Sm80ELb1ELb0ELb1ELb0ELb1ELb0ELb1ELb1EEENS1_21CollectiveEpilogueFwdINS6_IJS8_SA_S9_EEENS6_IJNS7_ILi1EEESI_SI_EEESC_SE_Li256ELb0ELb1ELb1ELb0EEENS1_30DynamicPersistentTileSchedulerILi256ELi256ELb1ELb1ELb0EEEEEEEEEvNT_6ParamsE,@function
        .size           _ZN7cutlass13device_kernelIN5flash19enable_sm80_to_sm89INS1_16FlashAttnFwdSm80INS1_25CollectiveMainloopFwdSm80ILi8ELi1ELb1EN4cute5tupleIJNS5_1CILi128EEENS7_ILi64EEENS7_ILi256EEEEEELi256ENS_10bfloat16_tEfNS_4arch4Sm80ELb1ELb0ELb1ELb0ELb1ELb0ELb1ELb1EEENS1_21CollectiveEpilogueFwdINS6_IJS8_SA_S9_EEENS6_IJNS7_ILi1EEESI_SI_EEESC_SE_Li256ELb0ELb1ELb1ELb0EEENS1_30DynamicPersistentTileSchedulerILi256ELi256ELb1ELb1ELb0EEEEEEEEEvNT_6ParamsE,(.L_x_6508 - _ZN7cutlass13device_kernelIN5flash19enable_sm80_to_sm89INS1_16FlashAttnFwdSm80INS1_25CollectiveMainloopFwdSm80ILi8ELi1ELb1EN4cute5tupleIJNS5_1CILi128EEENS7_ILi64EEENS7_ILi256EEEEEELi256ENS_10bfloat16_tEfNS_4arch4Sm80ELb1ELb0ELb1ELb0ELb1ELb0ELb1ELb1EEENS1_21CollectiveEpilogueFwdINS6_IJS8_SA_S9_EEENS6_IJNS7_ILi1EEESI_SI_EEESC_SE_Li256ELb0ELb1ELb1ELb0EEENS1_30DynamicPersistentTileSchedulerILi256ELi256ELb1ELb1ELb0EEEEEEEEEvNT_6ParamsE)
        .other          _ZN7cutlass13device_kernelIN5flash19enable_sm80_to_sm89INS1_16FlashAttnFwdSm80INS1_25CollectiveMainloopFwdSm80ILi8ELi1ELb1EN4cute5tupleIJNS5_1CILi128EEENS7_ILi64EEENS7_ILi256EEEEEELi256ENS_10bfloat16_tEfNS_4arch4Sm80ELb1ELb0ELb1ELb0ELb1ELb0ELb1ELb1EEENS1_21CollectiveEpilogueFwdINS6_IJS8_SA_S9_EEENS6_IJNS7_ILi1EEESI_SI_EEESC_SE_Li256ELb0ELb1ELb1ELb0EEENS1_30DynamicPersistentTileSchedulerILi256ELi256ELb1ELb1ELb0EEEEEEEEEvNT_6ParamsE,@"STO_CUDA_ENTRY STV_DEFAULT"
_ZN7cutlass13device_kernelIN5flash19enable_sm80_to_sm89INS1_16FlashAttnFwdSm80INS1_25CollectiveMainloopFwdSm80ILi8ELi1ELb1EN4cute5tupleIJNS5_1CILi128EEENS7_ILi64EEENS7_ILi256EEEEEELi256ENS_10bfloat16_tEfNS_4arch4Sm80ELb1ELb0ELb1ELb0ELb1ELb0ELb1ELb1EEENS1_21CollectiveEpilogueFwdINS6_IJS8_SA_S9_EEENS6_IJNS7_ILi1EEESI_SI_EEESC_SE_Li256ELb0ELb1ELb1ELb0EEENS1_30DynamicPersistentTileSchedulerILi256ELi256ELb1ELb1ELb0EEEEEEEEEvNT_6ParamsE:
[----:B------:R-:W-:-:S03]  /*0000*/  MOV R1, c[0x0][0x28] ;  /* 0x00000a0000017a02 */ /* 0x000fc60000000f00 */
[----:B------:R-:W1:Y:S01]  /*0010*/  S2R R17, SR_TID.X ;  /* 0x0000000000117919 */ /* 0x000e620000002100 */
[----:B------:R-:W-:-:S03]  /*0020*/  IADD3 R1, R1, -0x210, RZ ;  /* 0xfffffdf001017810 */ /* 0x000fc60007ffe0ff */
[----:B------:R-:W2:Y:S01]  /*0030*/  S2R R13, SR_CTAID.X ;  /* 0x00000000000d7919 */ /* 0x000ea20000002500 */
[----:B-1----:R-:W-:-:S05]  /*0040*/  SHF.R.U32.HI R2, RZ, 0x5, R17 ;  /* 0x00000005ff027819 */ /* 0x002fca0000011611 */
[----:B------:R-:W1:Y:S02]  /*0050*/  SHFL.IDX PT, R0, R2, RZ, 0x1f ;  /* 0x00001fff02007589 */ /* 0x000e6400000e0000 */
[----:B-1----:R-:W-:Y:S02]  /*0060*/  ISETP.GE.AND P0, PT, R0, 0x1, PT ;  /* 0x000000010000780c */ /* 0x002fe40003f06270 */
[----:B------:R1:W-:Y:S11]  /*0070*/  STL [R1+0x204], R0 ;  /* 0x0002040001007387 */ /* 0x0003f60000100800 */
[----:B------:R-:W-:Y:S06]  /*0080*/  @P0 BAR.ARV 0x4, 0x100 ;  /* 0x0104000000000b1d */ /* 0x000fec0000002000 */
[----:B--2---:R-:W-:-:S13]  /*0090*/  ISETP.GE.AND P0, PT, R13, c[0x0][0x538], PT ;  /* 0x00014e000d007a0c */ /* 0x004fda0003f06270 */
[----:B------:R-:W-:Y:S05]  /*00a0*/  @P0 EXIT ;  /* 0x000000000000094d */ /* 0x000fea0003800000 */
[----:B-1----:R-:W-:Y:S01]  /*00b0*/  SHF.R.S32.HI R11, RZ, 0x1f, R17 ;  /* 0x0000001fff0b7819 */ /* 0x002fe20000011411 */
[----:B------:R-:W-:Y:S01]  /*00c0*/  IMAD.MOV.U32 R12, RZ, RZ, 0x10 ;  /* 0x00000010ff0c7424 */ /* 0x000fe200078e00ff */
[----:B------:R-:W-:Y:S02]  /*00d0*/  ULDC.64 UR6, c[0x0][0x118] ;  /* 0x0000460000067ab9 */ /* 0x000fe40000000a00 */
[CC--:B------:R-:W-:Y:S02]  /*00e0*/  LEA.HI R2, R11.reuse, R17.reuse, RZ, 0x4 ;  /* 0x000000110b027211 */ /* 0x0c0fe400078f20ff */
[CC--:B------:R-:W-:Y:S02]  /*00f0*/  LEA.HI R8, R11.reuse, R17.reuse, RZ, 0x3 ;  /* 0x000000110b087211 */ /* 0x0c0fe400078f18ff */
[----:B------:R-:W-:Y:S02]  /*0100*/  SHF.R.S32.HI R3, RZ, 0x4, R2 ;  /* 0x00000004ff037819 */ /* 0x000fe40000011402 */
[----:B------:R-:W-:-:S02]  /*0110*/  LEA.HI R4, R11, R17, RZ, 0x2 ;  /* 0x000000110b047211 */ /* 0x000fc400078f10ff */
[----:B------:R-:W-:Y:S02]  /*0120*/  LEA.HI R0, R2, R3, RZ, 0x1 ;  /* 0x0000000302007211 */ /* 0x000fe400078f08ff */
[----:B------:R-:W-:Y:S02]  /*0130*/  SHF.R.S32.HI R6, RZ, 0x3, R8 ;  /* 0x00000003ff067819 */ /* 0x000fe40000011408 */
[----:B------:R-:W-:Y:S02]  /*0140*/  LOP3.LUT R0, R0, 0xfffffffe, RZ, 0xc0, !PT ;  /* 0xfffffffe00007812 */ /* 0x000fe400078ec0ff */
[----:B------:R-:W-:-:S03]  /*0150*/  LOP3.LUT R5, R8, 0xfffffff8, RZ, 0xc0, !PT ;  /* 0xfffffff808057812 */ /* 0x000fc600078ec0ff */
[----:B------:R-:W-:Y:S01]  /*0160*/  IMAD.IADD R9, R3, 0x1, -R0 ;  /* 0x0000000103097824 */ /* 0x000fe200078e0a00 */
[----:B------:R-:W-:Y:S01]  /*0170*/  LOP3.LUT R3, R4, 0xfffffffc, RZ, 0xc0, !PT ;  /* 0xfffffffc04037812 */ /* 0x000fe200078ec0ff */
[----:B------:R-:W-:Y:S01]  /*0180*/  IMAD.SHL.U32 R4, R6, 0x40, RZ ;  /* 0x0000004006047824 */ /* 0x000fe200078e00ff */
[----:B------:R-:W-:Y:S01]  /*0190*/  LOP3.LUT R0, R2, 0xfffffff0, RZ, 0xc0, !PT ;  /* 0xfffffff002007812 */ /* 0x000fe200078ec0ff */
[C---:B------:R-:W-:Y:S02]  /*01a0*/  IMAD.IADD R5, R17.reuse, 0x1, -R5 ;  /* 0x0000000111057824 */ /* 0x040fe400078e0a05 */
[C---:B------:R-:W-:Y:S02]  /*01b0*/  IMAD.IADD R3, R17.reuse, 0x1, -R3 ;  /* 0x0000000111037824 */ /* 0x040fe400078e0a03 */
[----:B------:R-:W-:Y:S01]  /*01c0*/  IMAD.IADD R2, R17, 0x1, -R0 ;  /* 0x0000000111027824 */ /* 0x000fe200078e0a00 */
[----:B------:R-:W-:Y:S01]  /*01d0*/  LOP3.LUT R0, R4, 0x1c0, RZ, 0xc0, !PT ;  /* 0x000001c004007812 */ /* 0x000fe200078ec0ff */
[----:B------:R-:W-:Y:S01]  /*01e0*/  IMAD.SHL.U32 R16, R5, 0x8, RZ ;  /* 0x0000000805107824 */ /* 0x000fe200078e00ff */
[----:B------:R-:W-:Y:S01]  /*01f0*/  LEA.HI R4, R3, R3, RZ, 0x1 ;  /* 0x0000000303047211 */ /* 0x000fe200078f08ff */
[----:B------:R-:W-:Y:S01]  /*0200*/  IMAD.SHL.U32 R6, R5, 0x40, RZ ;  /* 0x0000004005067824 */ /* 0x000fe200078e00ff */
[----:B------:R-:W-:-:S02]  /*0210*/  SHF.R.S32.HI R250, RZ, 0x1f, R2 ;  /* 0x0000001ffffa7819 */ /* 0x000fc40000011402 */
[----:B------:R-:W-:Y:S01]  /*0220*/  LOP3.LUT R4, R4, 0x1ffffffe, RZ, 0xc0, !PT ;  /* 0x1ffffffe04047812 */ /* 0x000fe200078ec0ff */
[----:B------:R-:W-:Y:S01]  /*0230*/  STL [R1+0x88], R16 ;  /* 0x0000881001007387 */ /* 0x000fe20000100800 */
[----:B------:R-:W-:Y:S02]  /*0240*/  SHF.R.U32.HI R7, RZ, 0x3, R0 ;  /* 0x00000003ff077819 */ /* 0x000fe40000011600 */
[----:B------:R-:W-:Y:S01]  /*0250*/  LOP3.LUT R5, R0, 0x38, R16, 0xf8, !PT ;  /* 0x0000003800057812 */ /* 0x000fe200078ef810 */
[----:B------:R-:W-:Y:S01]  /*0260*/  IMAD.IADD R10, R3, 0x1, -R4 ;  /* 0x00000001030a7824 */ /* 0x000fe200078e0a04 */
[----:B------:R-:W-:Y:S02]  /*0270*/  LEA.HI R250, R250, R2, RZ, 0x3 ;  /* 0x00000002fafa7211 */ /* 0x000fe400078f18ff */
[----:B------:R-:W-:Y:S02]  /*0280*/  LOP3.LUT R0, R6, 0x1c0, RZ, 0xc0, !PT ;  /* 0x000001c006007812 */ /* 0x000fe400078ec0ff */
[----:B------:R-:W-:-:S02]  /*0290*/  LOP3.LUT R7, R5, R7, RZ, 0x3c, !PT ;  /* 0x0000000705077212 */ /* 0x000fc400078e3cff */
[C---:B------:R-:W-:Y:S01]  /*02a0*/  LOP3.LUT R3, R250.reuse, 0xfffffff8, RZ, 0xc0, !PT ;  /* 0xfffffff8fa037812 */ /* 0x040fe200078ec0ff */
[----:B------:R-:W-:Y:S01]  /*02b0*/  IMAD.SHL.U32 R250, R250, 0x40, RZ ;  /* 0x00000040fafa7824 */ /* 0x000fe200078e00ff */
[----:B------:R-:W-:Y:S02]  /*02c0*/  LOP3.LUT R5, R0, 0x8, R8, 0xf8, !PT ;  /* 0x0000000800057812 */ /* 0x000fe400078ef808 */
[CC--:B------:R-:W-:Y:S02]  /*02d0*/  LEA.HI R8, R11.reuse, R17.reuse, RZ, 0x5 ;  /* 0x000000110b087211 */ /* 0x0c0fe400078f28ff */
[----:B------:R-:W-:Y:S01]  /*02e0*/  SHF.R.U32.HI R4, RZ, 0x3, R0 ;  /* 0x00000003ff047819 */ /* 0x000fe20000011600 */
[----:B------:R-:W-:Y:S01]  /*02f0*/  IMAD.IADD R0, R2, 0x1, -R3 ;  /* 0x0000000102007824 */ /* 0x000fe200078e0a03 */
[----:B------:R-:W-:Y:S02]  /*0300*/  LEA.HI R6, R11, R17, RZ, 0x6 ;  /* 0x000000110b067211 */ /* 0x000fe400078f30ff */
[----:B------:R-:W-:-:S02]  /*0310*/  LOP3.LUT R2, R8, 0xffffffe0, RZ, 0xc0, !PT ;  /* 0xffffffe008027812 */ /* 0x000fc400078ec0ff */
[----:B------:R-:W-:Y:S01]  /*0320*/  LOP3.LUT R135, R5, R4, RZ, 0x3c, !PT ;  /* 0x0000000405877212 */ /* 0x000fe200078e3cff */
[----:B------:R-:W-:Y:S01]  /*0330*/  IMAD.SHL.U32 R4, R6, 0x8, RZ ;  /* 0x0000000806047824 */ /* 0x000fe200078e00ff */
[----:B------:R-:W-:Y:S01]  /*0340*/  SHF.R.S32.HI R6, RZ, 0x5, R8 ;  /* 0x00000005ff067819 */ /* 0x000fe20000011408 */
[----:B------:R-:W-:Y:S01]  /*0350*/  IMAD.IADD R15, R17, 0x1, -R2 ;  /* 0x00000001110f7824 */ /* 0x000fe200078e0a02 */
[----:B------:R-:W-:Y:S01]  /*0360*/  SHF.R.S32.HI R3, RZ, 0x1f, R8 ;  /* 0x0000001fff037819 */ /* 0x000fe20000011408 */
[----:B------:R-:W-:Y:S01]  /*0370*/  IMAD.MOV.U32 R8, RZ, RZ, 0x20 ;  /* 0x00000020ff087424 */ /* 0x000fe200078e00ff */
[C---:B------:R-:W-:Y:S01]  /*0380*/  R2P PR, R0.reuse, 0x6 ;  /* 0x0000000600007804 */ /* 0x040fe20000000000 */
[----:B------:R-:W-:Y:S01]  /*0390*/  IMAD.SHL.U32 R0, R0, 0x40, RZ ;  /* 0x0000004000007824 */ /* 0x000fe200078e00ff */
[----:B------:R-:W-:Y:S01]  /*03a0*/  LEA.HI R2, R3, R6, RZ, 0x3 ;  /* 0x0000000603027211 */ /* 0x000fe200078f18ff */
[----:B------:R-:W-:Y:S01]  /*03b0*/  IMAD R135, R9, 0x200, R135 ;  /* 0x0000020009877824 */ /* 0x000fe200078e0287 */
[----:B------:R-:W-:-:S02]  /*03c0*/  SHF.R.S32.HI R5, RZ, 0x1f, R15 ;  /* 0x0000001fff057819 */ /* 0x000fc4000001140f */
[----:B------:R-:W-:Y:S02]  /*03d0*/  LOP3.LUT R2, R2, 0xffffff8, RZ, 0xc0, !PT ;  /* 0x0ffffff802027812 */ /* 0x000fe400078ec0ff */
[----:B------:R-:W-:Y:S02]  /*03e0*/  LEA.HI R5, R5, R15, RZ, 0x2 ;  /* 0x0000000f05057211 */ /* 0x000fe400078f10ff */
[----:B------:R-:W-:Y:S01]  /*03f0*/  LOP3.LUT R7, R7, 0x7ffffe00, R4, 0xf8, !PT ;  /* 0x7ffffe0007077812 */ /* 0x000fe200078ef804 */
[----:B------:R-:W-:Y:S01]  /*0400*/  IMAD.IADD R3, R6, 0x1, -R2 ;  /* 0x0000000106037824 */ /* 0x000fe200078e0a02 */
[----:B------:R-:W-:Y:S01]  /*0410*/  SHF.R.S32.HI R2, RZ, 0x2, R5 ;  /* 0x00000002ff027819 */ /* 0x000fe20000011405 */
[----:B------:R-:W-:Y:S01]  /*0420*/  IMAD.SHL.U32 R4, R9, 0x8, RZ ;  /* 0x0000000809047824 */ /* 0x000fe200078e00ff */
[----:B------:R-:W-:Y:S02]  /*0430*/  LOP3.LUT R0, R0, 0x1c0, RZ, 0xc0, !PT ;  /* 0x000001c000007812 */ /* 0x000fe400078ec0ff */
[----:B------:R-:W-:Y:S01]  /*0440*/  IADD3 R9, R16, 0x80, RZ ;  /* 0x0000008010097810 */ /* 0x000fe20007ffe0ff */
[----:B------:R-:W-:Y:S01]  /*0450*/  IMAD R14, R3, 0x10, R2 ;  /* 0x00000010030e7824 */ /* 0x000fe200078e0202 */
[----:B------:R-:W-:-:S02]  /*0460*/  LOP3.LUT R4, R0, 0x8, R4, 0xf8, !PT ;  /* 0x0000000800047812 */ /* 0x000fc400078ef804 */
[----:B------:R-:W-:Y:S02]  /*0470*/  SEL R2, R12, 0xfffffff0, !P1 ;  /* 0xfffffff00c027807 */ /* 0x000fe40004800000 */
[----:B------:R-:W-:Y:S01]  /*0480*/  SEL R3, R8, 0xffffffe0, !P2 ;  /* 0xffffffe008037807 */ /* 0x000fe20005000000 */
[----:B------:R-:W-:Y:S01]  /*0490*/  STL [R1+0x208], R14 ;  /* 0x0002080e01007387 */ /* 0x000fe20000100800 */
[----:B------:R-:W-:Y:S02]  /*04a0*/  SHF.R.U32.HI R0, RZ, 0x3, R0 ;  /* 0x00000003ff007819 */ /* 0x000fe40000011600 */
[----:B------:R-:W-:Y:S01]  /*04b0*/  LEA R135, R135, 0x10100, 0x1 ;  /* 0x0001010087877811 */ /* 0x000fe200078e08ff */
[----:B------:R-:W-:Y:S01]  /*04c0*/  IMAD.IADD R3, R2, 0x1, R3 ;  /* 0x0000000102037824 */ /* 0x000fe200078e0203 */
[----:B------:R-:W-:Y:S01]  /*04d0*/  LOP3.LUT R0, R4, R0, RZ, 0x3c, !PT ;  /* 0x0000000004007212 */ /* 0x000fe200078e3cff */
[----:B------:R-:W-:Y:S01]  /*04e0*/  STL [R1+0xf4], R13 ;  /* 0x0000f40d01007387 */ /* 0x000fe20000100800 */
[----:B------:R-:W-:Y:S01]  /*04f0*/  LEA.HI R2, R11, R17, RZ, 0x7 ;  /* 0x000000110b027211 */ /* 0x000fe200078f38ff */
[----:B------:R-:W-:Y:S01]  /*0500*/  IMAD.MOV.U32 R4, RZ, RZ, 0x40 ;  /* 0x00000040ff047424 */ /* 0x000fe200078e00ff */
[----:B------:R-:W-:-:S02]  /*0510*/  LOP3.LUT R250, R0, 0x7ffffe00, R250, 0xf8, !PT ;  /* 0x7ffffe0000fa7812 */ /* 0x000fc400078ef8fa */
[----:B------:R-:W-:Y:S02]  /*0520*/  SHF.R.S32.HI R0, RZ, 0x7, R2 ;  /* 0x00000007ff007819 */ /* 0x000fe40000011402 */
[----:B------:R-:W-:Y:S02]  /*0530*/  SHF.R.S32.HI R2, RZ, 0x1f, R16 ;  /* 0x0000001fff027819 */ /* 0x000fe40000011410 */
[----:B------:R-:W-:Y:S02]  /*0540*/  IADD3 R11, R16, 0x40, RZ ;  /* 0x00000040100b7810 */ /* 0x000fe40007ffe0ff */
[----:B------:R-:W-:Y:S01]  /*0550*/  LOP3.LUT R0, R5, 0x7ffffffc, RZ, 0xc0, !PT ;  /* 0x7ffffffc05007812 */ /* 0x000fe200078ec0ff */
[----:B------:R1:W-:Y:S01]  /*0560*/  STL [R1+0x180], R2 ;  /* 0x0001800201007387 */ /* 0x0003e20000100800 */
[----:B------:R-:W-:Y:S02]  /*0570*/  SHF.R.S32.HI R5, RZ, 0x1f, R11 ;  /* 0x0000001fff057819 */ /* 0x000fe4000001140b */
[----:B------:R-:W-:Y:S01]  /*0580*/  LEA R250, R250, 0x100, 0x1 ;  /* 0x00000100fafa7811 */ /* 0x000fe200078e08ff */
[----:B------:R-:W-:Y:S01]  /*0590*/  STL [R1+0x9c], R11 ;  /* 0x00009c0b01007387 */ /* 0x000fe20000100800 */
[----:B------:R-:W-:-:S03]  /*05a0*/  IMAD.IADD R0, R15, 0x1, -R0 ;  /* 0x000000010f007824 */ /* 0x000fc600078e0a00 */
[----:B------:R-:W-:Y:S01]  /*05b0*/  STL [R1+0x98], R9 ;  /* 0x0000980901007387 */ /* 0x000fe20000100800 */
[----:B------:R-:W-:Y:S01]  /*05c0*/  IMAD.SHL.U32 R38, R0, 0x2, RZ ;  /* 0x0000000200267824 */ /* 0x000fe200078e00ff */
[----:B------:R-:W-:Y:S01]  /*05d0*/  SEL R0, R8, 0xffffffe0, !P1 ;  /* 0xffffffe008007807 */ /* 0x000fe20004800000 */
[----:B------:R-:W-:Y:S01]  /*05e0*/  IMAD R3, R3, 0x2, R250 ;  /* 0x0000000203037824 */ /* 0x000fe200078e02fa */
[----:B------:R2:W-:Y:S02]  /*05f0*/  STL [R1+0x17c], R5 ;  /* 0x00017c0501007387 */ /* 0x0005e40000100800 */
[----:B------:R-:W-:Y:S01]  /*0600*/  IADD3 R37, R38, 0x8, RZ ;  /* 0x0000000826257810 */ /* 0x000fe20007ffe0ff */
[----:B------:R-:W-:Y:S01]  /*0610*/  IMAD.IADD R252, R250, 0x1, R0 ;  /* 0x00000001fafc7824 */ /* 0x000fe200078e0200 */
[C---:B------:R-:W-:Y:S02]  /*0620*/  IADD3 R36, R38.reuse, 0x10, RZ ;  /* 0x0000001026247810 */ /* 0x040fe40007ffe0ff */
[----:B------:R-:W-:-:S02]  /*0630*/  IADD3 R35, R38, 0x18, RZ ;  /* 0x0000001826237810 */ /* 0x000fc40007ffe0ff */
[C---:B------:R-:W-:Y:S02]  /*0640*/  IADD3 R34, R38.reuse, 0x20, RZ ;  /* 0x0000002026227810 */ /* 0x040fe40007ffe0ff */
[C---:B------:R-:W-:Y:S02]  /*0650*/  IADD3 R33, R38.reuse, 0x28, RZ ;  /* 0x0000002826217810 */ /* 0x040fe40007ffe0ff */
[----:B------:R-:W-:Y:S02]  /*0660*/  IADD3 R32, R38, 0x30, RZ ;  /* 0x0000003026207810 */ /* 0x000fe40007ffe0ff */
[----:B-1----:R-:W-:Y:S02]  /*0670*/  IADD3 R2, R16, 0xc0, RZ ;  /* 0x000000c010027810 */ /* 0x002fe40007ffe0ff */
[C---:B------:R-:W-:Y:S02]  /*0680*/  IADD3 R31, R38.reuse, 0x38, RZ ;  /* 0x00000038261f7810 */ /* 0x040fe40007ffe0ff */
[C---:B------:R-:W-:Y:S01]  /*0690*/  IADD3 R30, R38.reuse, 0x40, RZ ;  /* 0x00000040261e7810 */ /* 0x040fe20007ffe0ff */
[----:B------:R1:W-:Y:S01]  /*06a0*/  STL [R1+0x94], R2 ;  /* 0x0000940201007387 */ /* 0x0003e20000100800 */
[----:B------:R-:W-:-:S02]  /*06b0*/  IADD3 R29, R38, 0x48, RZ ;  /* 0x00000048261d7810 */ /* 0x000fc40007ffe0ff */
[C---:B------:R-:W-:Y:S02]  /*06c0*/  IADD3 R28, R38.reuse, 0x50, RZ ;  /* 0x00000050261c7810 */ /* 0x040fe40007ffe0ff */
[C---:B------:R-:W-:Y:S02]  /*06d0*/  IADD3 R27, R38.reuse, 0x58, RZ ;  /* 0x00000058261b7810 */ /* 0x040fe40007ffe0ff */
[----:B--2---:R-:W-:Y:S02]  /*06e0*/  SHF.R.S32.HI R5, RZ, 0x1f, R9 ;  /* 0x0000001fff057819 */ /* 0x004fe40000011409 */
[C---:B------:R-:W-:Y:S02]  /*06f0*/  IADD3 R26, R38.reuse, 0x60, RZ ;  /* 0x00000060261a7810 */ /* 0x040fe40007ffe0ff */
[C---:B------:R-:W-:Y:S01]  /*0700*/  IADD3 R25, R38.reuse, 0x68, RZ ;  /* 0x0000006826197810 */ /* 0x040fe20007ffe0ff */
[----:B------:R2:W-:Y:S01]  /*0710*/  STL [R1+0x178], R5 ;  /* 0x0001780501007387 */ /* 0x0005e20000100800 */
[----:B------:R-:W-:-:S02]  /*0720*/  IADD3 R24, R38, 0x70, RZ ;  /* 0x0000007026187810 */ /* 0x000fc40007ffe0ff */
[C---:B------:R-:W-:Y:S02]  /*0730*/  IADD3 R23, R38.reuse, 0x78, RZ ;  /* 0x0000007826177810 */ /* 0x040fe40007ffe0ff */
[C---:B------:R-:W-:Y:S02]  /*0740*/  IADD3 R22, R38.reuse, 0x80, RZ ;  /* 0x0000008026167810 */ /* 0x040fe40007ffe0ff */
[C---:B------:R-:W-:Y:S02]  /*0750*/  IADD3 R21, R38.reuse, 0x88, RZ ;  /* 0x0000008826157810 */ /* 0x040fe40007ffe0ff */
[C---:B------:R-:W-:Y:S02]  /*0760*/  IADD3 R20, R38.reuse, 0x90, RZ ;  /* 0x0000009026147810 */ /* 0x040fe40007ffe0ff */
[----:B------:R-:W-:Y:S02]  /*0770*/  IADD3 R19, R38, 0x98, RZ ;  /* 0x0000009826137810 */ /* 0x000fe40007ffe0ff */
[----:B-1----:R-:W-:-:S02]  /*0780*/  SHF.R.S32.HI R2, RZ, 0x1f, R2 ;  /* 0x0000001fff027819 */ /* 0x002fc40000011402 */
[C---:B------:R-:W-:Y:S02]  /*0790*/  IADD3 R18, R38.reuse, 0xa0, RZ ;  /* 0x000000a026127810 */ /* 0x040fe40007ffe0ff */
[C---:B------:R-:W-:Y:S01]  /*07a0*/  IADD3 R17, R38.reuse, 0xa8, RZ ;  /* 0x000000a826117810 */ /* 0x040fe20007ffe0ff */
[----:B------:R1:W-:Y:S01]  /*07b0*/  STL [R1+0x174], R2 ;  /* 0x0001740201007387 */ /* 0x0003e20000100800 */
[C---:B------:R-:W-:Y:S02]  /*07c0*/  IADD3 R16, R38.reuse, 0xb0, RZ ;  /* 0x000000b026107810 */ /* 0x040fe40007ffe0ff */
[C---:B------:R-:W-:Y:S02]  /*07d0*/  IADD3 R15, R38.reuse, 0xb8, RZ ;  /* 0x000000b8260f7810 */ /* 0x040fe40007ffe0ff */
[C---:B------:R-:W-:Y:S01]  /*07e0*/  IADD3 R13, R38.reuse, 0xc8, RZ ;  /* 0x000000c8260d7810 */ /* 0x040fe20007ffe0ff */
[----:B--2---:R-:W-:Y:S01]  /*07f0*/  IMAD.SHL.U32 R5, R7, 0x2, RZ ;  /* 0x0000000207057824 */ /* 0x004fe200078e00ff */
[----:B------:R-:W-:-:S02]  /*0800*/  IADD3 R12, R38, 0xd0, RZ ;  /* 0x000000d0260c7810 */ /* 0x000fc40007ffe0ff */
[C---:B------:R-:W-:Y:S02]  /*0810*/  IADD3 R11, R38.reuse, 0xd8, RZ ;  /* 0x000000d8260b7810 */ /* 0x040fe40007ffe0ff */
[----:B------:R2:W-:Y:S01]  /*0820*/  STL [R1+0x54], R5 ;  /* 0x0000540501007387 */ /* 0x0005e20000100800 */
[C---:B------:R-:W-:Y:S02]  /*0830*/  IADD3 R9, R38.reuse, 0xe0, RZ ;  /* 0x000000e026097810 */ /* 0x040fe40007ffe0ff */
[----:B------:R-:W-:Y:S02]  /*0840*/  IADD3 R7, R38, 0xe8, RZ ;  /* 0x000000e826077810 */ /* 0x000fe40007ffe0ff */
[----:B------:R-:W-:Y:S01]  /*0850*/  SHF.R.S32.HI R8, RZ, 0x1f, R37 ;  /* 0x0000001fff087819 */ /* 0x000fe20000011425 */
[----:B-1----:R-:W-:Y:S01]  /*0860*/  IMAD R2, R10, 0x8, R14 ;  /* 0x000000080a027824 */ /* 0x002fe200078e020e */
[----:B------:R-:W-:Y:S02]  /*0870*/  IADD3 R14, R38, 0xc0, RZ ;  /* 0x000000c0260e7810 */ /* 0x000fe40007ffe0ff */
[----:B------:R-:W-:-:S02]  /*0880*/  SHF.R.S32.HI R10, RZ, 0x1f, R36 ;  /* 0x0000001fff0a7819 */ /* 0x000fc40000011424 */
[----:B------:R1:W-:Y:S04]  /*0890*/  STL [R1+0x200], R2 ;  /* 0x0002000201007387 */ /* 0x0003e80000100800 */
[----:B------:R-:W-:Y:S01]  /*08a0*/  STL [R1+0xdc], R38 ;  /* 0x0000dc2601007387 */ /* 0x000fe20000100800 */
[----:B--2---:R-:W-:-:S03]  /*08b0*/  IADD3 R5, R38, 0xf0, RZ ;  /* 0x000000f026057810 */ /* 0x004fc60007ffe0ff */
[----:B------:R-:W-:Y:S04]  /*08c0*/  STL [R1+0x170], R37 ;  /* 0x0001702501007387 */ /* 0x000fe80000100800 */
[----:B------:R-:W-:Y:S04]  /*08d0*/  STL [R1+0x16c], R36 ;  /* 0x00016c2401007387 */ /* 0x000fe80000100800 */
[----:B------:R-:W-:Y:S04]  /*08e0*/  STL [R1+0x168], R35 ;  /* 0x0001682301007387 */ /* 0x000fe80000100800 */
[----:B------:R2:W-:Y:S04]  /*08f0*/  STL [R1+0x164], R34 ;  /* 0x0001642201007387 */ /* 0x0005e80000100800 */
[----:B------:R-:W-:Y:S01]  /*0900*/  STL [R1+0x160], R33 ;  /* 0x0001602101007387 */ /* 0x000fe20000100800 */
[----:B-1----:R-:W-:-:S02]  /*0910*/  SEL R2, R4, 0xffffffc0, !P2 ;  /* 0xffffffc004027807 */ /* 0x002fc40005000000 */
[----:B------:R-:W-:Y:S01]  /*0920*/  IADD3 R4, R38, 0xf8, RZ ;  /* 0x000000f826047810 */ /* 0x000fe20007ffe0ff */
[----:B------:R-:W-:Y:S02]  /*0930*/  STL [R1+0x15c], R32 ;  /* 0x00015c2001007387 */ /* 0x000fe40000100800 */
[----:B------:R-:W-:Y:S02]  /*0940*/  IMAD.IADD R251, R250, 0x1, R2 ;  /* 0x00000001fafb7824 */ /* 0x000fe400078e0202 */
[----:B------:R1:W-:Y:S04]  /*0950*/  STL [R1+0x158], R31 ;  /* 0x0001581f01007387 */ /* 0x0003e80000100800 */
[----:B------:R-:W-:Y:S04]  /*0960*/  STL [R1+0x154], R30 ;  /* 0x0001541e01007387 */ /* 0x000fe80000100800 */
[----:B------:R-:W-:Y:S04]  /*0970*/  STL [R1+0x150], R29 ;  /* 0x0001501d01007387 */ /* 0x000fe80000100800 */
[----:B------:R3:W-:Y:S01]  /*0980*/  STL [R1+0x14c], R28 ;  /* 0x00014c1c01007387 */ /* 0x0007e20000100800 */
[----:B--2---:R-:W-:-:S03]  /*0990*/  SHF.R.S32.HI R34, RZ, 0x1f, R34 ;  /* 0x0000001fff227819 */ /* 0x004fc60000011422 */
[----:B------:R-:W-:Y:S04]  /*09a0*/  STL [R1+0x148], R27 ;  /* 0x0001481b01007387 */ /* 0x000fe80000100800 */
[----:B------:R-:W-:Y:S04]  /*09b0*/  STL [R1+0x144], R26 ;  /* 0x0001441a01007387 */ /* 0x000fe80000100800 */
[----:B------:R2:W-:Y:S01]  /*09c0*/  STL [R1+0x140], R25 ;  /* 0x0001401901007387 */ /* 0x0005e20000100800 */
[----:B-1----:R-:W-:-:S03]  /*09d0*/  SHF.R.S32.HI R31, RZ, 0x1f, R31 ;  /* 0x0000001fff1f7819 */ /* 0x002fc6000001141f */
[----:B------:R-:W-:Y:S04]  /*09e0*/  STL [R1+0x13c], R24 ;  /* 0x00013c1801007387 */ /* 0x000fe80000100800 */
[----:B------:R-:W-:Y:S04]  /*09f0*/  STL [R1+0x138], R23 ;  /* 0x0001381701007387 */ /* 0x000fe80000100800 */
[----:B------:R1:W-:Y:S01]  /*0a00*/  STL [R1+0x134], R22 ;  /* 0x0001341601007387 */ /* 0x0003e20000100800 */
[----:B---3--:R-:W-:-:S03]  /*0a10*/  SHF.R.S32.HI R28, RZ, 0x1f, R28 ;  /* 0x0000001fff1c7819 */ /* 0x008fc6000001141c */
        /* <DEDUP_REMOVED lines=17> */
[----:B------:R2:W-:Y:S04]  /*0b30*/  STL [R1+0x1fc], R8 ;  /* 0x0001fc0801007387 */ /* 0x0005e80000100800 */
[----:B------:R-:W-:Y:S01]  /*0b40*/  STL [R1+0xfc], R5 ;  /* 0x0000fc0501007387 */ /* 0x000fe20000100800 */
[----:B-1----:R-:W-:-:S03]  /*0b50*/  SHF.R.S32.HI R13, RZ, 0x1f, R13 ;  /* 0x0000001fff0d7819 */ /* 0x002fc6000001140d */
[----:B------:R1:W-:Y:S04]  /*0b60*/  STL [R1+0x1f8], R10 ;  /* 0x0001f80a01007387 */ /* 0x0003e80000100800 */
[----:B------:R4:W-:Y:S01]  /*0b70*/  STL [R1+0xf8], R4 ;  /* 0x0000f80401007387 */ /* 0x0009e20000100800 */
[----:B---3--:R-:W-:Y:S02]  /*0b80*/  SHF.R.S32.HI R9, RZ, 0x1f, R9 ;  /* 0x0000001fff097819 */ /* 0x008fe40000011409 */
[----:B--2---:R-:W-:-:S05]  /*0b90*/  SHF.R.S32.HI R8, RZ, 0x1f, R35 ;  /* 0x0000001fff087819 */ /* 0x004fca0000011423 */
[----:B------:R2:W-:Y:S01]  /*0ba0*/  STL [R1+0x1f4], R8 ;  /* 0x0001f40801007387 */ /* 0x0005e20000100800 */
[----:B-1----:R-:W-:-:S03]  /*0bb0*/  SHF.R.S32.HI R10, RZ, 0x1f, R33 ;  /* 0x0000001fff0a7819 */ /* 0x002fc60000011421 */
[----:B------:R-:W-:Y:S01]  /*0bc0*/  STL [R1+0x1f0], R34 ;  /* 0x0001f02201007387 */ /* 0x000fe20000100800 */
[----:B----4-:R-:W-:-:S03]  /*0bd0*/  SHF.R.S32.HI R4, RZ, 0x1f, R4 ;  /* 0x0000001fff047819 */ /* 0x010fc60000011404 */
[----:B------:R1:W-:Y:S01]  /*0be0*/  STL [R1+0x1ec], R10 ;  /* 0x0001ec0a01007387 */ /* 0x0003e20000100800 */
[----:B--2---:R-:W-:-:S05]  /*0bf0*/  SHF.R.S32.HI R8, RZ, 0x1f, R32 ;  /* 0x0000001fff087819 */ /* 0x004fca0000011420 */
[----:B------:R2:W-:Y:S01]  /*0c00*/  STL [R1+0x1e8], R8 ;  /* 0x0001e80801007387 */ /* 0x0005e20000100800 */
[----:B-1----:R-:W-:-:S03]  /*0c10*/  SHF.R.S32.HI R10, RZ, 0x1f, R30 ;  /* 0x0000001fff0a7819 */ /* 0x002fc6000001141e */
[----:B------:R-:W-:Y:S04]  /*0c20*/  STL [R1+0x1e4], R31 ;  /* 0x0001e41f01007387 */ /* 0x000fe80000100800 */
        /* <DEDUP_REMOVED lines=30> */
[----:B------:R-:W-:Y:S01]  /*0e10*/  STL [R1+0x198], R10 ;  /* 0x0001980a01007387 */ /* 0x000fe20000100800 */
[----:B--2---:R-:W-:-:S05]  /*0e20*/  SHF.R.S32.HI R8, RZ, 0x1f, R11 ;  /* 0x0000001fff087819 */ /* 0x004fca000001140b */
[----:B------:R1:W-:Y:S04]  /*0e30*/  STL [R1+0x194], R8 ;  /* 0x0001940801007387 */ /* 0x0003e80000100800 */
[----:B------:R-:W-:Y:S01]  /*0e40*/  STL [R1+0x190], R9 ;  /* 0x0001900901007387 */ /* 0x000fe20000100800 */
[----:B-1----:R-:W-:Y:S02]  /*0e50*/  SHF.R.S32.HI R8, RZ, 0x1f, R7 ;  /* 0x0000001fff087819 */ /* 0x002fe40000011407 */
[----:B------:R-:W-:Y:S01]  /*0e60*/  SHF.R.S32.HI R7, RZ, 0x1f, R5 ;  /* 0x0000001fff077819 */ /* 0x000fe20000011405 */
[----:B------:R-:W-:Y:S02]  /*0e70*/  IMAD R5, R6, 0x800, R250 ;  /* 0x0000080006057824 */ /* 0x000fe400078e02fa */
[----:B------:R-:W-:Y:S04]  /*0e80*/  STL [R1+0x18c], R8 ;  /* 0x00018c0801007387 */ /* 0x000fe80000100800 */
[----:B------:R-:W-:Y:S04]  /*0e90*/  STL [R1+0x188], R7 ;  /* 0x0001880701007387 */ /* 0x000fe80000100800 */
[----:B------:R1:W-:Y:S04]  /*0ea0*/  STL [R1+0x184], R4 ;  /* 0x0001840401007387 */ /* 0x0003e80000100800 */
[----:B------:R2:W-:Y:S01]  /*0eb0*/  STL [R1+0x38], R3 ;  /* 0x0000380301007387 */ /* 0x0005e20000100800 */
[--C-:B-1----:R-:W-:Y:S01]  /*0ec0*/  IMAD.IADD R4, R0, 0x1, R5.reuse ;  /* 0x0000000100047824 */ /* 0x102fe200078e0205 */
[C---:B------:R-:W-:Y:S01]  /*0ed0*/  IADD3 R0, R2.reuse, R250, R0 ;  /* 0x000000fa02007210 */ /* 0x040fe20007ffe000 */
[----:B--2---:R-:W-:-:S04]  /*0ee0*/  IMAD.IADD R3, R2, 0x1, R5 ;  /* 0x0000000102037824 */ /* 0x004fc800078e0205 */
[----:B------:R1:W-:Y:S04]  /*0ef0*/  STL [R1], R0 ;  /* 0x0000000001007387 */ /* 0x0003e80000100800 */
[----:B------:R2:W-:Y:S04]  /*0f00*/  STL [R1+0x48], R4 ;  /* 0x0000480401007387 */ /* 0x0005e80000100800 */
[----:B------:R2:W-:Y:S01]  /*0f10*/  STL [R1+0x50], R3 ;  /* 0x0000500301007387 */ /* 0x0005e20000100800 */
[----:B-1----:R-:W-:-:S05]  /*0f20*/  IMAD.IADD R0, R2, 0x1, R4 ;  /* 0x0000000102007824 */ /* 0x002fca00078e0204 */
[----:B------:R2:W-:Y:S02]  /*0f30*/  STL [R1+0x4c], R0 ;  /* 0x00004c0001007387 */ /* 0x0005e40000100800 */
.L_x_1081:
[----:B--2---:R-:W2:Y:S01]  /*0f40*/  LDL R4, [R1+0xf4] ;  /* 0x0000f40001047983 */ /* 0x004ea20000100800 */
[----:B------:R-:W-:Y:S01]  /*0f50*/  IMAD.MOV.U32 R0, RZ, RZ, c[0x0][0x560] ;  /* 0x00015800ff007624 */ /* 0x000fe200078e00ff */
[----:B------:R-:W-:Y:S01]  /*0f60*/  YIELD ;  /* 0x0000000000007946 */ /* 0x000fe20003800000 */
[----:B------:R-:W-:Y:S03]  /*0f70*/  BSSY B0, `(.L_x_1036) ;  /* 0x0000016000007945 */ /* 0x000fe60003800000 */
[----:B------:R-:W-:-:S13]  /*0f80*/  ISETP.NE.AND P0, PT, R0, 0x1, PT ;  /* 0x000000010000780c */ /* 0x000fda0003f05270 */
[----:B--2---:R-:W-:Y:S01]  /*0f90*/  @P0 IMAD.HI.U32 R0, R4, c[0x0][0x564], RZ ;  /* 0x0001590004000a27 */ /* 0x004fe200078e00ff */
[----:B------:R-:W-:-:S04]  /*0fa0*/  MOV R3, R4 ;  /* 0x0000000400037202 */ /* 0x000fc80000000f00 */
[----:B------:R-:W-:-:S04]  /*0fb0*/  @P0 SHF.R.U32.HI R3, RZ, c[0x0][0x568], R0 ;  /* 0x00015a00ff030a19 */ /* 0x000fc80000011600 */
[----:B------:R-:W-:Y:S01]  /*0fc0*/  ISETP.GE.AND P0, PT, R3, c[0x0][0x578], PT ;  /* 0x00015e0003007a0c */ /* 0x000fe20003f06270 */
[----:B------:R-:W-:-:S04]  /*0fd0*/  IMAD.MOV R2, RZ, RZ, -R3 ;  /* 0x000000ffff027224 */ /* 0x000fc800078e0a03 */
[----:B------:R-:W-:-:S08]  /*0fe0*/  IMAD R2, R2, c[0x0][0x560], R4 ;  /* 0x0001580002027a24 */ /* 0x000fd000078e0204 */
[----:B------:R-:W-:Y:S05]  /*0ff0*/  @!P0 BRA `(.L_x_1037) ;  /* 0x0000007000008947 */ /* 0x000fea0003800000 */
[----:B------:R-:W-:-:S04]  /*1000*/  MOV R0, c[0x0][0x56c] ;  /* 0x00015b0000007a02 */ /* 0x000fc80000000f00 */
[----:B------:R-:W-:Y:S02]  /*1010*/  ISETP.NE.AND P0, PT, R0, 0x1, PT ;  /* 0x000000010000780c */ /* 0x000fe40003f05270 */
[----:B------:R-:W-:-:S11]  /*1020*/  MOV R0, R2 ;  /* 0x0000000200007202 */ /* 0x000fd60000000f00 */
[----:B------:R-:W-:-:S05]  /*1030*/  @P0 IMAD.HI.U32 R4, R2, c[0x0][0x570], RZ ;  /* 0x00015c0002040a27 */ /* 0x000fca00078e00ff */
[----:B------:R-:W-:-:S05]  /*1040*/  @P0 SHF.R.U32.HI R0, RZ, c[0x0][0x574], R4 ;  /* 0x00015d00ff000a19 */ /* 0x000fca0000011604 */
[----:B------:R-:W-:Y:S01]  /*1050*/  IMAD R4, R0, c[0x0][0x56c], RZ ;  /* 0x00015b0000047a24 */ /* 0x000fe200078e02ff */
[----:B------:R-:W-:Y:S05]  /*1060*/  BRA `(.L_x_1038) ;  /* 0x0000006000007947 */ /* 0x000fea0003800000 */
.L_x_1037:
[----:B------:R-:W-:-:S04]  /*1070*/  MOV R0, c[0x0][0x554] ;  /* 0x0001550000007a02 */ /* 0x000fc80000000f00 */
[----:B------:R-:W-:Y:S02]  /*1080*/  ISETP.NE.AND P0, PT, R0, 0x1, PT ;  /* 0x000000010000780c */ /* 0x000fe40003f05270 */
[----:B------:R-:W-:-:S11]  /*1090*/  MOV R0, R2 ;  /* 0x0000000200007202 */ /* 0x000fd60000000f00 */
[----:B------:R-:W-:-:S05]  /*10a0*/  @P0 IMAD.HI.U32 R4, R2, c[0x0][0x558], RZ ;  /* 0x0001560002040a27 */ /* 0x000fca00078e00ff */
[----:B------:R-:W-:-:S05]  /*10b0*/  @P0 SHF.R.U32.HI R0, RZ, c[0x0][0x55c], R4 ;  /* 0x00015700ff000a19 */ /* 0x000fca0000011604 */
[----:B------:R-:W-:Y:S02]  /*10c0*/  IMAD R4, R0, c[0x0][0x554], RZ ;  /* 0x0001550000047a24 */ /* 0x000fe400078e02ff */
.L_x_1038:
[----:B------:R-:W-:Y:S05]  /*10d0*/  BSYNC B0 ;  /* 0x0000000000007941 */ /* 0x000fea0003800000 */
.L_x_1036:
[----:B------:R-:W-:Y:S01]  /*10e0*/  IMAD.MOV.U32 R5, RZ, RZ, c[0x0][0x548] ;  /* 0x00015200ff057624 */ /* 0x000fe200078e00ff */
[----:B------:R-:W-:Y:S01]  /*10f0*/  ISETP.NE.U32.AND P0, PT, RZ, c[0x0][0x370], PT ;  /* 0x0000dc00ff007a0c */ /* 0x000fe20003f05070 */
[----:B------:R-:W2:Y:S01]  /*1100*/  LDL.LU R16, [R1+0xec] ;  /* 0x0000ec0001107983 */ /* 0x000ea20000300800 */
[----:B------:R-:W-:Y:S02]  /*1110*/  IMAD.IADD R4, R2, 0x1, -R4 ;  /* 0x0000000102047824 */ /* 0x000fe400078e0a04 */
[----:B------:R-:W-:Y:S01]  /*1120*/  ISETP.NE.AND P1, PT, R5, 0x1, PT ;  /* 0x000000010500780c */ /* 0x000fe20003f25270 */
[----:B------:R-:W-:Y:S01]  /*1130*/  IMAD.MOV.U32 R132, RZ, RZ, RZ ;  /* 0x000000ffff847224 */ /* 0x000fe200078e00ff */
[----:B------:R-:W-:Y:S01]  /*1140*/  ISETP.NE.AND.EX P0, PT, RZ, c[0x0][0x374], PT, P0 ;  /* 0x0000dd00ff007a0c */ /* 0x000fe20003f05300 */
[----:B------:R-:W-:-:S04]  /*1150*/  IMAD R4, R3, c[0x0][0x554], R4 ;  /* 0x0001550003047a24 */ /* 0x000fc800078e0204 */
[----:B------:R-:W-:-:S06]  /*1160*/  IMAD.MOV.U32 R15, RZ, RZ, R4 ;  /* 0x000000ffff0f7224 */ /* 0x000fcc00078e0004 */
[----:B------:R-:W-:-:S04]  /*1170*/  @P1 IMAD.HI.U32 R2, R4, c[0x0][0x54c], RZ ;  /* 0x0001530004021a27 */ /* 0x000fc800078e00ff */
[----:B------:R-:W-:Y:S01]  /*1180*/  @P0 IMAD.MOV.U32 R3, RZ, RZ, 0x4 ;  /* 0x00000004ff030424 */ /* 0x000fe200078e00ff */
[----:B------:R-:W-:-:S05]  /*1190*/  @P1 SHF.R.U32.HI R15, RZ, c[0x0][0x550], R2 ;  /* 0x00015400ff0f1a19 */ /* 0x000fca0000011602 */
[----:B------:R-:W-:Y:S01]  /*11a0*/  @P0 IMAD.WIDE R2, R15, R3, c[0x0][0x370] ;  /* 0x0000dc000f020625 */ /* 0x000fe200078e0203 */
[----:B------:R1:W-:Y:S04]  /*11b0*/  STL [R1+0xe0], R15 ;  /* 0x0000e00f01007387 */ /* 0x0003e80000100800 */
[----:B------:R3:W4:Y:S01]  /*11c0*/  @P0 LDG.E R132, [R2.64] ;  /* 0x0000000602840981 */ /* 0x000722000c1e1900 */
[----:B------:R-:W-:Y:S01]  /*11d0*/  IMAD.MOV.U32 R12, RZ, RZ, R0 ;  /* 0x000000ffff0c7224 */ /* 0x000fe200078e0000 */
[----:B------:R-:W-:Y:S01]  /*11e0*/  BSSY B0, `(.L_x_1039) ;  /* 0x0000047000007945 */ /* 0x000fe20003800000 */
[----:B------:R-:W-:Y:S02]  /*11f0*/  IMAD.MOV.U32 R14, RZ, RZ, c[0x0][0x2c4] ;  /* 0x0000b100ff0e7624 */ /* 0x000fe400078e00ff */
[----:B------:R-:W-:-:S03]  /*1200*/  IMAD.MOV.U32 R28, RZ, RZ, 0x40 ;  /* 0x00000040ff1c7424 */ /* 0x000fc600078e00ff */
[----:B------:R-:W-:Y:S02]  /*1210*/  ISETP.NE.AND P3, PT, R14, 0x1, PT ;  /* 0x000000010e00780c */ /* 0x000fe40003f65270 */
[----:B------:R-:W-:Y:S01]  /*1220*/  IADD3 R5, R28, -c[0x0][0x168], RZ ;  /* 0x80005a001c057a10 */ /* 0x000fe20007ffe0ff */
[----:B---3--:R-:W-:-:S05]  /*1230*/  IMAD.MOV.U32 R2, RZ, RZ, c[0x0][0x53c] ;  /* 0x00014f00ff027624 */ /* 0x008fca00078e00ff */
[----:B------:R-:W-:Y:S02]  /*1240*/  ISETP.NE.AND P0, PT, R2, 0x1, PT ;  /* 0x000000010200780c */ /* 0x000fe40003f05270 */
[----:B------:R-:W-:-:S11]  /*1250*/  LOP3.LUT R2, R0, 0x1ffffff, RZ, 0x3c, !PT ;  /* 0x01ffffff00027812 */ /* 0x000fd600078e3cff */
[----:B------:R-:W-:Y:S01]  /*1260*/  @P0 IMAD.HI.U32 R3, R0, c[0x0][0x540], RZ ;  /* 0x0001500000030a27 */ /* 0x000fe200078e00ff */
[----:B------:R-:W-:-:S03]  /*1270*/  IADD3 R0, R2, c[0x0][0x53c], RZ ;  /* 0x00014f0002007a10 */ /* 0x000fc60007ffe0ff */
[----:B------:R-:W-:Y:S01]  /*1280*/  IMAD.MOV.U32 R2, RZ, RZ, c[0x0][0x2ac] ;  /* 0x0000ab00ff027624 */ /* 0x000fe200078e00ff */
[----:B------:R-:W-:-:S03]  /*1290*/  @P0 SHF.R.U32.HI R12, RZ, c[0x0][0x544], R3 ;  /* 0x00015100ff0c0a19 */ /* 0x000fc60000011603 */
[----:B------:R-:W-:Y:S02]  /*12a0*/  IMAD R169, R2, c[0x0][0x1d0], RZ ;  /* 0x0000740002a97a24 */ /* 0x000fe400078e02ff */
[----:B------:R-:W-:Y:S01]  /*12b0*/  IMAD R0, R12, c[0x0][0x53c], R0 ;  /* 0x00014f000c007a24 */ /* 0x000fe200078e0200 */
[----:B------:R1:W-:Y:S01]  /*12c0*/  STL [R1+0xe8], R12 ;  /* 0x0000e80c01007387 */ /* 0x0003e20000100800 */
[----:B------:R-:W-:Y:S01]  /*12d0*/  IMAD R2, R2, c[0x0][0x1d0], R5 ;  /* 0x0000740002027a24 */ /* 0x000fe200078e0205 */
[----:B------:R-:W-:Y:S01]  /*12e0*/  IADD3 R5, R169, 0x3f, RZ ;  /* 0x0000003fa9057810 */ /* 0x000fe20007ffe0ff */
[----:B------:R-:W-:-:S05]  /*12f0*/  IMAD.SHL.U32 R11, R0, 0x80, RZ ;  /* 0x00000080000b7824 */ /* 0x000fca00078e00ff */
[----:B------:R-:W-:Y:S01]  /*1300*/  IADD3 R0, R11, 0x7f, RZ ;  /* 0x0000007f0b007810 */ /* 0x000fe20007ffe0ff */
[----:B------:R1:W-:Y:S04]  /*1310*/  STL [R1+0xf0], R11 ;  /* 0x0000f00b01007387 */ /* 0x0003e80000100800 */
[----:B------:R-:W-:-:S05]  /*1320*/  @P3 IMAD.HI.U32 R3, R0, c[0x0][0x2c8], RZ ;  /* 0x0000b20000033a27 */ /* 0x000fca00078e00ff */
[----:B------:R-:W-:-:S05]  /*1330*/  @P3 SHF.R.U32.HI R0, RZ, c[0x0][0x2cc], R3 ;  /* 0x0000b300ff003a19 */ /* 0x000fca0000011603 */
[----:B------:R-:W-:Y:S01]  /*1340*/  IMAD.IADD R0, R2, 0x1, R0 ;  /* 0x0000000102007824 */ /* 0x000fe200078e0200 */
[----:B------:R-:W-:-:S04]  /*1350*/  SHF.R.S32.HI R2, RZ, 0x1f, R5 ;  /* 0x0000001fff027819 */ /* 0x000fc80000011405 */
[----:B------:R-:W-:Y:S02]  /*1360*/  SHF.R.S32.HI R3, RZ, 0x1f, R0 ;  /* 0x0000001fff037819 */ /* 0x000fe40000011400 */
[----:B------:R-:W-:Y:S02]  /*1370*/  LEA.HI R2, R2, R5, RZ, 0x6 ;  /* 0x0000000502027211 */ /* 0x000fe400078f30ff */
[----:B------:R-:W-:Y:S02]  /*1380*/  LEA.HI R3, R3, R0, RZ, 0x6 ;  /* 0x0000000003037211 */ /* 0x000fe400078f30ff */
[----:B------:R-:W-:Y:S02]  /*1390*/  SHF.R.S32.HI R0, RZ, 0x6, R2 ;  /* 0x00000006ff007819 */ /* 0x000fe40000011402 */
[----:B------:R-:W-:-:S04]  /*13a0*/  SHF.R.S32.HI R2, RZ, 0x6, R3 ;  /* 0x00000006ff027819 */ /* 0x000fc80000011403 */
[----:B------:R-:W-:Y:S01]  /*13b0*/  IMNMX R7, R0, R2, PT ;  /* 0x0000000200077217 */ /* 0x000fe20003800200 */
[----:B------:R-:W-:Y:S02]  /*13c0*/  IMAD.MOV R0, RZ, RZ, -R15 ;  /* 0x000000ffff007224 */ /* 0x000fe400078e0a0f */
[----:B------:R-:W-:Y:S01]  /*13d0*/  IMAD.MOV.U32 R2, RZ, RZ, RZ ;  /* 0x000000ffff027224 */ /* 0x000fe200078e00ff */
[----:B------:R-:W-:Y:S01]  /*13e0*/  ISETP.GE.AND P0, PT, R7, 0x1, PT ;  /* 0x000000010700780c */ /* 0x000fe20003f06270 */
[----:B------:R-:W-:Y:S01]  /*13f0*/  IMAD R134, R0, c[0x0][0x548], R4 ;  /* 0x0001520000867a24 */ /* 0x000fe200078e0204 */
[----:B--2---:R-:W-:-:S04]  /*1400*/  LOP3.LUT R16, R16, 0xfffffffd, RZ, 0xc0, !PT ;  /* 0xfffffffd10107812 */ /* 0x004fc800078ec0ff */
[----:B------:R-:W-:-:S05]  /*1410*/  @P3 LOP3.LUT R16, R16, 0x2, RZ, 0xfc, !PT ;  /* 0x0000000210103812 */ /* 0x000fca00078efcff */
[----:B------:R1:W-:Y:S04]  /*1420*/  STL [R1+0xec], R16 ;  /* 0x0000ec1001007387 */ /* 0x0003e80000100800 */
[----:B----4-:R1:W-:Y:S04]  /*1430*/  STL [R1+0xb4], R132 ;  /* 0x0000b48401007387 */ /* 0x0103e80000100800 */
[----:B------:R1:W-:Y:S01]  /*1440*/  STL [R1+0xe4], R134 ;  /* 0x0000e48601007387 */ /* 0x0003e20000100800 */
[----:B------:R-:W-:Y:S05]  /*1450*/  @!P0 BRA `(.L_x_1040) ;  /* 0x000001f000008947 */ /* 0x000fea0003800000 */
[----:B------:R-:W-:-:S04]  /*1460*/  SHF.R.U32.HI R0, RZ, 0x10, R12 ;  /* 0x00000010ff007819 */ /* 0x000fc8000001160c */
[----:B------:R-:W-:-:S04]  /*1470*/  ISETP.NE.AND P0, PT, R0, RZ, PT ;  /* 0x000000ff0000720c */ /* 0x000fc80003f05270 */
[----:B------:R-:W-:-:S04]  /*1480*/  SEL R0, R0, c[0x0][0x338], P0 ;  /* 0x0000ce0000007a07 */ /* 0x000fc80000000000 */
[----:B------:R-:W-:Y:S02]  /*1490*/  IABS R3, R0 ;  /* 0x0000000000037213 */ /* 0x000fe40000000000 */
[----:B------:R-:W-:Y:S02]  /*14a0*/  IADD3 R6, R0, -0x1, R7 ;  /* 0xffffffff00067810 */ /* 0x000fe40007ffe007 */
[----:B------:R-:W2:Y:S02]  /*14b0*/  I2F.RP R4, R3 ;  /* 0x0000000300047306 */ /* 0x000ea40000209400 */
[----:B------:R-:W-:Y:S02]  /*14c0*/  IABS R10, R6 ;  /* 0x00000006000a7213 */ /* 0x000fe40000000000 */
[----:B------:R-:W-:-:S04]  /*14d0*/  LOP3.LUT R6, R6, R0, RZ, 0x3c, !PT ;  /* 0x0000000006067212 */ /* 0x000fc800078e3cff */
[----:B------:R-:W-:Y:S01]  /*14e0*/  ISETP.GE.AND P1, PT, R6, RZ, PT ;  /* 0x000000ff0600720c */ /* 0x000fe20003f26270 */
[----:B--2---:R-:W2:Y:S02]  /*14f0*/  MUFU.RCP R4, R4 ;  /* 0x0000000400047308 */ /* 0x004ea40000001000 */
[----:B--2---:R-:W-:-:S06]  /*1500*/  IADD3 R4, R4, 0xffffffe, RZ ;  /* 0x0ffffffe04047810 */ /* 0x004fcc0007ffe0ff */
[----:B------:R-:W2:Y:S02]  /*1510*/  F2I.FTZ.U32.TRUNC.NTZ R5, R4 ;  /* 0x0000000400057305 */ /* 0x000ea4000021f000 */
[----:B--2---:R-:W-:Y:S02]  /*1520*/  IMAD.MOV R2, RZ, RZ, -R5 ;  /* 0x000000ffff027224 */ /* 0x004fe400078e0a05 */
[----:B------:R-:W-:Y:S02]  /*1530*/  IMAD.MOV.U32 R4, RZ, RZ, RZ ;  /* 0x000000ffff047224 */ /* 0x000fe400078e00ff */
        /* <DEDUP_REMOVED lines=13> */
[----:B------:R-:W-:-:S13]  /*1610*/  ISETP.GE.U32.AND P2, PT, R4, R3, PT ;  /* 0x000000030400720c */ /* 0x000fda0003f46070 */
[----:B------:R-:W-:-:S05]  /*1620*/  @P2 IADD3 R2, R2, 0x1, RZ ;  /* 0x0000000102022810 */ /* 0x000fca0007ffe0ff */
[----:B------:R-:W-:Y:S01]  /*1630*/  @!P1 IMAD.MOV R2, RZ, RZ, -R2 ;  /* 0x000000ffff029224 */ /* 0x000fe200078e0a02 */
[----:B------:R-:W-:Y:S02]  /*1640*/  @!P0 LOP3.LUT R2, RZ, R0, RZ, 0x33, !PT ;  /* 0x00000000ff028212 */ /* 0x000fe400078e33ff */
.L_x_1040:
[----:B------:R-:W-:Y:S05]  /*1650*/  BSYNC B0 ;  /* 0x0000000000007941 */ /* 0x000fea0003800000 */
.L_x_1039:
[----:B------:R-:W-:Y:S01]  /*1660*/  LOP3.LUT R0, R12, 0xffff, RZ, 0xc0, !PT ;  /* 0x0000ffff0c007812 */ /* 0x000fe200078ec0ff */
[----:B------:R-:W-:Y:S01]  /*1670*/  CS2R R130, SRZ ;  /* 0x0000000000827805 */ /* 0x000fe2000001ff00 */
[----:B-1----:R-:W-:Y:S01]  /*1680*/  CS2R R12, SRZ ;  /* 0x00000000000c7805 */ /* 0x002fe2000001ff00 */
[----:B------:R-:W-:Y:S01]  /*1690*/  CS2R R128, SRZ ;  /* 0x0000000000807805 */ /* 0x000fe2000001ff00 */
[----:B------:R-:W-:Y:S01]  /*16a0*/  CS2R R126, SRZ ;  /* 0x00000000007e7805 */ /* 0x000fe2000001ff00 */
[----:B------:R-:W-:Y:S01]  /*16b0*/  IMAD R133, R0, R2, RZ ;  /* 0x0000000200857224 */ /* 0x000fe200078e02ff */
[----:B------:R-:W-:Y:S01]  /*16c0*/  PRMT R0, RZ, 0x7610, R0 ;  /* 0x00007610ff007816 */ /* 0x000fe20000000000 */
[----:B------:R-:W-:Y:S01]  /*16d0*/  CS2R R124, SRZ ;  /* 0x00000000007c7805 */ /* 0x000fe2000001ff00 */
        /* <DEDUP_REMOVED lines=66> */
[----:B-1----:R-:W-:-:S04]  /*1b00*/  ISETP.NE.U32.AND P0, PT, RZ, c[0x0][0x340], PT ;  /* 0x0000d000ff007a0c */ /* 0x002fc80003f05070 */
[----:B------:R-:W-:-:S13]  /*1b10*/  ISETP.NE.AND.EX P0, PT, RZ, c[0x0][0x344], PT, P0 ;  /* 0x0000d100ff007a0c */ /* 0x000fda0003f05300 */
[----:B------:R-:W-:-:S04]  /*1b20*/  @P0 IMAD.MOV.U32 R2, RZ, RZ, 0x4 ;  /* 0x00000004ff020424 */ /* 0x000fc800078e00ff */
[----:B------:R-:W-:-:S05]  /*1b30*/  @P0 IMAD.WIDE R2, R15, R2, c[0x0][0x340] ;  /* 0x0000d0000f020625 */ /* 0x000fca00078e0202 */
[----:B------:R1:W5:Y:S01]  /*1b40*/  @P0 LDG.E R0, [R2.64] ;  /* 0x0000000602000981 */ /* 0x000362000c1e1900 */
[----:B------:R-:W-:Y:S01]  /*1b50*/  WARPSYNC 0xffffffff ;  /* 0xffffffff00007948 */ /* 0x000fe20003800000 */
[----:B------:R-:W-:Y:S02]  /*1b60*/  @!P0 MOV R0, R15 ;  /* 0x0000000f00008202 */ /* 0x000fe40000000f00 */
[----:B-1----:R-:W1:Y:S01]  /*1b70*/  S2R R6, SR_TID.X ;  /* 0x0000000000067919 */ /* 0x002e620000002100 */
[----:B------:R-:W-:Y:S01]  /*1b80*/  IMAD.MOV.U32 R87, RZ, RZ, c[0x0][0x2b8] ;  /* 0x0000ae00ff577624 */ /* 0x000fe200078e00ff */
[----:B------:R-:W-:Y:S01]  /*1b90*/  IADD3 R72, R5, -0x1, RZ ;  /* 0xffffffff05487810 */ /* 0x000fe20007ffe0ff */
[----:B------:R-:W-:Y:S01]  /*1ba0*/  IMAD.MOV.U32 R4, RZ, RZ, R16 ;  /* 0x000000ffff047224 */ /* 0x000fe200078e0010 */
[----:B-----5:R-:W-:Y:S01]  /*1bb0*/  SHF.R.S32.HI R3, RZ, 0x1f, R0 ;  /* 0x0000001fff037819 */ /* 0x020fe20000011400 */
[----:B------:R-:W-:Y:S01]  /*1bc0*/  IMAD.WIDE.U32 R88, R0, c[0x0][0x2b0], RZ ;  /* 0x0000ac0000587a25 */ /* 0x000fe200078e00ff */
[----:B------:R-:W-:Y:S01]  /*1bd0*/  ISETP.NE.AND P1, PT, R87, 0x1, PT ;  /* 0x000000015700780c */ /* 0x000fe20003f25270 */
[----:B------:R-:W-:Y:S01]  /*1be0*/  BAR.SYNC.DEFER_BLOCKING 0x0 ;  /* 0x0000000000007b1d */ /* 0x000fe20000010000 */
[----:B------:R-:W-:Y:S01]  /*1bf0*/  LOP3.LUT R4, R4, 0xfffffffe, RZ, 0xc0, !PT ;  /* 0xfffffffe04047812 */ /* 0x000fe200078ec0ff */
[----:B------:R-:W-:-:S10]  /*1c00*/  IMAD.MOV.U32 R36, RZ, RZ, RZ ;  /* 0x000000ffff247224 */ /* 0x000fd400078e00ff */
[----:B------:R-:W-:Y:S02]  /*1c10*/  @P1 LOP3.LUT R4, R4, 0x1, RZ, 0xfc, !PT ;  /* 0x0000000104041812 */ /* 0x000fe400078efcff */
[----:B-1----:R-:W-:-:S03]  /*1c20*/  SHF.R.S32.HI R25, RZ, 0x1f, R6 ;  /* 0x0000001fff197819 */ /* 0x002fc60000011406 */
[----:B------:R1:W-:Y:S01]  /*1c30*/  STL [R1+0xec], R4 ;  /* 0x0000ec0401007387 */ /* 0x0003e20000100800 */
[----:B------:R-:W-:Y:S02]  /*1c40*/  SHF.R.S32.HI R168, RZ, 0x1f, R6 ;  /* 0x0000001fffa87819 */ /* 0x000fe40000011406 */
[-C--:B------:R-:W-:Y:S01]  /*1c50*/  LEA.HI R25, R25, R6.reuse, RZ, 0x3 ;  /* 0x0000000619197211 */ /* 0x080fe200078f18ff */
[----:B------:R-:W-:Y:S01]  /*1c60*/  STL.64 [R1+0xc0], R88 ;  /* 0x0000c05801007387 */ /* 0x000fe20000100a00 */
[----:B------:R-:W-:Y:S02]  /*1c70*/  LEA.HI R168, R168, R6, RZ, 0x3 ;  /* 0x00000006a8a87211 */ /* 0x000fe400078f18ff */
[----:B------:R-:W-:Y:S02]  /*1c80*/  LOP3.LUT R25, R25, 0xfffffff8, RZ, 0xc0, !PT ;  /* 0xfffffff819197812 */ /* 0x000fe400078ec0ff */
[----:B------:R-:W-:-:S03]  /*1c90*/  SHF.R.S32.HI R168, RZ, 0x3, R168 ;  /* 0x00000003ffa87819 */ /* 0x000fc600000114a8 */
[----:B------:R-:W-:-:S04]  /*1ca0*/  IMAD.IADD R25, R6, 0x1, -R25 ;  /* 0x0000000106197824 */ /* 0x000fc800078e0a19 */
[----:B------:R-:W-:-:S04]  /*1cb0*/  IMAD R77, R25, 0x20, R168 ;  /* 0x00000020194d7824 */ /* 0x000fc800078e02a8 */
[----:B------:R-:W-:-:S04]  /*1cc0*/  IMAD R2, R72, 0x40, R77 ;  /* 0x0000004048027824 */ /* 0x000fc800078e024d */
        /* <DEDUP_REMOVED lines=9> */
[----:B------:R-:W-:Y:S01]  /*1d60*/  STL [R1+0xd4], R86 ;  /* 0x0000d45601007387 */ /* 0x000fe20000100800 */
        /* <DEDUP_REMOVED lines=14> */
[----:B------:R-:W-:Y:S01]  /*1e50*/  SHF.R.S32.HI R23, RZ, 0x1f, R134 ;  /* 0x0000001fff177819 */ /* 0x000fe20000011486 */
[----:B-1----:R-:W-:Y:S01]  /*1e60*/  IMAD.IADD R4, R11, 0x1, R77 ;  /* 0x000000010b047824 */ /* 0x002fe200078e024d */
[----:B------:R-:W-:-:S03]  /*1e70*/  SHF.R.S32.HI R6, RZ, 0x1f, R15 ;  /* 0x0000001fff067819 */ /* 0x000fc6000001140f */
[----:B------:R-:W-:Y:S02]  /*1e80*/  IMAD R5, R23, c[0x0][0x1b8], RZ ;  /* 0x00006e0017057a24 */ /* 0x000fe400078e02ff */
[----:B------:R-:W-:-:S04]  /*1e90*/  @P3 IMAD.HI.U32 R7, R4, c[0x0][0x2c8], RZ ;  /* 0x0000b20004073a27 */ /* 0x000fc800078e00ff */
[C---:B------:R-:W-:Y:S02]  /*1ea0*/  IMAD R5, R134.reuse, c[0x0][0x1bc], R5 ;  /* 0x00006f0086057a24 */ /* 0x040fe400078e0205 */
[----:B------:R-:W-:Y:S01]  /*1eb0*/  IMAD.MOV.U32 R0, RZ, RZ, R4 ;  /* 0x000000ffff007224 */ /* 0x000fe200078e0004 */
[----:B------:R-:W-:Y:S01]  /*1ec0*/  @P3 SHF.R.U32.HI R0, RZ, c[0x0][0x2cc], R7 ;  /* 0x0000b300ff003a19 */ /* 0x000fe20000011607 */
[----:B------:R-:W-:-:S04]  /*1ed0*/  IMAD.WIDE.U32 R2, R134, c[0x0][0x1b8], RZ ;  /* 0x00006e0086027a25 */ /* 0x000fc800078e00ff */
[----:B------:R-:W-:Y:S02]  /*1ee0*/  IMAD.IADD R3, R3, 0x1, R5 ;  /* 0x0000000103037824 */ /* 0x000fe400078e0205 */
[----:B------:R-:W-:Y:S01]  /*1ef0*/  IMAD R5, R6, c[0x0][0x1c0], RZ ;  /* 0x0000700006057a24 */ /* 0x000fe200078e02ff */
[----:B------:R-:W-:Y:S01]  /*1f00*/  SHF.R.S32.HI R7, RZ, 0x1f, R0 ;  /* 0x0000001fff077819 */ /* 0x000fe20000011400 */
[----:B------:R-:W-:-:S04]  /*1f10*/  IMAD.WIDE.U32 R2, R15, c[0x0][0x1c0], R2 ;  /* 0x000070000f027a25 */ /* 0x000fc800078e0002 */
[----:B------:R-:W-:Y:S02]  /*1f20*/  IMAD R6, R15, c[0x0][0x1c4], R5 ;  /* 0x000071000f067a24 */ /* 0x000fe400078e0205 */
        /* <DEDUP_REMOVED lines=14> */
[----:B------:R-:W2:Y:S01]  /*2010*/  SHFL.IDX PT, R3, R17, RZ, 0x181f ;  /* 0x00181fff11037589 */ /* 0x000ea200000e0000 */
[----:B------:R-:W-:-:S03]  /*2020*/  IMAD R24, R14, c[0x0][0x168], RZ ;  /* 0x00005a000e187a24 */ /* 0x000fc600078e02ff */
[----:B------:R-:W3:Y:S01]  /*2030*/  SHFL.IDX PT, R4, R16, RZ, 0x181f ;  /* 0x00181fff10047589 */ /* 0x000ee200000e0000 */
[----:B------:R-:W-:-:S05]  /*2040*/  IMAD.IADD R20, R168, 0x1, R11 ;  /* 0x00000001a8147824 */ /* 0x000fca00078e020b */
[C---:B------:R-:W-:Y:S01]  /*2050*/  ISETP.GE.AND P0, PT, R20.reuse, R24, PT ;  /* 0x000000181400720c */ /* 0x040fe20003f06270 */
[----:B------:R-:W1:Y:S01]  /*2060*/  SHFL.IDX PT, R0, R17, 0x1, 0x181f ;  /* 0x00381f0011007f89 */ /* 0x000e6200000e0000 */
[----:B------:R-:W-:-:S03]  /*2070*/  IADD3 R5, R20, 0x20, RZ ;  /* 0x0000002014057810 */ /* 0x000fc60007ffe0ff */
[----:B------:R-:W1:Y:S01]  /*2080*/  SHFL.IDX PT, R2, R16, 0x1, 0x181f ;  /* 0x00381f0010027f89 */ /* 0x000e6200000e0000 */
[----:B------:R-:W-:Y:S01]  /*2090*/  ISETP.GE.AND P1, PT, R5, R24, PT ;  /* 0x000000180500720c */ /* 0x000fe20003f26270 */
[----:B------:R-:W-:-:S06]  /*20a0*/  IMAD.WIDE.U32 R84, R134, c[0x0][0x1e8], RZ ;  /* 0x00007a0086547a25 */ /* 0x000fcc00078e00ff */
[----:B--2---:R-:W-:-:S04]  /*20b0*/  @!P0 LEA R10, P3, R32, R3, 0x1 ;  /* 0x00000003200a8211 */ /* 0x004fc800078608ff */
[-C--:B---3--:R-:W-:Y:S02]  /*20c0*/  @!P0 LEA.HI.X R11, R32, R4.reuse, R35, 0x1, P3 ;  /* 0x00000004200b8211 */ /* 0x088fe400018f0c23 */
[-C--:B----4-:R-:W-:Y:S02]  /*20d0*/  @!P0 LEA R6, P3, R30, R3.reuse, 0x1 ;  /* 0x000000031e068211 */ /* 0x090fe400078608ff */
[----:B------:R-:W-:Y:S02]  /*20e0*/  ISETP.GE.AND P4, PT, R32, c[0x0][0x198], PT ;  /* 0x0000660020007a0c */ /* 0x000fe40003f86270 */
[----:B------:R-:W-:Y:S02]  /*20f0*/  @!P0 LEA.HI.X R7, R30, R4, R33, 0x1, P3 ;  /* 0x000000041e078211 */ /* 0x000fe400018f0c21 */
[C---:B------:R-:W-:Y:S02]  /*2100*/  ISETP.GE.AND P3, PT, R26.reuse, c[0x0][0x198], PT ;  /* 0x000066001a007a0c */ /* 0x040fe40003f66270 */
[----:B------:R-:W-:-:S02]  /*2110*/  @!P0 LEA R12, P2, R26, R3, 0x1 ;  /* 0x000000031a0c8211 */ /* 0x000fc400078408ff */
[C---:B------:R-:W-:Y:S02]  /*2120*/  ISETP.GE.AND P5, PT, R31.reuse, c[0x0][0x198], PT ;  /* 0x000066001f007a0c */ /* 0x040fe40003fa6270 */
        /* <DEDUP_REMOVED lines=18> */
[----:B------:R-:W3:Y:S02]  /*2250*/  SHFL.IDX PT, R0, R17, 0x2, 0x181f ;  /* 0x00581f0011007f89 */ /* 0x000ee400000e0000 */
[----:B------:R-:W-:Y:S02]  /*2260*/  @!P1 LEA.HI.X R5, R30, R2, R33, 0x1, P0 ;  /* 0x000000021e059211 */ /* 0x000fe400000f0c21 */
[----:B------:R-:W4:Y:S01]  /*2270*/  SHFL.IDX PT, R2, R16, 0x2, 0x181f ;  /* 0x00581f0010027f89 */ /* 0x000f2200000e0000 */
[----:B------:R-:W-:-:S03]  /*2280*/  ISETP.GE.AND P0, PT, R3, R24, PT ;  /* 0x000000180300720c */ /* 0x000fc60003f06270 */
[----:B------:R1:W-:Y:S04]  /*2290*/  @!P1 LDGSTS.E.BYPASS.LTC128B.128 [R29+0x9100], [R6.64], !P5 ;  /* 0x09100000061d9fae */ /* 0x0003e8000e901d46 */
[----:B------:R1:W-:Y:S04]  /*22a0*/  @!P1 LDGSTS.E.BYPASS.LTC128B.128 [R29+0xd100], [R4.64], !P6 ;  /* 0x0d100000041d9fae */ /* 0x0003e8000f101d46 */
[----:B------:R-:W1:Y:S02]  /*22b0*/  SHFL.IDX PT, R12, R17, 0x3, 0x181f ;  /* 0x00781f00110c7f89 */ /* 0x000e6400000e0000 */
[----:B---3--:R-:W-:-:S04]  /*22c0*/  @!P0 LEA R10, P1, R32, R0, 0x1 ;  /* 0x00000000200a8211 */ /* 0x008fc800078208ff */
[----:B----4-:R-:W-:Y:S02]  /*22d0*/  @!P0 LEA.HI.X R11, R32, R2, R35, 0x1, P1 ;  /* 0x00000002200b8211 */ /* 0x010fe400008f0c23 */
[CC--:B--2---:R-:W-:Y:S01]  /*22e0*/  @!P0 LEA R8, P1, R31.reuse, R0.reuse, 0x1 ;  /* 0x000000001f088211 */ /* 0x0c4fe200078208ff */
[----:B------:R-:W2:Y:S01]  /*22f0*/  SHFL.IDX PT, R13, R16, 0x3, 0x181f ;  /* 0x00781f00100d7f89 */ /* 0x000ea200000e0000 */
[----:B------:R-:W-:Y:S02]  /*2300*/  @!P0 LEA R14, P2, R26, R0, 0x1 ;  /* 0x000000001a0e8211 */ /* 0x000fe400078408ff */
[----:B------:R-:W-:Y:S02]  /*2310*/  @!P0 LEA.HI.X R9, R31, R2, R34, 0x1, P1 ;  /* 0x000000021f098211 */ /* 0x000fe400008f0c22 */
[----:B------:R-:W-:Y:S02]  /*2320*/  IADD3 R20, R20, 0x60, RZ ;  /* 0x0000006014147810 */ /* 0x000fe40007ffe0ff */
[----:B-1----:R-:W-:Y:S01]  /*2330*/  @!P0 LEA R4, P1, R30, R0, 0x1 ;  /* 0x000000001e048211 */ /* 0x002fe200078208ff */
[----:B------:R-:W-:Y:S01]  /*2340*/  IMAD.MOV R0, RZ, RZ, -R21 ;  /* 0x000000ffff007224 */ /* 0x000fe200078e0a15 */
[----:B------:R-:W-:-:S02]  /*2350*/  @!P0 LEA.HI.X R15, R26, R2, R27, 0x1, P2 ;  /* 0x000000021a0f8211 */ /* 0x000fc400010f0c1b */
[----:B------:R-:W-:Y:S01]  /*2360*/  ISETP.GE.AND P2, PT, R20, R24, PT ;  /* 0x000000181400720c */ /* 0x000fe20003f46270 */
[----:B------:R-:W-:Y:S02]  /*2370*/  IMAD R22, R0, c[0x0][0x2b8], R22 ;  /* 0x0000ae0000167a24 */ /* 0x000fe400078e0216 */
[----:B------:R1:W-:Y:S04]  /*2380*/  @!P0 LDGSTS.E.BYPASS.LTC128B.128 [R29+0x2100], [R14.64], !P3 ;  /* 0x021000000e1d8fae */ /* 0x0003e8000d901d46 */
[----:B------:R3:W-:Y:S04]  /*2390*/  @!P0 LDGSTS.E.BYPASS.LTC128B.128 [R29+0x6100], [R10.64], !P4 ;  /* 0x061000000a1d8fae */ /* 0x0007e8000e101d46 */
[----:B------:R4:W-:Y:S01]  /*23a0*/  @!P0 LDGSTS.E.BYPASS.LTC128B.128 [R29+0xa100], [R8.64], !P5 ;  /* 0x0a100000081d8fae */ /* 0x0009e2000e901d46 */
[----:B------:R-:W-:Y:S01]  /*23b0*/  @!P0 LEA.HI.X R5, R30, R2, R33, 0x1, P1 ;  /* 0x000000021e058211 */ /* 0x000fe200008f0c21 */
[----:B------:R-:W-:Y:S01]  /*23c0*/  IMAD.WIDE.U32 R2, R22, c[0x0][0x1e0], RZ ;  /* 0x0000780016027a25 */ /* 0x000fe200078e00ff */
[----:B------:R-:W-:-:S03]  /*23d0*/  @!P2 LEA R6, P1, R26, R12, 0x1 ;  /* 0x0000000c1a06a211 */ /* 0x000fc600078208ff */
[----:B------:R1:W-:Y:S01]  /*23e0*/  @!P0 LDGSTS.E.BYPASS.LTC128B.128 [R29+0xe100], [R4.64], !P6 ;  /* 0x0e100000041d8fae */ /* 0x0003e2000f101d46 */
[----:B--2---:R-:W-:-:S05]  /*23f0*/  @!P2 LEA.HI.X R7, R26, R13, R27, 0x1, P1 ;  /* 0x0000000d1a07a211 */ /* 0x004fca00008f0c1b */
[----:B------:R2:W-:Y:S01]  /*2400*/  @!P2 LDGSTS.E.BYPASS.LTC128B.128 [R29+0x3100], [R6.64], !P3 ;  /* 0x03100000061dafae */ /* 0x0005e2000d901d46 */
[----:B----4-:R-:W-:-:S05]  /*2410*/  SHF.R.S32.HI R8, RZ, 0x1f, R22 ;  /* 0x0000001fff087819 */ /* 0x010fca0000011416 */
[----:B------:R-:W-:-:S04]  /*2420*/  IMAD R0, R8, c[0x0][0x1e0], RZ ;  /* 0x0000780008007a24 */ /* 0x000fc800078e02ff */
[----:B------:R-:W-:Y:S01]  /*2430*/  IMAD R0, R22, c[0x0][0x1e4], R0 ;  /* 0x0000790016007a24 */ /* 0x000fe200078e0200 */
[----:B-1----:R-:W-:-:S03]  /*2440*/  SHF.R.S32.HI R15, RZ, 0x1f, R36 ;  /* 0x0000001fff0f7819 */ /* 0x002fc60000011424 */
[----:B------:R-:W-:Y:S02]  /*2450*/  IMAD.IADD R3, R3, 0x1, R0 ;  /* 0x0000000103037824 */ /* 0x000fe400078e0200 */
[----:B------:R-:W-:Y:S01]  /*2460*/  IMAD R0, R23, c[0x0][0x1e8], RZ ;  /* 0x00007a0017007a24 */ /* 0x000fe200078e02ff */
[----:B------:R-:W-:Y:S01]  /*2470*/  @!P2 LEA R4, P0, R32, R12, 0x1 ;  /* 0x0000000c2004a211 */ /* 0x000fe200078008ff */
[----:B--2---:R-:W-:Y:S02]  /*2480*/  IMAD R6, R15, c[0x0][0x1f0], RZ ;  /* 0x00007c000f067a24 */ /* 0x004fe400078e02ff */
[----:B------:R-:W-:Y:S02]  /*2490*/  IMAD R0, R134, c[0x0][0x1ec], R0 ;  /* 0x00007b0086007a24 */ /* 0x000fe400078e0200 */
[----:B------:R-:W-:Y:S01]  /*24a0*/  IMAD.WIDE.U32 R2, R36, c[0x0][0x1f0], R2 ;  /* 0x00007c0024027a25 */ /* 0x000fe200078e0002 */
[----:B------:R-:W-:-:S03]  /*24b0*/  @!P2 LEA.HI.X R5, R32, R13, R35, 0x1, P0 ;  /* 0x0000000d2005a211 */ /* 0x000fc600000f0c23 */
[----:B------:R-:W-:Y:S01]  /*24c0*/  IMAD.IADD R83, R85, 0x1, R0 ;  /* 0x0000000155537824 */ /* 0x000fe200078e0200 */
[----:B------:R-:W-:Y:S01]  /*24d0*/  IADD3 R0, P0, R2, R84, RZ ;  /* 0x0000005402007210 */ /* 0x000fe20007f1e0ff */
[----:B------:R-:W-:Y:S01]  /*24e0*/  IMAD R6, R36, c[0x0][0x1f4], R6 ;  /* 0x00007d0024067a24 */ /* 0x000fe200078e0206 */
[----:B------:R1:W-:Y:S04]  /*24f0*/  @!P2 LDGSTS.E.BYPASS.LTC128B.128 [R29+0x7100], [R4.64], !P4 ;  /* 0x07100000041dafae */ /* 0x0003e8000e101d46 */
[----:B------:R-:W-:Y:S02]  /*2500*/  IADD3.X R2, R83, R3, R6, P0, !PT ;  /* 0x0000000353027210 */ /* 0x000fe400007fe406 */
[----:B---3--:R-:W-:-:S04]  /*2510*/  LEA R10, P0, R0, c[0x0][0x1c8], 0x1 ;  /* 0x00007200000a7a11 */ /* 0x008fc800078008ff */
[----:B------:R-:W-:Y:S02]  /*2520*/  LEA.HI.X R11, R0, c[0x0][0x1cc], R2, 0x1, P0 ;  /* 0x00007300000b7a11 */ /* 0x000fe400000f0c02 */
[CC--:B------:R-:W-:Y:S01]  /*2530*/  @!P2 LEA R2, P0, R31.reuse, R12.reuse, 0x1 ;  /* 0x0000000c1f02a211 */ /* 0x0c0fe200078008ff */
[----:B------:R-:W-:Y:S03]  /*2540*/  STL [R1+0x84], R36 ;  /* 0x0000842401007387 */ /* 0x000fe60000100800 */
[----:B------:R-:W-:Y:S01]  /*2550*/  @!P2 LEA.HI.X R3, R31, R13, R34, 0x1, P0 ;  /* 0x0000000d1f03a211 */ /* 0x000fe200000f0c22 */
[----:B------:R-:W-:Y:S04]  /*2560*/  STL [R1+0x8c], R22 ;  /* 0x00008c1601007387 */ /* 0x000fe80000100800 */
[----:B------:R-:W-:Y:S01]  /*2570*/  STL.64 [R1+0xb8], R84 ;  /* 0x0000b85401007387 */ /* 0x000fe20000100a00 */
[----:B-1----:R-:W-:-:S03]  /*2580*/  @!P2 LEA R4, P0, R30, R12, 0x1 ;  /* 0x0000000c1e04a211 */ /* 0x002fc600078008ff */
[----:B------:R-:W-:Y:S01]  /*2590*/  STL [R1+0xd0], R83 ;  /* 0x0000d05301007387 */ /* 0x000fe20000100800 */
[----:B------:R-:W-:-:S03]  /*25a0*/  @!P2 LEA.HI.X R5, R30, R13, R33, 0x1, P0 ;  /* 0x0000000d1e05a211 */ /* 0x000fc600000f0c21 */
[----:B------:R-:W2:Y:S04]  /*25b0*/  LDL R16, [R1+0x48] ;  /* 0x0000480001107983 */ /* 0x000ea80000100800 */
[----:B------:R-:W3:Y:S04]  /*25c0*/  LDL R13, [R1+0x50] ;  /* 0x00005000010d7983 */ /* 0x000ee80000100800 */
[----:B------:R-:W4:Y:S01]  /*25d0*/  LDL R12, [R1+0x4c] ;  /* 0x00004c00010c7983 */ /* 0x000f220000100800 */
[----:B------:R-:W-:-:S03]  /*25e0*/  IMAD R78, R72, -0x40, R169 ;  /* 0xffffffc0484e7824 */ /* 0x000fc600078e02a9 */
[----:B------:R-:W1:Y:S01]  /*25f0*/  SHFL.IDX PT, R0, R10, RZ, 0x181f ;  /* 0x00181fff0a007589 */ /* 0x000e6200000e0000 */
[----:B------:R-:W-:-:S03]  /*2600*/  IMAD.IADD R14, R78, 0x1, -R168 ;  /* 0x000000014e0e7824 */ /* 0x000fc600078e0aa8 */
[----:B------:R-:W1:Y:S02]  /*2610*/  SHFL.IDX PT, R7, R11, RZ, 0x181f ;  /* 0x00181fff0b077589 */ /* 0x000e6400000e0000 */
[----:B------:R-:W-:Y:S02]  /*2620*/  ISETP.GE.AND P1, PT, R14, 0x1, PT ;  /* 0x000000010e00780c */ /* 0x000fe40003f26270 */
[----:B------:R1:W-:Y:S04]  /*2630*/  @!P2 LDGSTS.E.BYPASS.LTC128B.128 [R29+0xb100], [R2.64], !P5 ;  /* 0x0b100000021dafae */ /* 0x0003e8000e901d46 */
[----:B------:R1:W-:Y:S04]  /*2640*/  @!P2 LDGSTS.E.BYPASS.LTC128B.128 [R29+0xf100], [R4.64], !P6 ;  /* 0x0f100000041dafae */ /* 0x0003e8000f101d46 */
[----:B------:R-:W1:Y:S03]  /*2650*/  SHFL.IDX PT, R10, R10, 0x1, 0x181f ;  /* 0x00381f000a0a7f89 */ /* 0x000e6600000e0000 */
[----:B------:R-:W-:Y:S01]  /*2660*/  @P1 ISETP.GE.AND P4, PT, R26, c[0x0][0x1d4], PT ;  /* 0x000075001a001a0c */ /* 0x000fe20003f86270 */
[----:B------:R-:W1:Y:S01]  /*2670*/  SHFL.IDX PT, R11, R11, 0x1, 0x181f ;  /* 0x00381f000b0b7f89 */ /* 0x000e6200000e0000 */
[----:B------:R-:W-:-:S03]  /*2680*/  @P1 ISETP.GE.AND P3, PT, R32, c[0x0][0x1d4], PT ;  /* 0x0000750020001a0c */ /* 0x000fc60003f66270 */
[----:B------:R-:W0:Y:S01]  /*2690*/  LDGDEPBAR ;  /* 0x00000000000079af */ /* 0x000e220000000000 */
[-C--:B-1----:R-:W-:Y:S02]  /*26a0*/  @P1 LEA R2, P0, R26, R0.reuse, 0x1 ;  /* 0x000000001a021211 */ /* 0x082fe400078008ff */
[----:B------:R-:W-:Y:S02]  /*26b0*/  @P1 LEA R4, P2, R32, R0, 0x1 ;  /* 0x0000000020041211 */ /* 0x000fe400078408ff */
[-C--:B------:R-:W-:Y:S02]  /*26c0*/  @P1 LEA.HI.X R3, R26, R7.reuse, R27, 0x1, P0 ;  /* 0x000000071a031211 */ /* 0x080fe400000f0c1b */
[----:B------:R-:W-:-:S03]  /*26d0*/  @P1 LEA.HI.X R5, R32, R7, R35, 0x1, P2 ;  /* 0x0000000720051211 */ /* 0x000fc600010f0c23 */
[----:B------:R1:W-:Y:S01]  /*26e0*/  @P1 LDGSTS.E.BYPASS.LTC128B.128 [R29+0x10100], [R2.64], !P4 ;  /* 0x10100000021d1fae */ /* 0x0003e2000e101d46 */
[C---:B------:R-:W-:Y:S02]  /*26f0*/  @P1 ISETP.GE.AND P4, PT, R31.reuse, c[0x0][0x1d4], PT ;  /* 0x000075001f001a0c */ /* 0x040fe40003f86270 */
[----:B------:R-:W-:Y:S01]  /*2700*/  ISETP.GE.AND P0, PT, R14, 0x21, PT ;  /* 0x000000210e00780c */ /* 0x000fe20003f06270 */
[----:B------:R1:W-:Y:S01]  /*2710*/  @P1 LDGSTS.E.BYPASS.LTC128B.128 [R29+0x12100], [R4.64], !P3 ;  /* 0x12100000041d1fae */ /* 0x0003e2000d901d46 */
[----:B------:R-:W-:Y:S02]  /*2720*/  @P1 ISETP.GE.AND P3, PT, R30, c[0x0][0x1d4], PT ;  /* 0x000075001e001a0c */ /* 0x000fe40003f66270 */
[----:B-1----:R-:W-:-:S04]  /*2730*/  @P1 LEA R2, P2, R31, R0, 0x1 ;  /* 0x000000001f021211 */ /* 0x002fc800078408ff */
[----:B------:R-:W-:Y:S02]  /*2740*/  @P1 LEA.HI.X R3, R31, R7, R34, 0x1, P2 ;  /* 0x000000071f031211 */ /* 0x000fe400010f0c22 */
[----:B------:R-:W-:-:S03]  /*2750*/  @P1 LEA R6, P2, R30, R0, 0x1 ;  /* 0x000000001e061211 */ /* 0x000fc600078408ff */
[----:B------:R1:W-:Y:S01]  /*2760*/  @P1 LDGSTS.E.BYPASS.LTC128B.128 [R29+0x14100], [R2.64], !P4 ;  /* 0x14100000021d1fae */ /* 0x0003e2000e101d46 */
[----:B------:R-:W-:Y:S02]  /*2770*/  @P1 LEA.HI.X R7, R30, R7, R33, 0x1, P2 ;  /* 0x000000071e071211 */ /* 0x000fe400010f0c21 */
[----:B------:R-:W-:-:S03]  /*2780*/  @P0 ISETP.GE.AND P4, PT, R26, c[0x0][0x1d4], PT ;  /* 0x000075001a000a0c */ /* 0x000fc60003f86270 */
[----:B------:R1:W-:Y:S01]  /*2790*/  @P1 LDGSTS.E.BYPASS.LTC128B.128 [R29+0x16100], [R6.64], !P3 ;  /* 0x16100000061d1fae */ /* 0x0003e2000d901d46 */
[----:B------:R-:W-:Y:S01]  /*27a0*/  @P0 ISETP.GE.AND P1, PT, R32, c[0x0][0x1d4], PT ;  /* 0x0000750020000a0c */ /* 0x000fe20003f26270 */
[----:B------:R-:W-:Y:S01]  /*27b0*/  IMAD R0, R8, c[0x0][0x208], RZ ;  /* 0x0000820008007a24 */ /* 0x000fe200078e02ff */
[-C--:B------:R-:W-:Y:S02]  /*27c0*/  @P0 LEA R4, P2, R26, R10.reuse, 0x1 ;  /* 0x0000000a1a040211 */ /* 0x080fe400078408ff */
[----:B------:R-:W-:Y:S02]  /*27d0*/  @P0 LEA R8, P3, R32, R10, 0x1 ;  /* 0x0000000a20080211 */ /* 0x000fe400078608ff */
[----:B------:R-:W-:Y:S02]  /*27e0*/  @P0 ISETP.GE.AND P5, PT, R31, c[0x0][0x1d4], PT ;  /* 0x000075001f000a0c */ /* 0x000fe40003fa6270 */
[-C--:B------:R-:W-:Y:S02]  /*27f0*/  @P0 LEA.HI.X R5, R26, R11.reuse, R27, 0x1, P2 ;  /* 0x0000000b1a050211 */ /* 0x080fe400010f0c1b */
[----:B------:R-:W-:Y:S01]  /*2800*/  @P0 LEA.HI.X R9, R32, R11, R35, 0x1, P3 ;  /* 0x0000000b20090211 */ /* 0x000fe200018f0c23 */
[----:B------:R-:W-:-:S02]  /*2810*/  IMAD R0, R22, c[0x0][0x20c], R0 ;  /* 0x0000830016007a24 */ /* 0x000fc400078e0200 */
[----:B------:R1:W-:Y:S04]  /*2820*/  @P0 LDGSTS.E.BYPASS.LTC128B.128 [R29+0x11100], [R4.64], !P4 ;  /* 0x11100000041d0fae */ /* 0x0003e8000e101d46 */
[----:B------:R2:W-:Y:S01]  /*2830*/  @P0 LDGSTS.E.BYPASS.LTC128B.128 [R29+0x13100], [R8.64], !P1 ;  /* 0x13100000081d0fae */ /* 0x0005e2000c901d46 */
[----:B-1----:R-:W-:Y:S01]  /*2840*/  IMAD.WIDE.U32 R2, R22, c[0x0][0x208], RZ ;  /* 0x0000820016027a25 */ /* 0x002fe200078e00ff */
[----:B------:R-:W-:Y:S02]  /*2850*/  @P0 ISETP.GE.AND P1, PT, R30, c[0x0][0x1d4], PT ;  /* 0x000075001e000a0c */ /* 0x000fe40003f26270 */
[----:B------:R-:W-:Y:S01]  /*2860*/  @P0 LEA R6, P2, R31, R10, 0x1 ;  /* 0x0000000a1f060211 */ /* 0x000fe200078408ff */
[----:B------:R-:W-:-:S03]  /*2870*/  IMAD.IADD R3, R3, 0x1, R0 ;  /* 0x0000000103037824 */ /* 0x000fc600078e0200 */
[----:B------:R-:W-:Y:S01]  /*2880*/  @P0 LEA.HI.X R7, R31, R11, R34, 0x1, P2 ;  /* 0x0000000b1f070211 */ /* 0x000fe200010f0c22 */
[----:B------:R-:W-:-:S04]  /*2890*/  IMAD.WIDE.U32 R18, R134, c[0x0][0x210], RZ ;  /* 0x0000840086127a25 */ /* 0x000fc800078e00ff */
[----:B------:R-:W-:Y:S01]  /*28a0*/  IMAD.WIDE.U32 R2, R36, c[0x0][0x218], R2 ;  /* 0x0000860024027a25 */ /* 0x000fe200078e0002 */
[----:B------:R1:W-:Y:S01]  /*28b0*/  @P0 LDGSTS.E.BYPASS.LTC128B.128 [R29+0x15100], [R6.64], !P5 ;  /* 0x15100000061d0fae */ /* 0x0003e2000e901d46 */
[----:B------:R-:W-:-:S03]  /*28c0*/  @P0 LEA R4, P4, R30, R10, 0x1 ;  /* 0x0000000a1e040211 */ /* 0x000fc600078808ff */
[----:B------:R-:W-:Y:S02]  /*28d0*/  IADD3 R0, P3, R2, R18, RZ ;  /* 0x0000001202007210 */ /* 0x000fe40007f7e0ff */
[----:B------:R-:W-:Y:S01]  /*28e0*/  @P0 LEA.HI.X R5, R30, R11, R33, 0x1, P4 ;  /* 0x0000000b1e050211 */ /* 0x000fe200020f0c21 */
[----:B------:R-:W-:-:S04]  /*28f0*/  IMAD R2, R15, c[0x0][0x218], RZ ;  /* 0x000086000f027a24 */ /* 0x000fc800078e02ff */
[----:B------:R1:W-:Y:S01]  /*2900*/  @P0 LDGSTS.E.BYPASS.LTC128B.128 [R29+0x17100], [R4.64], !P1 ;  /* 0x17100000041d0fae */ /* 0x0003e2000c901d46 */
[----:B------:R-:W-:Y:S02]  /*2910*/  IMAD R2, R36, c[0x0][0x21c], R2 ;  /* 0x0000870024027a24 */ /* 0x000fe400078e0202 */
[----:B-1----:R-:W-:Y:S01]  /*2920*/  IMAD R6, R23, c[0x0][0x210], RZ ;  /* 0x0000840017067a24 */ /* 0x002fe200078e02ff */
[----:B------:R-:W0:Y:S03]  /*2930*/  LDGDEPBAR ;  /* 0x00000000000079af */ /* 0x000e260000000000 */
[----:B------:R-:W-:Y:S01]  /*2940*/  IMAD R6, R134, c[0x0][0x214], R6 ;  /* 0x0000850086067a24 */ /* 0x000fe200078e0206 */
[----:B------:R-:W-:-:S03]  /*2950*/  LEA R10, P2, R0, c[0x0][0x1f8], 0x1 ;  /* 0x00007e00000a7a11 */ /* 0x000fc600078408ff */
[----:B------:R-:W-:-:S05]  /*2960*/  IMAD.IADD R4, R19, 0x1, R6 ;  /* 0x0000000113047824 */ /* 0x000fca00078e0206 */
[----:B------:R-:W-:-:S04]  /*2970*/  IADD3.X R2, R4, R3, R2, P3, !PT ;  /* 0x0000000304027210 */ /* 0x000fc80001ffe402 */
[----:B------:R-:W-:Y:S02]  /*2980*/  LEA.HI.X R0, R0, c[0x0][0x1fc], R2, 0x1, P2 ;  /* 0x00007f0000007a11 */ /* 0x000fe400010f0c02 */
[----:B------:R-:W-:Y:S01]  /*2990*/  R2P PR, R25, 0x6 ;  /* 0x0000000619007804 */ /* 0x000fe20000000000 */
[----:B------:R-:W-:-:S04]  /*29a0*/  DEPBAR.LE SB0, 0x1 ;  /* 0x000080400000791a */ /* 0x000fc80000000000 */
[----:B------:R-:W1:Y:S04]  /*29b0*/  S2R R25, SR_TID.X ;  /* 0x0000000000197919 */ /* 0x000e680000002100 */
[----:B------:R-:W-:Y:S01]  /*29c0*/  BAR.SYNC.DEFER_BLOCKING 0x0 ;  /* 0x0000000000007b1d */ /* 0x000fe20000010000 */
[----:B-1----:R-:W-:-:S04]  /*29d0*/  SHF.R.S32.HI R17, RZ, 0x1f, R25 ;  /* 0x0000001fff117819 */ /* 0x002fc80000011419 */
        /* <DEDUP_REMOVED lines=8> */
[----:B------:R-:W-:Y:S04]  /*2a60*/  STL.64 [R1+0xc8], R18 ;  /* 0x0000c81201007387 */ /* 0x000fe80000100a00 */
[----:B------:R-:W-:Y:S04]  /*2a70*/  STL [R1+0xd8], R4 ;  /* 0x0000d80401007387 */ /* 0x000fe80000100800 */
[----:B--2---:R-:W-:Y:S04]  /*2a80*/  LDSM.16.M88.4 R172, [R16] ;  /* 0x0000000010ac783b */ /* 0x004fe80000000200 */
[----:B---3--:R-:W-:Y:S04]  /*2a90*/  LDSM.16.M88.4 R192, [R13] ;  /* 0x000000000dc0783b */ /* 0x008fe80000000200 */
[----:B----4-:R-:W-:Y:S04]  /*2aa0*/  LDSM.16.M88.4 R196, [R12] ;  /* 0x000000000cc4783b */ /* 0x010fe80000000200 */
[----:B------:R-:W-:Y:S04]  /*2ab0*/  LDSM.16.M88.4 R204, [R16+0x4000] ;  /* 0x0040000010cc783b */ /* 0x000fe80000000200 */
        /* <DEDUP_REMOVED lines=8> */
[----:B------:R-:W-:Y:S06]  /*2b40*/  BAR.SYNC.DEFER_BLOCKING 0x0 ;  /* 0x0000000000007b1d */ /* 0x000fec0000010000 */
[----:B------:R-:W2:Y:S01]  /*2b50*/  SHFL.IDX PT, R4, R0, RZ, 0x181f ;  /* 0x00181fff00047589 */ /* 0x000ea200000e0000 */
[----:B------:R-:W-:-:S04]  /*2b60*/  DEPBAR.LE SB0, 0x0 ;  /* 0x000080000000791a */ /* 0x000fc80000000000 */
[----:B------:R-:W-:Y:S01]  /*2b70*/  BAR.SYNC.DEFER_BLOCKING 0x0 ;  /* 0x0000000000007b1d */ /* 0x000fe20000010000 */
[C---:B------:R-:W-:Y:S01]  /*2b80*/  ISETP.GE.AND P5, PT, R26.reuse, c[0x0][0x1d4], PT ;  /* 0x000075001a007a0c */ /* 0x040fe20003fa6270 */
[----:B------:R-:W-:-:S04]  /*2b90*/  IMAD.SHL.U32 R80, R26, 0x2, RZ ;  /* 0x000000021a507824 */ /* 0x000fc800078e00ff */
[----:B------:R-:W3:Y:S01]  /*2ba0*/  SHFL.IDX PT, R2, R10, 0x1, 0x181f ;  /* 0x00381f000a027f89 */ /* 0x000ee200000e0000 */
[----:B------:R-:W-:-:S03]  /*2bb0*/  ISETP.LT.OR P3, PT, R14, 0x1, P5 ;  /* 0x000000010e00780c */ /* 0x000fc60002f61670 */
[----:B------:R-:W4:Y:S01]  /*2bc0*/  SHFL.IDX PT, R3, R0, 0x1, 0x181f ;  /* 0x00381f0000037f89 */ /* 0x000f2200000e0000 */
[----:B------:R-:W-:Y:S02]  /*2bd0*/  SHF.L.U64.HI R73, R26, 0x1, R27 ;  /* 0x000000011a497819 */ /* 0x000fe4000001021b */
[----:B-1----:R-:W-:Y:S01]  /*2be0*/  IADD3 R8, P0, R7, R80, RZ ;  /* 0x0000005007087210 */ /* 0x002fe20007f1e0ff */
[----:B------:R-:W1:Y:S01]  /*2bf0*/  LDSM.16.M88.4 R20, [R135] ;  /* 0x000000008714783b */ /* 0x000e620000000200 */
[----:B------:R-:W-:-:S03]  /*2c00*/  IADD3 R90, R135, 0x20, RZ ;  /* 0x00000020875a7810 */ /* 0x000fc60007ffe0ff */
[----:B--2---:R-:W-:Y:S01]  /*2c10*/  IMAD.X R9, R4, 0x1, R73, P0 ;  /* 0x0000000104097824 */ /* 0x004fe200000e0649 */
[----:B------:R-:W-:Y:S01]  /*2c20*/  @P1 IADD3 R90, R135, -0x20, RZ ;  /* 0xffffffe0875a1810 */ /* 0x000fe20007ffe0ff */
[----:B------:R-:W-:Y:S01]  /*2c30*/  IMAD.SHL.U32 R79, R32, 0x2, RZ ;  /* 0x00000002204f7824 */ /* 0x000fe200078e00ff */
[----:B------:R-:W2:Y:S01]  /*2c40*/  LDSM.16.M88.4 R24, [R135+0x800] ;  /* 0x000800008718783b */ /* 0x000ea20000000200 */
[----:B------:R-:W-:Y:S02]  /*2c50*/  IMAD.SHL.U32 R81, R31, 0x2, RZ ;  /* 0x000000021f517824 */ /* 0x000fe400078e00ff */
[----:B------:R-:W-:Y:S01]  /*2c60*/  IMAD.SHL.U32 R82, R30, 0x2, RZ ;  /* 0x000000021e527824 */ /* 0x000fe200078e00ff */
[----:B------:R-:W-:Y:S01]  /*2c70*/  LDSM.16.M88.4 R44, [R135+0x1000] ;  /* 0x00100000872c783b */ /* 0x000fe20000000200 */
[----:B------:R-:W-:-:S03]  /*2c80*/  SHF.L.U64.HI R74, R32, 0x1, R35 ;  /* 0x00000001204a7819 */ /* 0x000fc60000010223 */
[----:B------:R-:W-:Y:S01]  /*2c90*/  LDSM.16.M88.4 R64, [R135+0x1800] ;  /* 0x001800008740783b */ /* 0x000fe20000000200 */
[----:B------:R-:W-:-:S03]  /*2ca0*/  SHF.L.U64.HI R75, R31, 0x1, R34 ;  /* 0x000000011f4b7819 */ /* 0x000fc60000010222 */
[----:B------:R-:W1:Y:S01]  /*2cb0*/  LDSM.16.M88.4 R36, [R90] ;  /* 0x000000005a24783b */ /* 0x000e620000000200 */
[----:B------:R-:W-:-:S03]  /*2cc0*/  SHF.L.U64.HI R76, R30, 0x1, R33 ;  /* 0x000000011e4c7819 */ /* 0x000fc60000010221 */
[----:B------:R-:W1:Y:S01]  /*2cd0*/  LDSM.16.M88.4 R40, [R90+0x800] ;  /* 0x000800005a28783b */ /* 0x000e620000000200 */
[----:B------:R-:W-:-:S03]  /*2ce0*/  IADD3 R12, P1, R7, R81, RZ ;  /* 0x00000051070c7210 */ /* 0x000fc60007f3e0ff */
[----:B------:R-:W1:Y:S01]  /*2cf0*/  LDSM.16.M88.4 R52, [R90+0x1000] ;  /* 0x001000005a34783b */ /* 0x000e620000000200 */
[----:B------:R-:W-:-:S03]  /*2d00*/  IADD3 R6, P0, R7, R82, RZ ;  /* 0x0000005207067210 */ /* 0x000fc60007f1e0ff */
[----:B------:R-:W-:Y:S04]  /*2d10*/  LDSM.16.M88.4 R68, [R90+0x1800] ;  /* 0x001800005a44783b */ /* 0x000fe80000000200 */
[----:B------:R-:W-:Y:S01]  /*2d20*/  @!PT LDS RZ, [RZ] ;  /* 0x00000000fffff984 */ /* 0x000fe20000000800 */
[----:B------:R-:W-:Y:S01]  /*2d30*/  @!PT LDS RZ, [RZ] ;  /* 0x00000000fffff984 */ /* 0x000fe20000000800 */
[----:B------:R-:W-:Y:S01]  /*2d40*/  @!PT LDS RZ, [RZ] ;  /* 0x00000000fffff984 */ /* 0x000fe20000000800 */
[----:B------:R2:W-:Y:S01]  /*2d50*/  LDGSTS.E.BYPASS.LTC128B.128 [R29+0x100], [R8.64], !P3 ;  /* 0x00100000081d7fae */ /* 0x0005e2000d901d46 */
[----:B------:R-:W-:Y:S01]  /*2d60*/  IMAD.X R13, R4, 0x1, R75, P1 ;  /* 0x00000001040d7824 */ /* 0x000fe200008e064b */
[----:B------:R-:W-:Y:S02]  /*2d70*/  ISETP.GE.AND P4, PT, R32, c[0x0][0x1d4], PT ;  /* 0x0000750020007a0c */ /* 0x000fe40003f86270 */
[----:B--2---:R-:W-:Y:S01]  /*2d80*/  IADD3 R8, P3, R7, R79, RZ ;  /* 0x0000004f07087210 */ /* 0x004fe20007f7e0ff */
[----:B------:R-:W-:-:S04]  /*2d90*/  IMAD.X R7, R4, 0x1, R76, P0 ;  /* 0x0000000104077824 */ /* 0x000fc800000e064c */
[----:B------:R-:W-:Y:S01]  /*2da0*/  IMAD.X R9, R4, 0x1, R74, P3 ;  /* 0x0000000104097824 */ /* 0x000fe200018e064a */
[----:B---3--:R-:W-:-:S05]  /*2db0*/  IADD3 R4, P0, R2, R79, RZ ;  /* 0x0000004f02047210 */ /* 0x008fca0007f1e0ff */
[----:B----4-:R-:W-:Y:S01]  /*2dc0*/  IMAD.X R5, R3, 0x1, R74, P0 ;  /* 0x0000000103057824 */ /* 0x010fe200000e064a */
[----:B------:R-:W-:Y:S01]  /*2dd0*/  ISETP.LT.OR P0, PT, R14, 0x1, P4 ;  /* 0x000000010e00780c */ /* 0x000fe20002701670 */
[----:B-1----:R-:W-:Y:S01]  /*2de0*/  HMMA.16816.F32.BF16 R16, R168, R20, RZ ;  /* 0x00000014a810723c */ /* 0x002fe200000418ff */
[----:B------:R-:W-:-:S04]  /*2df0*/  ISETP.GE.AND P3, PT, R31, c[0x0][0x1d4], PT ;  /* 0x000075001f007a0c */ /* 0x000fc80003f66270 */
[----:B------:R-:W-:Y:S02]  /*2e00*/  ISETP.LT.OR P1, PT, R14, 0x1, P3 ;  /* 0x000000010e00780c */ /* 0x000fe40001f21670 */
[----:B------:R-:W-:-:S05]  /*2e10*/  SEL R0, R28, 0xffffffc0, !P2 ;  /* 0xffffffc01c007807 */ /* 0x000fca0005000000 */
[----:B------:R1:W-:Y:S01]  /*2e20*/  LDGSTS.E.BYPASS.LTC128B.128 [R29+0x2100], [R8.64], !P0 ;  /* 0x02100000081d7fae */ /* 0x0003e2000c101d46 */
[----:B------:R-:W-:Y:S02]  /*2e30*/  IADD3 R10, P2, R2, R80, RZ ;  /* 0x00000050020a7210 */ /* 0x000fe40007f5e0ff */
[----:B------:R-:W-:-:S03]  /*2e40*/  ISETP.LT.OR P5, PT, R14, 0x21, P5 ;  /* 0x000000210e00780c */ /* 0x000fc60002fa1670 */
[----:B------:R-:W-:Y:S01]  /*2e50*/  IMAD.X R11, R3, 0x1, R73, P2 ;  /* 0x00000001030b7824 */ /* 0x000fe200010e0649 */
[C---:B------:R-:W-:Y:S01]  /*2e60*/  ISETP.LT.OR P4, PT, R14.reuse, 0x21, P4 ;  /* 0x000000210e00780c */ /* 0x040fe20002781670 */
[----:B------:R2:W-:Y:S01]  /*2e70*/  LDGSTS.E.BYPASS.LTC128B.128 [R29+0x4100], [R12.64], !P1 ;  /* 0x041000000c1d7fae */ /* 0x0005e2000c901d46 */
[----:B------:R-:W-:Y:S02]  /*2e80*/  ISETP.LT.OR P3, PT, R14, 0x21, P3 ;  /* 0x000000210e00780c */ /* 0x000fe40001f61670 */
[----:B-1----:R-:W-:-:S05]  /*2e90*/  IADD3 R8, P0, R2, R81, RZ ;  /* 0x0000005102087210 */ /* 0x002fca0007f1e0ff */
[----:B------:R-:W-:Y:S01]  /*2ea0*/  IMAD.X R9, R3, 0x1, R75, P0 ;  /* 0x0000000103097824 */ /* 0x000fe200000e064b */
[----:B------:R-:W-:-:S04]  /*2eb0*/  ISETP.GE.AND P0, PT, R30, c[0x0][0x1d4], PT ;  /* 0x000075001e007a0c */ /* 0x000fc80003f06270 */
[C---:B------:R-:W-:Y:S02]  /*2ec0*/  ISETP.LT.OR P2, PT, R14.reuse, 0x1, P0 ;  /* 0x000000010e00780c */ /* 0x040fe40000741670 */
[----:B------:R-:W-:Y:S02]  /*2ed0*/  ISETP.LT.OR P1, PT, R14, 0x21, P0 ;  /* 0x000000210e00780c */ /* 0x000fe40000721670 */
[----:B------:R-:W-:Y:S01]  /*2ee0*/  IADD3 R2, P0, R2, R82, RZ ;  /* 0x0000005202027210 */ /* 0x000fe20007f1e0ff */
[----:B--2---:R-:W-:Y:S01]  /*2ef0*/  HMMA.16816.F32.BF16 R12, R168, R24, RZ ;  /* 0x00000018a80c723c */ /* 0x004fe200000418ff */
[----:B------:R-:W-:-:S03]  /*2f00*/  IMAD.IADD R249, R135, 0x1, R0 ;  /* 0x0000000187f97824 */ /* 0x000fc600078e0200 */
[----:B------:R-:W-:-:S04]  /*2f10*/  IMAD.X R3, R3, 0x1, R76, P0 ;  /* 0x0000000103037824 */ /* 0x000fc800000e064c */
[----:B------:R-:W-:Y:S01]  /*2f20*/  HMMA.16816.F32.BF16 R48, R172, R36, R16 ;  /* 0x00000024ac30723c */ /* 0x000fe20000041810 */
[----:B------:R1:W-:Y:S04]  /*2f30*/  LDGSTS.E.BYPASS.LTC128B.128 [R29+0x6100], [R6.64], !P2 ;  /* 0x06100000061d7fae */ /* 0x0003e8000d101d46 */
[----:B------:R2:W-:Y:S03]  /*2f40*/  LDGSTS.E.BYPASS.LTC128B.128 [R29+0x1100], [R10.64], !P5 ;  /* 0x011000000a1d7fae */ /* 0x0005e6000e901d46 */
[C---:B------:R-:W-:Y:S01]  /*2f50*/  HMMA.16816.F32.BF16 R16, R168.reuse, R22, RZ ;  /* 0x00000016a810723c */ /* 0x040fe200000418ff */
[----:B------:R1:W-:Y:S04]  /*2f60*/  LDGSTS.E.BYPASS.LTC128B.128 [R29+0x3100], [R4.64], !P4 ;  /* 0x03100000041d7fae */ /* 0x0003e8000e101d46 */
[----:B------:R2:W-:Y:S04]  /*2f70*/  LDGSTS.E.BYPASS.LTC128B.128 [R29+0x5100], [R8.64], !P3 ;  /* 0x05100000081d7fae */ /* 0x0005e8000d901d46 */
[----:B------:R2:W-:Y:S04]  /*2f80*/  LDGSTS.E.BYPASS.LTC128B.128 [R29+0x7100], [R2.64], !P1 ;  /* 0x07100000021d7fae */ /* 0x0005e8000c901d46 */
[----:B------:R-:W3:Y:S01]  /*2f90*/  LDSM.16.M88.4 R32, [R249] ;  /* 0x00000000f920783b */ /* 0x000ee20000000200 */
[----:B------:R-:W-:Y:S01]  /*2fa0*/  HMMA.16816.F32.BF16 R24, R168, R26, RZ ;  /* 0x0000001aa818723c */ /* 0x000fe200000418ff */
[----:B------:R-:W-:-:S02]  /*2fb0*/  IADD3 R91, R90, 0x6000, RZ ;  /* 0x000060005a5b7810 */ /* 0x000fc40007ffe0ff */
[----:B------:R-:W-:Y:S01]  /*2fc0*/  IADD3 R92, R90, 0x2000, RZ ;  /* 0x000020005a5c7810 */ /* 0x000fe20007ffe0ff */
[----:B------:R-:W-:Y:S04]  /*2fd0*/  STL [R1+0x4], R90 ;  /* 0x0000045a01007387 */ /* 0x000fe80000100800 */
[----:B------:R-:W0:Y:S02]  /*2fe0*/  LDGDEPBAR ;  /* 0x00000000000079af */ /* 0x000e240000000000 */
[C---:B------:R-:W-:Y:S08]  /*2ff0*/  HMMA.16816.F32.BF16 R20, R172.reuse, R38, R16 ;  /* 0x00000026ac14723c */ /* 0x040ff00000041810 */
[----:B-1----:R-:W-:Y:S01]  /*3000*/  HMMA.16816.F32.BF16 R4, R172, R40, R12 ;  /* 0x00000028ac04723c */ /* 0x002fe2000004180c */
[----:B--2---:R-:W1:Y:S07]  /*3010*/  LDSM.16.M88.4 R28, [R249+0x800] ;  /* 0x00080000f91c783b */ /* 0x004e6e0000000200 */
[C---:B------:R-:W-:Y:S08]  /*3020*/  HMMA.16816.F32.BF16 R12, R168.reuse, R44, RZ ;  /* 0x0000002ca80c723c */ /* 0x040ff000000418ff */
[----:B------:R-:W-:Y:S08]  /*3030*/  HMMA.16816.F32.BF16 R8, R168, R46, RZ ;  /* 0x0000002ea808723c */ /* 0x000ff000000418ff */
[C---:B------:R-:W-:Y:S08]  /*3040*/  HMMA.16816.F32.BF16 R16, R172.reuse, R42, R24 ;  /* 0x0000002aac10723c */ /* 0x040ff00000041818 */
[C---:B------:R-:W-:Y:S08]  /*3050*/  HMMA.16816.F32.BF16 R36, R172.reuse, R52, R12 ;  /* 0x00000034ac24723c */ /* 0x040ff0000004180c */
[----:B------:R-:W-:Y:S08]  /*3060*/  HMMA.16816.F32.BF16 R24, R172, R54, R8 ;  /* 0x00000036ac18723c */ /* 0x000ff00000041808 */
[----:B---3--:R-:W-:Y:S01]  /*3070*/  HMMA.16816.F32.BF16 R52, R192, R34, R20 ;  /* 0x00000022c034723c */ /* 0x008fe20000041814 */
[----:B------:R-:W2:Y:S01]  /*3080*/  LDSM.16.M88.4 R20, [R249+0x1000] ;  /* 0x00100000f914783b */ /* 0x000ea20000000200 */
[----:B------:R-:W-:-:S06]  /*3090*/  IMAD.IADD R248, R91, 0x1, R0 ;  /* 0x000000015bf87824 */ /* 0x000fcc00078e0200 */
[----:B-1----:R-:W-:Y:S08]  /*30a0*/  HMMA.16816.F32.BF16 R60, R192, R28, R4 ;  /* 0x0000001cc03c723c */ /* 0x002ff00000041804 */
[C---:B------:R-:W-:Y:S08]  /*30b0*/  HMMA.16816.F32.BF16 R4, R168.reuse, R64, RZ ;  /* 0x00000040a804723c */ /* 0x040ff000000418ff */
[----:B------:R-:W-:Y:S08]  /*30c0*/  HMMA.16816.F32.BF16 R12, R168, R66, RZ ;  /* 0x00000042a80c723c */ /* 0x000ff000000418ff */
[----:B------:R-:W-:Y:S01]  /*30d0*/  HMMA.16816.F32.BF16 R56, R192, R30, R16 ;  /* 0x0000001ec038723c */ /* 0x000fe20000041810 */
[----:B------:R-:W1:Y:S04]  /*30e0*/  LDSM.16.M88.4 R16, [R249+0x1800] ;  /* 0x00180000f910783b */ /* 0x000e680000000200 */
[----:B------:R-:W3:Y:S03]  /*30f0*/  LDSM.16.M88.4 R28, [R248+-0x6000] ;  /* 0xffa00000f81c783b */ /* 0x000ee60000000200 */
[----:B------:R-:W-:Y:S08]  /*3100*/  HMMA.16816.F32.BF16 R8, R172, R68, R4 ;  /* 0x00000044ac08723c */ /* 0x000ff00000041804 */
[----:B------:R-:W-:Y:S08]  /*3110*/  HMMA.16816.F32.BF16 R48, R192, R32, R48 ;  /* 0x00000020c030723c */ /* 0x000ff00000041830 */
[----:B------:R-:W-:Y:S01]  /*3120*/  HMMA.16816.F32.BF16 R4, R172, R70, R12 ;  /* 0x00000046ac04723c */ /* 0x000fe2000004180c */
[----:B------:R-:W-:Y:S07]  /*3130*/  LDSM.16.M88.4 R12, [R135+0x2000] ;  /* 0x00200000870c783b */ /* 0x000fee0000000200 */
[C---:B--2---:R-:W-:Y:S01]  /*3140*/  HMMA.16816.F32.BF16 R44, R192.reuse, R20, R36 ;  /* 0x00000014c02c723c */ /* 0x044fe20000041824 */
[----:B------:R-:W2:Y:S07]  /*3150*/  LDSM.16.M88.4 R36, [R248+-0x5800] ;  /* 0xffa80000f824783b */ /* 0x000eae0000000200 */
[C---:B------:R-:W-:Y:S01]  /*3160*/  HMMA.16816.F32.BF16 R40, R192.reuse, R22, R24 ;  /* 0x00000016c028723c */ /* 0x040fe20000041818 */
[----:B------:R-:W4:Y:S04]  /*3170*/  LDSM.16.M88.4 R24, [R248+-0x5000] ;  /* 0xffb00000f818783b */ /* 0x000f280000000200 */
[----:B------:R-:W4:Y:S03]  /*3180*/  LDSM.16.M88.4 R20, [R248+-0x4800] ;  /* 0xffb80000f814783b */ /* 0x000f260000000200 */
[C---:B-1----:R-:W-:Y:S08]  /*3190*/  HMMA.16816.F32.BF16 R32, R192.reuse, R16, R8 ;  /* 0x00000010c020723c */ /* 0x042ff00000041808 */
[----:B------:R-:W-:Y:S08]  /*31a0*/  HMMA.16816.F32.BF16 R16, R192, R18, R4 ;  /* 0x00000012c010723c */ /* 0x000ff00000041804 */
[C---:B---3--:R-:W-:Y:S08]  /*31b0*/  HMMA.16816.F32.BF16 R8, R196.reuse, R28, R48 ;  /* 0x0000001cc408723c */ /* 0x048ff00000041830 */
[----:B------:R-:W-:Y:S01]  /*31c0*/  HMMA.16816.F32.BF16 R4, R196, R30, R52 ;  /* 0x0000001ec404723c */ /* 0x000fe20000041834 */
[----:B------:R-:W1:Y:S01]  /*31d0*/  LDSM.16.M88.4 R52, [R135+0x2800] ;  /* 0x002800008734783b */ /* 0x000e620000000200 */
[----:B------:R-:W-:-:S06]  /*31e0*/  IADD3 R0, R90, 0x2800, RZ ;  /* 0x000028005a007810 */ /* 0x000fcc0007ffe0ff */
[C---:B--2---:R-:W-:Y:S08]  /*31f0*/  HMMA.16816.F32.BF16 R28, R196.reuse, R36, R60 ;  /* 0x00000024c41c723c */ /* 0x044ff0000004183c */
[C---:B------:R-:W-:Y:S08]  /*3200*/  HMMA.16816.F32.BF16 R36, R196.reuse, R38, R56 ;  /* 0x00000026c424723c */ /* 0x040ff00000041838 */
[C---:B----4-:R-:W-:Y:S08]  /*3210*/  HMMA.16816.F32.BF16 R56, R196.reuse, R24, R44 ;  /* 0x00000018c438723c */ /* 0x050ff0000004182c */
[C---:B------:R-:W-:Y:S08]  /*3220*/  HMMA.16816.F32.BF16 R48, R196.reuse, R26, R40 ;  /* 0x0000001ac430723c */ /* 0x040ff00000041828 */
[C---:B------:R-:W-:Y:S01]  /*3230*/  HMMA.16816.F32.BF16 R44, R196.reuse, R20, R32 ;  /* 0x00000014c42c723c */ /* 0x040fe20000041820 */
[----:B------:R-:W-:Y:S07]  /*3240*/  LDSM.16.M88.4 R32, [R0] ;  /* 0x000000000020783b */ /* 0x000fee0000000200 */
[----:B------:R-:W-:Y:S08]  /*3250*/  HMMA.16816.F32.BF16 R40, R196, R22, R16 ;  /* 0x00000016c428723c */ /* 0x000ff00000041810 */
[C---:B------:R-:W-:Y:S01]  /*3260*/  HMMA.16816.F32.BF16 R24, R200.reuse, R12, R8 ;  /* 0x0000000cc818723c */ /* 0x040fe20000041808 */
[----:B------:R-:W2:Y:S07]  /*3270*/  LDSM.16.M88.4 R8, [R135+0x3000] ;  /* 0x003000008708783b */ /* 0x000eae0000000200 */
[C---:B------:R-:W-:Y:S01]  /*3280*/  HMMA.16816.F32.BF16 R20, R200.reuse, R14, R4 ;  /* 0x0000000ec814723c */ /* 0x040fe20000041804 */
[----:B------:R-:W3:Y:S04]  /*3290*/  LDSM.16.M88.4 R4, [R135+0x3800] ;  /* 0x003800008704783b */ /* 0x000ee80000000200 */
[----:B------:R-:W4:Y:S03]  /*32a0*/  LDSM.16.M88.4 R12, [R92] ;  /* 0x000000005c0c783b */ /* 0x000f260000000200 */
[C---:B-1----:R-:W-:Y:S01]  /*32b0*/  HMMA.16816.F32.BF16 R16, R200.reuse, R52, R28 ;  /* 0x00000034c810723c */ /* 0x042fe2000004181c */
[----:B------:R-:W-:Y:S04]  /*32c0*/  STL [R1+0x8], R91 ;  /* 0x0000085b01007387 */ /* 0x000fe80000100800 */
[----:B------:R-:W-:Y:S04]  /*32d0*/  STL [R1+0x18], R92 ;  /* 0x0000185c01007387 */ /* 0x000fe80000100800 */
[----:B------:R1:W-:Y:S01]  /*32e0*/  STL [R1+0xc], R0 ;  /* 0x00000c0001007387 */ /* 0x0003e20000100800 */
[C---:B------:R-:W-:Y:S08]  /*32f0*/  HMMA.16816.F32.BF16 R36, R200.reuse, R54, R36 ;  /* 0x00000036c824723c */ /* 0x040ff00000041824 */
[----:B--2---:R-:W-:Y:S01]  /*3300*/  HMMA.16816.F32.BF16 R52, R200, R10, R48 ;  /* 0x0000000ac834723c */ /* 0x004fe20000041830 */
[----:B-1----:R-:W-:-:S07]  /*3310*/  IADD3 R0, R90, 0x3000, RZ ;  /* 0x000030005a007810 */ /* 0x002fce0007ffe0ff */
[C---:B---3--:R-:W-:Y:S01]  /*3320*/  HMMA.16816.F32.BF16 R48, R200.reuse, R4, R44 ;  /* 0x00000004c830723c */ /* 0x048fe2000004182c */
[----:B------:R-:W-:Y:S04]  /*3330*/  STL [R1+0x10], R0 ;  /* 0x0000100001007387 */ /* 0x000fe80000100800 */
[----:B------:R1:W2:Y:S03]  /*3340*/  LDSM.16.M88.4 R28, [R0] ;  /* 0x00000000001c783b */ /* 0x0002a60000000200 */
[----:B------:R-:W-:Y:S08]  /*3350*/  HMMA.16816.F32.BF16 R44, R200, R6, R40 ;  /* 0x00000006c82c723c */ /* 0x000ff00000041828 */
[----:B----4-:R-:W-:Y:S08]  /*3360*/  HMMA.16816.F32.BF16 R40, R204, R12, R24 ;  /* 0x0000000ccc28723c */ /* 0x010ff00000041818 */
[----:B------:R-:W-:Y:S01]  /*3370*/  HMMA.16816.F32.BF16 R60, R200, R8, R56 ;  /* 0x00000008c83c723c */ /* 0x000fe20000041838 */
[----:B------:R-:W-:Y:S01]  /*3380*/  LDSM.16.M88.4 R56, [R249+0x3000] ;  /* 0x00300000f938783b */ /* 0x000fe20000000200 */
[----:B-1----:R-:W-:-:S06]  /*3390*/  IADD3 R0, R90, 0x3800, RZ ;  /* 0x000038005a007810 */ /* 0x002fcc0007ffe0ff */
[C---:B------:R-:W-:Y:S01]  /*33a0*/  HMMA.16816.F32.BF16 R24, R204.reuse, R14, R20 ;  /* 0x0000000ecc18723c */ /* 0x040fe20000041814 */
[----:B------:R-:W1:Y:S04]  /*33b0*/  LDSM.16.M88.4 R12, [R249+0x2800] ;  /* 0x00280000f90c783b */ /* 0x000e680000000200 */
[----:B------:R-:W3:Y:S03]  /*33c0*/  LDSM.16.M88.4 R20, [R0] ;  /* 0x000000000014783b */ /* 0x000ee60000000200 */
[C---:B------:R-:W-:Y:S01]  /*33d0*/  HMMA.16816.F32.BF16 R8, R204.reuse, R32, R16 ;  /* 0x00000020cc08723c */ /* 0x040fe20000041810 */
[----:B------:R-:W4:Y:S07]  /*33e0*/  LDSM.16.M88.4 R16, [R249+0x2000] ;  /* 0x00200000f910783b */ /* 0x000f2e0000000200 */
[C---:B------:R-:W-:Y:S08]  /*33f0*/  HMMA.16816.F32.BF16 R4, R204.reuse, R34, R36 ;  /* 0x00000022cc04723c */ /* 0x040ff00000041824 */
[C---:B--2---:R-:W-:Y:S01]  /*3400*/  HMMA.16816.F32.BF16 R32, R204.reuse, R28, R60 ;  /* 0x0000001ccc20723c */ /* 0x044fe2000004183c */
[----:B------:R-:W-:Y:S07]  /*3410*/  LDSM.16.M88.4 R60, [R135+0x5800] ;  /* 0x00580000873c783b */ /* 0x000fee0000000200 */
[----:B------:R-:W-:Y:S08]  /*3420*/  HMMA.16816.F32.BF16 R52, R204, R30, R52 ;  /* 0x0000001ecc34723c */ /* 0x000ff00000041834 */
[----:B-1----:R-:W-:Y:S08]  /*3430*/  HMMA.16816.F32.BF16 R28, R208, R12, R8 ;  /* 0x0000000cd01c723c */ /* 0x002ff00000041808 */
[C---:B---3--:R-:W-:Y:S08]  /*3440*/  HMMA.16816.F32.BF16 R48, R204.reuse, R20, R48 ;  /* 0x00000014cc30723c */ /* 0x048ff00000041830 */
[----:B------:R-:W-:Y:S01]  /*3450*/  HMMA.16816.F32.BF16 R44, R204, R22, R44 ;  /* 0x00000016cc2c723c */ /* 0x000fe2000004182c */
[----:B------:R-:W1:Y:S07]  /*3460*/  LDSM.16.M88.4 R20, [R249+0x3800] ;  /* 0x00380000f914783b */ /* 0x000e6e0000000200 */
[C---:B----4-:R-:W-:Y:S08]  /*3470*/  HMMA.16816.F32.BF16 R40, R208.reuse, R16, R40 ;  /* 0x00000010d028723c */ /* 0x050ff00000041828 */
[C---:B------:R-:W-:Y:S01]  /*3480*/  HMMA.16816.F32.BF16 R36, R208.reuse, R18, R24 ;  /* 0x00000012d024723c */ /* 0x040fe20000041818 */
[----:B------:R-:W2:Y:S04]  /*3490*/  LDSM.16.M88.4 R16, [R248+-0x4000] ;  /* 0xffc00000f810783b */ /* 0x000ea80000000200 */
[----:B------:R-:W-:Y:S03]  /*34a0*/  LDSM.16.M88.4 R24, [R248+-0x3000] ;  /* 0xffd00000f818783b */ /* 0x000fe60000000200 */
[C---:B------:R-:W-:Y:S01]  /*34b0*/  HMMA.16816.F32.BF16 R8, R208.reuse, R14, R4 ;  /* 0x0000000ed008723c */ /* 0x040fe20000041804 */
[----:B------:R-:W3:Y:S07]  /*34c0*/  LDSM.16.M88.4 R12, [R248+-0x3800] ;  /* 0xffc80000f80c783b */ /* 0x000eee0000000200 */
[C---:B------:R-:W-:Y:S08]  /*34d0*/  HMMA.16816.F32.BF16 R4, R208.reuse, R56, R32 ;  /* 0x00000038d004723c */ /* 0x040ff00000041820 */
[C---:B------:R-:W-:Y:S08]  /*34e0*/  HMMA.16816.F32.BF16 R32, R208.reuse, R58, R52 ;  /* 0x0000003ad020723c */ /* 0x040ff00000041834 */
[C---:B-1----:R-:W-:Y:S08]  /*34f0*/  HMMA.16816.F32.BF16 R56, R208.reuse, R20, R48 ;  /* 0x00000014d038723c */ /* 0x042ff00000041830 */
[----:B------:R-:W-:Y:S01]  /*3500*/  HMMA.16816.F32.BF16 R52, R208, R22, R44 ;  /* 0x00000016d034723c */ /* 0x000fe2000004182c */
[----:B------:R-:W-:Y:S07]  /*3510*/  LDSM.16.M88.4 R20, [R135+0x4000] ;  /* 0x004000008714783b */ /* 0x000fee0000000200 */
[C---:B--2---:R-:W-:Y:S08]  /*3520*/  HMMA.16816.F32.BF16 R48, R212.reuse, R16, R40 ;  /* 0x00000010d430723c */ /* 0x044ff00000041828 */
[C---:B------:R-:W-:Y:S01]  /*3530*/  HMMA.16816.F32.BF16 R44, R212.reuse, R18, R36 ;  /* 0x00000012d42c723c */ /* 0x040fe20000041824 */
[----:B------:R-:W1:Y:S04]  /*3540*/  LDSM.16.M88.4 R16, [R135+0x4800] ;  /* 0x004800008710783b */ /* 0x000e680000000200 */
[----:B------:R-:W2:Y:S03]  /*3550*/  LDSM.16.M88.4 R36, [R248+-0x2800] ;  /* 0xffd80000f824783b */ /* 0x000ea60000000200 */
[C---:B---3--:R-:W-:Y:S08]  /*3560*/  HMMA.16816.F32.BF16 R40, R212.reuse, R12, R28 ;  /* 0x0000000cd428723c */ /* 0x048ff0000004181c */
[C---:B------:R-:W-:Y:S01]  /*3570*/  HMMA.16816.F32.BF16 R28, R212.reuse, R14, R8 ;  /* 0x0000000ed41c723c */ /* 0x040fe20000041808 */
[----:B------:R-:W3:Y:S07]  /*3580*/  LDSM.16.M88.4 R12, [R135+0x5000] ;  /* 0x00500000870c783b */ /* 0x000eee0000000200 */
[C---:B------:R-:W-:Y:S08]  /*3590*/  HMMA.16816.F32.BF16 R8, R212.reuse, R24, R4 ;  /* 0x00000018d408723c */ /* 0x040ff00000041804 */
[----:B------:R-:W-:Y:S01]  /*35a0*/  HMMA.16816.F32.BF16 R4, R212, R26, R32 ;  /* 0x0000001ad404723c */ /* 0x000fe20000041820 */
[----:B------:R-:W-:-:S02]  /*35b0*/  IADD3 R2, R90, 0x5000, RZ ;  /* 0x000050005a027810 */ /* 0x000fc40007ffe0ff */
[C---:B------:R-:W-:Y:S02]  /*35c0*/  IADD3 R64, R90.reuse, 0x4000, RZ ;  /* 0x000040005a407810 */ /* 0x040fe40007ffe0ff */
[----:B------:R-:W-:-:S03]  /*35d0*/  IADD3 R3, R90, 0x4800, RZ ;  /* 0x000048005a037810 */ /* 0x000fc60007ffe0ff */
[----:B-1----:R-:W-:Y:S08]  /*35e0*/  HMMA.16816.F32.BF16 R32, R216, R18, R28 ;  /* 0x00000012d820723c */ /* 0x002ff0000004181c */
[----:B--2---:R-:W-:Y:S08]  /*35f0*/  HMMA.16816.F32.BF16 R24, R212, R36, R56 ;  /* 0x00000024d418723c */ /* 0x004ff00000041838 */
[----:B---3--:R-:W-:Y:S01]  /*3600*/  HMMA.16816.F32.BF16 R28, R216, R12, R8 ;  /* 0x0000000cd81c723c */ /* 0x008fe20000041808 */
[----:B------:R-:W1:Y:S07]  /*3610*/  LDSM.16.M88.4 R8, [R2] ;  /* 0x000000000208783b */ /* 0x000e6e0000000200 */
[----:B------:R-:W-:Y:S08]  /*3620*/  HMMA.16816.F32.BF16 R56, R212, R38, R52 ;  /* 0x00000026d438723c */ /* 0x000ff00000041834 */
[C---:B------:R-:W-:Y:S01]  /*3630*/  HMMA.16816.F32.BF16 R36, R216.reuse, R16, R40 ;  /* 0x00000010d824723c */ /* 0x040fe20000041828 */
[----:B------:R-:W2:Y:S07]  /*3640*/  LDSM.16.M88.4 R16, [R64] ;  /* 0x000000004010783b */ /* 0x000eae0000000200 */
[C---:B------:R-:W-:Y:S01]  /*3650*/  HMMA.16816.F32.BF16 R4, R216.reuse, R14, R4 ;  /* 0x0000000ed804723c */ /* 0x040fe20000041804 */
[----:B------:R-:W3:Y:S04]  /*3660*/  LDSM.16.M88.4 R12, [R3] ;  /* 0x00000000030c783b */ /* 0x000ee80000000200 */
[----:B------:R4:W-:Y:S03]  /*3670*/  STL [R1+0x14], R0 ;  /* 0x0000140001007387 */ /* 0x0009e60000100800 */
[C---:B------:R-:W-:Y:S08]  /*3680*/  HMMA.16816.F32.BF16 R52, R216.reuse, R20, R48 ;  /* 0x00000014d834723c */ /* 0x040ff00000041830 */
[----:B------:R-:W-:Y:S01]  /*3690*/  HMMA.16816.F32.BF16 R44, R216, R22, R44 ;  /* 0x00000016d82c723c */ /* 0x000fe2000004182c */
[----:B----4-:R-:W-:-:S05]  /*36a0*/  IADD3 R0, R90, 0x5800, RZ ;  /* 0x000058005a007810 */ /* 0x010fca0007ffe0ff */
[----:B------:R-:W4:Y:S02]  /*36b0*/  LDSM.16.M88.4 R48, [R0] ;  /* 0x000000000030783b */ /* 0x000f240000000200 */
[----:B------:R-:W-:Y:S08]  /*36c0*/  HMMA.16816.F32.BF16 R20, R216, R60, R24 ;  /* 0x0000003cd814723c */ /* 0x000ff00000041818 */
[C---:B-1----:R-:W-:Y:S08]  /*36d0*/  HMMA.16816.F32.BF16 R24, R220.reuse, R8, R28 ;  /* 0x00000008dc18723c */ /* 0x042ff0000004181c */
[----:B------:R-:W-:Y:S01]  /*36e0*/  HMMA.16816.F32.BF16 R4, R220, R10, R4 ;  /* 0x0000000adc04723c */ /* 0x000fe20000041804 */
[----:B------:R-:W1:Y:S07]  /*36f0*/  LDSM.16.M88.4 R8, [R249+0x5000] ;  /* 0x00500000f908783b */ /* 0x000e6e0000000200 */
[----:B------:R-:W-:Y:S08]  /*3700*/  HMMA.16816.F32.BF16 R60, R216, R62, R56 ;  /* 0x0000003ed83c723c */ /* 0x000ff00000041838 */
[C---:B--2---:R-:W-:Y:S01]  /*3710*/  HMMA.16816.F32.BF16 R56, R220.reuse, R16, R52 ;  /* 0x00000010dc38723c */ /* 0x044fe20000041834 */
[----:B------:R-:W2:Y:S07]  /*3720*/  LDSM.16.M88.4 R52, [R249+0x5800] ;  /* 0x00580000f934783b */ /* 0x000eae0000000200 */
[C---:B------:R-:W-:Y:S01]  /*3730*/  HMMA.16816.F32.BF16 R40, R220.reuse, R18, R44 ;  /* 0x00000012dc28723c */ /* 0x040fe2000004182c */
[----:B------:R-:W2:Y:S07]  /*3740*/  LDSM.16.M88.4 R16, [R249+0x4000] ;  /* 0x00400000f910783b */ /* 0x000eae0000000200 */
[C---:B---3--:R-:W-:Y:S08]  /*3750*/  HMMA.16816.F32.BF16 R36, R220.reuse, R12, R36 ;  /* 0x0000000cdc24723c */ /* 0x048ff00000041824 */
[C---:B------:R-:W-:Y:S01]  /*3760*/  HMMA.16816.F32.BF16 R32, R220.reuse, R14, R32 ;  /* 0x0000000edc20723c */ /* 0x040fe20000041820 */
[----:B------:R-:W3:Y:S07]  /*3770*/  LDSM.16.M88.4 R12, [R249+0x4800] ;  /* 0x00480000f90c783b */ /* 0x000eee0000000200 */
[----:B----4-:R-:W-:Y:S08]  /*3780*/  HMMA.16816.F32.BF16 R20, R220, R48, R20 ;  /* 0x00000030dc14723c */ /* 0x010ff00000041814 */
[C---:B-1----:R-:W-:Y:S08]  /*3790*/  HMMA.16816.F32.BF16 R24, R224.reuse, R8, R24 ;  /* 0x00000008e018723c */ /* 0x042ff00000041818 */
[C---:B------:R-:W-:Y:S08]  /*37a0*/  HMMA.16816.F32.BF16 R8, R224.reuse, R10, R4 ;  /* 0x0000000ae008723c */ /* 0x040ff00000041804 */
[----:B--2---:R-:W-:Y:S01]  /*37b0*/  HMMA.16816.F32.BF16 R4, R224, R52, R20 ;  /* 0x00000034e004723c */ /* 0x004fe20000041814 */
[----:B------:R-:W1:Y:S07]  /*37c0*/  LDSM.16.M88.4 R20, [R248+-0x2000] ;  /* 0xffe00000f814783b */ /* 0x000e6e0000000200 */
[----:B------:R-:W-:Y:S08]  /*37d0*/  HMMA.16816.F32.BF16 R60, R220, R50, R60 ;  /* 0x00000032dc3c723c */ /* 0x000ff0000004183c */
[C---:B------:R-:W-:Y:S08]  /*37e0*/  HMMA.16816.F32.BF16 R48, R224.reuse, R16, R56 ;  /* 0x00000010e030723c */ /* 0x040ff00000041838 */
[C---:B------:R-:W-:Y:S01]  /*37f0*/  HMMA.16816.F32.BF16 R44, R224.reuse, R18, R40 ;  /* 0x00000012e02c723c */ /* 0x040fe20000041828 */
[----:B------:R-:W2:Y:S04]  /*3800*/  LDSM.16.M88.4 R16, [R248+-0x1800] ;  /* 0xffe80000f810783b */ /* 0x000ea80000000200 */
[----:B------:R-:W-:Y:S03]  /*3810*/  LDSM.16.M88.4 R40, [R248+-0x800] ;  /* 0xfff80000f828783b */ /* 0x000fe60000000200 */
[C---:B---3--:R-:W-:Y:S08]  /*3820*/  HMMA.16816.F32.BF16 R36, R224.reuse, R12, R36 ;  /* 0x0000000ce024723c */ /* 0x048ff00000041824 */
[C---:B------:R-:W-:Y:S01]  /*3830*/  HMMA.16816.F32.BF16 R28, R224.reuse, R14, R32 ;  /* 0x0000000ee01c723c */ /* 0x040fe20000041820 */
[----:B------:R-:W3:Y:S07]  /*3840*/  LDSM.16.M88.4 R12, [R248+-0x1000] ;  /* 0xfff00000f80c783b */ /* 0x000eee0000000200 */
[----:B------:R-:W-:Y:S08]  /*3850*/  HMMA.16816.F32.BF16 R56, R224, R54, R60 ;  /* 0x00000036e038723c */ /* 0x000ff0000004183c */
[C---:B-1----:R-:W-:Y:S08]  /*3860*/  HMMA.16816.F32.BF16 R52, R228.reuse, R20, R48 ;  /* 0x00000014e434723c */ /* 0x042ff00000041830 */
[C---:B------:R-:W-:Y:S01]  /*3870*/  HMMA.16816.F32.BF16 R48, R228.reuse, R22, R44 ;  /* 0x00000016e430723c */ /* 0x040fe2000004182c */
[----:B------:R-:W1:Y:S07]  /*3880*/  LDSM.16.M88.4 R20, [R135+0x6800] ;  /* 0x006800008714783b */ /* 0x000e6e0000000200 */
[C---:B--2---:R-:W-:Y:S08]  /*3890*/  HMMA.16816.F32.BF16 R44, R228.reuse, R16, R36 ;  /* 0x00000010e42c723c */ /* 0x044ff00000041824 */
[C---:B------:R-:W-:Y:S01]  /*38a0*/  HMMA.16816.F32.BF16 R36, R228.reuse, R18, R28 ;  /* 0x00000012e424723c */ /* 0x040fe2000004181c */
[----:B------:R-:W-:Y:S07]  /*38b0*/  LDSM.16.M88.4 R16, [R135+0x7000] ;  /* 0x007000008710783b */ /* 0x000fee0000000200 */
[C---:B---3--:R-:W-:Y:S01]  /*38c0*/  HMMA.16816.F32.BF16 R32, R228.reuse, R12, R24 ;  /* 0x0000000ce420723c */ /* 0x048fe20000041818 */
[----:B------:R-:W2:Y:S07]  /*38d0*/  LDSM.16.M88.4 R24, [R135+0x6000] ;  /* 0x006000008718783b */ /* 0x000eae0000000200 */
[C---:B------:R-:W-:Y:S01]  /*38e0*/  HMMA.16816.F32.BF16 R28, R228.reuse, R14, R8 ;  /* 0x0000000ee41c723c */ /* 0x040fe20000041808 */
[----:B------:R-:W3:Y:S07]  /*38f0*/  LDSM.16.M88.4 R12, [R135+0x7800] ;  /* 0x00780000870c783b */ /* 0x000eee0000000200 */
[C---:B------:R-:W-:Y:S08]  /*3900*/  HMMA.16816.F32.BF16 R8, R228.reuse, R40, R4 ;  /* 0x00000028e408723c */ /* 0x040ff00000041804 */
[----:B------:R-:W-:Y:S01]  /*3910*/  HMMA.16816.F32.BF16 R4, R228, R42, R56 ;  /* 0x0000002ae404723c */ /* 0x000fe20000041838 */
[----:B------:R-:W-:Y:S04]  /*3920*/  STL [R1+0x28], R64 ;  /* 0x0000284001007387 */ /* 0x000fe80000100800 */
[----:B------:R-:W-:Y:S04]  /*3930*/  STL [R1+0x1c], R3 ;  /* 0x00001c0301007387 */ /* 0x000fe80000100800 */
[----:B------:R4:W-:Y:S04]  /*3940*/  STL [R1+0x20], R2 ;  /* 0x0000200201007387 */ /* 0x0009e80000100800 */
[----:B------:R3:W-:Y:S01]  /*3950*/  STL [R1+0x24], R0 ;  /* 0x0000240001007387 */ /* 0x0007e20000100800 */
[C---:B-1----:R-:W-:Y:S08]  /*3960*/  HMMA.16816.F32.BF16 R40, R232.reuse, R20, R44 ;  /* 0x00000014e828723c */ /* 0x042ff0000004182c */
[C---:B--2---:R-:W-:Y:S08]  /*3970*/  HMMA.16816.F32.BF16 R52, R232.reuse, R24, R52 ;  /* 0x00000018e834723c */ /* 0x044ff00000041834 */
[----:B------:R-:W-:Y:S01]  /*3980*/  HMMA.16816.F32.BF16 R48, R232, R26, R48 ;  /* 0x0000001ae830723c */ /* 0x000fe20000041830 */
[----:B----4-:R-:W-:-:S02]  /*3990*/  IADD3 R2, R90, 0x7000, RZ ;  /* 0x000070005a027810 */ /* 0x010fc40007ffe0ff */
[----:B---3--:R-:W-:-:S05]  /*39a0*/  IADD3 R0, R90, 0x7800, RZ ;  /* 0x000078005a007810 */ /* 0x008fca0007ffe0ff */
[C---:B------:R-:W-:Y:S01]  /*39b0*/  HMMA.16816.F32.BF16 R36, R232.reuse, R22, R36 ;  /* 0x00000016e824723c */ /* 0x040fe20000041824 */
[----:B------:R-:W1:Y:S07]  /*39c0*/  LDSM.16.M88.4 R20, [R91] ;  /* 0x000000005b14783b */ /* 0x000e6e0000000200 */
[C---:B------:R-:W-:Y:S01]  /*39d0*/  HMMA.16816.F32.BF16 R24, R232.reuse, R12, R8 ;  /* 0x0000000ce818723c */ /* 0x040fe20000041808 */
[----:B------:R-:W-:Y:S07]  /*39e0*/  LDSM.16.M88.4 R8, [R0] ;  /* 0x000000000008783b */ /* 0x000fee0000000200 */
[----:B------:R-:W-:Y:S01]  /*39f0*/  HMMA.16816.F32.BF16 R4, R232, R14, R4 ;  /* 0x0000000ee804723c */ /* 0x000fe20000041804 */
[----:B------:R-:W2:Y:S01]  /*3a00*/  LDSM.16.M88.4 R12, [R2] ;  /* 0x00000000020c783b */ /* 0x000ea20000000200 */
[----:B------:R-:W-:-:S06]  /*3a10*/  IADD3 R3, R90, 0x6800, RZ ;  /* 0x000068005a037810 */ /* 0x000fcc0007ffe0ff */
[C---:B------:R-:W-:Y:S08]  /*3a20*/  HMMA.16816.F32.BF16 R32, R232.reuse, R16, R32 ;  /* 0x00000010e820723c */ /* 0x040ff00000041820 */
[----:B------:R-:W-:Y:S01]  /*3a30*/  HMMA.16816.F32.BF16 R28, R232, R18, R28 ;  /* 0x00000012e81c723c */ /* 0x000fe2000004181c */
[----:B------:R-:W3:Y:S07]  /*3a40*/  LDSM.16.M88.4 R16, [R3] ;  /* 0x000000000310783b */ /* 0x000eee0000000200 */
[C---:B-1----:R-:W-:Y:S08]  /*3a50*/  HMMA.16816.F32.BF16 R68, R236.reuse, R20, R52 ;  /* 0x00000014ec44723c */ /* 0x042ff00000041834 */
[C---:B------:R-:W-:Y:S08]  /*3a60*/  HMMA.16816.F32.BF16 R44, R236.reuse, R22, R48 ;  /* 0x00000016ec2c723c */ /* 0x040ff00000041830 */
[C---:B--2---:R-:W-:Y:S08]  /*3a70*/  HMMA.16816.F32.BF16 R32, R236.reuse, R12, R32 ;  /* 0x0000000cec20723c */ /* 0x044ff00000041820 */
[C---:B------:R-:W-:Y:S01]  /*3a80*/  HMMA.16816.F32.BF16 R28, R236.reuse, R14, R28 ;  /* 0x0000000eec1c723c */ /* 0x040fe2000004181c */
[----:B------:R-:W1:Y:S07]  /*3a90*/  LDSM.16.M88.4 R12, [R249+0x6000] ;  /* 0x00600000f90c783b */ /* 0x000e6e0000000200 */
[C---:B------:R-:W-:Y:S08]  /*3aa0*/  HMMA.16816.F32.BF16 R24, R236.reuse, R8, R24 ;  /* 0x00000008ec18723c */ /* 0x040ff00000041818 */
[C---:B------:R-:W-:Y:S01]  /*3ab0*/  HMMA.16816.F32.BF16 R20, R236.reuse, R10, R4 ;  /* 0x0000000aec14723c */ /* 0x040fe20000041804 */
[----:B------:R-:W2:Y:S04]  /*3ac0*/  LDSM.16.M88.4 R8, [R249+0x6800] ;  /* 0x00680000f908783b */ /* 0x000ea80000000200 */
[----:B------:R-:W4:Y:S03]  /*3ad0*/  LDSM.16.M88.4 R4, [R249+0x7000] ;  /* 0x00700000f904783b */ /* 0x000f260000000200 */
        /* <DEDUP_REMOVED lines=9> */
[C---:B----4-:R-:W-:Y:S08]  /*3b70*/  HMMA.16816.F32.BF16 R52, R240.reuse, R4, R32 ;  /* 0x00000004f034723c */ /* 0x050ff00000041820 */
[----:B------:R-:W-:Y:S01]  /*3b80*/  HMMA.16816.F32.BF16 R48, R240, R6, R28 ;  /* 0x00000006f030723c */ /* 0x000fe2000004181c */
[----:B------:R-:W4:Y:S04]  /*3b90*/  LDSM.16.M88.4 R4, [R248+0x1000] ;  /* 0x00100000f804783b */ /* 0x000f280000000200 */
[----:B------:R-:W4:Y:S01]  /*3ba0*/  LDSM.16.M88.4 R28, [R248+0x1800] ;  /* 0x00180000f81c783b */ /* 0x000f220000000200 */
[----:B------:R-:W-:Y:S01]  /*3bb0*/  ISETP.GT.AND P0, PT, R72, R133, PT ;  /* 0x000000854800720c */ /* 0x000fe20003f04270 */
[----:B------:R-:W-:-:S04]  /*3bc0*/  DEPBAR.LE SB0, 0x0 ;  /* 0x000080000000791a */ /* 0x000fc80000000000 */
[C---:B---3--:R-:W-:Y:S08]  /*3bd0*/  HMMA.16816.F32.BF16 R44, R240.reuse, R16, R24 ;  /* 0x00000010f02c723c */ /* 0x048ff00000041818 */
[----:B------:R-:W-:Y:S08]  /*3be0*/  HMMA.16816.F32.BF16 R36, R240, R18, R20 ;  /* 0x00000012f024723c */ /* 0x000ff00000041814 */
[C---:B-1----:R-:W-:Y:S08]  /*3bf0*/  HMMA.16816.F32.BF16 R40, R244.reuse, R12, R68 ;  /* 0x0000000cf428723c */ /* 0x042ff00000041844 */
[C---:B--2---:R-:W-:Y:S08]  /*3c00*/  HMMA.16816.F32.BF16 R24, R244.reuse, R8, R60 ;  /* 0x00000008f418723c */ /* 0x044ff0000004183c */
[C---:B------:R-:W-:Y:S08]  /*3c10*/  HMMA.16816.F32.BF16 R32, R244.reuse, R14, R64 ;  /* 0x0000000ef420723c */ /* 0x040ff00000041840 */
[C---:B------:R-:W-:Y:S08]  /*3c20*/  HMMA.16816.F32.BF16 R20, R244.reuse, R10, R56 ;  /* 0x0000000af414723c */ /* 0x040ff00000041838 */
[C---:B----4-:R-:W-:Y:S08]  /*3c30*/  HMMA.16816.F32.BF16 R16, R244.reuse, R4, R52 ;  /* 0x00000004f410723c */ /* 0x050ff00000041834 */
[C---:B------:R-:W-:Y:S08]  /*3c40*/  HMMA.16816.F32.BF16 R12, R244.reuse, R6, R48 ;  /* 0x00000006f40c723c */ /* 0x040ff00000041830 */
[C---:B------:R-:W-:Y:S08]  /*3c50*/  HMMA.16816.F32.BF16 R8, R244.reuse, R28, R44 ;  /* 0x0000001cf408723c */ /* 0x040ff0000004182c */
[----:B------:R-:W-:Y:S01]  /*3c60*/  HMMA.16816.F32.BF16 R4, R244, R30, R36 ;  /* 0x0000001ef404723c */ /* 0x000fe20000041824 */
[----:B------:R1:W-:Y:S04]  /*3c70*/  STL [R1+0x2c], R3 ;  /* 0x00002c0301007387 */ /* 0x0003e80000100800 */
[----:B------:R2:W-:Y:S04]  /*3c80*/  STL [R1+0x30], R2 ;  /* 0x0000300201007387 */ /* 0x0005e80000100800 */
[----:B------:R3:W-:Y:S01]  /*3c90*/  STL [R1+0x34], R0 ;  /* 0x0000340001007387 */ /* 0x0007e20000100800 */
[----:B------:R-:W-:-:S02]  /*3ca0*/  FMUL.FTZ R40, R40, c[0x0][0x320] ;  /* 0x0000c80028287a20 */ /* 0x000fc40000410000 */
[----:B------:R-:W-:Y:S02]  /*3cb0*/  FMUL.FTZ R42, R42, c[0x0][0x320] ;  /* 0x0000c8002a2a7a20 */ /* 0x000fe40000410000 */
[----:B------:R-:W-:Y:S02]  /*3cc0*/  FMUL.FTZ R43, R43, c[0x0][0x320] ;  /* 0x0000c8002b2b7a20 */ /* 0x000fe40000410000 */
[----:B------:R-:W-:Y:S02]  /*3cd0*/  FMUL.FTZ R24, R24, c[0x0][0x320] ;  /* 0x0000c80018187a20 */ /* 0x000fe40000410000 */
[----:B------:R-:W-:Y:S01]  /*3ce0*/  FMUL.FTZ R25, R25, c[0x0][0x320] ;  /* 0x0000c80019197a20 */ /* 0x000fe20000410000 */
[C---:B-1----:R-:W-:Y:S02]  /*3cf0*/  IADD3 R3, R90.reuse, 0x1800, RZ ;  /* 0x000018005a037810 */ /* 0x042fe40007ffe0ff */
[C---:B--2---:R-:W-:Y:S02]  /*3d00*/  IADD3 R2, R90.reuse, 0x1000, RZ ;  /* 0x000010005a027810 */ /* 0x044fe40007ffe0ff */
[----:B---3--:R-:W-:Y:S01]  /*3d10*/  IADD3 R0, R90, 0x800, RZ ;  /* 0x000008005a007810 */ /* 0x008fe20007ffe0ff */
[----:B------:R1:W-:Y:S01]  /*3d20*/  STL [R1+0x44], R3 ;  /* 0x0000440301007387 */ /* 0x0003e20000100800 */
[----:B------:R-:W-:-:S03]  /*3d30*/  FMUL.FTZ R41, R41, c[0x0][0x320] ;  /* 0x0000c80029297a20 */ /* 0x000fc60000410000 */
[----:B------:R1:W-:Y:S01]  /*3d40*/  STL [R1+0x3c], R0 ;  /* 0x00003c0001007387 */ /* 0x0003e20000100800 */
[----:B------:R-:W-:-:S03]  /*3d50*/  FMUL.FTZ R32, R32, c[0x0][0x320] ;  /* 0x0000c80020207a20 */ /* 0x000fc60000410000 */
[----:B------:R1:W-:Y:S01]  /*3d60*/  STL [R1+0x40], R2 ;  /* 0x0000400201007387 */ /* 0x0003e20000100800 */
[----:B------:R-:W-:Y:S02]  /*3d70*/  FMUL.FTZ R33, R33, c[0x0][0x320] ;  /* 0x0000c80021217a20 */ /* 0x000fe40000410000 */
[----:B------:R-:W-:Y:S02]  /*3d80*/  FMUL.FTZ R34, R34, c[0x0][0x320] ;  /* 0x0000c80022227a20 */ /* 0x000fe40000410000 */
[----:B------:R-:W-:Y:S02]  /*3d90*/  FMUL.FTZ R35, R35, c[0x0][0x320] ;  /* 0x0000c80023237a20 */ /* 0x000fe40000410000 */
[----:B------:R-:W-:Y:S02]  /*3da0*/  FMUL.FTZ R26, R26, c[0x0][0x320] ;  /* 0x0000c8001a1a7a20 */ /* 0x000fe40000410000 */
[----:B------:R-:W-:Y:S02]  /*3db0*/  FMUL.FTZ R27, R27, c[0x0][0x320] ;  /* 0x0000c8001b1b7a20 */ /* 0x000fe40000410000 */
[----:B------:R-:W-:-:S02]  /*3dc0*/  FMUL.FTZ R20, R20, c[0x0][0x320] ;  /* 0x0000c80014147a20 */ /* 0x000fc40000410000 */
        /* <DEDUP_REMOVED lines=18> */
[----:B------:R-:W-:Y:S01]  /*3ef0*/  FMUL.FTZ R7, R7, c[0x0][0x320] ;  /* 0x0000c80007077a20 */ /* 0x000fe20000410000 */
[----:B------:R1:W2:Y:S08]  /*3f00*/  MUFU.TANH R44, R40 ;  /* 0x00000028002c7308 */ /* 0x0002b00000002400 */
[----:B------:R1:W3:Y:S08]  /*3f10*/  MUFU.TANH R49, R42 ;  /* 0x0000002a00317308 */ /* 0x0002f00000002400 */
[----:B------:R1:W4:Y:S08]  /*3f20*/  MUFU.TANH R48, R43 ;  /* 0x0000002b00307308 */ /* 0x0003300000002400 */
[----:B------:R1:W1:Y:S08]  /*3f30*/  MUFU.TANH R31, R24 ;  /* 0x00000018001f7308 */ /* 0x0002700000002400 */
        /* <DEDUP_REMOVED lines=13> */
[----:B------:R-:W1:Y:S08]  /*4010*/  MUFU.TANH R41, R41 ;  /* 0x0000002900297308 */ /* 0x000e700000002400 */
        /* <DEDUP_REMOVED lines=13> */
[----:B------:R1:W1:Y:S01]  /*40f0*/  MUFU.TANH R26, R7 ;  /* 0x00000007001a7308 */ /* 0x0002620000002400 */
[----:B------:R-:W-:Y:S01]  /*4100*/  BSSY B0, `(.L_x_1042) ;  /* 0x000005c000007945 */ /* 0x000fe20003800000 */
[----:B------:R-:W-:Y:S01]  /*4110*/  BAR.SYNC.DEFER_BLOCKING 0x0 ;  /* 0x0000000000007b1d */ /* 0x000fe20000010000 */
[----:B------:R-:W-:-:S05]  /*4120*/  ISETP.GT.AND P6, PT, R77, 0x3f, PT ;  /* 0x0000003f4d00780c */ /* 0x000fca0003fc4270 */
[----:B------:R-:W-:Y:S05]  /*4130*/  @!P0 BRA `(.L_x_1043) ;  /* 0x0000058000008947 */ /* 0x000fea0003800000 */
[----:B--234-:R-:W-:Y:S01]  /*4140*/  ISETP.NE.AND P2, PT, R87, 0x1, PT ;  /* 0x000000015700780c */ /* 0x01cfe20003f45270 */
[----:B-1----:R-:W-:Y:S02]  /*4150*/  IMAD R2, R72, 0x40, R132 ;  /* 0x0000004048027824 */ /* 0x002fe400078e0284 */
[----:B------:R-:W-:-:S03]  /*4160*/  IMAD.MOV.U32 R6, RZ, RZ, RZ ;  /* 0x000000ffff067224 */ /* 0x000fc600078e00ff */
[----:B------:R-:W-:-:S05]  /*4170*/  IADD3 R2, R2, -0x40, R77 ;  /* 0xffffffc002027810 */ /* 0x000fca0007ffe04d */
[----:B------:R-:W-:Y:S02]  /*4180*/  IMAD.MOV.U32 R0, RZ, RZ, R2 ;  /* 0x000000ffff007224 */ /* 0x000fe400078e0002 */
        /* <DEDUP_REMOVED lines=8> */
[----:B------:R-:W-:-:S05]  /*4210*/  IMAD R2, R0, c[0x0][0x2b8], R2 ;  /* 0x0000ae0000027a24 */ /* 0x000fca00078e0202 */
[----:B------:R-:W-:Y:S01]  /*4220*/  SHF.R.S32.HI R0, RZ, 0x1f, R2 ;  /* 0x0000001fff007819 */ /* 0x000fe20000011402 */
[----:B------:R1:W-:Y:S04]  /*4230*/  STL [R1+0x8c], R2 ;  /* 0x00008c0201007387 */ /* 0x0003e80000100800 */
[----:B------:R-:W-:-:S04]  /*4240*/  IMAD R0, R0, c[0x0][0x1e0], RZ ;  /* 0x0000780000007a24 */ /* 0x000fc800078e02ff */
[C---:B------:R-:W-:Y:S02]  /*4250*/  IMAD R0, R2.reuse, c[0x0][0x1e4], R0 ;  /* 0x0000790002007a24 */ /* 0x040fe400078e0200 */
[----:B-1----:R-:W-:-:S04]  /*4260*/  IMAD.WIDE.U32 R2, R2, c[0x0][0x1e0], RZ ;  /* 0x0000780002027a25 */ /* 0x002fc800078e00ff */
[----:B------:R-:W-:Y:S01]  /*4270*/  IMAD.IADD R3, R3, 0x1, R0 ;  /* 0x0000000103037824 */ /* 0x000fe200078e0200 */
[----:B--2---:R1:W-:Y:S01]  /*4280*/  STL [R1+0x84], R6 ;  /* 0x0000840601007387 */ /* 0x0043e20000100800 */
[----:B------:R-:W-:Y:S02]  /*4290*/  SHF.R.S32.HI R0, RZ, 0x1f, R6 ;  /* 0x0000001fff007819 */ /* 0x000fe40000011406 */
[----:B------:R-:W-:-:S04]  /*42a0*/  IMAD.WIDE.U32 R2, R6, c[0x0][0x1f0], R2 ;  /* 0x00007c0006027a25 */ /* 0x000fc800078e0002 */
[----:B------:R-:W-:-:S04]  /*42b0*/  IMAD R0, R0, c[0x0][0x1f0], RZ ;  /* 0x00007c0000007a24 */ /* 0x000fc800078e02ff */
[----:B------:R-:W-:Y:S01]  /*42c0*/  IMAD R5, R6, c[0x0][0x1f4], R0 ;  /* 0x00007d0006057a24 */ /* 0x000fe200078e0200 */
[----:B------:R-:W-:-:S04]  /*42d0*/  IADD3 R0, P0, R84, R2, RZ ;  /* 0x0000000254007210 */ /* 0x000fc80007f1e0ff */
[----:B------:R-:W-:Y:S02]  /*42e0*/  IADD3.X R5, R83, R3, R5, P0, !PT ;  /* 0x0000000353057210 */ /* 0x000fe400007fe405 */
[----:B------:R-:W-:-:S04]  /*42f0*/  LEA R15, P0, R0, c[0x0][0x1c8], 0x1 ;  /* 0x00007200000f7a11 */ /* 0x000fc800078008ff */
[----:B------:R-:W-:Y:S01]  /*4300*/  LEA.HI.X R5, R0, c[0x0][0x1cc], R5, 0x1, P0 ;  /* 0x0000730000057a11 */ /* 0x000fe200000f0c05 */
[----:B------:R-:W-:Y:S06]  /*4310*/  BRA.DIV ~URZ, `(.L_x_1044) ;  /* 0x0000d7a27f007947 */ /* 0x000fec000b800000 */
[----:B------:R2:W3:Y:S02]  /*4320*/  SHFL.IDX PT, R4, R5, RZ, 0x181f ;  /* 0x00181fff05047589 */ /* 0x0004e400000e0000 */
.L_x_1082:
[----:B------:R-:W-:Y:S05]  /*4330*/  BRA.DIV ~URZ, `(.L_x_1045) ;  /* 0x0000d7f27f007947 */ /* 0x000fea000b800000 */
[----:B------:R-:W4:Y:S04]  /*4340*/  LDL R2, [R1+0x88] ;  /* 0x0000880001027983 */ /* 0x000f280000100800 */
[----:B------:R-:W5:Y:S04]  /*4350*/  LDL R51, [R1+0x9c] ;  /* 0x00009c0001337983 */ /* 0x000f680000100800 */
[----:B--2---:R-:W2:Y:S04]  /*4360*/  LDL R50, [R1+0x98] ;  /* 0x0000980001327983 */ /* 0x004ea80000100800 */
[----:B---3--:R-:W3:Y:S04]  /*4370*/  LDL R19, [R1+0x94] ;  /* 0x0000940001137983 */ /* 0x008ee80000100800 */
[----:B------:R-:W3:Y:S04]  /*4380*/  LDL R18, [R1+0x54] ;  /* 0x0000540001127983 */ /* 0x000ee80000100800 */
[----:B------:R-:W1:Y:S02]  /*4390*/  SHFL.IDX PT, R0, R15, RZ, 0x181f ;  /* 0x00181fff0f007589 */ /* 0x000e6400000e0000 */
[----:B-1----:R-:W-:-:S02]  /*43a0*/  IADD3 R10, P1, R0, R80, RZ ;  /* 0x00000050000a7210 */ /* 0x002fc40007f3e0ff */
[C---:B------:R-:W-:Y:S02]  /*43b0*/  IADD3 R8, P0, R0.reuse, R79, RZ ;  /* 0x0000004f00087210 */ /* 0x040fe40007f1e0ff */
[----:B------:R-:W-:Y:S01]  /*43c0*/  IADD3 R6, P5, R0, R81, RZ ;  /* 0x0000005100067210 */ /* 0x000fe20007fbe0ff */
[C---:B------:R-:W-:Y:S02]  /*43d0*/  IMAD.X R11, R4.reuse, 0x1, R73, P1 ;  /* 0x00000001040b7824 */ /* 0x040fe400008e0649 */
[C---:B------:R-:W-:Y:S02]  /*43e0*/  IMAD.X R9, R4.reuse, 0x1, R74, P0 ;  /* 0x0000000104097824 */ /* 0x040fe400000e064a */
[----:B------:R-:W-:Y:S01]  /*43f0*/  IMAD.X R7, R4, 0x1, R75, P5 ;  /* 0x0000000104077824 */ /* 0x000fe200028e064b */
[----:B----4-:R-:W-:Y:S02]  /*4400*/  ISETP.GE.AND P3, PT, R2, c[0x0][0x1d4], PT ;  /* 0x0000750002007a0c */ /* 0x010fe40003f66270 */
[----:B------:R-:W-:-:S02]  /*4410*/  IADD3 R2, P4, R0, R82, RZ ;  /* 0x0000005200027210 */ /* 0x000fc40007f9e0ff */
[----:B-----5:R-:W-:Y:S01]  /*4420*/  ISETP.GE.AND P2, PT, R51, c[0x0][0x1d4], PT ;  /* 0x0000750033007a0c */ /* 0x020fe20003f46270 */
[----:B------:R-:W1:Y:S01]  /*4430*/  SHFL.IDX PT, R0, R15, 0x1, 0x181f ;  /* 0x00381f000f007f89 */ /* 0x000e6200000e0000 */
[----:B------:R-:W-:Y:S01]  /*4440*/  SEL R14, RZ, 0x10, P3 ;  /* 0x00000010ff0e7807 */ /* 0x000fe20001800000 */
[----:B------:R-:W-:Y:S01]  /*4450*/  IMAD.X R3, R4, 0x1, R76, P4 ;  /* 0x0000000104037824 */ /* 0x000fe200020e064c */
[----:B--2---:R-:W-:Y:S01]  /*4460*/  ISETP.GE.AND P1, PT, R50, c[0x0][0x1d4], PT ;  /* 0x0000750032007a0c */ /* 0x004fe20003f26270 */
[----:B------:R2:W4:Y:S01]  /*4470*/  SHFL.IDX PT, R4, R5, 0x1, 0x181f ;  /* 0x00381f0005047f89 */ /* 0x00052200000e0000 */
[----:B------:R-:W-:Y:S02]  /*4480*/  SEL R13, RZ, 0x10, P2 ;  /* 0x00000010ff0d7807 */ /* 0x000fe40001000000 */
[----:B---3--:R-:W-:Y:S02]  /*4490*/  ISETP.GE.AND P0, PT, R19, c[0x0][0x1d4], PT ;  /* 0x0000750013007a0c */ /* 0x008fe40003f06270 */
[----:B------:R-:W-:Y:S01]  /*44a0*/  SEL R12, RZ, 0x10, P1 ;  /* 0x00000010ff0c7807 */ /* 0x000fe20000800000 */
[----:B------:R3:W-:Y:S04]  /*44b0*/  LDGSTS.E.BYPASS.LTC128B.128 [R18+0x10100], [R10.64], !P3 ;  /* 0x101000000a127fae */ /* 0x0007e8000d901d46 */
[----:B------:R3:W-:Y:S04]  /*44c0*/  LDGSTS.E.BYPASS.LTC128B.128 [R18+0x12100], [R8.64], !P2 ;  /* 0x1210000008127fae */ /* 0x0007e8000d101d46 */
[----:B------:R3:W-:Y:S04]  /*44d0*/  LDGSTS.E.BYPASS.LTC128B.128 [R18+0x14100], [R6.64], !P1 ;  /* 0x1410000006127fae */ /* 0x0007e8000c901d46 */
[----:B------:R3:W-:Y:S01]  /*44e0*/  LDGSTS.E.BYPASS.LTC128B.128 [R18+0x16100], [R2.64], !P0 ;  /* 0x1610000002127fae */ /* 0x0007e2000c101d46 */
[----:B--2---:R-:W-:-:S03]  /*44f0*/  SEL R5, RZ, 0x10, P0 ;  /* 0x00000010ff057807 */ /* 0x004fc60000000000 */
.L_x_1083:
[----:B-1----:R-:W2:Y:S01]  /*4500*/  LDL R15, [R1+0x54] ;  /* 0x00005400010f7983 */ /* 0x002ea20000100800 */
[----:B---3--:R-:W-:-:S02]  /*4510*/  IADD3 R2, -R13, 0x10, RZ ;  /* 0x000000100d027810 */ /* 0x008fc40007ffe1ff */
[----:B------:R-:W-:Y:S02]  /*4520*/  IADD3 R10, -R14, 0x10, RZ ;  /* 0x000000100e0a7810 */ /* 0x000fe40007ffe1ff */
[----:B------:R-:W-:Y:S02]  /*4530*/  LOP3.LUT R2, R2, 0xf, RZ, 0xc0, !PT ;  /* 0x0000000f02027812 */ /* 0x000fe400078ec0ff */
[----:B------:R-:W-:Y:S02]  /*4540*/  IADD3 R6, -R12, 0x10, RZ ;  /* 0x000000100c067810 */ /* 0x000fe40007ffe1ff */
[----:B------:R-:W-:Y:S02]  /*4550*/  LOP3.LUT R10, R10, 0xf, RZ, 0xc0, !PT ;  /* 0x0000000f0a0a7812 */ /* 0x000fe400078ec0ff */
[----:B------:R-:W-:Y:S02]  /*4560*/  IADD3 R8, P5, P4, R2, R0, R79 ;  /* 0x0000000002087210 */ /* 0x000fe40007cbe04f */
[----:B------:R-:W-:-:S02]  /*4570*/  IADD3 R2, -R5, 0x10, RZ ;  /* 0x0000001005027810 */ /* 0x000fc40007ffe1ff */
[----:B------:R-:W-:Y:S02]  /*4580*/  LOP3.LUT R6, R6, 0xf, RZ, 0xc0, !PT ;  /* 0x0000000f06067812 */ /* 0x000fe400078ec0ff */
[-C--:B------:R-:W-:Y:S02]  /*4590*/  IADD3 R10, P1, P0, R10, R0.reuse, R80 ;  /* 0x000000000a0a7210 */ /* 0x080fe4000783e050 */
[----:B------:R-:W-:Y:S02]  /*45a0*/  LOP3.LUT R2, R2, 0xf, RZ, 0xc0, !PT ;  /* 0x0000000f02027812 */ /* 0x000fe400078ec0ff */
[----:B------:R-:W-:Y:S02]  /*45b0*/  IADD3 R6, P3, P2, R6, R0, R81 ;  /* 0x0000000006067210 */ /* 0x000fe40007a7e051 */
[----:B----4-:R-:W-:Y:S02]  /*45c0*/  IADD3.X R11, RZ, R4, R73, P1, P0 ;  /* 0x00000004ff0b7210 */ /* 0x010fe40000fe0449 */
[----:B------:R-:W-:-:S02]  /*45d0*/  IADD3 R2, P1, P0, R2, R0, R82 ;  /* 0x0000000002027210 */ /* 0x000fc4000783e052 */
[-C--:B------:R-:W-:Y:S02]  /*45e0*/  IADD3.X R7, RZ, R4.reuse, R75, P3, P2 ;  /* 0x00000004ff077210 */ /* 0x080fe40001fe444b */
[----:B------:R-:W-:Y:S02]  /*45f0*/  ISETP.NE.U32.AND P3, PT, R14, RZ, PT ;  /* 0x000000ff0e00720c */ /* 0x000fe40003f65070 */
[----:B------:R-:W-:Y:S02]  /*4600*/  ISETP.NE.U32.AND P2, PT, R13, RZ, PT ;  /* 0x000000ff0d00720c */ /* 0x000fe40003f45070 */
[----:B------:R-:W-:Y:S02]  /*4610*/  IADD3.X R3, RZ, R4, R76, P1, P0 ;  /* 0x00000004ff037210 */ /* 0x000fe40000fe044c */
[----:B------:R-:W-:Y:S02]  /*4620*/  ISETP.NE.U32.AND P1, PT, R12, RZ, PT ;  /* 0x000000ff0c00720c */ /* 0x000fe40003f25070 */
[----:B------:R-:W-:-:S02]  /*4630*/  ISETP.NE.U32.AND P0, PT, R5, RZ, PT ;  /* 0x000000ff0500720c */ /* 0x000fc40003f05070 */
[----:B------:R-:W-:-:S03]  /*4640*/  IADD3.X R9, RZ, R4, R74, P5, P4 ;  /* 0x00000004ff097210 */ /* 0x000fc60002fe844a */
[----:B------:R-:W-:Y:S01]  /*4650*/  @!PT LDS RZ, [RZ] ;  /* 0x00000000fffff984 */ /* 0x000fe20000000800 */
[----:B------:R-:W-:Y:S01]  /*4660*/  @!PT LDS RZ, [RZ] ;  /* 0x00000000fffff984 */ /* 0x000fe20000000800 */
[----:B------:R-:W-:Y:S01]  /*4670*/  @!PT LDS RZ, [RZ] ;  /* 0x00000000fffff984 */ /* 0x000fe20000000800 */
[----:B--2---:R1:W-:Y:S04]  /*4680*/  LDGSTS.E.BYPASS.LTC128B.128.ZFILL [R15+0x11100], [R10.64], P3 ;  /* 0x111000000a0f7fae */ /* 0x0043e80009941d46 */
[----:B------:R1:W-:Y:S04]  /*4690*/  LDGSTS.E.BYPASS.LTC128B.128.ZFILL [R15+0x13100], [R8.64], P2 ;  /* 0x13100000080f7fae */ /* 0x0003e80009141d46 */
[----:B------:R1:W-:Y:S04]  /*46a0*/  LDGSTS.E.BYPASS.LTC128B.128.ZFILL [R15+0x15100], [R6.64], P1 ;  /* 0x15100000060f7fae */ /* 0x0003e80008941d46 */
[----:B------:R1:W-:Y:S02]  /*46b0*/  LDGSTS.E.BYPASS.LTC128B.128.ZFILL [R15+0x17100], [R2.64], P0 ;  /* 0x17100000020f7fae */ /* 0x0003e40008141d46 */
.L_x_1043:
[----:B--234-:R-:W-:Y:S05]  /*46c0*/  BSYNC B0 ;  /* 0x0000000000007941 */ /* 0x01cfea0003800000 */
.L_x_1042:
[----:B-1----:R-:W2:Y:S04]  /*46d0*/  LDL R3, [R1+0xf0] ;  /* 0x0000f00001037983 */ /* 0x002ea80000100800 */
[----:B------:R-:W2:Y:S01]  /*46e0*/  LDL R2, [R1+0x200] ;  /* 0x0002000001027983 */ /* 0x000ea20000100800 */
[----:B------:R-:W-:-:S03]  /*46f0*/  MOV R4, c[0x0][0x2c4] ;  /* 0x0000b10000047a02 */ /* 0x000fc60000000f00 */
[----:B------:R-:W3:Y:S01]  /*4700*/  LDL R5, [R1+0xdc] ;  /* 0x0000dc0001057983 */ /* 0x000ee20000100800 */
[----:B------:R-:W-:Y:S02]  /*4710*/  ISETP.NE.AND P0, PT, R4, 0x1, PT ;  /* 0x000000010400780c */ /* 0x000fe40003f05270 */
[----:B------:R-:W-:Y:S01]  /*4720*/  MOV R0, 0x1 ;  /* 0x0000000100007802 */ /* 0x000fe20000000f00 */
[----:B------:R-:W0:Y:S04]  /*4730*/  LDGDEPBAR ;  /* 0x00000000000079af */ /* 0x000e280000000000 */
[----:B------:R-:W-:Y:S02]  /*4740*/  IMAD R0, R72, -0x40, R0 ;  /* 0xffffffc048007824 */ /* 0x000fe400078e0200 */
[----:B--2---:R-:W-:Y:S01]  /*4750*/  IMAD.IADD R4, R2, 0x1, R3 ;  /* 0x0000000102047824 */ /* 0x004fe200078e0203 */
[----:B------:R-:W-:-:S03]  /*4760*/  MOV R3, c[0x0][0x2ac] ;  /* 0x0000ab0000037a02 */ /* 0x000fc60000000f00 */
[----:B------:R-:W-:Y:S01]  /*4770*/  @P0 IMAD.HI.U32 R2, R4, c[0x0][0x2c8], RZ ;  /* 0x0000b20004020a27 */ /* 0x000fe200078e00ff */
[----:B------:R1:W-:Y:S03]  /*4780*/  STL [R1+0xac], R4 ;  /* 0x0000ac0401007387 */ /* 0x0003e60000100800 */
[----:B------:R-:W-:Y:S02]  /*4790*/  IMAD R0, R3, c[0x0][0x1d0], R0 ;  /* 0x0000740003007a24 */ /* 0x000fe400078e0200 */
[----:B---3--:R-:W-:-:S03]  /*47a0*/  IMAD.IADD R6, R78, 0x1, -R5 ;  /* 0x000000014e067824 */ /* 0x008fc600078e0a05 */
[----:B------:R-:W-:Y:S02]  /*47b0*/  IADD3 R5, R0, -c[0x0][0x168], -R5 ;  /* 0x80005a0000057a10 */ /* 0x000fe40007ffe805 */
[----:B-1----:R-:W-:Y:S01]  /*47c0*/  @P0 SHF.R.U32.HI R4, RZ, c[0x0][0x2cc], R2 ;  /* 0x0000b300ff040a19 */ /* 0x002fe20000011602 */
[----:B------:R-:W-:Y:S05]  /*47d0*/  BRA.DIV ~URZ, `(.L_x_1046) ;  /* 0x0000d6227f007947 */ /* 0x000fea000b800000 */
[----:B------:R1:W2:Y:S02]  /*47e0*/  SHFL.IDX PT, R0, R4, RZ, 0x1c1f ;  /* 0x001c1fff04007589 */ /* 0x0002a400000e0000 */
.L_x_1084:
[----:B--2---:R-:W-:-:S05]  /*47f0*/  IMAD.IADD R0, R5, 0x1, R0 ;  /* 0x0000000105007824 */ /* 0x004fca00078e0200 */
[----:B------:R-:W-:-:S04]  /*4800*/  IMNMX R0, R6, R0, PT ;  /* 0x0000000006007217 */ /* 0x000fc80003800200 */
[C---:B------:R-:W-:Y:S02]  /*4810*/  ISETP.GT.AND P0, PT, R0.reuse, RZ, PT ;  /* 0x000000ff0000720c */ /* 0x040fe40003f04270 */
[----:B------:R-:W-:Y:S02]  /*4820*/  ISETP.GT.AND P2, PT, R0, 0x1, PT ;  /* 0x000000010000780c */ /* 0x000fe40003f44270 */
[----:B------:R-:W-:Y:S02]  /*4830*/  FSEL R13, R44, -INF , P0 ;  /* 0xff8000002c0d7808 */ /* 0x000fe40000000000 */
[C---:B------:R-:W-:Y:S02]  /*4840*/  ISETP.GT.AND P3, PT, R0.reuse, 0x8, PT ;  /* 0x000000080000780c */ /* 0x040fe40003f64270 */
[C---:B------:R-:W-:Y:S02]  /*4850*/  ISETP.GT.AND P4, PT, R0.reuse, 0x9, PT ;  /* 0x000000090000780c */ /* 0x040fe40003f84270 */
[----:B------:R-:W-:-:S02]  /*4860*/  ISETP.GT.AND P1, PT, R0, 0x10, PT ;  /* 0x000000100000780c */ /* 0x000fc40003f24270 */
[----:B------:R-:W-:Y:S02]  /*4870*/  ISETP.GT.AND P0, PT, R0, 0x11, PT ;  /* 0x000000110000780c */ /* 0x000fe40003f04270 */
[----:B------:R-:W-:Y:S02]  /*4880*/  FSEL R12, R41, -INF , P2 ;  /* 0xff800000290c7808 */ /* 0x000fe40001000000 */
        /* <DEDUP_REMOVED lines=11> */
[----:B------:R-:W-:Y:S02]  /*4940*/  FSEL R87, R25, -INF , P2 ;  /* 0xff80000019577808 */ /* 0x000fe40001000000 */
[----:B------:R-:W-:Y:S02]  /*4950*/  FSEL R86, R24, -INF , P1 ;  /* 0xff80000018567808 */ /* 0x000fe40000800000 */
[----:B------:R-:W-:Y:S02]  /*4960*/  FSEL R85, R23, -INF , P0 ;  /* 0xff80000017557808 */ /* 0x000fe40000000000 */
[C---:B------:R-:W-:Y:S02]  /*4970*/  ISETP.GT.AND P4, PT, R0.reuse, 0x29, PT ;  /* 0x000000290000780c */ /* 0x040fe40003f84270 */
[----:B------:R-:W-:-:S02]  /*4980*/  ISETP.GT.AND P3, PT, R0, 0x30, PT ;  /* 0x000000300000780c */ /* 0x000fc40003f64270 */
[C---:B------:R-:W-:Y:S02]  /*4990*/  ISETP.GT.AND P2, PT, R0.reuse, 0x31, PT ;  /* 0x000000310000780c */ /* 0x040fe40003f44270 */
[C---:B------:R-:W-:Y:S02]  /*49a0*/  ISETP.GT.AND P1, PT, R0.reuse, 0x38, PT ;  /* 0x000000380000780c */ /* 0x040fe40003f24270 */
[----:B------:R-:W-:Y:S02]  /*49b0*/  ISETP.GT.AND P0, PT, R0, 0x39, PT ;  /* 0x000000390000780c */ /* 0x000fe40003f04270 */
[----:B------:R-:W-:Y:S02]  /*49c0*/  FSEL R84, R22, -INF , P4 ;  /* 0xff80000016547808 */ /* 0x000fe40002000000 */
[----:B------:R-:W-:Y:S02]  /*49d0*/  FSEL R83, R21, -INF , P3 ;  /* 0xff80000015537808 */ /* 0x000fe40001800000 */
[----:B------:R-:W-:-:S02]  /*49e0*/  FSEL R82, R20, -INF , P2 ;  /* 0xff80000014527808 */ /* 0x000fc40001000000 */
[----:B------:R-:W-:Y:S02]  /*49f0*/  FSEL R81, R17, -INF , P1 ;  /* 0xff80000011517808 */ /* 0x000fe40000800000 */
[----:B------:R-:W-:Y:S01]  /*4a00*/  FSEL R80, R16, -INF , P0 ;  /* 0xff80000010507808 */ /* 0x000fe20000000000 */
[----:B------:R-:W-:Y:S05]  /*4a10*/  BRA.DIV ~URZ, `(.L_x_1047) ;  /* 0x0000d4427f007947 */ /* 0x000fea000b800000 */
[----:B------:R-:W2:Y:S01]  /*4a20*/  SHFL.IDX PT, R0, R4, 0x1, 0x1c1f ;  /* 0x003c1f0004007f89 */ /* 0x000ea200000e0000 */
[----:B------:R-:W-:-:S04]  /*4a30*/  FMNMX.FTZ R2, R13, R12, !PT ;  /* 0x0000000c0d027209 */ /* 0x000fc80007810000 */
[----:B------:R-:W-:-:S04]  /*4a40*/  FMNMX.FTZ R2, R14, R2, !PT ;  /* 0x000000020e027209 */ /* 0x000fc80007810000 */
[----:B------:R-:W-:-:S04]  /*4a50*/  FMNMX.FTZ R2, R15, R2, !PT ;  /* 0x000000020f027209 */ /* 0x000fc80007810000 */
[----:B------:R-:W-:-:S04]  /*4a60*/  FMNMX.FTZ R2, R18, R2, !PT ;  /* 0x0000000212027209 */ /* 0x000fc80007810000 */
[----:B------:R-:W-:-:S04]  /*4a70*/  FMNMX.FTZ R2, R19, R2, !PT ;  /* 0x0000000213027209 */ /* 0x000fc80007810000 */
[----:B------:R-:W-:Y:S01]  /*4a80*/  FMNMX.FTZ R2, R28, R2, !PT ;  /* 0x000000021c027209 */ /* 0x000fe20007810000 */
[----:B--2---:R-:W-:-:S03]  /*4a90*/  IMAD.IADD R0, R5, 0x1, R0 ;  /* 0x0000000105007824 */ /* 0x004fc600078e0200 */
[----:B------:R-:W-:Y:S02]  /*4aa0*/  FMNMX.FTZ R2, R29, R2, !PT ;  /* 0x000000021d027209 */ /* 0x000fe40007810000 */
[----:B------:R-:W-:Y:S02]  /*4ab0*/  IMNMX R0, R6, R0, PT ;  /* 0x0000000006007217 */ /* 0x000fe40003800200 */
[----:B------:R-:W-:Y:S02]  /*4ac0*/  FMNMX.FTZ R2, R87, R2, !PT ;  /* 0x0000000257027209 */ /* 0x000fe40007810000 */
[C---:B------:R-:W-:Y:S02]  /*4ad0*/  ISETP.GT.AND P1, PT, R0.reuse, RZ, PT ;  /* 0x000000ff0000720c */ /* 0x040fe40003f24270 */
[C---:B------:R-:W-:Y:S02]  /*4ae0*/  ISETP.GT.AND P0, PT, R0.reuse, 0x1, PT ;  /* 0x000000010000780c */ /* 0x040fe40003f04270 */
[----:B------:R-:W-:-:S02]  /*4af0*/  ISETP.GT.AND P2, PT, R0, 0x8, PT ;  /* 0x000000080000780c */ /* 0x000fc40003f44270 */
[----:B------:R-:W-:Y:S02]  /*4b00*/  FSEL R6, R49, -INF , P1 ;  /* 0xff80000031067808 */ /* 0x000fe40000800000 */
[----:B------:R-:W-:Y:S02]  /*4b10*/  FSEL R5, R48, -INF , P0 ;  /* 0xff80000030057808 */ /* 0x000fe40000000000 */
[----:B------:R-:W-:Y:S02]  /*4b20*/  ISETP.GT.AND P0, PT, R0, 0x9, PT ;  /* 0x000000090000780c */ /* 0x000fe40003f04270 */
[----:B------:R-:W-:Y:S02]  /*4b30*/  FSEL R8, R46, -INF , P2 ;  /* 0xff8000002e087808 */ /* 0x000fe40001000000 */
[----:B------:R-:W-:Y:S02]  /*4b40*/  FMNMX.FTZ R3, R6, R5, !PT ;  /* 0x0000000506037209 */ /* 0x000fe40007810000 */
[----:B------:R-:W-:-:S02]  /*4b50*/  ISETP.GT.AND P1, PT, R0, 0x10, PT ;  /* 0x000000100000780c */ /* 0x000fc40003f24270 */
[----:B------:R-:W-:Y:S02]  /*4b60*/  FSEL R7, R47, -INF , P0 ;  /* 0xff8000002f077808 */ /* 0x000fe40000000000 */
[----:B------:R-:W-:Y:S02]  /*4b70*/  FMNMX.FTZ R3, R8, R3, !PT ;  /* 0x0000000308037209 */ /* 0x000fe40007810000 */
[C---:B------:R-:W-:Y:S02]  /*4b80*/  ISETP.GT.AND P0, PT, R0.reuse, 0x11, PT ;  /* 0x000000110000780c */ /* 0x040fe40003f04270 */
[----:B------:R-:W-:Y:S02]  /*4b90*/  FSEL R17, R43, -INF , P1 ;  /* 0xff8000002b117808 */ /* 0x000fe40000800000 */
[----:B------:R-:W-:Y:S02]  /*4ba0*/  FMNMX.FTZ R3, R7, R3, !PT ;  /* 0x0000000307037209 */ /* 0x000fe40007810000 */
[----:B------:R-:W-:-:S02]  /*4bb0*/  ISETP.GT.AND P1, PT, R0, 0x18, PT ;  /* 0x000000180000780c */ /* 0x000fc40003f24270 */
[----:B------:R-:W-:Y:S02]  /*4bc0*/  FSEL R11, R45, -INF , P0 ;  /* 0xff8000002d0b7808 */ /* 0x000fe40000000000 */
[----:B------:R-:W-:Y:S02]  /*4bd0*/  FMNMX.FTZ R3, R17, R3, !PT ;  /* 0x0000000311037209 */ /* 0x000fe40007810000 */
[----:B------:R-:W-:Y:S02]  /*4be0*/  ISETP.GT.AND P0, PT, R0, 0x19, PT ;  /* 0x000000190000780c */ /* 0x000fe40003f04270 */
        /* <DEDUP_REMOVED lines=8> */
[----:B------:R-:W-:-:S02]  /*4c70*/  FMNMX.FTZ R2, R86, R2, !PT ;  /* 0x0000000256027209 */ /* 0x000fc40007810000 */
[----:B------:R-:W-:Y:S02]  /*4c80*/  ISETP.GT.AND P1, PT, R0, 0x28, PT ;  /* 0x000000280000780c */ /* 0x000fe40003f24270 */
[----:B------:R-:W-:Y:S02]  /*4c90*/  FSEL R78, R38, -INF , P0 ;  /* 0xff800000264e7808 */ /* 0x000fe40000000000 */
[----:B------:R-:W-:Y:S02]  /*4ca0*/  FMNMX.FTZ R3, R79, R3, !PT ;  /* 0x000000034f037209 */ /* 0x000fe40007810000 */
[----:B------:R-:W-:Y:S02]  /*4cb0*/  FMNMX.FTZ R2, R85, R2, !PT ;  /* 0x0000000255027209 */ /* 0x000fe40007810000 */
[----:B------:R-:W-:Y:S02]  /*4cc0*/  ISETP.GT.AND P0, PT, R0, 0x29, PT ;  /* 0x000000290000780c */ /* 0x000fe40003f04270 */
[----:B------:R-:W-:-:S02]  /*4cd0*/  FSEL R77, R35, -INF , P1 ;  /* 0xff800000234d7808 */ /* 0x000fc40000800000 */
[----:B------:R-:W-:Y:S02]  /*4ce0*/  FMNMX.FTZ R3, R78, R3, !PT ;  /* 0x000000034e037209 */ /* 0x000fe40007810000 */
        /* <DEDUP_REMOVED lines=17> */
[----:B------:R-:W-:Y:S02]  /*4e00*/  FSEL R72, R26, -INF , P0 ;  /* 0xff8000001a487808 */ /* 0x000fe40000000000 */
[----:B------:R-:W-:Y:S02]  /*4e10*/  FMNMX.FTZ R2, R73, R3, !PT ;  /* 0x0000000349027209 */ /* 0x000fe40007810000 */
[----:B------:R-:W2:Y:S02]  /*4e20*/  SHFL.BFLY PT, R3, R0, 0x2, 0x1f ;  /* 0x0c401f0000037f89 */ /* 0x000ea400000e0000 */
[----:B------:R-:W-:-:S05]  /*4e30*/  FMNMX.FTZ R2, R72, R2, !PT ;  /* 0x0000000248027209 */ /* 0x000fca0007810000 */
[----:B------:R-:W3:Y:S01]  /*4e40*/  SHFL.BFLY PT, R16, R2, 0x2, 0x1f ;  /* 0x0c401f0002107f89 */ /* 0x000ee200000e0000 */
[----:B--2---:R-:W-:-:S05]  /*4e50*/  FMNMX.FTZ R0, R3, R0, !PT ;  /* 0x0000000003007209 */ /* 0x004fca0007810000 */
[----:B------:R-:W2:Y:S01]  /*4e60*/  SHFL.BFLY PT, R132, R0, 0x1, 0x1f ;  /* 0x0c201f0000847f89 */ /* 0x000ea200000e0000 */
[----:B---3--:R-:W-:-:S05]  /*4e70*/  FMNMX.FTZ R16, R2, R16, !PT ;  /* 0x0000001002107209 */ /* 0x008fca0007810000 */
[----:B------:R3:W4:Y:S01]  /*4e80*/  SHFL.BFLY PT, R3, R16, 0x1, 0x1f ;  /* 0x0c201f0010037f89 */ /* 0x00072200000e0000 */
[----:B--2---:R-:W-:-:S03]  /*4e90*/  FMNMX.FTZ R132, R0, R132, !PT ;  /* 0x0000008400847209 */ /* 0x004fc60007810000 */
.L_x_1085:
[----:B------:R-:W2:Y:S04]  /*4ea0*/  LDL R56, [R1+0x38] ;  /* 0x0000380001387983 */ /* 0x000ea80000100800 */
[----:B------:R-:W5:Y:S01]  /*4eb0*/  LDL R93, [R1] ;  /* 0x00000000015d7983 */ /* 0x000f620000100800 */
[C---:B------:R-:W-:Y:S01]  /*4ec0*/  FMUL.FTZ R2, R132.reuse, c[0x0][0x2d0] ;  /* 0x0000b40084027a20 */ /* 0x040fe20000410000 */
[----:B------:R-:W-:Y:S01]  /*4ed0*/  FSETP.NEU.FTZ.AND P0, PT, R132, -INF , PT ;  /* 0xff8000008400780b */ /* 0x000fe20003f1d000 */
[----:B------:R-:W-:Y:S01]  /*4ee0*/  WARPSYNC 0xffffffff ;  /* 0xffffffff00007948 */ /* 0x000fe20003800000 */
[----:B---34-:R-:W-:Y:S01]  /*4ef0*/  FMNMX.FTZ R16, R3, R16, !PT ;  /* 0x0000001003107209 */ /* 0x018fe20007810000 */
[----:B------:R-:W3:Y:S01]  /*4f00*/  LDSM.16.MT88.4 R24, [R250] ;  /* 0x00000000fa18783b */ /* 0x000ee20000004200 */
[----:B------:R-:W-:-:S02]  /*4f10*/  FSEL R2, R2, RZ, P0 ;  /* 0x000000ff02027208 */ /* 0x000fc40000000000 */
[C---:B------:R-:W-:Y:S01]  /*4f20*/  FSETP.NEU.FTZ.AND P0, PT, R16.reuse, -INF , PT ;  /* 0xff8000001000780b */ /* 0x040fe20003f1d000 */
[----:B------:R-:W-:Y:S01]  /*4f30*/  FMUL.FTZ R0, R16, c[0x0][0x2d0] ;  /* 0x0000b40010007a20 */ /* 0x000fe20000410000 */
[----:B------:R-:W4:Y:S01]  /*4f40*/  LDSM.16.MT88.4 R20, [R252] ;  /* 0x00000000fc14783b */ /* 0x000f220000004200 */
[--C-:B------:R-:W-:Y:S02]  /*4f50*/  FFMA.FTZ R3, R14, c[0x0][0x2d0], -R2.reuse ;  /* 0x0000b4000e037a23 */ /* 0x100fe40000010802 */
[--C-:B------:R-:W-:Y:S01]  /*4f60*/  FFMA.FTZ R13, R13, c[0x0][0x2d0], -R2.reuse ;  /* 0x0000b4000d0d7a23 */ /* 0x100fe20000010802 */
[----:B------:R-:W-:Y:S01]  /*4f70*/  FSEL R0, R0, RZ, P0 ;  /* 0x000000ff00007208 */ /* 0x000fe20000000000 */
[----:B------:R1:W-:Y:S01]  /*4f80*/  MUFU.EX2 R117, R3 ;  /* 0x0000000300757308 */ /* 0x0003e20000000800 */
[----:B------:R-:W-:Y:S01]  /*4f90*/  FFMA.FTZ R12, R12, c[0x0][0x2d0], -R2 ;  /* 0x0000b4000c0c7a23 */ /* 0x000fe20000010802 */
[----:B------:R-:W-:Y:S02]  /*4fa0*/  LDSM.16.MT88.4 R44, [R250+0x800] ;  /* 0x00080000fa2c783b */ /* 0x000fe40000004200 */
[----:B------:R-:W-:-:S02]  /*4fb0*/  FFMA.FTZ R6, R6, c[0x0][0x2d0], -R0 ;  /* 0x0000b40006067a23 */ /* 0x000fc40000010800 */
[----:B------:R-:W-:Y:S02]  /*4fc0*/  LDSM.16.MT88.4 R40, [R252+0x800] ;  /* 0x00080000fc28783b */ /* 0x000fe40000004200 */
[----:B------:R-:W-:Y:S02]  /*4fd0*/  MUFU.EX2 R118, R13 ;  /* 0x0000000d00767308 */ /* 0x000fe40000000800 */
[----:B------:R-:W-:Y:S04]  /*4fe0*/  LDSM.16.MT88.4 R32, [R251+0x800] ;  /* 0x00080000fb20783b */ /* 0x000fe80000004200 */
[----:B------:R-:W-:Y:S01]  /*4ff0*/  LDSM.16.MT88.4 R64, [R252+0x2000] ;  /* 0x00200000fc40783b */ /* 0x000fe20000004200 */
[----:B-1----:R-:W-:Y:S01]  /*5000*/  FFMA.FTZ R3, R15, c[0x0][0x2d0], -R2 ;  /* 0x0000b4000f037a23 */ /* 0x002fe20000010802 */
[----:B------:R-:W1:Y:S02]  /*5010*/  MUFU.EX2 R116, R12 ;  /* 0x0000000c00747308 */ /* 0x000e640000000800 */
[----:B------:R-:W-:Y:S04]  /*5020*/  LDSM.16.MT88.4 R60, [R251+0x2800] ;  /* 0x00280000fb3c783b */ /* 0x000fe80000004200 */
[----:B------:R-:W-:Y:S02]  /*5030*/  LDSM.16.MT88.4 R68, [R250+0x4000] ;  /* 0x00400000fa44783b */ /* 0x000fe40000004200 */
[----:B------:R3:W3:Y:S08]  /*5040*/  MUFU.EX2 R121, R3 ;  /* 0x0000000300797308 */ /* 0x0006f00000000800 */
[----:B------:R-:W-:Y:S01]  /*5050*/  MUFU.EX2 R120, R6 ;  /* 0x0000000600787308 */ /* 0x000fe20000000800 */
[----:B-1----:R-:W-:Y:S01]  /*5060*/  F2FP.BF16.PACK_AB R12, R116, R118 ;  /* 0x00000076740c723e */ /* 0x002fe200000010ff */
[----:B---3--:R-:W-:Y:S01]  /*5070*/  FFMA.FTZ R3, R5, c[0x0][0x2d0], -R0 ;  /* 0x0000b40005037a23 */ /* 0x008fe20000010800 */
[----:B------:R-:W-:-:S05]  /*5080*/  F2FP.BF16.PACK_AB R14, R121, R117 ;  /* 0x00000075790e723e */ /* 0x000fca00000010ff */
[----:B------:R1:W3:Y:S02]  /*5090*/  MUFU.EX2 R119, R3 ;  /* 0x0000000300777308 */ /* 0x0002e40000000800 */
[----:B-1----:R-:W-:Y:S01]  /*50a0*/  FFMA.FTZ R3, R8, c[0x0][0x2d0], -R0 ;  /* 0x0000b40008037a23 */ /* 0x002fe20000010800 */
[----:B---3--:R-:W-:-:S05]  /*50b0*/  F2FP.BF16.PACK_AB R13, R119, R120 ;  /* 0x00000078770d723e */ /* 0x008fca00000010ff */
[----:B------:R1:W-:Y:S02]  /*50c0*/  MUFU.EX2 R123, R3 ;  /* 0x00000003007b7308 */ /* 0x0003e40000000800 */
[----:B-1----:R-:W-:Y:S02]  /*50d0*/  FFMA.FTZ R3, R7, c[0x0][0x2d0], -R0 ;  /* 0x0000b40007037a23 */ /* 0x002fe40000010800 */
[----:B------:R-:W1:Y:S04]  /*50e0*/  LDSM.16.MT88.4 R4, [R251] ;  /* 0x00000000fb04783b */ /* 0x000e680000004200 */
[----:B------:R3:W3:Y:S02]  /*50f0*/  MUFU.EX2 R128, R3 ;  /* 0x0000000300807308 */ /* 0x0006e40000000800 */
[----:B---3--:R-:W-:Y:S01]  /*5100*/  FFMA.FTZ R3, R18, c[0x0][0x2d0], -R2 ;  /* 0x0000b40012037a23 */ /* 0x008fe20000010802 */
[----:B------:R-:W-:-:S05]  /*5110*/  F2FP.BF16.PACK_AB R15, R128, R123 ;  /* 0x0000007b800f723e */ /* 0x000fca00000010ff */
[----:B------:R3:W-:Y:S02]  /*5120*/  MUFU.EX2 R18, R3 ;  /* 0x0000000300127308 */ /* 0x0007e40000000800 */
[C---:B------:R-:W-:Y:S08]  /*5130*/  HMMA.16816.F32.BF16 R48, R12.reuse, R26, RZ ;  /* 0x0000001a0c30723c */ /* 0x040ff000000418ff */
[----:B------:R-:W-:Y:S01]  /*5140*/  HMMA.16816.F32.BF16 R52, R12, R24, RZ ;  /* 0x000000180c34723c */ /* 0x000fe200000418ff */
[----:B---3--:R-:W-:-:S04]  /*5150*/  FFMA.FTZ R3, R19, c[0x0][0x2d0], -R2 ;  /* 0x0000b40013037a23 */ /* 0x008fc80000010802 */
[----:B------:R3:W1:Y:S03]  /*5160*/  MUFU.EX2 R129, R3 ;  /* 0x0000000300817308 */ /* 0x0006660000000800 */
[----:B----4-:R-:W-:Y:S01]  /*5170*/  HMMA.16816.F32.BF16 R36, R12, R20, RZ ;  /* 0x000000140c24723c */ /* 0x010fe200000418ff */
[----:B---3--:R-:W-:Y:S01]  /*5180*/  FFMA.FTZ R3, R28, c[0x0][0x2d0], -R2 ;  /* 0x0000b4001c037a23 */ /* 0x008fe20000010802 */
[----:B-1----:R-:W-:-:S03]  /*5190*/  F2FP.BF16.PACK_AB R8, R129, R18 ;  /* 0x000000128108723e */ /* 0x002fc600000010ff */
[----:B------:R1:W-:Y:S02]  /*51a0*/  MUFU.EX2 R133, R3 ;  /* 0x0000000300857308 */ /* 0x0003e40000000800 */
[----:B-1----:R-:W-:Y:S02]  /*51b0*/  FFMA.FTZ R3, R29, c[0x0][0x2d0], -R2 ;  /* 0x0000b4001d037a23 */ /* 0x002fe40000010802 */
[C---:B------:R-:W-:Y:S04]  /*51c0*/  HMMA.16816.F32.BF16 R28, R12.reuse, R22, RZ ;  /* 0x000000160c1c723c */ /* 0x040fe800000418ff */
[----:B------:R1:W3:Y:S04]  /*51d0*/  MUFU.EX2 R92, R3 ;  /* 0x00000003005c7308 */ /* 0x0002e80000000800 */
[C---:B------:R-:W-:Y:S08]  /*51e0*/  HMMA.16816.F32.BF16 R20, R12.reuse, R4, RZ ;  /* 0x000000040c14723c */ /* 0x040ff000000418ff */
[----:B------:R-:W-:Y:S01]  /*51f0*/  HMMA.16816.F32.BF16 R4, R12, R6, RZ ;  /* 0x000000060c04723c */ /* 0x000fe200000418ff */
[----:B-1----:R-:W-:-:S04]  /*5200*/  FFMA.FTZ R3, R17, c[0x0][0x2d0], -R0 ;  /* 0x0000b40011037a23 */ /* 0x002fc80000010800 */
[----:B------:R1:W-:Y:S02]  /*5210*/  MUFU.EX2 R122, R3 ;  /* 0x00000003007a7308 */ /* 0x0003e40000000800 */
[----:B-1----:R-:W-:-:S06]  /*5220*/  FFMA.FTZ R3, R11, c[0x0][0x2d0], -R0 ;  /* 0x0000b4000b037a23 */ /* 0x002fcc0000010800 */
[----:B------:R1:W4:Y:S02]  /*5230*/  MUFU.EX2 R130, R3 ;  /* 0x0000000300827308 */ /* 0x0003240000000800 */
[----:B-1----:R-:W-:Y:S01]  /*5240*/  FFMA.FTZ R3, R10, c[0x0][0x2d0], -R0 ;  /* 0x0000b4000a037a23 */ /* 0x002fe20000010800 */
[----:B---3--:R-:W-:-:S05]  /*5250*/  F2FP.BF16.PACK_AB R10, R92, R133 ;  /* 0x000000855c0a723e */ /* 0x008fca00000010ff */
[----:B------:R1:W-:Y:S02]  /*5260*/  MUFU.EX2 R134, R3 ;  /* 0x0000000300867308 */ /* 0x0003e40000000800 */
[----:B-1----:R-:W-:Y:S01]  /*5270*/  FFMA.FTZ R3, R9, c[0x0][0x2d0], -R0 ;  /* 0x0000b40009037a23 */ /* 0x002fe20000010800 */
[----:B----4-:R-:W-:-:S05]  /*5280*/  F2FP.BF16.PACK_AB R9, R130, R122 ;  /* 0x0000007a8209723e */ /* 0x010fca00000010ff */
[----:B------:R-:W1:Y:S02]  /*5290*/  MUFU.EX2 R131, R3 ;  /* 0x0000000300837308 */ /* 0x000e640000000800 */
[----:B-1----:R-:W-:-:S07]  /*52a0*/  F2FP.BF16.PACK_AB R11, R131, R134 ;  /* 0x00000086830b723e */ /* 0x002fce00000010ff */
[C---:B------:R-:W-:Y:S08]  /*52b0*/  HMMA.16816.F32.BF16 R48, R8.reuse, R46, R48 ;  /* 0x0000002e0830723c */ /* 0x040ff00000041830 */
[C---:B------:R-:W-:Y:S01]  /*52c0*/  HMMA.16816.F32.BF16 R164, R8.reuse, R44, R52 ;  /* 0x0000002c08a4723c */ /* 0x040fe20000041834 */
[----:B--2---:R-:W1:Y:S07]  /*52d0*/  LDSM.16.MT88.4 R24, [R56] ;  /* 0x000000003818783b */ /* 0x004e6e0000004200 */
[C---:B------:R-:W-:Y:S01]  /*52e0*/  HMMA.16816.F32.BF16 R28, R8.reuse, R42, R28 ;  /* 0x0000002a081c723c */ /* 0x040fe2000004181c */
[----:B------:R-:W2:Y:S04]  /*52f0*/  LDSM.16.MT88.4 R56, [R250+0x2000] ;  /* 0x00200000fa38783b */ /* 0x000ea80000004200 */
[----:B-----5:R-:W3:Y:S03]  /*5300*/  LDSM.16.MT88.4 R52, [R93+0x800] ;  /* 0x000800005d34783b */ /* 0x020ee60000004200 */
[----:B------:R-:W-:Y:S01]  /*5310*/  MOV R98, R51 ;  /* 0x0000003300627202 */ /* 0x000fe20000000f00 */
[----:B------:R-:W-:Y:S01]  /*5320*/  IMAD.MOV.U32 R95, RZ, RZ, R49 ;  /* 0x000000ffff5f7224 */ /* 0x000fe200078e0031 */
[----:B------:R-:W-:Y:S01]  /*5330*/  MOV R97, R48 ;  /* 0x0000003000617202 */ /* 0x000fe20000000f00 */
[----:B------:R-:W-:Y:S01]  /*5340*/  HMMA.16816.F32.BF16 R148, R8, R32, R20 ;  /* 0x000000200894723c */ /* 0x000fe20000041814 */
[----:B------:R-:W-:-:S02]  /*5350*/  MOV R96, R50 ;  /* 0x0000003200607202 */ /* 0x000fc40000000f00 */
[----:B------:R-:W4:Y:S05]  /*5360*/  LDSM.16.MT88.4 R48, [R251+0x2000] ;  /* 0x00200000fb30783b */ /* 0x000f2a0000004200 */
[C---:B------:R-:W-:Y:S05]  /*5370*/  HMMA.16816.F32.BF16 R4, R8.reuse, R34, R4 ;  /* 0x000000220804723c */ /* 0x040fea0000041804 */
[----:B------:R-:W-:Y:S01]  /*5380*/  MOV R94, R31 ;  /* 0x0000001f005e7202 */ /* 0x000fe20000000f00 */
[----:B------:R-:W-:Y:S01]  /*5390*/  IMAD.MOV.U32 R89, RZ, RZ, R29 ;  /* 0x000000ffff597224 */ /* 0x000fe200078e001d */
[----:B------:R-:W-:Y:S01]  /*53a0*/  MOV R91, R28 ;  /* 0x0000001c005b7202 */ /* 0x000fe20000000f00 */
[----:B------:R-:W-:Y:S01]  /*53b0*/  HMMA.16816.F32.BF16 R156, R8, R40, R36 ;  /* 0x00000028089c723c */ /* 0x000fe20000041824 */
[----:B------:R-:W5:Y:S01]  /*53c0*/  LDSM.16.MT88.4 R40, [R250+0x2800] ;  /* 0x00280000fa28783b */ /* 0x000f620000004200 */
[----:B------:R-:W-:-:S03]  /*53d0*/  MOV R90, R30 ;  /* 0x0000001e005a7202 */ /* 0x000fc60000000f00 */
[----:B------:R-:W3:Y:S03]  /*53e0*/  LDSM.16.MT88.4 R36, [R252+0x2800] ;  /* 0x00280000fc24783b */ /* 0x000ee60000004200 */
[C---:B------:R-:W-:Y:S08]  /*53f0*/  HMMA.16816.F32.BF16 R20, R12.reuse, R64, RZ ;  /* 0x000000400c14723c */ /* 0x040ff000000418ff */
[----:B-1----:R-:W-:Y:S01]  /*5400*/  HMMA.16816.F32.BF16 R32, R12, R26, RZ ;  /* 0x0000001a0c20723c */ /* 0x002fe200000418ff */
[----:B------:R-:W-:Y:S01]  /*5410*/  MOV R88, R4 ;  /* 0x0000000400587202 */ /* 0x000fe20000000f00 */
[----:B------:R-:W-:Y:S01]  /*5420*/  IMAD.MOV.U32 R3, RZ, RZ, R5 ;  /* 0x000000ffff037224 */ /* 0x000fe200078e0005 */
[----:B------:R-:W-:-:S02]  /*5430*/  MOV R19, R6 ;  /* 0x0000000600137202 */ /* 0x000fc40000000f00 */
[----:B------:R-:W-:-:S03]  /*5440*/  MOV R17, R7 ;  /* 0x0000000700117202 */ /* 0x000fc60000000f00 */
[C---:B------:R-:W-:Y:S08]  /*5450*/  HMMA.16816.F32.BF16 R44, R12.reuse, R24, RZ ;  /* 0x000000180c2c723c */ /* 0x040ff000000418ff */
[C---:B--2---:R-:W-:Y:S08]  /*5460*/  HMMA.16816.F32.BF16 R28, R12.reuse, R56, RZ ;  /* 0x000000380c1c723c */ /* 0x044ff000000418ff */
[----:B------:R-:W-:Y:S01]  /*5470*/  HMMA.16816.F32.BF16 R24, R12, R58, RZ ;  /* 0x0000003a0c18723c */ /* 0x000fe200000418ff */
[----:B------:R-:W1:Y:S07]  /*5480*/  LDSM.16.MT88.4 R56, [R93+0x2000] ;  /* 0x002000005d38783b */ /* 0x000e6e0000004200 */
[----:B---3--:R-:W-:Y:S08]  /*5490*/  HMMA.16816.F32.BF16 R100, R8, R54, R32 ;  /* 0x000000360864723c */ /* 0x008ff00000041820 */
[----:B------:R-:W-:Y:S01]  /*54a0*/  HMMA.16816.F32.BF16 R4, R12, R66, RZ ;  /* 0x000000420c04723c */ /* 0x000fe200000418ff */
[----:B------:R-:W2:Y:S07]  /*54b0*/  LDSM.16.MT88.4 R64, [R93+0x2800] ;  /* 0x002800005d40783b */ /* 0x000eae0000004200 */
[----:B------:R-:W-:Y:S08]  /*54c0*/  HMMA.16816.F32.BF16 R140, R8, R52, R44 ;  /* 0x00000034088c723c */ /* 0x000ff0000004182c */
[----:B----4-:R-:W-:Y:S01]  /*54d0*/  HMMA.16816.F32.BF16 R44, R12, R48, RZ ;  /* 0x000000300c2c723c */ /* 0x010fe200000418ff */
[----:B------:R-:W-:Y:S01]  /*54e0*/  MOV R35, R103 ;  /* 0x0000006700237202 */ /* 0x000fe20000000f00 */
[----:B------:R-:W-:Y:S01]  /*54f0*/  IMAD.MOV.U32 R32, RZ, RZ, R101 ;  /* 0x000000ffff207224 */ /* 0x000fe200078e0065 */
[----:B------:R-:W-:-:S02]  /*5500*/  MOV R34, R100 ;  /* 0x0000006400227202 */ /* 0x000fc40000000f00 */
[----:B------:R-:W-:-:S03]  /*5510*/  MOV R33, R102 ;  /* 0x0000006600217202 */ /* 0x000fc60000000f00 */
[C---:B-----5:R-:W-:Y:S08]  /*5520*/  HMMA.16816.F32.BF16 R100, R8.reuse, R42, R24 ;  /* 0x0000002a0864723c */ /* 0x060ff00000041818 */
[----:B------:R-:W-:Y:S08]  /*5530*/  HMMA.16816.F32.BF16 R188, R8, R38, R4 ;  /* 0x0000002608bc723c */ /* 0x000ff00000041804 */
[----:B-1----:R-:W-:Y:S07]  /*5540*/  HMMA.16816.F32.BF16 R4, R12, R56, RZ ;  /* 0x000000380c04723c */ /* 0x002fee00000418ff */
[----:B------:R-:W-:Y:S01]  /*5550*/  MOV R56, R35 ;  /* 0x0000002300387202 */ /* 0x000fe20000000f00 */
[C---:B------:R-:W-:Y:S01]  /*5560*/  HMMA.16816.F32.BF16 R52, R8.reuse, R40, R28 ;  /* 0x000000280834723c */ /* 0x040fe2000004181c */
[----:B------:R-:W-:Y:S01]  /*5570*/  IMAD.MOV.U32 R57, RZ, RZ, R34 ;  /* 0x000000ffff397224 */ /* 0x000fe200078e0022 */
[----:B------:R-:W-:Y:S01]  /*5580*/  LDSM.16.MT88.4 R40, [R250+0x4800] ;  /* 0x00480000fa28783b */ /* 0x000fe20000004200 */
[----:B------:R-:W-:Y:S01]  /*5590*/  MOV R25, R102 ;  /* 0x0000006600197202 */ /* 0x000fe20000000f00 */
[----:B------:R-:W-:Y:S01]  /*55a0*/  IMAD.MOV.U32 R48, RZ, RZ, R100 ;  /* 0x000000ffff307224 */ /* 0x000fe200078e0064 */
[----:B------:R-:W-:Y:S01]  /*55b0*/  MOV R24, R101 ;  /* 0x0000006500187202 */ /* 0x000fe20000000f00 */
[----:B------:R-:W-:Y:S01]  /*55c0*/  LDSM.16.MT88.4 R28, [R252+0x4800] ;  /* 0x00480000fc1c783b */ /* 0x000fe20000004200 */
[----:B------:R-:W-:Y:S01]  /*55d0*/  MOV R49, R103 ;  /* 0x0000006700317202 */ /* 0x000fe20000000f00 */
[C---:B------:R-:W-:Y:S07]  /*55e0*/  HMMA.16816.F32.BF16 R160, R8.reuse, R60, R44 ;  /* 0x0000003c08a0723c */ /* 0x040fee000004182c */
[----:B------:R-:W-:Y:S01]  /*55f0*/  MOV R60, R33 ;  /* 0x00000021003c7202 */ /* 0x000fe20000000f00 */
[----:B------:R-:W-:Y:S01]  /*5600*/  HMMA.16816.F32.BF16 R184, R8, R36, R20 ;  /* 0x0000002408b8723c */ /* 0x000fe20000041814 */
[----:B------:R-:W-:Y:S01]  /*5610*/  MOV R61, R32 ;  /* 0x00000020003d7202 */ /* 0x000fe20000000f00 */
[----:B------:R-:W-:Y:S04]  /*5620*/  LDSM.16.MT88.4 R36, [R251+0x4000] ;  /* 0x00400000fb24783b */ /* 0x000fe80000004200 */
[----:B------:R-:W1:Y:S02]  /*5630*/  LDSM.16.MT88.4 R32, [R252+0x4000] ;  /* 0x00400000fc20783b */ /* 0x000e640000004200 */
[----:B------:R-:W-:Y:S07]  /*5640*/  HMMA.16816.F32.BF16 R20, R12, R50, RZ ;  /* 0x000000320c14723c */ /* 0x000fee00000418ff */
[----:B------:R-:W-:Y:S01]  /*5650*/  MOV R51, R25 ;  /* 0x0000001900337202 */ /* 0x000fe20000000f00 */
[----:B--2---:R-:W-:Y:S01]  /*5660*/  HMMA.16816.F32.BF16 R144, R8, R64, R4 ;  /* 0x000000400890723c */ /* 0x004fe20000041804 */
[----:B------:R-:W-:-:S06]  /*5670*/  MOV R50, R24 ;  /* 0x0000001800327202 */ /* 0x000fcc0000000f00 */
[----:B------:R-:W-:Y:S01]  /*5680*/  MOV R65, R91 ;  /* 0x0000005b00417202 */ /* 0x000fe20000000f00 */
[----:B------:R-:W-:Y:S01]  /*5690*/  HMMA.16816.F32.BF16 R24, R12, R58, RZ ;  /* 0x0000003a0c18723c */ /* 0x000fe200000418ff */
[----:B------:R-:W-:-:S06]  /*56a0*/  MOV R64, R94 ;  /* 0x0000005e00407202 */ /* 0x000fcc0000000f00 */
[----:B------:R-:W-:Y:S01]  /*56b0*/  MOV R58, R98 ;  /* 0x00000062003a7202 */ /* 0x000fe20000000f00 */
[----:B------:R-:W-:Y:S01]  /*56c0*/  HMMA.16816.F32.BF16 R4, R12, R68, RZ ;  /* 0x000000440c04723c */ /* 0x000fe200000418ff */
[----:B------:R-:W-:-:S06]  /*56d0*/  IMAD.MOV.U32 R59, RZ, RZ, R97 ;  /* 0x000000ffff3b7224 */ /* 0x000fcc00078e0061 */
[----:B------:R-:W-:Y:S01]  /*56e0*/  MOV R68, R88 ;  /* 0x0000005800447202 */ /* 0x000fe20000000f00 */
[----:B------:R-:W-:Y:S01]  /*56f0*/  HMMA.16816.F32.BF16 R152, R8, R62, R20 ;  /* 0x0000003e0898723c */ /* 0x000fe20000041814 */
[----:B------:R-:W-:Y:S02]  /*5700*/  IMAD.MOV.U32 R69, RZ, RZ, R3 ;  /* 0x000000ffff457224 */ /* 0x000fe400078e0003 */
[----:B------:R-:W-:-:S04]  /*5710*/  FADD.FTZ R3, R118, R116 ;  /* 0x0000007476037221 */ /* 0x000fc80000010000 */
[----:B------:R-:W-:Y:S01]  /*5720*/  MOV R63, R96 ;  /* 0x00000060003f7202 */ /* 0x000fe20000000f00 */
[----:B------:R-:W-:Y:S01]  /*5730*/  HMMA.16816.F32.BF16 R136, R8, R66, R24 ;  /* 0x000000420888723c */ /* 0x000fe20000041818 */
[----:B------:R-:W-:Y:S01]  /*5740*/  MOV R62, R95 ;  /* 0x0000005f003e7202 */ /* 0x000fe20000000f00 */
[----:B------:R-:W-:-:S04]  /*5750*/  FADD.FTZ R3, R117, R3 ;  /* 0x0000000375037221 */ /* 0x000fc80000010000 */
[----:B------:R-:W-:Y:S01]  /*5760*/  FADD.FTZ R3, R121, R3 ;  /* 0x0000000379037221 */ /* 0x000fe20000010000 */
[----:B------:R-:W-:Y:S01]  /*5770*/  MOV R66, R89 ;  /* 0x0000005900427202 */ /* 0x000fe20000000f00 */
[----:B------:R-:W-:Y:S01]  /*5780*/  IMAD.MOV.U32 R67, RZ, RZ, R90 ;  /* 0x000000ffff437224 */ /* 0x000fe200078e005a */
[----:B-1----:R-:W-:Y:S01]  /*5790*/  HMMA.16816.F32.BF16 R20, R12, R32, RZ ;  /* 0x000000200c14723c */ /* 0x002fe200000418ff */
[----:B------:R-:W-:Y:S02]  /*57a0*/  FADD.FTZ R3, R18, R3 ;  /* 0x0000000312037221 */ /* 0x000fe40000010000 */
[----:B------:R-:W-:-:S05]  /*57b0*/  FFMA.FTZ R18, R87, c[0x0][0x2d0], -R2 ;  /* 0x0000b40057127a23 */ /* 0x000fca0000010802 */
[----:B------:R-:W-:Y:S07]  /*57c0*/  HMMA.16816.F32.BF16 R88, R8, R40, R4 ;  /* 0x000000280858723c */ /* 0x000fee0000041804 */
[----:B------:R-:W-:Y:S01]  /*57d0*/  MOV R41, R17 ;  /* 0x0000001100297202 */ /* 0x000fe20000000f00 */
[----:B------:R-:W-:Y:S01]  /*57e0*/  HMMA.16816.F32.BF16 R4, R12, R34, RZ ;  /* 0x000000220c04723c */ /* 0x000fe200000418ff */
[----:B------:R-:W-:Y:S01]  /*57f0*/  FADD.FTZ R17, R120, R119 ;  /* 0x0000007778117221 */ /* 0x000fe20000010000 */
[----:B------:R-:W-:Y:S01]  /*5800*/  MOV R40, R19 ;  /* 0x0000001300287202 */ /* 0x000fe20000000f00 */
[----:B------:R-:W-:-:S05]  /*5810*/  FFMA.FTZ R19, R85, c[0x0][0x2d0], -R2 ;  /* 0x0000b40055137a23 */ /* 0x000fca0000010802 */
[----:B------:R-:W-:Y:S07]  /*5820*/  HMMA.16816.F32.BF16 R24, R12, R70, RZ ;  /* 0x000000460c18723c */ /* 0x000fee00000418ff */
[----:B------:R-:W-:Y:S01]  /*5830*/  MOV R71, R93 ;  /* 0x0000005d00477202 */ /* 0x000fe20000000f00 */
[----:B------:R-:W-:Y:S01]  /*5840*/  HMMA.16816.F32.BF16 R96, R8, R28, R20 ;  /* 0x0000001c0860723c */ /* 0x000fe20000041814 */
[----:B------:R-:W-:-:S03]  /*5850*/  MOV R70, R92 ;  /* 0x0000005c00467202 */ /* 0x000fc60000000f00 */
[----:B------:R-:W1:Y:S04]  /*5860*/  LDSM.16.MT88.4 R44, [R71+0x4000] ;  /* 0x00400000472c783b */ /* 0x000e680000004200 */
[C---:B------:R-:W-:Y:S01]  /*5870*/  HMMA.16816.F32.BF16 R100, R8.reuse, R30, R4 ;  /* 0x0000001e0864723c */ /* 0x040fe20000041804 */
[----:B------:R-:W2:Y:S04]  /*5880*/  LDSM.16.MT88.4 R28, [R251+0x4800] ;  /* 0x00480000fb1c783b */ /* 0x000ea80000004200 */
[----:B------:R-:W3:Y:S03]  /*5890*/  LDSM.16.MT88.4 R32, [R71+0x4800] ;  /* 0x004800004720783b */ /* 0x000ee60000004200 */
[----:B------:R-:W-:Y:S07]  /*58a0*/  HMMA.16816.F32.BF16 R92, R8, R42, R24 ;  /* 0x0000002a085c723c */ /* 0x000fee0000041818 */
[----:B------:R-:W-:Y:S01]  /*58b0*/  MOV R42, R67 ;  /* 0x00000043002a7202 */ /* 0x000fe20000000f00 */
[----:B------:R-:W-:Y:S01]  /*58c0*/  HMMA.16816.F32.BF16 R24, R12, R36, RZ ;  /* 0x000000240c18723c */ /* 0x000fe200000418ff */
[----:B------:R-:W-:-:S06]  /*58d0*/  MOV R43, R64 ;  /* 0x00000040002b7202 */ /* 0x000fcc0000000f00 */
[--C-:B------:R-:W-:Y:S01]  /*58e0*/  FFMA.FTZ R37, R82, c[0x0][0x2d0], -R2.reuse ;  /* 0x0000b40052257a23 */ /* 0x100fe20000010802 */
[----:B------:R-:W-:Y:S01]  /*58f0*/  HMMA.16816.F32.BF16 R20, R12, R38, RZ ;  /* 0x000000260c14723c */ /* 0x000fe200000418ff */
[----:B------:R-:W-:-:S06]  /*5900*/  FFMA.FTZ R36, R81, c[0x0][0x2d0], -R2 ;  /* 0x0000b40051247a23 */ /* 0x000fcc0000010802 */
[----:B------:R-:W-:Y:S01]  /*5910*/  FFMA.FTZ R38, R83, c[0x0][0x2d0], -R2 ;  /* 0x0000b40053267a23 */ /* 0x000fe20000010802 */
[----:B------:R-:W-:Y:S02]  /*5920*/  MOV R39, R58 ;  /* 0x0000003a00277202 */ /* 0x000fe40000000f00 */
[----:B------:R-:W-:Y:S01]  /*5930*/  MOV R58, R51 ;  /* 0x00000033003a7202 */ /* 0x000fe20000000f00 */
[----:B-1----:R-:W-:Y:S07]  /*5940*/  HMMA.16816.F32.BF16 R4, R12, R44, RZ ;  /* 0x0000002c0c04723c */ /* 0x002fee00000418ff */
[----:B------:R-:W-:Y:S01]  /*5950*/  IMAD.MOV.U32 R45, RZ, RZ, R62 ;  /* 0x000000ffff2d7224 */ /* 0x000fe200078e003e */
[----:B--2---:R-:W-:Y:S01]  /*5960*/  HMMA.16816.F32.BF16 R104, R8, R28, R24 ;  /* 0x0000001c0868723c */ /* 0x004fe20000041818 */
[----:B------:R-:W1:Y:S01]  /*5970*/  LDSM.16.MT88.4 R24, [R250+0x6000] ;  /* 0x00600000fa18783b */ /* 0x000e620000004200 */
[----:B------:R-:W-:-:S02]  /*5980*/  MOV R62, R60 ;  /* 0x0000003c003e7202 */ /* 0x000fc40000000f00 */
[----:B------:R-:W-:Y:S02]  /*5990*/  MOV R44, R59 ;  /* 0x0000003b002c7202 */ /* 0x000fe40000000f00 */
[----:B------:R-:W-:Y:S01]  /*59a0*/  MOV R60, R57 ;  /* 0x00000039003c7202 */ /* 0x000fe20000000f00 */
[----:B------:R-:W-:Y:S01]  /*59b0*/  FFMA.FTZ R28, R84, c[0x0][0x2d0], -R2 ;  /* 0x0000b400541c7a23 */ /* 0x000fe20000010802 */
[----:B------:R-:W-:Y:S01]  /*59c0*/  HMMA.16816.F32.BF16 R108, R8, R30, R20 ;  /* 0x0000001e086c723c */ /* 0x000fe20000041814 */
[----:B------:R-:W2:Y:S01]  /*59d0*/  LDSM.16.MT88.4 R20, [R250+0x6800] ;  /* 0x00680000fa14783b */ /* 0x000ea20000004200 */
[----:B------:R-:W-:Y:S02]  /*59e0*/  MOV R57, R50 ;  /* 0x0000003200397202 */ /* 0x000fe40000000f00 */
[----:B------:R-:W-:-:S04]  /*59f0*/  MOV R59, R49 ;  /* 0x00000031003b7202 */ /* 0x000fc80000000f00 */
[----:B---3--:R-:W-:Y:S07]  /*5a00*/  HMMA.16816.F32.BF16 R112, R8, R32, R4 ;  /* 0x000000200870723c */ /* 0x008fee0000041804 */
[--C-:B------:R-:W-:Y:S01]  /*5a10*/  FFMA.FTZ R33, R75, c[0x0][0x2d0], -R0.reuse ;  /* 0x0000b4004b217a23 */ /* 0x100fe20000010800 */
[----:B------:R-:W-:Y:S01]  /*5a20*/  HMMA.16816.F32.BF16 R4, R12, R46, RZ ;  /* 0x0000002e0c04723c */ /* 0x000fe200000418ff */
[----:B------:R-:W-:-:S06]  /*5a30*/  FFMA.FTZ R32, R74, c[0x0][0x2d0], -R0 ;  /* 0x0000b4004a207a23 */ /* 0x000fcc0000010800 */
[----:B------:R-:W-:Y:S01]  /*5a40*/  MOV R47, R63 ;  /* 0x0000003f002f7202 */ /* 0x000fe20000000f00 */
[----:B------:R-:W-:Y:S02]  /*5a50*/  IMAD.MOV.U32 R63, RZ, RZ, R56 ;  /* 0x000000ffff3f7224 */ /* 0x000fe400078e0038 */
[----:B------:R-:W-:Y:S01]  /*5a60*/  IMAD.MOV.U32 R56, RZ, RZ, R48 ;  /* 0x000000ffff387224 */ /* 0x000fe200078e0030 */
[----:B------:R-:W-:Y:S02]  /*5a70*/  MOV R46, R47 ;  /* 0x0000002f002e7202 */ /* 0x000fe40000000f00 */
[----:B------:R-:W-:-:S11]  /*5a80*/  MOV R47, R39 ;  /* 0x00000027002f7202 */ /* 0x000fd60000000f00 */
[----:B------:R-:W-:Y:S07]  /*5a90*/  HMMA.16816.F32.BF16 R180, R8, R34, R4 ;  /* 0x0000002208b4723c */ /* 0x000fee0000041804 */
[----:B------:R-:W-:Y:S01]  /*5aa0*/  FFMA.FTZ R34, R80, c[0x0][0x2d0], -R2 ;  /* 0x0000b40050227a23 */ /* 0x000fe20000010802 */
[----:B-1----:R-:W-:Y:S01]  /*5ab0*/  HMMA.16816.F32.BF16 R4, R12, R24, RZ ;  /* 0x000000180c04723c */ /* 0x002fe200000418ff */
[----:B------:R-:W-:Y:S11]  /*5ac0*/  FFMA.FTZ R35, R72, c[0x0][0x2d0], -R0 ;  /* 0x0000b40048237a23 */ /* 0x000ff60000010800 */
[----:B------:R-:W-:Y:S11]  /*5ad0*/  @!UPT UIADD3 URZ, URZ, URZ, URZ ;  /* 0x0000003f3f3ff290 */ /* 0x000ff6000fffe03f */
[----:B------:R-:W-:Y:S01]  /*5ae0*/  @!UPT UIADD3 URZ, URZ, URZ, URZ ;  /* 0x0000003f3f3ff290 */ /* 0x000fe2000fffe03f */
[----:B--2---:R-:W-:Y:S08]  /*5af0*/  HMMA.16816.F32.BF16 R176, R8, R20, R4 ;  /* 0x0000001408b0723c */ /* 0x004ff00000041804 */
[----:B------:R-:W-:Y:S01]  /*5b00*/  HMMA.16816.F32.BF16 R4, R12, R26, RZ ;  /* 0x0000001a0c04723c */ /* 0x000fe200000418ff */
[----:B------:R-:W-:Y:S11]  /*5b10*/  LDSM.16.MT88.4 R24, [R252+0x6800] ;  /* 0x00680000fc18783b */ /* 0x000ff60000004200 */
[----:B------:R-:W-:Y:S11]  /*5b20*/  @!UPT UIADD3 URZ, URZ, URZ, URZ ;  /* 0x0000003f3f3ff290 */ /* 0x000ff6000fffe03f */
[----:B------:R-:W-:Y:S01]  /*5b30*/  @!UPT UIADD3 URZ, URZ, URZ, URZ ;  /* 0x0000003f3f3ff290 */ /* 0x000fe2000fffe03f */
[----:B------:R-:W-:Y:S01]  /*5b40*/  HMMA.16816.F32.BF16 R124, R8, R22, R4 ;  /* 0x00000016087c723c */ /* 0x000fe20000041804 */
[----:B------:R-:W1:Y:S06]  /*5b50*/  LDSM.16.MT88.4 R20, [R252+0x6000] ;  /* 0x00600000fc14783b */ /* 0x000e6c0000004200 */
[----:B------:R-:W-:Y:S02]  /*5b60*/  FADD.FTZ R4, R123, R17 ;  /* 0x000000117b047221 */ /* 0x000fe40000010000 */
[----:B------:R-:W-:Y:S02]  /*5b70*/  FFMA.FTZ R17, R86, c[0x0][0x2d0], -R2 ;  /* 0x0000b40056117a23 */ /* 0x000fe40000010802 */
[----:B------:R-:W-:-:S02]  /*5b80*/  FADD.FTZ R4, R128, R4 ;  /* 0x0000000480047221 */ /* 0x000fc40000010000 */
[----:B------:R-:W-:Y:S02]  /*5b90*/  FADD.FTZ R2, R129, R3 ;  /* 0x0000000381027221 */ /* 0x000fe40000010000 */
[----:B------:R-:W-:Y:S02]  /*5ba0*/  FADD.FTZ R3, R122, R4 ;  /* 0x000000047a037221 */ /* 0x000fe40000010000 */
[----:B------:R-:W-:Y:S01]  /*5bb0*/  FADD.FTZ R2, R133, R2 ;  /* 0x0000000285027221 */ /* 0x000fe20000010000 */
[----:B------:R-:W-:Y:S01]  /*5bc0*/  MOV R133, R71 ;  /* 0x0000004700857202 */ /* 0x000fe20000000f00 */
[----:B------:R-:W-:Y:S01]  /*5bd0*/  IMAD.MOV.U32 R71, RZ, RZ, R41 ;  /* 0x000000ffff477224 */ /* 0x000fe200078e0029 */
[----:B------:R-:W-:Y:S01]  /*5be0*/  MOV R41, R66 ;  /* 0x0000004200297202 */ /* 0x000fe20000000f00 */
[----:B------:R-:W-:Y:S01]  /*5bf0*/  FADD.FTZ R3, R130, R3 ;  /* 0x0000000382037221 */ /* 0x000fe20000010000 */
[----:B-1----:R-:W-:Y:S01]  /*5c00*/  HMMA.16816.F32.BF16 R4, R12, R20, RZ ;  /* 0x000000140c04723c */ /* 0x002fe200000418ff */
[----:B------:R1:W-:Y:S08]  /*5c10*/  MUFU.EX2 R21, R17 ;  /* 0x0000001100157308 */ /* 0x0003f00000000800 */
[----:B------:R2:W-:Y:S01]  /*5c20*/  MUFU.EX2 R20, R19 ;  /* 0x0000001300147308 */ /* 0x0005e20000000800 */
[--C-:B-1----:R-:W-:Y:S11]  /*5c30*/  FFMA.FTZ R17, R79, c[0x0][0x2d0], -R0.reuse ;  /* 0x0000b4004f117a23 */ /* 0x102ff60000010800 */
[----:B------:R-:W-:Y:S03]  /*5c40*/  @!UPT UIADD3 URZ, URZ, URZ, URZ ;  /* 0x0000003f3f3ff290 */ /* 0x000fe6000fffe03f */
[----:B------:R-:W-:Y:S01]  /*5c50*/  HMMA.16816.F32.BF16 R120, R8, R24, R4 ;  /* 0x000000180878723c */ /* 0x000fe20000041804 */
[----:B--2---:R-:W-:-:S06]  /*5c60*/  FFMA.FTZ R19, R73, c[0x0][0x2d0], -R0 ;  /* 0x0000b40049137a23 */ /* 0x004fcc0000010800 */
[----:B------:R-:W-:Y:S01]  /*5c70*/  MUFU.EX2 R19, R19 ;  /* 0x0000001300137308 */ /* 0x000fe20000000800 */
[----:B------:R-:W-:Y:S07]  /*5c80*/  HMMA.16816.F32.BF16 R4, R12, R22, RZ ;  /* 0x000000160c04723c */ /* 0x000fee00000418ff */
[----:B------:R1:W2:Y:S02]  /*5c90*/  MUFU.EX2 R22, R18 ;  /* 0x0000001200167308 */ /* 0x0002a40000000800 */
[--C-:B-1----:R-:W-:Y:S11]  /*5ca0*/  FFMA.FTZ R18, R76, c[0x0][0x2d0], -R0.reuse ;  /* 0x0000b4004c127a23 */ /* 0x102ff60000010800 */
[----:B------:R-:W-:Y:S04]  /*5cb0*/  @!UPT UIADD3 URZ, URZ, URZ, URZ ;  /* 0x0000003f3f3ff290 */ /* 0x000fe8000fffe03f */
[----:B------:R-:W-:Y:S01]  /*5cc0*/  HMMA.16816.F32.BF16 R116, R8, R26, R4 ;  /* 0x0000001a0874723c */ /* 0x000fe20000041804 */
[----:B------:R1:W3:Y:S01]  /*5cd0*/  MUFU.EX2 R6, R28 ;  /* 0x0000001c00067308 */ /* 0x0002e20000000800 */
[----:B------:R-:W-:Y:S05]  /*5ce0*/  LDSM.16.MT88.4 R24, [R251+0x6800] ;  /* 0x00680000fb18783b */ /* 0x000fea0000004200 */
[--C-:B------:R-:W-:Y:S01]  /*5cf0*/  FFMA.FTZ R7, R78, c[0x0][0x2d0], -R0.reuse ;  /* 0x0000b4004e077a23 */ /* 0x100fe20000010800 */
[----:B--2---:R-:W-:Y:S01]  /*5d00*/  F2FP.BF16.PACK_AB R4, R21, R22 ;  /* 0x000000161504723e */ /* 0x004fe200000010ff */
[----:B------:R-:W-:Y:S02]  /*5d10*/  FFMA.FTZ R5, R77, c[0x0][0x2d0], -R0 ;  /* 0x0000b4004d057a23 */ /* 0x000fe40000010800 */
[----:B------:R-:W-:Y:S01]  /*5d20*/  FADD.FTZ R0, R70, R2 ;  /* 0x0000000246007221 */ /* 0x000fe20000010000 */
[----:B------:R-:W-:Y:S01]  /*5d30*/  MOV R70, R40 ;  /* 0x0000002800467202 */ /* 0x000fe20000000f00 */
[----:B------:R-:W-:Y:S01]  /*5d40*/  MUFU.EX2 R7, R7 ;  /* 0x0000000700077308 */ /* 0x000fe20000000800 */
[----:B------:R-:W-:Y:S01]  /*5d50*/  MOV R40, R65 ;  /* 0x0000004100287202 */ /* 0x000fe20000000f00 */
[----:B------:R-:W-:Y:S01]  /*5d60*/  FADD.FTZ R0, R22, R0 ;  /* 0x0000000016007221 */ /* 0x000fe20000010000 */
[----:B-1----:R-:W1:Y:S01]  /*5d70*/  LDSM.16.MT88.4 R28, [R251+0x6000] ;  /* 0x00600000fb1c783b */ /* 0x002e620000004200 */
[----:B------:R-:W-:-:S02]  /*5d80*/  FADD.FTZ R2, R134, R3 ;  /* 0x0000000386027221 */ /* 0x000fc40000010000 */
[----:B------:R-:W-:Y:S02]  /*5d90*/  FADD.FTZ R0, R21, R0 ;  /* 0x0000000015007221 */ /* 0x000fe40000010000 */
[----:B------:R-:W-:Y:S01]  /*5da0*/  MUFU.EX2 R3, R18 ;  /* 0x0000001200037308 */ /* 0x000fe20000000800 */
[----:B------:R-:W-:Y:S02]  /*5db0*/  FADD.FTZ R2, R131, R2 ;  /* 0x0000000283027221 */ /* 0x000fe40000010000 */
[----:B------:R-:W-:-:S04]  /*5dc0*/  FADD.FTZ R0, R20, R0 ;  /* 0x0000000014007221 */ /* 0x000fc80000010000 */
[C---:B---3--:R-:W-:Y:S01]  /*5dd0*/  FADD.FTZ R0, R6.reuse, R0 ;  /* 0x0000000006007221 */ /* 0x048fe20000010000 */
[----:B------:R-:W-:Y:S02]  /*5de0*/  F2FP.BF16.PACK_AB R6, R6, R20 ;  /* 0x000000140606723e */ /* 0x000fe400000010ff */
[----:B-1----:R-:W-:Y:S01]  /*5df0*/  HMMA.16816.F32.BF16 R20, R12, R28, RZ ;  /* 0x0000001c0c14723c */ /* 0x002fe200000418ff */
[----:B------:R-:W1:Y:S08]  /*5e00*/  MUFU.EX2 R29, R17 ;  /* 0x00000011001d7308 */ /* 0x000e700000000800 */
[----:B------:R-:W-:Y:S08]  /*5e10*/  MUFU.EX2 R28, R34 ;  /* 0x00000022001c7308 */ /* 0x000ff00000000800 */
[----:B------:R2:W3:Y:S01]  /*5e20*/  MUFU.EX2 R17, R5 ;  /* 0x0000000500117308 */ /* 0x0004e20000000800 */
[----:B-1----:R-:W-:-:S04]  /*5e30*/  FADD.FTZ R2, R29, R2 ;  /* 0x000000021d027221 */ /* 0x002fc80000010000 */
[C---:B------:R-:W-:Y:S02]  /*5e40*/  FADD.FTZ R2, R7.reuse, R2 ;  /* 0x0000000207027221 */ /* 0x040fe40000010000 */
[----:B------:R-:W-:Y:S01]  /*5e50*/  HMMA.16816.F32.BF16 R64, R8, R24, R20 ;  /* 0x000000180840723c */ /* 0x000fe20000041814 */
[----:B------:R-:W1:Y:S07]  /*5e60*/  MUFU.EX2 R25, R38 ;  /* 0x0000002600197308 */ /* 0x000e6e0000000800 */
[----:B------:R-:W-:Y:S01]  /*5e70*/  HMMA.16816.F32.BF16 R20, R12, R30, RZ ;  /* 0x0000001e0c14723c */ /* 0x000fe200000418ff */
[----:B------:R-:W4:Y:S01]  /*5e80*/  MUFU.EX2 R24, R37 ;  /* 0x0000002500187308 */ /* 0x000f220000000800 */
[----:B--2---:R-:W-:-:S02]  /*5e90*/  F2FP.BF16.PACK_AB R5, R7, R29 ;  /* 0x0000001d0705723e */ /* 0x004fc400000010ff */
[----:B---3--:R-:W-:Y:S01]  /*5ea0*/  F2FP.BF16.PACK_AB R7, R3, R17 ;  /* 0x000000110307723e */ /* 0x008fe200000010ff */
[----:B-1----:R-:W-:-:S04]  /*5eb0*/  FADD.FTZ R0, R25, R0 ;  /* 0x0000000019007221 */ /* 0x002fc80000010000 */
[----:B------:R-:W1:Y:S01]  /*5ec0*/  MUFU.EX2 R30, R36 ;  /* 0x00000024001e7308 */ /* 0x000e620000000800 */
[C---:B----4-:R-:W-:Y:S01]  /*5ed0*/  FADD.FTZ R0, R24.reuse, R0 ;  /* 0x0000000018007221 */ /* 0x050fe20000010000 */
[----:B------:R-:W-:Y:S11]  /*5ee0*/  F2FP.BF16.PACK_AB R128, R24, R25 ;  /* 0x000000191880723e */ /* 0x000ff600000010ff */
[----:B------:R-:W-:Y:S02]  /*5ef0*/  @!UPT UIADD3 URZ, URZ, URZ, URZ ;  /* 0x0000003f3f3ff290 */ /* 0x000fe4000fffe03f */
[----:B------:R-:W-:Y:S01]  /*5f00*/  HMMA.16816.F32.BF16 R48, R8, R26, R20 ;  /* 0x0000001a0830723c */ /* 0x000fe20000041814 */
[----:B------:R-:W2:Y:S01]  /*5f10*/  LDSM.16.MT88.4 R20, [R133+0x6000] ;  /* 0x006000008514783b */ /* 0x000ea20000004200 */
[----:B-1----:R-:W-:Y:S01]  /*5f20*/  FADD.FTZ R0, R30, R0 ;  /* 0x000000001e007221 */ /* 0x002fe20000010000 */
[----:B------:R-:W-:-:S03]  /*5f30*/  F2FP.BF16.PACK_AB R130, R28, R30 ;  /* 0x0000001e1c82723e */ /* 0x000fc600000010ff */
[----:B------:R-:W-:-:S05]  /*5f40*/  FADD.FTZ R0, R28, R0 ;  /* 0x000000001c007221 */ /* 0x000fca0000010000 */
[----:B------:R1:W-:Y:S02]  /*5f50*/  STL [R1+0xa4], R0 ;  /* 0x0000a40001007387 */ /* 0x0003e40000100800 */
[----:B-1----:R-:W-:Y:S02]  /*5f60*/  FADD.FTZ R0, R17, R2 ;  /* 0x0000000211007221 */ /* 0x002fe40000010000 */
[----:B------:R-:W1:Y:S02]  /*5f70*/  MUFU.EX2 R17, R33 ;  /* 0x0000002100117308 */ /* 0x000e640000000800 */
[----:B------:R-:W-:Y:S01]  /*5f80*/  FADD.FTZ R0, R3, R0 ;  /* 0x0000000003007221 */ /* 0x000fe20000010000 */
[C---:B--2---:R-:W-:Y:S05]  /*5f90*/  HMMA.16816.F32.BF16 R24, R12.reuse, R20, RZ ;  /* 0x000000140c18723c */ /* 0x044fea00000418ff */
[----:B------:R-:W2:Y:S03]  /*5fa0*/  MUFU.EX2 R3, R32 ;  /* 0x0000002000037308 */ /* 0x000ea60000000800 */
[----:B------:R-:W-:Y:S01]  /*5fb0*/  HMMA.16816.F32.BF16 R20, R12, R22, RZ ;  /* 0x000000160c14723c */ /* 0x000fe200000418ff */
[----:B------:R-:W3:Y:S04]  /*5fc0*/  LDSM.16.MT88.4 R12, [R133+0x6800] ;  /* 0x00680000850c783b */ /* 0x000ee80000004200 */
[----:B------:R-:W4:Y:S01]  /*5fd0*/  MUFU.EX2 R2, R35 ;  /* 0x0000002300027308 */ /* 0x000f220000000800 */
[----:B-1----:R-:W-:-:S04]  /*5fe0*/  FADD.FTZ R0, R17, R0 ;  /* 0x0000000011007221 */ /* 0x002fc80000010000 */
[C---:B--2---:R-:W-:Y:S01]  /*5ff0*/  FADD.FTZ R0, R3.reuse, R0 ;  /* 0x0000000003007221 */ /* 0x044fe20000010000 */
[----:B------:R-:W-:-:S03]  /*6000*/  F2FP.BF16.PACK_AB R129, R3, R17 ;  /* 0x000000110381723e */ /* 0x000fc600000010ff */
[----:B------:R-:W-:-:S04]  /*6010*/  FADD.FTZ R0, R19, R0 ;  /* 0x0000000013007221 */ /* 0x000fc80000010000 */
[C---:B----4-:R-:W-:Y:S01]  /*6020*/  FADD.FTZ R0, R2.reuse, R0 ;  /* 0x0000000002007221 */ /* 0x050fe20000010000 */
[----:B------:R-:W-:-:S04]  /*6030*/  F2FP.BF16.PACK_AB R131, R2, R19 ;  /* 0x000000130283723e */ /* 0x000fc800000010ff */
[----:B------:R1:W-:Y:S01]  /*6040*/  STL [R1+0xa0], R0 ;  /* 0x0000a00001007387 */ /* 0x0003e20000100800 */
[C---:B---3--:R-:W-:Y:S08]  /*6050*/  HMMA.16816.F32.BF16 R32, R8.reuse, R12, R24 ;  /* 0x0000000c0820723c */ /* 0x048ff00000041818 */
[----:B------:R-:W-:Y:S01]  /*6060*/  HMMA.16816.F32.BF16 R24, R8, R14, R20 ;  /* 0x0000000e0818723c */ /* 0x000fe20000041814 */
[----:B------:R-:W2:Y:S04]  /*6070*/  LDSM.16.MT88.4 R12, [R252+0x1000] ;  /* 0x00100000fc0c783b */ /* 0x000ea80000004200 */
[----:B------:R-:W3:Y:S04]  /*6080*/  LDSM.16.MT88.4 R8, [R250+0x1000] ;  /* 0x00100000fa08783b */ /* 0x000ee80000004200 */
[----:B-1----:R-:W4:Y:S04]  /*6090*/  LDL R0, [R1+0xf0] ;  /* 0x0000f00001007983 */ /* 0x002f280000100800 */
[----:B------:R-:W5:Y:S04]  /*60a0*/  LDL.LU R3, [R1+0x7c] ;  /* 0x00007c0001037983 */ /* 0x000f680000300800 */
[----:B------:R-:W4:Y:S04]  /*60b0*/  LDL R17, [R1+0xa8] ;  /* 0x0000a80001117983 */ /* 0x000f280000100800 */
[----:B------:R-:W-:Y:S01]  /*60c0*/  LDSM.16.MT88.4 R20, [R252+0x7000] ;  /* 0x00700000fc14783b */ /* 0x000fe20000004200 */
[C---:B--2---:R-:W-:Y:S08]  /*60d0*/  HMMA.16816.F32.BF16 R156, R4.reuse, R12, R156 ;  /* 0x0000000c049c723c */ /* 0x044ff0000004189c */
        /* <DEDUP_REMOVED lines=16> */
[----:B------:R-:W-:Y:S07]  /*61e0*/  LDSM.16.MT88.4 R8, [R251+0x3000] ;  /* 0x00300000fb08783b */ /* 0x000fee0000004200 */
[C---:B-1----:R-:W-:Y:S01]  /*61f0*/  HMMA.16816.F32.BF16 R80, R4.reuse, R12, R144 ;  /* 0x0000000c0450723c */ /* 0x042fe20000041890 */
[----:B------:R-:W-:Y:S07]  /*6200*/  LDSM.16.MT88.4 R144, [R251+0x1800] ;  /* 0x00180000fb90783b */ /* 0x000fee0000004200 */
[C---:B------:R-:W-:Y:S01]  /*6210*/  HMMA.16816.F32.BF16 R84, R4.reuse, R14, R136 ;  /* 0x0000000e0454723c */ /* 0x040fe20000041888 */
[----:B------:R-:W1:Y:S04]  /*6220*/  LDSM.16.MT88.4 R12, [R252+0x5000] ;  /* 0x00500000fc0c783b */ /* 0x000e680000004200 */
[----:B------:R-:W-:Y:S03]  /*6230*/  LDSM.16.MT88.4 R136, [R133+0x1800] ;  /* 0x001800008588783b */ /* 0x000fe60000004200 */
[C---:B-1----:R-:W-:Y:S08]  /*6240*/  HMMA.16816.F32.BF16 R96, R4.reuse, R12, R96 ;  /* 0x0000000c0460723c */ /* 0x042ff00000041860 */
[C---:B------:R-:W-:Y:S01]  /*6250*/  HMMA.16816.F32.BF16 R100, R4.reuse, R14, R100 ;  /* 0x0000000e0464723c */ /* 0x040fe20000041864 */
[----:B------:R-:W1:Y:S07]  /*6260*/  LDSM.16.MT88.4 R12, [R133+0x5000] ;  /* 0x00500000850c783b */ /* 0x000e6e0000004200 */
[C---:B-1----:R-:W-:Y:S08]  /*6270*/  HMMA.16816.F32.BF16 R112, R4.reuse, R12, R112 ;  /* 0x0000000c0470723c */ /* 0x042ff00000041870 */
[C---:B------:R-:W-:Y:S01]  /*6280*/  HMMA.16816.F32.BF16 R180, R4.reuse, R14, R180 ;  /* 0x0000000e04b4723c */ /* 0x040fe200000418b4 */
[----:B------:R-:W1:Y:S07]  /*6290*/  LDSM.16.MT88.4 R12, [R251+0x7000] ;  /* 0x00700000fb0c783b */ /* 0x000e6e0000004200 */
[C---:B------:R-:W-:Y:S01]  /*62a0*/  HMMA.16816.F32.BF16 R76, R4.reuse, R10, R152 ;  /* 0x0000000a044c723c */ /* 0x040fe20000041898 */
[----:B------:R-:W2:Y:S07]  /*62b0*/  LDSM.16.MT88.4 R152, [R252+0x1800] ;  /* 0x00180000fc98783b */ /* 0x000eae0000004200 */
[----:B------:R-:W-:Y:S08]  /*62c0*/  HMMA.16816.F32.BF16 R120, R4, R20, R120 ;  /* 0x000000140478723c */ /* 0x000ff00000041878 */
[----:B------:R-:W-:Y:S08]  /*62d0*/  HMMA.16816.F32.BF16 R148, R128, R144, R148 ;  /* 0x000000908094723c */ /* 0x000ff00000041894 */
[----:B------:R-:W-:Y:S08]  /*62e0*/  HMMA.16816.F32.BF16 R20, R4, R22, R116 ;  /* 0x000000160414723c */ /* 0x000ff00000041874 */
[----:B------:R-:W-:Y:S01]  /*62f0*/  HMMA.16816.F32.BF16 R144, R128, R146, R40 ;  /* 0x000000928090723c */ /* 0x000fe20000041828 */
[----:B------:R-:W3:Y:S07]  /*6300*/  LDSM.16.MT88.4 R40, [R250+0x3800] ;  /* 0x00380000fa28783b */ /* 0x000eee0000004200 */
[C---:B-1----:R-:W-:Y:S01]  /*6310*/  HMMA.16816.F32.BF16 R116, R4.reuse, R12, R64 ;  /* 0x0000000c0474723c */ /* 0x042fe20000041840 */
[----:B------:R-:W-:Y:S07]  /*6320*/  LDSM.16.MT88.4 R64, [R133+0x3800] ;  /* 0x003800008540783b */ /* 0x000fee0000004200 */
[C---:B------:R-:W-:Y:S01]  /*6330*/  HMMA.16816.F32.BF16 R12, R4.reuse, R14, R48 ;  /* 0x0000000e040c723c */ /* 0x040fe20000041830 */
[----:B------:R-:W1:Y:S07]  /*6340*/  LDSM.16.MT88.4 R48, [R252+0x3800] ;  /* 0x00380000fc30783b */ /* 0x000e6e0000004200 */
[----:B------:R-:W-:Y:S01]  /*6350*/  HMMA.16816.F32.BF16 R72, R4, R8, R160 ;  /* 0x000000080448723c */ /* 0x000fe200000418a0 */
[----:B------:R-:W1:Y:S01]  /*6360*/  LDSM.16.MT88.4 R8, [R250+0x5000] ;  /* 0x00500000fa08783b */ /* 0x000e620000004200 */
[----:B------:R-:W-:-:S02]  /*6370*/  MOV R2, c[0x0][0x2c4] ;  /* 0x0000b10000027a02 */ /* 0x000fc40000000f00 */
[----:B------:R-:W-:Y:S01]  /*6380*/  MOV R18, c[0x0][0x2ac] ;  /* 0x0000ab0000127a02 */ /* 0x000fe20000000f00 */
[----:B------:R-:W-:Y:S03]  /*6390*/  LDSM.16.MT88.4 R160, [R250+0x1800] ;  /* 0x00180000faa0783b */ /* 0x000fe60000004200 */
[C---:B--2---:R-:W-:Y:S08]  /*63a0*/  HMMA.16816.F32.BF16 R156, R128.reuse, R152, R156 ;  /* 0x00000098809c723c */ /* 0x044ff0000004189c */
[C---:B------:R-:W-:Y:S08]  /*63b0*/  HMMA.16816.F32.BF16 R152, R128.reuse, R154, R36 ;  /* 0x0000009a8098723c */ /* 0x040ff00000041824 */
[C---:B------:R-:W-:Y:S08]  /*63c0*/  HMMA.16816.F32.BF16 R140, R128.reuse, R136, R140 ;  /* 0x00000088808c723c */ /* 0x040ff0000004188c */
[C---:B---3--:R-:W-:Y:S08]  /*63d0*/  HMMA.16816.F32.BF16 R36, R128.reuse, R40, R52 ;  /* 0x000000288024723c */ /* 0x048ff00000041834 */
[C---:B------:R-:W-:Y:S08]  /*63e0*/  HMMA.16816.F32.BF16 R136, R128.reuse, R138, R44 ;  /* 0x0000008a8088723c */ /* 0x040ff0000004182c */
[C---:B------:R-:W-:Y:S01]  /*63f0*/  HMMA.16816.F32.BF16 R40, R128.reuse, R42, R56 ;  /* 0x0000002a8028723c */ /* 0x040fe20000041838 */
[----:B------:R-:W2:Y:S07]  /*6400*/  LDSM.16.MT88.4 R56, [R251+0x3800] ;  /* 0x00380000fb38783b */ /* 0x000eae0000004200 */
[C---:B-1----:R-:W-:Y:S08]  /*6410*/  HMMA.16816.F32.BF16 R44, R128.reuse, R48, R60 ;  /* 0x00000030802c723c */ /* 0x042ff0000004183c */
[----:B------:R-:W-:Y:S01]  /*6420*/  HMMA.16816.F32.BF16 R60, R128, R64, R80 ;  /* 0x00000040803c723c */ /* 0x000fe20000041850 */
[----:B------:R-:W1:Y:S07]  /*6430*/  LDSM.16.MT88.4 R80, [R252+0x5800] ;  /* 0x00580000fc50783b */ /* 0x000e6e0000004200 */
[C---:B------:R-:W-:Y:S08]  /*6440*/  HMMA.16816.F32.BF16 R88, R4.reuse, R8, R88 ;  /* 0x000000080458723c */ /* 0x040ff00000041858 */
[----:B------:R-:W-:Y:S01]  /*6450*/  HMMA.16816.F32.BF16 R92, R4, R10, R92 ;  /* 0x0000000a045c723c */ /* 0x000fe2000004185c */
[----:B------:R-:W3:Y:S07]  /*6460*/  LDSM.16.MT88.4 R8, [R251+0x5000] ;  /* 0x00500000fb08783b */ /* 0x000eee0000004200 */
[C---:B--2---:R-:W-:Y:S01]  /*6470*/  HMMA.16816.F32.BF16 R52, R128.reuse, R56, R72 ;  /* 0x000000388034723c */ /* 0x044fe20000041848 */
[----:B------:R-:W2:Y:S07]  /*6480*/  LDSM.16.MT88.4 R72, [R250+0x5800] ;  /* 0x00580000fa48783b */ /* 0x000eae0000004200 */
[C---:B------:R-:W-:Y:S08]  /*6490*/  HMMA.16816.F32.BF16 R56, R128.reuse, R58, R76 ;  /* 0x0000003a8038723c */ /* 0x040ff0000004184c */
[----:B-1----:R-:W-:Y:S01]  /*64a0*/  HMMA.16816.F32.BF16 R76, R128, R80, R96 ;  /* 0x00000050804c723c */ /* 0x002fe20000041860 */
[----:B------:R-:W1:Y:S07]  /*64b0*/  LDSM.16.MT88.4 R96, [R133+0x5800] ;  /* 0x005800008560783b */ /* 0x000e6e0000004200 */
[C---:B---3--:R-:W-:Y:S08]  /*64c0*/  HMMA.16816.F32.BF16 R104, R4.reuse, R8, R104 ;  /* 0x000000080468723c */ /* 0x048ff00000041868 */
[----:B------:R-:W-:Y:S01]  /*64d0*/  HMMA.16816.F32.BF16 R108, R4, R10, R108 ;  /* 0x0000000a046c723c */ /* 0x000fe2000004186c */
[----:B------:R-:W3:Y:S07]  /*64e0*/  LDSM.16.MT88.4 R8, [R250+0x7000] ;  /* 0x00700000fa08783b */ /* 0x000eee0000004200 */
[C---:B------:R-:W-:Y:S08]  /*64f0*/  HMMA.16816.F32.BF16 R48, R128.reuse, R50, R68 ;  /* 0x000000328030723c */ /* 0x040ff00000041844 */
[C---:B--2---:R-:W-:Y:S01]  /*6500*/  HMMA.16816.F32.BF16 R68, R128.reuse, R72, R88 ;  /* 0x000000488044723c */ /* 0x044fe20000041858 */
[----:B------:R-:W2:Y:S07]  /*6510*/  LDSM.16.MT88.4 R88, [R251+0x5800] ;  /* 0x00580000fb58783b */ /* 0x000eae0000004200 */
[C---:B------:R-:W-:Y:S08]  /*6520*/  HMMA.16816.F32.BF16 R72, R128.reuse, R74, R92 ;  /* 0x0000004a8048723c */ /* 0x040ff0000004185c */
[----:B-1----:R-:W-:Y:S01]  /*6530*/  HMMA.16816.F32.BF16 R92, R128, R96, R112 ;  /* 0x00000060805c723c */ /* 0x002fe20000041870 */
[----:B------:R-:W1:Y:S07]  /*6540*/  LDSM.16.MT88.4 R112, [R252+0x7800] ;  /* 0x00780000fc70783b */ /* 0x000e6e0000004200 */
[C---:B---3--:R-:W-:Y:S08]  /*6550*/  HMMA.16816.F32.BF16 R176, R4.reuse, R8, R176 ;  /* 0x0000000804b0723c */ /* 0x048ff000000418b0 */
[----:B------:R-:W-:Y:S01]  /*6560*/  HMMA.16816.F32.BF16 R124, R4, R10, R124 ;  /* 0x0000000a047c723c */ /* 0x000fe2000004187c */
[----:B------:R-:W3:Y:S01]  /*6570*/  LDSM.16.MT88.4 R8, [R133+0x7000] ;  /* 0x007000008508783b */ /* 0x000ee20000004200 */
[----:B------:R-:W-:Y:S01]  /*6580*/  ISETP.NE.AND P1, PT, R2, 0x1, PT ;  /* 0x000000010200780c */ /* 0x000fe20003f25270 */
[----:B------:R-:W-:-:S05]  /*6590*/  IMAD R18, R18, c[0x0][0x1d0], RZ ;  /* 0x0000740012127a24 */ /* 0x000fca00078e02ff */
[C---:B------:R-:W-:Y:S07]  /*65a0*/  HMMA.16816.F32.BF16 R64, R128.reuse, R66, R84 ;  /* 0x000000428040723c */ /* 0x040fee0000041854 */
[----:B----4-:R-:W-:Y:S01]  /*65b0*/  @P1 IMAD.HI.U32 R2, R0, c[0x0][0x2c8], RZ ;  /* 0x0000b20000021a27 */ /* 0x010fe200078e00ff */
[----:B--2---:R-:W-:Y:S01]  /*65c0*/  HMMA.16816.F32.BF16 R84, R128, R88, R104 ;  /* 0x000000588054723c */ /* 0x004fe20000041868 */
[----:B------:R-:W2:Y:S03]  /*65d0*/  LDSM.16.MT88.4 R104, [R250+0x7800] ;  /* 0x00780000fa68783b */ /* 0x000ea60000004200 */
[----:B------:R-:W-:-:S04]  /*65e0*/  @P1 SHF.R.U32.HI R0, RZ, c[0x0][0x2cc], R2 ;  /* 0x0000b300ff001a19 */ /* 0x000fc80000011602 */
[----:B------:R-:W-:Y:S01]  /*65f0*/  HMMA.16816.F32.BF16 R88, R128, R90, R108 ;  /* 0x0000005a8058723c */ /* 0x000fe2000004186c */
[----:B------:R-:W-:-:S07]  /*6600*/  IADD3 R0, R0, -c[0x0][0x168], R18 ;  /* 0x80005a0000007a10 */ /* 0x000fce0007ffe012 */
[----:B-1----:R-:W-:Y:S01]  /*6610*/  HMMA.16816.F32.BF16 R108, R128, R112, R120 ;  /* 0x00000070806c723c */ /* 0x002fe20000041878 */
[----:B------:R-:W1:Y:S07]  /*6620*/  LDSM.16.MT88.4 R120, [R251+0x7800] ;  /* 0x00780000fb78783b */ /* 0x000e6e0000004200 */
[C---:B---3--:R-:W-:Y:S08]  /*6630*/  HMMA.16816.F32.BF16 R32, R4.reuse, R8, R32 ;  /* 0x000000080420723c */ /* 0x048ff00000041820 */
[----:B------:R-:W-:Y:S01]  /*6640*/  HMMA.16816.F32.BF16 R24, R4, R10, R24 ;  /* 0x0000000a0418723c */ /* 0x000fe20000041818 */
[----:B------:R-:W3:Y:S01]  /*6650*/  LDSM.16.MT88.4 R4, [R133+0x7800] ;  /* 0x007800008504783b */ /* 0x000ee20000004200 */
[----:B------:R-:W-:-:S04]  /*6660*/  SHF.R.S32.HI R2, RZ, 0x1f, R0 ;  /* 0x0000001fff027819 */ /* 0x000fc80000011400 */
[----:B------:R-:W-:-:S04]  /*6670*/  LEA.HI R0, R2, R0, RZ, 0x6 ;  /* 0x0000000002007211 */ /* 0x000fc800078f30ff */
[----:B------:R-:W-:Y:S02]  /*6680*/  SHF.R.S32.HI R0, RZ, 0x6, R0 ;  /* 0x00000006ff007819 */ /* 0x000fe40000011400 */
[----:B-----5:R-:W-:Y:S02]  /*6690*/  IADD3 R3, R3, -0x2, RZ ;  /* 0xfffffffe03037810 */ /* 0x020fe40007ffe0ff */
[----:B------:R-:W-:-:S03]  /*66a0*/  IMNMX R0, R17, R0, !PT ;  /* 0x0000000011007217 */ /* 0x000fc60007800200 */
[----:B------:R4:W-:Y:S04]  /*66b0*/  STL [R1+0x68], R3 ;  /* 0x0000680301007387 */ /* 0x0009e80000100800 */
[----:B------:R4:W-:Y:S01]  /*66c0*/  STL [R1+0xb0], R0 ;  /* 0x0000b00001007387 */ /* 0x0009e20000100800 */
[----:B------:R-:W-:Y:S01]  /*66d0*/  ISETP.GE.AND P0, PT, R3, R0, PT ;  /* 0x000000000300720c */ /* 0x000fe20003f06270 */
[C---:B------:R-:W-:Y:S08]  /*66e0*/  HMMA.16816.F32.BF16 R80, R128.reuse, R82, R100 ;  /* 0x000000528050723c */ /* 0x040ff00000041864 */
[C---:B--2---:R-:W-:Y:S08]  /*66f0*/  HMMA.16816.F32.BF16 R100, R128.reuse, R104, R176 ;  /* 0x000000688064723c */ /* 0x044ff000000418b0 */
[C---:B------:R-:W-:Y:S08]  /*6700*/  HMMA.16816.F32.BF16 R164, R128.reuse, R160, R164 ;  /* 0x000000a080a4723c */ /* 0x040ff000000418a4 */
[C---:B------:R-:W-:Y:S08]  /*6710*/  HMMA.16816.F32.BF16 R104, R128.reuse, R106, R124 ;  /* 0x0000006a8068723c */ /* 0x040ff0000004187c */
[C---:B-1----:R-:W-:Y:S08]  /*6720*/  HMMA.16816.F32.BF16 R116, R128.reuse, R120, R116 ;  /* 0x000000788074723c */ /* 0x042ff00000041874 */
[C---:B------:R-:W-:Y:S08]  /*6730*/  HMMA.16816.F32.BF16 R160, R128.reuse, R162, R28 ;  /* 0x000000a280a0723c */ /* 0x040ff0000004181c */
[C---:B------:R-:W-:Y:S08]  /*6740*/  HMMA.16816.F32.BF16 R96, R128.reuse, R98, R180 ;  /* 0x000000628060723c */ /* 0x040ff000000418b4 */
[C---:B------:R-:W-:Y:S08]  /*6750*/  HMMA.16816.F32.BF16 R112, R128.reuse, R114, R20 ;  /* 0x000000728070723c */ /* 0x040ff00000041814 */
[C---:B------:R-:W-:Y:S08]  /*6760*/  HMMA.16816.F32.BF16 R120, R128.reuse, R122, R12 ;  /* 0x0000007a8078723c */ /* 0x040ff0000004180c */
[C---:B---3--:R-:W-:Y:S08]  /*6770*/  HMMA.16816.F32.BF16 R124, R128.reuse, R4, R32 ;  /* 0x00000004807c723c */ /* 0x048ff00000041820 */
[----:B------:R-:W-:Y:S01]  /*6780*/  HMMA.16816.F32.BF16 R128, R128, R6, R24 ;  /* 0x000000068080723c */ /* 0x000fe20000041818 */
[----:B------:R-:W-:Y:S01]  /*6790*/  @!UPT UIADD3 URZ, URZ, URZ, URZ ;  /* 0x0000003f3f3ff290 */ /* 0x000fe2000fffe03f */
[----:B------:R-:W-:Y:S11]  /*67a0*/  @!P0 BRA `(.L_x_1048) ;  /* 0x0000482000008947 */ /* 0x000ff60003800000 */
[----:B----4-:R-:W-:Y:S02]  /*67b0*/  MOV R0, R3 ;  /* 0x0000000300007202 */ /* 0x010fe40000000f00 */
[----:B------:R-:W-:-:S02]  /*67c0*/  MOV R134, R16 ;  /* 0x0000001000867202 */ /* 0x000fc40000000f00 */
[----:B------:R-:W-:Y:S01]  /*67d0*/  MOV R133, R132 ;  /* 0x0000008400857202 */ /* 0x000fe20000000f00 */
[----:B------:R1:W-:Y:S06]  /*67e0*/  STL [R1+0x90], R0 ;  /* 0x0000900001007387 */ /* 0x0003ec0000100800 */
.L_x_1059:
[----:B------:R-:W2:Y:S01]  /*67f0*/  LDL R6, [R1+0x4] ;  /* 0x0000040001067983 */ /* 0x000ea20000100800 */
[----:B------:R-:W-:Y:S04]  /*6800*/  DEPBAR.LE SB0, 0x0 ;  /* 0x000080000000791a */ /* 0x000fe80000000000 */
[----:B------:R-:W3:Y:S01]  /*6810*/  LDL R2, [R1+0x90] ;  /* 0x0000900001027983 */ /* 0x000ee20000100800 */
[----:B------:R-:W-:Y:S01]  /*6820*/  WARPSYNC 0xffffffff ;  /* 0xffffffff00007948 */ /* 0x000fe20003800000 */
[----:B------:R-:W-:Y:S02]  /*6830*/  BSSY B0, `(.L_x_1049) ;  /* 0x0000072000007945 */ /* 0x000fe40003800000 */
[----:B------:R-:W4:Y:S04]  /*6840*/  LDL R5, [R1+0x3c] ;  /* 0x00003c0001057983 */ /* 0x000f280000100800 */
[----:B-1----:R-:W3:Y:S04]  /*6850*/  LDL R0, [R1+0xa8] ;  /* 0x0000a80001007983 */ /* 0x002ee80000100800 */
[----:B------:R-:W5:Y:S04]  /*6860*/  LDL R4, [R1+0x40] ;  /* 0x0000400001047983 */ /* 0x000f680000100800 */
[----:B------:R-:W5:Y:S04]  /*6870*/  LDL R3, [R1+0x44] ;  /* 0x0000440001037983 */ /* 0x000f680000100800 */
[----:B------:R-:W-:Y:S06]  /*6880*/  BAR.SYNC.DEFER_BLOCKING 0x0 ;  /* 0x0000000000007b1d */ /* 0x000fec0000010000 */
[----:B------:R1:W1:Y:S04]  /*6890*/  LDSM.16.M88.4 R8, [R135] ;  /* 0x000000008708783b */ /* 0x0002680000000200 */
[----:B------:R1:W1:Y:S04]  /*68a0*/  LDSM.16.M88.4 R16, [R135+0x800] ;  /* 0x000800008710783b */ /* 0x0002680000000200 */
[----:B------:R1:W1:Y:S04]  /*68b0*/  LDSM.16.M88.4 R24, [R135+0x1000] ;  /* 0x001000008718783b */ /* 0x0002680000000200 */
[----:B------:R1:W1:Y:S04]  /*68c0*/  LDSM.16.M88.4 R32, [R135+0x1800] ;  /* 0x001800008720783b */ /* 0x0002680000000200 */
[----:B--2---:R2:W1:Y:S04]  /*68d0*/  LDSM.16.M88.4 R176, [R6] ;  /* 0x0000000006b0783b */ /* 0x0044680000000200 */
[----:B----4-:R2:W4:Y:S01]  /*68e0*/  LDSM.16.M88.4 R180, [R5] ;  /* 0x0000000005b4783b */ /* 0x0105220000000200 */
[----:B---3--:R-:W-:Y:S03]  /*68f0*/  ISETP.GT.AND P0, PT, R0, R2, PT ;  /* 0x000000020000720c */ /* 0x008fe60003f04270 */
[----:B-----5:R2:W3:Y:S04]  /*6900*/  LDSM.16.M88.4 R184, [R4] ;  /* 0x0000000004b8783b */ /* 0x0204e80000000200 */
[----:B------:R2:W1:Y:S06]  /*6910*/  LDSM.16.M88.4 R188, [R3] ;  /* 0x0000000003bc783b */ /* 0x00046c0000000200 */
[----:B------:R-:W-:-:S05]  /*6920*/  @P0 BRA `(.L_x_1050) ;  /* 0x0000062000000947 */ /* 0x000fca0003800000 */
[----:B--2---:R-:W2:Y:S04]  /*6930*/  LDL R4, [R1+0x8c] ;  /* 0x00008c0001047983 */ /* 0x004ea80000100800 */
[----:B------:R-:W5:Y:S04]  /*6940*/  LDL R28, [R1+0x84] ;  /* 0x00008400011c7983 */ /* 0x000f680000100800 */
[----:B----4-:R-:W4:Y:S04]  /*6950*/  LDL.64 R22, [R1+0xc8] ;  /* 0x0000c80001167983 */ /* 0x010f280000100a00 */
[----:B---3--:R-:W3:Y:S04]  /*6960*/  LDL R5, [R1+0x94] ;  /* 0x0000940001057983 */ /* 0x008ee80000100800 */
[----:B------:R-:W3:Y:S04]  /*6970*/  LDL R21, [R1+0xd8] ;  /* 0x0000d80001157983 */ /* 0x000ee80000100800 */
[----:B------:R-:W3:Y:S04]  /*6980*/  LDL R20, [R1+0x174] ;  /* 0x0001740001147983 */ /* 0x000ee80000100800 */
[----:B------:R-:W4:Y:S04]  /*6990*/  LDL R15, [R1+0x178] ;  /* 0x00017800010f7983 */ /* 0x000f280000100800 */
[----:B------:R-:W4:Y:S04]  /*69a0*/  LDL R14, [R1+0x98] ;  /* 0x00009800010e7983 */ /* 0x000f280000100800 */
[----:B------:R-:W4:Y:S04]  /*69b0*/  LDL R13, [R1+0x17c] ;  /* 0x00017c00010d7983 */ /* 0x000f280000100800 */
[----:B------:R-:W4:Y:S04]  /*69c0*/  LDL R12, [R1+0x9c] ;  /* 0x00009c00010c7983 */ /* 0x000f280000100800 */
[----:B------:R-:W4:Y:S04]  /*69d0*/  LDL R7, [R1+0x180] ;  /* 0x0001800001077983 */ /* 0x000f280000100800 */
[----:B------:R-:W4:Y:S01]  /*69e0*/  LDL R6, [R1+0x88] ;  /* 0x0000880001067983 */ /* 0x000f220000100800 */
[----:B--2---:R-:W-:Y:S01]  /*69f0*/  SHF.R.S32.HI R0, RZ, 0x1f, R4 ;  /* 0x0000001fff007819 */ /* 0x004fe20000011404 */
[----:B------:R-:W-:Y:S04]  /*6a00*/  IMAD.WIDE.U32 R2, R4, c[0x0][0x208], RZ ;  /* 0x0000820004027a25 */ /* 0x000fe800078e00ff */
[----:B------:R-:W-:Y:S04]  /*6a10*/  IMAD R0, R0, c[0x0][0x208], RZ ;  /* 0x0000820000007a24 */ /* 0x000fe800078e02ff */
[----:B------:R-:W-:Y:S01]  /*6a20*/  IMAD R0, R4, c[0x0][0x20c], R0 ;  /* 0x0000830004007a24 */ /* 0x000fe200078e0200 */
[----:B-----5:R-:W-:Y:S03]  /*6a30*/  SHF.R.S32.HI R4, RZ, 0x1f, R28 ;  /* 0x0000001fff047819 */ /* 0x020fe6000001141c */
[----:B------:R-:W-:Y:S02]  /*6a40*/  IMAD.IADD R3, R3, 0x1, R0 ;  /* 0x0000000103037824 */ /* 0x000fe400078e0200 */
[----:B------:R-:W-:Y:S02]  /*6a50*/  IMAD R4, R4, c[0x0][0x218], RZ ;  /* 0x0000860004047a24 */ /* 0x000fe400078e02ff */
[C---:B------:R-:W-:Y:S01]  /*6a60*/  IMAD.WIDE.U32 R2, R28.reuse, c[0x0][0x218], R2 ;  /* 0x000086001c027a25 */ /* 0x040fe200078e0002 */
[C---:B---3--:R-:W-:Y:S03]  /*6a70*/  SHF.L.U64.HI R29, R5.reuse, 0x1, R20 ;  /* 0x00000001051d7819 */ /* 0x048fe60000010214 */
[----:B------:R-:W-:Y:S01]  /*6a80*/  IMAD R4, R28, c[0x0][0x21c], R4 ;  /* 0x000087001c047a24 */ /* 0x000fe200078e0204 */
[----:B----4-:R-:W-:Y:S01]  /*6a90*/  IADD3 R0, P0, R22, R2, RZ ;  /* 0x0000000216007210 */ /* 0x010fe20007f1e0ff */
[----:B------:R-:W-:Y:S03]  /*6aa0*/  IMAD.SHL.U32 R2, R5, 0x2, RZ ;  /* 0x0000000205027824 */ /* 0x000fe600078e00ff */
[----:B------:R-:W-:Y:S02]  /*6ab0*/  IADD3.X R4, R21, R3, R4, P0, !PT ;  /* 0x0000000315047210 */ /* 0x000fe400007fe404 */
[----:B------:R-:W-:Y:S01]  /*6ac0*/  LEA R21, P0, R0, c[0x0][0x1f8], 0x1 ;  /* 0x00007e0000157a11 */ /* 0x000fe200078008ff */
[----:B------:R2:W-:Y:S01]  /*6ad0*/  STL [R1+0x58], R2 ;  /* 0x0000580201007387 */ /* 0x0005e20000100800 */
[----:B------:R-:W-:Y:S02]  /*6ae0*/  SHF.L.U64.HI R28, R14, 0x1, R15 ;  /* 0x000000010e1c7819 */ /* 0x000fe4000001020f */
[----:B------:R-:W-:Y:S02]  /*6af0*/  LEA.HI.X R5, R0, c[0x0][0x1fc], R4, 0x1, P0 ;  /* 0x00007f0000057a11 */ /* 0x000fe400000f0c04 */
[----:B------:R-:W-:Y:S02]  /*6b00*/  SHF.L.U32 R132, R14, 0x1, RZ ;  /* 0x000000010e847819 */ /* 0x000fe400000006ff */
[C---:B------:R-:W-:Y:S01]  /*6b10*/  SHF.L.U64.HI R23, R12.reuse, 0x1, R13 ;  /* 0x000000010c177819 */ /* 0x040fe2000001020d */
[----:B------:R-:W-:Y:S01]  /*6b20*/  IMAD.SHL.U32 R31, R12, 0x2, RZ ;  /* 0x000000020c1f7824 */ /* 0x000fe200078e00ff */
[C---:B------:R-:W-:Y:S02]  /*6b30*/  SHF.L.U64.HI R22, R6.reuse, 0x1, R7 ;  /* 0x0000000106167819 */ /* 0x040fe40000010207 */
[----:B------:R-:W-:Y:S01]  /*6b40*/  SHF.L.U32 R30, R6, 0x1, RZ ;  /* 0x00000001061e7819 */ /* 0x000fe200000006ff */
[----:B------:R-:W-:-:S05]  /*6b50*/  BRA.DIV ~URZ, `(.L_x_1051) ;  /* 0x0000b8a27f007947 */ /* 0x000fca000b800000 */
[----:B------:R3:W4:Y:S02]  /*6b60*/  SHFL.IDX PT, R4, R5, RZ, 0x181f ;  /* 0x00181fff05047589 */ /* 0x00072400000e0000 */
.L_x_1086:
[----:B------:R-:W-:-:S05]  /*6b70*/  BRA.DIV ~URZ, `(.L_x_1052) ;  /* 0x0000b8f27f007947 */ /* 0x000fca000b800000 */
[----:B--2---:R-:W2:Y:S04]  /*6b80*/  LDL R2, [R1+0x88] ;  /* 0x0000880001027983 */ /* 0x004ea80000100800 */
[----:B------:R-:W5:Y:S04]  /*6b90*/  LDL R14, [R1+0x54] ;  /* 0x00005400010e7983 */ /* 0x000f680000100800 */
[----:B---3--:R-:W3:Y:S04]  /*6ba0*/  LDL R7, [R1+0x9c] ;  /* 0x00009c0001077983 */ /* 0x008ee80000100800 */
[----:B----4-:R-:W4:Y:S04]  /*6bb0*/  LDL R20, [R1+0x98] ;  /* 0x0000980001147983 */ /* 0x010f280000100800 */
[----:B------:R-:W2:Y:S04]  /*6bc0*/  LDL R15, [R1+0x94] ;  /* 0x00009400010f7983 */ /* 0x000ea80000100800 */
[----:B------:R-:W2:Y:S04]  /*6bd0*/  LDL R6, [R1+0x58] ;  /* 0x0000580001067983 */ /* 0x000ea80000100800 */
[----:B------:R-:W2:Y:S02]  /*6be0*/  SHFL.IDX PT, R0, R21, RZ, 0x181f ;  /* 0x00181fff15007589 */ /* 0x000ea400000e0000 */
[----:B--2---:R-:W-:Y:S02]  /*6bf0*/  IADD3 R6, P2, R0, R6, RZ ;  /* 0x0000000600067210 */ /* 0x004fe40007f5e0ff */
[----:B------:R-:W-:Y:S02]  /*6c00*/  ISETP.GE.AND P4, PT, R2, c[0x0][0x1d4], PT ;  /* 0x0000750002007a0c */ /* 0x000fe40003f86270 */
[----:B------:R-:W-:Y:S02]  /*6c10*/  IADD3 R2, P0, R0, R30, RZ ;  /* 0x0000001e00027210 */ /* 0x000fe40007f1e0ff */
[----:B---3--:R-:W-:Y:S01]  /*6c20*/  ISETP.GE.AND P3, PT, R7, c[0x0][0x1d4], PT ;  /* 0x0000750007007a0c */ /* 0x008fe20003f66270 */
[----:B------:R-:W-:Y:S01]  /*6c30*/  IMAD.X R7, R4, 0x1, R29, P2 ;  /* 0x0000000104077824 */ /* 0x000fe200010e061d */
[----:B----4-:R-:W-:Y:S01]  /*6c40*/  ISETP.GE.AND P1, PT, R20, c[0x0][0x1d4], PT ;  /* 0x0000750014007a0c */ /* 0x010fe20003f26270 */
[----:B------:R-:W-:Y:S01]  /*6c50*/  IMAD.X R3, R4, 0x1, R22, P0 ;  /* 0x0000000104037824 */ /* 0x000fe200000e0616 */
[----:B------:R-:W-:Y:S02]  /*6c60*/  IADD3 R12, P0, R0, R31, RZ ;  /* 0x0000001f000c7210 */ /* 0x000fe40007f1e0ff */
[----:B------:R-:W-:Y:S03]  /*6c70*/  SEL R20, RZ, 0x10, P3 ;  /* 0x00000010ff147807 */ /* 0x000fe60001800000 */
[----:B------:R-:W-:Y:S01]  /*6c80*/  @!PT LDS RZ, [RZ] ;  /* 0x00000000fffff984 */ /* 0x000fe20000000800 */
[----:B------:R-:W-:Y:S01]  /*6c90*/  @!PT LDS RZ, [RZ] ;  /* 0x00000000fffff984 */ /* 0x000fe20000000800 */
[----:B-----5:R2:W-:Y:S01]  /*6ca0*/  LDGSTS.E.BYPASS.LTC128B.128 [R14+0x100], [R2.64], !P4 ;  /* 0x00100000020e7fae */ /* 0x0205e2000e101d46 */
[----:B------:R-:W-:Y:S05]  /*6cb0*/  IMAD.X R13, R4, 0x1, R23, P0 ;  /* 0x00000001040d7824 */ /* 0x000fea00000e0617 */
[----:B------:R3:W-:Y:S01]  /*6cc0*/  LDGSTS.E.BYPASS.LTC128B.128 [R14+0x2100], [R12.64], !P3 ;  /* 0x021000000c0e7fae */ /* 0x0007e2000d901d46 */
[----:B--2---:R-:W-:Y:S03]  /*6cd0*/  IADD3 R2, P0, R0, R132, RZ ;  /* 0x0000008400027210 */ /* 0x004fe60007f1e0ff */
[----:B------:R-:W2:Y:S02]  /*6ce0*/  SHFL.IDX PT, R0, R21, 0x1, 0x181f ;  /* 0x00381f0015007f89 */ /* 0x000ea400000e0000 */
[----:B------:R-:W-:Y:S01]  /*6cf0*/  IMAD.X R3, R4, 0x1, R28, P0 ;  /* 0x0000000104037824 */ /* 0x000fe200000e061c */
[----:B------:R-:W-:Y:S01]  /*6d00*/  ISETP.GE.AND P0, PT, R15, c[0x0][0x1d4], PT ;  /* 0x000075000f007a0c */ /* 0x000fe20003f06270 */
[----:B------:R4:W1:Y:S01]  /*6d10*/  SHFL.IDX PT, R4, R5, 0x1, 0x181f ;  /* 0x00381f0005047f89 */ /* 0x00086200000e0000 */
[----:B------:R-:W-:Y:S03]  /*6d20*/  SEL R15, RZ, 0x10, P1 ;  /* 0x00000010ff0f7807 */ /* 0x000fe60000800000 */
[----:B------:R3:W-:Y:S08]  /*6d30*/  LDGSTS.E.BYPASS.LTC128B.128 [R14+0x4100], [R2.64], !P1 ;  /* 0x04100000020e7fae */ /* 0x0007f0000c901d46 */
[----:B------:R3:W-:Y:S01]  /*6d40*/  LDGSTS.E.BYPASS.LTC128B.128 [R14+0x6100], [R6.64], !P0 ;  /* 0x06100000060e7fae */ /* 0x0007e2000c101d46 */
[----:B----4-:R-:W-:Y:S02]  /*6d50*/  SEL R5, RZ, 0x10, P4 ;  /* 0x00000010ff057807 */ /* 0x010fe40002000000 */
[----:B---3--:R-:W-:Y:S02]  /*6d60*/  SEL R14, RZ, 0x10, P0 ;  /* 0x00000010ff0e7807 */ /* 0x008fe40000000000 */
.L_x_1087:
[C---:B-12---:R-:W-:Y:S01]  /*6d70*/  ISETP.NE.U32.AND P2, PT, R5.reuse, RZ, PT ;  /* 0x000000ff0500720c */ /* 0x046fe20003f45070 */
[----:B------:R-:W2:Y:S01]  /*6d80*/  LDL R21, [R1+0x54] ;  /* 0x0000540001157983 */ /* 0x000ea20000100800 */
[----:B------:R-:W-:Y:S02]  /*6d90*/  IADD3 R5, -R5, 0x10, RZ ;  /* 0x0000001005057810 */ /* 0x000fe40007ffe1ff */
[----:B------:R-:W-:Y:S02]  /*6da0*/  IADD3 R6, -R15, 0x10, RZ ;  /* 0x000000100f067810 */ /* 0x000fe40007ffe1ff */
[----:B------:R-:W-:Y:S02]  /*6db0*/  LOP3.LUT R5, R5, 0xf, RZ, 0xc0, !PT ;  /* 0x0000000f05057812 */ /* 0x000fe400078ec0ff */
[----:B------:R-:W-:Y:S02]  /*6dc0*/  IADD3 R12, -R20, 0x10, RZ ;  /* 0x00000010140c7810 */ /* 0x000fe40007ffe1ff */
[----:B------:R-:W-:Y:S02]  /*6dd0*/  IADD3 R2, P1, P0, R5, R0, R30 ;  /* 0x0000000005027210 */ /* 0x000fe4000783e01e */
[----:B------:R-:W-:Y:S01]  /*6de0*/  LOP3.LUT R6, R6, 0xf, RZ, 0xc0, !PT ;  /* 0x0000000f06067812 */ /* 0x000fe200078ec0ff */
[----:B------:R-:W3:Y:S01]  /*6df0*/  LDL.LU R30, [R1+0x58] ;  /* 0x00005800011e7983 */ /* 0x000ee20000300800 */
[----:B------:R-:W-:Y:S02]  /*6e00*/  IADD3.X R3, RZ, R4, R22, P1, P0 ;  /* 0x00000004ff037210 */ /* 0x000fe40000fe0416 */
[----:B------:R-:W-:Y:S04]  /*6e10*/  LOP3.LUT R12, R12, 0xf, RZ, 0xc0, !PT ;  /* 0x0000000f0c0c7812 */ /* 0x000fe800078ec0ff */
[----:B------:R-:W-:Y:S04]  /*6e20*/  IADD3 R12, P1, P0, R12, R0, R31 ;  /* 0x000000000c0c7210 */ /* 0x000fe8000783e01f */
[----:B------:R-:W-:Y:S01]  /*6e30*/  IADD3.X R13, RZ, R4, R23, P1, P0 ;  /* 0x00000004ff0d7210 */ /* 0x000fe20000fe0417 */
[----:B------:R-:W-:Y:S01]  /*6e40*/  @!PT LDS RZ, [RZ] ;  /* 0x00000000fffff984 */ /* 0x000fe20000000800 */
[----:B------:R-:W-:Y:S01]  /*6e50*/  @!PT LDS RZ, [RZ] ;  /* 0x00000000fffff984 */ /* 0x000fe20000000800 */
[----:B------:R-:W-:Y:S01]  /*6e60*/  @!PT LDS RZ, [RZ] ;  /* 0x00000000fffff984 */ /* 0x000fe20000000800 */
[----:B--2---:R1:W-:Y:S01]  /*6e70*/  LDGSTS.E.BYPASS.LTC128B.128.ZFILL [R21+0x1100], [R2.64], P2 ;  /* 0x0110000002157fae */ /* 0x0043e20009141d46 */
[----:B------:R-:W-:Y:S04]  /*6e80*/  IADD3 R6, P3, P2, R6, R0, R132 ;  /* 0x0000000006067210 */ /* 0x000fe80007a7e084 */
[----:B------:R-:W-:Y:S02]  /*6e90*/  IADD3.X R7, RZ, R4, R28, P3, P2 ;  /* 0x00000004ff077210 */ /* 0x000fe40001fe441c */
[----:B------:R-:W-:Y:S02]  /*6ea0*/  ISETP.NE.U32.AND P3, PT, R20, RZ, PT ;  /* 0x000000ff1400720c */ /* 0x000fe40003f65070 */
[----:B------:R-:W-:Y:S11]  /*6eb0*/  ISETP.NE.U32.AND P2, PT, R15, RZ, PT ;  /* 0x000000ff0f00720c */ /* 0x000ff60003f45070 */
[----:B------:R2:W-:Y:S04]  /*6ec0*/  LDGSTS.E.BYPASS.LTC128B.128.ZFILL [R21+0x3100], [R12.64], P3 ;  /* 0x031000000c157fae */ /* 0x0005e80009941d46 */
[----:B------:R2:W-:Y:S01]  /*6ed0*/  LDGSTS.E.BYPASS.LTC128B.128.ZFILL [R21+0x5100], [R6.64], P2 ;  /* 0x0510000006157fae */ /* 0x0005e20009141d46 */
[----:B-1----:R-:W-:Y:S04]  /*6ee0*/  IADD3 R2, -R14, 0x10, RZ ;  /* 0x000000100e027810 */ /* 0x002fe80007ffe1ff */
[----:B------:R-:W-:Y:S04]  /*6ef0*/  LOP3.LUT R2, R2, 0xf, RZ, 0xc0, !PT ;  /* 0x0000000f02027812 */ /* 0x000fe800078ec0ff */
[----:B---3--:R-:W-:Y:S04]  /*6f00*/  IADD3 R2, P1, P0, R2, R0, R30 ;  /* 0x0000000002027210 */ /* 0x008fe8000783e01e */
[----:B------:R-:W-:Y:S02]  /*6f10*/  IADD3.X R3, RZ, R4, R29, P1, P0 ;  /* 0x00000004ff037210 */ /* 0x000fe40000fe041d */
[----:B------:R-:W-:Y:S11]  /*6f20*/  ISETP.NE.U32.AND P0, PT, R14, RZ, PT ;  /* 0x000000ff0e00720c */ /* 0x000ff60003f05070 */
[----:B------:R-:W-:Y:S02]  /*6f30*/  @!UPT UIADD3 URZ, URZ, URZ, URZ ;  /* 0x0000003f3f3ff290 */ /* 0x000fe4000fffe03f */
[----:B------:R2:W-:Y:S02]  /*6f40*/  LDGSTS.E.BYPASS.LTC128B.128.ZFILL [R21+0x7100], [R2.64], P0 ;  /* 0x0710000002157fae */ /* 0x0005e40008141d46 */
.L_x_1050:
[----:B------:R-:W-:Y:S05]  /*6f50*/  BSYNC B0 ;  /* 0x0000000000007941 */ /* 0x000fea0003800000 */
.L_x_1049:
[----:B------:R-:W5:Y:S04]  /*6f60*/  LDL R132, [R1+0x18] ;  /* 0x0000180001847983 */ /* 0x000f680000100800 */
[----:B--2---:R-:W2:Y:S04]  /*6f70*/  LDL R3, [R1+0xc] ;  /* 0x00000c0001037983 */ /* 0x004ea80000100800 */
[----:B----4-:R-:W4:Y:S04]  /*6f80*/  LDL R2, [R1+0x10] ;  /* 0x0000100001027983 */ /* 0x010f280000100800 */
[----:B------:R-:W0:Y:S01]  /*6f90*/  LDGDEPBAR ;  /* 0x00000000000079af */ /* 0x000e220000000000 */
[----:B------:R-:W-:Y:S01]  /*6fa0*/  WARPSYNC 0xffffffff ;  /* 0xffffffff00007948 */ /* 0x000fe20003800000 */
[C---:B-1----:R-:W-:Y:S01]  /*6fb0*/  HMMA.16816.F32.BF16 R4, R168.reuse, R8, RZ ;  /* 0x00000008a804723c */ /* 0x042fe200000418ff */
[----:B------:R-:W-:Y:S05]  /*6fc0*/  BSSY B0, `(.L_x_1053) ;  /* 0x000018d000007945 */ /* 0x000fea0003800000 */
[----:B---3--:R-:W3:Y:S02]  /*6fd0*/  LDL R0, [R1+0x14] ;  /* 0x0000140001007983 */ /* 0x008ee40000100800 */
[C---:B------:R-:W-:Y:S08]  /*6fe0*/  HMMA.16816.F32.BF16 R8, R168.reuse, R10, RZ ;  /* 0x0000000aa808723c */ /* 0x040ff000000418ff */
[C---:B------:R-:W-:Y:S08]  /*6ff0*/  HMMA.16816.F32.BF16 R12, R168.reuse, R16, RZ ;  /* 0x00000010a80c723c */ /* 0x040ff000000418ff */
        /* <DEDUP_REMOVED lines=10> */
[----:B------:R-:W1:Y:S07]  /*70a0*/  LDSM.16.M88.4 R180, [R249+0x800] ;  /* 0x00080000f9b4783b */ /* 0x000e6e0000000200 */
[C---:B------:R-:W-:Y:S08]  /*70b0*/  HMMA.16816.F32.BF16 R20, R172.reuse, R184, R20 ;  /* 0x000000b8ac14723c */ /* 0x040ff00000041814 */
[C---:B------:R-:W-:Y:S01]  /*70c0*/  HMMA.16816.F32.BF16 R24, R172.reuse, R186, R24 ;  /* 0x000000baac18723c */ /* 0x040fe20000041818 */
[----:B------:R-:W1:Y:S07]  /*70d0*/  LDSM.16.M88.4 R184, [R249+0x1000] ;  /* 0x00100000f9b8783b */ /* 0x000e6e0000000200 */
[C---:B------:R-:W-:Y:S08]  /*70e0*/  HMMA.16816.F32.BF16 R28, R172.reuse, R188, R28 ;  /* 0x000000bcac1c723c */ /* 0x040ff0000004181c */
[----:B------:R-:W-:Y:S01]  /*70f0*/  HMMA.16816.F32.BF16 R32, R172, R190, R32 ;  /* 0x000000beac20723c */ /* 0x000fe20000041820 */
[----:B------:R-:W1:Y:S07]  /*7100*/  LDSM.16.M88.4 R188, [R249+0x1800] ;  /* 0x00180000f9bc783b */ /* 0x000e6e0000000200 */
[C---:B-1----:R-:W-:Y:S08]  /*7110*/  HMMA.16816.F32.BF16 R4, R192.reuse, R176, R4 ;  /* 0x000000b0c004723c */ /* 0x042ff00000041804 */
[C---:B------:R-:W-:Y:S01]  /*7120*/  HMMA.16816.F32.BF16 R8, R192.reuse, R178, R8 ;  /* 0x000000b2c008723c */ /* 0x040fe20000041808 */
[----:B------:R-:W1:Y:S07]  /*7130*/  LDSM.16.M88.4 R176, [R248+-0x6000] ;  /* 0xffa00000f8b0783b */ /* 0x000e6e0000000200 */
[C---:B------:R-:W-:Y:S08]  /*7140*/  HMMA.16816.F32.BF16 R12, R192.reuse, R180, R12 ;  /* 0x000000b4c00c723c */ /* 0x040ff0000004180c */
[C---:B------:R-:W-:Y:S01]  /*7150*/  HMMA.16816.F32.BF16 R16, R192.reuse, R182, R16 ;  /* 0x000000b6c010723c */ /* 0x040fe20000041810 */
[----:B------:R-:W1:Y:S07]  /*7160*/  LDSM.16.M88.4 R180, [R248+-0x5800] ;  /* 0xffa80000f8b4783b */ /* 0x000e6e0000000200 */
[C---:B------:R-:W-:Y:S08]  /*7170*/  HMMA.16816.F32.BF16 R20, R192.reuse, R184, R20 ;  /* 0x000000b8c014723c */ /* 0x040ff00000041814 */
[C---:B------:R-:W-:Y:S01]  /*7180*/  HMMA.16816.F32.BF16 R24, R192.reuse, R186, R24 ;  /* 0x000000bac018723c */ /* 0x040fe20000041818 */
[----:B------:R-:W1:Y:S07]  /*7190*/  LDSM.16.M88.4 R184, [R248+-0x5000] ;  /* 0xffb00000f8b8783b */ /* 0x000e6e0000000200 */
[C---:B------:R-:W-:Y:S08]  /*71a0*/  HMMA.16816.F32.BF16 R28, R192.reuse, R188, R28 ;  /* 0x000000bcc01c723c */ /* 0x040ff0000004181c */
[----:B------:R-:W-:Y:S01]  /*71b0*/  HMMA.16816.F32.BF16 R32, R192, R190, R32 ;  /* 0x000000bec020723c */ /* 0x000fe20000041820 */
[----:B------:R-:W1:Y:S07]  /*71c0*/  LDSM.16.M88.4 R188, [R248+-0x4800] ;  /* 0xffb80000f8bc783b */ /* 0x000e6e0000000200 */
[C---:B-1----:R-:W-:Y:S08]  /*71d0*/  HMMA.16816.F32.BF16 R4, R196.reuse, R176, R4 ;  /* 0x000000b0c404723c */ /* 0x042ff00000041804 */
[C---:B------:R-:W-:Y:S01]  /*71e0*/  HMMA.16816.F32.BF16 R8, R196.reuse, R178, R8 ;  /* 0x000000b2c408723c */ /* 0x040fe20000041808 */
[----:B------:R-:W1:Y:S07]  /*71f0*/  LDSM.16.M88.4 R176, [R135+0x2000] ;  /* 0x0020000087b0783b */ /* 0x000e6e0000000200 */
[C---:B------:R-:W-:Y:S08]  /*7200*/  HMMA.16816.F32.BF16 R12, R196.reuse, R180, R12 ;  /* 0x000000b4c40c723c */ /* 0x040ff0000004180c */
[C---:B------:R-:W-:Y:S01]  /*7210*/  HMMA.16816.F32.BF16 R16, R196.reuse, R182, R16 ;  /* 0x000000b6c410723c */ /* 0x040fe20000041810 */
[----:B------:R-:W1:Y:S07]  /*7220*/  LDSM.16.M88.4 R180, [R135+0x2800] ;  /* 0x0028000087b4783b */ /* 0x000e6e0000000200 */
[C---:B------:R-:W-:Y:S08]  /*7230*/  HMMA.16816.F32.BF16 R20, R196.reuse, R184, R20 ;  /* 0x000000b8c414723c */ /* 0x040ff00000041814 */
[C---:B------:R-:W-:Y:S01]  /*7240*/  HMMA.16816.F32.BF16 R24, R196.reuse, R186, R24 ;  /* 0x000000bac418723c */ /* 0x040fe20000041818 */
[----:B------:R-:W5:Y:S07]  /*7250*/  LDSM.16.M88.4 R184, [R135+0x3000] ;  /* 0x0030000087b8783b */ /* 0x000f6e0000000200 */
[C---:B------:R-:W-:Y:S08]  /*7260*/  HMMA.16816.F32.BF16 R28, R196.reuse, R188, R28 ;  /* 0x000000bcc41c723c */ /* 0x040ff0000004181c */
[----:B------:R-:W-:Y:S01]  /*7270*/  HMMA.16816.F32.BF16 R32, R196, R190, R32 ;  /* 0x000000bec420723c */ /* 0x000fe20000041820 */
[----:B------:R-:W2:Y:S07]  /*7280*/  LDSM.16.M88.4 R188, [R135+0x3800] ;  /* 0x0038000087bc783b */ /* 0x000eae0000000200 */
[C---:B-1----:R-:W-:Y:S08]  /*7290*/  HMMA.16816.F32.BF16 R4, R200.reuse, R176, R4 ;  /* 0x000000b0c804723c */ /* 0x042ff00000041804 */
[C---:B------:R-:W-:Y:S08]  /*72a0*/  HMMA.16816.F32.BF16 R8, R200.reuse, R178, R8 ;  /* 0x000000b2c808723c */ /* 0x040ff00000041808 */
[C---:B------:R-:W-:Y:S08]  /*72b0*/  HMMA.16816.F32.BF16 R12, R200.reuse, R180, R12 ;  /* 0x000000b4c80c723c */ /* 0x040ff0000004180c */
[C---:B------:R-:W-:Y:S01]  /*72c0*/  HMMA.16816.F32.BF16 R16, R200.reuse, R182, R16 ;  /* 0x000000b6c810723c */ /* 0x040fe20000041810 */
[----:B-----5:R1:W2:Y:S07]  /*72d0*/  LDSM.16.M88.4 R176, [R132] ;  /* 0x0000000084b0783b */ /* 0x0202ae0000000200 */
[C---:B------:R-:W-:Y:S01]  /*72e0*/  HMMA.16816.F32.BF16 R20, R200.reuse, R184, R20 ;  /* 0x000000b8c814723c */ /* 0x040fe20000041814 */
[----:B--2---:R2:W2:Y:S07]  /*72f0*/  LDSM.16.M88.4 R180, [R3] ;  /* 0x0000000003b4783b */ /* 0x0044ae0000000200 */
[C---:B------:R-:W-:Y:S01]  /*7300*/  HMMA.16816.F32.BF16 R24, R200.reuse, R186, R24 ;  /* 0x000000bac818723c */ /* 0x040fe20000041818 */
[----:B----4-:R4:W2:Y:S07]  /*7310*/  LDSM.16.M88.4 R184, [R2] ;  /* 0x0000000002b8783b */ /* 0x0108ae0000000200 */
[C---:B------:R-:W-:Y:S01]  /*7320*/  HMMA.16816.F32.BF16 R28, R200.reuse, R188, R28 ;  /* 0x000000bcc81c723c */ /* 0x040fe2000004181c */
[----:B-1----:R-:W5:Y:S07]  /*7330*/  LDL R132, [R1+0x28] ;  /* 0x0000280001847983 */ /* 0x002f6e0000100800 */
[----:B------:R-:W-:Y:S01]  /*7340*/  HMMA.16816.F32.BF16 R32, R200, R190, R32 ;  /* 0x000000bec820723c */ /* 0x000fe20000041820 */
[----:B---3--:R1:W3:Y:S08]  /*7350*/  LDSM.16.M88.4 R188, [R0] ;  /* 0x0000000000bc783b */ /* 0x0082f00000000200 */
[----:B--2---:R-:W2:Y:S01]  /*7360*/  LDL R3, [R1+0x1c] ;  /* 0x00001c0001037983 */ /* 0x004ea20000100800 */
[C---:B------:R-:W-:Y:S03]  /*7370*/  HMMA.16816.F32.BF16 R4, R204.reuse, R176, R4 ;  /* 0x000000b0cc04723c */ /* 0x040fe60000041804 */
[----:B----4-:R-:W4:Y:S05]  /*7380*/  LDL R2, [R1+0x20] ;  /* 0x0000200001027983 */ /* 0x010f2a0000100800 */
[C---:B------:R-:W-:Y:S01]  /*7390*/  HMMA.16816.F32.BF16 R8, R204.reuse, R178, R8 ;  /* 0x000000b2cc08723c */ /* 0x040fe20000041808 */
[----:B------:R-:W3:Y:S07]  /*73a0*/  LDSM.16.M88.4 R176, [R249+0x2000] ;  /* 0x00200000f9b0783b */ /* 0x000eee0000000200 */
[C---:B------:R-:W-:Y:S01]  /*73b0*/  HMMA.16816.F32.BF16 R12, R204.reuse, R180, R12 ;  /* 0x000000b4cc0c723c */ /* 0x040fe2000004180c */
[----:B-1----:R-:W4:Y:S07]  /*73c0*/  LDL R0, [R1+0x24] ;  /* 0x0000240001007983 */ /* 0x002f2e0000100800 */
[C---:B------:R-:W-:Y:S01]  /*73d0*/  HMMA.16816.F32.BF16 R16, R204.reuse, R182, R16 ;  /* 0x000000b6cc10723c */ /* 0x040fe20000041810 */
[----:B------:R-:W1:Y:S07]  /*73e0*/  LDSM.16.M88.4 R180, [R249+0x2800] ;  /* 0x00280000f9b4783b */ /* 0x000e6e0000000200 */
[C---:B------:R-:W-:Y:S08]  /*73f0*/  HMMA.16816.F32.BF16 R20, R204.reuse, R184, R20 ;  /* 0x000000b8cc14723c */ /* 0x040ff00000041814 */
[C---:B------:R-:W-:Y:S01]  /*7400*/  HMMA.16816.F32.BF16 R24, R204.reuse, R186, R24 ;  /* 0x000000bacc18723c */ /* 0x040fe20000041818 */
[----:B------:R-:W1:Y:S07]  /*7410*/  LDSM.16.M88.4 R184, [R249+0x3000] ;  /* 0x00300000f9b8783b */ /* 0x000e6e0000000200 */
[C---:B---3--:R-:W-:Y:S08]  /*7420*/  HMMA.16816.F32.BF16 R28, R204.reuse, R188, R28 ;  /* 0x000000bccc1c723c */ /* 0x048ff0000004181c */
[----:B------:R-:W-:Y:S01]  /*7430*/  HMMA.16816.F32.BF16 R32, R204, R190, R32 ;  /* 0x000000becc20723c */ /* 0x000fe20000041820 */
[----:B------:R-:W3:Y:S07]  /*7440*/  LDSM.16.M88.4 R188, [R249+0x3800] ;  /* 0x00380000f9bc783b */ /* 0x000eee0000000200 */
[C---:B------:R-:W-:Y:S08]  /*7450*/  HMMA.16816.F32.BF16 R4, R208.reuse, R176, R4 ;  /* 0x000000b0d004723c */ /* 0x040ff00000041804 */
[C---:B------:R-:W-:Y:S01]  /*7460*/  HMMA.16816.F32.BF16 R8, R208.reuse, R178, R8 ;  /* 0x000000b2d008723c */ /* 0x040fe20000041808 */
[----:B------:R-:W3:Y:S07]  /*7470*/  LDSM.16.M88.4 R176, [R248+-0x4000] ;  /* 0xffc00000f8b0783b */ /* 0x000eee0000000200 */
[C---:B-1----:R-:W-:Y:S08]  /*7480*/  HMMA.16816.F32.BF16 R12, R208.reuse, R180, R12 ;  /* 0x000000b4d00c723c */ /* 0x042ff0000004180c */
[C---:B------:R-:W-:Y:S01]  /*7490*/  HMMA.16816.F32.BF16 R16, R208.reuse, R182, R16 ;  /* 0x000000b6d010723c */ /* 0x040fe20000041810 */
[----:B------:R-:W1:Y:S07]  /*74a0*/  LDSM.16.M88.4 R180, [R248+-0x3800] ;  /* 0xffc80000f8b4783b */ /* 0x000e6e0000000200 */
[C---:B------:R-:W-:Y:S08]  /*74b0*/  HMMA.16816.F32.BF16 R20, R208.reuse, R184, R20 ;  /* 0x000000b8d014723c */ /* 0x040ff00000041814 */
[C---:B------:R-:W-:Y:S01]  /*74c0*/  HMMA.16816.F32.BF16 R24, R208.reuse, R186, R24 ;  /* 0x000000bad018723c */ /* 0x040fe20000041818 */
[----:B------:R-:W1:Y:S07]  /*74d0*/  LDSM.16.M88.4 R184, [R248+-0x3000] ;  /* 0xffd00000f8b8783b */ /* 0x000e6e0000000200 */
[C---:B---3--:R-:W-:Y:S08]  /*74e0*/  HMMA.16816.F32.BF16 R28, R208.reuse, R188, R28 ;  /* 0x000000bcd01c723c */ /* 0x048ff0000004181c */
[----:B------:R-:W-:Y:S01]  /*74f0*/  HMMA.16816.F32.BF16 R32, R208, R190, R32 ;  /* 0x000000bed020723c */ /* 0x000fe20000041820 */
[----:B------:R-:W-:Y:S07]  /*7500*/  LDSM.16.M88.4 R188, [R135+0x4000] ;  /* 0x0040000087bc783b */ /* 0x000fee0000000200 */
[C---:B------:R-:W-:Y:S08]  /*7510*/  HMMA.16816.F32.BF16 R4, R212.reuse, R176, R4 ;  /* 0x000000b0d404723c */ /* 0x040ff00000041804 */
[C---:B------:R-:W-:Y:S01]  /*7520*/  HMMA.16816.F32.BF16 R8, R212.reuse, R178, R8 ;  /* 0x000000b2d408723c */ /* 0x040fe20000041808 */
[----:B------:R-:W3:Y:S07]  /*7530*/  LDSM.16.M88.4 R176, [R248+-0x2800] ;  /* 0xffd80000f8b0783b */ /* 0x000eee0000000200 */
[C---:B-1----:R-:W-:Y:S08]  /*7540*/  HMMA.16816.F32.BF16 R12, R212.reuse, R180, R12 ;  /* 0x000000b4d40c723c */ /* 0x042ff0000004180c */
[C---:B------:R-:W-:Y:S01]  /*7550*/  HMMA.16816.F32.BF16 R16, R212.reuse, R182, R16 ;  /* 0x000000b6d410723c */ /* 0x040fe20000041810 */
[----:B------:R-:W1:Y:S07]  /*7560*/  LDSM.16.M88.4 R180, [R135+0x4800] ;  /* 0x0048000087b4783b */ /* 0x000e6e0000000200 */
[C---:B------:R-:W-:Y:S08]  /*7570*/  HMMA.16816.F32.BF16 R20, R212.reuse, R184, R20 ;  /* 0x000000b8d414723c */ /* 0x040ff00000041814 */
[C---:B------:R-:W-:Y:S01]  /*7580*/  HMMA.16816.F32.BF16 R24, R212.reuse, R186, R24 ;  /* 0x000000bad418723c */ /* 0x040fe20000041818 */
[----:B------:R-:W-:Y:S07]  /*7590*/  LDSM.16.M88.4 R184, [R135+0x5800] ;  /* 0x0058000087b8783b */ /* 0x000fee0000000200 */
[C---:B---3--:R-:W-:Y:S08]  /*75a0*/  HMMA.16816.F32.BF16 R28, R212.reuse, R176, R28 ;  /* 0x000000b0d41c723c */ /* 0x048ff0000004181c */
[----:B------:R-:W-:Y:S01]  /*75b0*/  HMMA.16816.F32.BF16 R32, R212, R178, R32 ;  /* 0x000000b2d420723c */ /* 0x000fe20000041820 */
[----:B------:R-:W3:Y:S07]  /*75c0*/  LDSM.16.M88.4 R176, [R135+0x5000] ;  /* 0x0050000087b0783b */ /* 0x000eee0000000200 */
[C---:B------:R-:W-:Y:S08]  /*75d0*/  HMMA.16816.F32.BF16 R4, R216.reuse, R188, R4 ;  /* 0x000000bcd804723c */ /* 0x040ff00000041804 */
[C---:B------:R-:W-:Y:S08]  /*75e0*/  HMMA.16816.F32.BF16 R8, R216.reuse, R190, R8 ;  /* 0x000000bed808723c */ /* 0x040ff00000041808 */
[C---:B-1----:R-:W-:Y:S08]  /*75f0*/  HMMA.16816.F32.BF16 R12, R216.reuse, R180, R12 ;  /* 0x000000b4d80c723c */ /* 0x042ff0000004180c */
[C---:B------:R-:W-:Y:S08]  /*7600*/  HMMA.16816.F32.BF16 R16, R216.reuse, R182, R16 ;  /* 0x000000b6d810723c */ /* 0x040ff00000041810 */
[C---:B---3--:R-:W-:Y:S08]  /*7610*/  HMMA.16816.F32.BF16 R20, R216.reuse, R176, R20 ;  /* 0x000000b0d814723c */ /* 0x048ff00000041814 */
[C---:B------:R-:W-:Y:S08]  /*7620*/  HMMA.16816.F32.BF16 R24, R216.reuse, R178, R24 ;  /* 0x000000b2d818723c */ /* 0x040ff00000041818 */
[C---:B------:R-:W-:Y:S08]  /*7630*/  HMMA.16816.F32.BF16 R28, R216.reuse, R184, R28 ;  /* 0x000000b8d81c723c */ /* 0x040ff0000004181c */
[----:B------:R-:W-:Y:S01]  /*7640*/  HMMA.16816.F32.BF16 R32, R216, R186, R32 ;  /* 0x000000bad820723c */ /* 0x000fe20000041820 */
[----:B-----5:R1:W3:Y:S08]  /*7650*/  LDSM.16.M88.4 R188, [R132] ;  /* 0x0000000084bc783b */ /* 0x0202f00000000200 */
[----:B--2---:R2:W2:Y:S08]  /*7660*/  LDSM.16.M88.4 R176, [R3] ;  /* 0x0000000003b0783b */ /* 0x0044b00000000200 */
[----:B----4-:R4:W2:Y:S08]  /*7670*/  LDSM.16.M88.4 R180, [R2] ;  /* 0x0000000002b4783b */ /* 0x0108b00000000200 */
[----:B-1----:R-:W5:Y:S04]  /*7680*/  LDL R132, [R1+0x8] ;  /* 0x0000080001847983 */ /* 0x002f680000100800 */
[----:B------:R1:W2:Y:S01]  /*7690*/  LDSM.16.M88.4 R184, [R0] ;  /* 0x0000000000b8783b */ /* 0x0002a20000000200 */
[C---:B---3--:R-:W-:Y:S07]  /*76a0*/  HMMA.16816.F32.BF16 R4, R220.reuse, R188, R4 ;  /* 0x000000bcdc04723c */ /* 0x048fee0000041804 */
[----:B--2---:R-:W2:Y:S04]  /*76b0*/  LDL R3, [R1+0x2c] ;  /* 0x00002c0001037983 */ /* 0x004ea80000100800 */
[----:B----4-:R-:W3:Y:S01]  /*76c0*/  LDL R2, [R1+0x30] ;  /* 0x0000300001027983 */ /* 0x010ee20000100800 */
[C---:B------:R-:W-:Y:S03]  /*76d0*/  HMMA.16816.F32.BF16 R8, R220.reuse, R190, R8 ;  /* 0x000000bedc08723c */ /* 0x040fe60000041808 */
[----:B------:R-:W-:Y:S05]  /*76e0*/  LDSM.16.M88.4 R188, [R249+0x4800] ;  /* 0x00480000f9bc783b */ /* 0x000fea0000000200 */
[C---:B------:R-:W-:Y:S03]  /*76f0*/  HMMA.16816.F32.BF16 R12, R220.reuse, R176, R12 ;  /* 0x000000b0dc0c723c */ /* 0x040fe6000004180c */
[----:B-1----:R-:W4:Y:S05]  /*7700*/  LDL R0, [R1+0x34] ;  /* 0x0000340001007983 */ /* 0x002f2a0000100800 */
[C---:B------:R-:W-:Y:S01]  /*7710*/  HMMA.16816.F32.BF16 R16, R220.reuse, R178, R16 ;  /* 0x000000b2dc10723c */ /* 0x040fe20000041810 */
[----:B------:R-:W1:Y:S07]  /*7720*/  LDSM.16.M88.4 R176, [R249+0x4000] ;  /* 0x00400000f9b0783b */ /* 0x000e6e0000000200 */
[C---:B------:R-:W-:Y:S08]  /*7730*/  HMMA.16816.F32.BF16 R20, R220.reuse, R180, R20 ;  /* 0x000000b4dc14723c */ /* 0x040ff00000041814 */
[C---:B------:R-:W-:Y:S01]  /*7740*/  HMMA.16816.F32.BF16 R24, R220.reuse, R182, R24 ;  /* 0x000000b6dc18723c */ /* 0x040fe20000041818 */
[----:B------:R-:W1:Y:S07]  /*7750*/  LDSM.16.M88.4 R180, [R249+0x5000] ;  /* 0x00500000f9b4783b */ /* 0x000e6e0000000200 */
[C---:B------:R-:W-:Y:S08]  /*7760*/  HMMA.16816.F32.BF16 R28, R220.reuse, R184, R28 ;  /* 0x000000b8dc1c723c */ /* 0x040ff0000004181c */
[----:B------:R-:W-:Y:S01]  /*7770*/  HMMA.16816.F32.BF16 R32, R220, R186, R32 ;  /* 0x000000badc20723c */ /* 0x000fe20000041820 */
[----:B------:R-:W-:Y:S07]  /*7780*/  LDSM.16.M88.4 R184, [R248+-0x2000] ;  /* 0xffe00000f8b8783b */ /* 0x000fee0000000200 */
[C---:B-1----:R-:W-:Y:S08]  /*7790*/  HMMA.16816.F32.BF16 R4, R224.reuse, R176, R4 ;  /* 0x000000b0e004723c */ /* 0x042ff00000041804 */
[C---:B------:R-:W-:Y:S01]  /*77a0*/  HMMA.16816.F32.BF16 R8, R224.reuse, R178, R8 ;  /* 0x000000b2e008723c */ /* 0x040fe20000041808 */
[----:B------:R-:W1:Y:S07]  /*77b0*/  LDSM.16.M88.4 R176, [R249+0x5800] ;  /* 0x00580000f9b0783b */ /* 0x000e6e0000000200 */
[C---:B------:R-:W-:Y:S08]  /*77c0*/  HMMA.16816.F32.BF16 R12, R224.reuse, R188, R12 ;  /* 0x000000bce00c723c */ /* 0x040ff0000004180c */
[C---:B------:R-:W-:Y:S01]  /*77d0*/  HMMA.16816.F32.BF16 R16, R224.reuse, R190, R16 ;  /* 0x000000bee010723c */ /* 0x040fe20000041810 */
[----:B------:R-:W1:Y:S07]  /*77e0*/  LDSM.16.M88.4 R188, [R248+-0x1800] ;  /* 0xffe80000f8bc783b */ /* 0x000e6e0000000200 */
[C---:B------:R-:W-:Y:S08]  /*77f0*/  HMMA.16816.F32.BF16 R20, R224.reuse, R180, R20 ;  /* 0x000000b4e014723c */ /* 0x040ff00000041814 */
[C---:B------:R-:W-:Y:S01]  /*7800*/  HMMA.16816.F32.BF16 R24, R224.reuse, R182, R24 ;  /* 0x000000b6e018723c */ /* 0x040fe20000041818 */
[----:B------:R-:W-:Y:S07]  /*7810*/  LDSM.16.M88.4 R180, [R248+-0x800] ;  /* 0xfff80000f8b4783b */ /* 0x000fee0000000200 */
[C---:B-1----:R-:W-:Y:S08]  /*7820*/  HMMA.16816.F32.BF16 R28, R224.reuse, R176, R28 ;  /* 0x000000b0e01c723c */ /* 0x042ff0000004181c */
[----:B------:R-:W-:Y:S01]  /*7830*/  HMMA.16816.F32.BF16 R32, R224, R178, R32 ;  /* 0x000000b2e020723c */ /* 0x000fe20000041820 */
[----:B------:R-:W1:Y:S07]  /*7840*/  LDSM.16.M88.4 R176, [R248+-0x1000] ;  /* 0xfff00000f8b0783b */ /* 0x000e6e0000000200 */
[C---:B------:R-:W-:Y:S08]  /*7850*/  HMMA.16816.F32.BF16 R4, R228.reuse, R184, R4 ;  /* 0x000000b8e404723c */ /* 0x040ff00000041804 */
[C---:B------:R-:W-:Y:S01]  /*7860*/  HMMA.16816.F32.BF16 R8, R228.reuse, R186, R8 ;  /* 0x000000bae408723c */ /* 0x040fe20000041808 */
        /* <DEDUP_REMOVED lines=9> */
[----:B------:R-:W1:Y:S07]  /*7900*/  LDSM.16.M88.4 R180, [R135+0x7800] ;  /* 0x0078000087b4783b */ /* 0x000e6e0000000200 */
        /* <DEDUP_REMOVED lines=8> */
[----:B------:R-:W-:Y:S08]  /*7990*/  LDSM.16.M88.4 R180, [R249+0x6000] ;  /* 0x00600000f9b4783b */ /* 0x000ff00000000200 */
[----:B-----5:R-:W1:Y:S08]  /*79a0*/  LDSM.16.M88.4 R176, [R132] ;  /* 0x0000000084b0783b */ /* 0x020e700000000200 */
[----:B--2---:R-:W2:Y:S08]  /*79b0*/  LDSM.16.M88.4 R184, [R3] ;  /* 0x0000000003b8783b */ /* 0x004eb00000000200 */
[----:B---3--:R-:W3:Y:S01]  /*79c0*/  LDSM.16.M88.4 R188, [R2] ;  /* 0x0000000002bc783b */ /* 0x008ee20000000200 */
[C---:B-1----:R-:W-:Y:S08]  /*79d0*/  HMMA.16816.F32.BF16 R4, R236.reuse, R176, R4 ;  /* 0x000000b0ec04723c */ /* 0x042ff00000041804 */
[C---:B------:R-:W-:Y:S01]  /*79e0*/  HMMA.16816.F32.BF16 R8, R236.reuse, R178, R8 ;  /* 0x000000b2ec08723c */ /* 0x040fe20000041808 */
[----:B----4-:R-:W1:Y:S07]  /*79f0*/  LDSM.16.M88.4 R176, [R0] ;  /* 0x0000000000b0783b */ /* 0x010e6e0000000200 */
[C---:B--2---:R-:W-:Y:S08]  /*7a00*/  HMMA.16816.F32.BF16 R12, R236.reuse, R184, R12 ;  /* 0x000000b8ec0c723c */ /* 0x044ff0000004180c */
[C---:B------:R-:W-:Y:S01]  /*7a10*/  HMMA.16816.F32.BF16 R16, R236.reuse, R186, R16 ;  /* 0x000000baec10723c */ /* 0x040fe20000041810 */
[----:B------:R-:W2:Y:S07]  /*7a20*/  LDSM.16.M88.4 R184, [R249+0x6800] ;  /* 0x00680000f9b8783b */ /* 0x000eae0000000200 */
[C---:B---3--:R-:W-:Y:S08]  /*7a30*/  HMMA.16816.F32.BF16 R20, R236.reuse, R188, R20 ;  /* 0x000000bcec14723c */ /* 0x048ff00000041814 */
[C---:B------:R-:W-:Y:S01]  /*7a40*/  HMMA.16816.F32.BF16 R24, R236.reuse, R190, R24 ;  /* 0x000000beec18723c */ /* 0x040fe20000041818 */
[----:B------:R-:W-:Y:S07]  /*7a50*/  LDSM.16.M88.4 R188, [R248] ;  /* 0x00000000f8bc783b */ /* 0x000fee0000000200 */
[C---:B-1----:R-:W-:Y:S08]  /*7a60*/  HMMA.16816.F32.BF16 R28, R236.reuse, R176, R28 ;  /* 0x000000b0ec1c723c */ /* 0x042ff0000004181c */
[----:B------:R-:W-:Y:S01]  /*7a70*/  HMMA.16816.F32.BF16 R32, R236, R178, R32 ;  /* 0x000000b2ec20723c */ /* 0x000fe20000041820 */
[----:B------:R-:W1:Y:S07]  /*7a80*/  LDSM.16.M88.4 R176, [R249+0x7000] ;  /* 0x00700000f9b0783b */ /* 0x000e6e0000000200 */
[C---:B------:R-:W-:Y:S08]  /*7a90*/  HMMA.16816.F32.BF16 R4, R240.reuse, R180, R4 ;  /* 0x000000b4f004723c */ /* 0x040ff00000041804 */
[C---:B------:R-:W-:Y:S01]  /*7aa0*/  HMMA.16816.F32.BF16 R8, R240.reuse, R182, R8 ;  /* 0x000000b6f008723c */ /* 0x040fe20000041808 */
[----:B------:R-:W3:Y:S07]  /*7ab0*/  LDSM.16.M88.4 R180, [R249+0x7800] ;  /* 0x00780000f9b4783b */ /* 0x000eee0000000200 */
[C---:B--2---:R-:W-:Y:S08]  /*7ac0*/  HMMA.16816.F32.BF16 R12, R240.reuse, R184, R12 ;  /* 0x000000b8f00c723c */ /* 0x044ff0000004180c */
[C---:B------:R-:W-:Y:S08]  /*7ad0*/  HMMA.16816.F32.BF16 R16, R240.reuse, R186, R16 ;  /* 0x000000baf010723c */ /* 0x040ff00000041810 */
[C---:B-1----:R-:W-:Y:S08]  /*7ae0*/  HMMA.16816.F32.BF16 R20, R240.reuse, R176, R20 ;  /* 0x000000b0f014723c */ /* 0x042ff00000041814 */
[C---:B------:R-:W-:Y:S01]  /*7af0*/  HMMA.16816.F32.BF16 R24, R240.reuse, R178, R24 ;  /* 0x000000b2f018723c */ /* 0x040fe20000041818 */
[----:B------:R-:W1:Y:S07]  /*7b00*/  LDSM.16.M88.4 R176, [R248+0x800] ;  /* 0x00080000f8b0783b */ /* 0x000e6e0000000200 */
[C---:B---3--:R-:W-:Y:S08]  /*7b10*/  HMMA.16816.F32.BF16 R28, R240.reuse, R180, R28 ;  /* 0x000000b4f01c723c */ /* 0x048ff0000004181c */
[----:B------:R-:W-:Y:S08]  /*7b20*/  HMMA.16816.F32.BF16 R32, R240, R182, R32 ;  /* 0x000000b6f020723c */ /* 0x000ff00000041820 */
[C---:B------:R-:W-:Y:S08]  /*7b30*/  HMMA.16816.F32.BF16 R4, R244.reuse, R188, R4 ;  /* 0x000000bcf404723c */ /* 0x040ff00000041804 */
[C---:B------:R-:W-:Y:S08]  /*7b40*/  HMMA.16816.F32.BF16 R8, R244.reuse, R190, R8 ;  /* 0x000000bef408723c */ /* 0x040ff00000041808 */
[C---:B-1----:R-:W-:Y:S08]  /*7b50*/  HMMA.16816.F32.BF16 R12, R244.reuse, R176, R12 ;  /* 0x000000b0f40c723c */ /* 0x042ff0000004180c */
[----:B------:R-:W-:Y:S01]  /*7b60*/  FMUL.FTZ R4, R4, c[0x0][0x320] ;  /* 0x0000c80004047a20 */ /* 0x000fe20000410000 */
[C---:B------:R-:W-:Y:S03]  /*7b70*/  HMMA.16816.F32.BF16 R16, R244.reuse, R178, R16 ;  /* 0x000000b2f410723c */ /* 0x040fe60000041810 */
[----:B------:R-:W1:Y:S01]  /*7b80*/  MUFU.TANH R2, R4 ;  /* 0x0000000400027308 */ /* 0x000e620000002400 */
[----:B------:R-:W-:Y:S02]  /*7b90*/  FMUL.FTZ R5, R5, c[0x0][0x320] ;  /* 0x0000c80005057a20 */ /* 0x000fe40000410000 */
[----:B------:R-:W-:Y:S02]  /*7ba0*/  FMUL.FTZ R6, R6, c[0x0][0x320] ;  /* 0x0000c80006067a20 */ /* 0x000fe40000410000 */
[----:B------:R-:W-:Y:S04]  /*7bb0*/  FMUL.FTZ R7, R7, c[0x0][0x320] ;  /* 0x0000c80007077a20 */ /* 0x000fe80000410000 */
[----:B------:R-:W-:Y:S01]  /*7bc0*/  FMUL.FTZ R10, R10, c[0x0][0x320] ;  /* 0x0000c8000a0a7a20 */ /* 0x000fe20000410000 */
[----:B------:R-:W2:Y:S01]  /*7bd0*/  MUFU.TANH R0, R5 ;  /* 0x0000000500007308 */ /* 0x000ea20000002400 */
[----:B------:R-:W-:Y:S02]  /*7be0*/  FMUL.FTZ R11, R11, c[0x0][0x320] ;  /* 0x0000c8000b0b7a20 */ /* 0x000fe40000410000 */
[----:B------:R-:W-:Y:S02]  /*7bf0*/  FMUL.FTZ R14, R14, c[0x0][0x320] ;  /* 0x0000c8000e0e7a20 */ /* 0x000fe40000410000 */
[----:B------:R-:W-:Y:S02]  /*7c00*/  FMUL.FTZ R8, R8, c[0x0][0x320] ;  /* 0x0000c80008087a20 */ /* 0x000fe40000410000 */
[----:B------:R-:W-:Y:S02]  /*7c10*/  FMUL.FTZ R9, R9, c[0x0][0x320] ;  /* 0x0000c80009097a20 */ /* 0x000fe40000410000 */
[----:B------:R-:W-:Y:S01]  /*7c20*/  FMUL.FTZ R15, R15, c[0x0][0x320] ;  /* 0x0000c8000f0f7a20 */ /* 0x000fe20000410000 */
[----:B------:R-:W-:Y:S01]  /*7c30*/  MUFU.TANH R190, R8 ;  /* 0x0000000800be7308 */ /* 0x000fe20000002400 */
[----:B------:R-:W-:Y:S02]  /*7c40*/  FMUL.FTZ R18, R18, c[0x0][0x320] ;  /* 0x0000c80012127a20 */ /* 0x000fe40000410000 */
[----:B------:R-:W-:Y:S01]  /*7c50*/  FMUL.FTZ R12, R12, c[0x0][0x320] ;  /* 0x0000c8000c0c7a20 */ /* 0x000fe20000410000 */
[----:B-1----:R1:W-:Y:S01]  /*7c60*/  STL [R1+0x70], R2 ;  /* 0x0000700201007387 */ /* 0x0023e20000100800 */
[----:B------:R-:W-:Y:S02]  /*7c70*/  FMUL.FTZ R13, R13, c[0x0][0x320] ;  /* 0x0000c8000d0d7a20 */ /* 0x000fe40000410000 */
[----:B------:R-:W-:Y:S02]  /*7c80*/  FMUL.FTZ R16, R16, c[0x0][0x320] ;  /* 0x0000c80010107a20 */ /* 0x000fe40000410000 */
[----:B------:R-:W-:Y:S01]  /*7c90*/  FMUL.FTZ R17, R17, c[0x0][0x320] ;  /* 0x0000c80011117a20 */ /* 0x000fe20000410000 */
[----:B------:R-:W-:Y:S01]  /*7ca0*/  MUFU.TANH R189, R9 ;  /* 0x0000000900bd7308 */ /* 0x000fe20000002400 */
[----:B------:R-:W-:Y:S01]  /*7cb0*/  FMUL.FTZ R19, R19, c[0x0][0x320] ;  /* 0x0000c80013137a20 */ /* 0x000fe20000410000 */
[----:B--2---:R2:W-:Y:S08]  /*7cc0*/  STL [R1+0x6c], R0 ;  /* 0x00006c0001007387 */ /* 0x0045f00000100800 */
[----:B------:R-:W-:Y:S10]  /*7cd0*/  MUFU.TANH R3, R15 ;  /* 0x0000000f00037308 */ /* 0x000ff40000002400 */
[----:B-1----:R-:W1:Y:S10]  /*7ce0*/  MUFU.TANH R2, R6 ;  /* 0x0000000600027308 */ /* 0x002e740000002400 */
[----:B--2---:R-:W2:Y:S10]  /*7cf0*/  MUFU.TANH R0, R7 ;  /* 0x0000000700007308 */ /* 0x004eb40000002400 */
[----:B------:R-:W-:Y:S01]  /*7d00*/  MUFU.TANH R188, R18 ;  /* 0x0000001200bc7308 */ /* 0x000fe20000002400 */
[----:B-1----:R1:W-:Y:S09]  /*7d10*/  STL [R1+0x80], R2 ;  /* 0x0000800201007387 */ /* 0x0023f20000100800 */
[----:B------:R-:W-:Y:S01]  /*7d20*/  MUFU.TANH R186, R12 ;  /* 0x0000000c00ba7308 */ /* 0x000fe20000002400 */
[----:B--2---:R2:W-:Y:S04]  /*7d30*/  STL [R1+0x7c], R0 ;  /* 0x00007c0001007387 */ /* 0x0045e80000100800 */
[----:B------:R-:W3:Y:S05]  /*7d40*/  LDSM.16.M88.4 R4, [R248+0x1000] ;  /* 0x00100000f804783b */ /* 0x000eea0000000200 */
[----:B------:R-:W-:Y:S10]  /*7d50*/  MUFU.TANH R185, R13 ;  /* 0x0000000d00b97308 */ /* 0x000ff40000002400 */
[----:B-1----:R-:W1:Y:S10]  /*7d60*/  MUFU.TANH R2, R10 ;  /* 0x0000000a00027308 */ /* 0x002e740000002400 */
[----:B--2---:R-:W2:Y:S10]  /*7d70*/  MUFU.TANH R0, R11 ;  /* 0x0000000b00007308 */ /* 0x004eb40000002400 */
[----:B------:R-:W-:Y:S01]  /*7d80*/  MUFU.TANH R182, R16 ;  /* 0x0000001000b67308 */ /* 0x000fe20000002400 */
[----:B-1----:R-:W-:Y:S01]  /*7d90*/  STL [R1+0x78], R2 ;  /* 0x0000780201007387 */ /* 0x002fe20000100800 */
[C---:B---3--:R-:W-:Y:S08]  /*7da0*/  HMMA.16816.F32.BF16 R20, R244.reuse, R4, R20 ;  /* 0x00000004f414723c */ /* 0x048ff00000041814 */
[----:B------:R-:W-:Y:S01]  /*7db0*/  MUFU.TANH R181, R17 ;  /* 0x0000001100b57308 */ /* 0x000fe20000002400 */
[----:B--2---:R1:W-:Y:S01]  /*7dc0*/  STL [R1+0x74], R0 ;  /* 0x0000740001007387 */ /* 0x0043e20000100800 */
[C---:B------:R-:W-:Y:S03]  /*7dd0*/  HMMA.16816.F32.BF16 R24, R244.reuse, R6, R24 ;  /* 0x00000006f418723c */ /* 0x040fe60000041818 */
[----:B------:R-:W2:Y:S01]  /*7de0*/  LDSM.16.M88.4 R8, [R248+0x1800] ;  /* 0x00180000f808783b */ /* 0x000ea20000000200 */
[----:B------:R-:W-:Y:S04]  /*7df0*/  DEPBAR.LE SB0, 0x0 ;  /* 0x000080000000791a */ /* 0x000fe80000000000 */
[----:B------:R-:W-:Y:S03]  /*7e00*/  MUFU.TANH R187, R19 ;  /* 0x0000001300bb7308 */ /* 0x000fe60000002400 */
[----:B------:R-:W-:Y:S03]  /*7e10*/  BAR.SYNC.DEFER_BLOCKING 0x0 ;  /* 0x0000000000007b1d */ /* 0x000fe60000010000 */
[----:B------:R-:W-:Y:S02]  /*7e20*/  FMUL.FTZ R18, R20, c[0x0][0x320] ;  /* 0x0000c80014127a20 */ /* 0x000fe40000410000 */
[----:B------:R-:W-:Y:S02]  /*7e30*/  FMUL.FTZ R21, R21, c[0x0][0x320] ;  /* 0x0000c80015157a20 */ /* 0x000fe40000410000 */
[----:B------:R-:W-:Y:S02]  /*7e40*/  FMUL.FTZ R22, R22, c[0x0][0x320] ;  /* 0x0000c80016167a20 */ /* 0x000fe40000410000 */
[----:B------:R-:W-:Y:S01]  /*7e50*/  MUFU.TANH R18, R18 ;  /* 0x0000001200127308 */ /* 0x000fe20000002400 */
[----:B------:R-:W-:Y:S03]  /*7e60*/  FMUL.FTZ R23, R23, c[0x0][0x320] ;  /* 0x0000c80017177a20 */ /* 0x000fe60000410000 */
[----:B------:R-:W-:Y:S02]  /*7e70*/  FMUL.FTZ R26, R26, c[0x0][0x320] ;  /* 0x0000c8001a1a7a20 */ /* 0x000fe40000410000 */
[----:B------:R-:W-:Y:S02]  /*7e80*/  FMUL.FTZ R27, R27, c[0x0][0x320] ;  /* 0x0000c8001b1b7a20 */ /* 0x000fe40000410000 */
[----:B------:R-:W-:Y:S02]  /*7e90*/  FMUL.FTZ R24, R24, c[0x0][0x320] ;  /* 0x0000c80018187a20 */ /* 0x000fe40000410000 */
[----:B------:R-:W-:Y:S01]  /*7ea0*/  FMUL.FTZ R25, R25, c[0x0][0x320] ;  /* 0x0000c80019197a20 */ /* 0x000fe20000410000 */
[----:B-1----:R-:W1:Y:S10]  /*7eb0*/  MUFU.TANH R0, R14 ;  /* 0x0000000e00007308 */ /* 0x002e740000002400 */
[----:B------:R-:W-:Y:S01]  /*7ec0*/  MUFU.TANH R180, R26 ;  /* 0x0000001a00b47308 */ /* 0x000fe20000002400 */
[C---:B--2---:R-:W-:Y:S08]  /*7ed0*/  HMMA.16816.F32.BF16 R28, R244.reuse, R8, R28 ;  /* 0x00000008f41c723c */ /* 0x044ff0000004181c */
[----:B------:R-:W-:Y:S01]  /*7ee0*/  HMMA.16816.F32.BF16 R32, R244, R10, R32 ;  /* 0x0000000af420723c */ /* 0x000fe20000041820 */
[----:B------:R2:W-:Y:S01]  /*7ef0*/  MUFU.TANH R179, R27 ;  /* 0x0000001b00b37308 */ /* 0x0005e20000002400 */
[----:B-1----:R1:W-:Y:S04]  /*7f00*/  STL [R1+0x68], R0 ;  /* 0x0000680001007387 */ /* 0x0023e80000100800 */
[----:B------:R-:W3:Y:S05]  /*7f10*/  LDL R2, [R1+0x90] ;  /* 0x0000900001027983 */ /* 0x000eea0000100800 */
[----:B------:R-:W-:Y:S05]  /*7f20*/  MUFU.TANH R178, R21 ;  /* 0x0000001500b27308 */ /* 0x000fea0000002400 */
[----:B------:R-:W-:Y:S02]  /*7f30*/  FMUL.FTZ R30, R30, c[0x0][0x320] ;  /* 0x0000c8001e1e7a20 */ /* 0x000fe40000410000 */
[----:B------:R-:W-:Y:S02]  /*7f40*/  FMUL.FTZ R31, R31, c[0x0][0x320] ;  /* 0x0000c8001f1f7a20 */ /* 0x000fe40000410000 */
[----:B------:R-:W-:Y:S01]  /*7f50*/  FMUL.FTZ R28, R28, c[0x0][0x320] ;  /* 0x0000c8001c1c7a20 */ /* 0x000fe20000410000 */
[----:B------:R-:W4:Y:S03]  /*7f60*/  MUFU.TANH R4, R30 ;  /* 0x0000001e00047308 */ /* 0x000f260000002400 */
[----:B------:R-:W-:Y:S02]  /*7f70*/  FMUL.FTZ R35, R35, c[0x0][0x320] ;  /* 0x0000c80023237a20 */ /* 0x000fe40000410000 */
[----:B--2---:R-:W-:Y:S02]  /*7f80*/  FMUL.FTZ R27, R32, c[0x0][0x320] ;  /* 0x0000c800201b7a20 */ /* 0x004fe40000410000 */
[----:B------:R-:W-:Y:S01]  /*7f90*/  FMUL.FTZ R26, R33, c[0x0][0x320] ;  /* 0x0000c800211a7a20 */ /* 0x000fe20000410000 */
[----:B-1----:R-:W3:Y:S02]  /*7fa0*/  LDL R0, [R1+0xa8] ;  /* 0x0000a80001007983 */ /* 0x002ee40000100800 */
[----:B------:R1:W-:Y:S01]  /*7fb0*/  MUFU.TANH R132, R28 ;  /* 0x0000001c00847308 */ /* 0x0003e20000002400 */
[----:B------:R-:W-:Y:S01]  /*7fc0*/  FMUL.FTZ R34, R34, c[0x0][0x320] ;  /* 0x0000c80022227a20 */ /* 0x000fe20000410000 */
[----:B------:R2:W-:Y:S08]  /*7fd0*/  STL [R1+0x64], R3 ;  /* 0x0000640301007387 */ /* 0x0005f00000100800 */
[----:B------:R-:W-:Y:S01]  /*7fe0*/  MUFU.TANH R184, R22 ;  /* 0x0000001600b87308 */ /* 0x000fe20000002400 */
[----:B----4-:R-:W-:Y:S09]  /*7ff0*/  STL [R1+0x58], R4 ;  /* 0x0000580401007387 */ /* 0x010ff20000100800 */
[----:B------:R-:W-:Y:S01]  /*8000*/  MUFU.TANH R183, R23 ;  /* 0x0000001700b77308 */ /* 0x000fe20000002400 */
[----:B-1----:R-:W-:Y:S09]  /*8010*/  FMUL.FTZ R28, R29, c[0x0][0x320] ;  /* 0x0000c8001d1c7a20 */ /* 0x002ff20000410000 */
[----:B--2---:R-:W1:Y:S10]  /*8020*/  MUFU.TANH R3, R31 ;  /* 0x0000001f00037308 */ /* 0x004e740000002400 */
[----:B------:R-:W-:Y:S10]  /*8030*/  MUFU.TANH R177, R24 ;  /* 0x0000001800b17308 */ /* 0x000ff40000002400 */
[----:B------:R-:W-:Y:S01]  /*8040*/  MUFU.TANH R176, R25 ;  /* 0x0000001900b07308 */ /* 0x000fe20000002400 */
[----:B-1----:R1:W-:Y:S09]  /*8050*/  STL [R1+0x60], R3 ;  /* 0x0000600301007387 */ /* 0x0023f20000100800 */
[----:B------:R-:W-:Y:S10]  /*8060*/  MUFU.TANH R28, R28 ;  /* 0x0000001c001c7308 */ /* 0x000ff40000002400 */
[----:B------:R-:W-:Y:S10]  /*8070*/  MUFU.TANH R27, R27 ;  /* 0x0000001b001b7308 */ /* 0x000ff40000002400 */
[----:B-1----:R-:W1:Y:S10]  /*8080*/  MUFU.TANH R3, R35 ;  /* 0x0000002300037308 */ /* 0x002e740000002400 */
[----:B------:R-:W2:Y:S10]  /*8090*/  MUFU.TANH R26, R26 ;  /* 0x0000001a001a7308 */ /* 0x000eb40000002400 */
[----:B------:R4:W2:Y:S01]  /*80a0*/  MUFU.TANH R191, R34 ;  /* 0x0000002200bf7308 */ /* 0x0008a20000002400 */
[----:B-1----:R4:W-:Y:S01]  /*80b0*/  STL [R1+0x5c], R3 ;  /* 0x00005c0301007387 */ /* 0x0029e20000100800 */
[----:B---3--:R-:W-:Y:S11]  /*80c0*/  ISETP.GT.AND P0, PT, R2, R0, PT ;  /* 0x000000000200720c */ /* 0x008ff60003f04270 */
[----:B------:R-:W-:Y:S02]  /*80d0*/  @!UPT UIADD3 URZ, URZ, URZ, URZ ;  /* 0x0000003f3f3ff290 */ /* 0x000fe4000fffe03f */
[----:B------:R-:W-:-:S05]  /*80e0*/  @!P0 BRA `(.L_x_1054) ;  /* 0x000007a000008947 */ /* 0x000fca0003800000 */
[----:B--2-4-:R-:W2:Y:S01]  /*80f0*/  LDL R3, [R1+0xb4] ;  /* 0x0000b40001037983 */ /* 0x014ea20000100800 */
[----:B------:R-:W-:Y:S03]  /*8100*/  IMAD.MOV.U32 R11, RZ, RZ, RZ ;  /* 0x000000ffff0b7224 */ /* 0x000fe600078e00ff */
[----:B------:R-:W3:Y:S04]  /*8110*/  LDL.64 R22, [R1+0xc0] ;  /* 0x0000c00001167983 */ /* 0x000ee80000100a00 */
[----:B------:R-:W4:Y:S04]  /*8120*/  LDL R4, [R1+0xd4] ;  /* 0x0000d40001047983 */ /* 0x000f280000100800 */
[----:B------:R-:W1:Y:S04]  /*8130*/  S2R R13, SR_TID.X ;  /* 0x00000000000d7919 */ /* 0x000e680000002100 */
[----:B------:R-:W5:Y:S04]  /*8140*/  LDL.64 R20, [R1+0xb8] ;  /* 0x0000b80001147983 */ /* 0x000f680000100a00 */
[----:B------:R-:W4:Y:S04]  /*8150*/  LDL R10, [R1+0xd0] ;  /* 0x0000d000010a7983 */ /* 0x000f280000100800 */
[----:B------:R-:W5:Y:S04]  /*8160*/  LDL R9, [R1+0x174] ;  /* 0x0001740001097983 */ /* 0x000f680000100800 */
[----:B------:R-:W5:Y:S04]  /*8170*/  LDL R16, [R1+0x94] ;  /* 0x0000940001107983 */ /* 0x000f680000100800 */
[----:B------:R-:W5:Y:S01]  /*8180*/  LDL R8, [R1+0x178] ;  /* 0x0001780001087983 */ /* 0x000f620000100800 */
[--C-:B-1----:R-:W-:Y:S03]  /*8190*/  SHF.R.S32.HI R0, RZ, 0x1f, R13.reuse ;  /* 0x0000001fff007819 */ /* 0x102fe6000001140d */
[----:B------:R-:W5:Y:S01]  /*81a0*/  LDL R15, [R1+0x98] ;  /* 0x00009800010f7983 */ /* 0x000f620000100800 */
[----:B------:R-:W-:Y:S02]  /*81b0*/  SHF.R.S32.HI R12, RZ, 0x1f, R13 ;  /* 0x0000001fff0c7819 */ /* 0x000fe4000001140d */
[-C--:B------:R-:W-:Y:S01]  /*81c0*/  LEA.HI R0, R0, R13.reuse, RZ, 0x3 ;  /* 0x0000000d00007211 */ /* 0x080fe200078f18ff */
[----:B------:R-:W5:Y:S01]  /*81d0*/  LDL R7, [R1+0x17c] ;  /* 0x00017c0001077983 */ /* 0x000f620000100800 */
[----:B------:R-:W-:Y:S02]  /*81e0*/  LEA.HI R12, R12, R13, RZ, 0x3 ;  /* 0x0000000d0c0c7211 */ /* 0x000fe400078f18ff */
[----:B------:R-:W-:Y:S01]  /*81f0*/  LOP3.LUT R0, R0, 0xfffffff8, RZ, 0xc0, !PT ;  /* 0xfffffff800007812 */ /* 0x000fe200078ec0ff */
[----:B------:R-:W5:Y:S01]  /*8200*/  LDL R14, [R1+0x9c] ;  /* 0x00009c00010e7983 */ /* 0x000f620000100800 */
[----:B------:R-:W-:Y:S03]  /*8210*/  SHF.R.S32.HI R12, RZ, 0x3, R12 ;  /* 0x00000003ff0c7819 */ /* 0x000fe6000001140c */
[----:B------:R-:W-:Y:S01]  /*8220*/  IMAD.IADD R0, R13, 0x1, -R0 ;  /* 0x000000010d007824 */ /* 0x000fe200078e0a00 */
[----:B------:R-:W5:Y:S01]  /*8230*/  LDL R6, [R1+0x180] ;  /* 0x0001800001067983 */ /* 0x000f620000100800 */
[----:B------:R-:W-:Y:S02]  /*8240*/  IMAD.MOV.U32 R13, RZ, RZ, c[0x0][0x2b8] ;  /* 0x0000ae00ff0d7624 */ /* 0x000fe400078e00ff */
[----:B------:R-:W-:Y:S02]  /*8250*/  IMAD R0, R0, 0x20, R12 ;  /* 0x0000002000007824 */ /* 0x000fe400078e020c */
[----:B------:R-:W5:Y:S01]  /*8260*/  LDL R12, [R1+0x88] ;  /* 0x00008800010c7983 */ /* 0x000f620000100800 */
[----:B------:R-:W-:Y:S01]  /*8270*/  ISETP.NE.AND P1, PT, R13, 0x1, PT ;  /* 0x000000010d00780c */ /* 0x000fe20003f25270 */
[----:B--2---:R-:W-:Y:S05]  /*8280*/  IMAD R2, R2, 0x40, R3 ;  /* 0x0000004002027824 */ /* 0x004fea00078e0203 */
[----:B------:R-:W-:Y:S07]  /*8290*/  IADD3 R2, R2, -0x40, R0 ;  /* 0xffffffc002027810 */ /* 0x000fee0007ffe000 */
[----:B------:R-:W-:Y:S04]  /*82a0*/  @P1 IMAD.HI.U32 R3, R2, c[0x0][0x2bc], RZ ;  /* 0x0000af0002031a27 */ /* 0x000fe800078e00ff */
[----:B------:R-:W-:Y:S01]  /*82b0*/  IMAD.MOV.U32 R0, RZ, RZ, R2 ;  /* 0x000000ffff007224 */ /* 0x000fe200078e0002 */
[----:B------:R-:W-:Y:S04]  /*82c0*/  @P1 SHF.R.U32.HI R0, RZ, c[0x0][0x2c0], R3 ;  /* 0x0000b000ff001a19 */ /* 0x000fe80000011603 */
[C---:B---3--:R-:W-:Y:S04]  /*82d0*/  @!P6 IADD3 R3, P0, R0.reuse, R22, RZ ;  /* 0x000000160003e210 */ /* 0x048fe80007f1e0ff */
[----:B----4-:R-:W-:Y:S01]  /*82e0*/  @!P6 LEA.HI.X.SX32 R5, R0, R4, 0x1, P0 ;  /* 0x000000040005e211 */ /* 0x010fe200000f0eff */
[----:B------:R-:W-:Y:S01]  /*82f0*/  IMAD.MOV R0, RZ, RZ, -R0 ;  /* 0x000000ffff007224 */ /* 0x000fe200078e0a00 */
[C---:B------:R-:W-:Y:S03]  /*8300*/  @!P6 LEA R4, P0, R3.reuse, c[0x0][0x2a0], 0x2 ;  /* 0x0000a8000304ea11 */ /* 0x040fe600078010ff */
[----:B------:R-:W-:Y:S01]  /*8310*/  IMAD R13, R0, c[0x0][0x2b8], R2 ;  /* 0x0000ae00000d7a24 */ /* 0x000fe200078e0202 */
[----:B------:R-:W-:Y:S01]  /*8320*/  @!P6 LEA.HI.X R5, R3, c[0x0][0x2a4], R5, 0x2, P0 ;  /* 0x0000a9000305ea11 */ /* 0x000fe200000f1405 */
[C---:B-----5:R-:W-:Y:S01]  /*8330*/  IMAD.SHL.U32 R22, R16.reuse, 0x2, RZ ;  /* 0x0000000210167824 */ /* 0x060fe200078e00ff */
[----:B------:R-:W-:Y:S01]  /*8340*/  SHF.L.U64.HI R17, R16, 0x1, R9 ;  /* 0x0000000110117819 */ /* 0x000fe20000010209 */
[----:B------:R-:W-:Y:S01]  /*8350*/  IMAD.WIDE.U32 R2, R13, c[0x0][0x1e0], RZ ;  /* 0x000078000d027a25 */ /* 0x000fe200078e00ff */
[----:B------:R-:W-:Y:S01]  /*8360*/  SHF.R.S32.HI R0, RZ, 0x1f, R13 ;  /* 0x0000001fff007819 */ /* 0x000fe2000001140d */
[----:B------:R-:W2:Y:S02]  /*8370*/  @!P6 LDG.E R11, [R4.64] ;  /* 0x00000006040be981 */ /* 0x000ea4000c1e1900 */
[C---:B------:R-:W-:Y:S02]  /*8380*/  IMAD.SHL.U32 R21, R15.reuse, 0x2, RZ ;  /* 0x000000020f157824 */ /* 0x040fe400078e00ff */
[----:B------:R1:W-:Y:S01]  /*8390*/  STL [R1+0x8c], R13 ;  /* 0x00008c0d01007387 */ /* 0x0003e20000100800 */
[----:B------:R-:W-:Y:S01]  /*83a0*/  IMAD R0, R0, c[0x0][0x1e0], RZ ;  /* 0x0000780000007a24 */ /* 0x000fe200078e02ff */
[----:B------:R-:W-:Y:S03]  /*83b0*/  SHF.L.U64.HI R16, R15, 0x1, R8 ;  /* 0x000000010f107819 */ /* 0x000fe60000010208 */
[----:B------:R-:W-:Y:S01]  /*83c0*/  IMAD R0, R13, c[0x0][0x1e4], R0 ;  /* 0x000079000d007a24 */ /* 0x000fe200078e0200 */
[----:B------:R-:W-:Y:S03]  /*83d0*/  SHF.L.U64.HI R15, R14, 0x1, R7 ;  /* 0x000000010e0f7819 */ /* 0x000fe60000010207 */
[----:B------:R-:W-:Y:S02]  /*83e0*/  IMAD.IADD R3, R3, 0x1, R0 ;  /* 0x0000000103037824 */ /* 0x000fe400078e0200 */
[----:B------:R-:W-:Y:S01]  /*83f0*/  IMAD.SHL.U32 R19, R12, 0x2, RZ ;  /* 0x000000020c137824 */ /* 0x000fe200078e00ff */
[----:B--2---:R-:W-:Y:S01]  /*8400*/  SHF.R.S32.HI R5, RZ, 0x1f, R11 ;  /* 0x0000001fff057819 */ /* 0x004fe2000001140b */
[----:B------:R2:W-:Y:S01]  /*8410*/  STL [R1+0x84], R11 ;  /* 0x0000840b01007387 */ /* 0x0005e20000100800 */
[----:B------:R-:W-:Y:S04]  /*8420*/  IMAD.WIDE.U32 R2, R11, c[0x0][0x1f0], R2 ;  /* 0x00007c000b027a25 */ /* 0x000fe800078e0002 */
[----:B------:R-:W-:Y:S01]  /*8430*/  IMAD R5, R5, c[0x0][0x1f0], RZ ;  /* 0x00007c0005057a24 */ /* 0x000fe200078e02ff */
[----:B------:R-:W-:Y:S01]  /*8440*/  IADD3 R0, P0, R20, R2, RZ ;  /* 0x0000000214007210 */ /* 0x000fe20007f1e0ff */
[----:B------:R-:W-:Y:S01]  /*8450*/  IMAD.SHL.U32 R20, R14, 0x2, RZ ;  /* 0x000000020e147824 */ /* 0x000fe200078e00ff */
[----:B------:R-:W-:Y:S01]  /*8460*/  SHF.L.U64.HI R14, R12, 0x1, R6 ;  /* 0x000000010c0e7819 */ /* 0x000fe20000010206 */
[----:B------:R-:W-:Y:S05]  /*8470*/  IMAD R5, R11, c[0x0][0x1f4], R5 ;  /* 0x00007d000b057a24 */ /* 0x000fea00078e0205 */
[----:B------:R-:W-:Y:S02]  /*8480*/  IADD3.X R5, R10, R3, R5, P0, !PT ;  /* 0x000000030a057210 */ /* 0x000fe400007fe405 */
[C---:B-1----:R-:W-:Y:S04]  /*8490*/  LEA R13, P0, R0.reuse, c[0x0][0x1c8], 0x1 ;  /* 0x00007200000d7a11 */ /* 0x042fe800078008ff */
[----:B------:R-:W-:Y:S01]  /*84a0*/  LEA.HI.X R5, R0, c[0x0][0x1cc], R5, 0x1, P0 ;  /* 0x0000730000057a11 */ /* 0x000fe200000f0c05 */
[----:B------:R-:W-:-:S06]  /*84b0*/  BRA.DIV ~URZ, `(.L_x_1055) ;  /* 0x0000a2927f007947 */ /* 0x000fcc000b800000 */
[----:B------:R1:W3:Y:S02]  /*84c0*/  SHFL.IDX PT, R4, R5, RZ, 0x181f ;  /* 0x00181fff05047589 */ /* 0x0002e400000e0000 */
.L_x_1088:
[----:B------:R-:W-:-:S05]  /*84d0*/  BRA.DIV ~URZ, `(.L_x_1056) ;  /* 0x0000a2e27f007947 */ /* 0x000fca000b800000 */
[----:B------:R-:W4:Y:S04]  /*84e0*/  LDL R2, [R1+0x88] ;  /* 0x0000880001027983 */ /* 0x000f280000100800 */
[----:B------:R-:W5:Y:S04]  /*84f0*/  LDL R23, [R1+0x54] ;  /* 0x0000540001177983 */ /* 0x000f680000100800 */
[----:B--2---:R-:W2:Y:S04]  /*8500*/  LDL R6, [R1+0x9c] ;  /* 0x00009c0001067983 */ /* 0x004ea80000100800 */
[----:B---3--:R-:W3:Y:S04]  /*8510*/  LDL R25, [R1+0x98] ;  /* 0x0000980001197983 */ /* 0x008ee80000100800 */
[----:B------:R-:W5:Y:S04]  /*8520*/  LDL R24, [R1+0x94] ;  /* 0x0000940001187983 */ /* 0x000f680000100800 */
[----:B------:R-:W1:Y:S01]  /*8530*/  SHFL.IDX PT, R0, R13, RZ, 0x181f ;  /* 0x00181fff0d007589 */ /* 0x000e6200000e0000 */
[----:B----4-:R-:W-:Y:S02]  /*8540*/  ISETP.GE.AND P4, PT, R2, c[0x0][0x1d4], PT ;  /* 0x0000750002007a0c */ /* 0x010fe40003f86270 */
[----:B-1----:R-:W-:Y:S05]  /*8550*/  IADD3 R2, P0, R0, R19, RZ ;  /* 0x0000001300027210 */ /* 0x002fea0007f1e0ff */
[----:B------:R-:W-:Y:S01]  /*8560*/  IMAD.X R3, R4, 0x1, R14, P0 ;  /* 0x0000000104037824 */ /* 0x000fe200000e060e */
[----:B------:R-:W-:Y:S02]  /*8570*/  IADD3 R8, P0, R0, R20, RZ ;  /* 0x0000001400087210 */ /* 0x000fe40007f1e0ff */
[----:B--2---:R-:W-:Y:S02]  /*8580*/  ISETP.GE.AND P3, PT, R6, c[0x0][0x1d4], PT ;  /* 0x0000750006007a0c */ /* 0x004fe40003f66270 */
[----:B---3--:R-:W-:Y:S01]  /*8590*/  ISETP.GE.AND P1, PT, R25, c[0x0][0x1d4], PT ;  /* 0x0000750019007a0c */ /* 0x008fe20003f26270 */
[----:B------:R-:W-:Y:S01]  /*85a0*/  @!PT LDS RZ, [RZ] ;  /* 0x00000000fffff984 */ /* 0x000fe20000000800 */
[----:B------:R-:W-:Y:S01]  /*85b0*/  @!PT LDS RZ, [RZ] ;  /* 0x00000000fffff984 */ /* 0x000fe20000000800 */
[----:B-----5:R1:W-:Y:S01]  /*85c0*/  LDGSTS.E.BYPASS.LTC128B.128 [R23+0x10100], [R2.64], !P4 ;  /* 0x1010000002177fae */ /* 0x0203e2000e101d46 */
[----:B------:R-:W-:Y:S01]  /*85d0*/  IMAD.X R9, R4, 0x1, R15, P0 ;  /* 0x0000000104097824 */ /* 0x000fe200000e060f */
[----:B------:R-:W-:Y:S02]  /*85e0*/  IADD3 R6, P2, R0, R22, RZ ;  /* 0x0000001600067210 */ /* 0x000fe40007f5e0ff */
[----:B------:R-:W-:Y:S02]  /*85f0*/  SEL R12, RZ, 0x10, P3 ;  /* 0x00000010ff0c7807 */ /* 0x000fe40001800000 */
[----:B------:R-:W-:Y:S01]  /*8600*/  SEL R11, RZ, 0x10, P1 ;  /* 0x00000010ff0b7807 */ /* 0x000fe20000800000 */
[----:B------:R-:W-:Y:S03]  /*8610*/  IMAD.X R7, R4, 0x1, R17, P2 ;  /* 0x0000000104077824 */ /* 0x000fe600010e0611 */
[----:B------:R2:W-:Y:S01]  /*8620*/  LDGSTS.E.BYPASS.LTC128B.128 [R23+0x12100], [R8.64], !P3 ;  /* 0x1210000008177fae */ /* 0x0005e2000d901d46 */
[----:B-1----:R-:W-:Y:S03]  /*8630*/  IADD3 R2, P0, R0, R21, RZ ;  /* 0x0000001500027210 */ /* 0x002fe60007f1e0ff */
[----:B------:R-:W1:Y:S02]  /*8640*/  SHFL.IDX PT, R0, R13, 0x1, 0x181f ;  /* 0x00381f000d007f89 */ /* 0x000e6400000e0000 */
[----:B------:R-:W-:Y:S01]  /*8650*/  IMAD.X R3, R4, 0x1, R16, P0 ;  /* 0x0000000104037824 */ /* 0x000fe200000e0610 */
[----:B------:R-:W-:Y:S01]  /*8660*/  ISETP.GE.AND P0, PT, R24, c[0x0][0x1d4], PT ;  /* 0x0000750018007a0c */ /* 0x000fe20003f06270 */
[----:B------:R3:W4:Y:S03]  /*8670*/  SHFL.IDX PT, R4, R5, 0x1, 0x181f ;  /* 0x00381f0005047f89 */ /* 0x00072600000e0000 */
[----:B------:R-:W-:Y:S01]  /*8680*/  SEL R10, RZ, 0x10, P0 ;  /* 0x00000010ff0a7807 */ /* 0x000fe20000000000 */
[----:B------:R2:W-:Y:S08]  /*8690*/  LDGSTS.E.BYPASS.LTC128B.128 [R23+0x14100], [R2.64], !P1 ;  /* 0x1410000002177fae */ /* 0x0005f0000c901d46 */
[----:B------:R2:W-:Y:S01]  /*86a0*/  LDGSTS.E.BYPASS.LTC128B.128 [R23+0x16100], [R6.64], !P0 ;  /* 0x1610000006177fae */ /* 0x0005e2000c101d46 */
[----:B---3--:R-:W-:Y:S04]  /*86b0*/  SEL R5, RZ, 0x10, P4 ;  /* 0x00000010ff057807 */ /* 0x008fe80002000000 */
.L_x_1089:
[C---:B-1----:R-:W-:Y:S01]  /*86c0*/  ISETP.NE.U32.AND P2, PT, R5.reuse, RZ, PT ;  /* 0x000000ff0500720c */ /* 0x042fe20003f45070 */
[----:B------:R-:W3:Y:S01]  /*86d0*/  LDL R13, [R1+0x54] ;  /* 0x00005400010d7983 */ /* 0x000ee20000100800 */
[----:B------:R-:W-:Y:S02]  /*86e0*/  IADD3 R5, -R5, 0x10, RZ ;  /* 0x0000001005057810 */ /* 0x000fe40007ffe1ff */
[----:B--2---:R-:W-:Y:S02]  /*86f0*/  IADD3 R6, -R11, 0x10, RZ ;  /* 0x000000100b067810 */ /* 0x004fe40007ffe1ff */
[----:B------:R-:W-:Y:S02]  /*8700*/  LOP3.LUT R5, R5, 0xf, RZ, 0xc0, !PT ;  /* 0x0000000f05057812 */ /* 0x000fe400078ec0ff */
[----:B------:R-:W-:Y:S02]  /*8710*/  IADD3 R8, -R12, 0x10, RZ ;  /* 0x000000100c087810 */ /* 0x000fe40007ffe1ff */
[----:B------:R-:W-:Y:S02]  /*8720*/  IADD3 R2, P1, P0, R5, R0, R19 ;  /* 0x0000000005027210 */ /* 0x000fe4000783e013 */
[----:B------:R-:W-:Y:S02]  /*8730*/  LOP3.LUT R6, R6, 0xf, RZ, 0xc0, !PT ;  /* 0x0000000f06067812 */ /* 0x000fe400078ec0ff */
[----:B----4-:R-:W-:Y:S02]  /*8740*/  IADD3.X R3, RZ, R4, R14, P1, P0 ;  /* 0x00000004ff037210 */ /* 0x010fe40000fe040e */
[----:B------:R-:W-:Y:S04]  /*8750*/  LOP3.LUT R8, R8, 0xf, RZ, 0xc0, !PT ;  /* 0x0000000f08087812 */ /* 0x000fe800078ec0ff */
[----:B------:R-:W-:Y:S04]  /*8760*/  IADD3 R8, P1, P0, R8, R0, R20 ;  /* 0x0000000008087210 */ /* 0x000fe8000783e014 */
[----:B------:R-:W-:Y:S01]  /*8770*/  IADD3.X R9, RZ, R4, R15, P1, P0 ;  /* 0x00000004ff097210 */ /* 0x000fe20000fe040f */
[----:B------:R-:W-:Y:S01]  /*8780*/  @!PT LDS RZ, [RZ] ;  /* 0x00000000fffff984 */ /* 0x000fe20000000800 */
[----:B------:R-:W-:Y:S01]  /*8790*/  @!PT LDS RZ, [RZ] ;  /* 0x00000000fffff984 */ /* 0x000fe20000000800 */
[----:B------:R-:W-:Y:S01]  /*87a0*/  @!PT LDS RZ, [RZ] ;  /* 0x00000000fffff984 */ /* 0x000fe20000000800 */
[----:B---3--:R1:W-:Y:S01]  /*87b0*/  LDGSTS.E.BYPASS.LTC128B.128.ZFILL [R13+0x11100], [R2.64], P2 ;  /* 0x11100000020d7fae */ /* 0x0083e20009141d46 */
        /* <DEDUP_REMOVED lines=8> */
[----:B------:R-:W-:Y:S04]  /*8840*/  IADD3 R2, P1, P0, R2, R0, R22 ;  /* 0x0000000002027210 */ /* 0x000fe8000783e016 */
[----:B------:R-:W-:Y:S02]  /*8850*/  IADD3.X R3, RZ, R4, R17, P1, P0 ;  /* 0x00000004ff037210 */ /* 0x000fe40000fe0411 */
[----:B------:R-:W-:Y:S11]  /*8860*/  ISETP.NE.U32.AND P0, PT, R10, RZ, PT ;  /* 0x000000ff0a00720c */ /* 0x000ff60003f05070 */
[----:B------:R-:W-:Y:S02]  /*8870*/  @!UPT UIADD3 URZ, URZ, URZ, URZ ;  /* 0x0000003f3f3ff290 */ /* 0x000fe4000fffe03f */
[----:B------:R2:W-:Y:S02]  /*8880*/  LDGSTS.E.BYPASS.LTC128B.128.ZFILL [R13+0x17100], [R2.64], P0 ;  /* 0x17100000020d7fae */ /* 0x0005e40008141d46 */
.L_x_1054:
[----:B--2-4-:R-:W-:Y:S05]  /*8890*/  BSYNC B0 ;  /* 0x0000000000007941 */ /* 0x014fea0003800000 */
.L_x_1053:
[----:B------:R-:W2:Y:S01]  /*88a0*/  LDL R4, [R1+0xac] ;  /* 0x0000ac0001047983 */ /* 0x000ea20000100800 */
[----:B------:R-:W-:Y:S02]  /*88b0*/  IMAD.MOV.U32 R0, RZ, RZ, c[0x0][0x2c4] ;  /* 0x0000b100ff007624 */ /* 0x000fe400078e00ff */
[----:B------:R-:W-:Y:S01]  /*88c0*/  IMAD.MOV.U32 R5, RZ, RZ, 0x1 ;  /* 0x00000001ff057424 */ /* 0x000fe200078e00ff */
[----:B------:R-:W3:Y:S02]  /*88d0*/  LDL R3, [R1+0x90] ;  /* 0x0000900001037983 */ /* 0x000ee40000100800 */
[----:B------:R-:W-:Y:S02]  /*88e0*/  ISETP.NE.AND P0, PT, R0, 0x1, PT ;  /* 0x000000010000780c */ /* 0x000fe40003f05270 */
[----:B------:R-:W4:Y:S04]  /*88f0*/  LDL R2, [R1+0xdc] ;  /* 0x0000dc0001027983 */ /* 0x000f280000100800 */
[----:B------:R-:W0:Y:S07]  /*8900*/  LDGDEPBAR ;  /* 0x00000000000079af */ /* 0x000e2e0000000000 */
[----:B--2---:R-:W-:Y:S04]  /*8910*/  @P0 IMAD.HI.U32 R0, R4, c[0x0][0x2c8], RZ ;  /* 0x0000b20004000a27 */ /* 0x004fe800078e00ff */
[----:B---3--:R-:W-:Y:S01]  /*8920*/  IMAD R5, R3, -0x40, R5 ;  /* 0xffffffc003057824 */ /* 0x008fe200078e0205 */
[----:B------:R-:W-:Y:S02]  /*8930*/  @P0 SHF.R.U32.HI R4, RZ, c[0x0][0x2cc], R0 ;  /* 0x0000b300ff040a19 */ /* 0x000fe40000011600 */
[----:B------:R-:W-:Y:S02]  /*8940*/  MOV R0, c[0x0][0x2ac] ;  /* 0x0000ab0000007a02 */ /* 0x000fe40000000f00 */
[----:B----4-:R-:W-:Y:S05]  /*8950*/  IADD3 R5, -R2, R5, RZ ;  /* 0x0000000502057210 */ /* 0x010fea0007ffe1ff */
[----:B------:R-:W-:Y:S05]  /*8960*/  IMAD R5, R0, c[0x0][0x1d0], R5 ;  /* 0x0000740000057a24 */ /* 0x000fea00078e0205 */
[----:B------:R-:W-:Y:S01]  /*8970*/  IADD3 R5, R5, -c[0x0][0x168], RZ ;  /* 0x80005a0005057a10 */ /* 0x000fe20007ffe0ff */
[----:B------:R-:W-:-:S05]  /*8980*/  BRA.DIV ~URZ, `(.L_x_1057) ;  /* 0x0000a1027f007947 */ /* 0x000fca000b800000 */
[----:B------:R1:W2:Y:S02]  /*8990*/  SHFL.IDX PT, R0, R4, RZ, 0x1c1f ;  /* 0x001c1fff04007589 */ /* 0x0002a400000e0000 */
.L_x_1090:
[----:B------:R-:W3:Y:S01]  /*89a0*/  LDL.LU R3, [R1+0x70] ;  /* 0x0000700001037983 */ /* 0x000ee20000300800 */
[----:B--2---:R-:W-:Y:S03]  /*89b0*/  IMAD.IADD R0, R5, 0x1, R0 ;  /* 0x0000000105007824 */ /* 0x004fe600078e0200 */
[----:B------:R-:W2:Y:S02]  /*89c0*/  LDL.LU R2, [R1+0x6c] ;  /* 0x00006c0001027983 */ /* 0x000ea40000300800 */
[C---:B------:R-:W-:Y:S02]  /*89d0*/  ISETP.GT.AND P0, PT, R0.reuse, RZ, PT ;  /* 0x000000ff0000720c */ /* 0x040fe40003f04270 */
[C---:B------:R-:W-:Y:S02]  /*89e0*/  ISETP.GT.AND P2, PT, R0.reuse, 0x1, PT ;  /* 0x000000010000780c */ /* 0x040fe40003f44270 */
[C---:B------:R-:W-:Y:S02]  /*89f0*/  ISETP.GT.AND P3, PT, R0.reuse, 0x8, PT ;  /* 0x000000080000780c */ /* 0x040fe40003f64270 */
[C---:B------:R-:W-:Y:S02]  /*8a00*/  ISETP.GT.AND P4, PT, R0.reuse, 0x9, PT ;  /* 0x000000090000780c */ /* 0x040fe40003f84270 */
[----:B------:R-:W-:Y:S02]  /*8a10*/  ISETP.GT.AND P1, PT, R0, 0x10, PT ;  /* 0x000000100000780c */ /* 0x000fe40003f24270 */
[----:B------:R-:W-:Y:S02]  /*8a20*/  FSEL R24, R190, -INF , P3 ;  /* 0xff800000be187808 */ /* 0x000fe40001800000 */
[C---:B------:R-:W-:Y:S02]  /*8a30*/  ISETP.GT.AND P3, PT, R0.reuse, 0x18, PT ;  /* 0x000000180000780c */ /* 0x040fe40003f64270 */
[----:B------:R-:W-:Y:S02]  /*8a40*/  FSEL R23, R189, -INF , P4 ;  /* 0xff800000bd177808 */ /* 0x000fe40002000000 */
[----:B------:R-:W-:Y:S02]  /*8a50*/  ISETP.GT.AND P4, PT, R0, 0x19, PT ;  /* 0x000000190000780c */ /* 0x000fe40003f84270 */
[----:B------:R-:W-:Y:S02]  /*8a60*/  FSEL R22, R186, -INF , P1 ;  /* 0xff800000ba167808 */ /* 0x000fe40000800000 */
[----:B------:R-:W-:Y:S02]  /*8a70*/  ISETP.GT.AND P1, PT, R0, 0x21, PT ;  /* 0x000000210000780c */ /* 0x000fe40003f24270 */
[----:B------:R-:W-:Y:S02]  /*8a80*/  FSEL R20, R182, -INF , P3 ;  /* 0xff800000b6147808 */ /* 0x000fe40001800000 */
[----:B------:R-:W-:Y:S02]  /*8a90*/  FSEL R19, R181, -INF , P4 ;  /* 0xff800000b5137808 */ /* 0x000fe40002000000 */
[C---:B------:R-:W-:Y:S02]  /*8aa0*/  ISETP.GT.AND P4, PT, R0.reuse, 0x29, PT ;  /* 0x000000290000780c */ /* 0x040fe40003f84270 */
[----:B------:R-:W-:Y:S02]  /*8ab0*/  ISETP.GT.AND P3, PT, R0, 0x30, PT ;  /* 0x000000300000780c */ /* 0x000fe40003f64270 */
[----:B------:R-:W-:Y:S02]  /*8ac0*/  FSEL R17, R178, -INF , P1 ;  /* 0xff800000b2117808 */ /* 0x000fe40000800000 */
[----:B------:R-:W-:Y:S02]  /*8ad0*/  ISETP.GT.AND P1, PT, R0, 0x38, PT ;  /* 0x000000380000780c */ /* 0x000fe40003f24270 */
[----:B------:R-:W-:Y:S02]  /*8ae0*/  FSEL R15, R176, -INF , P4 ;  /* 0xff800000b00f7808 */ /* 0x000fe40002000000 */
[----:B------:R-:W-:Y:S02]  /*8af0*/  FSEL R14, R132, -INF , P3 ;  /* 0xff800000840e7808 */ /* 0x000fe40001800000 */
[----:B------:R-:W-:Y:S02]  /*8b00*/  FSEL R12, R27, -INF , P1 ;  /* 0xff8000001b0c7808 */ /* 0x000fe40000800000 */
[----:B---3--:R-:W-:Y:S02]  /*8b10*/  FSEL R6, R3, -INF , P0 ;  /* 0xff80000003067808 */ /* 0x008fe40000000000 */
[----:B------:R-:W-:Y:S02]  /*8b20*/  ISETP.GT.AND P0, PT, R0, 0x11, PT ;  /* 0x000000110000780c */ /* 0x000fe40003f04270 */
[----:B--2---:R-:W-:Y:S02]  /*8b30*/  FSEL R25, R2, -INF , P2 ;  /* 0xff80000002197808 */ /* 0x004fe40001000000 */
[C---:B------:R-:W-:Y:S02]  /*8b40*/  ISETP.GT.AND P2, PT, R0.reuse, 0x20, PT ;  /* 0x000000200000780c */ /* 0x040fe40003f44270 */
[----:B------:R-:W-:Y:S02]  /*8b50*/  FSEL R21, R185, -INF , P0 ;  /* 0xff800000b9157808 */ /* 0x000fe40000000000 */
[----:B------:R-:W-:Y:S02]  /*8b60*/  ISETP.GT.AND P0, PT, R0, 0x28, PT ;  /* 0x000000280000780c */ /* 0x000fe40003f04270 */
[----:B------:R-:W-:Y:S02]  /*8b70*/  FSEL R18, R18, -INF , P2 ;  /* 0xff80000012127808 */ /* 0x000fe40001000000 */
[C---:B------:R-:W-:Y:S02]  /*8b80*/  ISETP.GT.AND P2, PT, R0.reuse, 0x31, PT ;  /* 0x000000310000780c */ /* 0x040fe40003f44270 */
[----:B------:R-:W-:Y:S02]  /*8b90*/  FSEL R16, R177, -INF , P0 ;  /* 0xff800000b1107808 */ /* 0x000fe40000000000 */
[----:B------:R-:W-:Y:S02]  /*8ba0*/  ISETP.GT.AND P0, PT, R0, 0x39, PT ;  /* 0x000000390000780c */ /* 0x000fe40003f04270 */
[----:B------:R-:W-:Y:S02]  /*8bb0*/  FSEL R13, R28, -INF , P2 ;  /* 0xff8000001c0d7808 */ /* 0x000fe40001000000 */
[----:B------:R-:W-:Y:S01]  /*8bc0*/  FSEL R11, R26, -INF , P0 ;  /* 0xff8000001a0b7808 */ /* 0x000fe20000000000 */
[----:B------:R-:W-:-:S05]  /*8bd0*/  BRA.DIV ~URZ, `(.L_x_1058) ;  /* 0x00009f127f007947 */ /* 0x000fca000b800000 */
[----:B------:R-:W2:Y:S04]  /*8be0*/  LDL.LU R182, [R1+0x80] ;  /* 0x0000800001b67983 */ /* 0x000ea80000300800 */
[----:B------:R-:W3:Y:S04]  /*8bf0*/  LDL.LU R181, [R1+0x7c] ;  /* 0x00007c0001b57983 */ /* 0x000ee80000300800 */
[----:B------:R-:W4:Y:S04]  /*8c00*/  LDL.LU R178, [R1+0x78] ;  /* 0x0000780001b27983 */ /* 0x000f280000300800 */
[----:B------:R-:W5:Y:S04]  /*8c10*/  LDL.LU R176, [R1+0x74] ;  /* 0x0000740001b07983 */ /* 0x000f680000300800 */
[----:B------:R-:W5:Y:S04]  /*8c20*/  LDL.LU R3, [R1+0x68] ;  /* 0x0000680001037983 */ /* 0x000f680000300800 */
[----:B------:R-:W5:Y:S04]  /*8c30*/  LDL.LU R2, [R1+0x64] ;  /* 0x0000640001027983 */ /* 0x000f680000300800 */
[----:B------:R1:W1:Y:S04]  /*8c40*/  SHFL.IDX PT, R0, R4, 0x1, 0x1c1f ;  /* 0x003c1f0004007f89 */ /* 0x00026800000e0000 */
[----:B------:R-:W5:Y:S04]  /*8c50*/  LDL.LU R7, [R1+0x58] ;  /* 0x0000580001077983 */ /* 0x000f680000300800 */
[----:B-1----:R-:W5:Y:S01]  /*8c60*/  LDL.LU R4, [R1+0x60] ;  /* 0x0000600001047983 */ /* 0x002f620000300800 */
[----:B------:R-:W-:Y:S05]  /*8c70*/  IMAD.IADD R0, R5, 0x1, R0 ;  /* 0x0000000105007824 */ /* 0x000fea00078e0200 */
[C---:B------:R-:W-:Y:S02]  /*8c80*/  ISETP.GT.AND P1, PT, R0.reuse, 0x10, PT ;  /* 0x000000100000780c */ /* 0x040fe40003f24270 */
[C---:B------:R-:W-:Y:S02]  /*8c90*/  ISETP.GT.AND P0, PT, R0.reuse, RZ, PT ;  /* 0x000000ff0000720c */ /* 0x040fe40003f04270 */
[C---:B------:R-:W-:Y:S02]  /*8ca0*/  ISETP.GT.AND P2, PT, R0.reuse, 0x1, PT ;  /* 0x000000010000780c */ /* 0x040fe40003f44270 */
[C---:B------:R-:W-:Y:S02]  /*8cb0*/  ISETP.GT.AND P3, PT, R0.reuse, 0x8, PT ;  /* 0x000000080000780c */ /* 0x040fe40003f64270 */
[----:B------:R-:W-:Y:S02]  /*8cc0*/  ISETP.GT.AND P4, PT, R0, 0x9, PT ;  /* 0x000000090000780c */ /* 0x000fe40003f84270 */
[----:B--2---:R-:W-:Y:S02]  /*8cd0*/  FSEL R5, R182, -INF , P0 ;  /* 0xff800000b6057808 */ /* 0x004fe40000000000 */
[C---:B------:R-:W-:Y:S02]  /*8ce0*/  ISETP.GT.AND P0, PT, R0.reuse, 0x11, PT ;  /* 0x000000110000780c */ /* 0x040fe40003f04270 */
[----:B---3--:R-:W-:Y:S02]  /*8cf0*/  FSEL R177, R181, -INF , P2 ;  /* 0xff800000b5b17808 */ /* 0x008fe40001000000 */
[----:B------:R-:W-:Y:S02]  /*8d00*/  ISETP.GT.AND P2, PT, R0, 0x20, PT ;  /* 0x000000200000780c */ /* 0x000fe40003f44270 */
[----:B----4-:R-:W-:Y:S02]  /*8d10*/  FSEL R35, R178, -INF , P3 ;  /* 0xff800000b2237808 */ /* 0x010fe40001800000 */
[----:B------:R-:W-:Y:S02]  /*8d20*/  ISETP.GT.AND P3, PT, R0, 0x18, PT ;  /* 0x000000180000780c */ /* 0x000fe40003f64270 */
[----:B-----5:R-:W-:Y:S02]  /*8d30*/  FSEL R34, R176, -INF , P4 ;  /* 0xff800000b0227808 */ /* 0x020fe40002000000 */
[C---:B------:R-:W-:Y:S02]  /*8d40*/  ISETP.GT.AND P4, PT, R0.reuse, 0x19, PT ;  /* 0x000000190000780c */ /* 0x040fe40003f84270 */
[----:B------:R-:W-:Y:S02]  /*8d50*/  FSEL R33, R3, -INF , P1 ;  /* 0xff80000003217808 */ /* 0x000fe40000800000 */
[----:B------:R-:W-:Y:S01]  /*8d60*/  ISETP.GT.AND P1, PT, R0, 0x21, PT ;  /* 0x000000210000780c */ /* 0x000fe20003f24270 */
[----:B------:R-:W2:Y:S01]  /*8d70*/  LDL.LU R3, [R1+0x5c] ;  /* 0x00005c0001037983 */ /* 0x000ea20000300800 */
[----:B------:R-:W-:Y:S02]  /*8d80*/  FSEL R32, R2, -INF , P0 ;  /* 0xff80000002207808 */ /* 0x000fe40000000000 */
[----:B------:R-:W-:Y:S02]  /*8d90*/  ISETP.GT.AND P0, PT, R0, 0x28, PT ;  /* 0x000000280000780c */ /* 0x000fe40003f04270 */
[----:B------:R-:W-:Y:S02]  /*8da0*/  FSEL R31, R188, -INF , P3 ;  /* 0xff800000bc1f7808 */ /* 0x000fe40001800000 */
[----:B------:R-:W-:Y:S02]  /*8db0*/  FSEL R30, R187, -INF , P4 ;  /* 0xff800000bb1e7808 */ /* 0x000fe40002000000 */
[----:B------:R-:W-:Y:S02]  /*8dc0*/  ISETP.GT.AND P4, PT, R0, 0x29, PT ;  /* 0x000000290000780c */ /* 0x000fe40003f84270 */
[----:B------:R-:W-:Y:S02]  /*8dd0*/  FSEL R29, R184, -INF , P2 ;  /* 0xff800000b81d7808 */ /* 0x000fe40001000000 */
[C---:B------:R-:W-:Y:S02]  /*8de0*/  ISETP.GT.AND P3, PT, R0.reuse, 0x30, PT ;  /* 0x000000300000780c */ /* 0x040fe40003f64270 */
[----:B------:R-:W-:Y:S02]  /*8df0*/  FSEL R28, R183, -INF , P1 ;  /* 0xff800000b71c7808 */ /* 0x000fe40000800000 */
[----:B------:R-:W-:Y:S02]  /*8e00*/  ISETP.GT.AND P2, PT, R0, 0x31, PT ;  /* 0x000000310000780c */ /* 0x000fe40003f44270 */
[----:B------:R-:W-:Y:S02]  /*8e10*/  FSEL R27, R180, -INF , P0 ;  /* 0xff800000b41b7808 */ /* 0x000fe40000000000 */
[C---:B------:R-:W-:Y:S02]  /*8e20*/  ISETP.GT.AND P1, PT, R0.reuse, 0x38, PT ;  /* 0x000000380000780c */ /* 0x040fe40003f24270 */
[----:B------:R-:W-:Y:S02]  /*8e30*/  ISETP.GT.AND P0, PT, R0, 0x39, PT ;  /* 0x000000390000780c */ /* 0x000fe40003f04270 */
[----:B------:R-:W-:Y:S02]  /*8e40*/  FMNMX.FTZ R0, R6, R133, !PT ;  /* 0x0000008506007209 */ /* 0x000fe40007810000 */
[----:B------:R-:W-:Y:S02]  /*8e50*/  FSEL R26, R179, -INF , P4 ;  /* 0xff800000b31a7808 */ /* 0x000fe40002000000 */
[----:B------:R-:W-:Y:S02]  /*8e60*/  FMNMX.FTZ R0, R25, R0, !PT ;  /* 0x0000000019007209 */ /* 0x000fe40007810000 */
[----:B------:R-:W-:Y:S02]  /*8e70*/  FSEL R10, R7, -INF , P3 ;  /* 0xff800000070a7808 */ /* 0x000fe40001800000 */
[----:B------:R-:W-:Y:S02]  /*8e80*/  FMNMX.FTZ R0, R24, R0, !PT ;  /* 0x0000000018007209 */ /* 0x000fe40007810000 */
[----:B------:R-:W-:Y:S02]  /*8e90*/  FSEL R9, R4, -INF , P2 ;  /* 0xff80000004097808 */ /* 0x000fe40001000000 */
[----:B------:R-:W-:Y:S02]  /*8ea0*/  FMNMX.FTZ R0, R23, R0, !PT ;  /* 0x0000000017007209 */ /* 0x000fe40007810000 */
[----:B------:R-:W-:Y:S02]  /*8eb0*/  FSEL R8, R191, -INF , P1 ;  /* 0xff800000bf087808 */ /* 0x000fe40000800000 */
        /* <DEDUP_REMOVED lines=13> */
[----:B-1----:R-:W-:Y:S05]  /*8f90*/  FMNMX.FTZ R0, R2, R0, !PT ;  /* 0x0000000002007209 */ /* 0x002fea0007810000 */
[----:B------:R-:W1:Y:S02]  /*8fa0*/  SHFL.BFLY PT, R132, R0, 0x1, 0x1f ;  /* 0x0c201f0000847f89 */ /* 0x000e6400000e0000 */
[----:B-1----:R-:W-:Y:S02]  /*8fb0*/  FMNMX.FTZ R132, R0, R132, !PT ;  /* 0x0000008400847209 */ /* 0x002fe40007810000 */
        /* <DEDUP_REMOVED lines=15> */
[----:B--2---:R-:W-:Y:S04]  /*90b0*/  FSEL R7, R3, -INF , P0 ;  /* 0xff80000003077808 */ /* 0x004fe80000000000 */
[----:B------:R-:W-:Y:S05]  /*90c0*/  FMNMX.FTZ R4, R7, R4, !PT ;  /* 0x0000000407047209 */ /* 0x000fea0007810000 */
[----:B------:R-:W1:Y:S02]  /*90d0*/  SHFL.BFLY PT, R0, R4, 0x2, 0x1f ;  /* 0x0c401f0004007f89 */ /* 0x000e6400000e0000 */
[----:B-1----:R-:W-:Y:S05]  /*90e0*/  FMNMX.FTZ R4, R4, R0, !PT ;  /* 0x0000000004047209 */ /* 0x002fea0007810000 */
[----:B------:R1:W2:Y:S02]  /*90f0*/  SHFL.BFLY PT, R0, R4, 0x1, 0x1f ;  /* 0x0c201f0004007f89 */ /* 0x0002a400000e0000 */
.L_x_1091:
[----:B------:R-:W3:Y:S01]  /*9100*/  LDL.LU R178, [R1+0xa4] ;  /* 0x0000a40001b27983 */ /* 0x000ee20000300800 */
[C---:B------:R-:W-:Y:S01]  /*9110*/  FSETP.NEU.FTZ.AND P0, PT, R132.reuse, -INF , PT ;  /* 0xff8000008400780b */ /* 0x040fe20003f1d000 */
[----:B------:R-:W-:Y:S01]  /*9120*/  FMUL.FTZ R2, R132, c[0x0][0x2d0] ;  /* 0x0000b40084027a20 */ /* 0x000fe20000410000 */
[----:B--2---:R-:W-:Y:S01]  /*9130*/  FMNMX.FTZ R3, R0, R4, !PT ;  /* 0x0000000400037209 */ /* 0x004fe20007810000 */
[----:B------:R-:W-:Y:S01]  /*9140*/  WARPSYNC 0xffffffff ;  /* 0xffffffff00007948 */ /* 0x000fe20003800000 */
[----:B------:R-:W-:Y:S02]  /*9150*/  FSEL R0, R132, RZ, P0 ;  /* 0x000000ff84007208 */ /* 0x000fe40000000000 */
[----:B------:R-:W-:Y:S01]  /*9160*/  FSEL R2, R2, RZ, P0 ;  /* 0x000000ff02027208 */ /* 0x000fe20000000000 */
[C---:B-1----:R-:W-:Y:S01]  /*9170*/  FMUL.FTZ R4, R3.reuse, c[0x0][0x2d0] ;  /* 0x0000b40003047a20 */ /* 0x042fe20000410000 */
[----:B------:R-:W-:Y:S01]  /*9180*/  FSETP.NEU.FTZ.AND P0, PT, R3, -INF , PT ;  /* 0xff8000000300780b */ /* 0x000fe20003f1d000 */
[----:B------:R-:W-:Y:S02]  /*9190*/  FADD.FTZ R0, -R0, R133 ;  /* 0x0000008500007221 */ /* 0x000fe40000010100 */
[--C-:B------:R-:W-:Y:S01]  /*91a0*/  FFMA.FTZ R6, R6, c[0x0][0x2d0], -R2.reuse ;  /* 0x0000b40006067a23 */ /* 0x100fe20000010802 */
[----:B------:R-:W-:Y:S01]  /*91b0*/  FSEL R4, R4, RZ, P0 ;  /* 0x000000ff04047208 */ /* 0x000fe20000000000 */
[----:B------:R-:W-:Y:S02]  /*91c0*/  FMUL.FTZ R0, R0, c[0x0][0x2d0] ;  /* 0x0000b40000007a20 */ /* 0x000fe40000410000 */
[----:B------:R-:W-:Y:S01]  /*91d0*/  FFMA.FTZ R25, R25, c[0x0][0x2d0], -R2 ;  /* 0x0000b40019197a23 */ /* 0x000fe20000010802 */
[----:B------:R-:W-:Y:S01]  /*91e0*/  MUFU.EX2 R176, R6 ;  /* 0x0000000600b07308 */ /* 0x000fe20000000800 */
[----:B------:R-:W-:Y:S02]  /*91f0*/  FFMA.FTZ R181, R32, c[0x0][0x2d0], -R4 ;  /* 0x0000b40020b57a23 */ /* 0x000fe40000010804 */
        /* <DEDUP_REMOVED lines=8> */
[--C-:B------:R-:W-:Y:S02]  /*9280*/  FFMA.FTZ R17, R17, c[0x0][0x2d0], -R2.reuse ;  /* 0x0000b40011117a23 */ /* 0x100fe40000010802 */
[--C-:B------:R-:W-:Y:S01]  /*9290*/  FFMA.FTZ R16, R16, c[0x0][0x2d0], -R2.reuse ;  /* 0x0000b40010107a23 */ /* 0x100fe20000010802 */
[----:B------:R-:W1:Y:S01]  /*92a0*/  MUFU.EX2 R25, R25 ;  /* 0x0000001900197308 */ /* 0x000e620000000800 */
[--C-:B------:R-:W-:Y:S02]  /*92b0*/  FFMA.FTZ R15, R15, c[0x0][0x2d0], -R2.reuse ;  /* 0x0000b4000f0f7a23 */ /* 0x100fe40000010802 */
[--C-:B------:R-:W-:Y:S02]  /*92c0*/  FFMA.FTZ R19, R12, c[0x0][0x2d0], -R2.reuse ;  /* 0x0000b4000c137a23 */ /* 0x100fe40000010802 */
[--C-:B------:R-:W-:Y:S02]  /*92d0*/  FFMA.FTZ R11, R11, c[0x0][0x2d0], -R2.reuse ;  /* 0x0000b4000b0b7a23 */ /* 0x100fe40000010802 */
[--C-:B------:R-:W-:Y:S02]  /*92e0*/  FFMA.FTZ R24, R24, c[0x0][0x2d0], -R2.reuse ;  /* 0x0000b40018187a23 */ /* 0x100fe40000010802 */
[----:B------:R-:W-:Y:S01]  /*92f0*/  FFMA.FTZ R18, R18, c[0x0][0x2d0], -R2 ;  /* 0x0000b40012127a23 */ /* 0x000fe20000010802 */
[----:B------:R-:W-:Y:S01]  /*9300*/  MUFU.EX2 R23, R23 ;  /* 0x0000001700177308 */ /* 0x000fe20000000800 */
[--C-:B------:R-:W-:Y:S02]  /*9310*/  FFMA.FTZ R10, R10, c[0x0][0x2d0], -R4.reuse ;  /* 0x0000b4000a0a7a23 */ /* 0x100fe40000010804 */
[--C-:B------:R-:W-:Y:S01]  /*9320*/  FFMA.FTZ R133, R35, c[0x0][0x2d0], -R4.reuse ;  /* 0x0000b40023857a23 */ /* 0x100fe20000010804 */
[----:B------:R-:W-:Y:S01]  /*9330*/  MOV R35, R15 ;  /* 0x0000000f00237202 */ /* 0x000fe20000000f00 */
[--C-:B------:R-:W-:Y:S02]  /*9340*/  FFMA.FTZ R15, R9, c[0x0][0x2d0], -R4.reuse ;  /* 0x0000b400090f7a23 */ /* 0x100fe40000010804 */
[--C-:B------:R-:W-:Y:S02]  /*9350*/  FFMA.FTZ R5, R5, c[0x0][0x2d0], -R4.reuse ;  /* 0x0000b40005057a23 */ /* 0x100fe40000010804 */
[--C-:B------:R-:W-:Y:S01]  /*9360*/  FFMA.FTZ R182, R33, c[0x0][0x2d0], -R4.reuse ;  /* 0x0000b40021b67a23 */ /* 0x100fe20000010804 */
[----:B------:R-:W2:Y:S01]  /*9370*/  MUFU.EX2 R24, R24 ;  /* 0x0000001800187308 */ /* 0x000ea20000000800 */
[----:B------:R-:W-:Y:S01]  /*9380*/  MOV R33, R17 ;  /* 0x0000001100217202 */ /* 0x000fe20000000f00 */
[--C-:B------:R-:W-:Y:S02]  /*9390*/  FFMA.FTZ R177, R177, c[0x0][0x2d0], -R4.reuse ;  /* 0x0000b400b1b17a23 */ /* 0x100fe40000010804 */
[--C-:B------:R-:W-:Y:S02]  /*93a0*/  FFMA.FTZ R183, R31, c[0x0][0x2d0], -R4.reuse ;  /* 0x0000b4001fb77a23 */ /* 0x100fe40000010804 */
[--C-:B------:R-:W-:Y:S02]  /*93b0*/  FFMA.FTZ R184, R30, c[0x0][0x2d0], -R4.reuse ;  /* 0x0000b4001eb87a23 */ /* 0x100fe40000010804 */
[--C-:B------:R-:W-:Y:S02]  /*93c0*/  FFMA.FTZ R191, R27, c[0x0][0x2d0], -R4.reuse ;  /* 0x0000b4001bbf7a23 */ /* 0x100fe40000010804 */
[----:B------:R4:W-:Y:S01]  /*93d0*/  MUFU.EX2 R179, R5 ;  /* 0x0000000500b37308 */ /* 0x0009e20000000800 */
[--C-:B------:R-:W-:Y:S02]  /*93e0*/  FFMA.FTZ R26, R26, c[0x0][0x2d0], -R4.reuse ;  /* 0x0000b4001a1a7a23 */ /* 0x100fe40000010804 */
[--C-:B------:R-:W-:Y:S02]  /*93f0*/  FFMA.FTZ R190, R29, c[0x0][0x2d0], -R4.reuse ;  /* 0x0000b4001dbe7a23 */ /* 0x100fe40000010804 */
[--C-:B------:R-:W-:Y:S02]  /*9400*/  FFMA.FTZ R189, R28, c[0x0][0x2d0], -R4.reuse ;  /* 0x0000b4001cbd7a23 */ /* 0x100fe40000010804 */
[----:B------:R-:W-:Y:S03]  /*9410*/  FFMA.FTZ R7, R7, c[0x0][0x2d0], -R4 ;  /* 0x0000b40007077a23 */ /* 0x000fe60000010804 */
[----:B------:R-:W-:Y:S10]  /*9420*/  MUFU.EX2 R190, R190 ;  /* 0x000000be00be7308 */ /* 0x000ff40000000800 */
[----:B------:R-:W-:Y:S10]  /*9430*/  MUFU.EX2 R189, R189 ;  /* 0x000000bd00bd7308 */ /* 0x000ff40000000800 */
[----:B------:R-:W-:Y:S10]  /*9440*/  MUFU.EX2 R191, R191 ;  /* 0x000000bf00bf7308 */ /* 0x000ff40000000800 */
[----:B------:R-:W-:Y:S01]  /*9450*/  MUFU.EX2 R184, R184 ;  /* 0x000000b800b87308 */ /* 0x000fe20000000800 */
[C---:B---3--:R-:W-:Y:S01]  /*9460*/  FFMA.FTZ R2, R0.reuse, R178, R176 ;  /* 0x000000b200027223 */ /* 0x048fe200000100b0 */
[----:B-1----:R-:W-:Y:S01]  /*9470*/  F2FP.BF16.PACK_AB R176, R25, R176 ;  /* 0x000000b019b0723e */ /* 0x002fe200000010ff */
[C---:B------:R-:W-:Y:S01]  /*9480*/  FMUL.FTZ R32, R0.reuse, R136 ;  /* 0x0000008800207220 */ /* 0x040fe20000410000 */
[----:B--2---:R-:W-:Y:S01]  /*9490*/  F2FP.BF16.PACK_AB R178, R23, R24 ;  /* 0x0000001817b2723e */ /* 0x004fe200000010ff */
[----:B------:R-:W2:Y:S01]  /*94a0*/  LDL.LU R136, [R1+0xa0] ;  /* 0x0000a00001887983 */ /* 0x000ea20000300800 */
[----:B------:R-:W-:Y:S01]  /*94b0*/  FADD.FTZ R6, R25, R2 ;  /* 0x0000000219067221 */ /* 0x000fe20000010000 */
[----:B------:R-:W-:Y:S01]  /*94c0*/  FSEL R2, R3, RZ, P0 ;  /* 0x000000ff03027208 */ /* 0x000fe20000000000 */
[C---:B------:R-:W-:Y:S01]  /*94d0*/  FMUL.FTZ R9, R0.reuse, R161 ;  /* 0x000000a100097220 */ /* 0x040fe20000410000 */
[----:B------:R-:W-:Y:S01]  /*94e0*/  MOV R161, R10 ;  /* 0x0000000a00a17202 */ /* 0x000fe20000000f00 */
[----:B------:R-:W-:Y:S01]  /*94f0*/  FMUL.FTZ R20, R0, R148 ;  /* 0x0000009400147220 */ /* 0x000fe20000410000 */
[----:B------:R-:W-:Y:S01]  /*9500*/  MOV R25, R18 ;  /* 0x0000001200197202 */ /* 0x000fe20000000f00 */
[----:B------:R-:W-:Y:S02]  /*9510*/  FADD.FTZ R2, -R2, R134 ;  /* 0x0000008602027221 */ /* 0x000fe40000010100 */
[--C-:B------:R-:W-:Y:S01]  /*9520*/  FFMA.FTZ R134, R34, c[0x0][0x2d0], -R4.reuse ;  /* 0x0000b40022867a23 */ /* 0x100fe20000010804 */
[----:B------:R-:W-:Y:S01]  /*9530*/  MOV R34, R16 ;  /* 0x0000001000227202 */ /* 0x000fe20000000f00 */
[----:B------:R-:W-:Y:S02]  /*9540*/  FMUL.FTZ R2, R2, c[0x0][0x2d0] ;  /* 0x0000b40002027a20 */ /* 0x000fe40000410000 */
[C---:B------:R-:W-:Y:S01]  /*9550*/  FMUL.FTZ R16, R0.reuse, R152 ;  /* 0x0000009800107220 */ /* 0x040fe20000410000 */
[----:B------:R-:W-:Y:S01]  /*9560*/  MOV R148, R34 ;  /* 0x0000002200947202 */ /* 0x000fe20000000f00 */
[----:B------:R-:W-:Y:S01]  /*9570*/  FMUL.FTZ R28, R0, R140 ;  /* 0x0000008c001c7220 */ /* 0x000fe20000410000 */
[----:B------:R-:W-:Y:S01]  /*9580*/  MOV R140, R35 ;  /* 0x00000023008c7202 */ /* 0x000fe20000000f00 */
[----:B------:R-:W1:Y:S01]  /*9590*/  MUFU.EX2 R2, R2 ;  /* 0x0000000200027308 */ /* 0x000e620000000800 */
[----:B------:R-:W-:Y:S02]  /*95a0*/  FFMA.FTZ R18, R8, c[0x0][0x2d0], -R4 ;  /* 0x0000b40008127a23 */ /* 0x000fe40000010804 */
[----:B------:R-:W-:Y:S02]  /*95b0*/  FADD.FTZ R4, R24, R6 ;  /* 0x0000000618047221 */ /* 0x000fe40000010000 */
        /* <DEDUP_REMOVED lines=9> */
[----:B------:R-:W-:Y:S02]  /*9650*/  FADD.FTZ R180, R23, R4 ;  /* 0x0000000417b47221 */ /* 0x000fe40000010000 */
[C---:B------:R-:W-:Y:S01]  /*9660*/  FMUL.FTZ R4, R0.reuse, R164 ;  /* 0x000000a400047220 */ /* 0x040fe20000410000 */
[----:B------:R-:W3:Y:S01]  /*9670*/  MUFU.EX2 R153, R177 ;  /* 0x000000b100997308 */ /* 0x000ee20000000800 */
[C---:B----4-:R-:W-:Y:S01]  /*9680*/  FMUL.FTZ R5, R0.reuse, R165 ;  /* 0x000000a500057220 */ /* 0x050fe20000410000 */
[----:B------:R-:W-:Y:S01]  /*9690*/  MOV R164, R7 ;  /* 0x0000000700a47202 */ /* 0x000fe20000000f00 */
[----:B------:R-:W-:Y:S01]  /*96a0*/  FMUL.FTZ R21, R0, R149 ;  /* 0x0000009500157220 */ /* 0x000fe20000410000 */
[----:B------:R-:W-:Y:S01]  /*96b0*/  MOV R149, R14 ;  /* 0x0000000e00957202 */ /* 0x000fe20000000f00 */
[C---:B-1----:R-:W-:Y:S01]  /*96c0*/  FMUL.FTZ R10, R2.reuse, R162 ;  /* 0x000000a2020a7220 */ /* 0x042fe20000410000 */
[----:B------:R-:W-:Y:S01]  /*96d0*/  MOV R165, R18 ;  /* 0x0000001200a57202 */ /* 0x000fe20000000f00 */
[----:B------:R-:W4:Y:S01]  /*96e0*/  LDL R162, [R1+0x38] ;  /* 0x0000380001a27983 */ /* 0x000f220000100800 */
[C---:B------:R-:W-:Y:S02]  /*96f0*/  FMUL.FTZ R34, R2.reuse, R138 ;  /* 0x0000008a02227220 */ /* 0x040fe40000410000 */
[C---:B------:R-:W-:Y:S01]  /*9700*/  FMUL.FTZ R35, R2.reuse, R139 ;  /* 0x0000008b02237220 */ /* 0x040fe20000410000 */
[----:B------:R-:W-:Y:S01]  /*9710*/  MUFU.EX2 R156, R133 ;  /* 0x00000085009c7308 */ /* 0x000fe20000000800 */
[C---:B------:R-:W-:Y:S01]  /*9720*/  FMUL.FTZ R6, R2.reuse, R166 ;  /* 0x000000a602067220 */ /* 0x040fe20000410000 */
[----:B------:R-:W-:Y:S01]  /*9730*/  MOV R166, R19 ;  /* 0x0000001300a67202 */ /* 0x000fe20000000f00 */
[C---:B------:R-:W-:Y:S01]  /*9740*/  FMUL.FTZ R7, R2.reuse, R167 ;  /* 0x000000a702077220 */ /* 0x040fe20000410000 */
[----:B------:R-:W-:Y:S01]  /*9750*/  MOV R167, R22 ;  /* 0x0000001600a77202 */ /* 0x000fe20000000f00 */
[----:B------:R-:W-:Y:S02]  /*9760*/  FMUL.FTZ R14, R2, R158 ;  /* 0x0000009e020e7220 */ /* 0x000fe40000410000 */
[----:B------:R-:W5:Y:S01]  /*9770*/  LDL R158, [R1] ;  /* 0x00000000019e7983 */ /* 0x000f620000100800 */
[C---:B------:R-:W-:Y:S01]  /*9780*/  FMUL.FTZ R8, R0.reuse, R160 ;  /* 0x000000a000087220 */ /* 0x040fe20000410000 */
[----:B------:R-:W-:Y:S01]  /*9790*/  MOV R160, R15 ;  /* 0x0000000f00a07202 */ /* 0x000fe20000000f00 */
[----:B------:R-:W1:Y:S01]  /*97a0*/  MUFU.EX2 R157, R134 ;  /* 0x00000086009d7308 */ /* 0x000e620000000800 */
[C---:B------:R-:W-:Y:S01]  /*97b0*/  FMUL.FTZ R29, R0.reuse, R141 ;  /* 0x0000008d001d7220 */ /* 0x040fe20000410000 */
[----:B------:R-:W-:Y:S01]  /*97c0*/  MOV R141, R26 ;  /* 0x0000001a008d7202 */ /* 0x000fe20000000f00 */
[C---:B------:R-:W-:Y:S01]  /*97d0*/  FMUL.FTZ R36, R0.reuse, R36 ;  /* 0x0000002400247220 */ /* 0x040fe20000410000 */
[----:B---3--:R-:W-:Y:S01]  /*97e0*/  F2FP.BF16.PACK_AB R177, R153, R179 ;  /* 0x000000b399b1723e */ /* 0x008fe200000010ff */
[C---:B------:R-:W-:Y:S02]  /*97f0*/  FMUL.FTZ R37, R0.reuse, R37 ;  /* 0x0000002500257220 */ /* 0x040fe40000410000 */
[C---:B------:R-:W-:Y:S02]  /*9800*/  FMUL.FTZ R40, R0.reuse, R40 ;  /* 0x0000002800287220 */ /* 0x040fe40000410000 */
[C---:B------:R-:W-:Y:S01]  /*9810*/  FMUL.FTZ R41, R0.reuse, R41 ;  /* 0x0000002900297220 */ /* 0x040fe20000410000 */
[----:B------:R3:W1:Y:S01]  /*9820*/  MUFU.EX2 R133, R188 ;  /* 0x000000bc00857308 */ /* 0x0006620000000800 */
        /* <DEDUP_REMOVED lines=13> */
[C---:B------:R-:W-:Y:S01]  /*9900*/  FMUL.FTZ R65, R0.reuse, R65 ;  /* 0x0000004100417220 */ /* 0x040fe20000410000 */
[----:B---3--:R-:W3:Y:S01]  /*9910*/  LDL.LU R188, [R1+0x90] ;  /* 0x0000900001bc7983 */ /* 0x008ee20000300800 */
        /* <DEDUP_REMOVED lines=49> */
[C---:B------:R-:W-:Y:S01]  /*9c30*/  FMUL.FTZ R38, R2.reuse, R38 ;  /* 0x0000002602267220 */ /* 0x040fe20000410000 */
[----:B------:R-:W-:Y:S01]  /*9c40*/  LDSM.16.MT88.4 R140, [R250+0x800] ;  /* 0x00080000fa8c783b */ /* 0x000fe20000004200 */
        /* <DEDUP_REMOVED lines=50> */
[----:B--2---:R-:W-:Y:S01]  /*9f70*/  FFMA.FTZ R152, R2, R136, R179 ;  /* 0x0000008802987223 */ /* 0x004fe200000100b3 */
[----:B------:R-:W-:Y:S01]  /*9f80*/  F2FP.BF16.PACK_AB R179, R157, R156 ;  /* 0x0000009c9db3723e */ /* 0x000fe200000010ff */
[----:B------:R-:W1:Y:S01]  /*9f90*/  LDSM.16.MT88.4 R136, [R250] ;  /* 0x00000000fa88783b */ /* 0x000e620000004200 */
[----:B------:R-:W2:Y:S10]  /*9fa0*/  MUFU.EX2 R2, R187 ;  /* 0x000000bb00027308 */ /* 0x000eb40000000800 */
[----:B------:R-:W1:Y:S10]  /*9fb0*/  MUFU.EX2 R187, R182 ;  /* 0x000000b600bb7308 */ /* 0x000e740000000800 */
[----:B------:R-:W2:Y:S01]  /*9fc0*/  MUFU.EX2 R182, R160 ;  /* 0x000000a000b67308 */ /* 0x000ea20000000800 */
        /* <DEDUP_REMOVED lines=8> */
[----:B----4-:R1:W4:Y:S03]  /*a050*/  LDSM.16.MT88.4 R136, [R162] ;  /* 0x00000000a288783b */ /* 0x0103260000004200 */
[----:B-1----:R-:W-:Y:S02]  /*a060*/  MOV R162, R167 ;  /* 0x000000a700a27202 */ /* 0x002fe40000000f00 */
[----:B------:R-:W-:Y:S02]  /*a070*/  MOV R167, R166 ;  /* 0x000000a600a77202 */ /* 0x000fe40000000f00 */
[----:B------:R-:W-:Y:S01]  /*a080*/  MOV R166, R0 ;  /* 0x0000000000a67202 */ /* 0x000fe20000000f00 */
[----:B------:R-:W-:Y:S02]  /*a090*/  FADD.FTZ R0, R133, R180 ;  /* 0x000000b485007221 */ /* 0x000fe40000010000 */
[----:B------:R-:W-:Y:S02]  /*a0a0*/  MUFU.EX2 R180, R165 ;  /* 0x000000a500b47308 */ /* 0x000fe40000000800 */
[----:B--2---:R-:W-:Y:S04]  /*a0b0*/  FADD.FTZ R0, R2, R0 ;  /* 0x0000000002007221 */ /* 0x004fe80000010000 */
[----:B------:R-:W-:Y:S01]  /*a0c0*/  FADD.FTZ R0, R144, R0 ;  /* 0x0000000090007221 */ /* 0x000fe20000010000 */
[C---:B----4-:R-:W-:Y:S03]  /*a0d0*/  HMMA.16816.F32.BF16 R28, R176.reuse, R136, R28 ;  /* 0x00000088b01c723c */ /* 0x050fe6000004181c */
[----:B------:R-:W-:Y:S05]  /*a0e0*/  FADD.FTZ R0, R134, R0 ;  /* 0x0000000086007221 */ /* 0x000fea0000010000 */
        /* <DEDUP_REMOVED lines=10> */
[----:B-----5:R-:W1:Y:S07]  /*a190*/  LDSM.16.MT88.4 R136, [R158+0x2000] ;  /* 0x002000009e88783b */ /* 0x020e6e0000004200 */
        /* <DEDUP_REMOVED lines=30> */
[----:B------:R-:W2:Y:S02]  /*a380*/  LDSM.16.MT88.4 R144, [R252+0x800] ;  /* 0x00080000fc90783b */ /* 0x000ea40000004200 */
[----:B------:R-:W4:Y:S01]  /*a390*/  MUFU.EX2 R2, R154 ;  /* 0x0000009a00027308 */ /* 0x000f220000000800 */
[----:B------:R-:W-:Y:S02]  /*a3a0*/  F2FP.BF16.PACK_AB R139, R184, R185 ;  /* 0x000000b9b88b723e */ /* 0x000fe400000010ff */
[----:B------:R-:W-:Y:S05]  /*a3b0*/  F2FP.BF16.PACK_AB R177, R182, R181 ;  /* 0x000000b5b6b1723e */ /* 0x000fea00000010ff */
[C---:B------:R-:W-:Y:S02]  /*a3c0*/  HMMA.16816.F32.BF16 R4, R136.reuse, R140, R4 ;  /* 0x0000008c8804723c */ /* 0x040fe40000041804 */
[----:B------:R-:W-:Y:S03]  /*a3d0*/  MUFU.EX2 R176, R162 ;  /* 0x000000a200b07308 */ /* 0x000fe60000000800 */
[----:B-1----:R-:W-:Y:S03]  /*a3e0*/  FADD.FTZ R0, R133, R0 ;  /* 0x0000000085007221 */ /* 0x002fe60000010000 */
[C---:B------:R-:W-:Y:S01]  /*a3f0*/  HMMA.16816.F32.BF16 R8, R136.reuse, R142, R8 ;  /* 0x0000008e8808723c */ /* 0x040fe20000041808 */
[----:B------:R-:W1:Y:S03]  /*a400*/  LDSM.16.MT88.4 R140, [R251+0x800] ;  /* 0x00080000fb8c783b */ /* 0x000e660000004200 */
[----:B------:R-:W5:Y:S01]  /*a410*/  MUFU.EX2 R134, R159 ;  /* 0x0000009f00867308 */ /* 0x000f620000000800 */
[----:B----4-:R-:W-:Y:S04]  /*a420*/  FADD.FTZ R0, R2, R0 ;  /* 0x0000000002007221 */ /* 0x010fe80000010000 */
[----:B------:R-:W-:Y:S05]  /*a430*/  FADD.FTZ R0, R148, R0 ;  /* 0x0000000094007221 */ /* 0x000fea0000010000 */
[----:B------:R-:W-:Y:S01]  /*a440*/  MUFU.EX2 R178, R166 ;  /* 0x000000a600b27308 */ /* 0x000fe20000000800 */
[C---:B--2---:R-:W-:Y:S03]  /*a450*/  HMMA.16816.F32.BF16 R12, R136.reuse, R144, R12 ;  /* 0x00000090880c723c */ /* 0x044fe6000004180c */
[C---:B-----5:R-:W-:Y:S05]  /*a460*/  FADD.FTZ R0, R134.reuse, R0 ;  /* 0x0000000086007221 */ /* 0x060fea0000010000 */
        /* <DEDUP_REMOVED lines=45> */
[----:B------:R-:W4:Y:S01]  /*a740*/  LDSM.16.MT88.4 R148, [R251+0x1000] ;  /* 0x00100000fb94783b */ /* 0x000f220000004200 */
[----:B------:R-:W5:Y:S02]  /*a750*/  MUFU.EX2 R134, R164 ;  /* 0x000000a400867308 */ /* 0x000f640000000800 */
[----:B------:R-:W-:Y:S02]  /*a760*/  F2FP.BF16.PACK_AB R136, R2, R133 ;  /* 0x000000850288723e */ /* 0x000fe400000010ff */
[----:B------:R-:W-:Y:S02]  /*a770*/  F2FP.BF16.PACK_AB R137, R189, R190 ;  /* 0x000000bebd89723e */ /* 0x000fe400000010ff */
[----:B------:R-:W-:Y:S04]  /*a780*/  F2FP.BF16.PACK_AB R139, R183, R191 ;  /* 0x000000bfb78b723e */ /* 0x000fe800000010ff */
[----:B------:R3:W3:Y:S03]  /*a790*/  MUFU.EX2 R2, R163 ;  /* 0x000000a300027308 */ /* 0x0006e60000000800 */
[C---:B-1----:R-:W-:Y:S07]  /*a7a0*/  HMMA.16816.F32.BF16 R4, R136.reuse, R140, R4 ;  /* 0x0000008c8804723c */ /* 0x042fee0000041804 */
[----:B------:R-:W1:Y:S01]  /*a7b0*/  MUFU.EX2 R133, R167 ;  /* 0x000000a700857308 */ /* 0x000e620000000800 */
[C---:B------:R-:W-:Y:S01]  /*a7c0*/  HMMA.16816.F32.BF16 R8, R136.reuse, R142, R8 ;  /* 0x0000008e8808723c */ /* 0x040fe20000041808 */
[----:B------:R-:W1:Y:S03]  /*a7d0*/  LDSM.16.MT88.4 R140, [R158+0x1000] ;  /* 0x001000009e8c783b */ /* 0x000e660000004200 */
[----:B-----5:R-:W-:Y:S04]  /*a7e0*/  F2FP.BF16.PACK_AB R179, R134, R180 ;  /* 0x000000b486b3723e */ /* 0x020fe800000010ff */
[C---:B--2---:R-:W-:Y:S01]  /*a7f0*/  HMMA.16816.F32.BF16 R12, R136.reuse, R144, R12 ;  /* 0x00000090880c723c */ /* 0x044fe2000004180c */
[----:B---3--:R-:W-:Y:S03]  /*a800*/  LDSM.16.MT88.4 R160, [R250+0x1800] ;  /* 0x00180000faa0783b */ /* 0x008fe60000004200 */
[----:B------:R-:W-:Y:S04]  /*a810*/  FADD.FTZ R0, R2, R0 ;  /* 0x0000000002007221 */ /* 0x000fe80000010000 */
[C---:B------:R-:W-:Y:S01]  /*a820*/  HMMA.16816.F32.BF16 R16, R136.reuse, R146, R16 ;  /* 0x000000928810723c */ /* 0x040fe20000041810 */
[----:B------:R-:W2:Y:S03]  /*a830*/  LDSM.16.MT88.4 R144, [R250+0x3000] ;  /* 0x00300000fa90783b */ /* 0x000ea60000004200 */
[C---:B------:R-:W-:Y:S01]  /*a840*/  FADD.FTZ R0, R176.reuse, R0 ;  /* 0x00000000b0007221 */ /* 0x040fe20000010000 */
[----:B------:R-:W-:Y:S01]  /*a850*/  F2FP.BF16.PACK_AB R176, R176, R2 ;  /* 0x00000002b0b0723e */ /* 0x000fe200000010ff */
[----:B------:R-:W-:Y:S02]  /*a860*/  FADD.FTZ R2, R153, R152 ;  /* 0x0000009899027221 */ /* 0x000fe40000010000 */
[C---:B----4-:R-:W-:Y:S01]  /*a870*/  HMMA.16816.F32.BF16 R20, R136.reuse, R148, R20 ;  /* 0x000000948814723c */ /* 0x050fe20000041814 */
[----:B------:R-:W-:Y:S03]  /*a880*/  LDSM.16.MT88.4 R152, [R252+0x1800] ;  /* 0x00180000fc98783b */ /* 0x000fe60000004200 */
[----:B-1----:R-:W-:Y:S04]  /*a890*/  FADD.FTZ R0, R133, R0 ;  /* 0x0000000085007221 */ /* 0x002fe80000010000 */
[C---:B------:R-:W-:Y:S01]  /*a8a0*/  HMMA.16816.F32.BF16 R24, R136.reuse, R150, R24 ;  /* 0x000000968818723c */ /* 0x040fe20000041818 */
[----:B------:R-:W1:Y:S03]  /*a8b0*/  LDSM.16.MT88.4 R148, [R252+0x3000] ;  /* 0x00300000fc94783b */ /* 0x000e660000004200 */
[C---:B------:R-:W-:Y:S01]  /*a8c0*/  FADD.FTZ R0, R178.reuse, R0 ;  /* 0x00000000b2007221 */ /* 0x040fe20000010000 */
[----:B------:R-:W-:Y:S03]  /*a8d0*/  F2FP.BF16.PACK_AB R178, R178, R133 ;  /* 0x00000085b2b2723e */ /* 0x000fe600000010ff */
[C---:B------:R-:W-:Y:S01]  /*a8e0*/  HMMA.16816.F32.BF16 R28, R136.reuse, R140, R28 ;  /* 0x0000008c881c723c */ /* 0x040fe2000004181c */
[----:B------:R3:W-:Y:S04]  /*a8f0*/  STL [R1+0xa4], R0 ;  /* 0x0000a40001007387 */ /* 0x0007e80000100800 */
[----:B------:R-:W4:Y:S03]  /*a900*/  LDL R133, [R1+0xb0] ;  /* 0x0000b00001857983 */ /* 0x000f260000100800 */
[C---:B------:R-:W-:Y:S01]  /*a910*/  HMMA.16816.F32.BF16 R32, R136.reuse, R142, R32 ;  /* 0x0000008e8820723c */ /* 0x040fe20000041820 */
[----:B------:R-:W5:Y:S07]  /*a920*/  LDSM.16.MT88.4 R140, [R251+0x3000] ;  /* 0x00300000fb8c783b */ /* 0x000f6e0000004200 */
[C---:B--2---:R-:W-:Y:S08]  /*a930*/  HMMA.16816.F32.BF16 R36, R136.reuse, R144, R36 ;  /* 0x000000908824723c */ /* 0x044ff00000041824 */
[C---:B------:R-:W-:Y:S01]  /*a940*/  HMMA.16816.F32.BF16 R40, R136.reuse, R146, R40 ;  /* 0x000000928828723c */ /* 0x040fe20000041828 */
[----:B------:R-:W2:Y:S03]  /*a950*/  LDSM.16.MT88.4 R144, [R158+0x3000] ;  /* 0x003000009e90783b */ /* 0x000ea60000004200 */
[----:B---3--:R-:W-:Y:S01]  /*a960*/  FADD.FTZ R0, R156, R2 ;  /* 0x000000029c007221 */ /* 0x008fe20000010000 */
[----:B------:R-:W-:Y:S03]  /*a970*/  MOV R2, R157 ;  /* 0x0000009d00027202 */ /* 0x000fe60000000f00 */
[C---:B-1----:R-:W-:Y:S04]  /*a980*/  HMMA.16816.F32.BF16 R44, R136.reuse, R148, R44 ;  /* 0x00000094882c723c */ /* 0x042fe8000004182c */
[----:B------:R-:W-:Y:S01]  /*a990*/  FADD.FTZ R0, R2, R0 ;  /* 0x0000000002007221 */ /* 0x000fe20000010000 */
[----:B------:R-:W-:Y:S03]  /*a9a0*/  IADD3 R2, R188, -0x1, RZ ;  /* 0xffffffffbc027810 */ /* 0x000fe60007ffe0ff */
[C---:B------:R-:W-:Y:S01]  /*a9b0*/  HMMA.16816.F32.BF16 R48, R136.reuse, R150, R48 ;  /* 0x000000968830723c */ /* 0x040fe20000041830 */
[----:B------:R-:W1:Y:S03]  /*a9c0*/  LDSM.16.MT88.4 R148, [R250+0x5000] ;  /* 0x00500000fa94783b */ /* 0x000e660000004200 */
[----:B------:R-:W-:Y:S04]  /*a9d0*/  FADD.FTZ R0, R187, R0 ;  /* 0x00000000bb007221 */ /* 0x000fe80000010000 */
[C---:B-----5:R-:W-:Y:S01]  /*a9e0*/  HMMA.16816.F32.BF16 R52, R136.reuse, R140, R52 ;  /* 0x0000008c8834723c */ /* 0x060fe20000041834 */
[----:B------:R-:W-:Y:S03]  /*a9f0*/  STL [R1+0x68], R2 ;  /* 0x0000680201007387 */ /* 0x000fe60000100800 */
[----:B------:R-:W-:Y:S04]  /*aa00*/  FADD.FTZ R0, R186, R0 ;  /* 0x00000000ba007221 */ /* 0x000fe80000010000 */
[C---:B------:R-:W-:Y:S01]  /*aa10*/  HMMA.16816.F32.BF16 R56, R136.reuse, R142, R56 ;  /* 0x0000008e8838723c */ /* 0x040fe20000041838 */
[----:B------:R-:W3:Y:S03]  /*aa20*/  LDSM.16.MT88.4 R140, [R252+0x5000] ;  /* 0x00500000fc8c783b */ /* 0x000ee60000004200 */
[----:B------:R-:W-:Y:S04]  /*aa30*/  FADD.FTZ R0, R185, R0 ;  /* 0x00000000b9007221 */ /* 0x000fe80000010000 */
[----:B------:R-:W-:Y:S01]  /*aa40*/  FADD.FTZ R0, R184, R0 ;  /* 0x00000000b8007221 */ /* 0x000fe20000010000 */
[C---:B--2---:R-:W-:Y:S03]  /*aa50*/  HMMA.16816.F32.BF16 R60, R136.reuse, R144, R60 ;  /* 0x00000090883c723c */ /* 0x044fe6000004183c */
[----:B------:R-:W-:Y:S04]  /*aa60*/  FADD.FTZ R0, R190, R0 ;  /* 0x00000000be007221 */ /* 0x000fe80000010000 */
[----:B------:R-:W-:Y:S01]  /*aa70*/  FADD.FTZ R0, R189, R0 ;  /* 0x00000000bd007221 */ /* 0x000fe20000010000 */
[C---:B------:R-:W-:Y:S01]  /*aa80*/  HMMA.16816.F32.BF16 R64, R136.reuse, R146, R64 ;  /* 0x000000928840723c */ /* 0x040fe20000041840 */
[----:B------:R-:W2:Y:S03]  /*aa90*/  LDSM.16.MT88.4 R144, [R251+0x5000] ;  /* 0x00500000fb90783b */ /* 0x000ea60000004200 */
[----:B------:R-:W-:Y:S04]  /*aaa0*/  FADD.FTZ R0, R191, R0 ;  /* 0x00000000bf007221 */ /* 0x000fe80000010000 */
[C---:B-1----:R-:W-:Y:S04]  /*aab0*/  HMMA.16816.F32.BF16 R68, R136.reuse, R148, R68 ;  /* 0x000000948844723c */ /* 0x042fe80000041844 */
[----:B------:R-:W-:Y:S04]  /*aac0*/  FADD.FTZ R0, R183, R0 ;  /* 0x00000000b7007221 */ /* 0x000fe80000010000 */
[C---:B------:R-:W-:Y:S01]  /*aad0*/  HMMA.16816.F32.BF16 R72, R136.reuse, R150, R72 ;  /* 0x000000968848723c */ /* 0x040fe20000041848 */
[----:B------:R-:W1:Y:S03]  /*aae0*/  LDSM.16.MT88.4 R148, [R158+0x5000] ;  /* 0x005000009e94783b */ /* 0x000e660000004200 */
[----:B------:R-:W-:Y:S04]  /*aaf0*/  FADD.FTZ R0, R181, R0 ;  /* 0x00000000b5007221 */ /* 0x000fe80000010000 */
[C---:B---3--:R-:W-:Y:S04]  /*ab00*/  HMMA.16816.F32.BF16 R76, R136.reuse, R140, R76 ;  /* 0x0000008c884c723c */ /* 0x048fe8000004184c */
[----:B------:R-:W-:Y:S04]  /*ab10*/  FADD.FTZ R0, R182, R0 ;  /* 0x00000000b6007221 */ /* 0x000fe80000010000 */
[C---:B------:R-:W-:Y:S01]  /*ab20*/  HMMA.16816.F32.BF16 R80, R136.reuse, R142, R80 ;  /* 0x0000008e8850723c */ /* 0x040fe20000041850 */
[----:B------:R-:W3:Y:S03]  /*ab30*/  LDSM.16.MT88.4 R140, [R250+0x7000] ;  /* 0x00700000fa8c783b */ /* 0x000ee60000004200 */
[----:B------:R-:W-:Y:S04]  /*ab40*/  FADD.FTZ R0, R180, R0 ;  /* 0x00000000b4007221 */ /* 0x000fe80000010000 */
[----:B------:R-:W-:Y:S01]  /*ab50*/  FADD.FTZ R0, R134, R0 ;  /* 0x0000000086007221 */ /* 0x000fe20000010000 */
[C---:B--2---:R-:W-:Y:S03]  /*ab60*/  HMMA.16816.F32.BF16 R84, R136.reuse, R144, R84 ;  /* 0x000000908854723c */ /* 0x044fe60000041854 */
[----:B------:R-:W-:Y:S01]  /*ab70*/  MOV R134, R3 ;  /* 0x0000000300867202 */ /* 0x000fe20000000f00 */
[----:B------:R2:W-:Y:S04]  /*ab80*/  STL [R1+0xa0], R0 ;  /* 0x0000a00001007387 */ /* 0x0005e80000100800 */
[C---:B------:R-:W-:Y:S01]  /*ab90*/  HMMA.16816.F32.BF16 R88, R136.reuse, R146, R88 ;  /* 0x000000928858723c */ /* 0x040fe20000041858 */
[----:B------:R-:W5:Y:S07]  /*aba0*/  LDSM.16.MT88.4 R144, [R252+0x7000] ;  /* 0x00700000fc90783b */ /* 0x000f6e0000004200 */
[C---:B-1----:R-:W-:Y:S08]  /*abb0*/  HMMA.16816.F32.BF16 R92, R136.reuse, R148, R92 ;  /* 0x00000094885c723c */ /* 0x042ff0000004185c */
[C---:B------:R-:W-:Y:S01]  /*abc0*/  HMMA.16816.F32.BF16 R96, R136.reuse, R150, R96 ;  /* 0x000000968860723c */ /* 0x040fe20000041860 */
[----:B------:R-:W1:Y:S03]  /*abd0*/  LDSM.16.MT88.4 R148, [R251+0x7000] ;  /* 0x00700000fb94783b */ /* 0x000e660000004200 */
[----:B--2---:R-:W-:Y:S04]  /*abe0*/  MOV R0, R2 ;  /* 0x0000000200007202 */ /* 0x004fe80000000f00 */
[C---:B---3--:R-:W-:Y:S01]  /*abf0*/  HMMA.16816.F32.BF16 R100, R136.reuse, R140, R100 ;  /* 0x0000008c8864723c */ /* 0x048fe20000041864 */
[----:B------:R-:W-:Y:S07]  /*ac00*/  STL [R1+0x90], R0 ;  /* 0x0000900001007387 */ /* 0x000fee0000100800 */
[C---:B------:R-:W-:Y:S01]  /*ac10*/  HMMA.16816.F32.BF16 R104, R136.reuse, R142, R104 ;  /* 0x0000008e8868723c */ /* 0x040fe20000041868 */
[----:B------:R-:W2:Y:S07]  /*ac20*/  LDSM.16.MT88.4 R140, [R158+0x7000] ;  /* 0x007000009e8c783b */ /* 0x000eae0000004200 */
[C---:B-----5:R-:W-:Y:S08]  /*ac30*/  HMMA.16816.F32.BF16 R108, R136.reuse, R144, R108 ;  /* 0x00000090886c723c */ /* 0x060ff0000004186c */
[C---:B------:R-:W-:Y:S01]  /*ac40*/  HMMA.16816.F32.BF16 R112, R136.reuse, R146, R112 ;  /* 0x000000928870723c */ /* 0x040fe20000041870 */
[----:B------:R-:W3:Y:S07]  /*ac50*/  LDSM.16.MT88.4 R144, [R251+0x1800] ;  /* 0x00180000fb90783b */ /* 0x000eee0000004200 */
[C---:B-1----:R-:W-:Y:S08]  /*ac60*/  HMMA.16816.F32.BF16 R116, R136.reuse, R148, R116 ;  /* 0x000000948874723c */ /* 0x042ff00000041874 */
[C---:B------:R-:W-:Y:S08]  /*ac70*/  HMMA.16816.F32.BF16 R120, R136.reuse, R150, R120 ;  /* 0x000000968878723c */ /* 0x040ff00000041878 */
[C---:B--2---:R-:W-:Y:S07]  /*ac80*/  HMMA.16816.F32.BF16 R124, R136.reuse, R140, R124 ;  /* 0x0000008c887c723c */ /* 0x044fee000004187c */
[----:B------:R-:W-:Y:S01]  /*ac90*/  MOV R141, R158 ;  /* 0x0000009e008d7202 */ /* 0x000fe20000000f00 */
[----:B------:R-:W-:Y:S04]  /*aca0*/  HMMA.16816.F32.BF16 R128, R136, R142, R128 ;  /* 0x0000008e8880723c */ /* 0x000fe80000041880 */
[----:B------:R-:W1:Y:S04]  /*acb0*/  LDSM.16.MT88.4 R136, [R141+0x1800] ;  /* 0x001800008d88783b */ /* 0x000e680000004200 */
[C---:B------:R-:W-:Y:S04]  /*acc0*/  HMMA.16816.F32.BF16 R164, R176.reuse, R160, R4 ;  /* 0x000000a0b0a4723c */ /* 0x040fe80000041804 */
[----:B------:R-:W2:Y:S04]  /*acd0*/  LDSM.16.MT88.4 R4, [R250+0x3800] ;  /* 0x00380000fa04783b */ /* 0x000ea80000004200 */
[C---:B------:R-:W-:Y:S04]  /*ace0*/  HMMA.16816.F32.BF16 R160, R176.reuse, R162, R8 ;  /* 0x000000a2b0a0723c */ /* 0x040fe80000041808 */
[----:B------:R-:W5:Y:S04]  /*acf0*/  LDSM.16.MT88.4 R8, [R252+0x3800] ;  /* 0x00380000fc08783b */ /* 0x000f680000004200 */
[C---:B------:R-:W-:Y:S04]  /*ad00*/  HMMA.16816.F32.BF16 R156, R176.reuse, R152, R12 ;  /* 0x00000098b09c723c */ /* 0x040fe8000004180c */
[----:B------:R-:W2:Y:S04]  /*ad10*/  LDSM.16.MT88.4 R12, [R251+0x3800] ;  /* 0x00380000fb0c783b */ /* 0x000ea80000004200 */
[C---:B------:R-:W-:Y:S08]  /*ad20*/  HMMA.16816.F32.BF16 R152, R176.reuse, R154, R16 ;  /* 0x0000009ab098723c */ /* 0x040ff00000041810 */
[C---:B---3--:R-:W-:Y:S07]  /*ad30*/  HMMA.16816.F32.BF16 R148, R176.reuse, R144, R20 ;  /* 0x00000090b094723c */ /* 0x048fee0000041814 */
[----:B------:R-:W-:Y:S01]  /*ad40*/  MOV R23, R141 ;  /* 0x0000008d00177202 */ /* 0x000fe20000000f00 */
[C---:B------:R-:W-:Y:S04]  /*ad50*/  HMMA.16816.F32.BF16 R144, R176.reuse, R146, R24 ;  /* 0x00000092b090723c */ /* 0x040fe80000041818 */
[----:B------:R-:W3:Y:S04]  /*ad60*/  LDSM.16.MT88.4 R16, [R23+0x3800] ;  /* 0x003800001710783b */ /* 0x000ee80000004200 */
[C---:B-1----:R-:W-:Y:S08]  /*ad70*/  HMMA.16816.F32.BF16 R140, R176.reuse, R136, R28 ;  /* 0x00000088b08c723c */ /* 0x042ff0000004181c */
[C---:B------:R-:W-:Y:S08]  /*ad80*/  HMMA.16816.F32.BF16 R136, R176.reuse, R138, R32 ;  /* 0x0000008ab088723c */ /* 0x040ff00000041820 */
[C---:B--2---:R-:W-:Y:S08]  /*ad90*/  HMMA.16816.F32.BF16 R36, R176.reuse, R4, R36 ;  /* 0x00000004b024723c */ /* 0x044ff00000041824 */
[C---:B------:R-:W-:Y:S01]  /*ada0*/  HMMA.16816.F32.BF16 R40, R176.reuse, R6, R40 ;  /* 0x00000006b028723c */ /* 0x040fe20000041828 */
[----:B------:R-:W1:Y:S07]  /*adb0*/  LDSM.16.MT88.4 R4, [R250+0x5800] ;  /* 0x00580000fa04783b */ /* 0x000e6e0000004200 */
[C---:B-----5:R-:W-:Y:S08]  /*adc0*/  HMMA.16816.F32.BF16 R44, R176.reuse, R8, R44 ;  /* 0x00000008b02c723c */ /* 0x060ff0000004182c */
[C---:B------:R-:W-:Y:S01]  /*add0*/  HMMA.16816.F32.BF16 R48, R176.reuse, R10, R48 ;  /* 0x0000000ab030723c */ /* 0x040fe20000041830 */
[----:B------:R-:W2:Y:S02]  /*ade0*/  LDSM.16.MT88.4 R8, [R252+0x5800] ;  /* 0x00580000fc08783b */ /* 0x000ea40000004200 */
[----:B----4-:R-:W-:Y:S02]  /*adf0*/  ISETP.GT.AND P0, PT, R188, R133, PT ;  /* 0x00000085bc00720c */ /* 0x010fe40003f04270 */
[----:B------:R-:W-:Y:S03]  /*ae00*/  MOV R133, R132 ;  /* 0x0000008400857202 */ /* 0x000fe60000000f00 */
[C---:B------:R-:W-:Y:S08]  /*ae10*/  HMMA.16816.F32.BF16 R52, R176.reuse, R12, R52 ;  /* 0x0000000cb034723c */ /* 0x040ff00000041834 */
[C---:B------:R-:W-:Y:S01]  /*ae20*/  HMMA.16816.F32.BF16 R56, R176.reuse, R14, R56 ;  /* 0x0000000eb038723c */ /* 0x040fe20000041838 */
[----:B------:R-:W4:Y:S07]  /*ae30*/  LDSM.16.MT88.4 R12, [R251+0x5800] ;  /* 0x00580000fb0c783b */ /* 0x000f2e0000004200 */
        /* <DEDUP_REMOVED lines=9> */
[C---:B----4-:R-:W-:Y:S08]  /*aed0*/  HMMA.16816.F32.BF16 R84, R176.reuse, R12, R84 ;  /* 0x0000000cb054723c */ /* 0x050ff00000041854 */
[C---:B------:R-:W-:Y:S01]  /*aee0*/  HMMA.16816.F32.BF16 R88, R176.reuse, R14, R88 ;  /* 0x0000000eb058723c */ /* 0x040fe20000041858 */
[----:B------:R-:W4:Y:S07]  /*aef0*/  LDSM.16.MT88.4 R12, [R251+0x7800] ;  /* 0x00780000fb0c783b */ /* 0x000f2e0000004200 */
[C---:B---3--:R-:W-:Y:S08]  /*af00*/  HMMA.16816.F32.BF16 R92, R176.reuse, R16, R92 ;  /* 0x00000010b05c723c */ /* 0x048ff0000004185c */
[C---:B------:R-:W-:Y:S01]  /*af10*/  HMMA.16816.F32.BF16 R96, R176.reuse, R18, R96 ;  /* 0x00000012b060723c */ /* 0x040fe20000041860 */
[----:B------:R-:W3:Y:S07]  /*af20*/  LDSM.16.MT88.4 R16, [R23+0x7800] ;  /* 0x007800001710783b */ /* 0x000eee0000004200 */
[C---:B-1----:R-:W-:Y:S08]  /*af30*/  HMMA.16816.F32.BF16 R100, R176.reuse, R4, R100 ;  /* 0x00000004b064723c */ /* 0x042ff00000041864 */
[C---:B------:R-:W-:Y:S08]  /*af40*/  HMMA.16816.F32.BF16 R104, R176.reuse, R6, R104 ;  /* 0x00000006b068723c */ /* 0x040ff00000041868 */
[C---:B--2---:R-:W-:Y:S08]  /*af50*/  HMMA.16816.F32.BF16 R108, R176.reuse, R8, R108 ;  /* 0x00000008b06c723c */ /* 0x044ff0000004186c */
[C---:B------:R-:W-:Y:S08]  /*af60*/  HMMA.16816.F32.BF16 R112, R176.reuse, R10, R112 ;  /* 0x0000000ab070723c */ /* 0x040ff00000041870 */
[C---:B----4-:R-:W-:Y:S08]  /*af70*/  HMMA.16816.F32.BF16 R116, R176.reuse, R12, R116 ;  /* 0x0000000cb074723c */ /* 0x050ff00000041874 */
[C---:B------:R-:W-:Y:S08]  /*af80*/  HMMA.16816.F32.BF16 R120, R176.reuse, R14, R120 ;  /* 0x0000000eb078723c */ /* 0x040ff00000041878 */
[C---:B---3--:R-:W-:Y:S07]  /*af90*/  HMMA.16816.F32.BF16 R124, R176.reuse, R16, R124 ;  /* 0x00000010b07c723c */ /* 0x048fee000004187c */
[----:B------:R-:W-:Y:S01]  /*afa0*/  MOV R16, R3 ;  /* 0x0000000300107202 */ /* 0x000fe20000000f00 */
[----:B------:R-:W-:Y:S01]  /*afb0*/  HMMA.16816.F32.BF16 R128, R176, R18, R128 ;  /* 0x00000012b080723c */ /* 0x000fe20000041880 */
[----:B------:R-:W-:-:S07]  /*afc0*/  @P0 BRA `(.L_x_1059) ;  /* 0xffffb82000000947 */ /* 0x000fce000383ffff */
.L_x_1048:
[----:B----4-:R-:W2:Y:S04]  /*afd0*/  LDL R2, [R1+0xa8] ;  /* 0x0000a80001027983 */ /* 0x010ea80000100800 */
[----:B------:R-:W2:Y:S02]  /*afe0*/  LDL R0, [R1+0x68] ;  /* 0x0000680001007983 */ /* 0x000ea40000100800 */
[----:B--2---:R-:W-:-:S13]  /*aff0*/  ISETP.GE.AND P0, PT, R0, R2, PT ;  /* 0x000000020000720c */ /* 0x004fda0003f06270 */
[----:B------:R-:W-:Y:S05]  /*b000*/  @!P0 BRA `(.L_x_1060) ;  /* 0x00003fe000008947 */ /* 0x000fea0003800000 */
[----:B------:R-:W-:Y:S02]  /*b010*/  MOV R134, R16 ;  /* 0x0000001000867202 */ /* 0x000fe40000000f00 */
[----:B------:R-:W-:Y:S02]  /*b020*/  MOV R133, R132 ;  /* 0x0000008400857202 */ /* 0x000fe40000000f00 */
.L_x_1067:
[----:B------:R-:W2:Y:S01]  /*b030*/  LDL R6, [R1+0x8c] ;  /* 0x00008c0001067983 */ /* 0x000ea20000100800 */
[----:B------:R-:W-:Y:S04]  /*b040*/  DEPBAR.LE SB0, 0x0 ;  /* 0x000080000000791a */ /* 0x000fe80000000000 */
[----:B------:R-:W3:Y:S01]  /*b050*/  LDL R12, [R1+0x4] ;  /* 0x00000400010c7983 */ /* 0x000ee20000100800 */
[----:B------:R-:W-:Y:S03]  /*b060*/  WARPSYNC 0xffffffff ;  /* 0xffffffff00007948 */ /* 0x000fe60003800000 */
[----:B------:R-:W4:Y:S04]  /*b070*/  LDL R28, [R1+0x84] ;  /* 0x00008400011c7983 */ /* 0x000f280000100800 */
[----:B------:R-:W5:Y:S04]  /*b080*/  LDL R7, [R1+0x3c] ;  /* 0x00003c0001077983 */ /* 0x000f680000100800 */
[----:B------:R-:W4:Y:S04]  /*b090*/  LDL.64 R22, [R1+0xc8] ;  /* 0x0000c80001167983 */ /* 0x000f280000100a00 */
[----:B------:R-:W4:Y:S04]  /*b0a0*/  LDL R4, [R1+0x44] ;  /* 0x0000440001047983 */ /* 0x000f280000100800 */
[----:B------:R-:W4:Y:S04]  /*b0b0*/  LDL R20, [R1+0x94] ;  /* 0x0000940001147983 */ /* 0x000f280000100800 */
[----:B------:R-:W4:Y:S04]  /*b0c0*/  LDL R5, [R1+0x40] ;  /* 0x0000400001057983 */ /* 0x000f280000100800 */
[----:B------:R-:W4:Y:S04]  /*b0d0*/  LDL R21, [R1+0x174] ;  /* 0x0001740001157983 */ /* 0x000f280000100800 */
[----:B------:R-:W4:Y:S04]  /*b0e0*/  LDL R15, [R1+0x178] ;  /* 0x00017800010f7983 */ /* 0x000f280000100800 */
[----:B------:R-:W4:Y:S04]  /*b0f0*/  LDL R14, [R1+0x98] ;  /* 0x00009800010e7983 */ /* 0x000f280000100800 */
[----:B------:R-:W4:Y:S04]  /*b100*/  LDL R13, [R1+0x17c] ;  /* 0x00017c00010d7983 */ /* 0x000f280000100800 */
[----:B------:R-:W-:Y:S06]  /*b110*/  BAR.SYNC.DEFER_BLOCKING 0x0 ;  /* 0x0000000000007b1d */ /* 0x000fec0000010000 */
[----:B------:R-:W1:Y:S04]  /*b120*/  LDSM.16.M88.4 R8, [R135] ;  /* 0x000000008708783b */ /* 0x000e680000000200 */
[----:B------:R-:W1:Y:S04]  /*b130*/  LDSM.16.M88.4 R16, [R135+0x800] ;  /* 0x000800008710783b */ /* 0x000e680000000200 */
[----:B------:R-:W1:Y:S04]  /*b140*/  LDSM.16.M88.4 R24, [R135+0x1000] ;  /* 0x001000008718783b */ /* 0x000e680000000200 */
[----:B------:R-:W1:Y:S04]  /*b150*/  LDSM.16.M88.4 R32, [R135+0x1800] ;  /* 0x001800008720783b */ /* 0x000e680000000200 */
[----:B---3--:R3:W1:Y:S01]  /*b160*/  LDSM.16.M88.4 R176, [R12] ;  /* 0x000000000cb0783b */ /* 0x0086620000000200 */
[----:B--2---:R-:W-:Y:S01]  /*b170*/  SHF.R.S32.HI R0, RZ, 0x1f, R6 ;  /* 0x0000001fff007819 */ /* 0x004fe20000011406 */
[----:B------:R-:W-:Y:S04]  /*b180*/  IMAD.WIDE.U32 R2, R6, c[0x0][0x208], RZ ;  /* 0x0000820006027a25 */ /* 0x000fe800078e00ff */
[----:B------:R-:W-:Y:S01]  /*b190*/  IMAD R0, R0, c[0x0][0x208], RZ ;  /* 0x0000820000007a24 */ /* 0x000fe200078e02ff */
[----:B-----5:R2:W1:Y:S03]  /*b1a0*/  LDSM.16.M88.4 R180, [R7] ;  /* 0x0000000007b4783b */ /* 0x0204660000000200 */
[----:B------:R-:W-:Y:S02]  /*b1b0*/  IMAD R0, R6, c[0x0][0x20c], R0 ;  /* 0x0000830006007a24 */ /* 0x000fe400078e0200 */
[----:B------:R-:W5:Y:S02]  /*b1c0*/  LDL R6, [R1+0xd8] ;  /* 0x0000d80001067983 */ /* 0x000f640000100800 */
[----:B------:R-:W-:Y:S02]  /*b1d0*/  IMAD.IADD R3, R3, 0x1, R0 ;  /* 0x0000000103037824 */ /* 0x000fe400078e0200 */
[----:B----4-:R4:W1:Y:S02]  /*b1e0*/  LDSM.16.M88.4 R188, [R4] ;  /* 0x0000000004bc783b */ /* 0x0108640000000200 */
[----:B------:R-:W-:Y:S05]  /*b1f0*/  IMAD.WIDE.U32 R2, R28, c[0x0][0x218], R2 ;  /* 0x000086001c027a25 */ /* 0x000fea00078e0002 */
[----:B------:R-:W-:Y:S01]  /*b200*/  IADD3 R0, P0, R22, R2, RZ ;  /* 0x0000000216007210 */ /* 0x000fe20007f1e0ff */
[----:B---3--:R-:W3:Y:S01]  /*b210*/  LDL R12, [R1+0x9c] ;  /* 0x00009c00010c7983 */ /* 0x008ee20000100800 */
[----:B------:R-:W-:Y:S03]  /*b220*/  SHF.L.U64.HI R29, R20, 0x1, R21 ;  /* 0x00000001141d7819 */ /* 0x000fe60000010215 */
[----:B------:R1:W3:Y:S04]  /*b230*/  LDSM.16.M88.4 R184, [R5] ;  /* 0x0000000005b8783b */ /* 0x0002e80000000200 */
[----:B--2---:R-:W2:Y:S01]  /*b240*/  LDL R7, [R1+0x180] ;  /* 0x0001800001077983 */ /* 0x004ea20000100800 */
[----:B------:R-:W-:Y:S03]  /*b250*/  SHF.L.U32 R31, R14, 0x1, RZ ;  /* 0x000000010e1f7819 */ /* 0x000fe600000006ff */
[----:B----4-:R-:W2:Y:S01]  /*b260*/  LDL R4, [R1+0x88] ;  /* 0x0000880001047983 */ /* 0x010ea20000100800 */
[----:B-1----:R-:W-:Y:S05]  /*b270*/  SHF.R.S32.HI R5, RZ, 0x1f, R28 ;  /* 0x0000001fff057819 */ /* 0x002fea000001141c */
[----:B------:R-:W-:Y:S04]  /*b280*/  IMAD R5, R5, c[0x0][0x218], RZ ;  /* 0x0000860005057a24 */ /* 0x000fe800078e02ff */
[----:B------:R-:W-:Y:S01]  /*b290*/  IMAD R5, R28, c[0x0][0x21c], R5 ;  /* 0x000087001c057a24 */ /* 0x000fe200078e0205 */
[----:B------:R-:W-:Y:S04]  /*b2a0*/  SHF.L.U64.HI R28, R14, 0x1, R15 ;  /* 0x000000010e1c7819 */ /* 0x000fe8000001020f */
[----:B-----5:R-:W-:Y:S02]  /*b2b0*/  IADD3.X R5, R6, R3, R5, P0, !PT ;  /* 0x0000000306057210 */ /* 0x020fe400007fe405 */
[C---:B------:R-:W-:Y:S04]  /*b2c0*/  LEA R6, P0, R0.reuse, c[0x0][0x1f8], 0x1 ;  /* 0x00007e0000067a11 */ /* 0x040fe800078008ff */
[----:B------:R-:W-:Y:S01]  /*b2d0*/  LEA.HI.X R5, R0, c[0x0][0x1fc], R5, 0x1, P0 ;  /* 0x00007f0000057a11 */ /* 0x000fe200000f0c05 */
[----:B------:R-:W-:Y:S01]  /*b2e0*/  IMAD.SHL.U32 R0, R20, 0x2, RZ ;  /* 0x0000000214007824 */ /* 0x000fe200078e00ff */
[C---:B---3--:R-:W-:Y:S04]  /*b2f0*/  SHF.L.U64.HI R15, R12.reuse, 0x1, R13 ;  /* 0x000000010c0f7819 */ /* 0x048fe8000001020d */
[----:B------:R1:W-:Y:S01]  /*b300*/  STL [R1+0x58], R0 ;  /* 0x0000580001007387 */ /* 0x0003e20000100800 */
[----:B------:R-:W-:Y:S01]  /*b310*/  IMAD.SHL.U32 R23, R12, 0x2, RZ ;  /* 0x000000020c177824 */ /* 0x000fe200078e00ff */
[C---:B--2---:R-:W-:Y:S02]  /*b320*/  SHF.L.U64.HI R14, R4.reuse, 0x1, R7 ;  /* 0x00000001040e7819 */ /* 0x044fe40000010207 */
[----:B------:R-:W-:Y:S01]  /*b330*/  SHF.L.U32 R20, R4, 0x1, RZ ;  /* 0x0000000104147819 */ /* 0x000fe200000006ff */
[----:B------:R-:W-:-:S05]  /*b340*/  BRA.DIV ~URZ, `(.L_x_1061) ;  /* 0x00007da27f007947 */ /* 0x000fca000b800000 */
[----:B-1----:R1:W2:Y:S02]  /*b350*/  SHFL.IDX PT, R0, R5, RZ, 0x181f ;  /* 0x00181fff05007589 */ /* 0x0022a400000e0000 */
.L_x_1092:
[----:B------:R-:W3:Y:S01]  /*b360*/  LDL R2, [R1+0x88] ;  /* 0x0000880001027983 */ /* 0x000ee20000100800 */
[----:B------:R-:W-:Y:S04]  /*b370*/  BSSY B0, `(.L_x_1062) ;  /* 0x00001b2000007945 */ /* 0x000fe80003800000 */
[----:B------:R-:W4:Y:S05]  /*b380*/  LDL R12, [R1+0x9c] ;  /* 0x00009c00010c7983 */ /* 0x000f2a0000100800 */
[----:B--2---:R-:W2:Y:S05]  /*b390*/  LDL R7, [R1+0x98] ;  /* 0x0000980001077983 */ /* 0x004eaa0000100800 */
[----:B------:R-:W2:Y:S05]  /*b3a0*/  LDL R22, [R1+0x94] ;  /* 0x0000940001167983 */ /* 0x000eaa0000100800 */
[----:B------:R-:W2:Y:S05]  /*b3b0*/  LDL.LU R21, [R1+0x58] ;  /* 0x0000580001157983 */ /* 0x000eaa0000300800 */
[----:B------:R1:W-:Y:S05]  /*b3c0*/  STL [R1+0x20c], R36 ;  /* 0x00020c2401007387 */ /* 0x0003ea0000100800 */
[----:B------:R-:W3:Y:S05]  /*b3d0*/  SHFL.IDX PT, R4, R6, RZ, 0x181f ;  /* 0x00181fff06047589 */ /* 0x000eea00000e0000 */
[----:B-1----:R-:W2:Y:S01]  /*b3e0*/  LDL R36, [R1+0x54] ;  /* 0x0000540001247983 */ /* 0x002ea20000100800 */
[----:B---3--:R-:W-:Y:S02]  /*b3f0*/  ISETP.GE.AND P1, PT, R2, c[0x0][0x1d4], PT ;  /* 0x0000750002007a0c */ /* 0x008fe40003f26270 */
[----:B------:R-:W-:Y:S02]  /*b400*/  IADD3 R2, P0, R4, R20, RZ ;  /* 0x0000001404027210 */ /* 0x000fe40007f1e0ff */
[----:B------:R-:W-:Y:S02]  /*b410*/  SEL R132, RZ, 0x10, P1 ;  /* 0x00000010ff847807 */ /* 0x000fe40000800000 */
[----:B----4-:R-:W-:Y:S01]  /*b420*/  ISETP.GE.AND P5, PT, R12, c[0x0][0x1d4], PT ;  /* 0x000075000c007a0c */ /* 0x010fe20003fa6270 */
[----:B------:R-:W-:Y:S01]  /*b430*/  IMAD.X R3, R0, 0x1, R14, P0 ;  /* 0x0000000100037824 */ /* 0x000fe200000e060e */
[----:B------:R-:W-:Y:S02]  /*b440*/  IADD3 R12, P0, R4, R23, RZ ;  /* 0x00000017040c7210 */ /* 0x000fe40007f1e0ff */
[----:B--2---:R-:W-:Y:S02]  /*b450*/  ISETP.GE.AND P4, PT, R7, c[0x0][0x1d4], PT ;  /* 0x0000750007007a0c */ /* 0x004fe40003f86270 */
[----:B------:R-:W-:Y:S02]  /*b460*/  IADD3.X R13, R0, R15, RZ, P0, !PT ;  /* 0x0000000f000d7210 */ /* 0x000fe400007fe4ff */
[----:B------:R-:W-:Y:S01]  /*b470*/  ISETP.GE.AND P3, PT, R22, c[0x0][0x1d4], PT ;  /* 0x0000750016007a0c */ /* 0x000fe20003f66270 */
[----:B------:R-:W-:Y:S01]  /*b480*/  @!PT LDS RZ, [RZ] ;  /* 0x00000000fffff984 */ /* 0x000fe20000000800 */
[----:B------:R-:W-:Y:S01]  /*b490*/  @!PT LDS RZ, [RZ] ;  /* 0x00000000fffff984 */ /* 0x000fe20000000800 */
[----:B------:R1:W-:Y:S05]  /*b4a0*/  LDGSTS.E.BYPASS.LTC128B.128 [R36+0x100], [R2.64], !P1 ;  /* 0x0010000002247fae */ /* 0x0003ea000c901d46 */
[----:B------:R2:W-:Y:S05]  /*b4b0*/  LDGSTS.E.BYPASS.LTC128B.128 [R36+0x2100], [R12.64], !P5 ;  /* 0x021000000c247fae */ /* 0x0005ea000e901d46 */
[----:B-1----:R1:W3:Y:S05]  /*b4c0*/  SHFL.IDX PT, R2, R6, 0x1, 0x181f ;  /* 0x00381f0006027f89 */ /* 0x0022ea00000e0000 */
[----:B------:R4:W3:Y:S01]  /*b4d0*/  SHFL.IDX PT, R3, R5, 0x1, 0x181f ;  /* 0x00381f0005037f89 */ /* 0x0008e200000e0000 */
[----:B--2---:R-:W-:Y:S04]  /*b4e0*/  IADD3 R12, -R132, 0x10, RZ ;  /* 0x00000010840c7810 */ /* 0x004fe80007ffe1ff */
[----:B------:R-:W-:Y:S02]  /*b4f0*/  LOP3.LUT R12, R12, 0xf, RZ, 0xc0, !PT ;  /* 0x0000000f0c0c7812 */ /* 0x000fe400078ec0ff */
[----:B-1----:R-:W-:Y:S05]  /*b500*/  IADD3 R6, P0, R4, R31, RZ ;  /* 0x0000001f04067210 */ /* 0x002fea0007f1e0ff */
[----:B------:R-:W-:Y:S01]  /*b510*/  IMAD.X R7, R0, 0x1, R28, P0 ;  /* 0x0000000100077824 */ /* 0x000fe200000e061c */
[----:B------:R-:W-:Y:S04]  /*b520*/  IADD3 R4, P0, R4, R21, RZ ;  /* 0x0000001504047210 */ /* 0x000fe80007f1e0ff */
[----:B------:R1:W-:Y:S01]  /*b530*/  LDGSTS.E.BYPASS.LTC128B.128 [R36+0x4100], [R6.64], !P4 ;  /* 0x0410000006247fae */ /* 0x0003e2000e101d46 */
[----:B----4-:R-:W-:Y:S02]  /*b540*/  IADD3.X R5, R0, R29, RZ, P0, !PT ;  /* 0x0000001d00057210 */ /* 0x010fe400007fe4ff */
[----:B------:R-:W-:Y:S02]  /*b550*/  SEL R0, RZ, 0x10, P5 ;  /* 0x00000010ff007807 */ /* 0x000fe40002800000 */
[-C--:B---3--:R-:W-:Y:S01]  /*b560*/  IADD3 R12, P1, P0, R12, R2.reuse, R20 ;  /* 0x000000020c0c7210 */ /* 0x088fe2000783e014 */
[----:B------:R2:W-:Y:S01]  /*b570*/  LDGSTS.E.BYPASS.LTC128B.128 [R36+0x6100], [R4.64], !P3 ;  /* 0x0610000004247fae */ /* 0x0005e2000d901d46 */
[----:B------:R-:W-:Y:S02]  /*b580*/  IADD3 R22, -R0, 0x10, RZ ;  /* 0x0000001000167810 */ /* 0x000fe40007ffe1ff */
[----:B------:R-:W-:Y:S02]  /*b590*/  SEL R20, RZ, 0x10, P3 ;  /* 0x00000010ff147807 */ /* 0x000fe40001800000 */
[----:B------:R-:W-:Y:S02]  /*b5a0*/  LOP3.LUT R22, R22, 0xf, RZ, 0xc0, !PT ;  /* 0x0000000f16167812 */ /* 0x000fe400078ec0ff */
[-C--:B------:R-:W-:Y:S02]  /*b5b0*/  IADD3.X R13, RZ, R3.reuse, R14, P1, P0 ;  /* 0x00000003ff0d7210 */ /* 0x080fe40000fe040e */
[-C--:B------:R-:W-:Y:S04]  /*b5c0*/  IADD3 R22, P1, P0, R22, R2.reuse, R23 ;  /* 0x0000000216167210 */ /* 0x080fe8000783e017 */
[-C--:B------:R-:W-:Y:S01]  /*b5d0*/  IADD3.X R23, RZ, R3.reuse, R15, P1, P0 ;  /* 0x00000003ff177210 */ /* 0x080fe20000fe040f */
[----:B-1----:R-:W-:Y:S01]  /*b5e0*/  IMAD.MOV.U32 R7, RZ, RZ, R21 ;  /* 0x000000ffff077224 */ /* 0x002fe200078e0015 */
[----:B------:R-:W-:Y:S04]  /*b5f0*/  SEL R21, RZ, 0x10, P4 ;  /* 0x00000010ff157807 */ /* 0x000fe80002000000 */
[C---:B------:R-:W-:Y:S02]  /*b600*/  IADD3 R30, -R21.reuse, 0x10, RZ ;  /* 0x00000010151e7810 */ /* 0x040fe40007ffe1ff */
[----:B--2---:R-:W-:Y:S02]  /*b610*/  IADD3 R4, -R20, 0x10, RZ ;  /* 0x0000001014047810 */ /* 0x004fe40007ffe1ff */
[----:B------:R-:W-:Y:S02]  /*b620*/  LOP3.LUT R30, R30, 0xf, RZ, 0xc0, !PT ;  /* 0x0000000f1e1e7812 */ /* 0x000fe400078ec0ff */
[----:B------:R-:W-:Y:S02]  /*b630*/  LOP3.LUT R4, R4, 0xf, RZ, 0xc0, !PT ;  /* 0x0000000f04047812 */ /* 0x000fe400078ec0ff */
[-C--:B------:R-:W-:Y:S04]  /*b640*/  IADD3 R30, P1, P0, R30, R2.reuse, R31 ;  /* 0x000000021e1e7210 */ /* 0x080fe8000783e01f */
[-C--:B------:R-:W-:Y:S02]  /*b650*/  IADD3.X R31, RZ, R3.reuse, R28, P1, P0 ;  /* 0x00000003ff1f7210 */ /* 0x080fe40000fe041c */
[----:B------:R-:W-:Y:S02]  /*b660*/  IADD3 R2, P1, P0, R4, R2, R7 ;  /* 0x0000000204027210 */ /* 0x000fe4000783e007 */
[C---:B------:R-:W-:Y:S03]  /*b670*/  HMMA.16816.F32.BF16 R4, R168.reuse, R8, RZ ;  /* 0x00000008a804723c */ /* 0x040fe600000418ff */
[----:B------:R-:W-:Y:S02]  /*b680*/  IADD3.X R3, RZ, R3, R29, P1, P0 ;  /* 0x00000003ff037210 */ /* 0x000fe40000fe041d */
[----:B------:R-:W-:Y:S02]  /*b690*/  ISETP.NE.U32.AND P1, PT, R132, RZ, PT ;  /* 0x000000ff8400720c */ /* 0x000fe40003f25070 */
[----:B------:R-:W-:Y:S01]  /*b6a0*/  ISETP.NE.U32.AND P0, PT, R0, RZ, PT ;  /* 0x000000ff0000720c */ /* 0x000fe20003f05070 */
[C---:B------:R-:W-:Y:S10]  /*b6b0*/  HMMA.16816.F32.BF16 R8, R168.reuse, R10, RZ ;  /* 0x0000000aa808723c */ /* 0x040ff400000418ff */
[----:B------:R1:W-:Y:S01]  /*b6c0*/  LDGSTS.E.BYPASS.LTC128B.128.ZFILL [R36+0x1100], [R12.64], P1 ;  /* 0x011000000c247fae */ /* 0x0003e20008941d46 */
[----:B------:R-:W-:Y:S04]  /*b6d0*/  ISETP.NE.U32.AND P1, PT, R21, RZ, PT ;  /* 0x000000ff1500720c */ /* 0x000fe80003f25070 */
[----:B------:R2:W-:Y:S01]  /*b6e0*/  LDGSTS.E.BYPASS.LTC128B.128.ZFILL [R36+0x3100], [R22.64], P0 ;  /* 0x0310000016247fae */ /* 0x0005e20008141d46 */
[----:B------:R-:W-:Y:S08]  /*b6f0*/  ISETP.NE.U32.AND P0, PT, R20, RZ, PT ;  /* 0x000000ff1400720c */ /* 0x000ff00003f05070 */
[----:B------:R3:W-:Y:S05]  /*b700*/  LDGSTS.E.BYPASS.LTC128B.128.ZFILL [R36+0x5100], [R30.64], P1 ;  /* 0x051000001e247fae */ /* 0x0007ea0008941d46 */
[----:B------:R3:W-:Y:S05]  /*b710*/  LDGSTS.E.BYPASS.LTC128B.128.ZFILL [R36+0x7100], [R2.64], P0 ;  /* 0x0710000002247fae */ /* 0x0007ea0008141d46 */
[----:B------:R-:W0:Y:S01]  /*b720*/  LDGDEPBAR ;  /* 0x00000000000079af */ /* 0x000e220000000000 */
[C---:B-1----:R-:W-:Y:S08]  /*b730*/  HMMA.16816.F32.BF16 R12, R168.reuse, R16, RZ ;  /* 0x00000010a80c723c */ /* 0x042ff000000418ff */
[C---:B------:R-:W-:Y:S08]  /*b740*/  HMMA.16816.F32.BF16 R16, R168.reuse, R18, RZ ;  /* 0x00000012a810723c */ /* 0x040ff000000418ff */
[C---:B--2---:R-:W-:Y:S01]  /*b750*/  HMMA.16816.F32.BF16 R20, R168.reuse, R24, RZ ;  /* 0x00000018a814723c */ /* 0x044fe200000418ff */
[----:B---3--:R1:W5:Y:S07]  /*b760*/  LDL.LU R36, [R1+0x20c] ;  /* 0x00020c0001247983 */ /* 0x00836e0000300800 */
[C---:B------:R-:W-:Y:S01]  /*b770*/  HMMA.16816.F32.BF16 R24, R168.reuse, R26, RZ ;  /* 0x0000001aa818723c */ /* 0x040fe200000418ff */
[----:B------:R-:W2:Y:S05]  /*b780*/  LDL R2, [R1+0xc] ;  /* 0x00000c0001027983 */ /* 0x000eaa0000100800 */
[----:B------:R-:W3:Y:S02]  /*b790*/  LDL R3, [R1+0x10] ;  /* 0x0000100001037983 */ /* 0x000ee40000100800 */
[C---:B------:R-:W-:Y:S03]  /*b7a0*/  HMMA.16816.F32.BF16 R28, R168.reuse, R32, RZ ;  /* 0x00000020a81c723c */ /* 0x040fe600000418ff */
[----:B------:R-:W3:Y:S05]  /*b7b0*/  LDL R0, [R1+0x14] ;  /* 0x0000140001007983 */ /* 0x000eea0000100800 */
        /* <DEDUP_REMOVED lines=37> */
[C---:B-1----:R-:W-:Y:S01]  /*ba10*/  HMMA.16816.F32.BF16 R4, R200.reuse, R176, R4 ;  /* 0x000000b0c804723c */ /* 0x042fe20000041804 */
[----:B------:R-:W4:Y:S07]  /*ba20*/  LDL R177, [R1+0x18] ;  /* 0x0000180001b17983 */ /* 0x000f2e0000100800 */
[C---:B------:R-:W-:Y:S08]  /*ba30*/  HMMA.16816.F32.BF16 R8, R200.reuse, R178, R8 ;  /* 0x000000b2c808723c */ /* 0x040ff00000041808 */
[C---:B------:R-:W-:Y:S08]  /*ba40*/  HMMA.16816.F32.BF16 R12, R200.reuse, R180, R12 ;  /* 0x000000b4c80c723c */ /* 0x040ff0000004180c */
[C---:B------:R-:W-:Y:S08]  /*ba50*/  HMMA.16816.F32.BF16 R16, R200.reuse, R182, R16 ;  /* 0x000000b6c810723c */ /* 0x040ff00000041810 */
[C---:B------:R-:W-:Y:S08]  /*ba60*/  HMMA.16816.F32.BF16 R20, R200.reuse, R184, R20 ;  /* 0x000000b8c814723c */ /* 0x040ff00000041814 */
[C---:B------:R-:W-:Y:S08]  /*ba70*/  HMMA.16816.F32.BF16 R24, R200.reuse, R186, R24 ;  /* 0x000000bac818723c */ /* 0x040ff00000041818 */
[C---:B------:R-:W-:Y:S08]  /*ba80*/  HMMA.16816.F32.BF16 R28, R200.reuse, R188, R28 ;  /* 0x000000bcc81c723c */ /* 0x040ff0000004181c */
[----:B------:R-:W-:Y:S01]  /*ba90*/  HMMA.16816.F32.BF16 R32, R200, R190, R32 ;  /* 0x000000bec820723c */ /* 0x000fe20000041820 */
[----:B--2---:R1:W-:Y:S05]  /*baa0*/  LDSM.16.M88.4 R180, [R2] ;  /* 0x0000000002b4783b */ /* 0x0043ea0000000200 */
[----:B---3--:R2:W-:Y:S05]  /*bab0*/  LDSM.16.M88.4 R184, [R3] ;  /* 0x0000000003b8783b */ /* 0x0085ea0000000200 */
[----:B------:R3:W-:Y:S05]  /*bac0*/  LDSM.16.M88.4 R188, [R0] ;  /* 0x0000000000bc783b */ /* 0x0007ea0000000200 */
[----:B-1----:R-:W4:Y:S05]  /*bad0*/  LDL R2, [R1+0x20] ;  /* 0x0000200001027983 */ /* 0x002f2a0000100800 */
[----:B--2---:R-:W2:Y:S05]  /*bae0*/  LDL R3, [R1+0x1c] ;  /* 0x00001c0001037983 */ /* 0x004eaa0000100800 */
[----:B---3--:R-:W3:Y:S05]  /*baf0*/  LDL R0, [R1+0x24] ;  /* 0x0000240001007983 */ /* 0x008eea0000100800 */
[----:B----4-:R-:W1:Y:S02]  /*bb00*/  LDSM.16.M88.4 R176, [R177] ;  /* 0x00000000b1b0783b */ /* 0x010e640000000200 */
[C---:B-1----:R-:W-:Y:S08]  /*bb10*/  HMMA.16816.F32.BF16 R4, R204.reuse, R176, R4 ;  /* 0x000000b0cc04723c */ /* 0x042ff00000041804 */
[C---:B------:R-:W-:Y:S01]  /*bb20*/  HMMA.16816.F32.BF16 R8, R204.reuse, R178, R8 ;  /* 0x000000b2cc08723c */ /* 0x040fe20000041808 */
[----:B------:R-:W1:Y:S07]  /*bb30*/  LDSM.16.M88.4 R176, [R249+0x2000] ;  /* 0x00200000f9b0783b */ /* 0x000e6e0000000200 */
[C---:B------:R-:W-:Y:S08]  /*bb40*/  HMMA.16816.F32.BF16 R12, R204.reuse, R180, R12 ;  /* 0x000000b4cc0c723c */ /* 0x040ff0000004180c */
[C---:B------:R-:W-:Y:S01]  /*bb50*/  HMMA.16816.F32.BF16 R16, R204.reuse, R182, R16 ;  /* 0x000000b6cc10723c */ /* 0x040fe20000041810 */
[----:B------:R-:W4:Y:S07]  /*bb60*/  LDSM.16.M88.4 R180, [R249+0x2800] ;  /* 0x00280000f9b4783b */ /* 0x000f2e0000000200 */
        /* <DEDUP_REMOVED lines=8> */
[----:B------:R-:W1:Y:S07]  /*bbf0*/  LDSM.16.M88.4 R176, [R248+-0x4000] ;  /* 0xffc00000f8b0783b */ /* 0x000e6e0000000200 */
[C---:B----4-:R-:W-:Y:S08]  /*bc00*/  HMMA.16816.F32.BF16 R12, R208.reuse, R180, R12 ;  /* 0x000000b4d00c723c */ /* 0x050ff0000004180c */
[C---:B------:R-:W-:Y:S01]  /*bc10*/  HMMA.16816.F32.BF16 R16, R208.reuse, R182, R16 ;  /* 0x000000b6d010723c */ /* 0x040fe20000041810 */
[----:B------:R-:W4:Y:S07]  /*bc20*/  LDSM.16.M88.4 R180, [R248+-0x3800] ;  /* 0xffc80000f8b4783b */ /* 0x000f2e0000000200 */
[C---:B--2---:R-:W-:Y:S08]  /*bc30*/  HMMA.16816.F32.BF16 R20, R208.reuse, R184, R20 ;  /* 0x000000b8d014723c */ /* 0x044ff00000041814 */
[C---:B------:R-:W-:Y:S01]  /*bc40*/  HMMA.16816.F32.BF16 R24, R208.reuse, R186, R24 ;  /* 0x000000bad018723c */ /* 0x040fe20000041818 */
[----:B------:R-:W2:Y:S07]  /*bc50*/  LDSM.16.M88.4 R184, [R248+-0x3000] ;  /* 0xffd00000f8b8783b */ /* 0x000eae0000000200 */
[C---:B---3--:R-:W-:Y:S08]  /*bc60*/  HMMA.16816.F32.BF16 R28, R208.reuse, R188, R28 ;  /* 0x000000bcd01c723c */ /* 0x048ff0000004181c */
[----:B------:R-:W-:Y:S01]  /*bc70*/  HMMA.16816.F32.BF16 R32, R208, R190, R32 ;  /* 0x000000bed020723c */ /* 0x000fe20000041820 */
[----:B------:R-:W-:Y:S07]  /*bc80*/  LDSM.16.M88.4 R188, [R135+0x4000] ;  /* 0x0040000087bc783b */ /* 0x000fee0000000200 */
[C---:B-1----:R-:W-:Y:S08]  /*bc90*/  HMMA.16816.F32.BF16 R4, R212.reuse, R176, R4 ;  /* 0x000000b0d404723c */ /* 0x042ff00000041804 */
[C---:B------:R-:W-:Y:S01]  /*bca0*/  HMMA.16816.F32.BF16 R8, R212.reuse, R178, R8 ;  /* 0x000000b2d408723c */ /* 0x040fe20000041808 */
[----:B------:R-:W1:Y:S07]  /*bcb0*/  LDSM.16.M88.4 R176, [R248+-0x2800] ;  /* 0xffd80000f8b0783b */ /* 0x000e6e0000000200 */
[C---:B----4-:R-:W-:Y:S08]  /*bcc0*/  HMMA.16816.F32.BF16 R12, R212.reuse, R180, R12 ;  /* 0x000000b4d40c723c */ /* 0x050ff0000004180c */
[C---:B------:R-:W-:Y:S01]  /*bcd0*/  HMMA.16816.F32.BF16 R16, R212.reuse, R182, R16 ;  /* 0x000000b6d410723c */ /* 0x040fe20000041810 */
[----:B------:R-:W3:Y:S07]  /*bce0*/  LDSM.16.M88.4 R180, [R135+0x4800] ;  /* 0x0048000087b4783b */ /* 0x000eee0000000200 */
[C---:B--2---:R-:W-:Y:S08]  /*bcf0*/  HMMA.16816.F32.BF16 R20, R212.reuse, R184, R20 ;  /* 0x000000b8d414723c */ /* 0x044ff00000041814 */
[C---:B------:R-:W-:Y:S01]  /*bd00*/  HMMA.16816.F32.BF16 R24, R212.reuse, R186, R24 ;  /* 0x000000bad418723c */ /* 0x040fe20000041818 */
[----:B------:R-:W-:Y:S07]  /*bd10*/  LDSM.16.M88.4 R184, [R135+0x5800] ;  /* 0x0058000087b8783b */ /* 0x000fee0000000200 */
[C---:B-1----:R-:W-:Y:S08]  /*bd20*/  HMMA.16816.F32.BF16 R28, R212.reuse, R176, R28 ;  /* 0x000000b0d41c723c */ /* 0x042ff0000004181c */
[----:B------:R-:W-:Y:S01]  /*bd30*/  HMMA.16816.F32.BF16 R32, R212, R178, R32 ;  /* 0x000000b2d420723c */ /* 0x000fe20000041820 */
[----:B------:R-:W1:Y:S07]  /*bd40*/  LDSM.16.M88.4 R176, [R135+0x5000] ;  /* 0x0050000087b0783b */ /* 0x000e6e0000000200 */
[C---:B------:R-:W-:Y:S01]  /*bd50*/  HMMA.16816.F32.BF16 R4, R216.reuse, R188, R4 ;  /* 0x000000bcd804723c */ /* 0x040fe20000041804 */
[----:B------:R-:W2:Y:S07]  /*bd60*/  LDL R189, [R1+0x28] ;  /* 0x0000280001bd7983 */ /* 0x000eae0000100800 */
[C---:B------:R-:W-:Y:S08]  /*bd70*/  HMMA.16816.F32.BF16 R8, R216.reuse, R190, R8 ;  /* 0x000000bed808723c */ /* 0x040ff00000041808 */
[C---:B---3--:R-:W-:Y:S08]  /*bd80*/  HMMA.16816.F32.BF16 R12, R216.reuse, R180, R12 ;  /* 0x000000b4d80c723c */ /* 0x048ff0000004180c */
[C---:B------:R-:W-:Y:S01]  /*bd90*/  HMMA.16816.F32.BF16 R16, R216.reuse, R182, R16 ;  /* 0x000000b6d810723c */ /* 0x040fe20000041810 */
[----:B------:R3:W-:Y:S07]  /*bda0*/  LDSM.16.M88.4 R180, [R2] ;  /* 0x0000000002b4783b */ /* 0x0007ee0000000200 */
[C---:B-1----:R-:W-:Y:S08]  /*bdb0*/  HMMA.16816.F32.BF16 R20, R216.reuse, R176, R20 ;  /* 0x000000b0d814723c */ /* 0x042ff00000041814 */
[C---:B------:R-:W-:Y:S01]  /*bdc0*/  HMMA.16816.F32.BF16 R24, R216.reuse, R178, R24 ;  /* 0x000000b2d818723c */ /* 0x040fe20000041818 */
[----:B------:R1:W-:Y:S05]  /*bdd0*/  LDSM.16.M88.4 R176, [R3] ;  /* 0x0000000003b0783b */ /* 0x0003ea0000000200 */
[----:B---3--:R-:W3:Y:S02]  /*bde0*/  LDL R2, [R1+0x30] ;  /* 0x0000300001027983 */ /* 0x008ee40000100800 */
[C---:B------:R-:W-:Y:S08]  /*bdf0*/  HMMA.16816.F32.BF16 R28, R216.reuse, R184, R28 ;  /* 0x000000b8d81c723c */ /* 0x040ff0000004181c */
[----:B------:R-:W-:Y:S01]  /*be00*/  HMMA.16816.F32.BF16 R32, R216, R186, R32 ;  /* 0x000000bad820723c */ /* 0x000fe20000041820 */
[----:B------:R4:W-:Y:S05]  /*be10*/  LDSM.16.M88.4 R184, [R0] ;  /* 0x0000000000b8783b */ /* 0x0009ea0000000200 */
[----:B-1----:R-:W3:Y:S05]  /*be20*/  LDL R3, [R1+0x2c] ;  /* 0x00002c0001037983 */ /* 0x002eea0000100800 */
[----:B----4-:R-:W4:Y:S05]  /*be30*/  LDL R0, [R1+0x34] ;  /* 0x0000340001007983 */ /* 0x010f2a0000100800 */
[----:B--2---:R-:W1:Y:S02]  /*be40*/  LDSM.16.M88.4 R188, [R189] ;  /* 0x00000000bdbc783b */ /* 0x004e640000000200 */
[C---:B-1----:R-:W-:Y:S08]  /*be50*/  HMMA.16816.F32.BF16 R4, R220.reuse, R188, R4 ;  /* 0x000000bcdc04723c */ /* 0x042ff00000041804 */
[C---:B------:R-:W-:Y:S01]  /*be60*/  HMMA.16816.F32.BF16 R8, R220.reuse, R190, R8 ;  /* 0x000000bedc08723c */ /* 0x040fe20000041808 */
[----:B------:R-:W-:Y:S07]  /*be70*/  LDSM.16.M88.4 R188, [R249+0x4800] ;  /* 0x00480000f9bc783b */ /* 0x000fee0000000200 */
[C---:B------:R-:W-:Y:S08]  /*be80*/  HMMA.16816.F32.BF16 R12, R220.reuse, R176, R12 ;  /* 0x000000b0dc0c723c */ /* 0x040ff0000004180c */
[C---:B------:R-:W-:Y:S01]  /*be90*/  HMMA.16816.F32.BF16 R16, R220.reuse, R178, R16 ;  /* 0x000000b2dc10723c */ /* 0x040fe20000041810 */
[----:B------:R-:W1:Y:S07]  /*bea0*/  LDSM.16.M88.4 R176, [R249+0x4000] ;  /* 0x00400000f9b0783b */ /* 0x000e6e0000000200 */
[C---:B------:R-:W-:Y:S08]  /*beb0*/  HMMA.16816.F32.BF16 R20, R220.reuse, R180, R20 ;  /* 0x000000b4dc14723c */ /* 0x040ff00000041814 */
[C---:B------:R-:W-:Y:S01]  /*bec0*/  HMMA.16816.F32.BF16 R24, R220.reuse, R182, R24 ;  /* 0x000000b6dc18723c */ /* 0x040fe20000041818 */
[----:B------:R-:W2:Y:S07]  /*bed0*/  LDSM.16.M88.4 R180, [R249+0x5000] ;  /* 0x00500000f9b4783b */ /* 0x000eae0000000200 */
        /* <DEDUP_REMOVED lines=8> */
[----:B------:R-:W3:Y:S07]  /*bf60*/  LDSM.16.M88.4 R188, [R248+-0x1800] ;  /* 0xffe80000f8bc783b */ /* 0x000eee0000000200 */
[C---:B--2---:R-:W-:Y:S08]  /*bf70*/  HMMA.16816.F32.BF16 R20, R224.reuse, R180, R20 ;  /* 0x000000b4e014723c */ /* 0x044ff00000041814 */
[C---:B------:R-:W-:Y:S01]  /*bf80*/  HMMA.16816.F32.BF16 R24, R224.reuse, R182, R24 ;  /* 0x000000b6e018723c */ /* 0x040fe20000041818 */
[----:B------:R-:W-:Y:S07]  /*bf90*/  LDSM.16.M88.4 R180, [R248+-0x800] ;  /* 0xfff80000f8b4783b */ /* 0x000fee0000000200 */
[C---:B-1----:R-:W-:Y:S08]  /*bfa0*/  HMMA.16816.F32.BF16 R28, R224.reuse, R176, R28 ;  /* 0x000000b0e01c723c */ /* 0x042ff0000004181c */
[----:B------:R-:W-:Y:S01]  /*bfb0*/  HMMA.16816.F32.BF16 R32, R224, R178, R32 ;  /* 0x000000b2e020723c */ /* 0x000fe20000041820 */
[----:B------:R-:W1:Y:S07]  /*bfc0*/  LDSM.16.M88.4 R176, [R248+-0x1000] ;  /* 0xfff00000f8b0783b */ /* 0x000e6e0000000200 */
[C---:B------:R-:W-:Y:S08]  /*bfd0*/  HMMA.16816.F32.BF16 R4, R228.reuse, R184, R4 ;  /* 0x000000b8e404723c */ /* 0x040ff00000041804 */
[C---:B------:R-:W-:Y:S01]  /*bfe0*/  HMMA.16816.F32.BF16 R8, R228.reuse, R186, R8 ;  /* 0x000000bae408723c */ /* 0x040fe20000041808 */
[----:B------:R-:W2:Y:S07]  /*bff0*/  LDSM.16.M88.4 R184, [R135+0x6000] ;  /* 0x0060000087b8783b */ /* 0x000eae0000000200 */
[C---:B---3--:R-:W-:Y:S08]  /*c000*/  HMMA.16816.F32.BF16 R12, R228.reuse, R188, R12 ;  /* 0x000000bce40c723c */ /* 0x048ff0000004180c */
[C---:B------:R-:W-:Y:S01]  /*c010*/  HMMA.16816.F32.BF16 R16, R228.reuse, R190, R16 ;  /* 0x000000bee410723c */ /* 0x040fe20000041810 */
[----:B------:R-:W-:Y:S07]  /*c020*/  LDSM.16.M88.4 R188, [R135+0x7000] ;  /* 0x0070000087bc783b */ /* 0x000fee0000000200 */
[C---:B-1----:R-:W-:Y:S08]  /*c030*/  HMMA.16816.F32.BF16 R20, R228.reuse, R176, R20 ;  /* 0x000000b0e414723c */ /* 0x042ff00000041814 */
[C---:B------:R-:W-:Y:S01]  /*c040*/  HMMA.16816.F32.BF16 R24, R228.reuse, R178, R24 ;  /* 0x000000b2e418723c */ /* 0x040fe20000041818 */
[----:B------:R-:W1:Y:S07]  /*c050*/  LDSM.16.M88.4 R176, [R135+0x6800] ;  /* 0x0068000087b0783b */ /* 0x000e6e0000000200 */
[C---:B------:R-:W-:Y:S08]  /*c060*/  HMMA.16816.F32.BF16 R28, R228.reuse, R180, R28 ;  /* 0x000000b4e41c723c */ /* 0x040ff0000004181c */
[----:B------:R-:W-:Y:S01]  /*c070*/  HMMA.16816.F32.BF16 R32, R228, R182, R32 ;  /* 0x000000b6e420723c */ /* 0x000fe20000041820 */
[----:B------:R-:W3:Y:S07]  /*c080*/  LDSM.16.M88.4 R180, [R135+0x7800] ;  /* 0x0078000087b4783b */ /* 0x000eee0000000200 */
[C---:B--2---:R-:W-:Y:S01]  /*c090*/  HMMA.16816.F32.BF16 R4, R232.reuse, R184, R4 ;  /* 0x000000b8e804723c */ /* 0x044fe20000041804 */
[----:B------:R-:W2:Y:S07]  /*c0a0*/  LDL R185, [R1+0x8] ;  /* 0x0000080001b97983 */ /* 0x000eae0000100800 */
[C---:B------:R-:W-:Y:S08]  /*c0b0*/  HMMA.16816.F32.BF16 R8, R232.reuse, R186, R8 ;  /* 0x000000bae808723c */ /* 0x040ff00000041808 */
[C---:B-1----:R-:W-:Y:S08]  /*c0c0*/  HMMA.16816.F32.BF16 R12, R232.reuse, R176, R12 ;  /* 0x000000b0e80c723c */ /* 0x042ff0000004180c */
[C---:B------:R-:W-:Y:S08]  /*c0d0*/  HMMA.16816.F32.BF16 R16, R232.reuse, R178, R16 ;  /* 0x000000b2e810723c */ /* 0x040ff00000041810 */
[C---:B------:R-:W-:Y:S08]  /*c0e0*/  HMMA.16816.F32.BF16 R20, R232.reuse, R188, R20 ;  /* 0x000000bce814723c */ /* 0x040ff00000041814 */
[C---:B------:R-:W-:Y:S01]  /*c0f0*/  HMMA.16816.F32.BF16 R24, R232.reuse, R190, R24 ;  /* 0x000000bee818723c */ /* 0x040fe20000041818 */
[----:B------:R-:W-:Y:S07]  /*c100*/  LDSM.16.M88.4 R188, [R2] ;  /* 0x0000000002bc783b */ /* 0x000fee0000000200 */
[C---:B---3--:R-:W-:Y:S08]  /*c110*/  HMMA.16816.F32.BF16 R28, R232.reuse, R180, R28 ;  /* 0x000000b4e81c723c */ /* 0x048ff0000004181c */
[----:B------:R-:W-:Y:S01]  /*c120*/  HMMA.16816.F32.BF16 R32, R232, R182, R32 ;  /* 0x000000b6e820723c */ /* 0x000fe20000041820 */
[----:B------:R-:W-:Y:S05]  /*c130*/  LDSM.16.M88.4 R180, [R249+0x6000] ;  /* 0x00600000f9b4783b */ /* 0x000fea0000000200 */
[----:B--2---:R-:W1:Y:S05]  /*c140*/  LDSM.16.M88.4 R176, [R185] ;  /* 0x00000000b9b0783b */ /* 0x004e6a0000000200 */
[----:B------:R-:W2:Y:S01]  /*c150*/  LDSM.16.M88.4 R184, [R3] ;  /* 0x0000000003b8783b */ /* 0x000ea20000000200 */
[C---:B-1----:R-:W-:Y:S08]  /*c160*/  HMMA.16816.F32.BF16 R4, R236.reuse, R176, R4 ;  /* 0x000000b0ec04723c */ /* 0x042ff00000041804 */
[C---:B------:R-:W-:Y:S01]  /*c170*/  HMMA.16816.F32.BF16 R8, R236.reuse, R178, R8 ;  /* 0x000000b2ec08723c */ /* 0x040fe20000041808 */
[----:B----4-:R-:W1:Y:S07]  /*c180*/  LDSM.16.M88.4 R176, [R0] ;  /* 0x0000000000b0783b */ /* 0x010e6e0000000200 */
[C---:B--2---:R-:W-:Y:S08]  /*c190*/  HMMA.16816.F32.BF16 R12, R236.reuse, R184, R12 ;  /* 0x000000b8ec0c723c */ /* 0x044ff0000004180c */
[C---:B------:R-:W-:Y:S01]  /*c1a0*/  HMMA.16816.F32.BF16 R16, R236.reuse, R186, R16 ;  /* 0x000000baec10723c */ /* 0x040fe20000041810 */
[----:B------:R-:W2:Y:S07]  /*c1b0*/  LDSM.16.M88.4 R184, [R249+0x6800] ;  /* 0x00680000f9b8783b */ /* 0x000eae0000000200 */
[C---:B------:R-:W-:Y:S08]  /*c1c0*/  HMMA.16816.F32.BF16 R20, R236.reuse, R188, R20 ;  /* 0x000000bcec14723c */ /* 0x040ff00000041814 */
        /* <DEDUP_REMOVED lines=43> */
[----:B------:R-:W3:Y:S10]  /*c480*/  MUFU.TANH R3, R10 ;  /* 0x0000000a00037308 */ /* 0x000ef40000002400 */
[----:B------:R4:W3:Y:S01]  /*c490*/  MUFU.TANH R190, R11 ;  /* 0x0000000b00be7308 */ /* 0x0008e20000002400 */
[----:B-1----:R1:W-:Y:S05]  /*c4a0*/  STL [R1+0x64], R0 ;  /* 0x0000640001007387 */ /* 0x0023ea0000100800 */
[----:B--2---:R-:W2:Y:S04]  /*c4b0*/  LDL R2, [R1+0x68] ;  /* 0x0000680001027983 */ /* 0x004ea80000100800 */
[----:B------:R-:W2:Y:S01]  /*c4c0*/  MUFU.TANH R184, R13 ;  /* 0x0000000d00b87308 */ /* 0x000ea20000002400 */
[----:B------:R-:W3:Y:S09]  /*c4d0*/  LDSM.16.M88.4 R4, [R248+0x1000] ;  /* 0x00100000f804783b */ /* 0x000ef20000000200 */
[----:B------:R-:W2:Y:S01]  /*c4e0*/  MUFU.TANH R187, R14 ;  /* 0x0000000e00bb7308 */ /* 0x000ea20000002400 */
[----:B----4-:R-:W4:Y:S01]  /*c4f0*/  LDSM.16.M88.4 R8, [R248+0x1800] ;  /* 0x00180000f808783b */ /* 0x010f220000000200 */
[----:B------:R-:W-:Y:S04]  /*c500*/  DEPBAR.LE SB0, 0x0 ;  /* 0x000080000000791a */ /* 0x000fe80000000000 */
[----:B-1----:R-:W2:Y:S04]  /*c510*/  LDL R0, [R1+0xa8] ;  /* 0x0000a80001007983 */ /* 0x002ea80000100800 */
[----:B------:R-:W1:Y:S01]  /*c520*/  MUFU.TANH R186, R15 ;  /* 0x0000000f00ba7308 */ /* 0x000e620000002400 */
[----:B---3--:R3:W-:Y:S09]  /*c530*/  STL [R1+0x5c], R3 ;  /* 0x00005c0301007387 */ /* 0x0087f20000100800 */
[----:B------:R-:W1:Y:S01]  /*c540*/  MUFU.TANH R183, R16 ;  /* 0x0000001000b77308 */ /* 0x000e620000002400 */
[----:B------:R-:W-:Y:S09]  /*c550*/  BAR.SYNC.DEFER_BLOCKING 0x0 ;  /* 0x0000000000007b1d */ /* 0x000ff20000010000 */
[----:B------:R1:W1:Y:S01]  /*c560*/  MUFU.TANH R180, R17 ;  /* 0x0000001100b47308 */ /* 0x0002620000002400 */
[C---:B------:R-:W-:Y:S09]  /*c570*/  HMMA.16816.F32.BF16 R20, R244.reuse, R4, R20 ;  /* 0x00000004f414723c */ /* 0x040ff20000041814 */
[----:B------:R-:W1:Y:S01]  /*c580*/  MUFU.TANH R182, R18 ;  /* 0x0000001200b67308 */ /* 0x000e620000002400 */
[C---:B------:R-:W-:Y:S09]  /*c590*/  HMMA.16816.F32.BF16 R24, R244.reuse, R6, R24 ;  /* 0x00000006f418723c */ /* 0x040ff20000041818 */
[----:B------:R1:W1:Y:S01]  /*c5a0*/  MUFU.TANH R181, R19 ;  /* 0x0000001300b57308 */ /* 0x0002620000002400 */
[C---:B----4-:R-:W-:Y:S04]  /*c5b0*/  HMMA.16816.F32.BF16 R28, R244.reuse, R8, R28 ;  /* 0x00000008f41c723c */ /* 0x050fe8000004181c */
[----:B------:R-:W-:Y:S04]  /*c5c0*/  FMUL.FTZ R20, R20, c[0x0][0x320] ;  /* 0x0000c80014147a20 */ /* 0x000fe80000410000 */
[----:B------:R-:W-:Y:S01]  /*c5d0*/  HMMA.16816.F32.BF16 R32, R244, R10, R32 ;  /* 0x0000000af420723c */ /* 0x000fe20000041820 */
[----:B------:R-:W4:Y:S03]  /*c5e0*/  MUFU.TANH R185, R12 ;  /* 0x0000000c00b97308 */ /* 0x000f260000002400 */
[----:B------:R-:W-:Y:S02]  /*c5f0*/  FMUL.FTZ R21, R21, c[0x0][0x320] ;  /* 0x0000c80015157a20 */ /* 0x000fe40000410000 */
[----:B------:R-:W-:Y:S02]  /*c600*/  FMUL.FTZ R22, R22, c[0x0][0x320] ;  /* 0x0000c80016167a20 */ /* 0x000fe40000410000 */
[----:B------:R-:W-:Y:S03]  /*c610*/  FMUL.FTZ R23, R23, c[0x0][0x320] ;  /* 0x0000c80017177a20 */ /* 0x000fe60000410000 */
[----:B------:R3:W2:Y:S05]  /*c620*/  MUFU.TANH R179, R20 ;  /* 0x0000001400b37308 */ /* 0x0006aa0000002400 */
[----:B-1----:R-:W-:Y:S02]  /*c630*/  FMUL.FTZ R17, R29, c[0x0][0x320] ;  /* 0x0000c8001d117a20 */ /* 0x002fe40000410000 */
[----:B------:R-:W-:Y:S02]  /*c640*/  FMUL.FTZ R19, R30, c[0x0][0x320] ;  /* 0x0000c8001e137a20 */ /* 0x000fe40000410000 */
[----:B------:R-:W-:Y:S01]  /*c650*/  FMUL.FTZ R18, R31, c[0x0][0x320] ;  /* 0x0000c8001f127a20 */ /* 0x000fe20000410000 */
[----:B------:R1:W1:Y:S03]  /*c660*/  MUFU.TANH R176, R21 ;  /* 0x0000001500b07308 */ /* 0x0002660000002400 */
[----:B------:R-:W-:Y:S02]  /*c670*/  FMUL.FTZ R14, R32, c[0x0][0x320] ;  /* 0x0000c800200e7a20 */ /* 0x000fe40000410000 */
[----:B------:R-:W-:Y:S02]  /*c680*/  FMUL.FTZ R13, R33, c[0x0][0x320] ;  /* 0x0000c800210d7a20 */ /* 0x000fe40000410000 */
[----:B------:R-:W-:Y:S02]  /*c690*/  FMUL.FTZ R16, R34, c[0x0][0x320] ;  /* 0x0000c80022107a20 */ /* 0x000fe40000410000 */
[----:B------:R-:W-:Y:S01]  /*c6a0*/  FMUL.FTZ R15, R35, c[0x0][0x320] ;  /* 0x0000c800230f7a20 */ /* 0x000fe20000410000 */
[----:B------:R4:W2:Y:S01]  /*c6b0*/  MUFU.TANH R178, R22 ;  /* 0x0000001600b27308 */ /* 0x0008a20000002400 */
[----:B---3--:R-:W-:Y:S09]  /*c6c0*/  FMUL.FTZ R20, R28, c[0x0][0x320] ;  /* 0x0000c8001c147a20 */ /* 0x008ff20000410000 */
[----:B------:R3:W2:Y:S01]  /*c6d0*/  MUFU.TANH R177, R23 ;  /* 0x0000001700b17308 */ /* 0x0006a20000002400 */
[----:B-1----:R-:W-:Y:S09]  /*c6e0*/  FMUL.FTZ R21, R25, c[0x0][0x320] ;  /* 0x0000c80019157a20 */ /* 0x002ff20000410000 */
[----:B------:R-:W1:Y:S01]  /*c6f0*/  MUFU.TANH R21, R21 ;  /* 0x0000001500157308 */ /* 0x000e620000002400 */
[----:B----4-:R-:W-:Y:S02]  /*c700*/  FMUL.FTZ R22, R24, c[0x0][0x320] ;  /* 0x0000c80018167a20 */ /* 0x010fe40000410000 */
[----:B------:R-:W-:Y:S07]  /*c710*/  FMUL.FTZ R24, R26, c[0x0][0x320] ;  /* 0x0000c8001a187a20 */ /* 0x000fee0000410000 */
[----:B------:R-:W4:Y:S01]  /*c720*/  MUFU.TANH R22, R22 ;  /* 0x0000001600167308 */ /* 0x000f220000002400 */
[----:B---3--:R-:W-:Y:S09]  /*c730*/  FMUL.FTZ R23, R27, c[0x0][0x320] ;  /* 0x0000c8001b177a20 */ /* 0x008ff20000410000 */
[----:B------:R-:W3:Y:S10]  /*c740*/  MUFU.TANH R24, R24 ;  /* 0x0000001800187308 */ /* 0x000ef40000002400 */
        /* <DEDUP_REMOVED lines=9> */
[----:B--2---:R-:W-:Y:S11]  /*c7e0*/  ISETP.GT.AND P0, PT, R2, R0, PT ;  /* 0x000000000200720c */ /* 0x004ff60003f04270 */
[----:B------:R-:W-:Y:S02]  /*c7f0*/  @!UPT UIADD3 URZ, URZ, URZ, URZ ;  /* 0x0000003f3f3ff290 */ /* 0x000fe4000fffe03f */
[----:B------:R-:W-:-:S05]  /*c800*/  @!P0 BRA `(.L_x_1063) ;  /* 0x0000068000008947 */ /* 0x000fca0003800000 */
[----:B-1-34-:R-:W1:Y:S01]  /*c810*/  S2R R12, SR_TID.X ;  /* 0x00000000000c7919 */ /* 0x01ae620000002100 */
[----:B------:R-:W-:Y:S03]  /*c820*/  IMAD.MOV.U32 R6, RZ, RZ, c[0x0][0x2b8] ;  /* 0x0000ae00ff067624 */ /* 0x000fe600078e00ff */
[----:B------:R-:W2:Y:S02]  /*c830*/  LDL R3, [R1+0xb4] ;  /* 0x0000b40001037983 */ /* 0x000ea40000100800 */
[----:B------:R-:W-:Y:S02]  /*c840*/  ISETP.NE.AND P2, PT, R6, 0x1, PT ;  /* 0x000000010600780c */ /* 0x000fe40003f45270 */
[----:B------:R-:W3:Y:S04]  /*c850*/  LDL.64 R4, [R1+0xc0] ;  /* 0x0000c00001047983 */ /* 0x000ee80000100a00 */
[----:B------:R-:W4:Y:S04]  /*c860*/  LDL.64 R28, [R1+0xb8] ;  /* 0x0000b800011c7983 */ /* 0x000f280000100a00 */
[----:B------:R-:W3:Y:S04]  /*c870*/  LDL R8, [R1+0xd0] ;  /* 0x0000d00001087983 */ /* 0x000ee80000100800 */
[----:B------:R-:W3:Y:S04]  /*c880*/  LDL R11, [R1+0x174] ;  /* 0x00017400010b7983 */ /* 0x000ee80000100800 */
[----:B------:R-:W4:Y:S01]  /*c890*/  LDL R26, [R1+0x94] ;  /* 0x00009400011a7983 */ /* 0x000f220000100800 */
[--C-:B-1----:R-:W-:Y:S02]  /*c8a0*/  SHF.R.S32.HI R0, RZ, 0x1f, R12.reuse ;  /* 0x0000001fff007819 */ /* 0x102fe4000001140c */
[----:B------:R-:W-:Y:S01]  /*c8b0*/  SHF.R.S32.HI R7, RZ, 0x1f, R12 ;  /* 0x0000001fff077819 */ /* 0x000fe2000001140c */
[----:B------:R-:W4:Y:S01]  /*c8c0*/  LDL R10, [R1+0x178] ;  /* 0x00017800010a7983 */ /* 0x000f220000100800 */
[-C--:B------:R-:W-:Y:S02]  /*c8d0*/  LEA.HI R0, R0, R12.reuse, RZ, 0x3 ;  /* 0x0000000c00007211 */ /* 0x080fe400078f18ff */
[----:B------:R-:W-:Y:S01]  /*c8e0*/  LEA.HI R7, R7, R12, RZ, 0x3 ;  /* 0x0000000c07077211 */ /* 0x000fe200078f18ff */
[----:B------:R-:W4:Y:S01]  /*c8f0*/  LDL R25, [R1+0x98] ;  /* 0x0000980001197983 */ /* 0x000f220000100800 */
[----:B------:R-:W-:Y:S02]  /*c900*/  LOP3.LUT R0, R0, 0xfffffff8, RZ, 0xc0, !PT ;  /* 0xfffffff800007812 */ /* 0x000fe400078ec0ff */
[----:B------:R-:W-:Y:S01]  /*c910*/  SHF.R.S32.HI R7, RZ, 0x3, R7 ;  /* 0x00000003ff077819 */ /* 0x000fe20000011407 */
[----:B------:R-:W4:Y:S02]  /*c920*/  LDL R6, [R1+0x9c] ;  /* 0x00009c0001067983 */ /* 0x000f240000100800 */
[----:B------:R-:W-:Y:S02]  /*c930*/  IMAD.IADD R0, R12, 0x1, -R0 ;  /* 0x000000010c007824 */ /* 0x000fe400078e0a00 */
[----:B------:R-:W4:Y:S02]  /*c940*/  LDL R12, [R1+0xd4] ;  /* 0x0000d400010c7983 */ /* 0x000f240000100800 */
[----:B------:R-:W-:Y:S02]  /*c950*/  IMAD R0, R0, 0x20, R7 ;  /* 0x0000002000007824 */ /* 0x000fe400078e0207 */
[----:B------:R-:W4:Y:S04]  /*c960*/  LDL R7, [R1+0x88] ;  /* 0x0000880001077983 */ /* 0x000f280000100800 */
[----:B------:R-:W4:Y:S01]  /*c970*/  LDL R9, [R1+0x17c] ;  /* 0x00017c0001097983 */ /* 0x000f220000100800 */
[----:B--2---:R-:W-:Y:S05]  /*c980*/  IMAD R2, R2, 0x40, R3 ;  /* 0x0000004002027824 */ /* 0x004fea00078e0203 */
[----:B------:R-:W-:Y:S05]  /*c990*/  IADD3 R2, R2, -0x40, R0 ;  /* 0xffffffc002027810 */ /* 0x000fea0007ffe000 */
[----:B------:R-:W-:Y:S04]  /*c9a0*/  @P2 IMAD.HI.U32 R3, R2, c[0x0][0x2bc], RZ ;  /* 0x0000af0002032a27 */ /* 0x000fe800078e00ff */
[----:B------:R-:W-:Y:S01]  /*c9b0*/  IMAD.MOV.U32 R0, RZ, RZ, R2 ;  /* 0x000000ffff007224 */ /* 0x000fe200078e0002 */
[----:B------:R-:W-:Y:S04]  /*c9c0*/  @P2 SHF.R.U32.HI R0, RZ, c[0x0][0x2c0], R3 ;  /* 0x0000b000ff002a19 */ /* 0x000fe80000011603 */
[C---:B---3--:R-:W-:Y:S04]  /*c9d0*/  @!P6 IADD3 R3, P0, R0.reuse, R4, RZ ;  /* 0x000000040003e210 */ /* 0x048fe80007f1e0ff */
[----:B----4-:R-:W-:Y:S01]  /*c9e0*/  @!P6 LEA.HI.X.SX32 R5, R0, R12, 0x1, P0 ;  /* 0x0000000c0005e211 */ /* 0x010fe200000f0eff */
[----:B------:R-:W-:Y:S01]  /*c9f0*/  IMAD.MOV.U32 R12, RZ, RZ, RZ ;  /* 0x000000ffff0c7224 */ /* 0x000fe200078e00ff */
[C---:B------:R-:W-:Y:S01]  /*ca00*/  @!P6 LEA R4, P0, R3.reuse, c[0x0][0x2a0], 0x2 ;  /* 0x0000a8000304ea11 */ /* 0x040fe200078010ff */
[----:B------:R-:W-:Y:S03]  /*ca10*/  IMAD.MOV R0, RZ, RZ, -R0 ;  /* 0x000000ffff007224 */ /* 0x000fe600078e0a00 */
[----:B------:R-:W-:Y:S01]  /*ca20*/  @!P6 LEA.HI.X R5, R3, c[0x0][0x2a4], R5, 0x2, P0 ;  /* 0x0000a9000305ea11 */ /* 0x000fe200000f1405 */
[----:B------:R-:W-:Y:S04]  /*ca30*/  IMAD R27, R0, c[0x0][0x2b8], R2 ;  /* 0x0000ae00001b7a24 */ /* 0x000fe800078e0202 */
[C---:B------:R-:W-:Y:S01]  /*ca40*/  IMAD.WIDE.U32 R2, R27.reuse, c[0x0][0x1e0], RZ ;  /* 0x000078001b027a25 */ /* 0x040fe200078e00ff */
[----:B------:R1:W2:Y:S01]  /*ca50*/  @!P6 LDG.E R12, [R4.64] ;  /* 0x00000006040ce981 */ /* 0x0002a2000c1e1900 */
[----:B------:R-:W-:Y:S03]  /*ca60*/  SHF.R.S32.HI R0, RZ, 0x1f, R27 ;  /* 0x0000001fff007819 */ /* 0x000fe6000001141b */
[----:B------:R3:W-:Y:S02]  /*ca70*/  STL [R1+0x8c], R27 ;  /* 0x00008c1b01007387 */ /* 0x0007e40000100800 */
[----:B------:R-:W-:Y:S04]  /*ca80*/  IMAD R0, R0, c[0x0][0x1e0], RZ ;  /* 0x0000780000007a24 */ /* 0x000fe800078e02ff */
[----:B------:R-:W-:Y:S04]  /*ca90*/  IMAD R0, R27, c[0x0][0x1e4], R0 ;  /* 0x000079001b007a24 */ /* 0x000fe800078e0200 */
[----:B------:R-:W-:Y:S01]  /*caa0*/  IMAD.IADD R3, R3, 0x1, R0 ;  /* 0x0000000103037824 */ /* 0x000fe200078e0200 */
[----:B-1----:R-:W4:Y:S01]  /*cab0*/  LDL R4, [R1+0x180] ;  /* 0x0001800001047983 */ /* 0x002f220000100800 */
[----:B---3--:R-:W-:Y:S01]  /*cac0*/  IMAD.SHL.U32 R27, R25, 0x2, RZ ;  /* 0x00000002191b7824 */ /* 0x008fe200078e00ff */
[----:B--2---:R-:W-:Y:S02]  /*cad0*/  SHF.R.S32.HI R5, RZ, 0x1f, R12 ;  /* 0x0000001fff057819 */ /* 0x004fe4000001140c */
[----:B------:R1:W-:Y:S01]  /*cae0*/  STL [R1+0x84], R12 ;  /* 0x0000840c01007387 */ /* 0x0003e20000100800 */
[----:B------:R-:W-:Y:S04]  /*caf0*/  IMAD.WIDE.U32 R2, R12, c[0x0][0x1f0], R2 ;  /* 0x00007c000c027a25 */ /* 0x000fe800078e0002 */
[----:B------:R-:W-:Y:S01]  /*cb00*/  IMAD R5, R5, c[0x0][0x1f0], RZ ;  /* 0x00007c0005057a24 */ /* 0x000fe200078e02ff */
[----:B------:R-:W-:Y:S01]  /*cb10*/  IADD3 R0, P0, R28, R2, RZ ;  /* 0x000000021c007210 */ /* 0x000fe20007f1e0ff */
[----:B------:R-:W-:Y:S02]  /*cb20*/  IMAD.SHL.U32 R28, R26, 0x2, RZ ;  /* 0x000000021a1c7824 */ /* 0x000fe400078e00ff */
[----:B------:R-:W-:Y:S05]  /*cb30*/  IMAD R5, R12, c[0x0][0x1f4], R5 ;  /* 0x00007d000c057a24 */ /* 0x000fea00078e0205 */
[----:B------:R-:W-:Y:S02]  /*cb40*/  IADD3.X R5, R8, R3, R5, P0, !PT ;  /* 0x0000000308057210 */ /* 0x000fe400007fe405 */
[C---:B------:R-:W-:Y:S04]  /*cb50*/  LEA R8, P0, R0.reuse, c[0x0][0x1c8], 0x1 ;  /* 0x0000720000087a11 */ /* 0x040fe800078008ff */
[----:B------:R-:W-:Y:S02]  /*cb60*/  LEA.HI.X R5, R0, c[0x0][0x1cc], R5, 0x1, P0 ;  /* 0x0000730000057a11 */ /* 0x000fe400000f0c05 */
[----:B-1----:R-:W-:Y:S01]  /*cb70*/  SHF.L.U64.HI R12, R26, 0x1, R11 ;  /* 0x000000011a0c7819 */ /* 0x002fe2000001020b */
[C---:B------:R-:W-:Y:S01]  /*cb80*/  IMAD.SHL.U32 R26, R6.reuse, 0x2, RZ ;  /* 0x00000002061a7824 */ /* 0x040fe200078e00ff */
[----:B------:R-:W-:Y:S01]  /*cb90*/  SHF.L.U64.HI R11, R25, 0x1, R10 ;  /* 0x00000001190b7819 */ /* 0x000fe2000001020a */
[C---:B------:R-:W-:Y:S01]  /*cba0*/  IMAD.SHL.U32 R25, R7.reuse, 0x2, RZ ;  /* 0x0000000207197824 */ /* 0x040fe200078e00ff */
[----:B------:R-:W-:Y:S02]  /*cbb0*/  SHF.L.U64.HI R10, R6, 0x1, R9 ;  /* 0x00000001060a7819 */ /* 0x000fe40000010209 */
[----:B----4-:R-:W-:Y:S01]  /*cbc0*/  SHF.L.U64.HI R9, R7, 0x1, R4 ;  /* 0x0000000107097819 */ /* 0x010fe20000010204 */
[----:B------:R-:W-:-:S05]  /*cbd0*/  BRA.DIV ~URZ, `(.L_x_1064) ;  /* 0x000065727f007947 */ /* 0x000fca000b800000 */
[----:B------:R1:W2:Y:S02]  /*cbe0*/  SHFL.IDX PT, R4, R5, RZ, 0x181f ;  /* 0x00181fff05047589 */ /* 0x0002a400000e0000 */
.L_x_1093:
[----:B------:R-:W-:-:S05]  /*cbf0*/  BRA.DIV ~URZ, `(.L_x_1065) ;  /* 0x000065c27f007947 */ /* 0x000fca000b800000 */
[----:B------:R-:W3:Y:S01]  /*cc00*/  LDL R29, [R1+0x54] ;  /* 0x00005400011d7983 */ /* 0x000ee20000100800 */
[----:B------:R-:W-:Y:S03]  /*cc10*/  IADD3 R2, -R132, 0x10, RZ ;  /* 0x0000001084027810 */ /* 0x000fe60007ffe1ff */
[----:B------:R-:W4:Y:S01]  /*cc20*/  SHFL.IDX PT, R0, R8, RZ, 0x181f ;  /* 0x00181fff08007589 */ /* 0x000f2200000e0000 */
[----:B------:R-:W-:Y:S04]  /*cc30*/  LOP3.LUT R2, R2, 0xf, RZ, 0xc0, !PT ;  /* 0x0000000f02027812 */ /* 0x000fe800078ec0ff */
[----:B----4-:R-:W-:Y:S04]  /*cc40*/  IADD3 R2, P1, P0, R2, R0, R25 ;  /* 0x0000000002027210 */ /* 0x010fe8000783e019 */
[----:B--2---:R-:W-:Y:S02]  /*cc50*/  IADD3.X R3, RZ, R4, R9, P1, P0 ;  /* 0x00000004ff037210 */ /* 0x004fe40000fe0409 */
[----:B------:R-:W-:Y:S11]  /*cc60*/  ISETP.NE.U32.AND P0, PT, R132, RZ, PT ;  /* 0x000000ff8400720c */ /* 0x000ff60003f05070 */
[----:B------:R-:W-:Y:S02]  /*cc70*/  @!UPT UIADD3 URZ, URZ, URZ, URZ ;  /* 0x0000003f3f3ff290 */ /* 0x000fe4000fffe03f */
[----:B------:R-:W-:Y:S01]  /*cc80*/  @!PT LDS RZ, [RZ] ;  /* 0x00000000fffff984 */ /* 0x000fe20000000800 */
[----:B------:R-:W-:Y:S01]  /*cc90*/  @!PT LDS RZ, [RZ] ;  /* 0x00000000fffff984 */ /* 0x000fe20000000800 */
[----:B---3--:R2:W-:Y:S02]  /*cca0*/  LDGSTS.E.BYPASS.LTC128B.128.ZFILL [R29+0x10100], [R2.64], P0 ;  /* 0x10100000021d7fae */ /* 0x0085e40008141d46 */
[----:B--2---:R-:W-:Y:S05]  /*ccb0*/  IADD3 R2, P0, R0, R26, RZ ;  /* 0x0000001a00027210 */ /* 0x004fea0007f1e0ff */
[----:B------:R-:W-:Y:S05]  /*ccc0*/  IMAD.X R3, R4, 0x1, R10, P0 ;  /* 0x0000000104037824 */ /* 0x000fea00000e060a */
[----:B------:R2:W-:Y:S02]  /*ccd0*/  LDGSTS.E.BYPASS.LTC128B.128 [R29+0x12100], [R2.64], !P5 ;  /* 0x12100000021d7fae */ /* 0x0005e4000e901d46 */
[----:B--2---:R-:W-:Y:S05]  /*cce0*/  IADD3 R2, P0, R0, R27, RZ ;  /* 0x0000001b00027210 */ /* 0x004fea0007f1e0ff */
[----:B------:R-:W-:Y:S01]  /*ccf0*/  IMAD.X R3, R4, 0x1, R11, P0 ;  /* 0x0000000104037824 */ /* 0x000fe200000e060b */
[----:B------:R-:W-:Y:S02]  /*cd00*/  IADD3 R6, P0, R0, R28, RZ ;  /* 0x0000001c00067210 */ /* 0x000fe40007f1e0ff */
[----:B------:R2:W3:Y:S03]  /*cd10*/  SHFL.IDX PT, R0, R8, 0x1, 0x181f ;  /* 0x00381f0008007f89 */ /* 0x0004e600000e0000 */
[----:B------:R-:W-:Y:S01]  /*cd20*/  IMAD.X R7, R4, 0x1, R12, P0 ;  /* 0x0000000104077824 */ /* 0x000fe200000e060c */
[----:B------:R2:W-:Y:S04]  /*cd30*/  LDGSTS.E.BYPASS.LTC128B.128 [R29+0x14100], [R2.64], !P4 ;  /* 0x14100000021d7fae */ /* 0x0005e8000e101d46 */
[----:B------:R2:W4:Y:S04]  /*cd40*/  SHFL.IDX PT, R4, R5, 0x1, 0x181f ;  /* 0x00381f0005047f89 */ /* 0x00052800000e0000 */
[----:B------:R2:W-:Y:S02]  /*cd50*/  LDGSTS.E.BYPASS.LTC128B.128 [R29+0x16100], [R6.64], !P3 ;  /* 0x16100000061d7fae */ /* 0x0005e4000d901d46 */
.L_x_1094:
[----:B-12---:R-:W2:Y:S01]  /*cd60*/  LDL R5, [R1+0x54] ;  /* 0x0000540001057983 */ /* 0x006ea20000100800 */
[C---:B------:R-:W-:Y:S02]  /*cd70*/  IADD3 R2, -R132.reuse, 0x10, RZ ;  /* 0x0000001084027810 */ /* 0x040fe40007ffe1ff */
[----:B------:R-:W-:Y:S02]  /*cd80*/  ISETP.NE.U32.AND P0, PT, R132, RZ, PT ;  /* 0x000000ff8400720c */ /* 0x000fe40003f05070 */
[----:B------:R-:W-:Y:S04]  /*cd90*/  LOP3.LUT R2, R2, 0xf, RZ, 0xc0, !PT ;  /* 0x0000000f02027812 */ /* 0x000fe800078ec0ff */
[----:B---3--:R-:W-:Y:S04]  /*cda0*/  IADD3 R2, P2, P1, R2, R0, R25 ;  /* 0x0000000002027210 */ /* 0x008fe8000795e019 */
[----:B----4-:R-:W-:Y:S02]  /*cdb0*/  IADD3.X R3, RZ, R4, R9, P2, P1 ;  /* 0x00000004ff037210 */ /* 0x010fe400017e2409 */
[----:B------:R-:W-:Y:S05]  /*cdc0*/  IADD3 R6, P1, R0, R27, RZ ;  /* 0x0000001b00067210 */ /* 0x000fea0007f3e0ff */
[----:B------:R-:W-:Y:S01]  /*cdd0*/  IMAD.X R7, R4, 0x1, R11, P1 ;  /* 0x0000000104077824 */ /* 0x000fe200008e060b */
[----:B------:R-:W-:Y:S01]  /*cde0*/  @!PT LDS RZ, [RZ] ;  /* 0x00000000fffff984 */ /* 0x000fe20000000800 */
[----:B------:R-:W-:Y:S01]  /*cdf0*/  @!PT LDS RZ, [RZ] ;  /* 0x00000000fffff984 */ /* 0x000fe20000000800 */
[----:B------:R-:W-:Y:S01]  /*ce00*/  @!PT LDS RZ, [RZ] ;  /* 0x00000000fffff984 */ /* 0x000fe20000000800 */
[----:B--2---:R1:W-:Y:S01]  /*ce10*/  LDGSTS.E.BYPASS.LTC128B.128.ZFILL [R5+0x11100], [R2.64], P0 ;  /* 0x1110000002057fae */ /* 0x0043e20008141d46 */
[----:B------:R-:W-:Y:S05]  /*ce20*/  IADD3 R8, P0, R0, R26, RZ ;  /* 0x0000001a00087210 */ /* 0x000fea0007f1e0ff */
[----:B------:R-:W-:Y:S05]  /*ce30*/  IMAD.X R9, R4, 0x1, R10, P0 ;  /* 0x0000000104097824 */ /* 0x000fea00000e060a */
[----:B------:R2:W-:Y:S04]  /*ce40*/  LDGSTS.E.BYPASS.LTC128B.128 [R5+0x13100], [R8.64], !P5 ;  /* 0x1310000008057fae */ /* 0x0005e8000e901d46 */
[----:B------:R2:W-:Y:S01]  /*ce50*/  LDGSTS.E.BYPASS.LTC128B.128 [R5+0x15100], [R6.64], !P4 ;  /* 0x1510000006057fae */ /* 0x0005e2000e101d46 */
[----:B-1----:R-:W-:Y:S05]  /*ce60*/  IADD3 R2, P0, R0, R28, RZ ;  /* 0x0000001c00027210 */ /* 0x002fea0007f1e0ff */
[----:B------:R-:W-:Y:S05]  /*ce70*/  IMAD.X R3, R4, 0x1, R12, P0 ;  /* 0x0000000104037824 */ /* 0x000fea00000e060c */
[----:B------:R2:W-:Y:S03]  /*ce80*/  LDGSTS.E.BYPASS.LTC128B.128 [R5+0x17100], [R2.64], !P3 ;  /* 0x1710000002057fae */ /* 0x0005e6000d901d46 */
.L_x_1063:
[----:B-1-34-:R-:W-:Y:S05]  /*ce90*/  BSYNC B0 ;  /* 0x0000000000007941 */ /* 0x01afea0003800000 */
.L_x_1062:
[----:B--2---:R-:W-:Y:S01]  /*cea0*/  FMNMX.FTZ R2, R188, R133, !PT ;  /* 0x00000085bc027209 */ /* 0x004fe20007810000 */
[----:B------:R-:W2:Y:S04]  /*ceb0*/  LDL R0, [R1+0x58] ;  /* 0x0000580001007983 */ /* 0x000ea80000100800 */
[----:B------:R-:W3:Y:S04]  /*cec0*/  LDL R5, [R1+0x60] ;  /* 0x0000600001057983 */ /* 0x000ee80000100800 */
[----:B------:R-:W4:Y:S04]  /*ced0*/  LDL R4, [R1+0x64] ;  /* 0x0000640001047983 */ /* 0x000f280000100800 */
[----:B------:R-:W4:Y:S04]  /*cee0*/  LDL R3, [R1+0x5c] ;  /* 0x00005c0001037983 */ /* 0x000f280000100800 */
[----:B------:R-:W0:Y:S01]  /*cef0*/  LDGDEPBAR ;  /* 0x00000000000079af */ /* 0x000e220000000000 */
[----:B--2---:R-:W-:Y:S02]  /*cf00*/  FMNMX.FTZ R0, R0, R134, !PT ;  /* 0x0000008600007209 */ /* 0x004fe40007810000 */
[----:B---3--:R-:W-:Y:S02]  /*cf10*/  FMNMX.FTZ R2, R5, R2, !PT ;  /* 0x0000000205027209 */ /* 0x008fe40007810000 */
[----:B----4-:R-:W-:Y:S02]  /*cf20*/  FMNMX.FTZ R0, R4, R0, !PT ;  /* 0x0000000004007209 */ /* 0x010fe40007810000 */
        /* <DEDUP_REMOVED lines=36> */
.L_x_1095:
[----:B------:R-:W3:Y:S01]  /*d170*/  LDL.LU R2, [R1+0x60] ;  /* 0x0000600001027983 */ /* 0x000ee20000300800 */
[----:B--2---:R-:W-:Y:S01]  /*d180*/  FMNMX.FTZ R3, R0, R4, !PT ;  /* 0x0000000400037209 */ /* 0x004fe20007810000 */
[C---:B-1----:R-:W-:Y:S01]  /*d190*/  FMUL.FTZ R4, R132.reuse, c[0x0][0x2d0] ;  /* 0x0000b40084047a20 */ /* 0x042fe20000410000 */
[----:B------:R-:W-:Y:S01]  /*d1a0*/  WARPSYNC 0xffffffff ;  /* 0xffffffff00007948 */ /* 0x000fe20003800000 */
[----:B------:R-:W2:Y:S01]  /*d1b0*/  LDL.LU R32, [R1+0xa4] ;  /* 0x0000a40001207983 */ /* 0x000ea20000300800 */
[----:B------:R-:W-:Y:S02]  /*d1c0*/  FADD.FTZ R0, -R132, R133 ;  /* 0x0000008584007221 */ /* 0x000fe40000010100 */
[--C-:B------:R-:W-:Y:S01]  /*d1d0*/  FFMA.FTZ R7, R188, c[0x0][0x2d0], -R4.reuse ;  /* 0x0000b400bc077a23 */ /* 0x100fe20000010804 */
[----:B------:R-:W4:Y:S01]  /*d1e0*/  LDL.LU R31, [R1+0x58] ;  /* 0x00005800011f7983 */ /* 0x000f220000300800 */
[----:B------:R-:W-:Y:S02]  /*d1f0*/  FMUL.FTZ R0, R0, c[0x0][0x2d0] ;  /* 0x0000b40000007a20 */ /* 0x000fe40000410000 */
[--C-:B------:R-:W-:Y:S01]  /*d200*/  FFMA.FTZ R29, R176, c[0x0][0x2d0], -R4.reuse ;  /* 0x0000b400b01d7a23 */ /* 0x100fe20000010804 */
[----:B------:R-:W2:Y:S01]  /*d210*/  LDL.LU R30, [R1+0x64] ;  /* 0x00006400011e7983 */ /* 0x000ea20000300800 */
[----:B------:R-:W-:Y:S01]  /*d220*/  MUFU.EX2 R7, R7 ;  /* 0x0000000700077308 */ /* 0x000fe20000000800 */
[--C-:B------:R-:W-:Y:S02]  /*d230*/  FFMA.FTZ R10, R20, c[0x0][0x2d0], -R4.reuse ;  /* 0x0000b400140a7a23 */ /* 0x100fe40000010804 */
[----:B------:R-:W2:Y:S01]  /*d240*/  LDL.LU R27, [R1+0x5c] ;  /* 0x00005c00011b7983 */ /* 0x000ea20000300800 */
[--C-:B------:R-:W-:Y:S02]  /*d250*/  FFMA.FTZ R28, R21, c[0x0][0x2d0], -R4.reuse ;  /* 0x0000b400151c7a23 */ /* 0x100fe40000010804 */
[--C-:B------:R-:W-:Y:S02]  /*d260*/  FFMA.FTZ R5, R191, c[0x0][0x2d0], -R4.reuse ;  /* 0x0000b400bf057a23 */ /* 0x100fe40000010804 */
[--C-:B------:R-:W-:Y:S02]  /*d270*/  FFMA.FTZ R183, R183, c[0x0][0x2d0], -R4.reuse ;  /* 0x0000b400b7b77a23 */ /* 0x100fe40000010804 */
[----:B------:R4:W-:Y:S01]  /*d280*/  MUFU.EX2 R9, R5 ;  /* 0x0000000500097308 */ /* 0x0009e20000000800 */
[--C-:B------:R-:W-:Y:S02]  /*d290*/  FFMA.FTZ R14, R14, c[0x0][0x2d0], -R4.reuse ;  /* 0x0000b4000e0e7a23 */ /* 0x100fe40000010804 */
[--C-:B------:R-:W-:Y:S02]  /*d2a0*/  FFMA.FTZ R26, R13, c[0x0][0x2d0], -R4.reuse ;  /* 0x0000b4000d1a7a23 */ /* 0x100fe40000010804 */
        /* <DEDUP_REMOVED lines=8> */
[----:B---3--:R-:W-:Y:S03]  /*d330*/  FFMA.FTZ R6, R2, c[0x0][0x2d0], -R4 ;  /* 0x0000b40002067a23 */ /* 0x008fe60000010804 */
[----:B------:R-:W1:Y:S01]  /*d340*/  MUFU.EX2 R2, R0 ;  /* 0x0000000000027308 */ /* 0x000e620000000800 */
[----:B------:R-:W-:Y:S04]  /*d350*/  FMUL.FTZ R4, R3, c[0x0][0x2d0] ;  /* 0x0000b40003047a20 */ /* 0x000fe80000410000 */
[--C-:B------:R-:W-:Y:S02]  /*d360*/  FFMA.FTZ R189, R177, c[0x0][0x2d0], -R4.reuse ;  /* 0x0000b400b1bd7a23 */ /* 0x100fe40000010804 */
[--C-:B----4-:R-:W-:Y:S02]  /*d370*/  FFMA.FTZ R5, R31, c[0x0][0x2d0], -R4.reuse ;  /* 0x0000b4001f057a23 */ /* 0x110fe40000010804 */
[--C-:B------:R-:W-:Y:S01]  /*d380*/  FFMA.FTZ R22, R16, c[0x0][0x2d0], -R4.reuse ;  /* 0x0000b40010167a23 */ /* 0x100fe20000010804 */
[----:B------:R-:W3:Y:S01]  /*d390*/  MUFU.EX2 R176, R6 ;  /* 0x0000000600b07308 */ /* 0x000ee20000000800 */
[--C-:B------:R-:W-:Y:S02]  /*d3a0*/  FFMA.FTZ R190, R190, c[0x0][0x2d0], -R4.reuse ;  /* 0x0000b400bebe7a23 */ /* 0x100fe40000010804 */
[--C-:B------:R-:W-:Y:S02]  /*d3b0*/  FFMA.FTZ R182, R182, c[0x0][0x2d0], -R4.reuse ;  /* 0x0000b400b6b67a23 */ /* 0x100fe40000010804 */
[--C-:B--2---:R-:W-:Y:S02]  /*d3c0*/  FFMA.FTZ R133, R27, c[0x0][0x2d0], -R4.reuse ;  /* 0x0000b4001b857a23 */ /* 0x104fe40000010804 */
[--C-:B------:R-:W-:Y:S02]  /*d3d0*/  FFMA.FTZ R181, R181, c[0x0][0x2d0], -R4.reuse ;  /* 0x0000b400b5b57a23 */ /* 0x100fe40000010804 */
[--C-:B------:R-:W-:Y:S01]  /*d3e0*/  FFMA.FTZ R27, R24, c[0x0][0x2d0], -R4.reuse ;  /* 0x0000b400181b7a23 */ /* 0x100fe20000010804 */
[----:B------:R2:W-:Y:S01]  /*d3f0*/  MUFU.EX2 R177, R5 ;  /* 0x0000000500b17308 */ /* 0x0005e20000000800 */
[--C-:B------:R-:W-:Y:S02]  /*d400*/  FFMA.FTZ R23, R23, c[0x0][0x2d0], -R4.reuse ;  /* 0x0000b40017177a23 */ /* 0x100fe40000010804 */
[----:B------:R-:W-:Y:S02]  /*d410*/  FFMA.FTZ R19, R19, c[0x0][0x2d0], -R4 ;  /* 0x0000b40013137a23 */ /* 0x000fe40000010804 */
[C---:B-1----:R-:W-:Y:S02]  /*d420*/  FFMA.FTZ R0, R2.reuse, R32, R7 ;  /* 0x0000002002007223 */ /* 0x042fe40000010007 */
[C---:B------:R-:W-:Y:S02]  /*d430*/  FMUL.FTZ R32, R2.reuse, R136 ;  /* 0x0000008802207220 */ /* 0x040fe40000410000 */
[----:B------:R-:W4:Y:S01]  /*d440*/  LDL.LU R136, [R1+0xa0] ;  /* 0x0000a00001887983 */ /* 0x000f220000300800 */
[C---:B------:R-:W-:Y:S01]  /*d450*/  FMUL.FTZ R21, R2.reuse, R149 ;  /* 0x0000009502157220 */ /* 0x040fe20000410000 */
[----:B------:R-:W-:Y:S01]  /*d460*/  MOV R149, R10 ;  /* 0x0000000a00957202 */ /* 0x000fe20000000f00 */
[----:B------:R-:W-:Y:S01]  /*d470*/  FMUL.FTZ R33, R2, R137 ;  /* 0x0000008902217220 */ /* 0x000fe20000410000 */
[----:B------:R-:W-:Y:S01]  /*d480*/  MUFU.EX2 R189, R189 ;  /* 0x000000bd00bd7308 */ /* 0x000fe20000000800 */
[C---:B---3--:R-:W-:Y:S01]  /*d490*/  FADD.FTZ R6, R176.reuse, R0 ;  /* 0x00000000b0067221 */ /* 0x048fe20000010000 */
[----:B------:R-:W-:Y:S01]  /*d4a0*/  F2FP.BF16.PACK_AB R176, R176, R7 ;  /* 0x00000007b0b0723e */ /* 0x000fe200000010ff */
[----:B------:R-:W-:Y:S01]  /*d4b0*/  FADD.FTZ R0, -R3, R134 ;  /* 0x0000008603007221 */ /* 0x000fe20000010100 */
[----:B------:R-:W-:Y:S01]  /*d4c0*/  MOV R134, R12 ;  /* 0x0000000c00867202 */ /* 0x000fe20000000f00 */
[----:B------:R-:W-:Y:S02]  /*d4d0*/  FMUL.FTZ R16, R2, R152 ;  /* 0x0000009802107220 */ /* 0x000fe40000410000 */
[----:B------:R-:W-:Y:S02]  /*d4e0*/  FMUL.FTZ R0, R0, c[0x0][0x2d0] ;  /* 0x0000b40000007a20 */ /* 0x000fe40000410000 */
[----:B------:R-:W-:Y:S02]  /*d4f0*/  FFMA.FTZ R7, R30, c[0x0][0x2d0], -R4 ;  /* 0x0000b4001e077a23 */ /* 0x000fe40000010804 */
[C---:B------:R-:W-:Y:S02]  /*d500*/  FMUL.FTZ R12, R2.reuse, R156 ;  /* 0x0000009c020c7220 */ /* 0x040fe40000410000 */
[----:B------:R-:W1:Y:S01]  /*d510*/  MUFU.EX2 R0, R0 ;  /* 0x0000000000007308 */ /* 0x000e620000000800 */
[C---:B------:R-:W-:Y:S02]  /*d520*/  FMUL.FTZ R13, R2.reuse, R157 ;  /* 0x0000009d020d7220 */ /* 0x040fe40000410000 */
[----:B------:R-:W-:Y:S02]  /*d530*/  FMUL.FTZ R17, R2, R153 ;  /* 0x0000009902117220 */ /* 0x000fe40000410000 */
[----:B------:R-:W-:Y:S02]  /*d540*/  FADD.FTZ R6, R9, R6 ;  /* 0x0000000609067221 */ /* 0x000fe40000010000 */
[----:B------:R-:W-:Y:S02]  /*d550*/  FFMA.FTZ R18, R18, c[0x0][0x2d0], -R4 ;  /* 0x0000b40012127a23 */ /* 0x000fe40000010804 */
[----:B------:R-:W-:Y:S01]  /*d560*/  FADD.FTZ R188, R8, R6 ;  /* 0x0000000608bc7221 */ /* 0x000fe20000010000 */
[----:B------:R3:W-:Y:S01]  /*d570*/  MUFU.EX2 R153, R7 ;  /* 0x0000000700997308 */ /* 0x0007e20000000800 */
[----:B--2---:R-:W-:Y:S01]  /*d580*/  FMUL.FTZ R5, R2, R165 ;  /* 0x000000a502057220 */ /* 0x004fe20000410000 */
[----:B------:R-:W-:Y:S01]  /*d590*/  MOV R165, R22 ;  /* 0x0000001600a57202 */ /* 0x000fe20000000f00 */
[--C-:B------:R-:W-:Y:S02]  /*d5a0*/  FFMA.FTZ R187, R187, c[0x0][0x2d0], -R4.reuse ;  /* 0x0000b400bbbb7a23 */ /* 0x100fe40000010804 */
[--C-:B------:R-:W-:Y:S02]  /*d5b0*/  FFMA.FTZ R186, R186, c[0x0][0x2d0], -R4.reuse ;  /* 0x0000b400baba7a23 */ /* 0x100fe40000010804 */
[--C-:B------:R-:W-:Y:S01]  /*d5c0*/  FFMA.FTZ R191, R178, c[0x0][0x2d0], -R4.reuse ;  /* 0x0000b400b2bf7a23 */ /* 0x100fe20000010804 */
[----:B------:R-:W-:Y:S01]  /*d5d0*/  F2FP.BF16.PACK_AB R178, R8, R9 ;  /* 0x0000000908b2723e */ /* 0x000fe200000010ff */
[----:B------:R-:W-:Y:S01]  /*d5e0*/  FFMA.FTZ R15, R15, c[0x0][0x2d0], -R4 ;  /* 0x0000b4000f0f7a23 */ /* 0x000fe20000010804 */
[----:B------:R-:W-:Y:S01]  /*d5f0*/  MUFU.EX2 R156, R133 ;  /* 0x00000085009c7308 */ /* 0x000fe20000000800 */
[C---:B------:R-:W-:Y:S02]  /*d600*/  FMUL.FTZ R4, R2.reuse, R164 ;  /* 0x000000a402047220 */ /* 0x040fe40000410000 */
[----:B------:R-:W-:Y:S01]  /*d610*/  FMUL.FTZ R8, R2, R160 ;  /* 0x000000a002087220 */ /* 0x000fe20000410000 */
[----:B------:R-:W-:Y:S01]  /*d620*/  MOV R164, R15 ;  /* 0x0000000f00a47202 */ /* 0x000fe20000000f00 */
[C---:B-1----:R-:W-:Y:S01]  /*d630*/  FMUL.FTZ R10, R0.reuse, R162 ;  /* 0x000000a2000a7220 */ /* 0x042fe20000410000 */
[----:B------:R-:W-:Y:S01]  /*d640*/  MOV R160, R18 ;  /* 0x0000001200a07202 */ /* 0x000fe20000000f00 */
[----:B------:R-:W2:Y:S01]  /*d650*/  LDL R162, [R1+0x38] ;  /* 0x0000380001a27983 */ /* 0x000ea20000100800 */
[C---:B------:R-:W-:Y:S02]  /*d660*/  FMUL.FTZ R34, R0.reuse, R138 ;  /* 0x0000008a00227220 */ /* 0x040fe40000410000 */
[C---:B------:R-:W-:Y:S01]  /*d670*/  FMUL.FTZ R35, R0.reuse, R139 ;  /* 0x0000008b00237220 */ /* 0x040fe20000410000 */
[----:B------:R-:W1:Y:S01]  /*d680*/  MUFU.EX2 R157, R190 ;  /* 0x000000be009d7308 */ /* 0x000e620000000800 */
[C---:B------:R-:W-:Y:S01]  /*d690*/  FMUL.FTZ R6, R0.reuse, R166 ;  /* 0x000000a600067220 */ /* 0x040fe20000410000 */
[----:B------:R-:W-:Y:S01]  /*d6a0*/  MOV R166, R14 ;  /* 0x0000000e00a67202 */ /* 0x000fe20000000f00 */
[C---:B---3--:R-:W-:Y:S01]  /*d6b0*/  FMUL.FTZ R7, R0.reuse, R167 ;  /* 0x000000a700077220 */ /* 0x048fe20000410000 */
[----:B------:R-:W-:Y:S01]  /*d6c0*/  MOV R167, R11 ;  /* 0x0000000b00a77202 */ /* 0x000fe20000000f00 */
[----:B------:R-:W-:Y:S02]  /*d6d0*/  FMUL.FTZ R14, R0, R158 ;  /* 0x0000009e000e7220 */ /* 0x000fe40000410000 */
[----:B------:R-:W3:Y:S01]  /*d6e0*/  LDL R158, [R1] ;  /* 0x00000000019e7983 */ /* 0x000ee20000100800 */
[----:B------:R-:W-:Y:S01]  /*d6f0*/  FMUL.FTZ R9, R2, R161 ;  /* 0x000000a102097220 */ /* 0x000fe20000410000 */
[----:B------:R-:W-:Y:S01]  /*d700*/  MOV R161, R19 ;  /* 0x0000001300a17202 */ /* 0x000fe20000000f00 */
[C---:B------:R-:W-:Y:S01]  /*d710*/  FMUL.FTZ R11, R0.reuse, R163 ;  /* 0x000000a3000b7220 */ /* 0x040fe20000410000 */
[----:B------:R-:W4:Y:S01]  /*d720*/  MUFU.EX2 R133, R185 ;  /* 0x000000b900857308 */ /* 0x000f220000000800 */
[C---:B------:R-:W-:Y:S02]  /*d730*/  FMUL.FTZ R15, R0.reuse, R159 ;  /* 0x0000009f000f7220 */ /* 0x040fe40000410000 */
[C---:B------:R-:W-:Y:S02]  /*d740*/  FMUL.FTZ R18, R0.reuse, R154 ;  /* 0x0000009a00127220 */ /* 0x040fe40000410000 */
[----:B------:R-:W-:Y:S02]  /*d750*/  FMUL.FTZ R19, R0, R155 ;  /* 0x0000009b00137220 */ /* 0x000fe40000410000 */
[C---:B------:R-:W-:Y:S01]  /*d760*/  FMUL.FTZ R20, R2.reuse, R148 ;  /* 0x0000009402147220 */ /* 0x040fe20000410000 */
[----:B------:R-:W-:Y:S01]  /*d770*/  MOV R148, R25 ;  /* 0x0000001900947202 */ /* 0x000fe20000000f00 */
[C---:B------:R-:W-:Y:S01]  /*d780*/  FMUL.FTZ R24, R2.reuse, R144 ;  /* 0x0000009002187220 */ /* 0x040fe20000410000 */
[----:B------:R-:W-:Y:S01]  /*d790*/  MOV R144, R29 ;  /* 0x0000001d00907202 */ /* 0x000fe20000000f00 */
[----:B------:R-:W-:Y:S01]  /*d7a0*/  FMUL.FTZ R29, R2, R141 ;  /* 0x0000008d021d7220 */ /* 0x000fe20000410000 */
[----:B------:R-:W-:Y:S01]  /*d7b0*/  MOV R141, R23 ;  /* 0x00000017008d7202 */ /* 0x000fe20000000f00 */
[C---:B------:R-:W-:Y:S01]  /*d7c0*/  FMUL.FTZ R23, R0.reuse, R151 ;  /* 0x0000009700177220 */ /* 0x040fe20000410000 */
[----:B-1----:R-:W-:Y:S01]  /*d7d0*/  F2FP.BF16.PACK_AB R179, R157, R156 ;  /* 0x0000009c9db3723e */ /* 0x002fe200000010ff */
[----:B------:R-:W-:Y:S01]  /*d7e0*/  FMUL.FTZ R22, R0, R150 ;  /* 0x0000009600167220 */ /* 0x000fe20000410000 */
[----:B------:R-:W-:Y:S01]  /*d7f0*/  MOV R155, R144 ;  /* 0x00000090009b7202 */ /* 0x000fe20000000f00 */
[C---:B------:R-:W-:Y:S01]  /*d800*/  FMUL.FTZ R25, R2.reuse, R145 ;  /* 0x0000009102197220 */ /* 0x040fe20000410000 */
[----:B------:R-:W-:Y:S01]  /*d810*/  MOV R145, R28 ;  /* 0x0000001c00917202 */ /* 0x000fe20000000f00 */
[----:B------:R-:W-:Y:S01]  /*d820*/  FMUL.FTZ R28, R2, R140 ;  /* 0x0000008c021c7220 */ /* 0x000fe20000410000 */
[----:B------:R-:W-:Y:S01]  /*d830*/  MOV R140, R27 ;  /* 0x0000001b008c7202 */ /* 0x000fe20000000f00 */
[----:B------:R-:W-:Y:S01]  /*d840*/  FMUL.FTZ R27, R0, R147 ;  /* 0x00000093001b7220 */ /* 0x000fe20000410000 */
[----:B------:R-:W-:Y:S01]  /*d850*/  MOV R150, R134 ;  /* 0x0000008600967202 */ /* 0x000fe20000000f00 */
[C---:B-----5:R-:W-:Y:S01]  /*d860*/  FMUL.FTZ R36, R2.reuse, R36 ;  /* 0x0000002402247220 */ /* 0x060fe20000410000 */
[----:B------:R-:W-:Y:S01]  /*d870*/  MUFU.EX2 R144, R183 ;  /* 0x000000b700907308 */ /* 0x000fe20000000800 */
[C---:B------:R-:W-:Y:S01]  /*d880*/  FMUL.FTZ R37, R2.reuse, R37 ;  /* 0x0000002502257220 */ /* 0x040fe20000410000 */
[----:B------:R-:W-:Y:S01]  /*d890*/  MOV R163, R141 ;  /* 0x0000008d00a37202 */ /* 0x000fe20000000f00 */
[C---:B------:R-:W-:Y:S01]  /*d8a0*/  FMUL.FTZ R40, R2.reuse, R40 ;  /* 0x0000002802287220 */ /* 0x040fe20000410000 */
[----:B------:R-:W-:Y:S01]  /*d8b0*/  MOV R159, R140 ;  /* 0x0000008c009f7202 */ /* 0x000fe20000000f00 */
[C---:B------:R-:W-:Y:S01]  /*d8c0*/  FMUL.FTZ R41, R2.reuse, R41 ;  /* 0x0000002902297220 */ /* 0x040fe20000410000 */
[----:B------:R-:W-:Y:S01]  /*d8d0*/  MOV R154, R145 ;  /* 0x00000091009a7202 */ /* 0x000fe20000000f00 */
        /* <DEDUP_REMOVED lines=41> */
[----:B-1----:R-:W-:Y:S01]  /*db70*/  MOV R163, R149 ;  /* 0x0000009500a37202 */ /* 0x002fe20000000f00 */
        /* <DEDUP_REMOVED lines=12> */
[----:B------:R-:W-:Y:S01]  /*dc40*/  MOV R2, R26 ;  /* 0x0000001a00027202 */ /* 0x000fe20000000f00 */
        /* <DEDUP_REMOVED lines=54> */
[----:B----4-:R-:W-:Y:S01]  /*dfb0*/  FFMA.FTZ R152, R0, R136, R177 ;  /* 0x0000008800987223 */ /* 0x010fe200000100b1 */
[----:B------:R-:W-:Y:S01]  /*dfc0*/  F2FP.BF16.PACK_AB R177, R153, R177 ;  /* 0x000000b199b1723e */ /* 0x000fe200000010ff */
[----:B------:R-:W1:Y:S01]  /*dfd0*/  LDSM.16.MT88.4 R136, [R250] ;  /* 0x00000000fa88783b */ /* 0x000e620000004200 */
[----:B------:R-:W-:Y:S07]  /*dfe0*/  FADD.FTZ R0, R133, R188 ;  /* 0x000000bc85007221 */ /* 0x000fee0000010000 */
[----:B------:R-:W4:Y:S01]  /*dff0*/  LDL.LU R188, [R1+0x68] ;  /* 0x0000680001bc7983 */ /* 0x000f220000300800 */
        /* <DEDUP_REMOVED lines=9> */
[----:B-1----:R-:W-:Y:S02]  /*e090*/  MOV R162, R167 ;  /* 0x000000a700a27202 */ /* 0x002fe40000000f00 */
[----:B------:R-:W-:Y:S02]  /*e0a0*/  MOV R167, R166 ;  /* 0x000000a600a77202 */ /* 0x000fe40000000f00 */
[----:B------:R-:W-:Y:S02]  /*e0b0*/  MOV R166, R2 ;  /* 0x0000000200a67202 */ /* 0x000fe40000000f00 */
[----:B------:R-:W1:Y:S10]  /*e0c0*/  MUFU.EX2 R2, R184 ;  /* 0x000000b800027308 */ /* 0x000e740000000800 */
[----:B------:R-:W-:Y:S01]  /*e0d0*/  MUFU.EX2 R184, R159 ;  /* 0x0000009f00b87308 */ /* 0x000fe20000000800 */
[C---:B--2---:R-:W-:Y:S08]  /*e0e0*/  HMMA.16816.F32.BF16 R28, R176.reuse, R136, R28 ;  /* 0x00000088b01c723c */ /* 0x044ff0000004181c */
[C---:B------:R-:W-:Y:S01]  /*e0f0*/  HMMA.16816.F32.BF16 R32, R176.reuse, R138, R32 ;  /* 0x0000008ab020723c */ /* 0x040fe20000041820 */
[----:B------:R-:W2:Y:S03]  /*e100*/  LDSM.16.MT88.4 R136, [R250+0x2000] ;  /* 0x00200000fa88783b */ /* 0x000ea60000004200 */
[----:B-1----:R-:W-:Y:S04]  /*e110*/  FADD.FTZ R0, R2, R0 ;  /* 0x0000000002007221 */ /* 0x002fe80000010000 */
[----:B------:R-:W-:Y:S04]  /*e120*/  FADD.FTZ R0, R144, R0 ;  /* 0x0000000090007221 */ /* 0x000fe80000010000 */
[----:B------:R-:W-:Y:S01]  /*e130*/  FADD.FTZ R0, R134, R0 ;  /* 0x0000000086007221 */ /* 0x000fe20000010000 */
        /* <DEDUP_REMOVED lines=8> */
[----:B---3--:R-:W1:Y:S07]  /*e1c0*/  LDSM.16.MT88.4 R136, [R158+0x2000] ;  /* 0x002000009e88783b */ /* 0x008e6e0000004200 */
        /* <DEDUP_REMOVED lines=31> */
[----:B------:R-:W3:Y:S01]  /*e3c0*/  MUFU.EX2 R2, R155 ;  /* 0x0000009b00027308 */ /* 0x000ee20000000800 */
[----:B------:R-:W-:Y:S02]  /*e3d0*/  F2FP.BF16.PACK_AB R139, R185, R186 ;  /* 0x000000bab98b723e */ /* 0x000fe400000010ff */
[----:B------:R-:W-:Y:S05]  /*e3e0*/  F2FP.BF16.PACK_AB R177, R182, R181 ;  /* 0x000000b5b6b1723e */ /* 0x000fea00000010ff */
[C---:B------:R-:W-:Y:S02]  /*e3f0*/  HMMA.16816.F32.BF16 R4, R136.reuse, R140, R4 ;  /* 0x0000008c8804723c */ /* 0x040fe40000041804 */
[----:B------:R-:W4:Y:S03]  /*e400*/  MUFU.EX2 R134, R154 ;  /* 0x0000009a00867308 */ /* 0x000f260000000800 */
[----:B-1----:R-:W-:Y:S03]  /*e410*/  FADD.FTZ R0, R133, R0 ;  /* 0x0000000085007221 */ /* 0x002fe60000010000 */
[C---:B------:R-:W-:Y:S01]  /*e420*/  HMMA.16816.F32.BF16 R8, R136.reuse, R142, R8 ;  /* 0x0000008e8808723c */ /* 0x040fe20000041808 */
[----:B------:R-:W1:Y:S03]  /*e430*/  LDSM.16.MT88.4 R140, [R251+0x800] ;  /* 0x00080000fb8c783b */ /* 0x000e660000004200 */
[----:B------:R-:W-:Y:S01]  /*e440*/  MUFU.EX2 R176, R162 ;  /* 0x000000a200b07308 */ /* 0x000fe20000000800 */
[----:B---3--:R-:W-:Y:S04]  /*e450*/  FADD.FTZ R0, R2, R0 ;  /* 0x0000000002007221 */ /* 0x008fe80000010000 */
[----:B------:R-:W-:Y:S05]  /*e460*/  FADD.FTZ R0, R148, R0 ;  /* 0x0000000094007221 */ /* 0x000fea0000010000 */
[----:B------:R-:W-:Y:S01]  /*e470*/  MUFU.EX2 R178, R166 ;  /* 0x000000a600b27308 */ /* 0x000fe20000000800 */
[C---:B----4-:R-:W-:Y:S01]  /*e480*/  FADD.FTZ R0, R134.reuse, R0 ;  /* 0x0000000086007221 */ /* 0x050fe20000010000 */
        /* <DEDUP_REMOVED lines=47> */
[----:B------:R-:W4:Y:S02]  /*e780*/  MUFU.EX2 R134, R164 ;  /* 0x000000a400867308 */ /* 0x000f240000000800 */
[----:B------:R-:W-:Y:S02]  /*e790*/  F2FP.BF16.PACK_AB R136, R2, R133 ;  /* 0x000000850288723e */ /* 0x000fe400000010ff */
[----:B------:R-:W-:Y:S02]  /*e7a0*/  F2FP.BF16.PACK_AB R137, R189, R191 ;  /* 0x000000bfbd89723e */ /* 0x000fe400000010ff */
[----:B------:R-:W-:Y:S04]  /*e7b0*/  F2FP.BF16.PACK_AB R139, R183, R184 ;  /* 0x000000b8b78b723e */ /* 0x000fe800000010ff */
[----:B------:R2:W2:Y:S03]  /*e7c0*/  MUFU.EX2 R2, R163 ;  /* 0x000000a300027308 */ /* 0x0004a60000000800 */
[C---:B-1----:R-:W-:Y:S07]  /*e7d0*/  HMMA.16816.F32.BF16 R4, R136.reuse, R140, R4 ;  /* 0x0000008c8804723c */ /* 0x042fee0000041804 */
[----:B------:R-:W1:Y:S01]  /*e7e0*/  MUFU.EX2 R133, R167 ;  /* 0x000000a700857308 */ /* 0x000e620000000800 */
[C---:B------:R-:W-:Y:S01]  /*e7f0*/  HMMA.16816.F32.BF16 R8, R136.reuse, R142, R8 ;  /* 0x0000008e8808723c */ /* 0x040fe20000041808 */
[----:B------:R-:W1:Y:S03]  /*e800*/  LDSM.16.MT88.4 R140, [R158+0x1000] ;  /* 0x001000009e8c783b */ /* 0x000e660000004200 */
[----:B----4-:R-:W-:Y:S04]  /*e810*/  F2FP.BF16.PACK_AB R179, R134, R180 ;  /* 0x000000b486b3723e */ /* 0x010fe800000010ff */
[C---:B--2---:R-:W-:Y:S01]  /*e820*/  HMMA.16816.F32.BF16 R12, R136.reuse, R144, R12 ;  /* 0x00000090880c723c */ /* 0x044fe2000004180c */
[----:B------:R-:W-:Y:S03]  /*e830*/  LDSM.16.MT88.4 R160, [R250+0x1800] ;  /* 0x00180000faa0783b */ /* 0x000fe60000004200 */
[----:B------:R-:W-:Y:S04]  /*e840*/  FADD.FTZ R0, R2, R0 ;  /* 0x0000000002007221 */ /* 0x000fe80000010000 */
[C---:B------:R-:W-:Y:S01]  /*e850*/  HMMA.16816.F32.BF16 R16, R136.reuse, R146, R16 ;  /* 0x000000928810723c */ /* 0x040fe20000041810 */
[----:B------:R-:W2:Y:S03]  /*e860*/  LDSM.16.MT88.4 R144, [R250+0x3000] ;  /* 0x00300000fa90783b */ /* 0x000ea60000004200 */
[C---:B------:R-:W-:Y:S01]  /*e870*/  FADD.FTZ R0, R176.reuse, R0 ;  /* 0x00000000b0007221 */ /* 0x040fe20000010000 */
[----:B------:R-:W-:Y:S01]  /*e880*/  F2FP.BF16.PACK_AB R176, R176, R2 ;  /* 0x00000002b0b0723e */ /* 0x000fe200000010ff */
[----:B------:R-:W-:Y:S02]  /*e890*/  FADD.FTZ R2, R153, R152 ;  /* 0x0000009899027221 */ /* 0x000fe40000010000 */
[C---:B---3--:R-:W-:Y:S01]  /*e8a0*/  HMMA.16816.F32.BF16 R20, R136.reuse, R148, R20 ;  /* 0x000000948814723c */ /* 0x048fe20000041814 */
        /* <DEDUP_REMOVED lines=10> */
[----:B------:R-:W1:Y:S07]  /*e950*/  LDSM.16.MT88.4 R140, [R251+0x3000] ;  /* 0x00300000fb8c783b */ /* 0x000e6e0000004200 */
[C---:B--2---:R-:W-:Y:S08]  /*e960*/  HMMA.16816.F32.BF16 R36, R136.reuse, R144, R36 ;  /* 0x000000908824723c */ /* 0x044ff00000041824 */
[C---:B------:R-:W-:Y:S01]  /*e970*/  HMMA.16816.F32.BF16 R40, R136.reuse, R146, R40 ;  /* 0x000000928828723c */ /* 0x040fe20000041828 */
[----:B------:R-:W2:Y:S03]  /*e980*/  LDSM.16.MT88.4 R144, [R158+0x3000] ;  /* 0x003000009e90783b */ /* 0x000ea60000004200 */
[----:B---3--:R-:W-:Y:S01]  /*e990*/  FADD.FTZ R0, R156, R2 ;  /* 0x000000029c007221 */ /* 0x008fe20000010000 */
[----:B------:R-:W-:Y:S03]  /*e9a0*/  MOV R2, R157 ;  /* 0x0000009d00027202 */ /* 0x000fe60000000f00 */
[C---:B-1----:R-:W-:Y:S04]  /*e9b0*/  HMMA.16816.F32.BF16 R44, R136.reuse, R148, R44 ;  /* 0x00000094882c723c */ /* 0x042fe8000004182c */
[----:B------:R-:W-:Y:S04]  /*e9c0*/  FADD.FTZ R0, R2, R0 ;  /* 0x0000000002007221 */ /* 0x000fe80000010000 */
[C---:B------:R-:W-:Y:S01]  /*e9d0*/  HMMA.16816.F32.BF16 R48, R136.reuse, R150, R48 ;  /* 0x000000968830723c */ /* 0x040fe20000041830 */
[----:B------:R-:W1:Y:S03]  /*e9e0*/  LDSM.16.MT88.4 R148, [R250+0x5000] ;  /* 0x00500000fa94783b */ /* 0x000e660000004200 */
[----:B------:R-:W-:Y:S04]  /*e9f0*/  FADD.FTZ R0, R190, R0 ;  /* 0x00000000be007221 */ /* 0x000fe80000010000 */
[C---:B------:R-:W-:Y:S04]  /*ea00*/  HMMA.16816.F32.BF16 R52, R136.reuse, R140, R52 ;  /* 0x0000008c8834723c */ /* 0x040fe80000041834 */
        /* <DEDUP_REMOVED lines=20> */
[----:B------:R-:W-:Y:S01]  /*eb50*/  FADD.FTZ R2, R180, R0 ;  /* 0x00000000b4027221 */ /* 0x000fe20000010000 */
[----:B------:R-:W-:Y:S03]  /*eb60*/  IADD3 R0, R188, -0x1, RZ ;  /* 0xffffffffbc007810 */ /* 0x000fe60007ffe0ff */
[----:B------:R-:W-:Y:S01]  /*eb70*/  FADD.FTZ R2, R134, R2 ;  /* 0x0000000286027221 */ /* 0x000fe20000010000 */
[C---:B--2---:R-:W-:Y:S01]  /*eb80*/  HMMA.16816.F32.BF16 R84, R136.reuse, R144, R84 ;  /* 0x000000908854723c */ /* 0x044fe20000041854 */
[----:B------:R-:W-:Y:S02]  /*eb90*/  STL [R1+0x68], R0 ;  /* 0x0000680001007387 */ /* 0x000fe40000100800 */
[----:B------:R-:W-:Y:S02]  /*eba0*/  MOV R134, R3 ;  /* 0x0000000300867202 */ /* 0x000fe40000000f00 */
[----:B------:R-:W-:Y:S03]  /*ebb0*/  STL [R1+0xa0], R2 ;  /* 0x0000a00201007387 */ /* 0x000fe60000100800 */
        /* <DEDUP_REMOVED lines=12> */
[C---:B------:R-:W-:Y:S08]  /*ec80*/  HMMA.16816.F32.BF16 R120, R136.reuse, R150, R120 ;  /* 0x000000968878723c */ /* 0x040ff00000041878 */
[C---:B---3--:R-:W-:Y:S07]  /*ec90*/  HMMA.16816.F32.BF16 R124, R136.reuse, R140, R124 ;  /* 0x0000008c887c723c */ /* 0x048fee000004187c */
[----:B------:R-:W-:Y:S01]  /*eca0*/  MOV R141, R158 ;  /* 0x0000009e008d7202 */ /* 0x000fe20000000f00 */
[----:B------:R-:W-:Y:S04]  /*ecb0*/  HMMA.16816.F32.BF16 R128, R136, R142, R128 ;  /* 0x0000008e8880723c */ /* 0x000fe80000041880 */
[----:B------:R-:W1:Y:S04]  /*ecc0*/  LDSM.16.MT88.4 R136, [R141+0x1800] ;  /* 0x001800008d88783b */ /* 0x000e680000004200 */
[C---:B------:R-:W-:Y:S04]  /*ecd0*/  HMMA.16816.F32.BF16 R164, R176.reuse, R160, R4 ;  /* 0x000000a0b0a4723c */ /* 0x040fe80000041804 */
[----:B------:R-:W3:Y:S04]  /*ece0*/  LDSM.16.MT88.4 R4, [R250+0x3800] ;  /* 0x00380000fa04783b */ /* 0x000ee80000004200 */
[C---:B------:R-:W-:Y:S04]  /*ecf0*/  HMMA.16816.F32.BF16 R160, R176.reuse, R162, R8 ;  /* 0x000000a2b0a0723c */ /* 0x040fe80000041808 */
[----:B------:R-:W3:Y:S04]  /*ed00*/  LDSM.16.MT88.4 R8, [R252+0x3800] ;  /* 0x00380000fc08783b */ /* 0x000ee80000004200 */
[C---:B------:R-:W-:Y:S04]  /*ed10*/  HMMA.16816.F32.BF16 R156, R176.reuse, R152, R12 ;  /* 0x00000098b09c723c */ /* 0x040fe8000004180c */
[----:B------:R-:W3:Y:S04]  /*ed20*/  LDSM.16.MT88.4 R12, [R251+0x3800] ;  /* 0x00380000fb0c783b */ /* 0x000ee80000004200 */
[C---:B------:R-:W-:Y:S08]  /*ed30*/  HMMA.16816.F32.BF16 R152, R176.reuse, R154, R16 ;  /* 0x0000009ab098723c */ /* 0x040ff00000041810 */
[C---:B--2---:R-:W-:Y:S07]  /*ed40*/  HMMA.16816.F32.BF16 R148, R176.reuse, R144, R20 ;  /* 0x00000090b094723c */ /* 0x044fee0000041814 */
[----:B------:R-:W-:Y:S01]  /*ed50*/  MOV R23, R141 ;  /* 0x0000008d00177202 */ /* 0x000fe20000000f00 */
[C---:B------:R-:W-:Y:S04]  /*ed60*/  HMMA.16816.F32.BF16 R144, R176.reuse, R146, R24 ;  /* 0x00000092b090723c */ /* 0x040fe80000041818 */
[----:B------:R-:W2:Y:S04]  /*ed70*/  LDSM.16.MT88.4 R16, [R23+0x3800] ;  /* 0x003800001710783b */ /* 0x000ea80000004200 */
[C---:B-1----:R-:W-:Y:S08]  /*ed80*/  HMMA.16816.F32.BF16 R140, R176.reuse, R136, R28 ;  /* 0x00000088b08c723c */ /* 0x042ff0000004181c */
[C---:B------:R-:W-:Y:S08]  /*ed90*/  HMMA.16816.F32.BF16 R136, R176.reuse, R138, R32 ;  /* 0x0000008ab088723c */ /* 0x040ff00000041820 */
[C---:B---3--:R-:W-:Y:S08]  /*eda0*/  HMMA.16816.F32.BF16 R36, R176.reuse, R4, R36 ;  /* 0x00000004b024723c */ /* 0x048ff00000041824 */
[C---:B------:R-:W-:Y:S01]  /*edb0*/  HMMA.16816.F32.BF16 R40, R176.reuse, R6, R40 ;  /* 0x00000006b028723c */ /* 0x040fe20000041828 */
[----:B------:R-:W1:Y:S07]  /*edc0*/  LDSM.16.MT88.4 R4, [R250+0x5800] ;  /* 0x00580000fa04783b */ /* 0x000e6e0000004200 */
[C---:B------:R-:W-:Y:S08]  /*edd0*/  HMMA.16816.F32.BF16 R44, R176.reuse, R8, R44 ;  /* 0x00000008b02c723c */ /* 0x040ff0000004182c */
[C---:B------:R-:W-:Y:S01]  /*ede0*/  HMMA.16816.F32.BF16 R48, R176.reuse, R10, R48 ;  /* 0x0000000ab030723c */ /* 0x040fe20000041830 */
[----:B------:R-:W3:Y:S02]  /*edf0*/  LDSM.16.MT88.4 R8, [R252+0x5800] ;  /* 0x00580000fc08783b */ /* 0x000ee40000004200 */
[----:B----4-:R-:W-:Y:S02]  /*ee00*/  ISETP.GT.AND P0, PT, R188, R133, PT ;  /* 0x00000085bc00720c */ /* 0x010fe40003f04270 */
[----:B------:R-:W-:Y:S03]  /*ee10*/  MOV R133, R132 ;  /* 0x0000008400857202 */ /* 0x000fe60000000f00 */
[C---:B------:R-:W-:Y:S08]  /*ee20*/  HMMA.16816.F32.BF16 R52, R176.reuse, R12, R52 ;  /* 0x0000000cb034723c */ /* 0x040ff00000041834 */
[C---:B------:R-:W-:Y:S01]  /*ee30*/  HMMA.16816.F32.BF16 R56, R176.reuse, R14, R56 ;  /* 0x0000000eb038723c */ /* 0x040fe20000041838 */
[----:B------:R-:W4:Y:S07]  /*ee40*/  LDSM.16.MT88.4 R12, [R251+0x5800] ;  /* 0x00580000fb0c783b */ /* 0x000f2e0000004200 */
        /* <DEDUP_REMOVED lines=9> */
[C---:B----4-:R-:W-:Y:S08]  /*eee0*/  HMMA.16816.F32.BF16 R84, R176.reuse, R12, R84 ;  /* 0x0000000cb054723c */ /* 0x050ff00000041854 */
[C---:B------:R-:W-:Y:S01]  /*eef0*/  HMMA.16816.F32.BF16 R88, R176.reuse, R14, R88 ;  /* 0x0000000eb058723c */ /* 0x040fe20000041858 */
[----:B------:R-:W4:Y:S07]  /*ef00*/  LDSM.16.MT88.4 R12, [R251+0x7800] ;  /* 0x00780000fb0c783b */ /* 0x000f2e0000004200 */
[C---:B--2---:R-:W-:Y:S08]  /*ef10*/  HMMA.16816.F32.BF16 R92, R176.reuse, R16, R92 ;  /* 0x00000010b05c723c */ /* 0x044ff0000004185c */
[C---:B------:R-:W-:Y:S01]  /*ef20*/  HMMA.16816.F32.BF16 R96, R176.reuse, R18, R96 ;  /* 0x00000012b060723c */ /* 0x040fe20000041860 */
[----:B------:R-:W2:Y:S07]  /*ef30*/  LDSM.16.MT88.4 R16, [R23+0x7800] ;  /* 0x007800001710783b */ /* 0x000eae0000004200 */
[C---:B-1----:R-:W-:Y:S08]  /*ef40*/  HMMA.16816.F32.BF16 R100, R176.reuse, R4, R100 ;  /* 0x00000004b064723c */ /* 0x042ff00000041864 */
[C---:B------:R-:W-:Y:S08]  /*ef50*/  HMMA.16816.F32.BF16 R104, R176.reuse, R6, R104 ;  /* 0x00000006b068723c */ /* 0x040ff00000041868 */
[C---:B---3--:R-:W-:Y:S08]  /*ef60*/  HMMA.16816.F32.BF16 R108, R176.reuse, R8, R108 ;  /* 0x00000008b06c723c */ /* 0x048ff0000004186c */
[C---:B------:R-:W-:Y:S08]  /*ef70*/  HMMA.16816.F32.BF16 R112, R176.reuse, R10, R112 ;  /* 0x0000000ab070723c */ /* 0x040ff00000041870 */
[C---:B----4-:R-:W-:Y:S08]  /*ef80*/  HMMA.16816.F32.BF16 R116, R176.reuse, R12, R116 ;  /* 0x0000000cb074723c */ /* 0x050ff00000041874 */
[C---:B------:R-:W-:Y:S08]  /*ef90*/  HMMA.16816.F32.BF16 R120, R176.reuse, R14, R120 ;  /* 0x0000000eb078723c */ /* 0x040ff00000041878 */
[C---:B--2---:R-:W-:Y:S07]  /*efa0*/  HMMA.16816.F32.BF16 R124, R176.reuse, R16, R124 ;  /* 0x00000010b07c723c */ /* 0x044fee000004187c */
[----:B------:R-:W-:Y:S01]  /*efb0*/  MOV R16, R3 ;  /* 0x0000000300107202 */ /* 0x000fe20000000f00 */
[----:B------:R-:W-:Y:S01]  /*efc0*/  HMMA.16816.F32.BF16 R128, R176, R18, R128 ;  /* 0x00000012b080723c */ /* 0x000fe20000041880 */
[----:B------:R-:W-:Y:S07]  /*efd0*/  @!UPT UIADD3 URZ, URZ, URZ, URZ ;  /* 0x0000003f3f3ff290 */ /* 0x000fee000fffe03f */
[----:B------:R-:W-:-:S11]  /*efe0*/  @P0 BRA `(.L_x_1067) ;  /* 0xffffc04000000947 */ /* 0x000fd6000383ffff */
.L_x_1060:
[----:B------:R-:W-:Y:S05]  /*eff0*/  BRA.DIV ~URZ, `(.L_x_1068) ;  /* 0x000045227f007947 */ /* 0x000fea000b800000 */
[----:B------:R-:W2:Y:S04]  /*f000*/  LDL R0, [R1+0xa4] ;  /* 0x0000a40001007983 */ /* 0x000ea80000100800 */
[----:B--2---:R1:W2:Y:S02]  /*f010*/  SHFL.BFLY PT, R5, R0, 0x2, 0x1f ;  /* 0x0c401f0000057f89 */ /* 0x0042a400000e0000 */
.L_x_1096:
[----:B-1----:R-:W3:Y:S02]  /*f020*/  LDL.LU R0, [R1+0xa4] ;  /* 0x0000a40001007983 */ /* 0x002ee40000300800 */
[----:B--23--:R-:W-:Y:S01]  /*f030*/  FADD.FTZ R5, R5, R0 ;  /* 0x0000000005057221 */ /* 0x00cfe20000010000 */
[----:B------:R-:W-:Y:S05]  /*f040*/  BRA.DIV ~URZ, `(.L_x_1069) ;  /* 0x000045327f007947 */ /* 0x000fea000b800000 */
[----:B------:R-:W2:Y:S04]  /*f050*/  LDL.LU R2, [R1+0xa0] ;  /* 0x0000a00001027983 */ /* 0x000ea80000300800 */
[----:B------:R-:W1:Y:S02]  /*f060*/  SHFL.BFLY PT, R0, R5, 0x1, 0x1f ;  /* 0x0c201f0005007f89 */ /* 0x000e6400000e0000 */
[----:B-1----:R-:W-:-:S02]  /*f070*/  FADD.FTZ R5, R5, R0 ;  /* 0x0000000005057221 */ /* 0x002fc40000010000 */
[----:B--2---:R-:W1:Y:S02]  /*f080*/  SHFL.BFLY PT, R4, R2, 0x2, 0x1f ;  /* 0x0c401f0002047f89 */ /* 0x004e6400000e0000 */
[----:B-1----:R-:W-:-:S05]  /*f090*/  FADD.FTZ R4, R4, R2 ;  /* 0x0000000204047221 */ /* 0x002fca0000010000 */
[----:B------:R1:W2:Y:S02]  /*f0a0*/  SHFL.BFLY PT, R3, R4, 0x1, 0x1f ;  /* 0x0c201f0004037f89 */ /* 0x0002a400000e0000 */
.L_x_1097:
[----:B------:R-:W-:Y:S01]  /*f0b0*/  FSETP.NE.FTZ.AND P1, PT, R5, RZ, PT ;  /* 0x000000ff0500720b */ /* 0x000fe20003f35000 */
[----:B--2---:R-:W-:Y:S01]  /*f0c0*/  FADD.FTZ R3, R3, R4 ;  /* 0x0000000403037221 */ /* 0x004fe20000010000 */
[----:B------:R-:W-:Y:S02]  /*f0d0*/  MOV R2, RZ ;  /* 0x000000ff00027202 */ /* 0x000fe40000000f00 */
[----:B------:R-:W-:Y:S02]  /*f0e0*/  MOV R0, RZ ;  /* 0x000000ff00007202 */ /* 0x000fe40000000f00 */
[----:B------:R-:W-:Y:S02]  /*f0f0*/  FSETP.NE.FTZ.AND P0, PT, R3, RZ, PT ;  /* 0x000000ff0300720b */ /* 0x000fe40003f15000 */
[----:B------:R-:W-:Y:S02]  /*f100*/  MOV R13, 0xff800000 ;  /* 0xff800000000d7802 */ /* 0x000fe40000000f00 */
[----:B------:R-:W-:-:S03]  /*f110*/  MOV R12, 0xff800000 ;  /* 0xff800000000c7802 */ /* 0x000fc60000000f00 */
[----:B------:R-:W2:Y:S01]  /*f120*/  @P1 MUFU.RCP R2, R5 ;  /* 0x0000000500021308 */ /* 0x000ea20000001000 */
[----:B-1----:R-:W-:-:S05]  /*f130*/  @P1 MOV R4, 0x3f317218 ;  /* 0x3f31721800041802 */ /* 0x002fca0000000f00 */
[----:B------:R-:W-:Y:S02]  /*f140*/  @P1 FMUL.FTZ R4, R4, c[0x0][0x2d0] ;  /* 0x0000b40004041a20 */ /* 0x000fe40000410000 */
[----:B------:R-:W1:Y:S01]  /*f150*/  @P1 MUFU.LG2 R6, R5 ;  /* 0x0000000500061308 */ /* 0x000e620000000c00 */
[----:B--2---:R-:W-:-:S07]  /*f160*/  FMUL.FTZ R164, R2, R164 ;  /* 0x000000a402a47220 */ /* 0x004fce0000410000 */
[----:B------:R-:W2:Y:S01]  /*f170*/  @P0 MUFU.RCP R0, R3 ;  /* 0x0000000300000308 */ /* 0x000ea20000001000 */
        /* <DEDUP_REMOVED lines=63> */
[----:B------:R3:W4:Y:S01]  /*f570*/  @P0 MUFU.LG2 R2, R3 ;  /* 0x0000000300020308 */ /* 0x0007220000000c00 */
[----:B-1----:R-:W-:Y:S02]  /*f580*/  @P1 FMUL.FTZ R6, R6, 0.69314718246459960938 ;  /* 0x3f31721806061820 */ /* 0x002fe40000410000 */
[----:B--2---:R-:W-:Y:S02]  /*f590*/  FMUL.FTZ R166, R0, R166 ;  /* 0x000000a600a67220 */ /* 0x004fe40000410000 */
[----:B------:R-:W-:Y:S01]  /*f5a0*/  @P1 FFMA.FTZ R13, R4, R132, R6 ;  /* 0x00000084040d1223 */ /* 0x000fe20000010006 */
[----:B------:R-:W-:Y:S01]  /*f5b0*/  MOV R4, 0x1 ;  /* 0x0000000100047802 */ /* 0x000fe20000000f00 */
[----:B------:R-:W-:-:S02]  /*f5c0*/  FMUL.FTZ R167, R0, R167 ;  /* 0x000000a700a77220 */ /* 0x000fc40000410000 */
[C---:B------:R-:W-:Y:S02]  /*f5d0*/  FMUL.FTZ R162, R0.reuse, R162 ;  /* 0x000000a200a27220 */ /* 0x040fe40000410000 */
[C---:B------:R-:W-:Y:S02]  /*f5e0*/  FMUL.FTZ R163, R0.reuse, R163 ;  /* 0x000000a300a37220 */ /* 0x040fe40000410000 */
[C---:B------:R-:W-:Y:S02]  /*f5f0*/  FMUL.FTZ R158, R0.reuse, R158 ;  /* 0x0000009e009e7220 */ /* 0x040fe40000410000 */
[----:B------:R-:W-:Y:S01]  /*f600*/  FMUL.FTZ R159, R0, R159 ;  /* 0x0000009f009f7220 */ /* 0x000fe20000410000 */
[----:B---3--:R-:W-:Y:S01]  /*f610*/  @P0 MOV R3, 0x3f317218 ;  /* 0x3f31721800030802 */ /* 0x008fe20000000f00 */
[----:B----4-:R-:W-:Y:S02]  /*f620*/  @P0 FMUL.FTZ R2, R2, 0.69314718246459960938 ;  /* 0x3f31721802020820 */ /* 0x010fe40000410000 */
[----:B------:R-:W-:-:S02]  /*f630*/  FMUL.FTZ R154, R0, R154 ;  /* 0x0000009a009a7220 */ /* 0x000fc40000410000 */
[----:B------:R-:W-:Y:S02]  /*f640*/  @P0 FMUL.FTZ R3, R3, c[0x0][0x2d0] ;  /* 0x0000b40003030a20 */ /* 0x000fe40000410000 */
        /* <DEDUP_REMOVED lines=57> */
[----:B------:R-:W-:Y:S01]  /*f9e0*/  PRMT R0, R4, 0x7610, R0 ;  /* 0x0000761004007816 */ /* 0x000fe20000000000 */
[----:B------:R-:W-:Y:S02]  /*f9f0*/  @P0 FFMA.FTZ R12, R3, R16, R2 ;  /* 0x00000010030c0223 */ /* 0x000fe40000010002 */
.L_x_1041:
[----:B-1----:R-:W2:Y:S04]  /*fa00*/  LDL.LU R2, [R1+0xec] ;  /* 0x0000ec0001027983 */ /* 0x002ea80000300800 */
[----:B------:R-:W1:Y:S04]  /*fa10*/  S2R R6, SR_TID.X ;  /* 0x0000000000067919 */ /* 0x000e680000002100 */
[----:B------:R3:W5:Y:S01]  /*fa20*/  LDL R7, [R1+0xf4] ;  /* 0x0000f40001077983 */ /* 0x0007620000100800 */
[----:B------:R-:W-:Y:S01]  /*fa30*/  BSSY B0, `(.L_x_1070) ;  /* 0x0000014000007945 */ /* 0x000fe20003800000 */
[----:B-1----:R-:W-:-:S02]  /*fa40*/  LOP3.LUT P0, RZ, R6, 0xff, RZ, 0xc0, !PT ;  /* 0x000000ff06ff7812 */ /* 0x002fc4000780c0ff */
[----:B--2---:R-:W-:-:S11]  /*fa50*/  LOP3.LUT R2, R2, 0xfffffffd, RZ, 0xc0, !PT ;  /* 0xfffffffd02027812 */ /* 0x004fd600078ec0ff */
[----:B------:R-:W-:-:S05]  /*fa60*/  @P0 LOP3.LUT R2, R2, 0x2, RZ, 0xfc, !PT ;  /* 0x0000000202020812 */ /* 0x000fca00078efcff */
[----:B------:R3:W-:Y:S01]  /*fa70*/  STL [R1+0xec], R2 ;  /* 0x0000ec0201007387 */ /* 0x0007e20000100800 */
[----:B------:R-:W-:Y:S05]  /*fa80*/  @P0 BRA `(.L_x_1071) ;  /* 0x000000e000000947 */ /* 0x000fea0003800000 */
[----:B------:R-:W1:Y:S01]  /*fa90*/  S2R R4, SR_LANEID ;  /* 0x0000000000047919 */ /* 0x000e620000000000 */
[----:B------:R-:W-:Y:S01]  /*faa0*/  VOTEU.ANY UR4, UPT, PT ;  /* 0x0000000000047886 */ /* 0x000fe200038e0100 */
[----:B------:R-:W-:Y:S01]  /*fab0*/  IMAD.MOV.U32 R5, RZ, RZ, c[0x0][0x584] ;  /* 0x00016100ff057624 */ /* 0x000fe200078e00ff */
[----:B------:R-:W1:Y:S08]  /*fac0*/  FLO.U32 R3, UR4 ;  /* 0x0000000400037d00 */ /* 0x000e7000080e0000 */
[----:B---3--:R-:W2:Y:S01]  /*fad0*/  POPC R2, UR4 ;  /* 0x0000000400027d09 */ /* 0x008ea20008000000 */
[----:B-1----:R-:W-:Y:S01]  /*fae0*/  ISETP.EQ.U32.AND P0, PT, R3, R4, PT ;  /* 0x000000040300720c */ /* 0x002fe20003f02070 */
[----:B------:R-:W-:-:S12]  /*faf0*/  IMAD.MOV.U32 R4, RZ, RZ, c[0x0][0x580] ;  /* 0x00016000ff047624 */ /* 0x000fd800078e00ff */
[----:B--2---:R1:W2:Y:S04]  /*fb00*/  @P0 ATOMG.E.ADD.STRONG.GPU PT, R2, [R4.64], R2 ;  /* 0x00000002040209a8 */ /* 0x0042a800081ee1c6 */
[----:B-1----:R-:W1:Y:S04]  /*fb10*/  S2R R4, SR_LTMASK ;  /* 0x0000000000047919 */ /* 0x002e680000003900 */
[----:B--2---:R1:W2:Y:S02]  /*fb20*/  SHFL.IDX PT, R3, R2, R3, 0x1f ;  /* 0x00001f0302037589 */ /* 0x0042a400000e0000 */
[----:B-1----:R-:W-:-:S06]  /*fb30*/  LOP3.LUT R2, R4, UR4, RZ, 0xc0, !PT ;  /* 0x0000000404027c12 */ /* 0x002fcc000f8ec0ff */
[----:B------:R-:W2:Y:S02]  /*fb40*/  POPC R2, R2 ;  /* 0x0000000200027309 */ /* 0x000ea40000000000 */
[----:B--2--5:R-:W-:-:S05]  /*fb50*/  IADD3 R7, R3, c[0x0][0xc], R2 ;  /* 0x0000030003077a10 */ /* 0x024fca0007ffe002 */
[----:B------:R1:W-:Y:S02]  /*fb60*/  STL [R1+0xf4], R7 ;  /* 0x0000f40701007387 */ /* 0x0003e40000100800 */
.L_x_1071:
[----:B------:R-:W-:Y:S05]  /*fb70*/  BSYNC B0 ;  /* 0x0000000000007941 */ /* 0x000fea0003800000 */
.L_x_1070:
[----:B------:R-:W-:Y:S01]  /*fb80*/  PRMT R0, R0, 0x9910, RZ ;  /* 0x0000991000007816 */ /* 0x000fe200000000ff */
[----:B------:R-:W-:Y:S01]  /*fb90*/  BSSY B1, `(.L_x_1072) ;  /* 0x00001dc000017945 */ /* 0x000fe20003800000 */
[----:B-----5:R-:W-:Y:S02]  /*fba0*/  IMAD.MOV.U32 R14, RZ, RZ, R7 ;  /* 0x000000ffff0e7224 */ /* 0x020fe400078e0007 */
[----:B------:R-:W-:-:S13]  /*fbb0*/  ISETP.NE.AND P0, PT, R0, RZ, PT ;  /* 0x000000ff0000720c */ /* 0x000fda0003f05270 */
[----:B------:R-:W-:Y:S05]  /*fbc0*/  @!P0 BRA `(.L_x_1073) ;  /* 0x00001ac000008947 */ /* 0x000fea0003800000 */
[----:B------:R-:W-:Y:S01]  /*fbd0*/  WARPSYNC 0xffffffff ;  /* 0xffffffff00007948 */ /* 0x000fe20003800000 */
[----:B------:R-:W-:Y:S06]  /*fbe0*/  BAR.SYNC.DEFER_BLOCKING 0x1, 0x100 ;  /* 0x0044000000007b1d */ /* 0x000fec0000010000 */
[----:B------:R-:W-:Y:S05]  /*fbf0*/  BRA.CONV ~URZ, `(.L_x_1074) ;  /* 0x000000837f007947 */ /* 0x000fea000b800000 */
[----:B---3--:R-:W-:Y:S01]  /*fc00*/  SHF.R.S32.HI R2, RZ, 0x1f, R6 ;  /* 0x0000001fff027819 */ /* 0x008fe20000011406 */
[----:B-1----:R-:W-:Y:S02]  /*fc10*/  IMAD.MOV.U32 R7, RZ, RZ, RZ ;  /* 0x000000ffff077224 */ /* 0x002fe400078e00ff */
[----:B------:R-:W-:Y:S01]  /*fc20*/  IMAD.MOV.U32 R3, RZ, RZ, 0x1f ;  /* 0x0000001fff037424 */ /* 0x000fe200078e00ff */
[----:B------:R-:W-:-:S04]  /*fc30*/  LEA.HI R2, R2, R6, RZ, 0x7 ;  /* 0x0000000602027211 */ /* 0x000fc800078f38ff */
[----:B------:R-:W-:-:S05]  /*fc40*/  SHF.R.S32.HI R2, RZ, 0x7, R2 ;  /* 0x00000007ff027819 */ /* 0x000fca0000011402 */
[----:B------:R-:W-:Y:S01]  /*fc50*/  IMAD.MOV.U32 R0, RZ, RZ, R2 ;  /* 0x000000ffff007224 */ /* 0x000fe200078e0002 */
[----:B------:R-:W-:Y:S02]  /*fc60*/  MOV R2, 0xfc80 ;  /* 0x0000fc8000027802 */ /* 0x000fe40000000f00 */
[----:B------:R-:W-:Y:S05]  /*fc70*/  CALL.REL.NOINC `($__internal_18_$__cuda_sm70_shflsync_idx_p) ;  /* 0x00003ae000007944 */ /* 0x000fea0003c00000 */
.L_x_1074:
[----:B------:R-:W2:Y:S04]  /*fc80*/  LDL R6, [R1+0x200] ;  /* 0x0002000001067983 */ /* 0x000ea80000100800 */
[----:B------:R-:W4:Y:S04]  /*fc90*/  LDL.LU R18, [R1+0xe4] ;  /* 0x0000e40001127983 */ /* 0x000f280000300800 */
[----:B---3--:R-:W3:Y:S04]  /*fca0*/  LDL.LU R16, [R1+0xe0] ;  /* 0x0000e00001107983 */ /* 0x008ee80000300800 */
[----:B------:R-:W2:Y:S04]  /*fcb0*/  LDL.LU R15, [R1+0xe8] ;  /* 0x0000e800010f7983 */ /* 0x000ea80000300800 */
[----:B------:R-:W2:Y:S01]  /*fcc0*/  LDL.LU R17, [R1+0xf0] ;  /* 0x0000f00001117983 */ /* 0x000ea20000300800 */
[----:B------:R-:W-:-:S03]  /*fcd0*/  MOV R5, 0x1 ;  /* 0x0000000100057802 */ /* 0x000fc60000000f00 */
[----:B------:R1:W5:Y:S01]  /*fce0*/  LDL R206, [R1+0xdc] ;  /* 0x0000dc0001ce7983 */ /* 0x0003620000100800 */
[----:B------:R-:W-:-:S03]  /*fcf0*/  ISETP.NE.AND P0, PT, R5, c[0x0][0x4e8], PT ;  /* 0x00013a0005007a0c */ /* 0x000fc60003f05270 */
[----:B------:R1:W5:Y:S04]  /*fd00*/  LDL R205, [R1+0x1fc] ;  /* 0x0001fc0001cd7983 */ /* 0x0003680000100800 */
        /* <DEDUP_REMOVED lines=56> */
[----:B------:R1:W5:Y:S02]  /*10090*/  LDL R19, [R1+0x100] ;  /* 0x0001000001137983 */ /* 0x0003640000100800 */
[----:B-1--4-:R-:W-:Y:S01]  /*100a0*/  SHF.R.S32.HI R7, RZ, 0x1f, R18 ;  /* 0x0000001fff077819 */ /* 0x012fe20000011412 */
[----:B------:R-:W-:Y:S01]  /*100b0*/  IMAD.WIDE.U32 R2, R18, c[0x0][0x4d0], RZ ;  /* 0x0001340012027a25 */ /* 0x000fe200078e00ff */
[----:B---3--:R-:W-:-:S03]  /*100c0*/  SHF.R.S32.HI R10, RZ, 0x1f, R16 ;  /* 0x0000001fff0a7819 */ /* 0x008fc60000011410 */
[----:B------:R-:W-:Y:S01]  /*100d0*/  IMAD R0, R7, c[0x0][0x4d0], RZ ;  /* 0x0001340007007a24 */ /* 0x000fe200078e02ff */
[----:B--2---:R-:W-:-:S03]  /*100e0*/  SHF.R.S32.HI R11, RZ, 0x1f, R15 ;  /* 0x0000001fff0b7819 */ /* 0x004fc6000001140f */
[----:B------:R-:W-:Y:S02]  /*100f0*/  IMAD R0, R18, c[0x0][0x4d4], R0 ;  /* 0x0001350012007a24 */ /* 0x000fe400078e0200 */
[----:B-----5:R-:W-:Y:S01]  /*10100*/  IMAD R4, R10, c[0x0][0x4d8], RZ ;  /* 0x000136000a047a24 */ /* 0x020fe200078e02ff */
[----:B------:R-:W-:Y:S02]  /*10110*/  IADD3 R6, R6, R17, RZ ;  /* 0x0000001106067210 */ /* 0x000fe40007ffe0ff */
[----:B------:R-:W-:Y:S01]  /*10120*/  IADD3 R3, R3, R0, RZ ;  /* 0x0000000003037210 */ /* 0x000fe20007ffe0ff */
[C---:B------:R-:W-:Y:S02]  /*10130*/  IMAD R4, R16.reuse, c[0x0][0x4dc], R4 ;  /* 0x0001370010047a24 */ /* 0x040fe400078e0204 */
[----:B------:R-:W-:Y:S02]  /*10140*/  IMAD.MOV.U32 R0, RZ, RZ, R6 ;  /* 0x000000ffff007224 */ /* 0x000fe400078e0006 */
[----:B------:R-:W-:-:S04]  /*10150*/  IMAD.WIDE.U32 R2, R16, c[0x0][0x4d8], R2 ;  /* 0x0001360010027a25 */ /* 0x000fc800078e0002 */
[----:B------:R-:W-:Y:S02]  /*10160*/  IMAD.IADD R3, R3, 0x1, R4 ;  /* 0x0000000103037824 */ /* 0x000fe400078e0204 */
[----:B------:R-:W-:-:S04]  /*10170*/  @P0 IMAD.HI.U32 R4, R6, c[0x0][0x4ec], RZ ;  /* 0x00013b0006040a27 */ /* 0x000fc800078e00ff */
[----:B------:R-:W-:Y:S01]  /*10180*/  IMAD.WIDE.U32 R2, R15, c[0x0][0x4e0], R2 ;  /* 0x000138000f027a25 */ /* 0x000fe200078e0002 */
[----:B------:R-:W-:-:S03]  /*10190*/  @P0 SHF.R.U32.HI R0, RZ, c[0x0][0x4f0], R4 ;  /* 0x00013c00ff000a19 */ /* 0x000fc60000011604 */
[----:B------:R-:W-:Y:S01]  /*101a0*/  IMAD R4, R11, c[0x0][0x4e0], RZ ;  /* 0x000138000b047a24 */ /* 0x000fe200078e02ff */
[----:B------:R-:W-:Y:S02]  /*101b0*/  SHF.R.S32.HI R5, RZ, 0x1f, R0 ;  /* 0x0000001fff057819 */ /* 0x000fe40000011400 */
[----:B------:R-:W-:Y:S01]  /*101c0*/  IADD3 R8, P1, R0, R2, RZ ;  /* 0x0000000200087210 */ /* 0x000fe20007f3e0ff */
[----:B------:R-:W-:Y:S02]  /*101d0*/  IMAD R4, R15, c[0x0][0x4e4], R4 ;  /* 0x000139000f047a24 */ /* 0x000fe400078e0204 */
[----:B------:R-:W-:-:S03]  /*101e0*/  IMAD R2, R7, c[0x0][0x438], RZ ;  /* 0x00010e0007027a24 */ /* 0x000fc600078e02ff */
[----:B------:R-:W-:Y:S01]  /*101f0*/  IADD3.X R9, R5, R3, R4, P1, !PT ;  /* 0x0000000305097210 */ /* 0x000fe20000ffe404 */
[C---:B------:R-:W-:Y:S02]  /*10200*/  IMAD R4, R18.reuse, c[0x0][0x43c], R2 ;  /* 0x00010f0012047a24 */ /* 0x040fe400078e0202 */
[----:B------:R-:W-:-:S05]  /*10210*/  IMAD.WIDE.U32 R2, R18, c[0x0][0x438], RZ ;  /* 0x00010e0012027a25 */ /* 0x000fca00078e00ff */
[----:B------:R-:W-:Y:S01]  /*10220*/  IADD3 R3, R3, R4, RZ ;  /* 0x0000000403037210 */ /* 0x000fe20007ffe0ff */
[----:B------:R-:W-:-:S04]  /*10230*/  IMAD R4, R10, c[0x0][0x440], RZ ;  /* 0x000110000a047a24 */ /* 0x000fc800078e02ff */
[C---:B------:R-:W-:Y:S01]  /*10240*/  IMAD R5, R16.reuse, c[0x0][0x444], R4 ;  /* 0x0001110010057a24 */ /* 0x040fe200078e0204 */
[----:B------:R-:W1:Y:S01]  /*10250*/  S2R R18, SR_TID.X ;  /* 0x0000000000127919 */ /* 0x000e620000002100 */
[----:B------:R-:W-:Y:S01]  /*10260*/  IMAD.WIDE.U32 R2, R16, c[0x0][0x440], R2 ;  /* 0x0001100010027a25 */ /* 0x000fe200078e0002 */
[----:B------:R-:W-:Y:S02]  /*10270*/  IADD3 R4, -R0, RZ, RZ ;  /* 0x000000ff00047210 */ /* 0x000fe40007ffe1ff */
[----:B------:R-:W2:Y:S01]  /*10280*/  LDL R16, [R1+0x208] ;  /* 0x0002080001107983 */ /* 0x000ea20000100800 */
[----:B------:R-:W-:Y:S01]  /*10290*/  IMAD.IADD R3, R3, 0x1, R5 ;  /* 0x0000000103037824 */ /* 0x000fe200078e0205 */
[----:B------:R-:W-:Y:S01]  /*102a0*/  MOV R0, R6 ;  /* 0x0000000600007202 */ /* 0x000fe20000000f00 */
[----:B------:R-:W-:Y:S01]  /*102b0*/  IMAD R4, R4, c[0x0][0x4e8], R6 ;  /* 0x00013a0004047a24 */ /* 0x000fe200078e0206 */
[----:B------:R-:W-:Y:S01]  /*102c0*/  ULDC UR5, c[0x0][0x4e8] ;  /* 0x00013a0000057ab9 */ /* 0x000fe20000000800 */
[----:B------:R-:W-:Y:S01]  /*102d0*/  IMAD R7, R11, c[0x0][0x448], RZ ;  /* 0x000112000b077a24 */ /* 0x000fe200078e02ff */
[----:B------:R-:W-:Y:S01]  /*102e0*/  ULDC UR4, c[0x0][0x388] ;  /* 0x0000e20000047ab9 */ /* 0x000fe20000000800 */
[----:B------:R-:W-:Y:S01]  /*102f0*/  @P0 IMAD.HI.U32 R5, R6, c[0x0][0x4ec], RZ ;  /* 0x00013b0006050a27 */ /* 0x000fe200078e00ff */
[----:B------:R-:W-:Y:S01]  /*10300*/  SHF.R.S32.HI R10, RZ, 0x1f, R4 ;  /* 0x0000001fff0a7819 */ /* 0x000fe20000011404 */
[----:B------:R-:W-:-:S02]  /*10310*/  UIMAD UR4, UR5, UR4, URZ ;  /* 0x00000004050472a4 */ /* 0x000fc4000f8e023f */
[C---:B------:R-:W-:Y:S01]  /*10320*/  IMAD R7, R15.reuse, c[0x0][0x44c], R7 ;  /* 0x000113000f077a24 */ /* 0x040fe200078e0207 */
[----:B------:R-:W-:Y:S01]  /*10330*/  @P0 SHF.R.U32.HI R0, RZ, c[0x0][0x4f0], R5 ;  /* 0x00013c00ff000a19 */ /* 0x000fe20000011605 */
[----:B------:R-:W-:-:S03]  /*10340*/  IMAD.WIDE.U32 R2, R15, c[0x0][0x448], R2 ;  /* 0x000112000f027a25 */ /* 0x000fc600078e0002 */
[----:B------:R-:W-:Y:S01]  /*10350*/  SHF.R.S32.HI R11, RZ, 0x1f, R0 ;  /* 0x0000001fff0b7819 */ /* 0x000fe20000011400 */
[----:B------:R-:W-:Y:S02]  /*10360*/  IMAD R10, R10, c[0x0][0x4c8], RZ ;  /* 0x000132000a0a7a24 */ /* 0x000fe400078e02ff */
[----:B------:R-:W-:Y:S01]  /*10370*/  IMAD.IADD R3, R3, 0x1, R7 ;  /* 0x0000000103037824 */ /* 0x000fe200078e0207 */
[----:B-1----:R-:W-:Y:S01]  /*10380*/  SHF.R.S32.HI R15, RZ, 0x1f, R18 ;  /* 0x0000001fff0f7819 */ /* 0x002fe20000011412 */
[C---:B------:R-:W-:Y:S02]  /*10390*/  IMAD R10, R4.reuse, c[0x0][0x4cc], R10 ;  /* 0x00013300040a7a24 */ /* 0x040fe400078e020a */
[----:B------:R-:W-:Y:S01]  /*103a0*/  IMAD.WIDE.U32 R4, R4, c[0x0][0x4c8], R8 ;  /* 0x0001320004047a25 */ /* 0x000fe200078e0008 */
[----:B------:R-:W-:Y:S02]  /*103b0*/  LEA.HI R15, R15, R18, RZ, 0x5 ;  /* 0x000000120f0f7211 */ /* 0x000fe400078f28ff */
[C---:B------:R-:W-:Y:S01]  /*103c0*/  IADD3 R8, -R0.reuse, RZ, RZ ;  /* 0x000000ff00087210 */ /* 0x040fe20007ffe1ff */
[----:B------:R-:W-:Y:S01]  /*103d0*/  IMAD.WIDE.U32 R2, R0, c[0x0][0x430], R2 ;  /* 0x00010c0000027a25 */ /* 0x000fe200078e0002 */
[----:B------:R-:W-:-:S02]  /*103e0*/  LOP3.LUT R15, R15, 0xffffffe0, RZ, 0xc0, !PT ;  /* 0xffffffe00f0f7812 */ /* 0x000fc400078ec0ff */
[----:B------:R-:W-:Y:S01]  /*103f0*/  IADD3 R7, R5, R10, RZ ;  /* 0x0000000a05077210 */ /* 0x000fe20007ffe0ff */
[----:B------:R-:W-:Y:S01]  /*10400*/  IMAD R5, R11, c[0x0][0x430], RZ ;  /* 0x00010c000b057a24 */ /* 0x000fe200078e02ff */
[----:B------:R-:W-:Y:S01]  /*10410*/  LEA R9, P0, R4, c[0x0][0x4a8], 0x2 ;  /* 0x00012a0004097a11 */ /* 0x000fe200078010ff */
[----:B------:R-:W-:Y:S01]  /*10420*/  IMAD R8, R8, c[0x0][0x4e8], R6 ;  /* 0x00013a0008087a24 */ /* 0x000fe200078e0206 */
[----:B------:R-:W-:Y:S01]  /*10430*/  IADD3 R15, -R15, R18, RZ ;  /* 0x000000120f0f7210 */ /* 0x000fe20007ffe1ff */
[----:B------:R-:W-:Y:S01]  /*10440*/  IMAD R10, R0, c[0x0][0x434], R5 ;  /* 0x00010d00000a7a24 */ /* 0x000fe200078e0205 */
[----:B------:R-:W-:Y:S01]  /*10450*/  LEA.HI.X R7, R4, c[0x0][0x4ac], R7, 0x2, P0 ;  /* 0x00012b0004077a11 */ /* 0x000fe200000f1407 */
[----:B------:R1:W5:Y:S01]  /*10460*/  LDL R18, [R1+0x188] ;  /* 0x0001880001127983 */ /* 0x0003620000100800 */
[----:B------:R-:W-:Y:S01]  /*10470*/  LOP3.LUT P0, RZ, R15, 0x3, RZ, 0xc0, !PT ;  /* 0x000000030fff7812 */ /* 0x000fe2000780c0ff */
[----:B------:R-:W-:Y:S02]  /*10480*/  IMAD.IADD R3, R3, 0x1, R10 ;  /* 0x0000000103037824 */ /* 0x000fe400078e020a */
[----:B------:R1:W5:Y:S04]  /*10490*/  LDL R15, [R1+0xf8] ;  /* 0x0000f800010f7983 */ /* 0x0003680000100800 */
[----:B------:R-:W-:Y:S04]  /*104a0*/  SHFL.IDX PT, R4, R9, RZ, 0x1c1f ;  /* 0x001c1fff09047589 */ /* 0x000fe800000e0000 */
[----:B------:R3:W-:Y:S04]  /*104b0*/  SHFL.IDX PT, R6, R9, 0x1, 0x1c1f ;  /* 0x003c1f0009067f89 */ /* 0x0007e800000e0000 */
[----:B------:R-:W4:Y:S04]  /*104c0*/  SHFL.IDX PT, R5, R7, RZ, 0x1c1f ;  /* 0x001c1fff07057589 */ /* 0x000f2800000e0000 */
[----:B------:R-:W1:Y:S01]  /*104d0*/  SHFL.IDX PT, R7, R7, 0x1, 0x1c1f ;  /* 0x003c1f0007077f89 */ /* 0x000e6200000e0000 */
[----:B--2---:R-:W-:-:S03]  /*104e0*/  IADD3 R0, R16, R17, RZ ;  /* 0x0000001110007210 */ /* 0x004fc60007ffe0ff */
[----:B------:R2:W5:Y:S01]  /*104f0*/  LDL R17, [R1+0xfc] ;  /* 0x0000fc0001117983 */ /* 0x0005620000100800 */
[----:B---3--:R-:W-:-:S03]  /*10500*/  SHF.R.S32.HI R9, RZ, 0x1f, R8 ;  /* 0x0000001fff097819 */ /* 0x008fc60000011408 */
[----:B------:R2:W5:Y:S02]  /*10510*/  LDL R16, [R1+0x184] ;  /* 0x0001840001107983 */ /* 0x0005640000100800 */
[----:B------:R-:W-:Y:S01]  /*10520*/  IMAD R10, R9, c[0x0][0x428], RZ ;  /* 0x00010a00090a7a24 */ /* 0x000fe200078e02ff */
[----:B------:R-:W-:Y:S01]  /*10530*/  IADD3 R9, R0, 0x8, RZ ;  /* 0x0000000800097810 */ /* 0x000fe20007ffe0ff */
[----:B------:R-:W-:-:S04]  /*10540*/  IMAD.WIDE.U32 R2, R8, c[0x0][0x428], R2 ;  /* 0x00010a0008027a25 */ /* 0x000fc800078e0002 */
[----:B------:R-:W-:Y:S01]  /*10550*/  IMAD R10, R8, c[0x0][0x42c], R10 ;  /* 0x00010b00080a7a24 */ /* 0x000fe200078e020a */
[----:B------:R-:W-:Y:S02]  /*10560*/  ISETP.GE.OR P2, PT, R0, UR4, P0 ;  /* 0x0000000400007c0c */ /* 0x000fe40008746670 */
[----:B------:R-:W-:Y:S02]  /*10570*/  ISETP.GE.OR P1, PT, R9, UR4, P0 ;  /* 0x0000000409007c0c */ /* 0x000fe40008726670 */
[----:B------:R-:W-:Y:S02]  /*10580*/  IADD3 R3, R3, R10, RZ ;  /* 0x0000000a03037210 */ /* 0x000fe40007ffe0ff */
[----:B------:R-:W-:-:S04]  /*10590*/  LEA R11, P0, R2, c[0x0][0x400], 0x2 ;  /* 0x00010000020b7a11 */ /* 0x000fc800078010ff */
[----:B------:R-:W-:Y:S02]  /*105a0*/  LEA.HI.X R10, R2, c[0x0][0x404], R3, 0x2, P0 ;  /* 0x00010100020a7a11 */ /* 0x000fe400000f1403 */
[----:B------:R-:W-:Y:S01]  /*105b0*/  ISETP.GE.AND P0, PT, R0, UR4, PT ;  /* 0x0000000400007c0c */ /* 0x000fe2000bf06270 */
[----:B----4-:R2:W-:Y:S01]  /*105c0*/  @!P2 ST.E [R4.64], R13 ;  /* 0x0000000d0400a985 */ /* 0x0105e2000c101906 */
[----:B------:R-:W-:Y:S03]  /*105d0*/  BSSY B0, `(.L_x_1075) ;  /* 0x0000086000007945 */ /* 0x000fe60003800000 */
[----:B-1----:R2:W-:Y:S01]  /*105e0*/  @!P1 ST.E [R6.64], R12 ;  /* 0x0000000c06009985 */ /* 0x0025e2000c101906 */
[----:B------:R-:W-:-:S03]  /*105f0*/  ISETP.GE.AND P1, PT, R9, UR4, PT ;  /* 0x0000000409007c0c */ /* 0x000fc6000bf26270 */
[----:B------:R2:W1:Y:S01]  /*10600*/  SHFL.IDX PT, R2, R11, RZ, 0x1c1f ;  /* 0x001c1fff0b027589 */ /* 0x00046200000e0000 */
[----:B------:R-:W-:-:S03]  /*10610*/  P2R R0, PR, RZ, 0x2 ;  /* 0x00000002ff007803 */ /* 0x000fc60000000000 */
[----:B------:R2:W3:Y:S01]  /*10620*/  SHFL.IDX PT, R3, R10, RZ, 0x1c1f ;  /* 0x001c1fff0a037589 */ /* 0x0004e200000e0000 */
[----:B------:R-:W-:Y:S05]  /*10630*/  @P0 BRA `(.L_x_1076) ;  /* 0x000007f000000947 */ /* 0x000fea0003800000 */
[----:B------:R-:W-:Y:S02]  /*10640*/  ISETP.GE.AND P1, PT, R204, c[0x0][0x3c8], PT ;  /* 0x0000f200cc007a0c */ /* 0x000fe40003f26270 */
[----:B------:R-:W-:Y:S02]  /*10650*/  ISETP.GE.AND P0, PT, R206, c[0x0][0x3c8], PT ;  /* 0x0000f200ce007a0c */ /* 0x000fe40003f06270 */
[----:B------:R-:W-:Y:S02]  /*10660*/  ISETP.GE.AND P2, PT, R202, c[0x0][0x3c8], PT ;  /* 0x0000f200ca007a0c */ /* 0x000fe40003f46270 */
[----:B------:R-:W-:Y:S02]  /*10670*/  ISETP.GE.AND P4, PT, R200, c[0x0][0x3c8], PT ;  /* 0x0000f200c8007a0c */ /* 0x000fe40003f86270 */
[----:B------:R-:W-:Y:S02]  /*10680*/  ISETP.GE.AND P5, PT, R196, c[0x0][0x3c8], PT ;  /* 0x0000f200c4007a0c */ /* 0x000fe40003fa6270 */
[----:B------:R-:W-:-:S03]  /*10690*/  ISETP.GE.AND P6, PT, R21, c[0x0][0x3c8], PT ;  /* 0x0000f20015007a0c */ /* 0x000fc60003fc6270 */
[----:B-12---:R-:W-:Y:S02]  /*106a0*/  @!P1 LEA R4, P3, R204, R2, 0x2 ;  /* 0x00000002cc049211 */ /* 0x006fe400078610ff */
[----:B---3--:R-:W-:Y:S02]  /*106b0*/  @!P0 IMAD.WIDE R6, R206, 0x4, R2 ;  /* 0x00000004ce068825 */ /* 0x008fe400078e0202 */
[----:B------:R-:W-:Y:S02]  /*106c0*/  @!P1 LEA.HI.X R5, R204, R3, R205, 0x2, P3 ;  /* 0x00000003cc059211 */ /* 0x000fe400018f14cd */
[----:B------:R-:W-:Y:S01]  /*106d0*/  ISETP.GE.AND P3, PT, R198, c[0x0][0x3c8], PT ;  /* 0x0000f200c6007a0c */ /* 0x000fe20003f66270 */
[----:B------:R1:W-:Y:S04]  /*106e0*/  @!P0 ST.E.64 [R6.64], R164 ;  /* 0x000000a406008985 */ /* 0x0003e8000c101b06 */
[----:B------:R2:W-:Y:S01]  /*106f0*/  @!P1 ST.E.64 [R4.64], R160 ;  /* 0x000000a004009985 */ /* 0x0005e2000c101b06 */
[----:B------:R-:W-:-:S02]  /*10700*/  ISETP.GE.AND P1, PT, R194, c[0x0][0x3c8], PT ;  /* 0x0000f200c2007a0c */ /* 0x000fc40003f26270 */
[----:B-1----:R-:W-:-:S04]  /*10710*/  @!P2 LEA R6, P0, R202, R2, 0x2 ;  /* 0x00000002ca06a211 */ /* 0x002fc800078010ff */
[----:B------:R-:W-:Y:S02]  /*10720*/  @!P2 LEA.HI.X R7, R202, R3, R203, 0x2, P0 ;  /* 0x00000003ca07a211 */ /* 0x000fe400000f14cb */
[----:B--2---:R-:W-:-:S03]  /*10730*/  @!P4 LEA R4, P0, R200, R2, 0x2 ;  /* 0x00000002c804c211 */ /* 0x004fc600078010ff */
[----:B------:R1:W-:Y:S01]  /*10740*/  @!P2 ST.E.64 [R6.64], R156 ;  /* 0x0000009c0600a985 */ /* 0x0003e2000c101b06 */
[----:B------:R-:W-:Y:S02]  /*10750*/  @!P4 LEA.HI.X R5, R200, R3, R201, 0x2, P0 ;  /* 0x00000003c805c211 */ /* 0x000fe400000f14c9 */
[----:B------:R-:W-:-:S03]  /*10760*/  ISETP.GE.AND P2, PT, R190, c[0x0][0x3c8], PT ;  /* 0x0000f200be007a0c */ /* 0x000fc60003f46270 */
[----:B------:R2:W-:Y:S01]  /*10770*/  @!P4 ST.E.64 [R4.64], R152 ;  /* 0x000000980400c985 */ /* 0x0005e2000c101b06 */
[----:B------:R-:W-:Y:S02]  /*10780*/  ISETP.GE.AND P4, PT, R192, c[0x0][0x3c8], PT ;  /* 0x0000f200c0007a0c */ /* 0x000fe40003f86270 */
        /* <DEDUP_REMOVED lines=12> */
[----:B------:R-:W-:Y:S02]  /*10850*/  ISETP.GE.AND P1, PT, R186, c[0x0][0x3c8], PT ;  /* 0x0000f200ba007a0c */ /* 0x000fe40003f26270 */
[----:B------:R-:W-:-:S05]  /*10860*/  @!P4 LEA.HI.X R5, R192, R3, R193, 0x2, P0 ;  /* 0x00000003c005c211 */ /* 0x000fca00000f14c1 */
        /* <DEDUP_REMOVED lines=72> */
[----:B-1----:R-:W-:-:S04]  /*10cf0*/  @!P2 LEA R6, P1, R25, R2, 0x2 ;  /* 0x000000021906a211 */ /* 0x002fc800078210ff */
[-C--:B------:R-:W-:Y:S02]  /*10d00*/  @!P2 LEA.HI.X R7, R25, R3.reuse, R26, 0x2, P1 ;  /* 0x000000031907a211 */ /* 0x080fe400008f141a */
[----:B-----5:R-:W-:Y:S02]  /*10d10*/  ISETP.GE.AND P1, PT, R15, c[0x0][0x3c8], PT ;  /* 0x0000f2000f007a0c */ /* 0x020fe40003f26270 */
[-C--:B--2---:R-:W-:Y:S01]  /*10d20*/  @!P5 LEA R4, P0, R23, R2.reuse, 0x2 ;  /* 0x000000021704d211 */ /* 0x084fe200078010ff */
[----:B------:R1:W-:Y:S01]  /*10d30*/  @!P2 ST.E.64 [R6.64], R108 ;  /* 0x0000006c0600a985 */ /* 0x0003e2000c101b06 */
[----:B------:R-:W-:Y:S02]  /*10d40*/  ISETP.GE.AND P2, PT, R17, c[0x0][0x3c8], PT ;  /* 0x0000f20011007a0c */ /* 0x000fe40003f46270 */
[----:B------:R-:W-:Y:S02]  /*10d50*/  @!P5 LEA.HI.X R5, R23, R3, R24, 0x2, P0 ;  /* 0x000000031705d211 */ /* 0x000fe400000f1418 */
[----:B------:R-:W-:-:S03]  /*10d60*/  @!P6 LEA R8, P0, R21, R2, 0x2 ;  /* 0x000000021508e211 */ /* 0x000fc600078010ff */
[----:B------:R2:W-:Y:S01]  /*10d70*/  @!P5 ST.E.64 [R4.64], R112 ;  /* 0x000000700400d985 */ /* 0x0005e2000c101b06 */
[----:B------:R-:W-:-:S05]  /*10d80*/  @!P6 LEA.HI.X R9, R21, R3, R22, 0x2, P0 ;  /* 0x000000031509e211 */ /* 0x000fca00000f1416 */
[----:B------:R3:W-:Y:S01]  /*10d90*/  @!P6 ST.E.64 [R8.64], R116 ;  /* 0x000000740800e985 */ /* 0x0007e2000c101b06 */
[----:B-1----:R-:W-:-:S04]  /*10da0*/  @!P3 LEA R6, P0, R19, R2, 0x2 ;  /* 0x000000021306b211 */ /* 0x002fc800078010ff */
[----:B------:R-:W-:Y:S02]  /*10db0*/  @!P3 LEA.HI.X R7, R19, R3, R20, 0x2, P0 ;  /* 0x000000031307b211 */ /* 0x000fe400000f1414 */
[----:B--2---:R-:W-:-:S03]  /*10dc0*/  @!P2 LEA R4, P0, R17, R2, 0x2 ;  /* 0x000000021104a211 */ /* 0x004fc600078010ff */
[----:B------:R3:W-:Y:S01]  /*10dd0*/  @!P3 ST.E.64 [R6.64], R120 ;  /* 0x000000780600b985 */ /* 0x0007e2000c101b06 */
[----:B------:R-:W-:Y:S02]  /*10de0*/  @!P2 LEA.HI.X R5, R17, R3, R18, 0x2, P0 ;  /* 0x000000031105a211 */ /* 0x000fe400000f1412 */
[----:B------:R-:W-:-:S03]  /*10df0*/  @!P1 LEA R2, P0, R15, R2, 0x2 ;  /* 0x000000020f029211 */ /* 0x000fc600078010ff */
[----:B------:R3:W-:Y:S01]  /*10e00*/  @!P2 ST.E.64 [R4.64], R124 ;  /* 0x0000007c0400a985 */ /* 0x0007e2000c101b06 */
[----:B------:R-:W-:-:S05]  /*10e10*/  @!P1 LEA.HI.X R3, R15, R3, R16, 0x2, P0 ;  /* 0x000000030f039211 */ /* 0x000fca00000f1410 */
[----:B------:R3:W-:Y:S04]  /*10e20*/  @!P1 ST.E.64 [R2.64], R128 ;  /* 0x0000008002009985 */ /* 0x0007e8000c101b06 */
.L_x_1076:
[----:B------:R-:W-:Y:S05]  /*10e30*/  BSYNC B0 ;  /* 0x0000000000007941 */ /* 0x000fea0003800000 */
.L_x_1075:
[----:B------:R-:W-:Y:S01]  /*10e40*/  ISETP.NE.AND P0, PT, R0, RZ, PT ;  /* 0x000000ff0000720c */ /* 0x000fe20003f05270 */
[----:B---3--:R3:W4:Y:S04]  /*10e50*/  SHFL.IDX PT, R3, R10, 0x1, 0x1c1f ;  /* 0x003c1f000a037f89 */ /* 0x00872800000e0000 */
[----:B-1----:R3:W1:Y:S08]  /*10e60*/  SHFL.IDX PT, R2, R11, 0x1, 0x1c1f ;  /* 0x003c1f000b027f89 */ /* 0x00267000000e0000 */
[----:B------:R-:W-:Y:S05]  /*10e70*/  @P0 BRA `(.L_x_1077) ;  /* 0x00000ad000000947 */ /* 0x000fea0003800000 */
[----:B------:R-:W-:Y:S02]  /*10e80*/  ISETP.GE.AND P0, PT, R206, c[0x0][0x3c8], PT ;  /* 0x0000f200ce007a0c */ /* 0x000fe40003f06270 */
[----:B------:R-:W-:-:S02]  /*10e90*/  ISETP.GE.AND P1, PT, R204, c[0x0][0x3c8], PT ;  /* 0x0000f200cc007a0c */ /* 0x000fc40003f26270 */
[----:B------:R-:W-:Y:S02]  /*10ea0*/  ISETP.GE.AND P2, PT, R202, c[0x0][0x3c8], PT ;  /* 0x0000f200ca007a0c */ /* 0x000fe40003f46270 */
[----:B------:R-:W-:Y:S02]  /*10eb0*/  ISETP.GE.AND P4, PT, R200, c[0x0][0x3c8], PT ;  /* 0x0000f200c8007a0c */ /* 0x000fe40003f86270 */
[----:B------:R-:W-:-:S05]  /*10ec0*/  ISETP.GE.AND P6, PT, R27, c[0x0][0x3c8], PT ;  /* 0x0000f2001b007a0c */ /* 0x000fca0003fc6270 */
[----:B-12-4-:R-:W-:Y:S02]  /*10ed0*/  @!P0 IMAD.WIDE R6, R206, 0x4, R2 ;  /* 0x00000004ce068825 */ /* 0x016fe400078e0202 */
[----:B------:R-:W-:-:S03]  /*10ee0*/  @!P1 LEA R4, P5, R204, R2, 0x2 ;  /* 0x00000002cc049211 */ /* 0x000fc600078a10ff */
[----:B------:R1:W-:Y:S01]  /*10ef0*/  @!P0 ST.E.64 [R6.64], R166 ;  /* 0x000000a606008985 */ /* 0x0003e2000c101b06 */
[----:B------:R-:W-:Y:S02]  /*10f00*/  ISETP.GE.AND P0, PT, R198, c[0x0][0x3c8], PT ;  /* 0x0000f200c6007a0c */ /* 0x000fe40003f06270 */
[----:B------:R-:W-:-:S05]  /*10f10*/  @!P1 LEA.HI.X R5, R204, R3, R205, 0x2, P5 ;  /* 0x00000003cc059211 */ /* 0x000fca00028f14cd */
[----:B------:R2:W-:Y:S01]  /*10f20*/  @!P1 ST.E.64 [R4.64], R162 ;  /* 0x000000a204009985 */ /* 0x0005e2000c101b06 */
[----:B------:R-:W-:Y:S02]  /*10f30*/  ISETP.GE.AND P1, PT, R196, c[0x0][0x3c8], PT ;  /* 0x0000f200c4007a0c */ /* 0x000fe40003f26270 */
[----:B-1----:R-:W-:-:S04]  /*10f40*/  @!P2 LEA R6, P3, R202, R2, 0x2 ;  /* 0x00000002ca06a211 */ /* 0x002fc800078610ff */
[-C--:B------:R-:W-:Y:S02]  /*10f50*/  @!P2 LEA.HI.X R7, R202, R3.reuse, R203, 0x2, P3 ;  /* 0x00000003ca07a211 */ /* 0x080fe400018f14cb */
[----:B------:R-:W-:Y:S02]  /*10f60*/  ISETP.GE.AND P3, PT, R194, c[0x0][0x3c8], PT ;  /* 0x0000f200c2007a0c */ /* 0x000fe40003f66270 */
[C---:B--2---:R-:W-:Y:S01]  /*10f70*/  @!P4 LEA R4, P5, R200.reuse, R2, 0x2 ;  /* 0x00000002c804c211 */ /* 0x044fe200078a10ff */
[----:B------:R1:W-:Y:S03]  /*10f80*/  @!P2 ST.E.64 [R6.64], R158 ;  /* 0x0000009e0600a985 */ /* 0x0003e6000c101b06 */
        /* <DEDUP_REMOVED lines=12> */
[----:B------:R-:W-:Y:S02]  /*11050*/  ISETP.GE.AND P2, PT, R188, c[0x0][0x3c8], PT ;  /* 0x0000f200bc007a0c */ /* 0x000fe40003f46270 */
[----:B--2---:R-:W-:Y:S01]  /*11060*/  @!P4 LEA R4, P5, R192, R2, 0x2 ;  /* 0x00000002c004c211 */ /* 0x004fe200078a10ff */
        /* <DEDUP_REMOVED lines=48> */
[CC--:B--2---:R-:W-:Y:S01]  /*11370*/  @!P4 LEA R4, P5, R168.reuse, R2.reuse, 0x2 ;  /* 0x00000002a804c211 */ /* 0x0c4fe200078a10ff */
[----:B------:R1:W-:Y:S01]  /*11380*/  @!P0 ST.E.64 [R6.64], R78 ;  /* 0x0000004e06008985 */ /* 0x0003e2000c101b06 */
[C---:B------:R-:W-:Y:S02]  /*11390*/  @!P3 LEA R8, P0, R133.reuse, R2, 0x2 ;  /* 0x000000028508b211 */ /* 0x040fe400078010ff */
[-C--:B------:R-:W-:Y:S02]  /*113a0*/  @!P4 LEA.HI.X R5, R168, R3.reuse, R169, 0x2, P5 ;  /* 0x00000003a805c211 */ /* 0x080fe400028f14a9 */
[----:B------:R-:W-:-:S02]  /*113b0*/  @!P3 LEA.HI.X R9, R133, R3, R134, 0x2, P0 ;  /* 0x000000038509b211 */ /* 0x000fc400000f1486 */
[----:B------:R-:W-:Y:S01]  /*113c0*/  ISETP.GE.AND P0, PT, R31, c[0x0][0x3c8], PT ;  /* 0x0000f2001f007a0c */ /* 0x000fe20003f06270 */
[----:B------:R2:W-:Y:S01]  /*113d0*/  @!P4 ST.E.64 [R4.64], R82 ;  /* 0x000000520400c985 */ /* 0x0005e2000c101b06 */
[----:B------:R-:W-:-:S03]  /*113e0*/  ISETP.GE.AND P4, PT, R29, c[0x0][0x3c8], PT ;  /* 0x0000f2001d007a0c */ /* 0x000fc60003f86270 */
[----:B------:R4:W-:Y:S01]  /*113f0*/  @!P3 ST.E.64 [R8.64], R86 ;  /* 0x000000560800b985 */ /* 0x0009e2000c101b06 */
[----:B-1----:R-:W-:-:S04]  /*11400*/  @!P2 LEA R6, P5, R35, R2, 0x2 ;  /* 0x000000022306a211 */ /* 0x002fc800078a10ff */
[-C--:B------:R-:W-:Y:S02]  /*11410*/  @!P2 LEA.HI.X R7, R35, R3.reuse, R132, 0x2, P5 ;  /* 0x000000032307a211 */ /* 0x080fe400028f1484 */
[----:B------:R-:W-:Y:S02]  /*11420*/  ISETP.GE.AND P5, PT, R25, c[0x0][0x3c8], PT ;  /* 0x0000f20019007a0c */ /* 0x000fe40003fa6270 */
[-C--:B--2---:R-:W-:Y:S01]  /*11430*/  @!P1 LEA R4, P3, R33, R2.reuse, 0x2 ;  /* 0x0000000221049211 */ /* 0x084fe200078610ff */
[----:B------:R1:W-:Y:S01]  /*11440*/  @!P2 ST.E.64 [R6.64], R90 ;  /* 0x0000005a0600a985 */ /* 0x0003e2000c101b06 */
[----:B----4-:R-:W-:Y:S02]  /*11450*/  @!P0 LEA R8, P2, R31, R2, 0x2 ;  /* 0x000000021f088211 */ /* 0x010fe400078410ff */
[-C--:B------:R-:W-:Y:S02]  /*11460*/  @!P1 LEA.HI.X R5, R33, R3.reuse, R34, 0x2, P3 ;  /* 0x0000000321059211 */ /* 0x080fe400018f1422 */
[----:B------:R-:W-:-:S02]  /*11470*/  @!P0 LEA.HI.X R9, R31, R3, R32, 0x2, P2 ;  /* 0x000000031f098211 */ /* 0x000fc400010f1420 */
[----:B------:R-:W-:Y:S01]  /*11480*/  ISETP.GE.AND P3, PT, R23, c[0x0][0x3c8], PT ;  /* 0x0000f20017007a0c */ /* 0x000fe20003f66270 */
[----:B------:R2:W-:Y:S04]  /*11490*/  @!P1 ST.E.64 [R4.64], R94 ;  /* 0x0000005e04009985 */ /* 0x0005e8000c101b06 */
[----:B------:R-:W-:Y:S01]  /*114a0*/  @!P0 ST.E.64 [R8.64], R98 ;  /* 0x0000006208008985 */ /* 0x000fe2000c101b06 */
[----:B-----5:R-:W-:Y:S02]  /*114b0*/  ISETP.GE.AND P0, PT, R17, c[0x0][0x3c8], PT ;  /* 0x0000f20011007a0c */ /* 0x020fe40003f06270 */
[----:B-1----:R-:W-:-:S04]  /*114c0*/  @!P6 LEA R6, P2, R27, R2, 0x2 ;  /* 0x000000021b06e211 */ /* 0x002fc800078410ff */
[----:B------:R-:W-:Y:S02]  /*114d0*/  @!P6 LEA.HI.X R7, R27, R3, R28, 0x2, P2 ;  /* 0x000000031b07e211 */ /* 0x000fe400010f141c */
[----:B------:R-:W-:Y:S02]  /*114e0*/  ISETP.GE.AND P2, PT, R21, c[0x0][0x3c8], PT ;  /* 0x0000f20015007a0c */ /* 0x000fe40003f46270 */
[----:B--2---:R-:W-:-:S04]  /*114f0*/  @!P4 LEA R4, P1, R29, R2, 0x2 ;  /* 0x000000021d04c211 */ /* 0x004fc800078210ff */
[----:B------:R-:W-:Y:S02]  /*11500*/  @!P4 LEA.HI.X R5, R29, R3, R30, 0x2, P1 ;  /* 0x000000031d05c211 */ /* 0x000fe400008f141e */
[----:B------:R-:W-:-:S03]  /*11510*/  ISETP.GE.AND P1, PT, R19, c[0x0][0x3c8], PT ;  /* 0x0000f20013007a0c */ /* 0x000fc60003f26270 */
[----:B------:R1:W-:Y:S04]  /*11520*/  @!P4 ST.E.64 [R4.64], R102 ;  /* 0x000000660400c985 */ /* 0x0003e8000c101b06 */
[----:B------:R2:W-:Y:S01]  /*11530*/  @!P6 ST.E.64 [R6.64], R106 ;  /* 0x0000006a0600e985 */ /* 0x0005e2000c101b06 */
[----:B---3--:R-:W-:-:S04]  /*11540*/  @!P3 LEA R10, P6, R23, R2, 0x2 ;  /* 0x00000002170ab211 */ /* 0x008fc800078c10ff */
[----:B------:R-:W-:Y:S02]  /*11550*/  @!P3 LEA.HI.X R11, R23, R3, R24, 0x2, P6 ;  /* 0x00000003170bb211 */ /* 0x000fe400030f1418 */
[----:B-1----:R-:W-:-:S04]  /*11560*/  @!P5 LEA R4, P4, R25, R2, 0x2 ;  /* 0x000000021904d211 */ /* 0x002fc800078810ff */
[----:B------:R-:W-:Y:S02]  /*11570*/  @!P5 LEA.HI.X R5, R25, R3, R26, 0x2, P4 ;  /* 0x000000031905d211 */ /* 0x000fe400020f141a */
[----:B------:R-:W-:-:S03]  /*11580*/  @!P2 LEA R8, P4, R21, R2, 0x2 ;  /* 0x000000021508a211 */ /* 0x000fc600078810ff */
[----:B------:R1:W-:Y:S01]  /*11590*/  @!P5 ST.E.64 [R4.64], R110 ;  /* 0x0000006e0400d985 */ /* 0x0003e2000c101b06 */
[----:B--2---:R-:W-:Y:S02]  /*115a0*/  @!P1 LEA R6, P5, R19, R2, 0x2 ;  /* 0x0000000213069211 */ /* 0x004fe400078a10ff */
[-C--:B------:R-:W-:Y:S01]  /*115b0*/  @!P2 LEA.HI.X R9, R21, R3.reuse, R22, 0x2, P4 ;  /* 0x000000031509a211 */ /* 0x080fe200020f1416 */
[----:B------:R2:W-:Y:S01]  /*115c0*/  @!P3 ST.E.64 [R10.64], R114 ;  /* 0x000000720a00b985 */ /* 0x0005e2000c101b06 */
[----:B------:R-:W-:-:S03]  /*115d0*/  @!P1 LEA.HI.X R7, R19, R3, R20, 0x2, P5 ;  /* 0x0000000313079211 */ /* 0x000fc600028f1414 */
[----:B------:R2:W-:Y:S04]  /*115e0*/  @!P2 ST.E.64 [R8.64], R118 ;  /* 0x000000760800a985 */ /* 0x0005e8000c101b06 */
[----:B------:R2:W-:Y:S01]  /*115f0*/  @!P1 ST.E.64 [R6.64], R122 ;  /* 0x0000007a06009985 */ /* 0x0005e2000c101b06 */
[----:B-1----:R-:W-:-:S04]  /*11600*/  @!P0 LEA R4, P4, R17, R2, 0x2 ;  /* 0x0000000211048211 */ /* 0x002fc800078810ff */
[----:B------:R-:W-:-:S05]  /*11610*/  @!P0 LEA.HI.X R5, R17, R3, R18, 0x2, P4 ;  /* 0x0000000311058211 */ /* 0x000fca00020f1412 */
[----:B------:R2:W-:Y:S01]  /*11620*/  @!P0 ST.E.64 [R4.64], R126 ;  /* 0x0000007e04008985 */ /* 0x0005e2000c101b06 */
[----:B------:R-:W-:-:S13]  /*11630*/  ISETP.GE.AND P0, PT, R15, c[0x0][0x3c8], PT ;  /* 0x0000f2000f007a0c */ /* 0x000fda0003f06270 */
[----:B------:R-:W-:Y:S05]  /*11640*/  @P0 BRA `(.L_x_1077) ;  /* 0x0000030000000947 */ /* 0x000fea0003800000 */
[----:B------:R-:W-:-:S04]  /*11650*/  LEA R2, P0, R15, R2, 0x2 ;  /* 0x000000020f027211 */ /* 0x000fc800078010ff */
[----:B------:R-:W-:-:S05]  /*11660*/  LEA.HI.X R3, R15, R3, R16, 0x2, P0 ;  /* 0x000000030f037211 */ /* 0x000fca00000f1410 */
[----:B------:R1:W-:Y:S01]  /*11670*/  ST.E.64 [R2.64], R130 ;  /* 0x0000008202007985 */ /* 0x0003e2000c101b06 */
[----:B------:R-:W-:Y:S05]  /*11680*/  BRA `(.L_x_1077) ;  /* 0x000002c000007947 */ /* 0x000fea0003800000 */
.L_x_1073:
[----:B------:R-:W2:Y:S02]  /*11690*/  S2R R4, SR_TID.X ;  /* 0x0000000000047919 */ /* 0x000ea40000002100 */
[----:B--2---:R-:W-:-:S13]  /*116a0*/  ISETP.GT.AND P0, PT, R4, 0x7f, PT ;  /* 0x0000007f0400780c */ /* 0x004fda0003f04270 */
[----:B------:R-:W-:Y:S05]  /*116b0*/  @P0 BRA `(.L_x_1077) ;  /* 0x0000029000000947 */ /* 0x000fea0003800000 */
[----:B------:R-:W2:Y:S01]  /*116c0*/  LDL.LU R3, [R1+0xf0] ;  /* 0x0000f00001037983 */ /* 0x000ea20000300800 */
[----:B---3--:R-:W-:-:S05]  /*116d0*/  MOV R2, c[0x0][0x4e8] ;  /* 0x00013a0000027a02 */ /* 0x008fca0000000f00 */
[----:B------:R-:W-:Y:S01]  /*116e0*/  IMAD R0, R2, c[0x0][0x388], RZ ;  /* 0x0000e20002007a24 */ /* 0x000fe200078e02ff */
[----:B--2---:R-:W-:-:S04]  /*116f0*/  IADD3 R6, R3, R4, RZ ;  /* 0x0000000403067210 */ /* 0x004fc80007ffe0ff */
[----:B------:R-:W-:-:S13]  /*11700*/  ISETP.GE.AND P0, PT, R6, R0, PT ;  /* 0x000000000600720c */ /* 0x000fda0003f06270 */
[----:B------:R-:W-:Y:S05]  /*11710*/  @P0 BRA `(.L_x_1077) ;  /* 0x0000023000000947 */ /* 0x000fea0003800000 */
[----:B------:R-:W2:Y:S04]  /*11720*/  LDL.LU R3, [R1+0xe4] ;  /* 0x0000e40001037983 */ /* 0x000ea80000300800 */
[----:B------:R-:W3:Y:S04]  /*11730*/  LDL.LU R9, [R1+0xe0] ;  /* 0x0000e00001097983 */ /* 0x000ee80000300800 */
[----:B------:R-:W4:Y:S01]  /*11740*/  LDL.LU R8, [R1+0xe8] ;  /* 0x0000e80001087983 */ /* 0x000f220000300800 */
[----:B------:R-:W-:-:S13]  /*11750*/  ISETP.NE.AND P0, PT, R2, 0x1, PT ;  /* 0x000000010200780c */ /* 0x000fda0003f05270 */
[----:B-1----:R-:W-:Y:S01]  /*11760*/  @P0 IMAD.HI.U32 R7, R6, c[0x0][0x4ec], RZ ;  /* 0x00013b0006070a27 */ /* 0x002fe200078e00ff */
[----:B--2---:R-:W-:Y:S02]  /*11770*/  SHF.R.S32.HI R0, RZ, 0x1f, R3 ;  /* 0x0000001fff007819 */ /* 0x004fe40000011403 */
[----:B---3--:R-:W-:-:S03]  /*11780*/  SHF.R.S32.HI R5, RZ, 0x1f, R9 ;  /* 0x0000001fff057819 */ /* 0x008fc60000011409 */
[----:B------:R-:W-:-:S04]  /*11790*/  IMAD R0, R0, c[0x0][0x4d0], RZ ;  /* 0x0001340000007a24 */ /* 0x000fc800078e02ff */
[C---:B------:R-:W-:Y:S01]  /*117a0*/  IMAD R4, R3.reuse, c[0x0][0x4d4], R0 ;  /* 0x0001350003047a24 */ /* 0x040fe200078e0200 */
[----:B------:R-:W-:Y:S01]  /*117b0*/  MOV R0, R6 ;  /* 0x0000000600007202 */ /* 0x000fe20000000f00 */
[----:B------:R-:W-:Y:S01]  /*117c0*/  IMAD.WIDE.U32 R2, R3, c[0x0][0x4d0], RZ ;  /* 0x0001340003027a25 */ /* 0x000fe200078e00ff */
[----:B------:R-:W-:-:S03]  /*117d0*/  @P0 SHF.R.U32.HI R0, RZ, c[0x0][0x4f0], R7 ;  /* 0x00013c00ff000a19 */ /* 0x000fc60000011607 */
[----:B------:R-:W-:Y:S01]  /*117e0*/  IMAD R5, R5, c[0x0][0x4d8], RZ ;  /* 0x0001360005057a24 */ /* 0x000fe200078e02ff */
[----:B------:R-:W-:Y:S02]  /*117f0*/  IADD3 R3, R3, R4, RZ ;  /* 0x0000000403037210 */ /* 0x000fe40007ffe0ff */
[----:B----4-:R-:W-:Y:S01]  /*11800*/  SHF.R.S32.HI R4, RZ, 0x1f, R8 ;  /* 0x0000001fff047819 */ /* 0x010fe20000011408 */
[C---:B------:R-:W-:Y:S01]  /*11810*/  IMAD R7, R9.reuse, c[0x0][0x4dc], R5 ;  /* 0x0001370009077a24 */ /* 0x040fe200078e0205 */
[----:B------:R-:W-:Y:S01]  /*11820*/  IADD3 R5, -R0, RZ, RZ ;  /* 0x000000ff00057210 */ /* 0x000fe20007ffe1ff */
[----:B------:R-:W-:-:S05]  /*11830*/  IMAD.WIDE.U32 R2, R9, c[0x0][0x4d8], R2 ;  /* 0x0001360009027a25 */ /* 0x000fca00078e0002 */
[----:B------:R-:W-:Y:S01]  /*11840*/  IADD3 R3, R3, R7, RZ ;  /* 0x0000000703037210 */ /* 0x000fe20007ffe0ff */
[----:B------:R-:W-:Y:S02]  /*11850*/  IMAD R7, R4, c[0x0][0x4e0], RZ ;  /* 0x0001380004077a24 */ /* 0x000fe400078e02ff */
[----:B------:R-:W-:Y:S02]  /*11860*/  IMAD R4, R5, c[0x0][0x4e8], R6 ;  /* 0x00013a0005047a24 */ /* 0x000fe400078e0206 */
[----:B------:R-:W-:-:S03]  /*11870*/  IMAD.WIDE.U32 R2, R8, c[0x0][0x4e0], R2 ;  /* 0x0001380008027a25 */ /* 0x000fc600078e0002 */
[----:B------:R-:W-:Y:S01]  /*11880*/  SHF.R.S32.HI R5, RZ, 0x1f, R4 ;  /* 0x0000001fff057819 */ /* 0x000fe20000011404 */
[----:B------:R-:W-:Y:S01]  /*11890*/  IMAD R6, R8, c[0x0][0x4e4], R7 ;  /* 0x0001390008067a24 */ /* 0x000fe200078e0207 */
[----:B------:R-:W-:Y:S02]  /*118a0*/  SHF.R.S32.HI R7, RZ, 0x1f, R0 ;  /* 0x0000001fff077819 */ /* 0x000fe40000011400 */
[----:B------:R-:W-:Y:S01]  /*118b0*/  IADD3 R2, P0, R0, R2, RZ ;  /* 0x0000000200027210 */ /* 0x000fe20007f1e0ff */
[----:B------:R-:W-:-:S03]  /*118c0*/  IMAD R0, R5, c[0x0][0x4c8], RZ ;  /* 0x0001320005007a24 */ /* 0x000fc600078e02ff */
[----:B------:R-:W-:Y:S01]  /*118d0*/  IADD3.X R3, R7, R3, R6, P0, !PT ;  /* 0x0000000307037210 */ /* 0x000fe200007fe406 */
[----:B------:R-:W-:-:S04]  /*118e0*/  IMAD R0, R4, c[0x0][0x4cc], R0 ;  /* 0x0001330004007a24 */ /* 0x000fc800078e0200 */
[----:B------:R-:W-:-:S05]  /*118f0*/  IMAD.WIDE.U32 R2, R4, c[0x0][0x4c8], R2 ;  /* 0x0001320004027a25 */ /* 0x000fca00078e0002 */
[----:B------:R-:W-:Y:S02]  /*11900*/  IADD3 R0, R3, R0, RZ ;  /* 0x0000000003007210 */ /* 0x000fe40007ffe0ff */
[----:B------:R-:W-:-:S04]  /*11910*/  LEA R4, P0, R2, c[0x0][0x4a8], 0x2 ;  /* 0x00012a0002047a11 */ /* 0x000fc800078010ff */
[----:B------:R-:W-:Y:S02]  /*11920*/  LEA.HI.X R5, R2, c[0x0][0x4ac], R0, 0x2, P0 ;  /* 0x00012b0002057a11 */ /* 0x000fe400000f1400 */
[----:B------:R-:W-:-:S05]  /*11930*/  MOV R0, 0xff800000 ;  /* 0xff80000000007802 */ /* 0x000fca0000000f00 */
[----:B------:R1:W-:Y:S02]  /*11940*/  STG.E [R4.64], R0 ;  /* 0x0000000004007986 */ /* 0x0003e4000c101906 */
.L_x_1077:
[----:B------:R-:W-:Y:S05]  /*11950*/  BSYNC B1 ;  /* 0x0000000000017941 */ /* 0x000fea0003800000 */
.L_x_1072:
[----:B-12---:R-:W2:Y:S02]  /*11960*/  LDL R0, [R1+0x204] ;  /* 0x0002040001007983 */ /* 0x006ea40000100800 */
[----:B--2---:R-:W-:-:S13]  /*11970*/  ISETP.NE.AND P0, PT, R0, RZ, PT ;  /* 0x000000ff0000720c */ /* 0x004fda0003f05270 */
[----:B------:R-:W-:Y:S01]  /*11980*/  @P0 WARPSYNC 0xffffffff ;  /* 0xffffffff00000948 */ /* 0x000fe20003800000 */
[----:B------:R-:W-:Y:S06]  /*11990*/  @P0 BAR.SYNC.DEFER_BLOCKING 0x5, 0x100 ;  /* 0x0144000000000b1d */ /* 0x000fec0000010000 */
[----:B------:R-:W1:Y:S04]  /*119a0*/  @P0 LDS R0, [0x18100] ;  /* 0x01810000ff000984 */ /* 0x000e680000000800 */
[----:B-1----:R1:W-:Y:S04]  /*119b0*/  @P0 STL [R1+0xf4], R0 ;  /* 0x0000f40001000387 */ /* 0x0023e80000100800 */
[----:B------:R-:W-:Y:S06]  /*119c0*/  @P0 BAR.ARV 0x4, 0x100 ;  /* 0x0104000000000b1d */ /* 0x000fec0000002000 */
[----:B------:R-:W-:Y:S05]  /*119d0*/  @P0 BRA `(.L_x_1078) ;  /* 0x0000009000000947 */ /* 0x000fea0003800000 */
[----:B------:R-:W-:Y:S05]  /*119e0*/  BRA.DIV ~URZ, `(.L_x_1079) ;  /* 0x00001c927f007947 */ /* 0x000fea000b800000 */
[----:B-1----:R1:W2:Y:S02]  /*119f0*/  SHFL.IDX PT, R0, R14, RZ, 0x1f ;  /* 0x00001fff0e007589 */ /* 0x0022a400000e0000 */
.L_x_1098:
[----:B---3--:R-:W3:Y:S01]  /*11a00*/  S2R R2, SR_TID.X ;  /* 0x0000000000027919 */ /* 0x008ee20000002100 */
[----:B------:R-:W-:Y:S03]  /*11a10*/  WARPSYNC 0xffffffff ;  /* 0xffffffff00007948 */ /* 0x000fe60003800000 */
[----:B------:R-:W-:Y:S06]  /*11a20*/  BAR.SYNC.DEFER_BLOCKING 0x4, 0x100 ;  /* 0x0104000000007b1d */ /* 0x000fec0000010000 */
[----:B--2---:R2:W-:Y:S01]  /*11a30*/  STL [R1+0xf4], R0 ;  /* 0x0000f40001007387 */ /* 0x0045e20000100800 */
[----:B---3--:R-:W-:-:S13]  /*11a40*/  LOP3.LUT P0, RZ, R2, 0xff, RZ, 0xc0, !PT ;  /* 0x000000ff02ff7812 */ /* 0x008fda000780c0ff */
[----:B------:R2:W-:Y:S04]  /*11a50*/  @!P0 STS [0x18100], R14 ;  /* 0x0181000eff008388 */ /* 0x0005e80000000800 */
[----:B------:R-:W-:Y:S06]  /*11a60*/  BAR.ARV 0x5, 0x100 ;  /* 0x0144000000007b1d */ /* 0x000fec0000002000 */
.L_x_1078:
[----:B-12---:R-:W2:Y:S02]  /*11a70*/  LDL R0, [R1+0xf4] ;  /* 0x0000f40001007983 */ /* 0x006ea40000100800 */
[----:B--2---:R-:W-:-:S13]  /*11a80*/  ISETP.GE.AND P0, PT, R0, c[0x0][0x538], PT ;  /* 0x00014e0000007a0c */ /* 0x004fda0003f06270 */
[----:B---345:R-:W-:Y:S01]  /*11a90*/  @P0 CALL.REL.NOINC `(.L_x_1080) ;  /* 0x0000001000000944 */ /* 0x038fe20003c00000 */
[----:B------:R-:W-:Y:S05]  /*11aa0*/  BRA `(.L_x_1081) ;  /* 0xfffef49000007947 */ /* 0x000fea000383ffff */
.L_x_1080:
[----:B------:R-:W-:Y:S05]  /*11ab0*/  EXIT ;  /* 0x000000000000794d */ /* 0x000fea0003800000 */
.L_x_1044:
[----:B------:R-:W-:Y:S01]  /*11ac0*/  IMAD.MOV.U32 R0, RZ, RZ, R5 ;  /* 0x000000ffff007224 */ /* 0x000fe200078e0005 */
[----:B------:R-:W-:Y:S01]  /*11ad0*/  MOV R7, RZ ;  /* 0x000000ff00077202 */ /* 0x000fe20000000f00 */
[----:B------:R-:W-:Y:S01]  /*11ae0*/  IMAD.MOV.U32 R3, RZ, RZ, 0x181f ;  /* 0x0000181fff037424 */ /* 0x000fe200078e00ff */
[----:B------:R-:W-:Y:S02]  /*11af0*/  MOV R2, 0x11b10 ;  /* 0x00011b1000027802 */ /* 0x000fe40000000f00 */
[----:B-1----:R-:W-:Y:S05]  /*11b00*/  CALL.REL.NOINC `($__internal_18_$__cuda_sm70_shflsync_idx_p) ;  /* 0x00001c5000007944 */ /* 0x002fea0003c00000 */
[----:B-----5:R-:W-:Y:S01]  /*11b10*/  MOV R4, R0 ;  /* 0x0000000000047202 */ /* 0x020fe20000000f00 */
[----:B-1----:R-:W-:Y:S05]  /*11b20*/  BRA `(.L_x_1082) ;  /* 0xffff280000007947 */ /* 0x002fea000383ffff */
.L_x_1045:
[----:B------:R-:W-:Y:S01]  /*11b30*/  IMAD.MOV.U32 R0, RZ, RZ, R15 ;  /* 0x000000ffff007224 */ /* 0x000fe200078e000f */
[----:B------:R-:W-:Y:S01]  /*11b40*/  MOV R7, RZ ;  /* 0x000000ff00077202 */ /* 0x000fe20000000f00 */
[----:B------:R-:W-:Y:S01]  /*11b50*/  IMAD.MOV.U32 R3, RZ, RZ, 0x181f ;  /* 0x0000181fff037424 */ /* 0x000fe200078e00ff */
[----:B------:R-:W-:Y:S02]  /*11b60*/  MOV R2, 0x11b80 ;  /* 0x00011b8000027802 */ /* 0x000fe40000000f00 */
[----:B-123--:R-:W-:Y:S05]  /*11b70*/  CALL.REL.NOINC `($__internal_18_$__cuda_sm70_shflsync_idx_p) ;  /* 0x00001be000007944 */ /* 0x00efea0003c00000 */
[----:B------:R-:W2:Y:S04]  /*11b80*/  LDL R2, [R1+0x88] ;  /* 0x0000880001027983 */ /* 0x000ea80000100800 */
[----:B------:R-:W3:Y:S04]  /*11b90*/  LDL R9, [R1+0x9c] ;  /* 0x00009c0001097983 */ /* 0x000ee80000100800 */
[----:B------:R-:W4:Y:S04]  /*11ba0*/  LDL R6, [R1+0x54] ;  /* 0x0000540001067983 */ /* 0x000f280000100800 */
[----:B------:R-:W4:Y:S04]  /*11bb0*/  LDL R8, [R1+0x98] ;  /* 0x0000980001087983 */ /* 0x000f280000100800 */
[----:B------:R-:W4:Y:S01]  /*11bc0*/  LDL R7, [R1+0x94] ;  /* 0x0000940001077983 */ /* 0x000f220000100800 */
[----:B--2---:R-:W-:-:S02]  /*11bd0*/  ISETP.GE.AND P3, PT, R2, c[0x0][0x1d4], PT ;  /* 0x0000750002007a0c */ /* 0x004fc40003f66270 */
[----:B------:R-:W-:Y:S02]  /*11be0*/  IADD3 R2, P0, R0, R80, RZ ;  /* 0x0000005000027210 */ /* 0x000fe40007f1e0ff */
[----:B---3--:R-:W-:-:S03]  /*11bf0*/  ISETP.GE.AND P2, PT, R9, c[0x0][0x1d4], PT ;  /* 0x0000750009007a0c */ /* 0x008fc60003f46270 */
[----:B-----5:R-:W-:-:S06]  /*11c00*/  IMAD.X R3, R4, 0x1, R73, P0 ;  /* 0x0000000104037824 */ /* 0x020fcc00000e0649 */
[----:B------:R-:W-:Y:S01]  /*11c10*/  @!PT LDS RZ, [RZ] ;  /* 0x00000000fffff984 */ /* 0x000fe20000000800 */
[----:B------:R-:W-:Y:S01]  /*11c20*/  @!PT LDS RZ, [RZ] ;  /* 0x00000000fffff984 */ /* 0x000fe20000000800 */
[----:B------:R-:W-:Y:S01]  /*11c30*/  @!PT LDS RZ, [RZ] ;  /* 0x00000000fffff984 */ /* 0x000fe20000000800 */
[----:B----4-:R2:W-:Y:S01]  /*11c40*/  LDGSTS.E.BYPASS.LTC128B.128 [R6+0x10100], [R2.64], !P3 ;  /* 0x1010000002067fae */ /* 0x0105e2000d901d46 */
[----:B------:R-:W-:Y:S02]  /*11c50*/  ISETP.GE.AND P1, PT, R8, c[0x0][0x1d4], PT ;  /* 0x0000750008007a0c */ /* 0x000fe40003f26270 */
[----:B--2---:R-:W-:-:S05]  /*11c60*/  IADD3 R2, P0, R0, R79, RZ ;  /* 0x0000004f00027210 */ /* 0x004fca0007f1e0ff */
[----:B------:R-:W-:-:S05]  /*11c70*/  IMAD.X R3, R4, 0x1, R74, P0 ;  /* 0x0000000104037824 */ /* 0x000fca00000e064a */
[----:B------:R2:W-:Y:S02]  /*11c80*/  LDGSTS.E.BYPASS.LTC128B.128 [R6+0x12100], [R2.64], !P2 ;  /* 0x1210000002067fae */ /* 0x0005e4000d101d46 */
[----:B--2---:R-:W-:-:S05]  /*11c90*/  IADD3 R2, P0, R0, R81, RZ ;  /* 0x0000005100027210 */ /* 0x004fca0007f1e0ff */
[----:B------:R-:W-:-:S05]  /*11ca0*/  IMAD.X R3, R4, 0x1, R75, P0 ;  /* 0x0000000104037824 */ /* 0x000fca00000e064b */
[----:B------:R2:W-:Y:S01]  /*11cb0*/  LDGSTS.E.BYPASS.LTC128B.128 [R6+0x14100], [R2.64], !P1 ;  /* 0x1410000002067fae */ /* 0x0005e2000c901d46 */
[----:B------:R-:W-:Y:S02]  /*11cc0*/  SEL R14, RZ, 0x10, P3 ;  /* 0x00000010ff0e7807 */ /* 0x000fe40001800000 */
[----:B------:R-:W-:Y:S02]  /*11cd0*/  SEL R13, RZ, 0x10, P2 ;  /* 0x00000010ff0d7807 */ /* 0x000fe40001000000 */
[----:B------:R-:W-:Y:S02]  /*11ce0*/  SEL R12, RZ, 0x10, P1 ;  /* 0x00000010ff0c7807 */ /* 0x000fe40000800000 */
[----:B--2---:R-:W-:-:S05]  /*11cf0*/  IADD3 R2, P0, R0, R82, RZ ;  /* 0x0000005200027210 */ /* 0x004fca0007f1e0ff */
[----:B------:R-:W-:Y:S01]  /*11d00*/  IMAD.X R3, R4, 0x1, R76, P0 ;  /* 0x0000000104037824 */ /* 0x000fe200000e064c */
[----:B------:R-:W-:Y:S01]  /*11d10*/  ISETP.GE.AND P0, PT, R7, c[0x0][0x1d4], PT ;  /* 0x0000750007007a0c */ /* 0x000fe20003f06270 */
[----:B------:R-:W-:Y:S02]  /*11d20*/  IMAD.MOV.U32 R0, RZ, RZ, R5 ;  /* 0x000000ffff007224 */ /* 0x000fe400078e0005 */
[----:B------:R-:W-:Y:S01]  /*11d30*/  IMAD.MOV.U32 R7, RZ, RZ, 0x1 ;  /* 0x00000001ff077424 */ /* 0x000fe200078e00ff */
[----:B------:R-:W-:-:S09]  /*11d40*/  SEL R5, RZ, 0x10, P0 ;  /* 0x00000010ff057807 */ /* 0x000fd20000000000 */
[----:B------:R2:W-:Y:S02]  /*11d50*/  LDGSTS.E.BYPASS.LTC128B.128 [R6+0x16100], [R2.64], !P0 ;  /* 0x1610000002067fae */ /* 0x0005e4000c101d46 */
[----:B--2---:R-:W-:Y:S01]  /*11d60*/  IMAD.MOV.U32 R3, RZ, RZ, 0x181f ;  /* 0x0000181fff037424 */ /* 0x004fe200078e00ff */
[----:B------:R-:W-:Y:S02]  /*11d70*/  MOV R2, 0x11d90 ;  /* 0x00011d9000027802 */ /* 0x000fe40000000f00 */
[----:B-1----:R-:W-:Y:S05]  /*11d80*/  CALL.REL.NOINC `($__internal_18_$__cuda_sm70_shflsync_idx_p) ;  /* 0x000019d000007944 */ /* 0x002fea0003c00000 */
[----:B-----5:R-:W-:Y:S01]  /*11d90*/  IMAD.MOV.U32 R4, RZ, RZ, R0 ;  /* 0x000000ffff047224 */ /* 0x020fe200078e0000 */
[----:B------:R-:W-:Y:S01]  /*11da0*/  MOV R7, 0x1 ;  /* 0x0000000100077802 */ /* 0x000fe20000000f00 */
[----:B------:R-:W-:Y:S01]  /*11db0*/  IMAD.MOV.U32 R0, RZ, RZ, R15 ;  /* 0x000000ffff007224 */ /* 0x000fe200078e000f */
[----:B------:R-:W-:Y:S02]  /*11dc0*/  MOV R3, 0x181f ;  /* 0x0000181f00037802 */ /* 0x000fe40000000f00 */
[----:B------:R-:W-:Y:S02]  /*11dd0*/  MOV R2, 0x11df0 ;  /* 0x00011df000027802 */ /* 0x000fe40000000f00 */
[----:B-1----:R-:W-:Y:S05]  /*11de0*/  CALL.REL.NOINC `($__internal_18_$__cuda_sm70_shflsync_idx_p) ;  /* 0x0000197000007944 */ /* 0x002fea0003c00000 */
[----:B-1---5:R-:W-:Y:S05]  /*11df0*/  BRA `(.L_x_1083) ;  /* 0xffff270000007947 */ /* 0x022fea000383ffff */
.L_x_1046:
[----:B------:R-:W-:Y:S01]  /*11e00*/  IMAD.MOV.U32 R0, RZ, RZ, R4 ;  /* 0x000000ffff007224 */ /* 0x000fe200078e0004 */
[----:B------:R-:W-:Y:S01]  /*11e10*/  MOV R7, RZ ;  /* 0x000000ff00077202 */ /* 0x000fe20000000f00 */
[----:B------:R-:W-:Y:S01]  /*11e20*/  IMAD.MOV.U32 R3, RZ, RZ, 0x1c1f ;  /* 0x00001c1fff037424 */ /* 0x000fe200078e00ff */
[----:B------:R-:W-:-:S02]  /*11e30*/  MOV R2, 0x11e50 ;  /* 0x00011e5000027802 */ /* 0x000fc40000000f00 */
[----:B------:R-:W-:Y:S05]  /*11e40*/  CALL.REL.NOINC `($__internal_18_$__cuda_sm70_shflsync_idx_p) ;  /* 0x0000191000007944 */ /* 0x000fea0003c00000 */
[----:B-1---5:R-:W-:Y:S05]  /*11e50*/  BRA `(.L_x_1084) ;  /* 0xffff299000007947 */ /* 0x022fea000383ffff */
.L_x_1047:
[----:B------:R-:W-:Y:S01]  /*11e60*/  IMAD.MOV.U32 R0, RZ, RZ, R4 ;  /* 0x000000ffff007224 */ /* 0x000fe200078e0004 */
[----:B------:R-:W-:Y:S01]  /*11e70*/  MOV R7, 0x1 ;  /* 0x0000000100077802 */ /* 0x000fe20000000f00 */
[----:B------:R-:W-:Y:S01]  /*11e80*/  IMAD.MOV.U32 R3, RZ, RZ, 0x1c1f ;  /* 0x00001c1fff037424 */ /* 0x000fe200078e00ff */
[----:B------:R-:W-:-:S02]  /*11e90*/  MOV R2, 0x11eb0 ;  /* 0x00011eb000027802 */ /* 0x000fc40000000f00 */
[----:B-1----:R-:W-:Y:S05]  /*11ea0*/  CALL.REL.NOINC `($__internal_18_$__cuda_sm70_shflsync_idx_p) ;  /* 0x000018b000007944 */ /* 0x002fea0003c00000 */
[----:B------:R-:W-:-:S05]  /*11eb0*/  IMAD.IADD R0, R5, 0x1, R0 ;  /* 0x0000000105007824 */ /* 0x000fca00078e0200 */
[----:B------:R-:W-:-:S04]  /*11ec0*/  IMNMX R0, R6, R0, PT ;  /* 0x0000000006007217 */ /* 0x000fc80003800200 */
[C---:B------:R-:W-:Y:S02]  /*11ed0*/  ISETP.GT.AND P0, PT, R0.reuse, RZ, PT ;  /* 0x000000ff0000720c */ /* 0x040fe40003f04270 */
[C---:B------:R-:W-:Y:S02]  /*11ee0*/  ISETP.GT.AND P2, PT, R0.reuse, 0x1, PT ;  /* 0x000000010000780c */ /* 0x040fe40003f44270 */
        /* <DEDUP_REMOVED lines=44> */
[----:B------:R-:W-:Y:S02]  /*121b0*/  FSEL R76, R34, -INF , P4 ;  /* 0xff800000224c7808 */ /* 0x000fe40002000000 */
[----:B------:R-:W-:-:S02]  /*121c0*/  FMNMX.FTZ R0, R84, R0, !PT ;  /* 0x0000000054007209 */ /* 0x000fc40007810000 */
[----:B------:R-:W-:Y:S02]  /*121d0*/  FMNMX.FTZ R3, R77, R2, !PT ;  /* 0x000000024d037209 */ /* 0x000fe40007810000 */
[----:B------:R-:W-:Y:S02]  /*121e0*/  FMNMX.FTZ R0, R83, R0, !PT ;  /* 0x0000000053007209 */ /* 0x000fe40007810000 */
[----:B------:R-:W-:Y:S02]  /*121f0*/  FSEL R75, R33, -INF , P3 ;  /* 0xff800000214b7808 */ /* 0x000fe40001800000 */
[----:B------:R-:W-:Y:S02]  /*12200*/  FMNMX.FTZ R16, R76, R3, !PT ;  /* 0x000000034c107209 */ /* 0x000fe40007810000 */
[----:B------:R-:W-:Y:S02]  /*12210*/  FMNMX.FTZ R0, R82, R0, !PT ;  /* 0x0000000052007209 */ /* 0x000fe40007810000 */
[----:B------:R-:W-:-:S02]  /*12220*/  FSEL R74, R32, -INF , P2 ;  /* 0xff800000204a7808 */ /* 0x000fc40001000000 */
[----:B------:R-:W-:Y:S02]  /*12230*/  FMNMX.FTZ R16, R75, R16, !PT ;  /* 0x000000104b107209 */ /* 0x000fe40007810000 */
[----:B------:R-:W-:Y:S02]  /*12240*/  FMNMX.FTZ R0, R81, R0, !PT ;  /* 0x0000000051007209 */ /* 0x000fe40007810000 */
[----:B------:R-:W-:Y:S02]  /*12250*/  FSEL R73, R27, -INF , P1 ;  /* 0xff8000001b497808 */ /* 0x000fe40000800000 */
[----:B------:R-:W-:Y:S02]  /*12260*/  FMNMX.FTZ R16, R74, R16, !PT ;  /* 0x000000104a107209 */ /* 0x000fe40007810000 */
[----:B------:R-:W-:Y:S01]  /*12270*/  FMNMX.FTZ R132, R80, R0, !PT ;  /* 0x0000000050847209 */ /* 0x000fe20007810000 */
[----:B------:R-:W-:Y:S01]  /*12280*/  IMAD.MOV.U32 R0, RZ, RZ, 0x2 ;  /* 0x00000002ff007424 */ /* 0x000fe200078e00ff */
[----:B------:R-:W-:-:S02]  /*12290*/  FSEL R72, R26, -INF , P0 ;  /* 0xff8000001a487808 */ /* 0x000fc40000000000 */
[----:B------:R-:W-:Y:S01]  /*122a0*/  FMNMX.FTZ R16, R73, R16, !PT ;  /* 0x0000001049107209 */ /* 0x000fe20007810000 */
[----:B-----5:R-:W-:Y:S01]  /*122b0*/  IMAD.MOV.U32 R4, RZ, RZ, R132 ;  /* 0x000000ffff047224 */ /* 0x020fe200078e0084 */
[----:B------:R-:W-:Y:S02]  /*122c0*/  MOV R2, 0x122f0 ;  /* 0x000122f000027802 */ /* 0x000fe40000000f00 */
[----:B------:R-:W-:Y:S02]  /*122d0*/  FMNMX.FTZ R16, R72, R16, !PT ;  /* 0x0000001048107209 */ /* 0x000fe40007810000 */
[----:B-1----:R-:W-:Y:S05]  /*122e0*/  CALL.REL.NOINC `($__internal_17_$__cuda_sm70_shflsync_bfly_p) ;  /* 0x000013f000007944 */ /* 0x002fea0003c00000 */
[----:B------:R-:W-:Y:S01]  /*122f0*/  FMNMX.FTZ R132, R132, R0, !PT ;  /* 0x0000000084847209 */ /* 0x000fe20007810000 */
[----:B------:R-:W-:Y:S01]  /*12300*/  IMAD.MOV.U32 R0, RZ, RZ, 0x1 ;  /* 0x00000001ff007424 */ /* 0x000fe200078e00ff */
[----:B------:R-:W-:-:S03]  /*12310*/  MOV R2, 0x12340 ;  /* 0x0001234000027802 */ /* 0x000fc60000000f00 */
[----:B------:R-:W-:Y:S02]  /*12320*/  IMAD.MOV.U32 R4, RZ, RZ, R132 ;  /* 0x000000ffff047224 */ /* 0x000fe400078e0084 */
[----:B-1---5:R-:W-:Y:S05]  /*12330*/  CALL.REL.NOINC `($__internal_17_$__cuda_sm70_shflsync_bfly_p) ;  /* 0x000013a000007944 */ /* 0x022fea0003c00000 */
[----:B------:R-:W-:Y:S01]  /*12340*/  FMNMX.FTZ R132, R132, R0, !PT ;  /* 0x0000000084847209 */ /* 0x000fe20007810000 */
[----:B------:R-:W-:Y:S01]  /*12350*/  IMAD.MOV.U32 R4, RZ, RZ, R16 ;  /* 0x000000ffff047224 */ /* 0x000fe200078e0010 */
[----:B------:R-:W-:Y:S01]  /*12360*/  MOV R2, 0x12390 ;  /* 0x0001239000027802 */ /* 0x000fe20000000f00 */
[----:B------:R-:W-:Y:S02]  /*12370*/  IMAD.MOV.U32 R0, RZ, RZ, 0x2 ;  /* 0x00000002ff007424 */ /* 0x000fe400078e00ff */
[----:B-1---5:R-:W-:Y:S05]  /*12380*/  CALL.REL.NOINC `($__internal_17_$__cuda_sm70_shflsync_bfly_p) ;  /* 0x0000135000007944 */ /* 0x022fea0003c00000 */
[----:B------:R-:W-:Y:S01]  /*12390*/  FMNMX.FTZ R16, R16, R0, !PT ;  /* 0x0000000010107209 */ /* 0x000fe20007810000 */
[----:B------:R-:W-:Y:S01]  /*123a0*/  IMAD.MOV.U32 R0, RZ, RZ, 0x1 ;  /* 0x00000001ff007424 */ /* 0x000fe200078e00ff */
[----:B------:R-:W-:-:S03]  /*123b0*/  MOV R2, 0x123e0 ;  /* 0x000123e000027802 */ /* 0x000fc60000000f00 */
[----:B------:R-:W-:Y:S02]  /*123c0*/  IMAD.MOV.U32 R4, RZ, RZ, R16 ;  /* 0x000000ffff047224 */ /* 0x000fe400078e0010 */
[----:B-1---5:R-:W-:Y:S05]  /*123d0*/  CALL.REL.NOINC `($__internal_17_$__cuda_sm70_shflsync_bfly_p) ;  /* 0x0000130000007944 */ /* 0x022fea0003c00000 */
[----:B------:R-:W-:Y:S01]  /*123e0*/  MOV R3, R0 ;  /* 0x0000000000037202 */ /* 0x000fe20000000f00 */
[----:B-1---5:R-:W-:Y:S05]  /*123f0*/  BRA `(.L_x_1085) ;  /* 0xffff2aa000007947 */ /* 0x022fea000383ffff */
.L_x_1051:
[----:B------:R-:W-:Y:S01]  /*12400*/  MOV R7, RZ ;  /* 0x000000ff00077202 */ /* 0x000fe20000000f00 */
[----:B------:R-:W-:Y:S01]  /*12410*/  IMAD.MOV.U32 R0, RZ, RZ, R5 ;  /* 0x000000ffff007224 */ /* 0x000fe200078e0005 */
[----:B--2---:R-:W-:Y:S01]  /*12420*/  MOV R2, 0x12450 ;  /* 0x0001245000027802 */ /* 0x004fe20000000f00 */
[----:B------:R-:W-:Y:S02]  /*12430*/  IMAD.MOV.U32 R3, RZ, RZ, 0x181f ;  /* 0x0000181fff037424 */ /* 0x000fe400078e00ff */
[----:B-1----:R-:W-:Y:S05]  /*12440*/  CALL.REL.NOINC `($__internal_18_$__cuda_sm70_shflsync_idx_p) ;  /* 0x0000131000007944 */ /* 0x002fea0003c00000 */
[----:B-----5:R-:W-:Y:S01]  /*12450*/  MOV R4, R0 ;  /* 0x0000000000047202 */ /* 0x020fe20000000f00 */
[----:B-1----:R-:W-:-:S05]  /*12460*/  BRA `(.L_x_1086) ;  /* 0xffff470000007947 */ /* 0x002fca000383ffff */
.L_x_1052:
[----:B------:R-:W-:Y:S01]  /*12470*/  MOV R7, RZ ;  /* 0x000000ff00077202 */ /* 0x000fe20000000f00 */
[----:B------:R-:W-:Y:S01]  /*12480*/  IMAD.MOV.U32 R0, RZ, RZ, R21 ;  /* 0x000000ffff007224 */ /* 0x000fe200078e0015 */
[----:B--2---:R-:W-:Y:S01]  /*12490*/  MOV R2, 0x124c0 ;  /* 0x000124c000027802 */ /* 0x004fe20000000f00 */
[----:B------:R-:W-:Y:S02]  /*124a0*/  IMAD.MOV.U32 R3, RZ, RZ, 0x181f ;  /* 0x0000181fff037424 */ /* 0x000fe400078e00ff */
[----:B-1-34-:R-:W-:Y:S05]  /*124b0*/  CALL.REL.NOINC `($__internal_18_$__cuda_sm70_shflsync_idx_p) ;  /* 0x000012a000007944 */ /* 0x01afea0003c00000 */
[----:B------:R-:W2:Y:S01]  /*124c0*/  LDL R3, [R1+0x88] ;  /* 0x0000880001037983 */ /* 0x000ea20000100800 */
[----:B------:R-:W-:Y:S03]  /*124d0*/  IADD3 R6, P0, R0, R30, RZ ;  /* 0x0000001e00067210 */ /* 0x000fe60007f1e0ff */
[----:B------:R-:W3:Y:S02]  /*124e0*/  LDL R2, [R1+0x9c] ;  /* 0x00009c0001027983 */ /* 0x000ee40000100800 */
[----:B-----5:R-:W-:Y:S02]  /*124f0*/  IMAD.X R7, R4, 0x1, R22, P0 ;  /* 0x0000000104077824 */ /* 0x020fe400000e0616 */
[----:B------:R-:W4:Y:S04]  /*12500*/  LDL R12, [R1+0x54] ;  /* 0x00005400010c7983 */ /* 0x000f280000100800 */
[----:B------:R-:W4:Y:S04]  /*12510*/  LDL R15, [R1+0x98] ;  /* 0x00009800010f7983 */ /* 0x000f280000100800 */
[----:B------:R-:W4:Y:S04]  /*12520*/  LDL R14, [R1+0x58] ;  /* 0x00005800010e7983 */ /* 0x000f280000100800 */
[----:B------:R-:W4:Y:S01]  /*12530*/  LDL R13, [R1+0x94] ;  /* 0x00009400010d7983 */ /* 0x000f220000100800 */
[----:B--2---:R-:W-:Y:S02]  /*12540*/  ISETP.GE.AND P3, PT, R3, c[0x0][0x1d4], PT ;  /* 0x0000750003007a0c */ /* 0x004fe40003f66270 */
[----:B---3--:R-:W-:Y:S02]  /*12550*/  ISETP.GE.AND P2, PT, R2, c[0x0][0x1d4], PT ;  /* 0x0000750002007a0c */ /* 0x008fe40003f46270 */
[----:B------:R-:W-:Y:S02]  /*12560*/  IADD3 R2, P0, R0, R31, RZ ;  /* 0x0000001f00027210 */ /* 0x000fe40007f1e0ff */
[----:B------:R-:W-:Y:S03]  /*12570*/  SEL R20, RZ, 0x10, P2 ;  /* 0x00000010ff147807 */ /* 0x000fe60001000000 */
[----:B------:R-:W-:Y:S01]  /*12580*/  IMAD.X R3, R4, 0x1, R23, P0 ;  /* 0x0000000104037824 */ /* 0x000fe200000e0617 */
[----:B----4-:R-:W-:Y:S03]  /*12590*/  ISETP.GE.AND P1, PT, R15, c[0x0][0x1d4], PT ;  /* 0x000075000f007a0c */ /* 0x010fe60003f26270 */
[----:B------:R-:W-:Y:S01]  /*125a0*/  @!PT LDS RZ, [RZ] ;  /* 0x00000000fffff984 */ /* 0x000fe20000000800 */
[----:B------:R-:W-:Y:S01]  /*125b0*/  @!PT LDS RZ, [RZ] ;  /* 0x00000000fffff984 */ /* 0x000fe20000000800 */
[----:B------:R-:W-:Y:S01]  /*125c0*/  @!PT LDS RZ, [RZ] ;  /* 0x00000000fffff984 */ /* 0x000fe20000000800 */
[----:B------:R2:W-:Y:S01]  /*125d0*/  LDGSTS.E.BYPASS.LTC128B.128 [R12+0x100], [R6.64], !P3 ;  /* 0x00100000060c7fae */ /* 0x0005e2000d901d46 */
[----:B------:R-:W-:Y:S03]  /*125e0*/  SEL R15, RZ, 0x10, P1 ;  /* 0x00000010ff0f7807 */ /* 0x000fe60000800000 */
[----:B------:R3:W-:Y:S01]  /*125f0*/  LDGSTS.E.BYPASS.LTC128B.128 [R12+0x2100], [R2.64], !P2 ;  /* 0x02100000020c7fae */ /* 0x0007e2000d101d46 */
[----:B--2---:R-:W-:Y:S01]  /*12600*/  IMAD.MOV.U32 R7, RZ, RZ, 0x1 ;  /* 0x00000001ff077424 */ /* 0x004fe200078e00ff */
[----:B---3--:R-:W-:Y:S05]  /*12610*/  IADD3 R2, P0, R0, R132, RZ ;  /* 0x0000008400027210 */ /* 0x008fea0007f1e0ff */
[----:B------:R-:W-:Y:S05]  /*12620*/  IMAD.X R3, R4, 0x1, R28, P0 ;  /* 0x0000000104037824 */ /* 0x000fea00000e061c */
[----:B------:R2:W-:Y:S02]  /*12630*/  LDGSTS.E.BYPASS.LTC128B.128 [R12+0x4100], [R2.64], !P1 ;  /* 0x04100000020c7fae */ /* 0x0005e4000c901d46 */
[----:B--2---:R-:W-:Y:S01]  /*12640*/  IADD3 R2, P0, R0, R14, RZ ;  /* 0x0000000e00027210 */ /* 0x004fe20007f1e0ff */
[----:B------:R-:W-:Y:S01]  /*12650*/  IMAD.MOV.U32 R0, RZ, RZ, R5 ;  /* 0x000000ffff007224 */ /* 0x000fe200078e0005 */
[----:B------:R-:W-:Y:S03]  /*12660*/  SEL R5, RZ, 0x10, P3 ;  /* 0x00000010ff057807 */ /* 0x000fe60001800000 */
[----:B------:R-:W-:Y:S01]  /*12670*/  IMAD.X R3, R4, 0x1, R29, P0 ;  /* 0x0000000104037824 */ /* 0x000fe200000e061d */
[----:B------:R-:W-:Y:S04]  /*12680*/  ISETP.GE.AND P0, PT, R13, c[0x0][0x1d4], PT ;  /* 0x000075000d007a0c */ /* 0x000fe80003f06270 */
[----:B------:R-:W-:Y:S09]  /*12690*/  SEL R14, RZ, 0x10, P0 ;  /* 0x00000010ff0e7807 */ /* 0x000ff20000000000 */
[----:B------:R2:W-:Y:S02]  /*126a0*/  LDGSTS.E.BYPASS.LTC128B.128 [R12+0x6100], [R2.64], !P0 ;  /* 0x06100000020c7fae */ /* 0x0005e4000c101d46 */
[----:B--2---:R-:W-:Y:S01]  /*126b0*/  MOV R2, 0x126e0 ;  /* 0x000126e000027802 */ /* 0x004fe20000000f00 */
[----:B------:R-:W-:Y:S02]  /*126c0*/  IMAD.MOV.U32 R3, RZ, RZ, 0x181f ;  /* 0x0000181fff037424 */ /* 0x000fe400078e00ff */
[----:B-1----:R-:W-:Y:S05]  /*126d0*/  CALL.REL.NOINC `($__internal_18_$__cuda_sm70_shflsync_idx_p) ;  /* 0x0000108000007944 */ /* 0x002fea0003c00000 */
[----:B------:R-:W-:Y:S01]  /*126e0*/  MOV R7, 0x1 ;  /* 0x0000000100077802 */ /* 0x000fe20000000f00 */
[----:B-----5:R-:W-:Y:S01]  /*126f0*/  IMAD.MOV.U32 R4, RZ, RZ, R0 ;  /* 0x000000ffff047224 */ /* 0x020fe200078e0000 */
[----:B------:R-:W-:Y:S01]  /*12700*/  MOV R3, 0x181f ;  /* 0x0000181f00037802 */ /* 0x000fe20000000f00 */
[----:B------:R-:W-:Y:S01]  /*12710*/  IMAD.MOV.U32 R0, RZ, RZ, R21 ;  /* 0x000000ffff007224 */ /* 0x000fe200078e0015 */
[----:B------:R-:W-:Y:S02]  /*12720*/  MOV R2, 0x12740 ;  /* 0x0001274000027802 */ /* 0x000fe40000000f00 */
[----:B-1----:R-:W-:Y:S05]  /*12730*/  CALL.REL.NOINC `($__internal_18_$__cuda_sm70_shflsync_idx_p) ;  /* 0x0000102000007944 */ /* 0x002fea0003c00000 */
[----:B-1---5:R-:W-:-:S05]  /*12740*/  BRA `(.L_x_1087) ;  /* 0xffff462000007947 */ /* 0x022fca000383ffff */
.L_x_1055:
[----:B------:R-:W-:Y:S01]  /*12750*/  MOV R7, RZ ;  /* 0x000000ff00077202 */ /* 0x000fe20000000f00 */
[----:B------:R-:W-:Y:S01]  /*12760*/  IMAD.MOV.U32 R0, RZ, RZ, R5 ;  /* 0x000000ffff007224 */ /* 0x000fe200078e0005 */
[----:B------:R-:W-:Y:S01]  /*12770*/  MOV R2, 0x127a0 ;  /* 0x000127a000027802 */ /* 0x000fe20000000f00 */
[----:B------:R-:W-:Y:S02]  /*12780*/  IMAD.MOV.U32 R3, RZ, RZ, 0x181f ;  /* 0x0000181fff037424 */ /* 0x000fe400078e00ff */
[----:B--2---:R-:W-:Y:S05]  /*12790*/  CALL.REL.NOINC `($__internal_18_$__cuda_sm70_shflsync_idx_p) ;  /* 0x00000fc000007944 */ /* 0x004fea0003c00000 */
[----:B-----5:R-:W-:Y:S01]  /*127a0*/  MOV R4, R0 ;  /* 0x0000000000047202 */ /* 0x020fe20000000f00 */
[----:B-1----:R-:W-:-:S05]  /*127b0*/  BRA `(.L_x_1088) ;  /* 0xffff5d1000007947 */ /* 0x002fca000383ffff */
.L_x_1056:
[----:B------:R-:W-:Y:S01]  /*127c0*/  MOV R7, RZ ;  /* 0x000000ff00077202 */ /* 0x000fe20000000f00 */
[----:B------:R-:W-:Y:S01]  /*127d0*/  IMAD.MOV.U32 R0, RZ, RZ, R13 ;  /* 0x000000ffff007224 */ /* 0x000fe200078e000d */
[----:B------:R-:W-:Y:S01]  /*127e0*/  MOV R2, 0x12810 ;  /* 0x0001281000027802 */ /* 0x000fe20000000f00 */
[----:B------:R-:W-:Y:S02]  /*127f0*/  IMAD.MOV.U32 R3, RZ, RZ, 0x181f ;  /* 0x0000181fff037424 */ /* 0x000fe400078e00ff */
[----:B-123--:R-:W-:Y:S05]  /*12800*/  CALL.REL.NOINC `($__internal_18_$__cuda_sm70_shflsync_idx_p) ;  /* 0x00000f5000007944 */ /* 0x00efea0003c00000 */
[----:B------:R-:W2:Y:S01]  /*12810*/  LDL R3, [R1+0x88] ;  /* 0x0000880001037983 */ /* 0x000ea20000100800 */
[----:B------:R-:W-:Y:S03]  /*12820*/  IADD3 R6, P0, R0, R19, RZ ;  /* 0x0000001300067210 */ /* 0x000fe60007f1e0ff */
[----:B------:R-:W3:Y:S02]  /*12830*/  LDL R2, [R1+0x9c] ;  /* 0x00009c0001027983 */ /* 0x000ee40000100800 */
[----:B-----5:R-:W-:Y:S02]  /*12840*/  IMAD.X R7, R4, 0x1, R14, P0 ;  /* 0x0000000104077824 */ /* 0x020fe400000e060e */
        /* <DEDUP_REMOVED lines=36> */
.L_x_1057:
[----:B------:R-:W-:Y:S01]  /*12a90*/  MOV R7, RZ ;  /* 0x000000ff00077202 */ /* 0x000fe20000000f00 */
[----:B------:R-:W-:Y:S01]  /*12aa0*/  IMAD.MOV.U32 R0, RZ, RZ, R4 ;  /* 0x000000ffff007224 */ /* 0x000fe200078e0004 */
[----:B------:R-:W-:Y:S01]  /*12ab0*/  MOV R2, 0x12ae0 ;  /* 0x00012ae000027802 */ /* 0x000fe20000000f00 */
[----:B------:R-:W-:Y:S02]  /*12ac0*/  IMAD.MOV.U32 R3, RZ, RZ, 0x1c1f ;  /* 0x00001c1fff037424 */ /* 0x000fe400078e00ff */
[----:B------:R-:W-:Y:S05]  /*12ad0*/  CALL.REL.NOINC `($__internal_18_$__cuda_sm70_shflsync_idx_p) ;  /* 0x00000c8000007944 */ /* 0x000fea0003c00000 */
[----:B-1---5:R-:W-:-:S05]  /*12ae0*/  BRA `(.L_x_1090) ;  /* 0xffff5eb000007947 */ /* 0x022fca000383ffff */
.L_x_1058:
[----:B------:R-:W-:Y:S01]  /*12af0*/  MOV R7, 0x1 ;  /* 0x0000000100077802 */ /* 0x000fe20000000f00 */
[----:B------:R-:W-:Y:S01]  /*12b00*/  IMAD.MOV.U32 R0, RZ, RZ, R4 ;  /* 0x000000ffff007224 */ /* 0x000fe200078e0004 */
[----:B------:R-:W-:Y:S01]  /*12b10*/  MOV R2, 0x12b40 ;  /* 0x00012b4000027802 */ /* 0x000fe20000000f00 */
[----:B------:R-:W-:Y:S02]  /*12b20*/  IMAD.MOV.U32 R3, RZ, RZ, 0x1c1f ;  /* 0x00001c1fff037424 */ /* 0x000fe400078e00ff */
[----:B-1----:R-:W-:Y:S05]  /*12b30*/  CALL.REL.NOINC `($__internal_18_$__cuda_sm70_shflsync_idx_p) ;  /* 0x00000c2000007944 */ /* 0x002fea0003c00000 */
[----:B------:R-:W2:Y:S01]  /*12b40*/  LDL.LU R9, [R1+0x80] ;  /* 0x0000800001097983 */ /* 0x000ea20000300800 */
[----:B------:R-:W-:Y:S03]  /*12b50*/  IMAD.IADD R0, R5, 0x1, R0 ;  /* 0x0000000105007824 */ /* 0x000fe600078e0200 */
[----:B------:R-:W3:Y:S02]  /*12b60*/  LDL.LU R8, [R1+0x7c] ;  /* 0x00007c0001087983 */ /* 0x000ee40000300800 */
[C---:B------:R-:W-:Y:S02]  /*12b70*/  ISETP.GT.AND P4, PT, R0.reuse, 0x9, PT ;  /* 0x000000090000780c */ /* 0x040fe40003f84270 */
[C---:B------:R-:W-:Y:S01]  /*12b80*/  ISETP.GT.AND P3, PT, R0.reuse, 0x8, PT ;  /* 0x000000080000780c */ /* 0x040fe20003f64270 */
[----:B------:R-:W4:Y:S01]  /*12b90*/  LDL.LU R7, [R1+0x78] ;  /* 0x0000780001077983 */ /* 0x000f220000300800 */
[C---:B------:R-:W-:Y:S02]  /*12ba0*/  ISETP.GT.AND P1, PT, R0.reuse, 0x10, PT ;  /* 0x000000100000780c */ /* 0x040fe40003f24270 */
[C---:B------:R-:W-:Y:S01]  /*12bb0*/  ISETP.GT.AND P0, PT, R0.reuse, RZ, PT ;  /* 0x000000ff0000720c */ /* 0x040fe20003f04270 */
[----:B-----5:R-:W4:Y:S01]  /*12bc0*/  LDL.LU R4, [R1+0x74] ;  /* 0x0000740001047983 */ /* 0x020f220000300800 */
[C---:B------:R-:W-:Y:S03]  /*12bd0*/  ISETP.GT.AND P2, PT, R0.reuse, 0x1, PT ;  /* 0x000000010000780c */ /* 0x040fe60003f44270 */
[----:B------:R-:W4:Y:S04]  /*12be0*/  LDL.LU R3, [R1+0x68] ;  /* 0x0000680001037983 */ /* 0x000f280000300800 */
[----:B------:R-:W4:Y:S01]  /*12bf0*/  LDL.LU R2, [R1+0x64] ;  /* 0x0000640001027983 */ /* 0x000f220000300800 */
[----:B--2---:R-:W-:Y:S02]  /*12c00*/  FSEL R5, R9, -INF , P0 ;  /* 0xff80000009057808 */ /* 0x004fe40000000000 */
[----:B------:R-:W-:Y:S02]  /*12c10*/  ISETP.GT.AND P0, PT, R0, 0x11, PT ;  /* 0x000000110000780c */ /* 0x000fe40003f04270 */
[----:B---3--:R-:W-:Y:S02]  /*12c20*/  FSEL R177, R8, -INF , P2 ;  /* 0xff80000008b17808 */ /* 0x008fe40001000000 */
[C---:B------:R-:W-:Y:S02]  /*12c30*/  ISETP.GT.AND P2, PT, R0.reuse, 0x20, PT ;  /* 0x000000200000780c */ /* 0x040fe40003f44270 */
[----:B----4-:R-:W-:Y:S02]  /*12c40*/  FSEL R35, R7, -INF , P3 ;  /* 0xff80000007237808 */ /* 0x010fe40001800000 */
[----:B------:R-:W-:Y:S02]  /*12c50*/  ISETP.GT.AND P3, PT, R0, 0x18, PT ;  /* 0x000000180000780c */ /* 0x000fe40003f64270 */
[----:B------:R-:W-:Y:S02]  /*12c60*/  FSEL R34, R4, -INF , P4 ;  /* 0xff80000004227808 */ /* 0x000fe40002000000 */
[C---:B------:R-:W-:Y:S01]  /*12c70*/  ISETP.GT.AND P4, PT, R0.reuse, 0x19, PT ;  /* 0x000000190000780c */ /* 0x040fe20003f84270 */
[----:B------:R-:W2:Y:S01]  /*12c80*/  LDL.LU R4, [R1+0x58] ;  /* 0x0000580001047983 */ /* 0x000ea20000300800 */
[----:B------:R-:W-:Y:S02]  /*12c90*/  FSEL R33, R3, -INF , P1 ;  /* 0xff80000003217808 */ /* 0x000fe40000800000 */
[----:B------:R-:W-:Y:S01]  /*12ca0*/  ISETP.GT.AND P1, PT, R0, 0x21, PT ;  /* 0x000000210000780c */ /* 0x000fe20003f24270 */
[----:B------:R-:W3:Y:S01]  /*12cb0*/  LDL.LU R7, [R1+0x60] ;  /* 0x0000600001077983 */ /* 0x000ee20000300800 */
[----:B------:R-:W-:Y:S02]  /*12cc0*/  FSEL R32, R2, -INF , P0 ;  /* 0xff80000002207808 */ /* 0x000fe40000000000 */
[----:B------:R-:W-:Y:S01]  /*12cd0*/  ISETP.GT.AND P0, PT, R0, 0x28, PT ;  /* 0x000000280000780c */ /* 0x000fe20003f04270 */
[----:B------:R-:W4:Y:S01]  /*12ce0*/  LDL.LU R3, [R1+0x5c] ;  /* 0x00005c0001037983 */ /* 0x000f220000300800 */
        /* <DEDUP_REMOVED lines=30> */
[----:B------:R-:W-:Y:S02]  /*12ed0*/  FSEL R26, R179, -INF , P4 ;  /* 0xff800000b31a7808 */ /* 0x000fe40002000000 */
[----:B------:R-:W-:Y:S02]  /*12ee0*/  FMNMX.FTZ R0, R16, R0, !PT ;  /* 0x0000000010007209 */ /* 0x000fe40007810000 */
[----:B------:R-:W-:Y:S02]  /*12ef0*/  FMNMX.FTZ R2, R27, R2, !PT ;  /* 0x000000021b027209 */ /* 0x000fe40007810000 */
[----:B------:R-:W-:Y:S02]  /*12f00*/  FMNMX.FTZ R0, R15, R0, !PT ;  /* 0x000000000f007209 */ /* 0x000fe40007810000 */
[----:B------:R-:W-:Y:S02]  /*12f10*/  FMNMX.FTZ R176, R26, R2, !PT ;  /* 0x000000021ab07209 */ /* 0x000fe40007810000 */
[----:B------:R-:W-:Y:S02]  /*12f20*/  FSEL R8, R191, -INF , P1 ;  /* 0xff800000bf087808 */ /* 0x000fe40000800000 */
[----:B------:R-:W-:Y:S02]  /*12f30*/  MOV R2, 0x13010 ;  /* 0x0001301000027802 */ /* 0x000fe40000000f00 */
[----:B--2---:R-:W-:Y:S02]  /*12f40*/  FSEL R10, R4, -INF , P3 ;  /* 0xff800000040a7808 */ /* 0x004fe40001800000 */
[----:B------:R-:W-:Y:S01]  /*12f50*/  FMNMX.FTZ R4, R14, R0, !PT ;  /* 0x000000000e047209 */ /* 0x000fe20007810000 */
[----:B------:R-:W-:Y:S01]  /*12f60*/  IMAD.MOV.U32 R0, RZ, RZ, 0x2 ;  /* 0x00000002ff007424 */ /* 0x000fe200078e00ff */
[----:B---3--:R-:W-:Y:S02]  /*12f70*/  FSEL R9, R7, -INF , P2 ;  /* 0xff80000007097808 */ /* 0x008fe40001000000 */
[----:B------:R-:W-:Y:S02]  /*12f80*/  FMNMX.FTZ R176, R10, R176, !PT ;  /* 0x000000b00ab07209 */ /* 0x000fe40007810000 */
[----:B------:R-:W-:Y:S02]  /*12f90*/  FMNMX.FTZ R4, R13, R4, !PT ;  /* 0x000000040d047209 */ /* 0x000fe40007810000 */
[----:B------:R-:W-:Y:S02]  /*12fa0*/  FMNMX.FTZ R176, R9, R176, !PT ;  /* 0x000000b009b07209 */ /* 0x000fe40007810000 */
[----:B------:R-:W-:Y:S02]  /*12fb0*/  FMNMX.FTZ R4, R12, R4, !PT ;  /* 0x000000040c047209 */ /* 0x000fe40007810000 */
[----:B----4-:R-:W-:Y:S02]  /*12fc0*/  FSEL R7, R3, -INF , P0 ;  /* 0xff80000003077808 */ /* 0x010fe40000000000 */
[----:B------:R-:W-:Y:S02]  /*12fd0*/  FMNMX.FTZ R176, R8, R176, !PT ;  /* 0x000000b008b07209 */ /* 0x000fe40007810000 */
[----:B------:R-:W-:Y:S02]  /*12fe0*/  FMNMX.FTZ R4, R11, R4, !PT ;  /* 0x000000040b047209 */ /* 0x000fe40007810000 */
[----:B------:R-:W-:Y:S02]  /*12ff0*/  FMNMX.FTZ R176, R7, R176, !PT ;  /* 0x000000b007b07209 */ /* 0x000fe40007810000 */
[----:B-1----:R-:W-:Y:S05]  /*13000*/  CALL.REL.NOINC `($__internal_17_$__cuda_sm70_shflsync_bfly_p) ;  /* 0x000006d000007944 */ /* 0x002fea0003c00000 */
[----:B------:R-:W-:Y:S01]  /*13010*/  FMNMX.FTZ R4, R4, R0, !PT ;  /* 0x0000000004047209 */ /* 0x000fe20007810000 */
[----:B------:R-:W-:Y:S01]  /*13020*/  IMAD.MOV.U32 R0, RZ, RZ, 0x1 ;  /* 0x00000001ff007424 */ /* 0x000fe200078e00ff */
[----:B------:R-:W-:Y:S02]  /*13030*/  MOV R2, 0x13050 ;  /* 0x0001305000027802 */ /* 0x000fe40000000f00 */
        /* <DEDUP_REMOVED lines=8> */
[----:B------:R-:W-:Y:S02]  /*130c0*/  MOV R2, 0x130e0 ;  /* 0x000130e000027802 */ /* 0x000fe40000000f00 */
[----:B-1---5:R-:W-:Y:S05]  /*130d0*/  CALL.REL.NOINC `($__internal_17_$__cuda_sm70_shflsync_bfly_p) ;  /* 0x0000060000007944 */ /* 0x022fea0003c00000 */
[----:B-1---5:R-:W-:-:S05]  /*130e0*/  BRA `(.L_x_1091) ;  /* 0xffff601000007947 */ /* 0x022fca000383ffff */
.L_x_1061:
[----:B------:R-:W-:Y:S01]  /*130f0*/  MOV R7, RZ ;  /* 0x000000ff00077202 */ /* 0x000fe20000000f00 */
[----:B-1----:R-:W-:Y:S01]  /*13100*/  IMAD.MOV.U32 R0, RZ, RZ, R5 ;  /* 0x000000ffff007224 */ /* 0x002fe200078e0005 */
[----:B------:R-:W-:Y:S01]  /*13110*/  MOV R2, 0x13140 ;  /* 0x0001314000027802 */ /* 0x000fe20000000f00 */
[----:B------:R-:W-:Y:S02]  /*13120*/  IMAD.MOV.U32 R3, RZ, RZ, 0x181f ;  /* 0x0000181fff037424 */ /* 0x000fe400078e00ff */
[----:B------:R-:W-:Y:S05]  /*13130*/  CALL.REL.NOINC `($__internal_18_$__cuda_sm70_shflsync_idx_p) ;  /* 0x0000062000007944 */ /* 0x000fea0003c00000 */
[----:B-1---5:R-:W-:-:S05]  /*13140*/  BRA `(.L_x_1092) ;  /* 0xffff821000007947 */ /* 0x022fca000383ffff */
.L_x_1064:
[----:B------:R-:W-:Y:S01]  /*13150*/  MOV R7, RZ ;  /* 0x000000ff00077202 */ /* 0x000fe20000000f00 */
[----:B------:R-:W-:Y:S01]  /*13160*/  IMAD.MOV.U32 R0, RZ, RZ, R5 ;  /* 0x000000ffff007224 */ /* 0x000fe200078e0005 */
[----:B------:R-:W-:Y:S01]  /*13170*/  MOV R2, 0x131a0 ;  /* 0x000131a000027802 */ /* 0x000fe20000000f00 */
[----:B------:R-:W-:Y:S02]  /*13180*/  IMAD.MOV.U32 R3, RZ, RZ, 0x181f ;  /* 0x0000181fff037424 */ /* 0x000fe400078e00ff */
[----:B-----5:R-:W-:Y:S05]  /*13190*/  CALL.REL.NOINC `($__internal_18_$__cuda_sm70_shflsync_idx_p) ;  /* 0x000005c000007944 */ /* 0x020fea0003c00000 */
[----:B-----5:R-:W-:Y:S01]  /*131a0*/  MOV R4, R0 ;  /* 0x0000000000047202 */ /* 0x020fe20000000f00 */
[----:B-1----:R-:W-:-:S05]  /*131b0*/  BRA `(.L_x_1093) ;  /* 0xffff9a3000007947 */ /* 0x002fca000383ffff */
.L_x_1065:
[----:B------:R-:W-:Y:S01]  /*131c0*/  MOV R7, RZ ;  /* 0x000000ff00077202 */ /* 0x000fe20000000f00 */
[----:B------:R-:W-:Y:S01]  /*131d0*/  IMAD.MOV.U32 R0, RZ, RZ, R8 ;  /* 0x000000ffff007224 */ /* 0x000fe200078e0008 */
[----:B------:R-:W-:Y:S01]  /*131e0*/  MOV R2, 0x13210 ;  /* 0x0001321000027802 */ /* 0x000fe20000000f00 */
[----:B------:R-:W-:Y:S02]  /*131f0*/  IMAD.MOV.U32 R3, RZ, RZ, 0x181f ;  /* 0x0000181fff037424 */ /* 0x000fe400078e00ff */
[----:B-12--5:R-:W-:Y:S05]  /*13200*/  CALL.REL.NOINC `($__internal_18_$__cuda_sm70_shflsync_idx_p) ;  /* 0x0000055000007944 */ /* 0x026fea0003c00000 */
[----:B------:R-:W2:Y:S01]  /*13210*/  LDL R29, [R1+0x54] ;  /* 0x00005400011d7983 */ /* 0x000ea20000100800 */
[----:B------:R-:W-:Y:S04]  /*13220*/  IADD3 R2, -R132, 0x10, RZ ;  /* 0x0000001084027810 */ /* 0x000fe80007ffe1ff */
[----:B------:R-:W-:Y:S04]  /*13230*/  LOP3.LUT R2, R2, 0xf, RZ, 0xc0, !PT ;  /* 0x0000000f02027812 */ /* 0x000fe800078ec0ff */
[----:B------:R-:W-:Y:S04]  /*13240*/  IADD3 R2, P1, P0, R2, R0, R25 ;  /* 0x0000000002027210 */ /* 0x000fe8000783e019 */
[----:B-----5:R-:W-:Y:S02]  /*13250*/  IADD3.X R3, RZ, R4, R9, P1, P0 ;  /* 0x00000004ff037210 */ /* 0x020fe40000fe0409 */
[----:B------:R-:W-:Y:S11]  /*13260*/  ISETP.NE.U32.AND P0, PT, R132, RZ, PT ;  /* 0x000000ff8400720c */ /* 0x000ff60003f05070 */
[----:B------:R-:W-:Y:S02]  /*13270*/  @!UPT UIADD3 URZ, URZ, URZ, URZ ;  /* 0x0000003f3f3ff290 */ /* 0x000fe4000fffe03f */
[----:B------:R-:W-:Y:S01]  /*13280*/  @!PT LDS RZ, [RZ] ;  /* 0x00000000fffff984 */ /* 0x000fe20000000800 */
[----:B------:R-:W-:Y:S01]  /*13290*/  @!PT LDS RZ, [RZ] ;  /* 0x00000000fffff984 */ /* 0x000fe20000000800 */
[----:B------:R-:W-:Y:S01]  /*132a0*/  @!PT LDS RZ, [RZ] ;  /* 0x00000000fffff984 */ /* 0x000fe20000000800 */
[----:B--2---:R2:W-:Y:S02]  /*132b0*/  LDGSTS.E.BYPASS.LTC128B.128.ZFILL [R29+0x10100], [R2.64], P0 ;  /* 0x10100000021d7fae */ /* 0x0045e40008141d46 */
[----:B--2---:R-:W-:Y:S05]  /*132c0*/  IADD3 R2, P0, R0, R26, RZ ;  /* 0x0000001a00027210 */ /* 0x004fea0007f1e0ff */
[----:B------:R-:W-:Y:S01]  /*132d0*/  IMAD.X R3, R4, 0x1, R10, P0 ;  /* 0x0000000104037824 */ /* 0x000fe200000e060a */
[----:B------:R-:W-:Y:S04]  /*132e0*/  IADD3 R6, P0, R0, R27, RZ ;  /* 0x0000001b00067210 */ /* 0x000fe80007f1e0ff */
[----:B------:R2:W-:Y:S01]  /*132f0*/  LDGSTS.E.BYPASS.LTC128B.128 [R29+0x12100], [R2.64], !P5 ;  /* 0x12100000021d7fae */ /* 0x0005e2000e901d46 */
[----:B------:R-:W-:Y:S05]  /*13300*/  IMAD.X R7, R4, 0x1, R11, P0 ;  /* 0x0000000104077824 */ /* 0x000fea00000e060b */
[----:B------:R3:W-:Y:S01]  /*13310*/  LDGSTS.E.BYPASS.LTC128B.128 [R29+0x14100], [R6.64], !P4 ;  /* 0x14100000061d7fae */ /* 0x0007e2000e101d46 */
[----:B--2---:R-:W-:Y:S01]  /*13320*/  IADD3 R2, P0, R0, R28, RZ ;  /* 0x0000001c00027210 */ /* 0x004fe20007f1e0ff */
[----:B------:R-:W-:Y:S04]  /*13330*/  IMAD.MOV.U32 R0, RZ, RZ, R5 ;  /* 0x000000ffff007224 */ /* 0x000fe800078e0005 */
[----:B------:R-:W-:Y:S02]  /*13340*/  IMAD.X R3, R4, 0x1, R12, P0 ;  /* 0x0000000104037824 */ /* 0x000fe400000e060c */
[----:B---3--:R-:W-:Y:S03]  /*13350*/  IMAD.MOV.U32 R7, RZ, RZ, 0x1 ;  /* 0x00000001ff077424 */ /* 0x008fe600078e00ff */
        /* <DEDUP_REMOVED lines=11> */
.L_x_1066:
[----:B------:R-:W-:Y:S02]  /*13410*/  MOV R0, 0x2 ;  /* 0x0000000200007802 */ /* 0x000fe40000000f00 */
[----:B------:R-:W-:Y:S02]  /*13420*/  MOV R2, 0x13440 ;  /* 0x0001344000027802 */ /* 0x000fe40000000f00 */
[----:B-----5:R-:W-:Y:S05]  /*13430*/  CALL.REL.NOINC `($__internal_17_$__cuda_sm70_shflsync_bfly_p) ;  /* 0x000002a000007944 */ /* 0x020fea0003c00000 */
[----:B------:R-:W-:Y:S01]  /*13440*/  FMNMX.FTZ R4, R4, R0, !PT ;  /* 0x0000000004047209 */ /* 0x000fe20007810000 */
[----:B------:R-:W-:Y:S01]  /*13450*/  IMAD.MOV.U32 R0, RZ, RZ, 0x1 ;  /* 0x00000001ff007424 */ /* 0x000fe200078e00ff */
[----:B------:R-:W-:Y:S02]  /*13460*/  MOV R2, 0x13480 ;  /* 0x0001348000027802 */ /* 0x000fe40000000f00 */
[----:B-1---5:R-:W-:Y:S05]  /*13470*/  CALL.REL.NOINC `($__internal_17_$__cuda_sm70_shflsync_bfly_p) ;  /* 0x0000026000007944 */ /* 0x022fea0003c00000 */
[----:B------:R-:W-:Y:S01]  /*13480*/  FMNMX.FTZ R132, R4, R0, !PT ;  /* 0x0000000004847209 */ /* 0x000fe20007810000 */
[----:B-----5:R-:W-:Y:S01]  /*13490*/  IMAD.MOV.U32 R4, RZ, RZ, R5 ;  /* 0x000000ffff047224 */ /* 0x020fe200078e0005 */
[----:B------:R-:W-:Y:S01]  /*134a0*/  MOV R2, 0x134d0 ;  /* 0x000134d000027802 */ /* 0x000fe20000000f00 */
[----:B------:R-:W-:Y:S02]  /*134b0*/  IMAD.MOV.U32 R0, RZ, RZ, 0x2 ;  /* 0x00000002ff007424 */ /* 0x000fe400078e00ff */
[----:B-1----:R-:W-:Y:S05]  /*134c0*/  CALL.REL.NOINC `($__internal_17_$__cuda_sm70_shflsync_bfly_p) ;  /* 0x0000021000007944 */ /* 0x002fea0003c00000 */
[----:B-----5:R-:W-:Y:S01]  /*134d0*/  FMNMX.FTZ R4, R5, R0, !PT ;  /* 0x0000000005047209 */ /* 0x020fe20007810000 */
[----:B------:R-:W-:Y:S01]  /*134e0*/  IMAD.MOV.U32 R0, RZ, RZ, 0x1 ;  /* 0x00000001ff007424 */ /* 0x000fe200078e00ff */
[----:B------:R-:W-:Y:S02]  /*134f0*/  MOV R2, 0x13510 ;  /* 0x0001351000027802 */ /* 0x000fe40000000f00 */
[----:B-1----:R-:W-:Y:S05]  /*13500*/  CALL.REL.NOINC `($__internal_17_$__cuda_sm70_shflsync_bfly_p) ;  /* 0x000001d000007944 */ /* 0x002fea0003c00000 */
[----:B-1---5:R-:W-:-:S05]  /*13510*/  BRA `(.L_x_1095) ;  /* 0xffff9c5000007947 */ /* 0x022fca000383ffff */
.L_x_1068:
[----:B------:R1:W5:Y:S01]  /*13520*/  LDL R4, [R1+0xa4] ;  /* 0x0000a40001047983 */ /* 0x0003620000100800 */
[----:B------:R-:W-:-:S02]  /*13530*/  MOV R0, 0x2 ;  /* 0x0000000200007802 */ /* 0x000fc40000000f00 */
[----:B------:R-:W-:Y:S02]  /*13540*/  MOV R2, 0x13560 ;  /* 0x0001356000027802 */ /* 0x000fe40000000f00 */
[----:B-1---5:R-:W-:Y:S05]  /*13550*/  CALL.REL.NOINC `($__internal_17_$__cuda_sm70_shflsync_bfly_p) ;  /* 0x0000018000007944 */ /* 0x022fea0003c00000 */
[----:B-----5:R-:W-:Y:S01]  /*13560*/  MOV R5, R0 ;  /* 0x0000000000057202 */ /* 0x020fe20000000f00 */
[----:B-1----:R-:W-:Y:S05]  /*13570*/  BRA `(.L_x_1096) ;  /* 0xffffbaa000007947 */ /* 0x002fea000383ffff */
.L_x_1069:
[----:B------:R-:W-:Y:S01]  /*13580*/  IMAD.MOV.U32 R4, RZ, RZ, R5 ;  /* 0x000000ffff047224 */ /* 0x000fe200078e0005 */
[----:B------:R-:W-:Y:S02]  /*13590*/  MOV R0, 0x1 ;  /* 0x0000000100007802 */ /* 0x000fe40000000f00 */
[----:B------:R-:W-:Y:S02]  /*135a0*/  MOV R2, 0x135c0 ;  /* 0x000135c000027802 */ /* 0x000fe40000000f00 */
[----:B------:R-:W-:Y:S05]  /*135b0*/  CALL.REL.NOINC `($__internal_17_$__cuda_sm70_shflsync_bfly_p) ;  /* 0x0000012000007944 */ /* 0x000fea0003c00000 */
[----:B------:R2:W5:Y:S02]  /*135c0*/  LDL R4, [R1+0xa0] ;  /* 0x0000a00001047983 */ /* 0x0005640000100800 */
[----:B-----5:R-:W-:Y:S01]  /*135d0*/  FADD.FTZ R5, R5, R0 ;  /* 0x0000000005057221 */ /* 0x020fe20000010000 */
[----:B------:R-:W-:Y:S02]  /*135e0*/  MOV R0, 0x2 ;  /* 0x0000000200007802 */ /* 0x000fe40000000f00 */
[----:B------:R-:W-:Y:S02]  /*135f0*/  MOV R2, 0x13610 ;  /* 0x0001361000027802 */ /* 0x000fe40000000f00 */
[----:B-12---:R-:W-:Y:S05]  /*13600*/  CALL.REL.NOINC `($__internal_17_$__cuda_sm70_shflsync_bfly_p) ;  /* 0x000000d000007944 */ /* 0x006fea0003c00000 */
[----:B------:R-:W2:Y:S02]  /*13610*/  LDL.LU R2, [R1+0xa0] ;  /* 0x0000a00001027983 */ /* 0x000ea40000300800 */
[----:B--2---:R-:W-:Y:S01]  /*13620*/  FADD.FTZ R4, R2, R0 ;  /* 0x0000000002047221 */ /* 0x004fe20000010000 */
[----:B------:R-:W-:-:S02]  /*13630*/  MOV R0, 0x1 ;  /* 0x0000000100007802 */ /* 0x000fc40000000f00 */
[----:B------:R-:W-:Y:S02]  /*13640*/  MOV R2, 0x13660 ;  /* 0x0001366000027802 */ /* 0x000fe40000000f00 */
[----:B-1---5:R-:W-:Y:S05]  /*13650*/  CALL.REL.NOINC `($__internal_17_$__cuda_sm70_shflsync_bfly_p) ;  /* 0x0000008000007944 */ /* 0x022fea0003c00000 */
[----:B------:R-:W-:Y:S01]  /*13660*/  MOV R3, R0 ;  /* 0x0000000000037202 */ /* 0x000fe20000000f00 */
[----:B-1---5:R-:W-:Y:S05]  /*13670*/  BRA `(.L_x_1097) ;  /* 0xffffba3000007947 */ /* 0x022fea000383ffff */
.L_x_1079:
[----:B-1----:R-:W-:Y:S01]  /*13680*/  IMAD.MOV.U32 R0, RZ, RZ, R14 ;  /* 0x000000ffff007224 */ /* 0x002fe200078e000e */
[----:B------:R-:W-:Y:S01]  /*13690*/  MOV R7, RZ ;  /* 0x000000ff00077202 */ /* 0x000fe20000000f00 */
[----:B----4-:R-:W-:Y:S01]  /*136a0*/  IMAD.MOV.U32 R3, RZ, RZ, 0x1f ;  /* 0x0000001fff037424 */ /* 0x010fe200078e00ff */
[----:B---3--:R-:W-:Y:S02]  /*136b0*/  MOV R2, 0x136d0 ;  /* 0x000136d000027802 */ /* 0x008fe40000000f00 */
[----:B-----5:R-:W-:Y:S05]  /*136c0*/  CALL.REL.NOINC `($__internal_18_$__cuda_sm70_shflsync_idx_p) ;  /* 0x0000009000007944 */ /* 0x020fea0003c00000 */
[----:B-1---5:R-:W-:Y:S05]  /*136d0*/  BRA `(.L_x_1098) ;  /* 0xffffe32000007947 */ /* 0x022fea000383ffff */
        .weak           $__internal_17_$__cuda_sm70_shflsync_bfly_p
        .type           $__internal_17_$__cuda_sm70_shflsync_bfly_p,@function
        .size           $__internal_17_$__cuda_sm70_shflsync_bfly_p,($__internal_18_$__cuda_sm70_shflsync_idx_p - $__internal_17_$__cuda_sm70_shflsync_bfly_p)
$__internal_17_$__cuda_sm70_shflsync_bfly_p:
[----:B------:R1:W-:Y:S01]  /*136e0*/  STL [R1+0x20c], R5 ;  /* 0x00020c0501007387 */ /* 0x0003e20000100800 */
[----:B------:R-:W-:Y:S02]  /*136f0*/  MOV R3, 0x1f ;  /* 0x0000001f00037802 */ /* 0x000fe40000000f00 */
[----:B-1----:R-:W-:-:S04]  /*13700*/  MOV R5, 0xffffffff ;  /* 0xffffffff00057802 */ /* 0x002fc80000000f00 */
[----:B------:R-:W-:Y:S04]  /*13710*/  WARPSYNC R5 ;  /* 0x0000000500007348 */ /* 0x000fe80003800000 */
[----:B------:R1:W2:Y:S04]  /*13720*/  SHFL.BFLY PT, R0, R4, R0, R3 ;  /* 0x0c00000004007389 */ /* 0x0002a800000e0003 */
[----:B-1----:R1:W5:Y:S01]  /*13730*/  LDL.LU R5, [R1+0x20c] ;  /* 0x00020c0001057983 */ /* 0x0023620000300800 */
[----:B------:R-:W-:-:S04]  /*13740*/  MOV R3, 0x0 ;  /* 0x0000000000037802 */ /* 0x000fc80000000f00 */
[----:B--2---:R-:W-:Y:S05]  /*13750*/  RET.REL.NODEC R2 `(_ZN7cutlass13device_kernelIN5flash19enable_sm80_to_sm89INS1_16FlashAttnFwdSm80INS1_25CollectiveMainloopFwdSm80ILi8ELi1ELb1EN4cute5tupleIJNS5_1CILi128EEENS7_ILi64EEENS7_ILi256EEEEEELi256ENS_10bfloat16_tEfNS_4arch4Sm80ELb1ELb0ELb1ELb0ELb1ELb0ELb1ELb1EEENS1_21CollectiveEpilogueFwdINS6_IJS8_SA_S9_EEENS6_IJNS7_ILi1EEESI_SI_EEESC_SE_Li256ELb0ELb1ELb1ELb0EEENS1_30DynamicPersistentTileSchedulerILi256ELi256ELb1ELb1ELb0EEEEEEEEEvNT_6ParamsE) ;  /* 0xfffec8a002007950 */ /* 0x004fea0003c3ffff */
        .weak           $__internal_18_$__cuda_sm70_shflsync_idx_p
        .type           $__internal_18_$__cuda_sm70_shflsync_idx_p,@function
        .size           $__internal_18_$__cuda_sm70_shflsync_idx_p,(.L_x_6508 - $__internal_18_$__cuda_sm70_shflsync_idx_p)
$__internal_18_$__cuda_sm70_shflsync_idx_p:
[----:B------:R1:W-:Y:S02]  /*13760*/  STL [R1+0x20c], R4 ;  /* 0x00020c0401007387 */ /* 0x0003e40000100800 */
[----:B-1----:R-:W-:-:S04]  /*13770*/  MOV R4, 0xffffffff ;  /* 0xffffffff00047802 */ /* 0x002fc80000000f00 */
[----:B------:R-:W-:Y:S04]  /*13780*/  WARPSYNC R4 ;  /* 0x0000000400007348 */ /* 0x000fe80003800000 */
[----:B------:R1:W2:Y:S04]  /*13790*/  SHFL.IDX PT, R0, R0, R7, R3 ;  /* 0x0000000700007389 */ /* 0x0002a800000e0003 */
[----:B-1----:R1:W5:Y:S01]  /*137a0*/  LDL.LU R4, [R1+0x20c] ;  /* 0x00020c0001047983 */ /* 0x0023620000300800 */
[----:B------:R-:W-:-:S04]  /*137b0*/  MOV R3, 0x0 ;  /* 0x0000000000037802 */ /* 0x000fc80000000f00 */
[----:B--2---:R-:W-:Y:S05]  /*137c0*/  RET.REL.NODEC R2 `(_ZN7cutlass13device_kernelIN5flash19enable_sm80_to_sm89INS1_16FlashAttnFwdSm80INS1_25CollectiveMainloopFwdSm80ILi8ELi1ELb1EN4cute5tupleIJNS5_1CILi128EEENS7_ILi64EEENS7_ILi256EEEEEELi256ENS_10bfloat16_tEfNS_4arch4Sm80ELb1ELb0ELb1ELb0ELb1ELb0ELb1ELb1EEENS1_21CollectiveEpilogueFwdINS6_IJS8_SA_S9_EEENS6_IJNS7_ILi1EEESI_SI_EEESC_SE_Li256ELb0ELb1ELb1ELb0EEENS1_30DynamicPersistentTileSchedulerILi256ELi256ELb1ELb1ELb0EEEEEEEEEvNT_6ParamsE) ;  /* 0xfffec83002007950 */ /* 0x004fea0003c3ffff */
.L_x_1099:
        /* <DEDUP_REMOVED lines=11> */
.L_x_6508:


//--------------------- .text._ZN7cutlass13device_kernelIN5flash19enable_sm80_to_sm89INS1_16FlashAttnFwdSm80INS1_25CollectiveMainloopFwdSm80ILi8ELi1ELb1EN4cute5tupleIJNS5_1CILi128EEENS7_ILi48EEENS7_ILi256EEEEEELi256ENS_10bfloat16_tEfNS_4arch4Sm80ELb1ELb0ELb1ELb1ELb1ELb0ELb1ELb1EEENS1_21CollectiveEpilogueFwdINS6_IJS8_SA_S9_EEENS6_IJNS7_ILi1EEESI_SI_EEESC_SE_Li256ELb1ELb1ELb1ELb0EEENS1_36VarlenDynamicPersistentTileSchedulerILi128ELi48ELi256ELi256ELb1ELb1ELb0ELb1ELb1ELb1EEEEEEEEEvNT_6ParamsE --------------------------
	.section	.text._ZN7cutlass13device_kernelIN5flash19enable_sm80_to_sm89INS1_16FlashAttnFwdSm80INS1_25CollectiveMainloopFwdSm80ILi8ELi1ELb1EN4cute5tupleIJNS5_1CILi128EEENS7_ILi48EEENS7_ILi256EEEEEELi256ENS_10bfloat16_tEfNS_4arch4Sm80ELb1ELb0ELb1ELb1ELb1ELb0ELb1ELb1EEENS1_21CollectiveEpilogueFwdINS6_IJS8_SA_S9_EEENS6_IJNS7_ILi1EEESI_SI_EEESC_SE_Li256ELb1ELb1ELb1ELb0EEENS1_36VarlenDynamicPersistentTileSchedulerILi128ELi48ELi256ELi256ELb1ELb1ELb0ELb1ELb1ELb1EEEEEEEEEvNT_6ParamsE,"ax",@progbits
	.sectioninfo	@"SHI_REGISTERS=255"
	.align	128
.text._ZN7cutlass13device_kernelIN5flash19enable_sm80_to_sm89INS1_16FlashAttnFwdSm80INS1_25CollectiveMainloopFwdSm80ILi8ELi1ELb1EN4cute5tupleIJNS5_1CILi128EEENS7_ILi48EEENS7_ILi256EEEEEELi256ENS_10bfloat16_tEfNS_4arch4Sm80ELb1ELb0ELb1ELb1ELb1ELb0ELb1ELb1EEENS1_21CollectiveEpilogueFwdINS6_IJS8_SA_S9_EEENS6_IJNS7_ILi1EEESI_SI_EEESC_SE_Li256ELb1ELb1ELb1ELb0EEENS1_36VarlenDynamicPersistentTileSchedulerILi128ELi48ELi256ELi256ELb1ELb1ELb0ELb1ELb1ELb1EEEEEEEEEvNT_6ParamsE:
        .type           _ZN7cutlass13device_kernelIN5flash19enable_sm80_to_sm89INS1_16FlashAttnFwdSm80INS1_25CollectiveMainloopFwdSm80ILi8ELi1ELb1EN4cute5tupleIJNS5_1CILi128EEENS7_ILi48EEENS7_ILi256EEEEEELi256ENS_10bfloat16_tEfNS_4arch4Sm80ELb1ELb0ELb1ELb1ELb1ELb0ELb1ELb1EEENS1_21CollectiveEpilogueFwdINS6_IJS8_SA_S9_EEENS6_IJNS7_ILi1EEESI_SI_EEESC_SE_Li256ELb1ELb1ELb1ELb0EEENS1_36VarlenDynamicPersistentTileSchedulerILi128ELi48ELi256ELi256ELb1ELb1ELb0ELb1ELb1ELb1EEEEEEEEEvNT_6ParamsE,@function
        .size           _ZN7cutlass13device_kernelIN5flash19enable_sm80_to_sm89INS1_16FlashAttnFwdSm80INS1_25CollectiveMainloopFwdSm80ILi8ELi1ELb1EN4cute5tupleIJNS5_1CILi128EEENS7_ILi48EEENS7_ILi256EEEEEELi256ENS_10bfloat16_tEfNS_4arch4Sm80ELb1ELb0ELb1ELb1ELb1ELb0ELb1ELb1EEENS1_21CollectiveEpilogueFwdINS6_IJS8_SA_S9_EEENS6_IJNS7_ILi1EEESI_SI_EEESC_SE_Li256ELb1ELb1ELb1ELb0EEENS1_36VarlenDynamicPersistentTileSchedulerILi128ELi48ELi256ELi256ELb1ELb1ELb0ELb1ELb1ELb1EEEEEEEEEvNT_6ParamsE,(.L_x_6511 - _ZN7cutlass13device_kernelIN5flash19enable_sm80_to_sm89INS1_16FlashAttnFwdSm80INS1_25CollectiveMainloopFwdSm80ILi8ELi1ELb1EN4cute5tupleIJNS5_1CILi128EEENS7_ILi48EEENS7_ILi256EEEEEELi256ENS_10bfloat16_tEfNS_4arch4Sm80ELb1ELb0ELb1ELb1ELb1ELb0ELb1ELb1EEENS1_21CollectiveEpilogueFwdINS6_IJS8_SA_S9_EEENS6_IJNS7_ILi1EEESI_SI_EEESC_SE_Li256ELb1ELb1ELb1ELb0EEENS1_36VarlenDynamicPersistentTileSchedulerILi128ELi48ELi256ELi256ELb1ELb1ELb0ELb1ELb1ELb1EEEEEEEEEvNT_6ParamsE)
        .other          _ZN7cutlass13device_kernelIN5flash19enable_sm80_to_sm89INS1_16FlashAttnFwdSm80INS1_25CollectiveMainloopFwdSm80ILi8ELi1ELb1EN4cute5tupleIJNS5_1CILi128EEENS7_ILi48EEENS7_ILi256EEEEEELi256ENS_10bfloat16_tEfNS_4arch4Sm80ELb1ELb0ELb1ELb1ELb1ELb0ELb1ELb1EEENS1_21CollectiveEpilogueFwdINS6_IJS8_SA_S9_EEENS6_IJNS7_ILi1EEESI_SI_EEESC_SE_Li256ELb1ELb1ELb1ELb0EEENS1_36VarlenDynamicPersistentTileSchedulerILi128ELi48ELi256ELi256ELb1ELb1ELb0ELb1ELb1ELb1EEEEEEEEEvNT_6ParamsE,@"STO_CUDA_ENTRY STV_DEFAULT"
_ZN7cutlass13device_kernelIN5flash19enable_sm80_to_sm89INS1_16FlashAttnFwdSm80INS1_25CollectiveMainloopFwdSm80ILi8ELi1ELb1EN4cute5tupleIJNS5_1CILi128EEENS7_ILi48EEENS7_ILi256EEEEEELi256ENS_10bfloat16_tEfNS_4arch4Sm80ELb1ELb0ELb1ELb1ELb1ELb0ELb1ELb1EEENS1_21CollectiveEpilogueFwdINS6_IJS8_SA_S9_EEENS6_IJNS7_ILi1EEESI_SI_EEESC_SE_Li256ELb1ELb1ELb1ELb0EEENS1_36VarlenDynamicPersistentTileSchedulerILi128ELi48ELi256ELi256ELb1ELb1ELb0ELb1ELb1ELb1EEEEEEEEEvNT_6ParamsE:
        /* <DEDUP_REMOVED lines=54> */
.L_x_1105:
        /* <DEDUP_REMOVED lines=16> */
.L_x_1223:
        /* <DEDUP_REMOVED lines=16> */
.L_x_1224:
[----:B--2---:R-:W-:-:S05]  /*0560*/  IMAD R0, R0, c[0x0][0x538], RZ ;  /* 0x00014e0000007a24 */ /* 0x004fca00078e02ff */
[----:B------:R-:W-:-:S04]  /*0570*/  IADD3 R6, R0, R6, RZ ;  /* 0x0000000600067210 */ /* 0x000fc80007ffe0ff */
[----:B------:R-:W-:-:S13]  /*0580*/  ISETP.GT.AND P0, PT, R6, UR4, PT ;  /* 0x0000000406007c0c */ /* 0x000fda000bf04270 */
[----:B-1----:R-:W-:Y:S05]  /*0590*/  @!P0 BRA `(.L_x_1105) ;  /* 0xfffffdc000008947 */ /* 0x002fea000383ffff */
.L_x_1101:
[----:B------:R-:W-:-:S05]  /*05a0*/  IADD3 R11, -R0, R6, RZ ;  /* 0x00000006000b7210 */ /* 0x000fca0007ffe1ff */
[----:B------:R-:W-:-:S05]  /*05b0*/  IMAD R0, R4, c[0x0][0x538], R11 ;  /* 0x00014e0004007a24 */ /* 0x000fca00078e020b */
[----:B------:R-:W-:Y:S01]  /*05c0*/  ISETP.GT.AND P0, PT, R0, UR4, PT ;  /* 0x0000000400007c0c */ /* 0x000fe2000bf04270 */
[----:B------:R-:W-:-:S12]  /*05d0*/  BRA.DIV ~URZ, `(.L_x_1106) ;  /* 0x000140627f007947 */ /* 0x000fd8000b800000 */
[----:B------:R-:W-:-:S04]  /*05e0*/  VOTE.ANY R10, PT, !P0 ;  /* 0x00000000000a7806 */ /* 0x000fc800040e0100 */
.L_x_1225:
[----:B------:R-:W1:Y:S02]  /*05f0*/  POPC R5, R10 ;  /* 0x0000000a00057309 */ /* 0x000e640000000000 */
[----:B-1----:R-:W-:-:S05]  /*0600*/  IADD3 R0, R5, R7, RZ ;  /* 0x0000000705007210 */ /* 0x002fca0007ffe0ff */
[----:B------:R1:W-:Y:S01]  /*0610*/  STL [R1+0xb4], R0 ;  /* 0x0000b40001007387 */ /* 0x0003e20000100800 */
[----:B------:R-:W-:Y:S05]  /*0620*/  BRA.DIV ~URZ, `(.L_x_1107) ;  /* 0x000140627f007947 */ /* 0x000fea000b800000 */
[----:B------:R2:W3:Y:S01]  /*0630*/  SHFL.IDX PT, R12, R9, R5, 0x1f ;  /* 0x00001f05090c7589 */ /* 0x0004e200000e0000 */
[----:B------:R-:W-:-:S03]  /*0640*/  MOV R6, RZ ;  /* 0x000000ff00067202 */ /* 0x000fc60000000f00 */
[----:B------:R2:W4:Y:S04]  /*0650*/  SHFL.IDX PT, R9, R8, R5, 0x1f ;  /* 0x00001f0508097589 */ /* 0x00052800000e0000 */
.L_x_1226:
[----:B------:R-:W-:Y:S01]  /*0660*/  ISETP.NE.AND P0, PT, R10, RZ, PT ;  /* 0x000000ff0a00720c */ /* 0x000fe20003f05270 */
[----:B------:R-:W-:-:S12]  /*0670*/  BSSY B0, `(.L_x_1108) ;  /* 0x0000005000007945 */ /* 0x000fd80003800000 */
[----:B------:R-:W-:Y:S05]  /*0680*/  @!P0 BRA `(.L_x_1109) ;  /* 0x0000003000008947 */ /* 0x000fea0003800000 */
[----:B-1----:R-:W-:Y:S01]  /*0690*/  IADD3 R0, R5, -0x1, RZ ;  /* 0xffffffff05007810 */ /* 0x002fe20007ffe0ff */
[----:B------:R-:W-:Y:S05]  /*06a0*/  BRA.DIV ~URZ, `(.L_x_1110) ;  /* 0x000140c27f007947 */ /* 0x000fea000b800000 */
[----:B------:R1:W2:Y:S02]  /*06b0*/  SHFL.IDX PT, R6, R4, R0, 0x1f ;  /* 0x00001f0004067589 */ /* 0x0002a400000e0000 */
.L_x_1109:
[----:B------:R-:W-:Y:S05]  /*06c0*/  BSYNC B0 ;  /* 0x0000000000007941 */ /* 0x000fea0003800000 */
.L_x_1108:
        /* <DEDUP_REMOVED lines=69> */
.L_x_1112:
        /* <DEDUP_REMOVED lines=70> */
.L_x_1113:
[----:B------:R-:W-:Y:S05]  /*0f80*/  BSYNC B0 ;  /* 0x0000000000007941 */ /* 0x000fea0003800000 */
.L_x_1111:
[----:B------:R-:W-:-:S04]  /*0f90*/  LOP3.LUT R0, RZ, R0, RZ, 0x33, !PT ;  /* 0x00000000ff007212 */ /* 0x000fc800078e33ff */
[----:B------:R-:W-:-:S05]  /*0fa0*/  IADD3 R0, R0, R12, RZ ;  /* 0x0000000c00007210 */ /* 0x000fca0007ffe0ff */
[----:B------:R2:W-:Y:S01]  /*0fb0*/  STL [R1+0xac], R0 ;  /* 0x0000ac0001007387 */ /* 0x0005e20000100800 */
[----:B------:R-:W-:Y:S05]  /*0fc0*/  BRA `(.L_x_1114) ;  /* 0x0000006000007947 */ /* 0x000fea0003800000 */
.L_x_1102:
[----:B------:R-:W-:Y:S01]  /*0fd0*/  MOV R0, UR4 ;  /* 0x0000000400007c02 */ /* 0x000fe20008000f00 */
[----:B------:R-:W-:Y:S04]  /*0fe0*/  STL [R1+0xac], RZ ;  /* 0x0000acff01007387 */ /* 0x000fe80000100800 */
[----:B------:R-:W-:Y:S04]  /*0ff0*/  STL [R1+0xb0], RZ ;  /* 0x0000b0ff01007387 */ /* 0x000fe80000100800 */
[----:B------:R1:W-:Y:S02]  /*1000*/  STL [R1+0xa8], R0 ;  /* 0x0000a80001007387 */ /* 0x0003e40000100800 */
[----:B-1----:R-:W-:-:S05]  /*1010*/  MOV R0, c[0x0][0x53c] ;  /* 0x00014f0000007a02 */ /* 0x002fca0000000f00 */
[----:B------:R1:W-:Y:S02]  /*1020*/  STL [R1+0xb4], R0 ;  /* 0x0000b40001007387 */ /* 0x0003e40000100800 */
.L_x_1114:
        /* <DEDUP_REMOVED lines=8> */
.L_x_1100:
        /* <DEDUP_REMOVED lines=39> */
[----:B------:R-:W-:Y:S02]  /*1320*/  LOP3.LUT R3, R10, 0xffffffe0, RZ, 0xc0, !PT ;  /* 0xffffffe00a037812 */ /* 0x000fe400078ec0ff */
[----:B------:R-:W-:Y:S01]  /*1330*/  LOP3.LUT R0, R6, 0x1c0, RZ, 0xc0, !PT ;  /* 0x000001c006007812 */ /* 0x000fe200078ec0ff */
[----:B------:R-:W-:Y:S01]  /*1340*/  IMAD.IADD R6, R2, 0x1, -R4 ;  /* 0x0000000102067824 */ /* 0x000fe200078e0a04 */
        /* <DEDUP_REMOVED lines=17> */
[----:B------:R-:W-:Y:S02]  /*1460*/  LEA.HI R0, R3, R3, RZ, 0x1 ;  /* 0x0000000303007211 */ /* 0x000fe400078f08ff */
[----:B------:R-:W-:Y:S01]  /*1470*/  ISETP.NE.U32.AND P4, PT, R5, 0x1, PT ;  /* 0x000000010500780c */ /* 0x000fe20003f85070 */
[----:B------:R-:W-:Y:S01]  /*1480*/  IMAD R17, R4, 0x10, R2 ;  /* 0x0000001004117824 */ /* 0x000fe200078e0202 */
[----:B------:R-:W-:Y:S01]  /*1490*/  LOP3.LUT R4, R0, 0x1ffffffe, RZ, 0xc0, !PT ;  /* 0x1ffffffe00047812 */ /* 0x000fe200078ec0ff */
[----:B------:R-:W-:Y:S01]  /*14a0*/  IMAD.SHL.U32 R2, R6, 0x40, RZ ;  /* 0x0000004006027824 */ /* 0x000fe200078e00ff */
[C---:B------:R-:W-:Y:S01]  /*14b0*/  R2P PR, R8.reuse, 0x6 ;  /* 0x0000000608007804 */ /* 0x040fe20000000000 */
[----:B------:R-:W-:Y:S01]  /*14c0*/  IMAD.SHL.U32 R5, R8, 0x40, RZ ;  /* 0x0000004008057824 */ /* 0x000fe200078e00ff */
[C---:B------:R-:W-:Y:S01]  /*14d0*/  LOP3.LUT P3, RZ, R6.reuse, 0x2, RZ, 0xc0, !PT ;  /* 0x0000000206ff7812 */ /* 0x040fe2000786c0ff */
[----:B------:R-:W-:Y:S01]  /*14e0*/  IMAD.IADD R8, R3, 0x1, -R4 ;  /* 0x0000000103087824 */ /* 0x000fe200078e0a04 */
[----:B------:R-:W-:Y:S01]  /*14f0*/  LOP3.LUT P0, RZ, R6, 0x4, RZ, 0xc0, !PT ;  /* 0x0000000406ff7812 */ /* 0x000fe2000780c0ff */
[----:B------:R-:W-:Y:S01]  /*1500*/  IMAD.SHL.U32 R6, R13, 0x8, RZ ;  /* 0x000000080d067824 */ /* 0x000fe200078e00ff */
[----:B------:R-:W-:Y:S01]  /*1510*/  LOP3.LUT R2, R2, 0x1c0, RZ, 0xc0, !PT ;  /* 0x000001c002027812 */ /* 0x000fe200078ec0ff */
[----:B------:R-:W-:Y:S01]  /*1520*/  STL [R1+0x204], R17 ;  /* 0x0002041101007387 */ /* 0x000fe20000100800 */
        /* <DEDUP_REMOVED lines=198> */
.L_x_1222:
[----:B--2---:R-:W2:Y:S01]  /*2190*/  LDL R0, [R1+0xb4] ;  /* 0x0000b40001007983 */ /* 0x004ea20000100800 */
[----:B------:R-:W-:Y:S01]  /*21a0*/  IMAD.MOV.U32 R8, RZ, RZ, 0x4 ;  /* 0x00000004ff087424 */ /* 0x000fe200078e00ff */
[----:B------:R-:W-:-:S02]  /*21b0*/  ISETP.NE.U32.AND P0, PT, RZ, c[0x0][0x370], PT ;  /* 0x0000dc00ff007a0c */ /* 0x000fc40003f05070 */
[----:B------:R-:W-:Y:S01]  /*21c0*/  ISETP.NE.U32.AND P1, PT, RZ, c[0x0][0x360], PT ;  /* 0x0000d800ff007a0c */ /* 0x000fe20003f25070 */
[----:B--2---:R-:W-:-:S05]  /*21d0*/  IMAD.WIDE R2, R0, R8, c[0x0][0x588] ;  /* 0x0001620000027625 */ /* 0x004fca00078e0208 */
[----:B------:R-:W2:Y:S01]  /*21e0*/  LDG.E R17, [R2.64] ;  /* 0x0000000602117981 */ /* 0x000ea2000c1e1900 */
[----:B------:R-:W-:Y:S01]  /*21f0*/  ISETP.NE.AND.EX P3, PT, RZ, c[0x0][0x374], PT, P0 ;  /* 0x0000dd00ff007a0c */ /* 0x000fe20003f65300 */
[----:B------:R-:W-:Y:S01]  /*2200*/  IMAD.MOV.U32 R15, RZ, RZ, RZ ;  /* 0x000000ffff0f7224 */ /* 0x000fe200078e00ff */
[----:B------:R-:W-:Y:S01]  /*2210*/  ISETP.NE.AND.EX P1, PT, RZ, c[0x0][0x364], PT, P1 ;  /* 0x0000d900ff007a0c */ /* 0x000fe20003f25310 */
[----:B------:R-:W-:Y:S01]  /*2220*/  IMAD.MOV.U32 R11, RZ, RZ, RZ ;  /* 0x000000ffff0b7224 */ /* 0x000fe200078e00ff */
[----:B------:R-:W-:-:S04]  /*2230*/  ISETP.NE.U32.AND P4, PT, RZ, c[0x0][0x348], PT ;  /* 0x0000d200ff007a0c */ /* 0x000fc80003f85070 */
[----:B------:R-:W-:Y:S01]  /*2240*/  ISETP.NE.AND.EX P4, PT, RZ, c[0x0][0x34c], PT, P4 ;  /* 0x0000d300ff007a0c */ /* 0x000fe20003f85340 */
[C---:B--2---:R-:W-:Y:S01]  /*2250*/  IMAD.SHL.U32 R114, R17.reuse, 0x4, RZ ;  /* 0x0000000411727824 */ /* 0x044fe200078e00ff */
[----:B------:R-:W-:Y:S01]  /*2260*/  SHF.R.S32.HI R106, RZ, 0x1f, R17 ;  /* 0x0000001fff6a7819 */ /* 0x000fe20000011411 */
[----:B------:R1:W-:Y:S02]  /*2270*/  STL [R1+0xc0], R17 ;  /* 0x0000c01101007387 */ /* 0x0003e40000100800 */
[C---:B------:R-:W-:Y:S02]  /*2280*/  @P3 LEA R6, P0, R17.reuse, c[0x0][0x370], 0x2 ;  /* 0x0000dc0011063a11 */ /* 0x040fe400078010ff */
[C-C-:B------:R-:W-:Y:S01]  /*2290*/  SHF.L.U64.HI R107, R17.reuse, 0x2, R106.reuse ;  /* 0x00000002116b7819 */ /* 0x140fe2000001026a */
[----:B------:R1:W-:Y:S01]  /*22a0*/  STL [R1+0xfc], R106 ;  /* 0x0000fc6a01007387 */ /* 0x0003e20000100800 */
[----:B------:R-:W-:Y:S02]  /*22b0*/  @P1 IADD3 R4, P2, R114, c[0x0][0x360], RZ ;  /* 0x0000d80072041a10 */ /* 0x000fe40007f5e0ff */
[----:B------:R-:W-:Y:S01]  /*22c0*/  @P3 LEA.HI.X R7, R17, c[0x0][0x374], R106, 0x2, P0 ;  /* 0x0000dd0011073a11 */ /* 0x000fe200000f146a */
[----:B------:R1:W-:Y:S01]  /*22d0*/  STL [R1+0xc8], R114 ;  /* 0x0000c87201007387 */ /* 0x0003e20000100800 */
[----:B------:R-:W-:-:S02]  /*22e0*/  @P1 IADD3.X R5, R107, c[0x0][0x364], RZ, P2, !PT ;  /* 0x0000d9006b051a10 */ /* 0x000fc400017fe4ff */
[----:B------:R-:W-:Y:S01]  /*22f0*/  IADD3 R2, P0, R114, c[0x0][0x348], RZ ;  /* 0x0000d20072027a10 */ /* 0x000fe20007f1e0ff */
[----:B------:R-:W2:Y:S03]  /*2300*/  @P3 LDG.E R15, [R6.64] ;  /* 0x00000006060f3981 */ /* 0x000ea6000c1e1900 */
[----:B------:R-:W-:Y:S01]  /*2310*/  IADD3.X R3, R107, c[0x0][0x34c], RZ, P0, !PT ;  /* 0x0000d3006b037a10 */ /* 0x000fe200007fe4ff */
[----:B------:R-:W3:Y:S04]  /*2320*/  @P1 LDG.E R0, [R4.64] ;  /* 0x0000000604001981 */ /* 0x000ee8000c1e1900 */
[----:B------:R1:W5:Y:S04]  /*2330*/  @P4 LDG.E R11, [R2.64] ;  /* 0x00000006020b4981 */ /* 0x000368000c1e1900 */
[----:B------:R1:W-:Y:S01]  /*2340*/  STL [R1+0xcc], R107 ;  /* 0x0000cc6b01007387 */ /* 0x0003e20000100800 */
        /* <DEDUP_REMOVED lines=11> */
.L_x_1115:
[----:B------:R-:W-:-:S04]  /*2400*/  ISETP.NE.U32.AND P0, PT, RZ, c[0x0][0x368], PT ;  /* 0x0000da00ff007a0c */ /* 0x000fc80003f05070 */
[----:B------:R-:W-:-:S13]  /*2410*/  ISETP.NE.AND.EX P0, PT, RZ, c[0x0][0x36c], PT, P0 ;  /* 0x0000db00ff007a0c */ /* 0x000fda0003f05300 */
[----:B------:R-:W-:Y:S05]  /*2420*/  @!P0 BRA `(.L_x_1116) ;  /* 0x0000004000008947 */ /* 0x000fea0003800000 */
[----:B-1----:R-:W-:-:S04]  /*2430*/  IADD3 R2, P0, R114, c[0x0][0x368], RZ ;  /* 0x0000da0072027a10 */ /* 0x002fc80007f1e0ff */
[----:B------:R-:W-:-:S05]  /*2440*/  IADD3.X R3, R107, c[0x0][0x36c], RZ, P0, !PT ;  /* 0x0000db006b037a10 */ /* 0x000fca00007fe4ff */
[----:B------:R1:W5:Y:S01]  /*2450*/  LDG.E R0, [R2.64] ;  /* 0x0000000602007981 */ /* 0x000362000c1e1900 */
[----:B------:R-:W-:Y:S05]  /*2460*/  BRA `(.L_x_1117) ;  /* 0x0000008000007947 */ /* 0x000fea0003800000 */
.L_x_1116:
        /* <DEDUP_REMOVED lines=8> */
.L_x_1117:
[----:B-1----:R-:W2:Y:S04]  /*24f0*/  LDL R3, [R1+0x9c] ;  /* 0x00009c0001037983 */ /* 0x002ea80000100800 */
[----:B------:R-:W3:Y:S04]  /*2500*/  LDL.LU R2, [R1+0xac] ;  /* 0x0000ac0001027983 */ /* 0x000ee80000300800 */
[----:B------:R-:W4:Y:S04]  /*2510*/  LDL.LU R16, [R1+0xc4] ;  /* 0x0000c40001107983 */ /* 0x000f280000300800 */
[----:B------:R-:W4:Y:S01]  /*2520*/  LDL R14, [R1+0xb0] ;  /* 0x0000b000010e7983 */ /* 0x000f220000100800 */
[----:B-----5:R-:W-:Y:S01]  /*2530*/  IMAD.IADD R110, R0, 0x1, -R15 ;  /* 0x00000001006e7824 */ /* 0x020fe200078e0a0f */
[----:B------:R-:W-:Y:S01]  /*2540*/  BSSY B0, `(.L_x_1118) ;  /* 0x0000041000007945 */ /* 0x000fe20003800000 */
[----:B--2---:R-:W-:-:S02]  /*2550*/  IMAD.MOV.U32 R13, RZ, RZ, R3 ;  /* 0x000000ffff0d7224 */ /* 0x004fc400078e0003 */
[----:B------:R-:W-:Y:S02]  /*2560*/  IMAD.MOV.U32 R3, RZ, RZ, c[0x0][0x2c4] ;  /* 0x0000b100ff037624 */ /* 0x000fe400078e00ff */
[----:B---3--:R-:W-:-:S03]  /*2570*/  IMAD.SHL.U32 R12, R2, 0x80, RZ ;  /* 0x00000080020c7824 */ /* 0x008fc600078e00ff */
[----:B------:R-:W-:Y:S02]  /*2580*/  ISETP.NE.AND P3, PT, R3, 0x1, PT ;  /* 0x000000010300780c */ /* 0x000fe40003f65270 */
[----:B------:R-:W-:Y:S01]  /*2590*/  IADD3 R2, R12, 0x7f, RZ ;  /* 0x0000007f0c027810 */ /* 0x000fe20007ffe0ff */
[----:B------:R1:W-:Y:S01]  /*25a0*/  STL [R1+0xa4], R12 ;  /* 0x0000a40c01007387 */ /* 0x0003e20000100800 */
[----:B----4-:R-:W-:-:S03]  /*25b0*/  LOP3.LUT R16, R16, 0xfffffffb, RZ, 0xc0, !PT ;  /* 0xfffffffb10107812 */ /* 0x010fc600078ec0ff */
[----:B------:R-:W-:Y:S01]  /*25c0*/  IMAD.MOV.U32 R0, RZ, RZ, R2 ;  /* 0x000000ffff007224 */ /* 0x000fe200078e0002 */
[----:B------:R1:W-:Y:S05]  /*25d0*/  STL [R1+0xa0], R110 ;  /* 0x0000a06e01007387 */ /* 0x0003ea0000100800 */
[----:B------:R-:W-:Y:S01]  /*25e0*/  @P3 IMAD.HI.U32 R3, R2, c[0x0][0x2c8], RZ ;  /* 0x0000b20002033a27 */ /* 0x000fe200078e00ff */
[----:B------:R-:W-:Y:S02]  /*25f0*/  IADD3 R2, R110, 0x30, -R13 ;  /* 0x000000306e027810 */ /* 0x000fe40007ffe80d */
[----:B------:R-:W-:Y:S02]  /*2600*/  @P3 LOP3.LUT R16, R16, 0x4, RZ, 0xfc, !PT ;  /* 0x0000000410103812 */ /* 0x000fe400078efcff */
[----:B------:R-:W-:-:S02]  /*2610*/  @P3 SHF.R.U32.HI R0, RZ, c[0x0][0x2cc], R3 ;  /* 0x0000b300ff003a19 */ /* 0x000fc40000011603 */
[----:B------:R-:W-:Y:S01]  /*2620*/  IADD3 R3, R110, 0x2f, RZ ;  /* 0x0000002f6e037810 */ /* 0x000fe20007ffe0ff */
[----:B------:R1:W-:Y:S02]  /*2630*/  STL [R1+0xc4], R16 ;  /* 0x0000c41001007387 */ /* 0x0003e40000100800 */
[----:B------:R-:W-:Y:S02]  /*2640*/  IMAD.IADD R0, R2, 0x1, R0 ;  /* 0x0000000102007824 */ /* 0x000fe400078e0200 */
[----:B------:R-:W-:-:S04]  /*2650*/  IMAD.HI R2, R3, 0x2aaaaaab, RZ ;  /* 0x2aaaaaab03027827 */ /* 0x000fc800078e02ff */
[----:B------:R-:W-:Y:S01]  /*2660*/  IMAD.HI R0, R0, 0x2aaaaaab, RZ ;  /* 0x2aaaaaab00007827 */ /* 0x000fe200078e02ff */
[----:B------:R-:W-:-:S04]  /*2670*/  SHF.R.U32.HI R4, RZ, 0x1f, R2 ;  /* 0x0000001fff047819 */ /* 0x000fc80000011602 */
[----:B------:R-:W-:Y:S02]  /*2680*/  SHF.R.U32.HI R3, RZ, 0x1f, R0 ;  /* 0x0000001fff037819 */ /* 0x000fe40000011600 */
[----:B------:R-:W-:Y:S02]  /*2690*/  LEA.HI.SX32 R4, R2, R4, 0x1d ;  /* 0x0000000402047211 */ /* 0x000fe400078feaff */
[----:B------:R-:W-:Y:S02]  /*26a0*/  LEA.HI.SX32 R0, R0, R3, 0x1d ;  /* 0x0000000300007211 */ /* 0x000fe400078feaff */
[----:B------:R-:W-:Y:S02]  /*26b0*/  LOP3.LUT R2, R14, 0xff000000, RZ, 0xc0, !PT ;  /* 0xff0000000e027812 */ /* 0x000fe400078ec0ff */
[----:B------:R-:W-:Y:S02]  /*26c0*/  IMNMX R7, R4, R0, PT ;  /* 0x0000000004077217 */ /* 0x000fe40003800200 */
[----:B------:R-:W-:-:S02]  /*26d0*/  LOP3.LUT R3, R14, 0xff0000, RZ, 0xc0, !PT ;  /* 0x00ff00000e037812 */ /* 0x000fc400078ec0ff */
[----:B------:R-:W-:Y:S01]  /*26e0*/  SHF.R.U32.HI R0, RZ, 0x8, R2 ;  /* 0x00000008ff007819 */ /* 0x000fe20000011602 */
[----:B------:R-:W-:Y:S01]  /*26f0*/  IMAD.MOV.U32 R2, RZ, RZ, RZ ;  /* 0x000000ffff027224 */ /* 0x000fe200078e00ff */
[----:B------:R-:W-:Y:S02]  /*2700*/  ISETP.GE.AND P0, PT, R7, 0x1, PT ;  /* 0x000000010700780c */ /* 0x000fe40003f06270 */
        /* <DEDUP_REMOVED lines=36> */
.L_x_1119:
[----:B------:R-:W-:Y:S05]  /*2950*/  BSYNC B0 ;  /* 0x0000000000007941 */ /* 0x000fea0003800000 */
.L_x_1118:
        /* <DEDUP_REMOVED lines=75> */
[----:B------:R-:W-:-:S04]  /*2e10*/  @P0 IADD3 R2, P1, R114, c[0x0][0x340], RZ ;  /* 0x0000d00072020a10 */ /* 0x000fc80007f3e0ff */
[----:B------:R-:W-:-:S05]  /*2e20*/  @P0 IADD3.X R3, R107, c[0x0][0x344], RZ, P1, !PT ;  /* 0x0000d1006b030a10 */ /* 0x000fca0000ffe4ff */
[----:B------:R1:W5:Y:S01]  /*2e30*/  @P0 LDG.E R0, [R2.64] ;  /* 0x0000000602000981 */ /* 0x000362000c1e1900 */
[----:B------:R-:W-:Y:S01]  /*2e40*/  WARPSYNC 0xffffffff ;  /* 0xffffffff00007948 */ /* 0x000fe20003800000 */
[----:B------:R-:W-:Y:S02]  /*2e50*/  SEL R7, R17, RZ, !P4 ;  /* 0x000000ff11077207 */ /* 0x000fe40006000000 */
[----:B------:R-:W-:Y:S01]  /*2e60*/  SEL R6, R106, RZ, !P4 ;  /* 0x000000ff6a067207 */ /* 0x000fe20006000000 */
[----:B------:R-:W-:Y:S02]  /*2e70*/  @!P0 IMAD.MOV.U32 R0, RZ, RZ, R17 ;  /* 0x000000ffff008224 */ /* 0x000fe400078e0011 */
[----:B-1----:R-:W2:Y:S01]  /*2e80*/  LDL R106, [R1+0x68] ;  /* 0x00006800016a7983 */ /* 0x002ea20000100800 */
[----:B------:R-:W-:Y:S02]  /*2e90*/  IMAD.MOV.U32 R54, RZ, RZ, 0x30 ;  /* 0x00000030ff367424 */ /* 0x000fe400078e00ff */
[----:B------:R-:W-:Y:S02]  /*2ea0*/  IMAD.MOV.U32 R2, RZ, RZ, c[0x0][0x2b8] ;  /* 0x0000ae00ff027624 */ /* 0x000fe400078e00ff */
[----:B------:R-:W-:Y:S01]  /*2eb0*/  IMAD R54, R111, R54, -0x30 ;  /* 0xffffffd06f367424 */ /* 0x000fe200078e0236 */
[----:B-----5:R-:W-:Y:S01]  /*2ec0*/  SHF.R.S32.HI R3, RZ, 0x1f, R0 ;  /* 0x0000001fff037819 */ /* 0x020fe20000011400 */
[----:B------:R-:W-:Y:S01]  /*2ed0*/  IMAD.MOV.U32 R107, RZ, RZ, R16 ;  /* 0x000000ffff6b7224 */ /* 0x000fe200078e0010 */
[----:B------:R-:W-:Y:S01]  /*2ee0*/  ISETP.NE.AND P1, PT, R2, 0x1, PT ;  /* 0x000000010200780c */ /* 0x000fe20003f25270 */
[----:B------:R-:W-:-:S05]  /*2ef0*/  IMAD.WIDE.U32 R8, R0, c[0x0][0x2b0], RZ ;  /* 0x0000ac0000087a25 */ /* 0x000fca00078e00ff */
[----:B------:R-:W-:Y:S01]  /*2f00*/  STL.64 [R1+0x80], R8 ;  /* 0x0000800801007387 */ /* 0x000fe20000100a00 */
[----:B------:R-:W-:-:S06]  /*2f10*/  LOP3.LUT R107, R107, 0xfffffffd, RZ, 0xc0, !PT ;  /* 0xfffffffd6b6b7812 */ /* 0x000fcc00078ec0ff */
[----:B------:R-:W-:Y:S01]  /*2f20*/  @P1 LOP3.LUT R107, R107, 0x2, RZ, 0xfc, !PT ;  /* 0x000000026b6b1812 */ /* 0x000fe200078efcff */
[----:B------:R-:W-:Y:S01]  /*2f30*/  IMAD.MOV.U32 R34, RZ, RZ, RZ ;  /* 0x000000ffff227224 */ /* 0x000fe200078e00ff */
[----:B------:R-:W-:Y:S01]  /*2f40*/  LOP3.LUT R24, R14, 0xffff, RZ, 0xc0, !PT ;  /* 0x0000ffff0e187812 */ /* 0x000fe200078ec0ff */
[----:B------:R-:W-:-:S04]  /*2f50*/  IMAD R6, R6, c[0x0][0x1c0], RZ ;  /* 0x0000700006067a24 */ /* 0x000fc800078e02ff */
[----:B------:R-:W-:Y:S01]  /*2f60*/  IMAD R6, R7, c[0x0][0x1c4], R6 ;  /* 0x0000710007067a24 */ /* 0x000fe200078e0206 */
[----:B------:R-:W-:Y:S01]  /*2f70*/  BAR.SYNC.DEFER_BLOCKING 0x0 ;  /* 0x0000000000007b1d */ /* 0x000fe20000010000 */
[----:B--2---:R-:W-:-:S04]  /*2f80*/  IMAD.IADD R2, R106, 0x1, R54 ;  /* 0x000000016a027824 */ /* 0x004fc800078e0236 */
[C---:B------:R-:W-:Y:S01]  /*2f90*/  IMAD.IADD R23, R2.reuse, 0x1, R15 ;  /* 0x0000000102177824 */ /* 0x040fe200078e020f */
[----:B------:R-:W-:Y:S01]  /*2fa0*/  ISETP.GE.AND P0, PT, R2, R110, PT ;  /* 0x0000006e0200720c */ /* 0x000fe20003f06270 */
[----:B------:R-:W-:-:S04]  /*2fb0*/  IMAD R2, R3, c[0x0][0x2b0], RZ ;  /* 0x0000ac0003027a24 */ /* 0x000fc800078e02ff */
[----:B------:R-:W-:-:S04]  /*2fc0*/  IMAD R2, R0, c[0x0][0x2b4], R2 ;  /* 0x0000ad0000027a24 */ /* 0x000fc800078e0202 */
[----:B------:R-:W-:-:S05]  /*2fd0*/  IMAD.IADD R4, R9, 0x1, R2 ;  /* 0x0000000109047824 */ /* 0x000fca00078e0202 */
[----:B------:R1:W-:Y:S04]  /*2fe0*/  STL [R1+0x94], R4 ;  /* 0x0000940401007387 */ /* 0x0003e80000100800 */
[----:B------:R-:W2:Y:S04]  /*2ff0*/  LDL R25, [R1+0x5c] ;  /* 0x00005c0001197983 */ /* 0x000ea80000100800 */
[----:B------:R-:W3:Y:S04]  /*3000*/  LDL R27, [R1+0x210] ;  /* 0x00021000011b7983 */ /* 0x000ee80000100800 */
[----:B------:R-:W4:Y:S04]  /*3010*/  LDL R29, [R1+0x60] ;  /* 0x00006000011d7983 */ /* 0x000f280000100800 */
[----:B------:R-:W4:Y:S04]  /*3020*/  LDL R30, [R1+0x208] ;  /* 0x00020800011e7983 */ /* 0x000f280000100800 */
[----:B------:R-:W4:Y:S04]  /*3030*/  LDL R32, [R1+0x38] ;  /* 0x0000380001207983 */ /* 0x000f280000100800 */
[----:B------:R-:W4:Y:S04]  /*3040*/  LDL R31, [R1+0x58] ;  /* 0x00005800011f7983 */ /* 0x000f280000100800 */
[----:B------:R-:W4:Y:S04]  /*3050*/  LDL R33, [R1+0x214] ;  /* 0x0002140001217983 */ /* 0x000f280000100800 */
[----:B------:R-:W4:Y:S04]  /*3060*/  LDL R36, [R1+0x20c] ;  /* 0x00020c0001247983 */ /* 0x000f280000100800 */
[----:B------:R-:W4:Y:S01]  /*3070*/  LDL R28, [R1+0x18] ;  /* 0x00001800011c7983 */ /* 0x000f220000100800 */
[----:B------:R-:W-:Y:S01]  /*3080*/  ISETP.GT.OR P0, PT, R106, 0x2f, P0 ;  /* 0x0000002f6a00780c */ /* 0x000fe20000704670 */
[----:B------:R-:W-:-:S04]  /*3090*/  @P1 IMAD.HI.U32 R3, R23, c[0x0][0x2bc], RZ ;  /* 0x0000af0017031a27 */ /* 0x000fc800078e00ff */
[----:B------:R-:W-:Y:S01]  /*30a0*/  IMAD.MOV.U32 R22, RZ, RZ, R23 ;  /* 0x000000ffff167224 */ /* 0x000fe200078e0017 */
[----:B------:R-:W-:-:S07]  /*30b0*/  @P1 SHF.R.U32.HI R22, RZ, c[0x0][0x2c0], R3 ;  /* 0x0000b000ff161a19 */ /* 0x000fce0000011603 */
[----:B------:R-:W-:-:S04]  /*30c0*/  @!P0 IADD3 R0, P1, R22, R8, RZ ;  /* 0x0000000816008210 */ /* 0x000fc80007f3e0ff */
[----:B------:R-:W-:Y:S02]  /*30d0*/  @!P0 LEA.HI.X.SX32 R3, R22, R4, 0x1, P1 ;  /* 0x0000000416038211 */ /* 0x000fe400008f0eff */
[----:B------:R-:W-:-:S04]  /*30e0*/  @!P0 LEA R2, P1, R0, c[0x0][0x2a0], 0x2 ;  /* 0x0000a80000028a11 */ /* 0x000fc800078210ff */
[----:B------:R-:W-:-:S05]  /*30f0*/  @!P0 LEA.HI.X R3, R0, c[0x0][0x2a4], R3, 0x2, P1 ;  /* 0x0000a90000038a11 */ /* 0x000fca00008f1403 */
        /* <DEDUP_REMOVED lines=12> */
[----:B------:R-:W1:Y:S03]  /*31c0*/  S2R R8, SR_TID.X ;  /* 0x0000000000087919 */ /* 0x000e660000002100 */
        /* <DEDUP_REMOVED lines=21> */
[----:B------:R-:W3:Y:S02]  /*3320*/  SHFL.IDX PT, R4, R16, RZ, 0x181f ;  /* 0x00181fff10047589 */ /* 0x000ee400000e0000 */
[----:B------:R-:W-:-:S05]  /*3330*/  IMAD.IADD R20, R26, 0x1, R12 ;  /* 0x000000011a147824 */ /* 0x000fca00078e020c */
[C---:B------:R-:W-:Y:S01]  /*3340*/  ISETP.GE.AND P0, PT, R20.reuse, R21, PT ;  /* 0x000000151400720c */ /* 0x040fe20003f06270 */
[----:B------:R-:W1:Y:S01]  /*3350*/  SHFL.IDX PT, R0, R17, 0x1, 0x181f ;  /* 0x00381f0011007f89 */ /* 0x000e6200000e0000 */
[----:B------:R-:W-:-:S03]  /*3360*/  IADD3 R5, R20, 0x20, RZ ;  /* 0x0000002014057810 */ /* 0x000fc60007ffe0ff */
[----:B------:R-:W1:Y:S01]  /*3370*/  SHFL.IDX PT, R2, R16, 0x1, 0x181f ;  /* 0x00381f0010027f89 */ /* 0x000e6200000e0000 */
[----:B------:R-:W-:Y:S01]  /*3380*/  ISETP.GE.AND P1, PT, R5, R21, PT ;  /* 0x000000150500720c */ /* 0x000fe20003f26270 */
[----:B------:R-:W-:Y:S01]  /*3390*/  IMAD.WIDE.U32 R38, R24, c[0x0][0x1e8], RZ ;  /* 0x00007a0018267a25 */ /* 0x000fe200078e00ff */
[----:B------:R-:W-:-:S05]  /*33a0*/  IADD3 R53, R111, -0x1, RZ ;  /* 0xffffffff6f357810 */ /* 0x000fca0007ffe0ff */
[----:B------:R-:W-:Y:S01]  /*33b0*/  IMAD R52, R53, -0x30, R110 ;  /* 0xffffffd035347824 */ /* 0x000fe200078e026e */
[----:B--2---:R-:W-:-:S04]  /*33c0*/  @!P0 LEA R10, P3, R25, R3, 0x1 ;  /* 0x00000003190a8211 */ /* 0x004fc800078608ff */
[-C--:B---3--:R-:W-:Y:S02]  /*33d0*/  @!P0 LEA.HI.X R11, R25, R4.reuse, R27, 0x1, P3 ;  /* 0x00000004190b8211 */ /* 0x088fe400018f0c1b */
[-C--:B----4-:R-:W-:Y:S02]  /*33e0*/  @!P0 LEA R6, P3, R29, R3.reuse, 0x1 ;  /* 0x000000031d068211 */ /* 0x090fe400078608ff */
[----:B------:R-:W-:Y:S02]  /*33f0*/  ISETP.GE.AND P4, PT, R25, c[0x0][0x198], PT ;  /* 0x0000660019007a0c */ /* 0x000fe40003f86270 */
[----:B------:R-:W-:Y:S02]  /*3400*/  @!P0 LEA.HI.X R7, R29, R4, R30, 0x1, P3 ;  /* 0x000000041d078211 */ /* 0x000fe400018f0c1e */
[C---:B------:R-:W-:Y:S02]  /*3410*/  ISETP.GE.AND P3, PT, R32.reuse, c[0x0][0x198], PT ;  /* 0x0000660020007a0c */ /* 0x040fe40003f66270 */
[----:B------:R-:W-:-:S02]  /*3420*/  @!P0 LEA R12, P2, R32, R3, 0x1 ;  /* 0x00000003200c8211 */ /* 0x000fc400078408ff */
[----:B------:R-:W-:Y:S02]  /*3430*/  ISETP.GE.AND P5, PT, R31, c[0x0][0x198], PT ;  /* 0x000066001f007a0c */ /* 0x000fe40003fa6270 */
        /* <DEDUP_REMOVED lines=23> */
[----:B------:R3:W-:Y:S06]  /*35b0*/  @!P1 LDGSTS.E.BYPASS.LTC128B.128 [R28+0x11080], [R4.64], !P6 ;  /* 0x11080000041c9fae */ /* 0x0007ec000f101d46 */
[----:B--2---:R-:W-:-:S04]  /*35c0*/  @!P0 LEA R8, P1, R25, R0, 0x1 ;  /* 0x0000000019088211 */ /* 0x004fc800078208ff */
[----:B----4-:R-:W-:Y:S02]  /*35d0*/  @!P0 LEA.HI.X R9, R25, R2, R27, 0x1, P1 ;  /* 0x0000000219098211 */ /* 0x010fe400008f0c1b */
[-C--:B------:R-:W-:Y:S02]  /*35e0*/  @!P0 LEA R14, P2, R32, R0.reuse, 0x1 ;  /* 0x00000000200e8211 */ /* 0x080fe400078408ff */
[----:B-1----:R-:W-:-:S04]  /*35f0*/  @!P0 LEA R6, P1, R31, R0, 0x1 ;  /* 0x000000001f068211 */ /* 0x002fc800078208ff */
[----:B------:R-:W-:Y:S02]  /*3600*/  @!P0 LEA.HI.X R7, R31, R2, R36, 0x1, P1 ;  /* 0x000000021f078211 */ /* 0x000fe400008f0c24 */
[C---:B---3--:R-:W-:Y:S02]  /*3610*/  @!P0 LEA R4, P1, R29.reuse, R0, 0x1 ;  /* 0x000000001d048211 */ /* 0x048fe400078208ff */
[----:B------:R-:W-:Y:S02]  /*3620*/  IADD3 R0, R20, 0x60, RZ ;  /* 0x0000006014007810 */ /* 0x000fe40007ffe0ff */
[-C--:B------:R-:W-:Y:S02]  /*3630*/  @!P0 LEA.HI.X R15, R32, R2.reuse, R33, 0x1, P2 ;  /* 0x00000002200f8211 */ /* 0x080fe400010f0c21 */
[----:B------:R-:W-:Y:S01]  /*3640*/  ISETP.GE.AND P2, PT, R0, R21, PT ;  /* 0x000000150000720c */ /* 0x000fe20003f46270 */
[----:B------:R-:W-:Y:S01]  /*3650*/  IMAD.MOV R0, RZ, RZ, -R22 ;  /* 0x000000ffff007224 */ /* 0x000fe200078e0a16 */
[----:B------:R-:W1:Y:S03]  /*3660*/  SHFL.IDX PT, R12, R17, 0x3, 0x181f ;  /* 0x00781f00110c7f89 */ /* 0x000e6600000e0000 */
[----:B------:R-:W-:Y:S01]  /*3670*/  IMAD R23, R0, c[0x0][0x2b8], R23 ;  /* 0x0000ae0000177a24 */ /* 0x000fe200078e0217 */
[----:B------:R2:W-:Y:S04]  /*3680*/  @!P0 LDGSTS.E.BYPASS.LTC128B.128 [R28+0x6080], [R14.64], !P3 ;  /* 0x060800000e1c8fae */ /* 0x0005e8000d901d46 */
[----:B------:R3:W-:Y:S04]  /*3690*/  @!P0 LDGSTS.E.BYPASS.LTC128B.128 [R28+0xa080], [R8.64], !P4 ;  /* 0x0a080000081c8fae */ /* 0x0007e8000e101d46 */
[----:B------:R4:W-:Y:S04]  /*36a0*/  @!P0 LDGSTS.E.BYPASS.LTC128B.128 [R28+0xe080], [R6.64], !P5 ;  /* 0x0e080000061c8fae */ /* 0x0009e8000e901d46 */
[----:B------:R-:W1:Y:S01]  /*36b0*/  SHFL.IDX PT, R13, R16, 0x3, 0x181f ;  /* 0x00781f00100d7f89 */ /* 0x000e6200000e0000 */
[----:B------:R-:W-:Y:S01]  /*36c0*/  @!P0 LEA.HI.X R5, R29, R2, R30, 0x1, P1 ;  /* 0x000000021d058211 */ /* 0x000fe200008f0c1e */
[----:B------:R-:W-:-:S04]  /*36d0*/  IMAD.WIDE.U32 R2, R23, c[0x0][0x1e0], RZ ;  /* 0x0000780017027a25 */ /* 0x000fc800078e00ff */
[----:B------:R1:W-:Y:S01]  /*36e0*/  @!P0 LDGSTS.E.BYPASS.LTC128B.128 [R28+0x12080], [R4.64], !P6 ;  /* 0x12080000041c8fae */ /* 0x0003e2000f101d46 */
[----:B----4-:R-:W-:-:S05]  /*36f0*/  SHF.R.S32.HI R7, RZ, 0x1f, R23 ;  /* 0x0000001fff077819 */ /* 0x010fca0000011417 */
[----:B------:R-:W-:Y:S01]  /*3700*/  IMAD R0, R7, c[0x0][0x1e0], RZ ;  /* 0x0000780007007a24 */ /* 0x000fe200078e02ff */
[----:B--2---:R-:W-:-:S03]  /*3710*/  SHF.R.S32.HI R14, RZ, 0x1f, R34 ;  /* 0x0000001fff0e7819 */ /* 0x004fc60000011422 */
[----:B------:R-:W-:-:S04]  /*3720*/  IMAD R0, R23, c[0x0][0x1e4], R0 ;  /* 0x0000790017007a24 */ /* 0x000fc800078e0200 */
[----:B------:R-:W-:Y:S02]  /*3730*/  IMAD.IADD R3, R3, 0x1, R0 ;  /* 0x0000000103037824 */ /* 0x000fe400078e0200 */
[----:B------:R-:W-:Y:S02]  /*3740*/  IMAD R0, R14, c[0x0][0x1f0], RZ ;  /* 0x00007c000e007a24 */ /* 0x000fe400078e02ff */
[----:B------:R-:W-:Y:S01]  /*3750*/  IMAD.WIDE.U32 R2, R34, c[0x0][0x1f0], R2 ;  /* 0x00007c0022027a25 */ /* 0x000fe200078e0002 */
[----:B-1----:R-:W-:-:S03]  /*3760*/  @!P2 LEA R10, P1, R32, R12, 0x1 ;  /* 0x0000000c200aa211 */ /* 0x002fc600078208ff */
[----:B------:R-:W-:Y:S02]  /*3770*/  IMAD R5, R24, c[0x0][0x1ec], R39 ;  /* 0x00007b0018057a24 */ /* 0x000fe400078e0227 */
[----:B------:R-:W-:Y:S01]  /*3780*/  IMAD R4, R34, c[0x0][0x1f4], R0 ;  /* 0x00007d0022047a24 */ /* 0x000fe200078e0200 */
[----:B------:R-:W-:Y:S02]  /*3790*/  IADD3 R0, P0, R2, R38, RZ ;  /* 0x0000002602007210 */ /* 0x000fe40007f1e0ff */
[----:B------:R-:W-:Y:S02]  /*37a0*/  @!P2 LEA.HI.X R11, R32, R13, R33, 0x1, P1 ;  /* 0x0000000d200ba211 */ /* 0x000fe400008f0c21 */
[----:B------:R-:W-:Y:S02]  /*37b0*/  IADD3.X R2, R5, R3, R4, P0, !PT ;  /* 0x0000000305027210 */ /* 0x000fe400007fe404 */
[----:B------:R-:W-:Y:S01]  /*37c0*/  LEA R6, P0, R0, c[0x0][0x1c8], 0x1 ;  /* 0x0000720000067a11 */ /* 0x000fe200078008ff */
[----:B------:R1:W-:Y:S01]  /*37d0*/  @!P2 LDGSTS.E.BYPASS.LTC128B.128 [R28+0x7080], [R10.64], !P3 ;  /* 0x070800000a1cafae */ /* 0x0003e2000d901d46 */
[----:B------:R-:W-:-:S05]  /*37e0*/  IMNMX R3, R52, 0x30, PT ;  /* 0x0000003034037817 */ /* 0x000fca0003800200 */
[----:B---3--:R-:W-:-:S05]  /*37f0*/  IMAD.IADD R8, R3, 0x1, -R26 ;  /* 0x0000000103087824 */ /* 0x008fca00078e0a1a */
[----:B------:R-:W-:Y:S02]  /*3800*/  ISETP.GE.AND P1, PT, R8, 0x1, PT ;  /* 0x000000010800780c */ /* 0x000fe40003f26270 */
[----:B-1----:R-:W-:Y:S02]  /*3810*/  LEA.HI.X R11, R0, c[0x0][0x1cc], R2, 0x1, P0 ;  /* 0x00007300000b7a11 */ /* 0x002fe400000f0c02 */
[----:B------:R-:W1:Y:S01]  /*3820*/  SHFL.IDX PT, R0, R6, RZ, 0x181f ;  /* 0x00181fff06007589 */ /* 0x000e6200000e0000 */
[----:B------:R-:W-:-:S03]  /*3830*/  @!P2 LEA R2, P0, R25, R12, 0x1 ;  /* 0x0000000c1902a211 */ /* 0x000fc600078008ff */
[----:B------:R-:W2:Y:S01]  /*3840*/  SHFL.IDX PT, R9, R11, RZ, 0x181f ;  /* 0x00181fff0b097589 */ /* 0x000ea200000e0000 */
[----:B------:R-:W-:-:S05]  /*3850*/  @!P2 LEA.HI.X R3, R25, R13, R27, 0x1, P0 ;  /* 0x0000000d1903a211 */ /* 0x000fca00000f0c1b */
[----:B------:R3:W-:Y:S01]  /*3860*/  @!P2 LDGSTS.E.BYPASS.LTC128B.128 [R28+0xb080], [R2.64], !P4 ;  /* 0x0b080000021cafae */ /* 0x0007e2000e101d46 */
[----:B------:R-:W-:-:S03]  /*3870*/  @P1 ISETP.GE.AND P3, PT, R32, c[0x0][0x1d4], PT ;  /* 0x0000750020001a0c */ /* 0x000fc60003f66270 */
[----:B------:R-:W-:Y:S04]  /*3880*/  STL [R1+0x2c], R34 ;  /* 0x00002c2201007387 */ /* 0x000fe80000100800 */
[----:B------:R-:W-:Y:S04]  /*3890*/  STL [R1+0x30], R23 ;  /* 0x0000301701007387 */ /* 0x000fe80000100800 */
[----:B------:R-:W-:Y:S04]  /*38a0*/  STL.64 [R1+0x78], R38 ;  /* 0x0000782601007387 */ /* 0x000fe80000100a00 */
[----:B------:R4:W-:Y:S01]  /*38b0*/  STL [R1+0x90], R5 ;  /* 0x0000900501007387 */ /* 0x0009e20000100800 */
[----:B---3--:R-:W-:-:S04]  /*38c0*/  @!P2 LEA R2, P0, R31, R12, 0x1 ;  /* 0x0000000c1f02a211 */ /* 0x008fc800078008ff */
[----:B------:R-:W-:Y:S02]  /*38d0*/  @!P2 LEA.HI.X R3, R31, R13, R36, 0x1, P0 ;  /* 0x0000000d1f03a211 */ /* 0x000fe400000f0c24 */
[----:B------:R-:W-:-:S03]  /*38e0*/  @!P2 LEA R4, P0, R29, R12, 0x1 ;  /* 0x0000000c1d04a211 */ /* 0x000fc600078008ff */
[----:B------:R1:W-:Y:S01]  /*38f0*/  @!P2 LDGSTS.E.BYPASS.LTC128B.128 [R28+0xf080], [R2.64], !P5 ;  /* 0x0f080000021cafae */ /* 0x0003e2000e901d46 */
[----:B----4-:R-:W-:-:S05]  /*3900*/  @!P2 LEA.HI.X R5, R29, R13, R30, 0x1, P0 ;  /* 0x0000000d1d05a211 */ /* 0x010fca00000f0c1e */
[----:B------:R3:W-:Y:S01]  /*3910*/  @!P2 LDGSTS.E.BYPASS.LTC128B.128 [R28+0x13080], [R4.64], !P6 ;  /* 0x13080000041cafae */ /* 0x0007e2000f101d46 */
[----:B------:R-:W-:-:S03]  /*3920*/  @P1 ISETP.GE.AND P4, PT, R25, c[0x0][0x1d4], PT ;  /* 0x0000750019001a0c */ /* 0x000fc60003f86270 */
[----:B------:R-:W0:Y:S01]  /*3930*/  LDGDEPBAR ;  /* 0x00000000000079af */ /* 0x000e220000000000 */
[----:B-1----:R-:W-:-:S04]  /*3940*/  @P1 LEA R2, P0, R32, R0, 0x1 ;  /* 0x0000000020021211 */ /* 0x002fc800078008ff */
[----:B--2---:R-:W-:Y:S01]  /*3950*/  @P1 LEA.HI.X R3, R32, R9, R33, 0x1, P0 ;  /* 0x0000000920031211 */ /* 0x004fe200000f0c21 */
[----:B------:R1:W3:Y:S04]  /*3960*/  SHFL.IDX PT, R10, R6, 0x1, 0x181f ;  /* 0x00381f00060a7f89 */ /* 0x0002e800000e0000 */
[----:B------:R4:W-:Y:S01]  /*3970*/  @P1 LDGSTS.E.BYPASS.LTC128B.128 [R28+0x14080], [R2.64], !P3 ;  /* 0x14080000021c1fae */ /* 0x0009e2000d901d46 */
[----:B---3--:R-:W-:Y:S01]  /*3980*/  IMAD R4, R7, c[0x0][0x208], RZ ;  /* 0x0000820007047a24 */ /* 0x008fe200078e02ff */
[----:B------:R-:W-:-:S03]  /*3990*/  @P1 ISETP.GE.AND P3, PT, R31, c[0x0][0x1d4], PT ;  /* 0x000075001f001a0c */ /* 0x000fc60003f66270 */
[----:B------:R-:W-:Y:S02]  /*39a0*/  IMAD R4, R23, c[0x0][0x20c], R4 ;  /* 0x0000830017047a24 */ /* 0x000fe400078e0204 */
[----:B------:R-:W-:Y:S01]  /*39b0*/  IMAD.WIDE.U32 R16, R24, c[0x0][0x210], RZ ;  /* 0x0000840018107a25 */ /* 0x000fe200078e00ff */
[----:B-1----:R-:W-:-:S03]  /*39c0*/  @P1 LEA R6, P0, R25, R0, 0x1 ;  /* 0x0000000019061211 */ /* 0x002fc600078008ff */
[----:B----4-:R-:W-:-:S04]  /*39d0*/  IMAD.WIDE.U32 R2, R23, c[0x0][0x208], RZ ;  /* 0x0000820017027a25 */ /* 0x010fc800078e00ff */
[----:B------:R-:W-:Y:S01]  /*39e0*/  IMAD.IADD R3, R3, 0x1, R4 ;  /* 0x0000000103037824 */ /* 0x000fe200078e0204 */
[----:B------:R-:W-:Y:S02]  /*39f0*/  @P1 LEA R4, P2, R31, R0, 0x1 ;  /* 0x000000001f041211 */ /* 0x000fe400078408ff */
[-C--:B------:R-:W-:Y:S02]  /*3a00*/  @P1 LEA.HI.X R7, R25, R9.reuse, R27, 0x1, P0 ;  /* 0x0000000919071211 */ /* 0x080fe400000f0c1b */
[----:B------:R-:W-:Y:S01]  /*3a10*/  @P1 LEA.HI.X R5, R31, R9, R36, 0x1, P2 ;  /* 0x000000091f051211 */ /* 0x000fe200010f0c24 */
[----:B------:R-:W-:Y:S02]  /*3a20*/  IMAD R12, R24, c[0x0][0x214], R17 ;  /* 0x00008500180c7a24 */ /* 0x000fe400078e0211 */
[----:B------:R1:W-:Y:S01]  /*3a30*/  @P1 LDGSTS.E.BYPASS.LTC128B.128 [R28+0x15880], [R6.64], !P4 ;  /* 0x15880000061c1fae */ /* 0x0003e2000e101d46 */
[----:B------:R-:W-:-:S03]  /*3a40*/  IMAD.WIDE.U32 R2, R34, c[0x0][0x218], R2 ;  /* 0x0000860022027a25 */ /* 0x000fc600078e0002 */
[----:B------:R3:W-:Y:S04]  /*3a50*/  @P1 LDGSTS.E.BYPASS.LTC128B.128 [R28+0x17080], [R4.64], !P3 ;  /* 0x17080000041c1fae */ /* 0x0007e8000d901d46 */
[----:B------:R4:W-:Y:S04]  /*3a60*/  STL.64 [R1+0x88], R16 ;  /* 0x0000881001007387 */ /* 0x0009e80000100a00 */
[----:B------:R-:W-:Y:S04]  /*3a70*/  STL [R1+0x98], R12 ;  /* 0x0000980c01007387 */ /* 0x000fe80000100800 */
[----:B------:R-:W2:Y:S01]  /*3a80*/  LDL R15, [R1+0x14] ;  /* 0x00001400010f7983 */ /* 0x000ea20000100800 */
[----:B---3--:R-:W-:Y:S01]  /*3a90*/  @P1 LEA R4, P2, R29, R0, 0x1 ;  /* 0x000000001d041211 */ /* 0x008fe200078408ff */
[----:B-1----:R-:W-:-:S02]  /*3aa0*/  IMAD R6, R14, c[0x0][0x218], RZ ;  /* 0x000086000e067a24 */ /* 0x002fc400078e02ff */
[----:B------:R-:W3:Y:S01]  /*3ab0*/  LDL R14, [R1+0x10] ;  /* 0x00001000010e7983 */ /* 0x000ee20000100800 */
[----:B------:R-:W-:Y:S02]  /*3ac0*/  @P1 LEA.HI.X R5, R29, R9, R30, 0x1, P2 ;  /* 0x000000091d051211 */ /* 0x000fe400010f0c1e */
[----:B------:R-:W-:Y:S02]  /*3ad0*/  IADD3 R0, P2, R2, R16, RZ ;  /* 0x0000001002007210 */ /* 0x000fe40007f5e0ff */
[----:B----4-:R-:W4:Y:S04]  /*3ae0*/  LDL R16, [R1+0xc] ;  /* 0x00000c0001107983 */ /* 0x010f280000100800 */
[----:B------:R-:W1:Y:S01]  /*3af0*/  SHFL.IDX PT, R11, R11, 0x1, 0x181f ;  /* 0x00381f000b0b7f89 */ /* 0x000e6200000e0000 */
[----:B------:R-:W-:-:S02]  /*3b00*/  ISETP.GE.AND P0, PT, R8, 0x21, PT ;  /* 0x000000210800780c */ /* 0x000fc40003f06270 */
[----:B------:R-:W-:Y:S01]  /*3b10*/  @P1 ISETP.GE.AND P4, PT, R29, c[0x0][0x1d4], PT ;  /* 0x000075001d001a0c */ /* 0x000fe20003f86270 */
[----:B------:R-:W-:-:S10]  /*3b20*/  IMAD R6, R34, c[0x0][0x21c], R6 ;  /* 0x0000870022067a24 */ /* 0x000fd400078e0206 */
[C---:B------:R-:W-:Y:S02]  /*3b30*/  @P0 LEA R8, P3, R32.reuse, R10, 0x1 ;  /* 0x0000000a20080211 */ /* 0x040fe400078608ff */
[----:B------:R1:W-:Y:S02]  /*3b40*/  @P1 LDGSTS.E.BYPASS.LTC128B.128 [R28+0x18880], [R4.64], !P4 ;  /* 0x18880000041c1fae */ /* 0x0003e4000e101d46 */
[C---:B-1----:R-:W-:Y:S02]  /*3b50*/  @P0 LEA.HI.X R9, R32.reuse, R11, R33, 0x1, P3 ;  /* 0x0000000b20090211 */ /* 0x042fe400018f0c21 */
[----:B------:R-:W-:Y:S02]  /*3b60*/  @P0 ISETP.GE.AND P3, PT, R32, c[0x0][0x1d4], PT ;  /* 0x0000750020000a0c */ /* 0x000fe40003f66270 */
[----:B------:R-:W-:Y:S02]  /*3b70*/  IADD3.X R2, R12, R3, R6, P2, !PT ;  /* 0x000000030c027210 */ /* 0x000fe400017fe406 */
[----:B------:R-:W-:-:S02]  /*3b80*/  LEA R13, P2, R0, c[0x0][0x1f8], 0x1 ;  /* 0x00007e00000d7a11 */ /* 0x000fc400078408ff */
[C---:B------:R-:W-:Y:S02]  /*3b90*/  @P0 ISETP.GE.AND P4, PT, R25.reuse, c[0x0][0x1d4], PT ;  /* 0x0000750019000a0c */ /* 0x040fe40003f86270 */
[----:B------:R-:W-:Y:S02]  /*3ba0*/  LEA.HI.X R12, R0, c[0x0][0x1fc], R2, 0x1, P2 ;  /* 0x00007f00000c7a11 */ /* 0x000fe400010f0c02 */
[----:B------:R-:W-:-:S03]  /*3bb0*/  @P0 LEA R6, P2, R25, R10, 0x1 ;  /* 0x0000000a19060211 */ /* 0x000fc600078408ff */
[----:B------:R1:W-:Y:S01]  /*3bc0*/  @P0 LDGSTS.E.BYPASS.LTC128B.128 [R28+0x15080], [R8.64], !P3 ;  /* 0x15080000081c0fae */ /* 0x0003e2000d901d46 */
[CC--:B------:R-:W-:Y:S02]  /*3bd0*/  @P0 LEA R4, P1, R31.reuse, R10.reuse, 0x1 ;  /* 0x0000000a1f040211 */ /* 0x0c0fe400078208ff */
[C---:B------:R-:W-:Y:S02]  /*3be0*/  @P0 ISETP.GE.AND P3, PT, R31.reuse, c[0x0][0x1d4], PT ;  /* 0x000075001f000a0c */ /* 0x040fe40003f66270 */
[-C--:B------:R-:W-:Y:S02]  /*3bf0*/  @P0 LEA.HI.X R5, R31, R11.reuse, R36, 0x1, P1 ;  /* 0x0000000b1f050211 */ /* 0x080fe400008f0c24 */
[----:B------:R-:W-:Y:S01]  /*3c00*/  @P0 ISETP.GE.AND P1, PT, R29, c[0x0][0x1d4], PT ;  /* 0x000075001d000a0c */ /* 0x000fe20003f26270 */
[----:B------:R-:W1:Y:S01]  /*3c10*/  S2R R18, SR_TID.X ;  /* 0x0000000000127919 */ /* 0x000e620000002100 */
[----:B------:R-:W-:Y:S02]  /*3c20*/  @P0 LEA.HI.X R7, R25, R11, R27, 0x1, P2 ;  /* 0x0000000b19070211 */ /* 0x000fe400010f0c1b */
[----:B------:R-:W-:-:S03]  /*3c30*/  @P0 LEA R2, P2, R29, R10, 0x1 ;  /* 0x0000000a1d020211 */ /* 0x000fc600078408ff */
[----:B------:R1:W-:Y:S01]  /*3c40*/  @P0 LDGSTS.E.BYPASS.LTC128B.128 [R28+0x16880], [R6.64], !P4 ;  /* 0x16880000061c0fae */ /* 0x0003e2000e101d46 */
[----:B------:R-:W-:-:S03]  /*3c50*/  @P0 LEA.HI.X R3, R29, R11, R30, 0x1, P2 ;  /* 0x0000000b1d030211 */ /* 0x000fc600010f0c1e */
[----:B------:R1:W-:Y:S04]  /*3c60*/  @P0 LDGSTS.E.BYPASS.LTC128B.128 [R28+0x18080], [R4.64], !P3 ;  /* 0x18080000041c0fae */ /* 0x0003e8000d901d46 */
[----:B------:R1:W-:Y:S04]  /*3c70*/  @P0 LDGSTS.E.BYPASS.LTC128B.128 [R28+0x19880], [R2.64], !P1 ;  /* 0x19880000021c0fae */ /* 0x0003e8000c901d46 */
[----:B------:R-:W0:Y:S01]  /*3c80*/  LDGDEPBAR ;  /* 0x00000000000079af */ /* 0x000e220000000000 */
[----:B-1----:R-:W-:-:S04]  /*3c90*/  SHF.R.S32.HI R17, RZ, 0x1f, R18 ;  /* 0x0000001fff117819 */ /* 0x002fc80000011412 */
        /* <DEDUP_REMOVED lines=16> */
[----:B------:R-:W-:Y:S01]  /*3da0*/  ISETP.GE.AND P6, PT, R25, c[0x0][0x1d4], PT ;  /* 0x0000750019007a0c */ /* 0x000fe20003fc6270 */
[----:B------:R-:W-:Y:S01]  /*3db0*/  IMAD.IADD R4, R52, 0x1, -R26 ;  /* 0x0000000134047824 */ /* 0x000fe200078e0a1a */
[C---:B------:R-:W-:Y:S01]  /*3dc0*/  ISETP.GE.AND P5, PT, R32.reuse, c[0x0][0x1d4], PT ;  /* 0x0000750020007a0c */ /* 0x040fe20003fa6270 */
[----:B------:R-:W-:Y:S01]  /*3dd0*/  IMAD.SHL.U32 R2, R32, 0x2, RZ ;  /* 0x0000000220027824 */ /* 0x000fe200078e00ff */
[----:B------:R-:W-:-:S02]  /*3de0*/  LOP3.LUT R107, R107, 0xfffffffe, RZ, 0xc0, !PT ;  /* 0xfffffffe6b6b7812 */ /* 0x000fc400078ec0ff */
[----:B------:R-:W-:Y:S02]  /*3df0*/  IADD3 R243, R236, 0x20, RZ ;  /* 0x00000020ecf37810 */ /* 0x000fe40007ffe0ff */
[----:B------:R-:W-:Y:S02]  /*3e00*/  SHF.L.U64.HI R3, R32, 0x1, R33 ;  /* 0x0000000120037819 */ /* 0x000fe40000010221 */
[----:B------:R-:W-:Y:S01]  /*3e10*/  @P1 IADD3 R243, R236, -0x20, RZ ;  /* 0xffffffe0ecf31810 */ /* 0x000fe20007ffe0ff */
[----:B------:R1:W-:Y:S01]  /*3e20*/  STL [R1+0x108], R2 ;  /* 0x0001080201007387 */ /* 0x0003e20000100800 */
[----:B------:R-:W-:Y:S02]  /*3e30*/  ISETP.LT.OR P1, PT, R4, 0x1, P5 ;  /* 0x000000010400780c */ /* 0x000fe40002f21670 */
[----:B------:R-:W-:Y:S02]  /*3e40*/  @P6 LOP3.LUT R107, R107, 0x1, RZ, 0xfc, !PT ;  /* 0x000000016b6b6812 */ /* 0x000fe400078efcff */
[----:B------:R-:W-:-:S02]  /*3e50*/  SHF.L.U64.HI R5, R25, 0x1, R27 ;  /* 0x0000000119057819 */ /* 0x000fc4000001021b */
[----:B-1----:R-:W-:Y:S01]  /*3e60*/  IADD3 R6, P0, R8, R2, RZ ;  /* 0x0000000208067210 */ /* 0x002fe20007f1e0ff */
[----:B------:R-:W-:Y:S01]  /*3e70*/  STL [R1+0x3c], R3 ;  /* 0x00003c0301007387 */ /* 0x000fe20000100800 */
[----:B------:R-:W-:-:S03]  /*3e80*/  ISETP.LT.OR P2, PT, R4, 0x1, P6 ;  /* 0x000000010400780c */ /* 0x000fc60003741670 */
[----:B------:R-:W-:Y:S01]  /*3e90*/  STL [R1+0xc4], R107 ;  /* 0x0000c46b01007387 */ /* 0x000fe20000100800 */
[----:B------:R-:W-:-:S03]  /*3ea0*/  IMAD.X R7, R0, 0x1, R3, P0 ;  /* 0x0000000100077824 */ /* 0x000fc600000e0603 */
[----:B------:R-:W-:Y:S01]  /*3eb0*/  STL [R1+0x40], R5 ;  /* 0x0000400501007387 */ /* 0x000fe20000100800 */
[----:B------:R-:W-:-:S05]  /*3ec0*/  IMAD.SHL.U32 R2, R25, 0x2, RZ ;  /* 0x0000000219027824 */ /* 0x000fca00078e00ff */
[----:B------:R1:W-:Y:S01]  /*3ed0*/  STL [R1+0x10c], R2 ;  /* 0x00010c0201007387 */ /* 0x0003e20000100800 */
[----:B------:R-:W-:Y:S02]  /*3ee0*/  ISETP.GE.AND P4, PT, R31, c[0x0][0x1d4], PT ;  /* 0x000075001f007a0c */ /* 0x000fe40003f86270 */
[----:B-1----:R-:W-:-:S05]  /*3ef0*/  IADD3 R2, P0, R8, R2, RZ ;  /* 0x0000000208027210 */ /* 0x002fca0007f1e0ff */
[----:B------:R-:W-:Y:S01]  /*3f00*/  IMAD.X R3, R0, 0x1, R5, P0 ;  /* 0x0000000100037824 */ /* 0x000fe200000e0605 */
[----:B------:R-:W-:Y:S01]  /*3f10*/  SHF.L.U64.HI R5, R31, 0x1, R36 ;  /* 0x000000011f057819 */ /* 0x000fe20000010224 */
[----:B--2---:R-:W1:Y:S04]  /*3f20*/  LDSM.16.M88.4 R180, [R15] ;  /* 0x000000000fb4783b */ /* 0x004e680000000200 */
[----:B------:R-:W2:Y:S04]  /*3f30*/  LDSM.16.M88.4 R196, [R15+0x4000] ;  /* 0x004000000fc4783b */ /* 0x000ea80000000200 */
[----:B------:R-:W1:Y:S04]  /*3f40*/  LDSM.16.M88.4 R212, [R15+0x8000] ;  /* 0x008000000fd4783b */ /* 0x000e680000000200 */
[----:B------:R-:W1:Y:S04]  /*3f50*/  LDSM.16.M88.4 R228, [R15+0xc000] ;  /* 0x00c000000fe4783b */ /* 0x000e680000000200 */
[----:B---3--:R-:W3:Y:S04]  /*3f60*/  LDSM.16.M88.4 R184, [R14] ;  /* 0x000000000eb8783b */ /* 0x008ee80000000200 */
[----:B------:R-:W1:Y:S04]  /*3f70*/  LDSM.16.M88.4 R200, [R14+0x4000] ;  /* 0x004000000ec8783b */ /* 0x000e680000000200 */
[----:B----4-:R-:W4:Y:S04]  /*3f80*/  LDSM.16.M88.4 R164, [R16] ;  /* 0x0000000010a4783b */ /* 0x010f280000000200 */
[----:B------:R-:W1:Y:S04]  /*3f90*/  LDSM.16.M88.4 R192, [R16+0x4000] ;  /* 0x0040000010c0783b */ /* 0x000e680000000200 */
[----:B------:R-:W1:Y:S04]  /*3fa0*/  LDSM.16.M88.4 R208, [R16+0x8000] ;  /* 0x0080000010d0783b */ /* 0x000e680000000200 */
[----:B------:R-:W1:Y:S04]  /*3fb0*/  LDSM.16.M88.4 R216, [R14+0x8000] ;  /* 0x008000000ed8783b */ /* 0x000e680000000200 */
[----:B------:R-:W1:Y:S04]  /*3fc0*/  LDSM.16.M88.4 R224, [R16+0xc000] ;  /* 0x00c0000010e0783b */ /* 0x000e680000000200 */
[----:B------:R-:W1:Y:S04]  /*3fd0*/  LDSM.16.M88.4 R232, [R14+0xc000] ;  /* 0x00c000000ee8783b */ /* 0x000e680000000200 */
[----:B------:R-:W-:Y:S06]  /*3fe0*/  BAR.SYNC.DEFER_BLOCKING 0x0 ;  /* 0x0000000000007b1d */ /* 0x000fec0000010000 */
[----:B------:R-:W-:-:S04]  /*3ff0*/  DEPBAR.LE SB0, 0x0 ;  /* 0x000080000000791a */ /* 0x000fc80000000000 */
[----:B------:R-:W-:Y:S01]  /*4000*/  BAR.SYNC.DEFER_BLOCKING 0x0 ;  /* 0x0000000000007b1d */ /* 0x000fe20000010000 */
[----:B------:R-:W-:-:S05]  /*4010*/  ISETP.GE.AND P3, PT, R29, c[0x0][0x1d4], PT ;  /* 0x000075001d007a0c */ /* 0x000fca0003f66270 */
[----:B------:R-:W1:Y:S04]  /*4020*/  LDSM.16.M88.4 R16, [R236] ;  /* 0x00000000ec10783b */ /* 0x000e680000000200 */
[----:B------:R-:W1:Y:S04]  /*4030*/  LDSM.16.M88.4 R20, [R236+0x800] ;  /* 0x00080000ec14783b */ /* 0x000e680000000200 */
[----:B------:R-:W1:Y:S04]  /*4040*/  LDSM.16.M88.4 R40, [R236+0x1000] ;  /* 0x00100000ec28783b */ /* 0x000e680000000200 */
[----:B------:R-:W1:Y:S04]  /*4050*/  LDSM.16.M88.4 R24, [R243] ;  /* 0x00000000f318783b */ /* 0x000e680000000200 */
[----:B------:R-:W1:Y:S04]  /*4060*/  LDSM.16.M88.4 R32, [R243+0x800] ;  /* 0x00080000f320783b */ /* 0x000e680000000200 */
[----:B------:R-:W1:Y:S04]  /*4070*/  LDSM.16.M88.4 R48, [R243+0x1000] ;  /* 0x00100000f330783b */ /* 0x000e680000000200 */
[----:B------:R-:W-:Y:S01]  /*4080*/  @!PT LDS RZ, [RZ] ;  /* 0x00000000fffff984 */ /* 0x000fe20000000800 */
[----:B------:R-:W-:Y:S01]  /*4090*/  @!PT LDS RZ, [RZ] ;  /* 0x00000000fffff984 */ /* 0x000fe20000000800 */
[----:B------:R-:W-:Y:S01]  /*40a0*/  @!PT LDS RZ, [RZ] ;  /* 0x00000000fffff984 */ /* 0x000fe20000000800 */
[----:B------:R2:W-:Y:S01]  /*40b0*/  LDGSTS.E.BYPASS.LTC128B.128 [R28+0x4080], [R6.64], !P1 ;  /* 0x04080000061c7fae */ /* 0x0005e2000c901d46 */
[----:B------:R-:W-:-:S03]  /*40c0*/  ISETP.LT.OR P1, PT, R4, 0x1, P4 ;  /* 0x000000010400780c */ /* 0x000fc60002721670 */
[----:B------:R3:W-:Y:S01]  /*40d0*/  LDGSTS.E.BYPASS.LTC128B.128 [R28+0x5880], [R2.64], !P2 ;  /* 0x05880000021c7fae */ /* 0x0007e2000d101d46 */
[----:B--2---:R-:W-:-:S05]  /*40e0*/  IMAD.SHL.U32 R6, R31, 0x2, RZ ;  /* 0x000000021f067824 */ /* 0x004fca00078e00ff */
[----:B---3--:R-:W-:Y:S01]  /*40f0*/  IADD3 R2, P0, R8, R6, RZ ;  /* 0x0000000608027210 */ /* 0x008fe20007f1e0ff */
[----:B------:R2:W-:Y:S04]  /*4100*/  STL [R1+0x104], R6 ;  /* 0x0001040601007387 */ /* 0x0005e80000100800 */
[----:B------:R-:W-:Y:S01]  /*4110*/  IMAD.X R3, R0, 0x1, R5, P0 ;  /* 0x0000000100037824 */ /* 0x000fe200000e0605 */
[----:B------:R3:W-:Y:S04]  /*4120*/  STL [R1+0x44], R5 ;  /* 0x0000440501007387 */ /* 0x0007e80000100800 */
[----:B------:R1:W-:Y:S01]  /*4130*/  LDGSTS.E.BYPASS.LTC128B.128 [R28+0x7080], [R2.64], !P1 ;  /* 0x07080000021c7fae */ /* 0x0003e2000c901d46 */
[C---:B--2---:R-:W-:Y:S01]  /*4140*/  IMAD.SHL.U32 R6, R29.reuse, 0x2, RZ ;  /* 0x000000021d067824 */ /* 0x044fe200078e00ff */
[----:B---3--:R-:W-:-:S04]  /*4150*/  SHF.L.U64.HI R5, R29, 0x1, R30 ;  /* 0x000000011d057819 */ /* 0x008fc8000001021e */
[----:B------:R-:W-:Y:S01]  /*4160*/  STL [R1+0x100], R6 ;  /* 0x0001000601007387 */ /* 0x000fe20000100800 */
[----:B-1----:R-:W-:-:S03]  /*4170*/  IADD3 R2, P0, R8, R6, RZ ;  /* 0x0000000608027210 */ /* 0x002fc60007f1e0ff */
[----:B------:R1:W-:Y:S02]  /*4180*/  STL [R1+0x48], R5 ;  /* 0x0000480501007387 */ /* 0x0003e40000100800 */
[----:B------:R-:W-:Y:S01]  /*4190*/  IMAD.X R3, R0, 0x1, R5, P0 ;  /* 0x0000000100037824 */ /* 0x000fe200000e0605 */
[----:B------:R-:W-:Y:S02]  /*41a0*/  ISETP.LT.OR P0, PT, R4, 0x1, P3 ;  /* 0x000000010400780c */ /* 0x000fe40001f01670 */
[----:B------:R-:W-:-:S11]  /*41b0*/  IADD3 R0, R243, 0x800, RZ ;  /* 0x00000800f3007810 */ /* 0x000fd60007ffe0ff */
[----:B------:R2:W-:Y:S04]  /*41c0*/  LDGSTS.E.BYPASS.LTC128B.128 [R28+0x8880], [R2.64], !P0 ;  /* 0x08880000021c7fae */ /* 0x0005e8000c101d46 */
[----:B-1----:R-:W1:Y:S01]  /*41d0*/  S2R R5, SR_TID.X ;  /* 0x0000000000057919 */ /* 0x002e620000002100 */
[----:B--2---:R-:W-:-:S05]  /*41e0*/  IADD3 R2, R243, 0x1000, RZ ;  /* 0x00001000f3027810 */ /* 0x004fca0007ffe0ff */
[----:B------:R2:W-:Y:S04]  /*41f0*/  STL [R1+0x8], R2 ;  /* 0x0000080201007387 */ /* 0x0005e80000100800 */
[----:B------:R2:W-:Y:S01]  /*4200*/  STL [R1+0x4], R0 ;  /* 0x0000040001007387 */ /* 0x0005e20000100800 */
[----:B-1----:R-:W-:Y:S01]  /*4210*/  ISETP.GT.AND P0, PT, R5, 0x7f, PT ;  /* 0x0000007f0500780c */ /* 0x002fe20003f04270 */
[----:B------:R-:W-:Y:S01]  /*4220*/  BSSY B0, `(.L_x_1121) ;  /* 0x0000024000007945 */ /* 0x000fe20003800000 */
[----:B------:R-:W-:-:S11]  /*4230*/  ISETP.GT.AND P6, PT, R106, 0x2f, PT ;  /* 0x0000002f6a00780c */ /* 0x000fd60003fc4270 */
[----:B------:R-:W-:Y:S05]  /*4240*/  @P0 BRA `(.L_x_1122) ;  /* 0x0000021000000947 */ /* 0x000fea0003800000 */
[----:B----4-:R-:W-:Y:S05]  /*4250*/  BRA.DIV ~URZ, `(.L_x_1123) ;  /* 0x000105727f007947 */ /* 0x010fea000b800000 */
[----:B------:R1:W3:Y:S04]  /*4260*/  SHFL.IDX PT, R5, R12, 0x1, 0x181f ;  /* 0x00381f000c057f89 */ /* 0x0002e800000e0000 */
[----:B--2---:R1:W2:Y:S02]  /*4270*/  SHFL.IDX PT, R0, R13, 0x1, 0x181f ;  /* 0x00381f000d007f89 */ /* 0x0042a400000e0000 */
.L_x_1227:
[----:B------:R-:W4:Y:S04]  /*4280*/  LDL R2, [R1+0x10c] ;  /* 0x00010c0001027983 */ /* 0x000f280000100800 */
[----:B------:R-:W5:Y:S04]  /*4290*/  LDL R14, [R1+0x40] ;  /* 0x00004000010e7983 */ /* 0x000f680000100800 */
[----:B---3--:R-:W3:Y:S04]  /*42a0*/  LDL R6, [R1+0x108] ;  /* 0x0001080001067983 */ /* 0x008ee80000100800 */
[----:B--2---:R-:W2:Y:S04]  /*42b0*/  LDL R7, [R1+0x5c] ;  /* 0x00005c0001077983 */ /* 0x004ea80000100800 */
[----:B-1----:R-:W2:Y:S04]  /*42c0*/  LDL R13, [R1+0x3c] ;  /* 0x00003c00010d7983 */ /* 0x002ea80000100800 */
[----:B------:R-:W2:Y:S04]  /*42d0*/  LDL R8, [R1+0x18] ;  /* 0x0000180001087983 */ /* 0x000ea80000100800 */
[----:B------:R-:W2:Y:S04]  /*42e0*/  LDL R12, [R1+0x104] ;  /* 0x00010400010c7983 */ /* 0x000ea80000100800 */
[----:B------:R-:W2:Y:S04]  /*42f0*/  LDL R11, [R1+0x44] ;  /* 0x00004400010b7983 */ /* 0x000ea80000100800 */
[----:B------:R-:W2:Y:S04]  /*4300*/  LDL R10, [R1+0x100] ;  /* 0x00010000010a7983 */ /* 0x000ea80000100800 */
[----:B------:R-:W2:Y:S01]  /*4310*/  LDL R9, [R1+0x48] ;  /* 0x0000480001097983 */ /* 0x000ea20000100800 */
[----:B------:R-:W-:-:S02]  /*4320*/  ISETP.LT.OR P1, PT, R4, 0x21, P5 ;  /* 0x000000210400780c */ /* 0x000fc40002f21670 */
[----:B----4-:R-:W-:-:S05]  /*4330*/  IADD3 R2, P0, R0, R2, RZ ;  /* 0x0000000200027210 */ /* 0x010fca0007f1e0ff */
[----:B-----5:R-:W-:Y:S01]  /*4340*/  IMAD.X R3, R5, 0x1, R14, P0 ;  /* 0x0000000105037824 */ /* 0x020fe200000e060e */
[----:B---3--:R-:W-:Y:S02]  /*4350*/  IADD3 R6, P0, R0, R6, RZ ;  /* 0x0000000600067210 */ /* 0x008fe40007f1e0ff */
[----:B--2---:R-:W-:-:S03]  /*4360*/  ISETP.GE.AND P2, PT, R7, c[0x0][0x1d4], PT ;  /* 0x0000750007007a0c */ /* 0x004fc60003f46270 */
[----:B------:R-:W-:Y:S01]  /*4370*/  IMAD.X R7, R5, 0x1, R13, P0 ;  /* 0x0000000105077824 */ /* 0x000fe200000e060d */
[----:B------:R-:W-:-:S04]  /*4380*/  ISETP.LT.OR P0, PT, R4, 0x21, P2 ;  /* 0x000000210400780c */ /* 0x000fc80001701670 */
[----:B------:R-:W-:Y:S01]  /*4390*/  @!PT LDS RZ, [RZ] ;  /* 0x00000000fffff984 */ /* 0x000fe20000000800 */
[----:B------:R-:W-:Y:S01]  /*43a0*/  @!PT LDS RZ, [RZ] ;  /* 0x00000000fffff984 */ /* 0x000fe20000000800 */
[----:B------:R-:W-:Y:S01]  /*43b0*/  @!PT LDS RZ, [RZ] ;  /* 0x00000000fffff984 */ /* 0x000fe20000000800 */
[----:B------:R1:W-:Y:S01]  /*43c0*/  LDGSTS.E.BYPASS.LTC128B.128 [R8+0x5080], [R6.64], !P1 ;  /* 0x0508000006087fae */ /* 0x0003e2000c901d46 */
[C---:B------:R-:W-:Y:S02]  /*43d0*/  ISETP.LT.OR P2, PT, R4.reuse, 0x21, P4 ;  /* 0x000000210400780c */ /* 0x040fe40002741670 */
[----:B------:R-:W-:-:S06]  /*43e0*/  ISETP.LT.OR P1, PT, R4, 0x21, P3 ;  /* 0x000000210400780c */ /* 0x000fcc0001f21670 */
[----:B------:R2:W-:Y:S01]  /*43f0*/  LDGSTS.E.BYPASS.LTC128B.128 [R8+0x6880], [R2.64], !P0 ;  /* 0x0688000002087fae */ /* 0x0005e2000c101d46 */
[----:B-1----:R-:W-:-:S05]  /*4400*/  IADD3 R6, P0, R0, R12, RZ ;  /* 0x0000000c00067210 */ /* 0x002fca0007f1e0ff */
[----:B------:R-:W-:Y:S01]  /*4410*/  IMAD.X R7, R5, 0x1, R11, P0 ;  /* 0x0000000105077824 */ /* 0x000fe200000e060b */
[----:B--2---:R-:W-:-:S04]  /*4420*/  IADD3 R2, P0, R0, R10, RZ ;  /* 0x0000000a00027210 */ /* 0x004fc80007f1e0ff */
[----:B------:R1:W-:Y:S01]  /*4430*/  LDGSTS.E.BYPASS.LTC128B.128 [R8+0x8080], [R6.64], !P2 ;  /* 0x0808000006087fae */ /* 0x0003e2000d101d46 */
[----:B------:R-:W-:-:S05]  /*4440*/  IMAD.X R3, R5, 0x1, R9, P0 ;  /* 0x0000000105037824 */ /* 0x000fca00000e0609 */
[----:B------:R1:W-:Y:S03]  /*4450*/  LDGSTS.E.BYPASS.LTC128B.128 [R8+0x9880], [R2.64], !P1 ;  /* 0x0988000002087fae */ /* 0x0003e6000c901d46 */
.L_x_1122:
[----:B----4-:R-:W-:Y:S05]  /*4460*/  BSYNC B0 ;  /* 0x0000000000007941 */ /* 0x010fea0003800000 */
.L_x_1121:
[----:B-12---:R-:W1:Y:S04]  /*4470*/  S2R R2, SR_TID.X ;  /* 0x0000000000027919 */ /* 0x006e680000002100 */
[----:B------:R-:W0:Y:S01]  /*4480*/  LDGDEPBAR ;  /* 0x00000000000079af */ /* 0x000e220000000000 */
[----:B------:R-:W-:Y:S01]  /*4490*/  WARPSYNC 0xffffffff ;  /* 0xffffffff00007948 */ /* 0x000fe20003800000 */
[C---:B------:R-:W-:Y:S08]  /*44a0*/  HMMA.16816.F32.BF16 R4, R160.reuse, R16, RZ ;  /* 0x00000010a004723c */ /* 0x040ff000000418ff */
[C---:B------:R-:W-:Y:S08]  /*44b0*/  HMMA.16816.F32.BF16 R12, R160.reuse, R22, RZ ;  /* 0x00000016a00c723c */ /* 0x040ff000000418ff */
[----:B------:R-:W-:Y:S01]  /*44c0*/  HMMA.16816.F32.BF16 R8, R160, R18, RZ ;  /* 0x00000012a008723c */ /* 0x000fe200000418ff */
[----:B-1----:R-:W-:-:S04]  /*44d0*/  SHF.R.S32.HI R0, RZ, 0x1f, R2 ;  /* 0x0000001fff007819 */ /* 0x002fc80000011402 */
[----:B------:R-:W-:-:S03]  /*44e0*/  LEA.HI R0, R0, R2, RZ, 0x3 ;  /* 0x0000000200007211 */ /* 0x000fc600078f18ff */
[----:B------:R-:W-:Y:S01]  /*44f0*/  HMMA.16816.F32.BF16 R28, R164, R24, R4 ;  /* 0x00000018a41c723c */ /* 0x000fe20000041804 */
[----:B------:R-:W-:-:S04]  /*4500*/  LOP3.LUT R0, R0, 0xfffffff8, RZ, 0xc0, !PT ;  /* 0xfffffff800007812 */ /* 0x000fc800078ec0ff */
[----:B------:R-:W-:-:S03]  /*4510*/  IADD3 R0, -R0, R2, RZ ;  /* 0x0000000200007210 */ /* 0x000fc60007ffe1ff */
[----:B------:R-:W-:Y:S01]  /*4520*/  HMMA.16816.F32.BF16 R4, R160, R20, RZ ;  /* 0x00000014a004723c */ /* 0x000fe200000418ff */
[----:B------:R-:W2:Y:S01]  /*4530*/  LDL R2, [R1+0x64] ;  /* 0x0000640001027983 */ /* 0x000ea20000100800 */
[----:B------:R-:W-:Y:S02]  /*4540*/  LOP3.LUT P0, RZ, R0, 0x4, RZ, 0xc0, !PT ;  /* 0x0000000400ff7812 */ /* 0x000fe4000780c0ff */
[----:B------:R-:W-:-:S04]  /*4550*/  MOV R0, 0x40 ;  /* 0x0000004000007802 */ /* 0x000fc80000000f00 */
[----:B------:R-:W-:Y:S01]  /*4560*/  SEL R0, R0, 0xffffffc0, !P0 ;  /* 0xffffffc000007807 */ /* 0x000fe20004000000 */
[----:B------:R-:W-:Y:S03]  /*4570*/  HMMA.16816.F32.BF16 R24, R164, R26, R8 ;  /* 0x0000001aa418723c */ /* 0x000fe60000041808 */
[----:B------:R-:W-:-:S05]  /*4580*/  IADD3 R238, R236, R0, RZ ;  /* 0x00000000ecee7210 */ /* 0x000fca0007ffe0ff */
[----:B------:R-:W1:Y:S07]  /*4590*/  LDSM.16.M88.4 R8, [R238+0x800] ;  /* 0x00080000ee08783b */ /* 0x000e6e0000000200 */
[C---:B------:R-:W-:Y:S08]  /*45a0*/  HMMA.16816.F32.BF16 R20, R164.reuse, R32, R4 ;  /* 0x00000020a414723c */ /* 0x040ff00000041804 */
[----:B------:R-:W-:Y:S01]  /*45b0*/  HMMA.16816.F32.BF16 R4, R164, R34, R12 ;  /* 0x00000022a404723c */ /* 0x000fe2000004180c */
[----:B------:R-:W3:Y:S07]  /*45c0*/  LDSM.16.M88.4 R12, [R238] ;  /* 0x00000000ee0c783b */ /* 0x000eee0000000200 */
[----:B------:R-:W-:Y:S01]  /*45d0*/  HMMA.16816.F32.BF16 R16, R160, R40, RZ ;  /* 0x00000028a010723c */ /* 0x000fe200000418ff */
[----:B------:R-:W-:-:S07]  /*45e0*/  IADD3 R237, R243, R0, RZ ;  /* 0x00000000f3ed7210 */ /* 0x000fce0007ffe0ff */
[C---:B-1----:R-:W-:Y:S01]  /*45f0*/  HMMA.16816.F32.BF16 R32, R180.reuse, R8, R20 ;  /* 0x00000008b420723c */ /* 0x042fe20000041814 */
[----:B------:R-:W-:Y:S07]  /*4600*/  LDSM.16.M88.4 R20, [R237] ;  /* 0x00000000ed14783b */ /* 0x000fee0000000200 */
[C---:B---3--:R-:W-:Y:S08]  /*4610*/  HMMA.16816.F32.BF16 R44, R180.reuse, R12, R28 ;  /* 0x0000000cb42c723c */ /* 0x048ff0000004181c */
[C---:B------:R-:W-:Y:S01]  /*4620*/  HMMA.16816.F32.BF16 R36, R180.reuse, R14, R24 ;  /* 0x0000000eb424723c */ /* 0x040fe20000041818 */
[----:B------:R-:W1:Y:S04]  /*4630*/  LDSM.16.M88.4 R12, [R238+0x1000] ;  /* 0x00100000ee0c783b */ /* 0x000e680000000200 */
[----:B------:R-:W-:Y:S03]  /*4640*/  LDSM.16.M88.4 R24, [R237+0x1000] ;  /* 0x00100000ed18783b */ /* 0x000fe60000000200 */
[----:B------:R-:W-:Y:S08]  /*4650*/  HMMA.16816.F32.BF16 R28, R180, R10, R4 ;  /* 0x0000000ab41c723c */ /* 0x000ff00000041804 */
[----:B------:R-:W-:Y:S08]  /*4660*/  HMMA.16816.F32.BF16 R4, R160, R42, RZ ;  /* 0x0000002aa004723c */ /* 0x000ff000000418ff */
[C---:B------:R-:W-:Y:S01]  /*4670*/  HMMA.16816.F32.BF16 R8, R164.reuse, R48, R16 ;  /* 0x00000030a408723c */ /* 0x040fe20000041810 */
[----:B------:R-:W3:Y:S11]  /*4680*/  LDSM.16.M88.4 R16, [R237+0x800] ;  /* 0x00080000ed10783b */ /* 0x000ef60000000200 */
[----:B------:R-:W-:Y:S04]  /*4690*/  @!UPT UIADD3 URZ, URZ, URZ, URZ ;  /* 0x0000003f3f3ff290 */ /* 0x000fe8000fffe03f */
[----:B------:R-:W-:Y:S08]  /*46a0*/  HMMA.16816.F32.BF16 R4, R164, R50, R4 ;  /* 0x00000032a404723c */ /* 0x000ff00000041804 */
[C---:B-1----:R-:W-:Y:S11]  /*46b0*/  HMMA.16816.F32.BF16 R8, R180.reuse, R12, R8 ;  /* 0x0000000cb408723c */ /* 0x042ff60000041808 */
[----:B------:R-:W-:Y:S05]  /*46c0*/  @!UPT UIADD3 URZ, URZ, URZ, URZ ;  /* 0x0000003f3f3ff290 */ /* 0x000fea000fffe03f */
[----:B------:R-:W-:Y:S08]  /*46d0*/  HMMA.16816.F32.BF16 R4, R180, R14, R4 ;  /* 0x0000000eb404723c */ /* 0x000ff00000041804 */
[C---:B---3--:R-:W-:Y:S08]  /*46e0*/  HMMA.16816.F32.BF16 R40, R184.reuse, R16, R32 ;  /* 0x00000010b828723c */ /* 0x048ff00000041820 */
[C---:B------:R-:W-:Y:S01]  /*46f0*/  HMMA.16816.F32.BF16 R32, R184.reuse, R24, R8 ;  /* 0x00000018b820723c */ /* 0x040fe20000041808 */
[----:B------:R-:W1:Y:S07]  /*4700*/  LDSM.16.M88.4 R8, [R236+0x1800] ;  /* 0x00180000ec08783b */ /* 0x000e6e0000000200 */
[C---:B------:R-:W-:Y:S08]  /*4710*/  HMMA.16816.F32.BF16 R12, R184.reuse, R22, R36 ;  /* 0x00000016b80c723c */ /* 0x040ff00000041824 */
[C---:B------:R-:W-:Y:S01]  /*4720*/  HMMA.16816.F32.BF16 R36, R184.reuse, R18, R28 ;  /* 0x00000012b824723c */ /* 0x040fe2000004181c */
[----:B------:R-:W-:Y:S07]  /*4730*/  LDSM.16.M88.4 R28, [R243+0x1800] ;  /* 0x00180000f31c783b */ /* 0x000fee0000000200 */
[C---:B------:R-:W-:Y:S01]  /*4740*/  HMMA.16816.F32.BF16 R44, R184.reuse, R20, R44 ;  /* 0x00000014b82c723c */ /* 0x040fe2000004182c */
[----:B------:R-:W-:Y:S07]  /*4750*/  LDSM.16.M88.4 R20, [R236+0x2800] ;  /* 0x00280000ec14783b */ /* 0x000fee0000000200 */
[----:B------:R-:W-:Y:S01]  /*4760*/  HMMA.16816.F32.BF16 R16, R184, R26, R4 ;  /* 0x0000001ab810723c */ /* 0x000fe20000041804 */
[----:B------:R-:W3:Y:S07]  /*4770*/  LDSM.16.M88.4 R24, [R236+0x2000] ;  /* 0x00200000ec18783b */ /* 0x000eee0000000200 */
[C---:B-1----:R-:W-:Y:S08]  /*4780*/  HMMA.16816.F32.BF16 R12, R188.reuse, R10, R12 ;  /* 0x0000000abc0c723c */ /* 0x042ff0000004180c */
[C---:B------:R-:W-:Y:S01]  /*4790*/  HMMA.16816.F32.BF16 R4, R188.reuse, R8, R44 ;  /* 0x00000008bc04723c */ /* 0x040fe2000004182c */
[----:B------:R-:W1:Y:S07]  /*47a0*/  LDSM.16.M88.4 R8, [R243+0x2000] ;  /* 0x00200000f308783b */ /* 0x000e6e0000000200 */
[C---:B---3--:R-:W-:Y:S08]  /*47b0*/  HMMA.16816.F32.BF16 R48, R188.reuse, R24, R40 ;  /* 0x00000018bc30723c */ /* 0x048ff00000041828 */
[C---:B------:R-:W-:Y:S01]  /*47c0*/  HMMA.16816.F32.BF16 R44, R188.reuse, R26, R36 ;  /* 0x0000001abc2c723c */ /* 0x040fe20000041824 */
[----:B------:R-:W3:Y:S07]  /*47d0*/  LDSM.16.M88.4 R24, [R243+0x2800] ;  /* 0x00280000f318783b */ /* 0x000eee0000000200 */
[C---:B------:R-:W-:Y:S08]  /*47e0*/  HMMA.16816.F32.BF16 R40, R188.reuse, R20, R32 ;  /* 0x00000014bc28723c */ /* 0x040ff00000041820 */
[----:B------:R-:W-:Y:S01]  /*47f0*/  HMMA.16816.F32.BF16 R36, R188, R22, R16 ;  /* 0x00000016bc24723c */ /* 0x000fe20000041810 */
[----:B------:R-:W4:Y:S07]  /*4800*/  LDSM.16.M88.4 R20, [R238+0x1800] ;  /* 0x00180000ee14783b */ /* 0x000f2e0000000200 */
[C---:B------:R-:W-:Y:S08]  /*4810*/  HMMA.16816.F32.BF16 R32, R192.reuse, R28, R4 ;  /* 0x0000001cc020723c */ /* 0x040ff00000041804 */
[C---:B------:R-:W-:Y:S01]  /*4820*/  HMMA.16816.F32.BF16 R16, R192.reuse, R30, R12 ;  /* 0x0000001ec010723c */ /* 0x040fe2000004180c */
[----:B------:R-:W5:Y:S07]  /*4830*/  LDSM.16.M88.4 R28, [R238+0x2000] ;  /* 0x00200000ee1c783b */ /* 0x000f6e0000000200 */
        /* <DEDUP_REMOVED lines=8> */
[----:B------:R-:W4:Y:S07]  /*48c0*/  LDSM.16.M88.4 R20, [R237+0x2000] ;  /* 0x00200000ed14783b */ /* 0x000f2e0000000200 */
[C---:B-----5:R-:W-:Y:S08]  /*48d0*/  HMMA.16816.F32.BF16 R32, R196.reuse, R28, R4 ;  /* 0x0000001cc420723c */ /* 0x060ff00000041804 */
[C---:B------:R-:W-:Y:S01]  /*48e0*/  HMMA.16816.F32.BF16 R16, R196.reuse, R30, R12 ;  /* 0x0000001ec410723c */ /* 0x040fe2000004180c */
[----:B------:R-:W5:Y:S07]  /*48f0*/  LDSM.16.M88.4 R28, [R237+0x2800] ;  /* 0x00280000ed1c783b */ /* 0x000f6e0000000200 */
[C---:B-1----:R-:W-:Y:S08]  /*4900*/  HMMA.16816.F32.BF16 R4, R196.reuse, R8, R48 ;  /* 0x00000008c404723c */ /* 0x042ff00000041830 */
[----:B------:R-:W-:Y:S01]  /*4910*/  HMMA.16816.F32.BF16 R12, R196, R10, R44 ;  /* 0x0000000ac40c723c */ /* 0x000fe2000004182c */
[----:B------:R-:W1:Y:S07]  /*4920*/  LDSM.16.M88.4 R8, [R236+0x3000] ;  /* 0x00300000ec08783b */ /* 0x000e6e0000000200 */
[C---:B---3--:R-:W-:Y:S08]  /*4930*/  HMMA.16816.F32.BF16 R48, R200.reuse, R24, R40 ;  /* 0x00000018c830723c */ /* 0x048ff00000041828 */
[C---:B------:R-:W-:Y:S01]  /*4940*/  HMMA.16816.F32.BF16 R44, R200.reuse, R26, R36 ;  /* 0x0000001ac82c723c */ /* 0x040fe20000041824 */
[----:B------:R-:W3:Y:S07]  /*4950*/  LDSM.16.M88.4 R24, [R236+0x3800] ;  /* 0x00380000ec18783b */ /* 0x000eee0000000200 */
[C---:B----4-:R-:W-:Y:S08]  /*4960*/  HMMA.16816.F32.BF16 R40, R200.reuse, R20, R32 ;  /* 0x00000014c828723c */ /* 0x050ff00000041820 */
[C---:B------:R-:W-:Y:S01]  /*4970*/  HMMA.16816.F32.BF16 R36, R200.reuse, R22, R16 ;  /* 0x00000016c824723c */ /* 0x040fe20000041810 */
[----:B------:R-:W4:Y:S07]  /*4980*/  LDSM.16.M88.4 R20, [R236+0x4000] ;  /* 0x00400000ec14783b */ /* 0x000f2e0000000200 */
[C---:B-----5:R-:W-:Y:S08]  /*4990*/  HMMA.16816.F32.BF16 R32, R200.reuse, R28, R4 ;  /* 0x0000001cc820723c */ /* 0x060ff00000041804 */
[----:B------:R-:W-:Y:S01]  /*49a0*/  HMMA.16816.F32.BF16 R16, R200, R30, R12 ;  /* 0x0000001ec810723c */ /* 0x000fe2000004180c */
[----:B------:R-:W5:Y:S07]  /*49b0*/  LDSM.16.M88.4 R28, [R243+0x3000] ;  /* 0x00300000f31c783b */ /* 0x000f6e0000000200 */
[C---:B-1----:R-:W-:Y:S08]  /*49c0*/  HMMA.16816.F32.BF16 R4, R204.reuse, R8, R48 ;  /* 0x00000008cc04723c */ /* 0x042ff00000041830 */
[C---:B------:R-:W-:Y:S01]  /*49d0*/  HMMA.16816.F32.BF16 R12, R204.reuse, R10, R44 ;  /* 0x0000000acc0c723c */ /* 0x040fe2000004182c */
[----:B------:R-:W1:Y:S07]  /*49e0*/  LDSM.16.M88.4 R8, [R243+0x3800] ;  /* 0x00380000f308783b */ /* 0x000e6e0000000200 */
[C---:B---3--:R-:W-:Y:S08]  /*49f0*/  HMMA.16816.F32.BF16 R48, R204.reuse, R24, R40 ;  /* 0x00000018cc30723c */ /* 0x048ff00000041828 */
[C---:B------:R-:W-:Y:S01]  /*4a00*/  HMMA.16816.F32.BF16 R44, R204.reuse, R26, R36 ;  /* 0x0000001acc2c723c */ /* 0x040fe20000041824 */
[----:B------:R-:W3:Y:S07]  /*4a10*/  LDSM.16.M88.4 R24, [R243+0x4000] ;  /* 0x00400000f318783b */ /* 0x000eee0000000200 */
[C---:B----4-:R-:W-:Y:S08]  /*4a20*/  HMMA.16816.F32.BF16 R40, R204.reuse, R20, R32 ;  /* 0x00000014cc28723c */ /* 0x050ff00000041820 */
[----:B------:R-:W-:Y:S01]  /*4a30*/  HMMA.16816.F32.BF16 R36, R204, R22, R16 ;  /* 0x00000016cc24723c */ /* 0x000fe20000041810 */
[----:B------:R-:W4:Y:S07]  /*4a40*/  LDSM.16.M88.4 R20, [R238+0x3000] ;  /* 0x00300000ee14783b */ /* 0x000f2e0000000200 */
[C---:B-----5:R-:W-:Y:S08]  /*4a50*/  HMMA.16816.F32.BF16 R32, R208.reuse, R28, R4 ;  /* 0x0000001cd020723c */ /* 0x060ff00000041804 */
        /* <DEDUP_REMOVED lines=21> */
[C---:B-----5:R-:W-:Y:S08]  /*4bb0*/  HMMA.16816.F32.BF16 R32, R216.reuse, R28, R4 ;  /* 0x0000001cd820723c */ /* 0x060ff00000041804 */
[----:B------:R-:W-:Y:S01]  /*4bc0*/  HMMA.16816.F32.BF16 R36, R216, R22, R16 ;  /* 0x00000016d824723c */ /* 0x000fe20000041810 */
[----:B------:R-:W4:Y:S04]  /*4bd0*/  LDSM.16.M88.4 R20, [R236+0x5000] ;  /* 0x00500000ec14783b */ /* 0x000f280000000200 */
[----:B------:R-:W5:Y:S03]  /*4be0*/  LDSM.16.M88.4 R16, [R236+0x5800] ;  /* 0x00580000ec10783b */ /* 0x000f660000000200 */
[----:B-1----:R-:W-:Y:S08]  /*4bf0*/  HMMA.16816.F32.BF16 R4, R220, R8, R48 ;  /* 0x00000008dc04723c */ /* 0x002ff00000041830 */
[----:B------:R-:W-:Y:S08]  /*4c00*/  HMMA.16816.F32.BF16 R12, R216, R30, R12 ;  /* 0x0000001ed80c723c */ /* 0x000ff0000004180c */
[----:B------:R-:W-:Y:S08]  /*4c10*/  HMMA.16816.F32.BF16 R8, R220, R10, R44 ;  /* 0x0000000adc08723c */ /* 0x000ff0000004182c */
[----:B---3--:R-:W-:Y:S01]  /*4c20*/  HMMA.16816.F32.BF16 R28, R224, R24, R4 ;  /* 0x00000018e01c723c */ /* 0x008fe20000041804 */
[----:B------:R-:W1:Y:S07]  /*4c30*/  LDSM.16.M88.4 R4, [R243+0x5000] ;  /* 0x00500000f304783b */ /* 0x000e6e0000000200 */
[C---:B----4-:R-:W-:Y:S08]  /*4c40*/  HMMA.16816.F32.BF16 R44, R220.reuse, R20, R40 ;  /* 0x00000014dc2c723c */ /* 0x050ff00000041828 */
[C---:B------:R-:W-:Y:S01]  /*4c50*/  HMMA.16816.F32.BF16 R36, R220.reuse, R22, R36 ;  /* 0x00000016dc24723c */ /* 0x040fe20000041824 */
[----:B------:R-:W3:Y:S07]  /*4c60*/  LDSM.16.M88.4 R20, [R243+0x5800] ;  /* 0x00580000f314783b */ /* 0x000eee0000000200 */
[C---:B-----5:R-:W-:Y:S08]  /*4c70*/  HMMA.16816.F32.BF16 R40, R220.reuse, R16, R32 ;  /* 0x00000010dc28723c */ /* 0x060ff00000041820 */
[----:B------:R-:W-:Y:S01]  /*4c80*/  HMMA.16816.F32.BF16 R32, R220, R18, R12 ;  /* 0x00000012dc20723c */ /* 0x000fe2000004180c */
[----:B------:R-:W-:Y:S07]  /*4c90*/  LDSM.16.M88.4 R16, [R238+0x4800] ;  /* 0x00480000ee10783b */ /* 0x000fee0000000200 */
[C---:B------:R-:W-:Y:S01]  /*4ca0*/  HMMA.16816.F32.BF16 R12, R224.reuse, R26, R8 ;  /* 0x0000001ae00c723c */ /* 0x040fe20000041808 */
[----:B------:R-:W4:Y:S07]  /*4cb0*/  LDSM.16.M88.4 R24, [R238+0x5000] ;  /* 0x00500000ee18783b */ /* 0x000f2e0000000200 */
[C---:B-1----:R-:W-:Y:S08]  /*4cc0*/  HMMA.16816.F32.BF16 R8, R224.reuse, R4, R44 ;  /* 0x00000004e008723c */ /* 0x042ff0000004182c */
[C---:B------:R-:W-:Y:S08]  /*4cd0*/  HMMA.16816.F32.BF16 R4, R224.reuse, R6, R36 ;  /* 0x00000006e004723c */ /* 0x040ff00000041824 */
[C---:B---3--:R-:W-:Y:S08]  /*4ce0*/  HMMA.16816.F32.BF16 R40, R224.reuse, R20, R40 ;  /* 0x00000014e028723c */ /* 0x048ff00000041828 */
[----:B------:R-:W-:Y:S08]  /*4cf0*/  HMMA.16816.F32.BF16 R44, R224, R22, R32 ;  /* 0x00000016e02c723c */ /* 0x000ff00000041820 */
[C---:B----4-:R-:W-:Y:S01]  /*4d00*/  HMMA.16816.F32.BF16 R20, R228.reuse, R26, R4 ;  /* 0x0000001ae414723c */ /* 0x050fe20000041804 */
[----:B------:R-:W1:Y:S07]  /*4d10*/  LDSM.16.M88.4 R4, [R237+0x4800] ;  /* 0x00480000ed04783b */ /* 0x000e6e0000000200 */
[C---:B------:R-:W-:Y:S08]  /*4d20*/  HMMA.16816.F32.BF16 R36, R228.reuse, R16, R28 ;  /* 0x00000010e424723c */ /* 0x040ff0000004181c */
[C---:B------:R-:W-:Y:S01]  /*4d30*/  HMMA.16816.F32.BF16 R16, R228.reuse, R18, R12 ;  /* 0x00000012e410723c */ /* 0x040fe2000004180c */
[----:B------:R-:W3:Y:S07]  /*4d40*/  LDSM.16.M88.4 R12, [R238+0x5800] ;  /* 0x00580000ee0c783b */ /* 0x000eee0000000200 */
[----:B------:R-:W-:Y:S01]  /*4d50*/  HMMA.16816.F32.BF16 R32, R228, R24, R8 ;  /* 0x00000018e420723c */ /* 0x000fe20000041808 */
[----:B------:R-:W4:Y:S07]  /*4d60*/  LDSM.16.M88.4 R8, [R237+0x5000] ;  /* 0x00500000ed08783b */ /* 0x000f2e0000000200 */
[----:B-1----:R-:W-:Y:S08]  /*4d70*/  HMMA.16816.F32.BF16 R36, R232, R4, R36 ;  /* 0x00000004e824723c */ /* 0x002ff00000041824 */
[----:B---3--:R-:W-:Y:S01]  /*4d80*/  HMMA.16816.F32.BF16 R28, R228, R12, R40 ;  /* 0x0000000ce41c723c */ /* 0x008fe20000041828 */
[----:B------:R-:W1:Y:S01]  /*4d90*/  LDSM.16.M88.4 R40, [R237+0x5800] ;  /* 0x00580000ed28783b */ /* 0x000e620000000200 */
[----:B--2---:R-:W-:Y:S01]  /*4da0*/  ISETP.GT.AND P0, PT, R53, R2, PT ;  /* 0x000000023500720c */ /* 0x004fe20003f04270 */
[----:B------:R-:W-:-:S05]  /*4db0*/  DEPBAR.LE SB0, 0x0 ;  /* 0x000080000000791a */ /* 0x000fca0000000000 */
[C---:B------:R-:W-:Y:S08]  /*4dc0*/  HMMA.16816.F32.BF16 R16, R232.reuse, R6, R16 ;  /* 0x00000006e810723c */ /* 0x040ff00000041810 */
[----:B------:R-:W-:Y:S01]  /*4dd0*/  FMUL.FTZ R0, R36, c[0x0][0x320] ;  /* 0x0000c80024007a20 */ /* 0x000fe20000410000 */
[----:B----4-:R-:W-:Y:S03]  /*4de0*/  HMMA.16816.F32.BF16 R4, R232, R8, R32 ;  /* 0x00000008e804723c */ /* 0x010fe60000041820 */
[----:B------:R2:W3:Y:S02]  /*4df0*/  MUFU.TANH R35, R0 ;  /* 0x0000000000237308 */ /* 0x0004e40000002400 */
[----:B--2---:R-:W-:-:S06]  /*4e00*/  FMUL.FTZ R0, R37, c[0x0][0x320] ;  /* 0x0000c80025007a20 */ /* 0x004fcc0000410000 */
[----:B------:R2:W4:Y:S01]  /*4e10*/  MUFU.TANH R33, R0 ;  /* 0x0000000000217308 */ /* 0x0005220000002400 */
[----:B------:R-:W-:Y:S01]  /*4e20*/  HMMA.16816.F32.BF16 R24, R228, R14, R44 ;  /* 0x0000000ee418723c */ /* 0x000fe2000004182c */
[----:B--2---:R-:W-:-:S06]  /*4e30*/  FMUL.FTZ R0, R38, c[0x0][0x320] ;  /* 0x0000c80026007a20 */ /* 0x004fcc0000410000 */
[----:B------:R2:W2:Y:S01]  /*4e40*/  MUFU.TANH R38, R0 ;  /* 0x0000000000267308 */ /* 0x0004a20000002400 */
[----:B-1----:R-:W-:Y:S01]  /*4e50*/  HMMA.16816.F32.BF16 R12, R232, R40, R28 ;  /* 0x00000028e80c723c */ /* 0x002fe2000004181c */
[----:B--2---:R-:W-:-:S06]  /*4e60*/  FMUL.FTZ R0, R39, c[0x0][0x320] ;  /* 0x0000c80027007a20 */ /* 0x004fcc0000410000 */
        /* <DEDUP_REMOVED lines=99> */
.L_x_1228:
[----:B------:R-:W-:Y:S05]  /*54a0*/  BRA.DIV ~URZ, `(.L_x_1127) ;  /* 0x0000f4527f007947 */ /* 0x000fea000b800000 */
[----:B------:R4:W1:Y:S02]  /*54b0*/  SHFL.IDX PT, R0, R6, RZ, 0x181f ;  /* 0x00181fff06007589 */ /* 0x00086400000e0000 */
.L_x_1229:
        /* <DEDUP_REMOVED lines=34> */
.L_x_1129:
[----:B------:R-:W-:Y:S05]  /*56e0*/  BSYNC B0 ;  /* 0x0000000000007941 */ /* 0x000fea0003800000 */
.L_x_1128:
[----:B------:R-:W-:Y:S01]  /*56f0*/  ISETP.GE.AND P0, PT, R7, 0x21, PT ;  /* 0x000000210700780c */ /* 0x000fe20003f06270 */
[----:B------:R-:W-:Y:S06]  /*5700*/  BRA.DIV ~URZ, `(.L_x_1130) ;  /* 0x0000f2527f007947 */ /* 0x000fec000b800000 */
[----:B---3--:R3:W2:Y:S04]  /*5710*/  SHFL.IDX PT, R4, R5, 0x1, 0x181f ;  /* 0x00381f0005047f89 */ /* 0x0086a800000e0000 */
[----:B-1----:R3:W1:Y:S02]  /*5720*/  SHFL.IDX PT, R0, R6, 0x1, 0x181f ;  /* 0x00381f0006007f89 */ /* 0x00266400000e0000 */
.L_x_1230:
        /* <DEDUP_REMOVED lines=33> */
.L_x_1125:
[----:B-1234-:R-:W-:Y:S05]  /*5940*/  BSYNC B1 ;  /* 0x0000000000017941 */ /* 0x01efea0003800000 */
.L_x_1124:
[----:B------:R-:W2:Y:S01]  /*5950*/  LDL R2, [R1+0xa4] ;  /* 0x0000a40001027983 */ /* 0x000ea20000100800 */
[----:B------:R-:W-:-:S03]  /*5960*/  IMAD.MOV.U32 R4, RZ, RZ, c[0x0][0x2c4] ;  /* 0x0000b100ff047624 */ /* 0x000fc600078e00ff */
[----:B------:R-:W2:Y:S04]  /*5970*/  LDL R0, [R1+0xbc] ;  /* 0x0000bc0001007983 */ /* 0x000ea80000100800 */
[----:B------:R-:W3:Y:S04]  /*5980*/  LDL R5, [R1+0xb8] ;  /* 0x0000b80001057983 */ /* 0x000ee80000100800 */
[----:B------:R-:W4:Y:S01]  /*5990*/  LDL R3, [R1+0x9c] ;  /* 0x00009c0001037983 */ /* 0x000f220000100800 */
[----:B------:R-:W-:-:S03]  /*59a0*/  ISETP.NE.AND P0, PT, R4, 0x1, PT ;  /* 0x000000010400780c */ /* 0x000fc60003f05270 */
[----:B------:R-:W0:Y:S01]  /*59b0*/  LDGDEPBAR ;  /* 0x00000000000079af */ /* 0x000e220000000000 */
[----:B--2---:R-:W-:Y:S02]  /*59c0*/  IADD3 R0, R0, R2, RZ ;  /* 0x0000000200007210 */ /* 0x004fe40007ffe0ff */
[----:B---3--:R-:W-:-:S07]  /*59d0*/  IADD3 R6, -R5, R52, RZ ;  /* 0x0000003405067210 */ /* 0x008fce0007ffe1ff */
[----:B------:R-:W-:-:S04]  /*59e0*/  @P0 IMAD.HI.U32 R2, R0, c[0x0][0x2c8], RZ ;  /* 0x0000b20000020a27 */ /* 0x000fc800078e00ff */
[----:B------:R-:W-:Y:S01]  /*59f0*/  IMAD.MOV.U32 R4, RZ, RZ, R0 ;  /* 0x000000ffff047224 */ /* 0x000fe200078e0000 */
[----:B------:R-:W-:Y:S02]  /*5a00*/  IADD3 R0, -R5, 0x1, R52 ;  /* 0x0000000105007810 */ /* 0x000fe40007ffe134 */
[----:B------:R-:W-:-:S03]  /*5a10*/  @P0 SHF.R.U32.HI R4, RZ, c[0x0][0x2cc], R2 ;  /* 0x0000b300ff040a19 */ /* 0x000fc60000011602 */
[----:B----4-:R-:W-:Y:S01]  /*5a20*/  IMAD.IADD R5, R0, 0x1, -R3 ;  /* 0x0000000100057824 */ /* 0x010fe200078e0a03 */
[----:B------:R-:W-:Y:S05]  /*5a30*/  BRA.DIV ~URZ, `(.L_x_1131) ;  /* 0x0000efe27f007947 */ /* 0x000fea000b800000 */
[----:B------:R1:W2:Y:S02]  /*5a40*/  SHFL.IDX PT, R0, R4, RZ, 0x1c1f ;  /* 0x001c1fff04007589 */ /* 0x0002a400000e0000 */
.L_x_1231:
[----:B--2---:R-:W-:-:S05]  /*5a50*/  IMAD.IADD R0, R5, 0x1, R0 ;  /* 0x0000000105007824 */ /* 0x004fca00078e0200 */
[----:B------:R-:W-:-:S04]  /*5a60*/  IMNMX R0, R6, R0, PT ;  /* 0x0000000006007217 */ /* 0x000fc80003800200 */
[C---:B------:R-:W-:Y:S02]  /*5a70*/  ISETP.GT.AND P1, PT, R0.reuse, RZ, PT ;  /* 0x000000ff0000720c */ /* 0x040fe40003f24270 */
[C---:B------:R-:W-:Y:S02]  /*5a80*/  ISETP.GT.AND P0, PT, R0.reuse, 0x1, PT ;  /* 0x000000010000780c */ /* 0x040fe40003f04270 */
        /* <DEDUP_REMOVED lines=11> */
[----:B------:R-:W-:Y:S02]  /*5b40*/  FSEL R18, R18, -INF , P0 ;  /* 0xff80000012127808 */ /* 0x000fe40000000000 */
[C---:B------:R-:W-:Y:S02]  /*5b50*/  ISETP.GT.AND P4, PT, R0.reuse, 0x19, PT ;  /* 0x000000190000780c */ /* 0x040fe40003f84270 */
        /* <DEDUP_REMOVED lines=8> */
[----:B------:R-:W-:Y:S01]  /*5be0*/  FSEL R72, R8, -INF , P0 ;  /* 0xff80000008487808 */ /* 0x000fe20000000000 */
[----:B------:R-:W-:Y:S05]  /*5bf0*/  BRA.DIV ~URZ, `(.L_x_1132) ;  /* 0x0000ee827f007947 */ /* 0x000fea000b800000 */
[----:B------:R-:W2:Y:S02]  /*5c00*/  SHFL.IDX PT, R0, R4, 0x1, 0x1c1f ;  /* 0x003c1f0004007f89 */ /* 0x000ea400000e0000 */
[----:B--2---:R-:W-:-:S05]  /*5c10*/  IMAD.IADD R0, R5, 0x1, R0 ;  /* 0x0000000105007824 */ /* 0x004fca00078e0200 */
[----:B------:R-:W-:-:S04]  /*5c20*/  IMNMX R0, R6, R0, PT ;  /* 0x0000000006007217 */ /* 0x000fc80003800200 */
[C---:B------:R-:W-:Y:S02]  /*5c30*/  ISETP.GT.AND P1, PT, R0.reuse, RZ, PT ;  /* 0x000000ff0000720c */ /* 0x040fe40003f24270 */
[----:B------:R-:W-:Y:S02]  /*5c40*/  ISETP.GT.AND P0, PT, R0, 0x1, PT ;  /* 0x000000010000780c */ /* 0x000fe40003f04270 */
        /* <DEDUP_REMOVED lines=28> */
[----:B------:R-:W-:Y:S02]  /*5e10*/  FSEL R12, R22, -INF , P4 ;  /* 0xff800000160c7808 */ /* 0x000fe40002000000 */
[----:B------:R-:W-:Y:S02]  /*5e20*/  FMNMX.FTZ R0, R20, R0, !PT ;  /* 0x0000000014007209 */ /* 0x000fe40007810000 */
[----:B------:R-:W-:Y:S02]  /*5e30*/  FMNMX.FTZ R2, R13, R2, !PT ;  /* 0x000000020d027209 */ /* 0x000fe40007810000 */
[----:B------:R-:W-:Y:S02]  /*5e40*/  FSEL R71, R26, -INF , P3 ;  /* 0xff8000001a477808 */ /* 0x000fe40001800000 */
        /* <DEDUP_REMOVED lines=10> */
[----:B------:R-:W-:-:S03]  /*5ef0*/  FMNMX.FTZ R2, R69, R2, !PT ;  /* 0x0000000245027209 */ /* 0x000fc60007810000 */
[----:B------:R-:W2:Y:S01]  /*5f00*/  SHFL.BFLY PT, R3, R0, 0x2, 0x1f ;  /* 0x0c401f0000037f89 */ /* 0x000ea200000e0000 */
[----:B------:R-:W-:-:S05]  /*5f10*/  FMNMX.FTZ R2, R68, R2, !PT ;  /* 0x0000000244027209 */ /* 0x000fca0007810000 */
[----:B-1----:R-:W1:Y:S01]  /*5f20*/  SHFL.BFLY PT, R4, R2, 0x2, 0x1f ;  /* 0x0c401f0002047f89 */ /* 0x002e6200000e0000 */
[----:B--2---:R-:W-:Y:S02]  /*5f30*/  FMNMX.FTZ R0, R3, R0, !PT ;  /* 0x0000000003007209 */ /* 0x004fe40007810000 */
[----:B-1----:R-:W-:-:S03]  /*5f40*/  FMNMX.FTZ R4, R2, R4, !PT ;  /* 0x0000000402047209 */ /* 0x002fc60007810000 */
[----:B------:R-:W1:Y:S04]  /*5f50*/  SHFL.BFLY PT, R2, R0, 0x1, 0x1f ;  /* 0x0c201f0000027f89 */ /* 0x000e6800000e0000 */
[----:B------:R2:W3:Y:S01]  /*5f60*/  SHFL.BFLY PT, R3, R4, 0x1, 0x1f ;  /* 0x0c201f0004037f89 */ /* 0x0004e200000e0000 */
[----:B-1----:R-:W-:-:S04]  /*5f70*/  FMNMX.FTZ R133, R0, R2, !PT ;  /* 0x0000000200857209 */ /* 0x002fc80007810000 */
.L_x_1232:
[----:B------:R-:W4:Y:S01]  /*5f80*/  LDL R44, [R1] ;  /* 0x00000000012c7983 */ /* 0x000f220000100800 */
[C---:B------:R-:W-:Y:S01]  /*5f90*/  FMUL.FTZ R2, R133.reuse, c[0x0][0x2d0] ;  /* 0x0000b40085027a20 */ /* 0x040fe20000410000 */
[----:B------:R-:W-:Y:S01]  /*5fa0*/  FSETP.NEU.FTZ.AND P0, PT, R133, -INF , PT ;  /* 0xff8000008500780b */ /* 0x000fe20003f1d000 */
[----:B------:R-:W-:Y:S01]  /*5fb0*/  WARPSYNC 0xffffffff ;  /* 0xffffffff00007948 */ /* 0x000fe20003800000 */
[----:B---3--:R-:W-:Y:S01]  /*5fc0*/  FMNMX.FTZ R132, R3, R4, !PT ;  /* 0x0000000403847209 */ /* 0x008fe20007810000 */
[----:B------:R-:W-:Y:S01]  /*5fd0*/  LDSM.16.MT88.4 R32, [R241] ;  /* 0x00000000f120783b */ /* 0x000fe20000004200 */
[----:B------:R-:W-:-:S02]  /*5fe0*/  FSEL R2, R2, RZ, P0 ;  /* 0x000000ff02027208 */ /* 0x000fc40000000000 */
[C---:B------:R-:W-:Y:S01]  /*5ff0*/  FSETP.NEU.FTZ.AND P0, PT, R132.reuse, -INF , PT ;  /* 0xff8000008400780b */ /* 0x040fe20003f1d000 */
[----:B--2---:R-:W-:Y:S01]  /*6000*/  FMUL.FTZ R4, R132, c[0x0][0x2d0] ;  /* 0x0000b40084047a20 */ /* 0x004fe20000410000 */
[----:B------:R-:W-:Y:S01]  /*6010*/  LDSM.16.MT88.4 R36, [R241+0x800] ;  /* 0x00080000f124783b */ /* 0x000fe20000004200 */
[--C-:B------:R-:W-:Y:S02]  /*6020*/  FFMA.FTZ R0, R11, c[0x0][0x2d0], -R2.reuse ;  /* 0x0000b4000b007a23 */ /* 0x100fe40000010802 */
[--C-:B------:R-:W-:Y:S01]  /*6030*/  FFMA.FTZ R3, R18, c[0x0][0x2d0], -R2.reuse ;  /* 0x0000b40012037a23 */ /* 0x100fe20000010802 */
[----:B------:R-:W-:Y:S01]  /*6040*/  LDSM.16.MT88.4 R40, [R239+0x800] ;  /* 0x00080000ef28783b */ /* 0x000fe20000004200 */
[----:B------:R1:W-:Y:S03]  /*6050*/  MUFU.EX2 R101, R0 ;  /* 0x0000000000657308 */ /* 0x0003e60000000800 */
[----:B------:R-:W-:Y:S04]  /*6060*/  LDSM.16.MT88.4 R24, [R240] ;  /* 0x00000000f018783b */ /* 0x000fe80000004200 */
[----:B------:R-:W-:Y:S01]  /*6070*/  LDSM.16.MT88.4 R60, [R239+0x1800] ;  /* 0x00180000ef3c783b */ /* 0x000fe20000004200 */
[----:B------:R-:W-:Y:S03]  /*6080*/  MUFU.EX2 R127, R3 ;  /* 0x00000003007f7308 */ /* 0x000fe60000000800 */
[----:B------:R-:W-:Y:S04]  /*6090*/  LDSM.16.MT88.4 R48, [R240+0x800] ;  /* 0x00080000f030783b */ /* 0x000fe80000004200 */
[----:B------:R-:W-:Y:S01]  /*60a0*/  LDSM.16.MT88.4 R56, [R241+0x1800] ;  /* 0x00180000f138783b */ /* 0x000fe20000004200 */
[----:B-1----:R-:W-:-:S03]  /*60b0*/  FFMA.FTZ R0, R10, c[0x0][0x2d0], -R2 ;  /* 0x0000b4000a007a23 */ /* 0x002fc60000010802 */
[----:B------:R-:W-:Y:S01]  /*60c0*/  LDSM.16.MT88.4 R64, [R241+0x2000] ;  /* 0x00200000f140783b */ /* 0x000fe20000004200 */
[----:B------:R1:W-:Y:S02]  /*60d0*/  MUFU.EX2 R100, R0 ;  /* 0x0000000000647308 */ /* 0x0003e40000000800 */
[----:B-1----:R-:W-:-:S06]  /*60e0*/  FFMA.FTZ R0, R17, c[0x0][0x2d0], -R2 ;  /* 0x0000b40011007a23 */ /* 0x002fcc0000010802 */
[----:B------:R1:W-:Y:S02]  /*60f0*/  MUFU.EX2 R116, R0 ;  /* 0x0000000000747308 */ /* 0x0003e40000000800 */
[----:B-1----:R-:W-:-:S06]  /*6100*/  FFMA.FTZ R0, R16, c[0x0][0x2d0], -R2 ;  /* 0x0000b40010007a23 */ /* 0x002fcc0000010802 */
[----:B------:R1:W2:Y:S02]  /*6110*/  MUFU.EX2 R111, R0 ;  /* 0x00000000006f7308 */ /* 0x0002a40000000800 */
[----:B-1----:R-:W-:Y:S01]  /*6120*/  FFMA.FTZ R0, R15, c[0x0][0x2d0], -R2 ;  /* 0x0000b4000f007a23 */ /* 0x002fe20000010802 */
[----:B--2---:R-:W-:-:S05]  /*6130*/  F2FP.BF16.PACK_AB R10, R111, R116 ;  /* 0x000000746f0a723e */ /* 0x004fca00000010ff */
[----:B------:R1:W-:Y:S02]  /*6140*/  MUFU.EX2 R117, R0 ;  /* 0x0000000000757308 */ /* 0x0003e40000000800 */
[----:B-1----:R-:W-:Y:S02]  /*6150*/  FFMA.FTZ R0, R19, c[0x0][0x2d0], -R2 ;  /* 0x0000b40013007a23 */ /* 0x002fe40000010802 */
[----:B------:R-:W1:Y:S04]  /*6160*/  LDSM.16.MT88.4 R16, [R239] ;  /* 0x00000000ef10783b */ /* 0x000e680000004200 */
[----:B------:R2:W3:Y:S02]  /*6170*/  MUFU.EX2 R126, R0 ;  /* 0x00000000007e7308 */ /* 0x0004e40000000800 */
[----:B--2---:R-:W-:-:S02]  /*6180*/  FSEL R0, R4, RZ, P0 ;  /* 0x000000ff04007208 */ /* 0x004fc40000000000 */
[----:B---3--:R-:W-:-:S03]  /*6190*/  F2FP.BF16.PACK_AB R4, R126, R117 ;  /* 0x000000757e04723e */ /* 0x008fc600000010ff */
[----:B------:R-:W-:-:S04]  /*61a0*/  FFMA.FTZ R3, R6, c[0x0][0x2d0], -R0 ;  /* 0x0000b40006037a23 */ /* 0x000fc80000010800 */
[----:B------:R2:W-:Y:S02]  /*61b0*/  MUFU.EX2 R109, R3 ;  /* 0x00000003006d7308 */ /* 0x0005e40000000800 */
[----:B--2---:R-:W-:-:S06]  /*61c0*/  FFMA.FTZ R3, R5, c[0x0][0x2d0], -R0 ;  /* 0x0000b40005037a23 */ /* 0x004fcc0000010800 */
[----:B------:R2:W3:Y:S02]  /*61d0*/  MUFU.EX2 R108, R3 ;  /* 0x00000003006c7308 */ /* 0x0004e40000000800 */
[----:B--2---:R-:W-:Y:S01]  /*61e0*/  FFMA.FTZ R3, R9, c[0x0][0x2d0], -R0 ;  /* 0x0000b40009037a23 */ /* 0x004fe20000010800 */
[----:B---3--:R-:W-:-:S05]  /*61f0*/  F2FP.BF16.PACK_AB R9, R108, R109 ;  /* 0x0000006d6c09723e */ /* 0x008fca00000010ff */
[----:B------:R2:W-:Y:S02]  /*6200*/  MUFU.EX2 R110, R3 ;  /* 0x00000003006e7308 */ /* 0x0005e40000000800 */
[----:B--2---:R-:W-:Y:S01]  /*6210*/  FFMA.FTZ R3, R8, c[0x0][0x2d0], -R0 ;  /* 0x0000b40008037a23 */ /* 0x004fe20000010800 */
[----:B------:R-:W-:-:S05]  /*6220*/  F2FP.BF16.PACK_AB R8, R100, R101 ;  /* 0x000000656408723e */ /* 0x000fca00000010ff */
[----:B------:R2:W3:Y:S02]  /*6230*/  MUFU.EX2 R118, R3 ;  /* 0x0000000300767308 */ /* 0x0004e40000000800 */
[----:B--2---:R-:W-:Y:S01]  /*6240*/  FFMA.FTZ R3, R20, c[0x0][0x2d0], -R2 ;  /* 0x0000b40014037a23 */ /* 0x004fe20000010802 */
[----:B---3--:R-:W-:-:S05]  /*6250*/  F2FP.BF16.PACK_AB R11, R118, R110 ;  /* 0x0000006e760b723e */ /* 0x008fca00000010ff */
[----:B------:R2:W3:Y:S02]  /*6260*/  MUFU.EX2 R125, R3 ;  /* 0x00000003007d7308 */ /* 0x0004e40000000800 */
[C---:B-1----:R-:W-:Y:S08]  /*6270*/  HMMA.16816.F32.BF16 R28, R8.reuse, R16, RZ ;  /* 0x00000010081c723c */ /* 0x042ff000000418ff */
[----:B------:R-:W-:Y:S01]  /*6280*/  HMMA.16816.F32.BF16 R20, R8, R18, RZ ;  /* 0x000000120814723c */ /* 0x000fe200000418ff */
[----:B--2---:R-:W-:Y:S01]  /*6290*/  FFMA.FTZ R3, R7, c[0x0][0x2d0], -R0 ;  /* 0x0000b40007037a23 */ /* 0x004fe20000010800 */
[----:B---3--:R-:W-:-:S03]  /*62a0*/  F2FP.BF16.PACK_AB R6, R125, R127 ;  /* 0x0000007f7d06723e */ /* 0x008fc600000010ff */
[----:B------:R1:W-:Y:S03]  /*62b0*/  MUFU.EX2 R119, R3 ;  /* 0x0000000300777308 */ /* 0x0003e60000000800 */
[----:B------:R-:W-:Y:S01]  /*62c0*/  HMMA.16816.F32.BF16 R16, R8, R32, RZ ;  /* 0x000000200810723c */ /* 0x000fe200000418ff */
[----:B-1----:R-:W-:-:S04]  /*62d0*/  FFMA.FTZ R3, R14, c[0x0][0x2d0], -R0 ;  /* 0x0000b4000e037a23 */ /* 0x002fc80000010800 */
[----:B------:R1:W2:Y:S02]  /*62e0*/  MUFU.EX2 R124, R3 ;  /* 0x00000003007c7308 */ /* 0x0002a40000000800 */
[----:B-1----:R-:W-:Y:S01]  /*62f0*/  FFMA.FTZ R3, R13, c[0x0][0x2d0], -R0 ;  /* 0x0000b4000d037a23 */ /* 0x002fe20000010800 */
[----:B--2---:R-:W-:-:S05]  /*6300*/  F2FP.BF16.PACK_AB R5, R124, R119 ;  /* 0x000000777c05723e */ /* 0x004fca00000010ff */
[----:B------:R1:W-:Y:S02]  /*6310*/  MUFU.EX2 R129, R3 ;  /* 0x0000000300817308 */ /* 0x0003e40000000800 */
[----:B-1----:R-:W-:Y:S02]  /*6320*/  FFMA.FTZ R3, R12, c[0x0][0x2d0], -R0 ;  /* 0x0000b4000c037a23 */ /* 0x002fe40000010800 */
[----:B------:R-:W-:Y:S01]  /*6330*/  HMMA.16816.F32.BF16 R12, R8, R34, RZ ;  /* 0x00000022080c723c */ /* 0x000fe200000418ff */
[----:B------:R-:W-:Y:S03]  /*6340*/  LDSM.16.MT88.4 R32, [R239+0x2000] ;  /* 0x00200000ef20783b */ /* 0x000fe60000004200 */
[----:B------:R-:W1:Y:S01]  /*6350*/  MUFU.EX2 R128, R3 ;  /* 0x0000000300807308 */ /* 0x000e620000000800 */
[----:B----4-:R-:W2:Y:S01]  /*6360*/  LDSM.16.MT88.4 R44, [R44] ;  /* 0x000000002c2c783b */ /* 0x010ea20000004200 */
[----:B-1----:R-:W-:-:S07]  /*6370*/  F2FP.BF16.PACK_AB R7, R128, R129 ;  /* 0x000000818007723e */ /* 0x002fce00000010ff */
[C---:B------:R-:W-:Y:S11]  /*6380*/  HMMA.16816.F32.BF16 R148, R4.reuse, R36, R16 ;  /* 0x000000240494723c */ /* 0x040ff60000041810 */
[C---:B------:R-:W-:Y:S01]  /*6390*/  HMMA.16816.F32.BF16 R52, R4.reuse, R38, R12 ;  /* 0x000000260434723c */ /* 0x040fe2000004180c */
[----:B------:R-:W1:Y:S07]  /*63a0*/  LDSM.16.MT88.4 R36, [R242+0x800] ;  /* 0x00080000f224783b */ /* 0x000e6e0000004200 */
[C---:B------:R-:W-:Y:S08]  /*63b0*/  HMMA.16816.F32.BF16 R156, R4.reuse, R40, R28 ;  /* 0x00000028049c723c */ /* 0x040ff0000004181c */
[----:B------:R-:W-:Y:S08]  /*63c0*/  HMMA.16816.F32.BF16 R136, R4, R42, R20 ;  /* 0x0000002a0488723c */ /* 0x000ff00000041814 */
[----:B------:R-:W-:Y:S01]  /*63d0*/  HMMA.16816.F32.BF16 R40, R8, R24, RZ ;  /* 0x000000180828723c */ /* 0x000fe200000418ff */
[----:B------:R-:W-:Y:S01]  /*63e0*/  MOV R155, R52 ;  /* 0x00000034009b7202 */ /* 0x000fe20000000f00 */
[----:B------:R-:W-:Y:S01]  /*63f0*/  IMAD.MOV.U32 R153, RZ, RZ, R54 ;  /* 0x000000ffff997224 */ /* 0x000fe200078e0036 */
[----:B------:R-:W-:-:S02]  /*6400*/  MOV R154, R53 ;  /* 0x00000035009a7202 */ /* 0x000fc40000000f00 */
[----:B------:R-:W-:Y:S02]  /*6410*/  MOV R152, R55 ;  /* 0x0000003700987202 */ /* 0x000fe40000000f00 */
[----:B------:R-:W-:Y:S01]  /*6420*/  LDSM.16.MT88.4 R52, [R242+0x1800] ;  /* 0x00180000f234783b */ /* 0x000fe20000004200 */
[C---:B------:R-:W-:Y:S08]  /*6430*/  HMMA.16816.F32.BF16 R28, R8.reuse, R26, RZ ;  /* 0x0000001a081c723c */ /* 0x040ff000000418ff */
[C---:B--2---:R-:W-:Y:S08]  /*6440*/  HMMA.16816.F32.BF16 R24, R8.reuse, R44, RZ ;  /* 0x0000002c0818723c */ /* 0x044ff000000418ff */
[C---:B------:R-:W-:Y:S01]  /*6450*/  HMMA.16816.F32.BF16 R20, R8.reuse, R46, RZ ;  /* 0x0000002e0814723c */ /* 0x040fe200000418ff */
[----:B------:R-:W2:Y:S07]  /*6460*/  LDSM.16.MT88.4 R44, [R240+0x1800] ;  /* 0x00180000f02c783b */ /* 0x000eae0000004200 */
[C---:B------:R-:W-:Y:S08]  /*6470*/  HMMA.16816.F32.BF16 R16, R8.reuse, R60, RZ ;  /* 0x0000003c0810723c */ /* 0x040ff000000418ff */
[----:B------:R-:W-:Y:S01]  /*6480*/  HMMA.16816.F32.BF16 R12, R8, R62, RZ ;  /* 0x0000003e080c723c */ /* 0x000fe200000418ff */
[----:B------:R-:W3:Y:S07]  /*6490*/  LDSM.16.MT88.4 R60, [R240+0x2000] ;  /* 0x00200000f03c783b */ /* 0x000eee0000004200 */
        /* <DEDUP_REMOVED lines=20> */
[C---:B------:R-:W-:Y:S08]  /*65e0*/  HMMA.16816.F32.BF16 R16, R4.reuse, R32, R16 ;  /* 0x000000200410723c */ /* 0x040ff00000041810 */
[----:B------:R-:W-:Y:S08]  /*65f0*/  HMMA.16816.F32.BF16 R12, R4, R34, R12 ;  /* 0x00000022040c723c */ /* 0x000ff0000004180c */
[C---:B--2---:R-:W-:Y:S08]  /*6600*/  HMMA.16816.F32.BF16 R24, R8.reuse, R44, RZ ;  /* 0x0000002c0818723c */ /* 0x044ff000000418ff */
        /* <DEDUP_REMOVED lines=12> */
[----:B------:R-:W4:Y:S07]  /*66d0*/  LDSM.16.MT88.4 R40, [R239+0x3800] ;  /* 0x00380000ef28783b */ /* 0x000f2e0000004200 */
[C---:B------:R-:W-:Y:S08]  /*66e0*/  HMMA.16816.F32.BF16 R16, R8.reuse, R52, RZ ;  /* 0x000000340810723c */ /* 0x040ff000000418ff */
[----:B------:R-:W-:Y:S01]  /*66f0*/  HMMA.16816.F32.BF16 R12, R8, R54, RZ ;  /* 0x00000036080c723c */ /* 0x000fe200000418ff */
[----:B------:R-:W5:Y:S01]  /*6700*/  LDSM.16.MT88.4 R52, [R240+0x3000] ;  /* 0x00300000f034783b */ /* 0x000f620000004200 */
[----:B------:R-:W-:Y:S01]  /*6710*/  MOV R84, R33 ;  /* 0x0000002100547202 */ /* 0x000fe20000000f00 */
[----:B------:R-:W-:Y:S01]  /*6720*/  IMAD.MOV.U32 R92, RZ, RZ, R35 ;  /* 0x000000ffff5c7224 */ /* 0x000fe200078e0023 */
[----:B------:R-:W-:-:S02]  /*6730*/  MOV R93, R34 ;  /* 0x00000022005d7202 */ /* 0x000fc40000000f00 */
[----:B------:R-:W-:Y:S02]  /*6740*/  MOV R3, R32 ;  /* 0x0000002000037202 */ /* 0x000fe40000000f00 */
[----:B------:R-:W4:Y:S01]  /*6750*/  LDSM.16.MT88.4 R32, [R241+0x3800] ;  /* 0x00380000f120783b */ /* 0x000f220000004200 */
[----:B---3--:R-:W-:Y:S08]  /*6760*/  HMMA.16816.F32.BF16 R64, R4, R60, R24 ;  /* 0x0000003c0440723c */ /* 0x008ff00000041818 */
        /* <DEDUP_REMOVED lines=12> */
[----:B----4-:R-:W-:Y:S01]  /*6830*/  HMMA.16816.F32.BF16 R88, R4, R42, R24 ;  /* 0x0000002a0458723c */ /* 0x010fe20000041818 */
        /* <DEDUP_REMOVED lines=26> */
[----:B------:R-:W-:-:S06]  /*69e0*/  IMAD.MOV.U32 R37, RZ, RZ, R134 ;  /* 0x000000ffff257224 */ /* 0x000fcc00078e0086 */
[----:B------:R-:W-:Y:S01]  /*69f0*/  MOV R39, R130 ;  /* 0x0000008200277202 */ /* 0x000fe20000000f00 */
[----:B------:R-:W-:Y:S01]  /*6a00*/  HMMA.16816.F32.BF16 R20, R8, R54, RZ ;  /* 0x000000360814723c */ /* 0x000fe200000418ff */
[----:B------:R-:W-:-:S06]  /*6a10*/  MOV R38, R131 ;  /* 0x0000008300267202 */ /* 0x000fcc0000000f00 */
[----:B------:R-:W-:Y:S01]  /*6a20*/  IMAD.MOV.U32 R54, RZ, RZ, R48 ;  /* 0x000000ffff367224 */ /* 0x000fe200078e0030 */
[C---:B--2---:R-:W-:Y:S01]  /*6a30*/  HMMA.16816.F32.BF16 R92, R4.reuse, R24, R16 ;  /* 0x00000018045c723c */ /* 0x044fe20000041810 */
[----:B------:R-:W1:Y:S01]  /*6a40*/  LDSM.16.MT88.4 R16, [R239+0x5000] ;  /* 0x00500000ef10783b */ /* 0x000e620000004200 */
[----:B------:R-:W-:Y:S01]  /*6a50*/  MOV R55, R49 ;  /* 0x0000003100377202 */ /* 0x000fe20000000f00 */
[----:B------:R-:W-:Y:S01]  /*6a60*/  IMAD.MOV.U32 R49, RZ, RZ, R35 ;  /* 0x000000ffff317224 */ /* 0x000fe200078e0023 */
[----:B------:R-:W-:Y:S02]  /*6a70*/  MOV R48, R34 ;  /* 0x0000002200307202 */ /* 0x000fe40000000f00 */
[----:B------:R-:W-:Y:S01]  /*6a80*/  MOV R34, R153 ;  /* 0x0000009900227202 */ /* 0x000fe20000000f00 */
[----:B------:R-:W-:Y:S01]  /*6a90*/  FADD.FTZ R25, R117, R3 ;  /* 0x0000000375197221 */ /* 0x000fe20000010000 */
[----:B------:R-:W-:Y:S01]  /*6aa0*/  HMMA.16816.F32.BF16 R112, R4, R26, R12 ;  /* 0x0000001a0470723c */ /* 0x000fe2000004180c */
[----:B------:R-:W-:-:S06]  /*6ab0*/  MOV R35, R152 ;  /* 0x0000009800237202 */ /* 0x000fcc0000000f00 */
[--C-:B------:R-:W-:Y:S01]  /*6ac0*/  FFMA.FTZ R27, R74, c[0x0][0x2d0], -R2.reuse ;  /* 0x0000b4004a1b7a23 */ /* 0x100fe20000010802 */
[----:B---3--:R-:W-:Y:S01]  /*6ad0*/  HMMA.16816.F32.BF16 R12, R8, R28, RZ ;  /* 0x0000001c080c723c */ /* 0x008fe200000418ff */
[----:B------:R-:W-:Y:S01]  /*6ae0*/  FFMA.FTZ R26, R73, c[0x0][0x2d0], -R2 ;  /* 0x0000b400491a7a23 */ /* 0x000fe20000010802 */
[----:B------:R-:W-:Y:S01]  /*6af0*/  MOV R74, R145 ;  /* 0x00000091004a7202 */ /* 0x000fe20000000f00 */
[----:B------:R-:W-:-:S04]  /*6b00*/  IMAD.MOV.U32 R73, RZ, RZ, R146 ;  /* 0x000000ffff497224 */ /* 0x000fc800078e0092 */
[----:B------:R-:W-:Y:S01]  /*6b10*/  FFMA.FTZ R28, R75, c[0x0][0x2d0], -R2 ;  /* 0x0000b4004b1c7a23 */ /* 0x000fe20000010802 */
[----:B------:R-:W-:Y:S01]  /*6b20*/  HMMA.16816.F32.BF16 R104, R4, R50, R20 ;  /* 0x000000320468723c */ /* 0x000fe20000041814 */
[----:B------:R-:W2:Y:S01]  /*6b30*/  LDSM.16.MT88.4 R20, [R241+0x4800] ;  /* 0x00480000f114783b */ /* 0x000ea20000004200 */
[----:B------:R-:W-:Y:S01]  /*6b40*/  FFMA.FTZ R29, R70, c[0x0][0x2d0], -R0 ;  /* 0x0000b400461d7a23 */ /* 0x000fe20000010800 */
[----:B------:R-:W-:-:S04]  /*6b50*/  MOV R75, R144 ;  /* 0x00000090004b7202 */ /* 0x000fc80000000f00 */
[----:B------:R-:W-:Y:S02]  /*6b60*/  MOV R50, R32 ;  /* 0x0000002000327202 */ /* 0x000fe40000000f00 */
[----:B------:R-:W-:Y:S01]  /*6b70*/  MOV R51, R33 ;  /* 0x0000002100337202 */ /* 0x000fe20000000f00 */
[----:B------:R-:W-:Y:S01]  /*6b80*/  IMAD.MOV.U32 R33, RZ, RZ, R154 ;  /* 0x000000ffff217224 */ /* 0x000fe200078e009a */
        /* <DEDUP_REMOVED lines=78> */
[----:B------:R-:W4:Y:S07]  /*7070*/  LDL R9, [R1+0xa0] ;  /* 0x0000a00001097983 */ /* 0x000f2e0000100800 */
[----:B------:R-:W-:Y:S01]  /*7080*/  HMMA.16816.F32.BF16 R12, R4, R10, R12 ;  /* 0x0000000a040c723c */ /* 0x000fe2000004180c */
[----:B------:R-:W4:Y:S04]  /*7090*/  LDL R10, [R1+0x9c] ;  /* 0x00009c00010a7983 */ /* 0x000f280000100800 */
[----:B------:R-:W4:Y:S04]  /*70a0*/  LDL.LU R3, [R1+0x34] ;  /* 0x0000340001037983 */ /* 0x000f280000300800 */
[----:B------:R-:W4:Y:S01]  /*70b0*/  LDL R8, [R1+0x64] ;  /* 0x0000640001087983 */ /* 0x000f220000100800 */
[----:B---3--:R-:W-:Y:S03]  /*70c0*/  HMMA.16816.F32.BF16 R68, R128, R72, R80 ;  /* 0x000000488044723c */ /* 0x008fe60000041850 */
[----:B------:R-:W3:Y:S01]  /*70d0*/  LDSM.16.MT88.4 R80, [R241+0x4000] ;  /* 0x00400000f150783b */ /* 0x000ee20000004200 */
[----:B------:R-:W-:-:S03]  /*70e0*/  MOV R2, c[0x0][0x2c4] ;  /* 0x0000b10000027a02 */ /* 0x000fc60000000f00 */
[----:B------:R-:W-:Y:S01]  /*70f0*/  LDSM.16.MT88.4 R4, [R242+0x5800] ;  /* 0x00580000f204783b */ /* 0x000fe20000004200 */
[C---:B------:R-:W-:Y:S03]  /*7100*/  HMMA.16816.F32.BF16 R72, R128.reuse, R74, R88 ;  /* 0x0000004a8048723c */ /* 0x040fe60000041858 */
[----:B------:R-:W3:Y:S05]  /*7110*/  LDSM.16.MT88.4 R88, [R240+0x4000] ;  /* 0x00400000f058783b */ /* 0x000eea0000004200 */
[C---:B-1----:R-:W-:Y:S08]  /*7120*/  HMMA.16816.F32.BF16 R36, R128.reuse, R40, R36 ;  /* 0x000000288024723c */ /* 0x042ff00000041824 */
[C---:B------:R-:W-:Y:S08]  /*7130*/  HMMA.16816.F32.BF16 R40, R128.reuse, R42, R44 ;  /* 0x0000002a8028723c */ /* 0x040ff0000004182c */
[C---:B--2---:R-:W-:Y:S01]  /*7140*/  HMMA.16816.F32.BF16 R44, R128.reuse, R48, R56 ;  /* 0x00000030802c723c */ /* 0x044fe20000041838 */
[----:B------:R-:W1:Y:S07]  /*7150*/  LDSM.16.MT88.4 R56, [R240+0x2800] ;  /* 0x00280000f038783b */ /* 0x000e6e0000004200 */
[C---:B---3--:R-:W-:Y:S08]  /*7160*/  HMMA.16816.F32.BF16 R76, R128.reuse, R80, R76 ;  /* 0x00000050804c723c */ /* 0x048ff0000004184c */
[C---:B------:R-:W-:Y:S08]  /*7170*/  HMMA.16816.F32.BF16 R84, R128.reuse, R88, R84 ;  /* 0x000000588054723c */ /* 0x040ff00000041854 */
[C---:B------:R-:W-:Y:S01]  /*7180*/  HMMA.16816.F32.BF16 R88, R128.reuse, R90, R104 ;  /* 0x0000005a8058723c */ /* 0x040fe20000041868 */
[----:B------:R-:W2:Y:S07]  /*7190*/  LDSM.16.MT88.4 R104, [R239+0x5800] ;  /* 0x00580000ef68783b */ /* 0x000eae0000004200 */
[----:B------:R-:W-:Y:S01]  /*71a0*/  HMMA.16816.F32.BF16 R80, R128, R82, R96 ;  /* 0x000000528050723c */ /* 0x000fe20000041860 */
[----:B------:R-:W3:Y:S01]  /*71b0*/  LDSM.16.MT88.4 R96, [R242+0x4000] ;  /* 0x00400000f260783b */ /* 0x000ee20000004200 */
[----:B------:R-:W-:-:S06]  /*71c0*/  ISETP.NE.AND P1, PT, R2, 0x1, PT ;  /* 0x000000010200780c */ /* 0x000fcc0003f25270 */
[C---:B------:R-:W-:Y:S08]  /*71d0*/  HMMA.16816.F32.BF16 R48, R128.reuse, R50, R52 ;  /* 0x000000328030723c */ /* 0x040ff00000041834 */
[C---:B-1----:R-:W-:Y:S01]  /*71e0*/  HMMA.16816.F32.BF16 R52, R128.reuse, R56, R64 ;  /* 0x000000388034723c */ /* 0x042fe20000041840 */
[----:B------:R-:W1:Y:S07]  /*71f0*/  LDSM.16.MT88.4 R64, [R242+0x2800] ;  /* 0x00280000f240783b */ /* 0x000e6e0000004200 */
[C---:B--2---:R-:W-:Y:S08]  /*7200*/  HMMA.16816.F32.BF16 R100, R128.reuse, R104, R100 ;  /* 0x000000688064723c */ /* 0x044ff00000041864 */
[C---:B---3--:R-:W-:Y:S08]  /*7210*/  HMMA.16816.F32.BF16 R92, R128.reuse, R96, R92 ;  /* 0x00000060805c723c */ /* 0x048ff0000004185c */
[C---:B------:R-:W-:Y:S01]  /*7220*/  HMMA.16816.F32.BF16 R104, R128.reuse, R106, R120 ;  /* 0x0000006a8068723c */ /* 0x040fe20000041878 */
[----:B------:R-:W2:Y:S07]  /*7230*/  LDSM.16.MT88.4 R120, [R240+0x5800] ;  /* 0x00580000f078783b */ /* 0x000eae0000004200 */
[C---:B------:R-:W-:Y:S01]  /*7240*/  HMMA.16816.F32.BF16 R96, R128.reuse, R98, R112 ;  /* 0x000000628060723c */ /* 0x040fe20000041870 */
[----:B------:R-:W3:Y:S07]  /*7250*/  LDSM.16.MT88.4 R112, [R241+0x5800] ;  /* 0x00580000f170783b */ /* 0x000eee0000004200 */
        /* <DEDUP_REMOVED lines=10> */
[----:B------:R-:W-:-:S04]  /*7300*/  @P1 SHF.R.U32.HI R0, RZ, c[0x0][0x2cc], R2 ;  /* 0x0000b300ff001a19 */ /* 0x000fc80000011602 */
[----:B----4-:R-:W-:-:S05]  /*7310*/  IADD3 R0, R0, R9, -R10 ;  /* 0x0000000900007210 */ /* 0x010fca0007ffe80a */
[----:B------:R-:W-:-:S05]  /*7320*/  IMAD.HI R0, R0, 0x2aaaaaab, RZ ;  /* 0x2aaaaaab00007827 */ /* 0x000fca00078e02ff */
[----:B------:R-:W-:-:S04]  /*7330*/  SHF.R.U32.HI R2, RZ, 0x1f, R0 ;  /* 0x0000001fff027819 */ /* 0x000fc80000011600 */
[----:B------:R-:W-:Y:S02]  /*7340*/  LEA.HI.SX32 R0, R0, R2, 0x1d ;  /* 0x0000000200007211 */ /* 0x000fe400078feaff */
[----:B------:R-:W-:Y:S02]  /*7350*/  IADD3 R3, R3, -0x2, RZ ;  /* 0xfffffffe03037810 */ /* 0x000fe40007ffe0ff */
[----:B------:R-:W-:-:S03]  /*7360*/  IMNMX R0, R8, R0, !PT ;  /* 0x0000000008007217 */ /* 0x000fc60007800200 */
[----:B------:R1:W-:Y:S04]  /*7370*/  STL [R1+0x24], R3 ;  /* 0x0000240301007387 */ /* 0x0003e80000100800 */
[----:B------:R1:W-:Y:S01]  /*7380*/  STL [R1+0x6c], R0 ;  /* 0x00006c0001007387 */ /* 0x0003e20000100800 */
[----:B------:R-:W-:Y:S11]  /*7390*/  ISETP.GE.AND P0, PT, R3, R0, PT ;  /* 0x000000000300720c */ /* 0x000ff60003f06270 */
[----:B------:R-:W-:Y:S02]  /*73a0*/  @!UPT UIADD3 URZ, URZ, URZ, URZ ;  /* 0x0000003f3f3ff290 */ /* 0x000fe4000fffe03f */
[----:B------:R-:W-:Y:S05]  /*73b0*/  @!P0 BRA `(.L_x_1133) ;  /* 0x00003a1000008947 */ /* 0x000fea0003800000 */
[----:B-1----:R-:W-:Y:S02]  /*73c0*/  MOV R0, R3 ;  /* 0x0000000300007202 */ /* 0x002fe40000000f00 */
[----:B------:R-:W-:Y:S02]  /*73d0*/  MOV R135, R132 ;  /* 0x0000008400877202 */ /* 0x000fe40000000f00 */
[----:B------:R-:W-:Y:S01]  /*73e0*/  MOV R134, R133 ;  /* 0x0000008500867202 */ /* 0x000fe20000000f00 */
[----:B------:R1:W-:Y:S04]  /*73f0*/  STL [R1+0x34], R0 ;  /* 0x0000340001007387 */ /* 0x0003e80000100800 */
.L_x_1146:
[----:B------:R-:W2:Y:S01]  /*7400*/  LDL R4, [R1+0x4] ;  /* 0x0000040001047983 */ /* 0x000ea20000100800 */
[----:B------:R-:W-:Y:S04]  /*7410*/  DEPBAR.LE SB0, 0x0 ;  /* 0x000080000000791a */ /* 0x000fe80000000000 */
[----:B------:R-:W3:Y:S01]  /*7420*/  LDL R2, [R1+0x34] ;  /* 0x0000340001027983 */ /* 0x000ee20000100800 */
[----:B------:R-:W-:Y:S01]  /*7430*/  WARPSYNC 0xffffffff ;  /* 0xffffffff00007948 */ /* 0x000fe20003800000 */
[----:B------:R-:W-:Y:S02]  /*7440*/  BSSY B0, `(.L_x_1134) ;  /* 0x0000061000007945 */ /* 0x000fe40003800000 */
[----:B------:R-:W4:Y:S04]  /*7450*/  LDL R3, [R1+0x8] ;  /* 0x0000080001037983 */ /* 0x000f280000100800 */
[----:B-1----:R-:W3:Y:S04]  /*7460*/  LDL R0, [R1+0x64] ;  /* 0x0000640001007983 */ /* 0x002ee80000100800 */
        /* <DEDUP_REMOVED lines=29> */
.L_x_1233:
[----:B------:R-:W-:-:S05]  /*7640*/  BRA.DIV ~URZ, `(.L_x_1137) ;  /* 0x0000d9327f007947 */ /* 0x000fca000b800000 */
[----:B------:R4:W2:Y:S02]  /*7650*/  SHFL.IDX PT, R0, R12, RZ, 0x181f ;  /* 0x00181fff0c007589 */ /* 0x0008a400000e0000 */
.L_x_1234:
        /* <DEDUP_REMOVED lines=27> */
[----:B------:R-:W-:Y:S05]  /*7810*/  IMAD.X R3, R4, 0x1, R21, P0 ;  /* 0x0000000104037824 */ /* 0x000fea00000e0615 */
[----:B------:R3:W-:Y:S02]  /*7820*/  LDGSTS.E.BYPASS.LTC128B.128 [R14+0x7080], [R2.64], !P4 ;  /* 0x07080000020e7fae */ /* 0x0007e4000e101d46 */
[----:B---3--:R-:W-:Y:S02]  /*7830*/  IADD3 R2, P0, R0, R13, RZ ;  /* 0x0000000d00027210 */ /* 0x008fe40007f1e0ff */
[----:B------:R-:W3:Y:S03]  /*7840*/  S2R R13, SR_TID.X ;  /* 0x00000000000d7919 */ /* 0x000ee60000002100 */
[----:B------:R-:W-:Y:S05]  /*7850*/  IMAD.X R3, R4, 0x1, R20, P0 ;  /* 0x0000000104037824 */ /* 0x000fea00000e0614 */
[----:B------:R2:W-:Y:S01]  /*7860*/  LDGSTS.E.BYPASS.LTC128B.128 [R14+0x8880], [R2.64], !P1 ;  /* 0x08880000020e7fae */ /* 0x0005e2000c901d46 */
[----:B---3--:R-:W-:Y:S11]  /*7870*/  ISETP.GT.AND P0, PT, R13, 0x7f, PT ;  /* 0x0000007f0d00780c */ /* 0x008ff60003f04270 */
[----:B------:R-:W-:Y:S02]  /*7880*/  @!UPT UIADD3 URZ, URZ, URZ, URZ ;  /* 0x0000003f3f3ff290 */ /* 0x000fe4000fffe03f */
[----:B------:R-:W-:-:S05]  /*7890*/  @P0 BRA `(.L_x_1135) ;  /* 0x000001b000000947 */ /* 0x000fca0003800000 */
[----:B--2---:R-:W-:-:S05]  /*78a0*/  BRA.DIV ~URZ, `(.L_x_1138) ;  /* 0x0000d7327f007947 */ /* 0x004fca000b800000 */
[----:B------:R2:W3:Y:S04]  /*78b0*/  SHFL.IDX PT, R4, R5, 0x1, 0x181f ;  /* 0x00381f0005047f89 */ /* 0x0004e800000e0000 */
[----:B------:R2:W4:Y:S02]  /*78c0*/  SHFL.IDX PT, R0, R12, 0x1, 0x181f ;  /* 0x00381f000c007f89 */ /* 0x00052400000e0000 */
.L_x_1235:
        /* <DEDUP_REMOVED lines=8> */
[----:B------:R-:W3:Y:S01]  /*7950*/  LDL R12, [R1+0x48] ;  /* 0x00004800010c7983 */ /* 0x000ee20000100800 */
[----:B-----5:R-:W-:Y:S05]  /*7960*/  IADD3 R2, P0, R0, R2, RZ ;  /* 0x0000000200027210 */ /* 0x020fea0007f1e0ff */
[----:B--2---:R-:W-:Y:S05]  /*7970*/  IMAD.X R3, R4, 0x1, R20, P0 ;  /* 0x0000000104037824 */ /* 0x004fea00000e0614 */
[----:B------:R-:W-:Y:S01]  /*7980*/  @!PT LDS RZ, [RZ] ;  /* 0x00000000fffff984 */ /* 0x000fe20000000800 */
[----:B------:R-:W-:Y:S01]  /*7990*/  @!PT LDS RZ, [RZ] ;  /* 0x00000000fffff984 */ /* 0x000fe20000000800 */
[----:B------:R-:W-:Y:S01]  /*79a0*/  @!PT LDS RZ, [RZ] ;  /* 0x00000000fffff984 */ /* 0x000fe20000000800 */
[----:B----4-:R3:W-:Y:S02]  /*79b0*/  LDGSTS.E.BYPASS.LTC128B.128 [R5+0x5080], [R2.64], !P3 ;  /* 0x0508000002057fae */ /* 0x0107e4000d901d46 */
[----:B---3--:R-:W-:Y:S05]  /*79c0*/  IADD3 R2, P0, R0, R15, RZ ;  /* 0x0000000f00027210 */ /* 0x008fea0007f1e0ff */
[----:B------:R-:W-:Y:S01]  /*79d0*/  IMAD.X R3, R4, 0x1, R7, P0 ;  /* 0x0000000104037824 */ /* 0x000fe200000e0607 */
[----:B------:R-:W-:Y:S04]  /*79e0*/  IADD3 R6, P0, R0, R6, RZ ;  /* 0x0000000600067210 */ /* 0x000fe80007f1e0ff */
[----:B------:R2:W-:Y:S01]  /*79f0*/  LDGSTS.E.BYPASS.LTC128B.128 [R5+0x6880], [R2.64], !P2 ;  /* 0x0688000002057fae */ /* 0x0005e2000d101d46 */
[----:B------:R-:W-:Y:S05]  /*7a00*/  IMAD.X R7, R4, 0x1, R14, P0 ;  /* 0x0000000104077824 */ /* 0x000fea00000e060e */
[----:B------:R3:W-:Y:S01]  /*7a10*/  LDGSTS.E.BYPASS.LTC128B.128 [R5+0x8080], [R6.64], !P4 ;  /* 0x0808000006057fae */ /* 0x0007e2000e101d46 */
[----:B--2---:R-:W-:Y:S05]  /*7a20*/  IADD3 R2, P0, R0, R13, RZ ;  /* 0x0000000d00027210 */ /* 0x004fea0007f1e0ff */
[----:B------:R-:W-:Y:S05]  /*7a30*/  IMAD.X R3, R4, 0x1, R12, P0 ;  /* 0x0000000104037824 */ /* 0x000fea00000e060c */
[----:B------:R3:W-:Y:S03]  /*7a40*/  LDGSTS.E.BYPASS.LTC128B.128 [R5+0x9880], [R2.64], !P1 ;  /* 0x0988000002057fae */ /* 0x0007e6000c901d46 */
.L_x_1135:
[----:B--2---:R-:W-:Y:S05]  /*7a50*/  BSYNC B0 ;  /* 0x0000000000007941 */ /* 0x004fea0003800000 */
.L_x_1134:
[----:B------:R-:W0:Y:S01]  /*7a60*/  LDGDEPBAR ;  /* 0x00000000000079af */ /* 0x000e220000000000 */
[----:B------:R-:W-:Y:S01]  /*7a70*/  WARPSYNC 0xffffffff ;  /* 0xffffffff00007948 */ /* 0x000fe20003800000 */
[C---:B-1-3--:R-:W-:Y:S01]  /*7a80*/  HMMA.16816.F32.BF16 R4, R160.reuse, R8, RZ ;  /* 0x00000008a004723c */ /* 0x04afe200000418ff */
        /* <DEDUP_REMOVED lines=164> */
[----:B------:R-:W1:Y:S01]  /*84d0*/  MUFU.TANH R132, R2 ;  /* 0x0000000200847308 */ /* 0x000e620000002400 */
[----:B--2---:R-:W-:Y:S09]  /*84e0*/  FMUL.FTZ R0, R12, c[0x0][0x320] ;  /* 0x0000c8000c007a20 */ /* 0x004ff20000410000 */
[----:B------:R2:W4:Y:S02]  /*84f0*/  MUFU.TANH R133, R0 ;  /* 0x0000000000857308 */ /* 0x0005240000002400 */
        /* <DEDUP_REMOVED lines=31> */
[----:B------:R-:W-:Y:S02]  /*86f0*/  IMAD.MOV.U32 R5, RZ, RZ, RZ ;  /* 0x000000ffff057224 */ /* 0x000fe400078e00ff */
[----:B------:R-:W-:Y:S01]  /*8700*/  IMAD.MOV.U32 R2, RZ, RZ, c[0x0][0x2b8] ;  /* 0x0000ae00ff027624 */ /* 0x000fe200078e00ff */
[----:B------:R-:W4:Y:S04]  /*8710*/  LDL R3, [R1+0x68] ;  /* 0x0000680001037983 */ /* 0x000f280000100800 */
[----:B------:R-:W-:Y:S01]  /*8720*/  ISETP.NE.AND P1, PT, R2, 0x1, PT ;  /* 0x000000010200780c */ /* 0x000fe20003f25270 */
[----:B------:R-:W5:Y:S04]  /*8730*/  LDL.64 R18, [R1+0x80] ;  /* 0x0000800001127983 */ /* 0x000f680000100a00 */
[----:B--2---:R-:W2:Y:S04]  /*8740*/  LDL R16, [R1+0x94] ;  /* 0x0000940001107983 */ /* 0x004ea80000100800 */
[----:B------:R-:W2:Y:S04]  /*8750*/  LDL R6, [R1+0x90] ;  /* 0x0000900001067983 */ /* 0x000ea80000100800 */
[----:B------:R-:W1:Y:S01]  /*8760*/  S2R R7, SR_TID.X ;  /* 0x0000000000077919 */ /* 0x000e620000002100 */
[----:B---3--:R-:W-:Y:S03]  /*8770*/  IMAD R2, R8, 0x30, R9 ;  /* 0x0000003008027824 */ /* 0x008fe600078e0209 */
[----:B------:R-:W3:Y:S02]  /*8780*/  LDL.64 R8, [R1+0x78] ;  /* 0x0000780001087983 */ /* 0x000ee40000100a00 */
[----:B----4-:R-:W-:Y:S05]  /*8790*/  IADD3 R2, R2, -0x30, R3 ;  /* 0xffffffd002027810 */ /* 0x010fea0007ffe003 */
[----:B------:R-:W-:Y:S04]  /*87a0*/  @P1 IMAD.HI.U32 R3, R2, c[0x0][0x2bc], RZ ;  /* 0x0000af0002031a27 */ /* 0x000fe800078e00ff */
[----:B------:R-:W-:Y:S01]  /*87b0*/  IMAD.MOV.U32 R0, RZ, RZ, R2 ;  /* 0x000000ffff007224 */ /* 0x000fe200078e0002 */
[----:B------:R-:W-:Y:S04]  /*87c0*/  @P1 SHF.R.U32.HI R0, RZ, c[0x0][0x2c0], R3 ;  /* 0x0000b000ff001a19 */ /* 0x000fe80000011603 */
[C---:B-----5:R-:W-:Y:S01]  /*87d0*/  @!P6 IADD3 R3, P0, R0.reuse, R18, RZ ;  /* 0x000000120003e210 */ /* 0x060fe20007f1e0ff */
[----:B------:R-:W-:Y:S03]  /*87e0*/  IMAD.MOV R4, RZ, RZ, -R0 ;  /* 0x000000ffff047224 */ /* 0x000fe600078e0a00 */
[----:B--2---:R-:W-:Y:S01]  /*87f0*/  @!P6 LEA.HI.X.SX32 R0, R0, R16, 0x1, P0 ;  /* 0x000000100000e211 */ /* 0x004fe200000f0eff */
[----:B------:R-:W-:Y:S01]  /*8800*/  IMAD R4, R4, c[0x0][0x2b8], R2 ;  /* 0x0000ae0004047a24 */ /* 0x000fe200078e0202 */
[C---:B------:R-:W-:Y:S04]  /*8810*/  @!P6 LEA R2, P0, R3.reuse, c[0x0][0x2a0], 0x2 ;  /* 0x0000a8000302ea11 */ /* 0x040fe800078010ff */
[----:B------:R-:W-:Y:S01]  /*8820*/  @!P6 LEA.HI.X R3, R3, c[0x0][0x2a4], R0, 0x2, P0 ;  /* 0x0000a9000303ea11 */ /* 0x000fe200000f1400 */
[----:B------:R2:W-:Y:S01]  /*8830*/  STL [R1+0x30], R4 ;  /* 0x0000300401007387 */ /* 0x0005e20000100800 */
[----:B------:R-:W-:Y:S03]  /*8840*/  SHF.R.S32.HI R0, RZ, 0x1f, R4 ;  /* 0x0000001fff007819 */ /* 0x000fe60000011404 */
[----:B------:R4:W5:Y:S02]  /*8850*/  @!P6 LDG.E R5, [R2.64] ;  /* 0x000000060205e981 */ /* 0x000964000c1e1900 */
[----:B------:R-:W-:Y:S04]  /*8860*/  IMAD R0, R0, c[0x0][0x1e0], RZ ;  /* 0x0000780000007a24 */ /* 0x000fe800078e02ff */
[C---:B------:R-:W-:Y:S02]  /*8870*/  IMAD R0, R4.reuse, c[0x0][0x1e4], R0 ;  /* 0x0000790004007a24 */ /* 0x040fe400078e0200 */
[----:B----4-:R-:W-:Y:S04]  /*8880*/  IMAD.WIDE.U32 R2, R4, c[0x0][0x1e0], RZ ;  /* 0x0000780004027a25 */ /* 0x010fe800078e00ff */
[----:B------:R-:W-:Y:S01]  /*8890*/  IMAD.IADD R3, R3, 0x1, R0 ;  /* 0x0000000103037824 */ /* 0x000fe200078e0200 */
[----:B-----5:R-:W-:Y:S01]  /*88a0*/  SHF.R.S32.HI R0, RZ, 0x1f, R5 ;  /* 0x0000001fff007819 */ /* 0x020fe20000011405 */
[----:B------:R1:W-:Y:S02]  /*88b0*/  STL [R1+0x2c], R5 ;  /* 0x00002c0501007387 */ /* 0x0003e40000100800 */
[C---:B------:R-:W-:Y:S04]  /*88c0*/  IMAD.WIDE.U32 R2, R5.reuse, c[0x0][0x1f0], R2 ;  /* 0x00007c0005027a25 */ /* 0x040fe800078e0002 */
[----:B--2---:R-:W-:Y:S01]  /*88d0*/  IMAD R4, R0, c[0x0][0x1f0], RZ ;  /* 0x00007c0000047a24 */ /* 0x004fe200078e02ff */
[----:B---3--:R-:W-:Y:S03]  /*88e0*/  IADD3 R0, P0, R8, R2, RZ ;  /* 0x0000000208007210 */ /* 0x008fe60007f1e0ff */
[----:B------:R-:W-:Y:S05]  /*88f0*/  IMAD R4, R5, c[0x0][0x1f4], R4 ;  /* 0x00007d0005047a24 */ /* 0x000fea00078e0204 */
[----:B------:R-:W-:Y:S02]  /*8900*/  IADD3.X R2, R6, R3, R4, P0, !PT ;  /* 0x0000000306027210 */ /* 0x000fe400007fe404 */
[C---:B------:R-:W-:Y:S04]  /*8910*/  LEA R9, P0, R0.reuse, c[0x0][0x1c8], 0x1 ;  /* 0x0000720000097a11 */ /* 0x040fe800078008ff */
[----:B------:R-:W-:Y:S02]  /*8920*/  LEA.HI.X R8, R0, c[0x0][0x1cc], R2, 0x1, P0 ;  /* 0x0000730000087a11 */ /* 0x000fe400000f0c02 */
[----:B-1----:R-:W-:Y:S04]  /*8930*/  SHF.R.S32.HI R5, RZ, 0x1f, R7 ;  /* 0x0000001fff057819 */ /* 0x002fe80000011407 */
[----:B------:R-:W-:Y:S04]  /*8940*/  LEA.HI R5, R5, R7, RZ, 0x3 ;  /* 0x0000000705057211 */ /* 0x000fe800078f18ff */
[----:B------:R-:W-:Y:S04]  /*8950*/  SHF.R.S32.HI R5, RZ, 0x3, R5 ;  /* 0x00000003ff057819 */ /* 0x000fe80000011405 */
[----:B------:R-:W-:Y:S04]  /*8960*/  IADD3 R5, -R5, 0x30, RZ ;  /* 0x0000003005057810 */ /* 0x000fe80007ffe1ff */
[----:B------:R-:W-:Y:S01]  /*8970*/  ISETP.GE.AND P0, PT, R5, 0x1, PT ;  /* 0x000000010500780c */ /* 0x000fe20003f06270 */
[----:B------:R-:W-:-:S10]  /*8980*/  BRA.DIV ~URZ, `(.L_x_1141) ;  /* 0x0000c7127f007947 */ /* 0x000fd4000b800000 */
[----:B------:R1:W2:Y:S02]  /*8990*/  SHFL.IDX PT, R4, R8, RZ, 0x181f ;  /* 0x00181fff08047589 */ /* 0x0002a400000e0000 */
.L_x_1236:
[----:B------:R-:W-:-:S05]  /*89a0*/  BRA.DIV ~URZ, `(.L_x_1142) ;  /* 0x0000c7627f007947 */ /* 0x000fca000b800000 */
[----:B------:R3:W4:Y:S02]  /*89b0*/  SHFL.IDX PT, R0, R9, RZ, 0x181f ;  /* 0x00181fff09007589 */ /* 0x00072400000e0000 */
.L_x_1237:
        /* <DEDUP_REMOVED lines=13> */
[----:B-----5:R-:W-:Y:S02]  /*8a90*/  @P0 ISETP.GE.AND P1, PT, R7, c[0x0][0x1d4], PT ;  /* 0x0000750007000a0c */ /* 0x020fe40003f26270 */
[----:B---3--:R-:W-:Y:S05]  /*8aa0*/  @P0 IADD3 R6, P2, R0, R6, RZ ;  /* 0x0000000600060210 */ /* 0x008fea0007f5e0ff */
[----:B----4-:R-:W-:Y:S06]  /*8ab0*/  @P0 IMAD.X R7, R4, 0x1, R24, P2 ;  /* 0x0000000104070824 */ /* 0x010fec00010e0618 */
[----:B------:R-:W-:Y:S01]  /*8ac0*/  @!PT LDS RZ, [RZ] ;  /* 0x00000000fffff984 */ /* 0x000fe20000000800 */
[----:B------:R-:W-:Y:S01]  /*8ad0*/  @!PT LDS RZ, [RZ] ;  /* 0x00000000fffff984 */ /* 0x000fe20000000800 */
[----:B------:R-:W-:Y:S01]  /*8ae0*/  @!PT LDS RZ, [RZ] ;  /* 0x00000000fffff984 */ /* 0x000fe20000000800 */
[----:B--2---:R2:W-:Y:S01]  /*8af0*/  @P0 LDGSTS.E.BYPASS.LTC128B.128 [R16+0x14080], [R6.64], !P1 ;  /* 0x1408000006100fae */ /* 0x0045e2000c901d46 */
[----:B------:R-:W-:Y:S02]  /*8b00*/  @P0 ISETP.GE.AND P1, PT, R3, c[0x0][0x1d4], PT ;  /* 0x0000750003000a0c */ /* 0x000fe40003f26270 */
[----:B------:R-:W-:Y:S05]  /*8b10*/  @P0 IADD3 R2, P2, R0, R2, RZ ;  /* 0x0000000200020210 */ /* 0x000fea0007f5e0ff */
[----:B------:R-:W-:Y:S06]  /*8b20*/  @P0 IMAD.X R3, R4, 0x1, R23, P2 ;  /* 0x0000000104030824 */ /* 0x000fec00010e0617 */
[----:B------:R3:W-:Y:S01]  /*8b30*/  @P0 LDGSTS.E.BYPASS.LTC128B.128 [R16+0x15880], [R2.64], !P1 ;  /* 0x1588000002100fae */ /* 0x0007e2000c901d46 */
[----:B------:R-:W-:Y:S02]  /*8b40*/  @P0 ISETP.GE.AND P1, PT, R22, c[0x0][0x1d4], PT ;  /* 0x0000750016000a0c */ /* 0x000fe40003f26270 */
[----:B---3--:R-:W-:Y:S05]  /*8b50*/  @P0 IADD3 R2, P2, R0, R21, RZ ;  /* 0x0000001500020210 */ /* 0x008fea0007f5e0ff */
[----:B------:R-:W-:Y:S06]  /*8b60*/  @P0 IMAD.X R3, R4, 0x1, R20, P2 ;  /* 0x0000000104030824 */ /* 0x000fec00010e0614 */
[----:B------:R3:W-:Y:S01]  /*8b70*/  @P0 LDGSTS.E.BYPASS.LTC128B.128 [R16+0x17080], [R2.64], !P1 ;  /* 0x1708000002100fae */ /* 0x0007e2000c901d46 */
[----:B------:R-:W-:Y:S02]  /*8b80*/  @P0 ISETP.GE.AND P1, PT, R19, c[0x0][0x1d4], PT ;  /* 0x0000750013000a0c */ /* 0x000fe40003f26270 */
[----:B---3--:R-:W-:Y:S05]  /*8b90*/  @P0 IADD3 R2, P2, R0, R18, RZ ;  /* 0x0000001200020210 */ /* 0x008fea0007f5e0ff */
[----:B------:R-:W-:Y:S06]  /*8ba0*/  @P0 IMAD.X R3, R4, 0x1, R17, P2 ;  /* 0x0000000104030824 */ /* 0x000fec00010e0611 */
[----:B------:R2:W-:Y:S01]  /*8bb0*/  @P0 LDGSTS.E.BYPASS.LTC128B.128 [R16+0x18880], [R2.64], !P1 ;  /* 0x1888000002100fae */ /* 0x0005e2000c901d46 */
[----:B------:R-:W-:Y:S01]  /*8bc0*/  ISETP.GE.AND P0, PT, R5, 0x21, PT ;  /* 0x000000210500780c */ /* 0x000fe20003f06270 */
[----:B------:R-:W-:-:S06]  /*8bd0*/  BRA.DIV ~URZ, `(.L_x_1143) ;  /* 0x0000c5927f007947 */ /* 0x000fcc000b800000 */
[----:B------:R3:W4:Y:S04]  /*8be0*/  SHFL.IDX PT, R4, R8, 0x1, 0x181f ;  /* 0x00381f0008047f89 */ /* 0x00072800000e0000 */
[----:B------:R3:W1:Y:S02]  /*8bf0*/  SHFL.IDX PT, R0, R9, 0x1, 0x181f ;  /* 0x00381f0009007f89 */ /* 0x00066400000e0000 */
.L_x_1238:
        /* <DEDUP_REMOVED lines=13> */
[----:B--2---:R-:W-:Y:S02]  /*8cd0*/  @P0 ISETP.GE.AND P1, PT, R7, c[0x0][0x1d4], PT ;  /* 0x0000750007000a0c */ /* 0x004fe40003f26270 */
[----:B-----5:R-:W-:Y:S05]  /*8ce0*/  @P0 IADD3 R6, P2, R0, R6, RZ ;  /* 0x0000000600060210 */ /* 0x020fea0007f5e0ff */
[----:B---3--:R-:W-:Y:S06]  /*8cf0*/  @P0 IMAD.X R7, R4, 0x1, R21, P2 ;  /* 0x0000000104070824 */ /* 0x008fec00010e0615 */
[----:B------:R-:W-:Y:S01]  /*8d00*/  @!PT LDS RZ, [RZ] ;  /* 0x00000000fffff984 */ /* 0x000fe20000000800 */
[----:B------:R-:W-:Y:S01]  /*8d10*/  @!PT LDS RZ, [RZ] ;  /* 0x00000000fffff984 */ /* 0x000fe20000000800 */
[----:B------:R-:W-:Y:S01]  /*8d20*/  @!PT LDS RZ, [RZ] ;  /* 0x00000000fffff984 */ /* 0x000fe20000000800 */
[----:B----4-:R1:W-:Y:S01]  /*8d30*/  @P0 LDGSTS.E.BYPASS.LTC128B.128 [R5+0x15080], [R6.64], !P1 ;  /* 0x1508000006050fae */ /* 0x0103e2000c901d46 */
[----:B------:R-:W-:Y:S02]  /*8d40*/  @P0 ISETP.GE.AND P1, PT, R3, c[0x0][0x1d4], PT ;  /* 0x0000750003000a0c */ /* 0x000fe40003f26270 */
[----:B------:R-:W-:Y:S05]  /*8d50*/  @P0 IADD3 R2, P2, R0, R2, RZ ;  /* 0x0000000200020210 */ /* 0x000fea0007f5e0ff */
[----:B------:R-:W-:Y:S06]  /*8d60*/  @P0 IMAD.X R3, R4, 0x1, R20, P2 ;  /* 0x0000000104030824 */ /* 0x000fec00010e0614 */
[----:B------:R2:W-:Y:S01]  /*8d70*/  @P0 LDGSTS.E.BYPASS.LTC128B.128 [R5+0x16880], [R2.64], !P1 ;  /* 0x1688000002050fae */ /* 0x0005e2000c901d46 */
[----:B------:R-:W-:Y:S02]  /*8d80*/  @P0 ISETP.GE.AND P1, PT, R19, c[0x0][0x1d4], PT ;  /* 0x0000750013000a0c */ /* 0x000fe40003f26270 */
[----:B--2---:R-:W-:Y:S05]  /*8d90*/  @P0 IADD3 R2, P2, R0, R18, RZ ;  /* 0x0000001200020210 */ /* 0x004fea0007f5e0ff */
[----:B------:R-:W-:Y:S06]  /*8da0*/  @P0 IMAD.X R3, R4, 0x1, R17, P2 ;  /* 0x0000000104030824 */ /* 0x000fec00010e0611 */
[----:B------:R2:W-:Y:S01]  /*8db0*/  @P0 LDGSTS.E.BYPASS.LTC128B.128 [R5+0x18080], [R2.64], !P1 ;  /* 0x1808000002050fae */ /* 0x0005e2000c901d46 */
[----:B------:R-:W-:Y:S02]  /*8dc0*/  @P0 ISETP.GE.AND P1, PT, R16, c[0x0][0x1d4], PT ;  /* 0x0000750010000a0c */ /* 0x000fe40003f26270 */
[----:B--2---:R-:W-:Y:S05]  /*8dd0*/  @P0 IADD3 R2, P2, R0, R9, RZ ;  /* 0x0000000900020210 */ /* 0x004fea0007f5e0ff */
[----:B------:R-:W-:Y:S06]  /*8de0*/  @P0 IMAD.X R3, R4, 0x1, R8, P2 ;  /* 0x0000000104030824 */ /* 0x000fec00010e0608 */
[----:B------:R1:W-:Y:S02]  /*8df0*/  @P0 LDGSTS.E.BYPASS.LTC128B.128 [R5+0x19880], [R2.64], !P1 ;  /* 0x1988000002050fae */ /* 0x0003e4000c901d46 */
.L_x_1140:
[----:B---34-:R-:W-:Y:S05]  /*8e00*/  BSYNC B0 ;  /* 0x0000000000007941 */ /* 0x018fea0003800000 */
.L_x_1139:
[----:B------:R-:W3:Y:S01]  /*8e10*/  LDL R4, [R1+0xa4] ;  /* 0x0000a40001047983 */ /* 0x000ee20000100800 */
[----:B-1----:R-:W-:Y:S03]  /*8e20*/  IMAD.MOV.U32 R7, RZ, RZ, c[0x0][0x2c4] ;  /* 0x0000b100ff077624 */ /* 0x002fe600078e00ff */
[----:B--2---:R-:W3:Y:S02]  /*8e30*/  LDL R0, [R1+0xbc] ;  /* 0x0000bc0001007983 */ /* 0x004ee40000100800 */
[----:B------:R-:W-:Y:S02]  /*8e40*/  ISETP.NE.AND P0, PT, R7, 0x1, PT ;  /* 0x000000010700780c */ /* 0x000fe40003f05270 */
[----:B------:R-:W2:Y:S04]  /*8e50*/  LDL R6, [R1+0x34] ;  /* 0x0000340001067983 */ /* 0x000ea80000100800 */
[----:B------:R-:W4:Y:S04]  /*8e60*/  LDL R5, [R1+0xb8] ;  /* 0x0000b80001057983 */ /* 0x000f280000100800 */
[----:B------:R-:W5:Y:S04]  /*8e70*/  LDL R3, [R1+0xa0] ;  /* 0x0000a00001037983 */ /* 0x000f680000100800 */
[----:B------:R-:W5:Y:S04]  /*8e80*/  LDL R2, [R1+0x9c] ;  /* 0x00009c0001027983 */ /* 0x000f680000100800 */
[----:B------:R-:W0:Y:S01]  /*8e90*/  LDGDEPBAR ;  /* 0x00000000000079af */ /* 0x000e220000000000 */
[----:B---3--:R-:W-:Y:S04]  /*8ea0*/  IMAD.IADD R4, R0, 0x1, R4 ;  /* 0x0000000100047824 */ /* 0x008fe800078e0204 */
[----:B------:R-:W-:Y:S05]  /*8eb0*/  @P0 IMAD.HI.U32 R0, R4, c[0x0][0x2c8], RZ ;  /* 0x0000b20004000a27 */ /* 0x000fea00078e00ff */
[----:B------:R-:W-:Y:S01]  /*8ec0*/  @P0 SHF.R.U32.HI R4, RZ, c[0x0][0x2cc], R0 ;  /* 0x0000b300ff040a19 */ /* 0x000fe20000011600 */
[----:B--2---:R-:W-:Y:S05]  /*8ed0*/  IMAD R0, R6, -0x30, RZ ;  /* 0xffffffd006007824 */ /* 0x004fea00078e02ff */
[----:B----4-:R-:W-:Y:S04]  /*8ee0*/  IADD3 R0, -R5, 0x1, R0 ;  /* 0x0000000105007810 */ /* 0x010fe80007ffe100 */
[----:B-----5:R-:W-:Y:S01]  /*8ef0*/  IADD3 R5, -R2, R0, R3 ;  /* 0x0000000002057210 */ /* 0x020fe20007ffe103 */
[----:B------:R-:W-:-:S05]  /*8f00*/  BRA.DIV ~URZ, `(.L_x_1144) ;  /* 0x0000c3227f007947 */ /* 0x000fca000b800000 */
[----:B------:R1:W2:Y:S02]  /*8f10*/  SHFL.IDX PT, R0, R4, RZ, 0x1c1f ;  /* 0x001c1fff04007589 */ /* 0x0002a400000e0000 */
.L_x_1239:
[----:B--2---:R-:W-:Y:S05]  /*8f20*/  IMAD.IADD R0, R5, 0x1, R0 ;  /* 0x0000000105007824 */ /* 0x004fea00078e0200 */
[C---:B------:R-:W-:Y:S02]  /*8f30*/  ISETP.GT.AND P1, PT, R0.reuse, RZ, PT ;  /* 0x000000ff0000720c */ /* 0x040fe40003f24270 */
[C---:B------:R-:W-:Y:S02]  /*8f40*/  ISETP.GT.AND P0, PT, R0.reuse, 0x1, PT ;  /* 0x000000010000780c */ /* 0x040fe40003f04270 */
[C---:B------:R-:W-:Y:S02]  /*8f50*/  ISETP.GT.AND P3, PT, R0.reuse, 0x8, PT ;  /* 0x000000080000780c */ /* 0x040fe40003f64270 */
[C---:B------:R-:W-:Y:S02]  /*8f60*/  ISETP.GT.AND P4, PT, R0.reuse, 0x9, PT ;  /* 0x000000090000780c */ /* 0x040fe40003f84270 */
[----:B------:R-:W-:Y:S02]  /*8f70*/  FSEL R6, R175, -INF , P1 ;  /* 0xff800000af067808 */ /* 0x000fe40000800000 */
[----:B------:R-:W-:Y:S02]  /*8f80*/  ISETP.GT.AND P2, PT, R0, 0x10, PT ;  /* 0x000000100000780c */ /* 0x000fe40003f44270 */
[----:B------:R-:W-:Y:S02]  /*8f90*/  FSEL R21, R174, -INF , P0 ;  /* 0xff800000ae157808 */ /* 0x000fe40000000000 */
[C---:B------:R-:W-:Y:S02]  /*8fa0*/  ISETP.GT.AND P1, PT, R0.reuse, 0x11, PT ;  /* 0x000000110000780c */ /* 0x040fe40003f24270 */
[----:B------:R-:W-:Y:S02]  /*8fb0*/  ISETP.GT.AND P0, PT, R0, 0x18, PT ;  /* 0x000000180000780c */ /* 0x000fe40003f04270 */
[----:B------:R-:W-:Y:S02]  /*8fc0*/  FSEL R20, R173, -INF , P3 ;  /* 0xff800000ad147808 */ /* 0x000fe40001800000 */
[----:B------:R-:W-:Y:S02]  /*8fd0*/  FSEL R19, R172, -INF , P4 ;  /* 0xff800000ac137808 */ /* 0x000fe40002000000 */
[C---:B------:R-:W-:Y:S02]  /*8fe0*/  ISETP.GT.AND P4, PT, R0.reuse, 0x19, PT ;  /* 0x000000190000780c */ /* 0x040fe40003f84270 */
[----:B------:R-:W-:Y:S02]  /*8ff0*/  FSEL R18, R133, -INF , P2 ;  /* 0xff80000085127808 */ /* 0x000fe40001000000 */
[----:B------:R-:W-:Y:S02]  /*9000*/  ISETP.GT.AND P3, PT, R0, 0x20, PT ;  /* 0x000000200000780c */ /* 0x000fe40003f64270 */
[----:B------:R-:W-:Y:S02]  /*9010*/  FSEL R17, R132, -INF , P1 ;  /* 0xff80000084117808 */ /* 0x000fe40000800000 */
[----:B------:R-:W-:Y:S02]  /*9020*/  ISETP.GT.AND P2, PT, R0, 0x21, PT ;  /* 0x000000210000780c */ /* 0x000fe40003f44270 */
[----:B------:R-:W-:Y:S02]  /*9030*/  FSEL R16, R12, -INF , P0 ;  /* 0xff8000000c107808 */ /* 0x000fe40000000000 */
[C---:B------:R-:W-:Y:S02]  /*9040*/  ISETP.GT.AND P1, PT, R0.reuse, 0x28, PT ;  /* 0x000000280000780c */ /* 0x040fe40003f24270 */
[----:B------:R-:W-:Y:S02]  /*9050*/  ISETP.GT.AND P0, PT, R0, 0x29, PT ;  /* 0x000000290000780c */ /* 0x000fe40003f04270 */
[----:B------:R-:W-:Y:S02]  /*9060*/  FSEL R15, R15, -INF , P4 ;  /* 0xff8000000f0f7808 */ /* 0x000fe40002000000 */
[----:B------:R-:W-:Y:S02]  /*9070*/  FSEL R14, R14, -INF , P3 ;  /* 0xff8000000e0e7808 */ /* 0x000fe40001800000 */
[----:B------:R-:W-:Y:S02]  /*9080*/  FSEL R13, R13, -INF , P2 ;  /* 0xff8000000d0d7808 */ /* 0x000fe40001000000 */
[----:B------:R-:W-:Y:S02]  /*9090*/  FSEL R12, R10, -INF , P1 ;  /* 0xff8000000a0c7808 */ /* 0x000fe40000800000 */
[----:B------:R-:W-:Y:S01]  /*90a0*/  FSEL R11, R11, -INF , P0 ;  /* 0xff8000000b0b7808 */ /* 0x000fe20000000000 */
[----:B------:R-:W-:-:S05]  /*90b0*/  BRA.DIV ~URZ, `(.L_x_1145) ;  /* 0x0000c1d27f007947 */ /* 0x000fca000b800000 */
[----:B------:R-:W2:Y:S04]  /*90c0*/  LDL.LU R173, [R1+0x28] ;  /* 0x0000280001ad7983 */ /* 0x000ea80000300800 */
[----:B------:R-:W3:Y:S04]  /*90d0*/  LDL.LU R172, [R1+0x24] ;  /* 0x0000240001ac7983 */ /* 0x000ee80000300800 */
[----:B------:R-:W4:Y:S04]  /*90e0*/  LDL.LU R3, [R1+0x20] ;  /* 0x0000200001037983 */ /* 0x000f280000300800 */
[----:B------:R-:W5:Y:S04]  /*90f0*/  LDL.LU R2, [R1+0x1c] ;  /* 0x00001c0001027983 */ /* 0x000f680000300800 */
[----:B------:R-:W1:Y:S02]  /*9100*/  SHFL.IDX PT, R0, R4, 0x1, 0x1c1f ;  /* 0x003c1f0004007f89 */ /* 0x000e6400000e0000 */
[----:B-1----:R-:W-:Y:S05]  /*9110*/  IMAD.IADD R0, R5, 0x1, R0 ;  /* 0x0000000105007824 */ /* 0x002fea00078e0200 */
[C---:B------:R-:W-:Y:S02]  /*9120*/  ISETP.GT.AND P1, PT, R0.reuse, RZ, PT ;  /* 0x000000ff0000720c */ /* 0x040fe40003f24270 */
[C---:B------:R-:W-:Y:S02]  /*9130*/  ISETP.GT.AND P0, PT, R0.reuse, 0x1, PT ;  /* 0x000000010000780c */ /* 0x040fe40003f04270 */
[C---:B------:R-:W-:Y:S02]  /*9140*/  ISETP.GT.AND P3, PT, R0.reuse, 0x8, PT ;  /* 0x000000080000780c */ /* 0x040fe40003f64270 */
[C---:B------:R-:W-:Y:S02]  /*9150*/  ISETP.GT.AND P4, PT, R0.reuse, 0x9, PT ;  /* 0x000000090000780c */ /* 0x040fe40003f84270 */
[C---:B------:R-:W-:Y:S04]  /*9160*/  ISETP.GT.AND P2, PT, R0.reuse, 0x10, PT ;  /* 0x000000100000780c */ /* 0x040fe80003f44270 */
[----:B------:R-:W-:Y:S02]  /*9170*/  FSEL R25, R171, -INF , P2 ;  /* 0xff800000ab197808 */ /* 0x000fe40001000000 */
[C---:B------:R-:W-:Y:S04]  /*9180*/  ISETP.GT.AND P2, PT, R0.reuse, 0x21, PT ;  /* 0x000000210000780c */ /* 0x040fe80003f44270 */
[----:B------:R-:W-:Y:S02]  /*9190*/  FSEL R9, R179, -INF , P2 ;  /* 0xff800000b3097808 */ /* 0x000fe40001000000 */
[----:B--2---:R-:W-:Y:S02]  /*91a0*/  FSEL R5, R173, -INF , P1 ;  /* 0xff800000ad057808 */ /* 0x004fe40000800000 */
[----:B------:R-:W-:Y:S02]  /*91b0*/  ISETP.GT.AND P1, PT, R0, 0x11, PT ;  /* 0x000000110000780c */ /* 0x000fe40003f24270 */
[----:B---3--:R-:W-:Y:S02]  /*91c0*/  FSEL R132, R172, -INF , P0 ;  /* 0xff800000ac847808 */ /* 0x008fe40000000000 */
[C---:B------:R-:W-:Y:S02]  /*91d0*/  ISETP.GT.AND P0, PT, R0.reuse, 0x18, PT ;  /* 0x000000180000780c */ /* 0x040fe40003f04270 */
[----:B----4-:R-:W-:Y:S02]  /*91e0*/  FSEL R27, R3, -INF , P3 ;  /* 0xff800000031b7808 */ /* 0x010fe40001800000 */
[----:B------:R-:W-:Y:S02]  /*91f0*/  ISETP.GT.AND P3, PT, R0, 0x20, PT ;  /* 0x000000200000780c */ /* 0x000fe40003f64270 */
[----:B-----5:R-:W-:Y:S02]  /*9200*/  FSEL R26, R2, -INF , P4 ;  /* 0xff800000021a7808 */ /* 0x020fe40002000000 */
[----:B------:R-:W-:Y:S02]  /*9210*/  ISETP.GT.AND P4, PT, R0, 0x19, PT ;  /* 0x000000190000780c */ /* 0x000fe40003f84270 */
[----:B------:R-:W-:Y:S02]  /*9220*/  FSEL R24, R170, -INF , P1 ;  /* 0xff800000aa187808 */ /* 0x000fe40000800000 */
        /* <DEDUP_REMOVED lines=37> */
[----:B------:R1:W2:Y:S02]  /*9480*/  SHFL.BFLY PT, R0, R4, 0x1, 0x1f ;  /* 0x0c201f0004007f89 */ /* 0x0002a400000e0000 */
.L_x_1240:
        /* <DEDUP_REMOVED lines=23> */
[----:B------:R-:W-:Y:S05]  /*9600*/  FFMA.FTZ R177, R15, c[0x0][0x2d0], -R2 ;  /* 0x0000b4000fb17a23 */ /* 0x000fea0000010802 */
[----:B------:R-:W1:Y:S10]  /*9610*/  MUFU.EX2 R4, R4 ;  /* 0x0000000400047308 */ /* 0x000e740000000800 */
[----:B------:R2:W-:Y:S10]  /*9620*/  MUFU.EX2 R13, R20 ;  /* 0x00000014000d7308 */ /* 0x0005f40000000800 */
[----:B------:R4:W5:Y:S01]  /*9630*/  MUFU.EX2 R12, R19 ;  /* 0x00000013000c7308 */ /* 0x0009620000000800 */
[----:B---3--:R-:W-:Y:S01]  /*9640*/  FFMA.FTZ R2, R0, R168, R11 ;  /* 0x000000a800027223 */ /* 0x008fe2000001000b */
[----:B-1----:R-:W-:Y:S01]  /*9650*/  F2FP.BF16.PACK_AB R168, R4, R11 ;  /* 0x0000000b04a8723e */ /* 0x002fe200000010ff */
[----:B------:R-:W-:Y:S01]  /*9660*/  FMUL.FTZ R16, R0, R144 ;  /* 0x0000009000107220 */ /* 0x000fe20000410000 */
[----:B------:R-:W-:Y:S01]  /*9670*/  MOV R144, R14 ;  /* 0x0000000e00907202 */ /* 0x000fe20000000f00 */
[----:B------:R-:W-:Y:S01]  /*9680*/  FADD.FTZ R6, R4, R2 ;  /* 0x0000000204067221 */ /* 0x000fe20000010000 */
[C---:B------:R-:W-:Y:S01]  /*9690*/  FSEL R2, R3.reuse, RZ, P0 ;  /* 0x000000ff03027208 */ /* 0x040fe20000000000 */
[----:B------:R-:W-:Y:S02]  /*96a0*/  FMUL.FTZ R4, R3, c[0x0][0x2d0] ;  /* 0x0000b40003047a20 */ /* 0x000fe40000410000 */
[----:B------:R-:W-:Y:S01]  /*96b0*/  FMUL.FTZ R17, R0, R145 ;  /* 0x0000009100117220 */ /* 0x000fe20000410000 */
[----:B------:R-:W-:Y:S01]  /*96c0*/  MOV R145, R169 ;  /* 0x000000a900917202 */ /* 0x000fe20000000f00 */
[----:B------:R-:W-:Y:S01]  /*96d0*/  FADD.FTZ R2, -R2, R135 ;  /* 0x0000008702027221 */ /* 0x000fe20000010100 */
[----:B------:R-:W-:Y:S01]  /*96e0*/  FSEL R4, R4, RZ, P0 ;  /* 0x000000ff04047208 */ /* 0x000fe20000000000 */
[----:B--2---:R-:W-:Y:S01]  /*96f0*/  FMUL.FTZ R20, R0, R140 ;  /* 0x0000008c00147220 */ /* 0x004fe20000410000 */
[----:B------:R-:W-:Y:S01]  /*9700*/  MOV R140, R171 ;  /* 0x000000ab008c7202 */ /* 0x000fe20000000f00 */
[----:B------:R-:W-:Y:S02]  /*9710*/  FMUL.FTZ R2, R2, c[0x0][0x2d0] ;  /* 0x0000b40002027a20 */ /* 0x000fe40000410000 */
[--C-:B------:R-:W-:Y:S02]  /*9720*/  FFMA.FTZ R172, R24, c[0x0][0x2d0], -R4.reuse ;  /* 0x0000b40018ac7a23 */ /* 0x100fe40000010804 */
[----:B------:R-:W-:Y:S02]  /*9730*/  FMUL.FTZ R24, R0, R136 ;  /* 0x0000008800187220 */ /* 0x000fe40000410000 */
[----:B------:R-:W2:Y:S01]  /*9740*/  LDL.LU R136, [R1+0x50] ;  /* 0x0000500001887983 */ /* 0x000ea20000300800 */
[--C-:B------:R-:W-:Y:S01]  /*9750*/  FFMA.FTZ R5, R5, c[0x0][0x2d0], -R4.reuse ;  /* 0x0000b40005057a23 */ /* 0x100fe20000010804 */
[----:B------:R-:W1:Y:S01]  /*9760*/  MUFU.EX2 R2, R2 ;  /* 0x0000000200027308 */ /* 0x000e620000000800 */
[--C-:B------:R-:W-:Y:S02]  /*9770*/  FFMA.FTZ R7, R7, c[0x0][0x2d0], -R4.reuse ;  /* 0x0000b40007077a23 */ /* 0x100fe40000010804 */
[--C-:B------:R-:W-:Y:S02]  /*9780*/  FFMA.FTZ R134, R26, c[0x0][0x2d0], -R4.reuse ;  /* 0x0000b4001a867a23 */ /* 0x100fe40000010804 */
[--C-:B------:R-:W-:Y:S02]  /*9790*/  FFMA.FTZ R174, R25, c[0x0][0x2d0], -R4.reuse ;  /* 0x0000b40019ae7a23 */ /* 0x100fe40000010804 */
[--C-:B------:R-:W-:Y:S02]  /*97a0*/  FFMA.FTZ R175, R23, c[0x0][0x2d0], -R4.reuse ;  /* 0x0000b40017af7a23 */ /* 0x100fe40000010804 */
[--C-:B------:R-:W-:Y:S01]  /*97b0*/  FFMA.FTZ R176, R22, c[0x0][0x2d0], -R4.reuse ;  /* 0x0000b40016b07a23 */ /* 0x100fe20000010804 */
[----:B------:R3:W-:Y:S01]  /*97c0*/  MUFU.EX2 R135, R5 ;  /* 0x0000000500877308 */ /* 0x0007e20000000800 */
[--C-:B------:R-:W-:Y:S02]  /*97d0*/  FFMA.FTZ R15, R9, c[0x0][0x2d0], -R4.reuse ;  /* 0x0000b400090f7a23 */ /* 0x100fe40000010804 */
[--C-:B----4-:R-:W-:Y:S02]  /*97e0*/  FFMA.FTZ R19, R8, c[0x0][0x2d0], -R4.reuse ;  /* 0x0000b40008137a23 */ /* 0x110fe40000010804 */
[--C-:B------:R-:W-:Y:S02]  /*97f0*/  FFMA.FTZ R11, R132, c[0x0][0x2d0], -R4.reuse ;  /* 0x0000b400840b7a23 */ /* 0x100fe40000010804 */
[--C-:B------:R-:W-:Y:S01]  /*9800*/  FFMA.FTZ R132, R27, c[0x0][0x2d0], -R4.reuse ;  /* 0x0000b4001b847a23 */ /* 0x100fe20000010804 */
[----:B------:R-:W-:Y:S01]  /*9810*/  MOV R27, R170 ;  /* 0x000000aa001b7202 */ /* 0x000fe20000000f00 */
[----:B------:R-:W-:Y:S01]  /*9820*/  FFMA.FTZ R10, R10, c[0x0][0x2d0], -R4 ;  /* 0x0000b4000a0a7a23 */ /* 0x000fe20000010804 */
[----:B-----5:R-:W-:Y:S01]  /*9830*/  F2FP.BF16.PACK_AB R170, R12, R13 ;  /* 0x0000000d0caa723e */ /* 0x020fe200000010ff */
[----:B------:R-:W-:Y:S01]  /*9840*/  FADD.FTZ R4, R13, R6 ;  /* 0x000000060d047221 */ /* 0x000fe20000010000 */
[----:B------:R-:W-:Y:S01]  /*9850*/  MUFU.EX2 R176, R176 ;  /* 0x000000b000b07308 */ /* 0x000fe20000000800 */
[----:B------:R-:W-:Y:S02]  /*9860*/  FMUL.FTZ R25, R0, R137 ;  /* 0x0000008900197220 */ /* 0x000fe40000410000 */
[C---:B-1----:R-:W-:Y:S02]  /*9870*/  FMUL.FTZ R26, R2.reuse, R138 ;  /* 0x0000008a021a7220 */ /* 0x042fe40000410000 */
[C---:B------:R-:W-:Y:S01]  /*9880*/  FMUL.FTZ R6, R2.reuse, R158 ;  /* 0x0000009e02067220 */ /* 0x040fe20000410000 */
[----:B------:R-:W-:Y:S01]  /*9890*/  MOV R158, R27 ;  /* 0x0000001b009e7202 */ /* 0x000fe20000000f00 */
[----:B------:R-:W-:Y:S02]  /*98a0*/  FMUL.FTZ R27, R2, R139 ;  /* 0x0000008b021b7220 */ /* 0x000fe40000410000 */
[----:B------:R-:W-:Y:S02]  /*98b0*/  FADD.FTZ R173, R12, R4 ;  /* 0x000000040cad7221 */ /* 0x000fe40000010000 */
[C---:B------:R-:W-:Y:S02]  /*98c0*/  FMUL.FTZ R12, R0.reuse, R148 ;  /* 0x00000094000c7220 */ /* 0x040fe40000410000 */
[----:B---3--:R-:W-:Y:S01]  /*98d0*/  FMUL.FTZ R5, R0, R157 ;  /* 0x0000009d00057220 */ /* 0x008fe20000410000 */
[----:B------:R-:W-:Y:S01]  /*98e0*/  MOV R157, R7 ;  /* 0x00000007009d7202 */ /* 0x000fe20000000f00 */
[----:B------:R-:W-:Y:S02]  /*98f0*/  FMUL.FTZ R7, R2, R159 ;  /* 0x0000009f02077220 */ /* 0x000fe40000410000 */
[----:B------:R-:W3:Y:S01]  /*9900*/  LDL R159, [R1] ;  /* 0x00000000019f7983 */ /* 0x000ee20000100800 */
[C---:B------:R-:W-:Y:S02]  /*9910*/  FMUL.FTZ R4, R0.reuse, R156 ;  /* 0x0000009c00047220 */ /* 0x040fe40000410000 */
[----:B------:R-:W-:Y:S01]  /*9920*/  FMUL.FTZ R13, R0, R149 ;  /* 0x00000095000d7220 */ /* 0x000fe20000410000 */
[----:B------:R-:W1:Y:S01]  /*9930*/  MUFU.EX2 R156, R11 ;  /* 0x0000000b009c7308 */ /* 0x000e620000000800 */
[----:B------:R-:W-:Y:S02]  /*9940*/  FMUL.FTZ R14, R2, R150 ;  /* 0x00000096020e7220 */ /* 0x000fe40000410000 */
        /* <DEDUP_REMOVED lines=13> */
[----:B------:R-:W4:Y:S01]  /*9a20*/  MUFU.EX2 R150, R134 ;  /* 0x0000008600967308 */ /* 0x000f220000000800 */
[C---:B------:R-:W-:Y:S02]  /*9a30*/  FMUL.FTZ R40, R0.reuse, R40 ;  /* 0x0000002800287220 */ /* 0x040fe40000410000 */
[----:B------:R-:W-:Y:S01]  /*9a40*/  FMUL.FTZ R41, R0, R41 ;  /* 0x0000002900297220 */ /* 0x000fe20000410000 */
[----:B-1----:R-:W-:Y:S01]  /*9a50*/  F2FP.BF16.PACK_AB R169, R156, R135 ;  /* 0x000000879ca9723e */ /* 0x002fe200000010ff */
        /* <DEDUP_REMOVED lines=57> */
[----:B-1----:R-:W-:Y:S01]  /*9df0*/  MOV R158, R0 ;  /* 0x00000000009e7202 */ /* 0x002fe20000000f00 */
        /* <DEDUP_REMOVED lines=58> */
[----:B--2---:R-:W-:Y:S02]  /*a1a0*/  FFMA.FTZ R148, R2, R136, R135 ;  /* 0x0000008802947223 */ /* 0x004fe40000010087 */
[----:B------:R-:W1:Y:S01]  /*a1b0*/  LDSM.16.MT88.4 R136, [R239] ;  /* 0x00000000ef88783b */ /* 0x000e620000004200 */
[----:B------:R-:W2:Y:S10]  /*a1c0*/  MUFU.EX2 R2, R179 ;  /* 0x000000b300027308 */ /* 0x000eb40000000800 */
[----:B------:R-:W4:Y:S10]  /*a1d0*/  MUFU.EX2 R135, R178 ;  /* 0x000000b200877308 */ /* 0x000f340000000800 */
[----:B------:R-:W-:Y:S01]  /*a1e0*/  MUFU.EX2 R179, R174 ;  /* 0x000000ae00b37308 */ /* 0x000fe20000000800 */
[----:B--2---:R-:W-:Y:S09]  /*a1f0*/  FADD.FTZ R0, R2, R0 ;  /* 0x0000000002007221 */ /* 0x004ff20000010000 */
[----:B------:R-:W2:Y:S01]  /*a200*/  MUFU.EX2 R178, R172 ;  /* 0x000000ac00b27308 */ /* 0x000ea20000000800 */
        /* <DEDUP_REMOVED lines=12> */
[----:B---3--:R1:W3:Y:S03]  /*a2d0*/  LDSM.16.MT88.4 R136, [R159] ;  /* 0x000000009f88783b */ /* 0x0082e60000004200 */
[----:B-1----:R-:W-:Y:S05]  /*a2e0*/  MOV R159, R141 ;  /* 0x0000008d009f7202 */ /* 0x002fea0000000f00 */
[----:B------:R-:W-:Y:S01]  /*a2f0*/  LDSM.16.MT88.4 R140, [R239+0x800] ;  /* 0x00080000ef8c783b */ /* 0x000fe20000004200 */
        /* <DEDUP_REMOVED lines=40> */
[----:B--2---:R-:W-:Y:S03]  /*a580*/  F2FP.BF16.PACK_AB R137, R178, R179 ;  /* 0x000000b3b289723e */ /* 0x004fe600000010ff */
        /* <DEDUP_REMOVED lines=132> */
.L_x_1133:
[----:B------:R-:W2:Y:S04]  /*add0*/  LDL R2, [R1+0x64] ;  /* 0x0000640001027983 */ /* 0x000ea80000100800 */
[----:B-1----:R-:W2:Y:S02]  /*ade0*/  LDL R0, [R1+0x24] ;  /* 0x0000240001007983 */ /* 0x002ea40000100800 */
[----:B--2---:R-:W-:-:S13]  /*adf0*/  ISETP.GE.AND P0, PT, R0, R2, PT ;  /* 0x000000020000720c */ /* 0x004fda0003f06270 */
[----:B------:R-:W-:Y:S05]  /*ae00*/  @!P0 BRA `(.L_x_1147) ;  /* 0x000033a000008947 */ /* 0x000fea0003800000 */
.L_x_1159:
[----:B------:R-:W2:Y:S01]  /*ae10*/  LDL R4, [R1+0x30] ;  /* 0x0000300001047983 */ /* 0x000ea20000100800 */
[----:B------:R-:W-:Y:S04]  /*ae20*/  DEPBAR.LE SB0, 0x0 ;  /* 0x000080000000791a */ /* 0x000fe80000000000 */
[----:B------:R-:W3:Y:S01]  /*ae30*/  LDL R6, [R1+0x98] ;  /* 0x0000980001067983 */ /* 0x000ee20000100800 */
[----:B------:R-:W-:Y:S01]  /*ae40*/  WARPSYNC 0xffffffff ;  /* 0xffffffff00007948 */ /* 0x000fe20003800000 */
[----:B------:R-:W-:Y:S02]  /*ae50*/  MOV R134, R133 ;  /* 0x0000008500867202 */ /* 0x000fe40000000f00 */
        /* <DEDUP_REMOVED lines=26> */
.L_x_1241:
[----:B--2---:R-:W2:Y:S01]  /*b000*/  LDL R5, [R1+0x38] ;  /* 0x0000380001057983 */ /* 0x004ea20000100800 */
[----:B------:R-:W-:Y:S03]  /*b010*/  BSSY B0, `(.L_x_1149) ;  /* 0x000003e000007945 */ /* 0x000fe60003800000 */
[----:B------:R-:W5:Y:S04]  /*b020*/  LDL R4, [R1+0x108] ;  /* 0x0001080001047983 */ /* 0x000f680000100800 */
[----:B----4-:R-:W4:Y:S04]  /*b030*/  LDL R13, [R1+0x18] ;  /* 0x00001800010d7983 */ /* 0x010f280000100800 */
[----:B---3--:R-:W3:Y:S04]  /*b040*/  LDL R135, [R1+0x5c] ;  /* 0x00005c0001877983 */ /* 0x008ee80000100800 */
        /* <DEDUP_REMOVED lines=8> */
[----:B------:R-:W5:Y:S01]  /*b0d0*/  SHFL.IDX PT, R2, R7, RZ, 0x181f ;  /* 0x00181fff07027589 */ /* 0x000f6200000e0000 */
[----:B--2---:R-:W-:Y:S03]  /*b0e0*/  ISETP.GE.AND P4, PT, R5, c[0x0][0x1d4], PT ;  /* 0x0000750005007a0c */ /* 0x004fe60003f86270 */
[----:B------:R-:W2:Y:S01]  /*b0f0*/  LDL R5, [R1+0x3c] ;  /* 0x00003c0001057983 */ /* 0x000ea20000100800 */
[----:B-----5:R-:W-:Y:S02]  /*b100*/  IADD3 R4, P0, R2, R4, RZ ;  /* 0x0000000402047210 */ /* 0x020fe40007f1e0ff */
[----:B---3--:R-:W-:Y:S02]  /*b110*/  ISETP.GE.AND P3, PT, R135, c[0x0][0x1d4], PT ;  /* 0x0000750087007a0c */ /* 0x008fe40003f66270 */
[----:B----4-:R-:W-:Y:S02]  /*b120*/  ISETP.GE.AND P2, PT, R12, c[0x0][0x1d4], PT ;  /* 0x000075000c007a0c */ /* 0x010fe40003f46270 */
[----:B------:R-:W3:Y:S01]  /*b130*/  S2R R12, SR_TID.X ;  /* 0x00000000000c7919 */ /* 0x000ee20000002100 */
[----:B------:R-:W-:Y:S01]  /*b140*/  ISETP.GE.AND P5, PT, R21, c[0x0][0x1d4], PT ;  /* 0x0000750015007a0c */ /* 0x000fe20003fa6270 */
[----:B--2---:R-:W-:Y:S05]  /*b150*/  IMAD.X R5, R0, 0x1, R5, P0 ;  /* 0x0000000100057824 */ /* 0x004fea00000e0605 */
[----:B------:R-:W-:Y:S01]  /*b160*/  @!PT LDS RZ, [RZ] ;  /* 0x00000000fffff984 */ /* 0x000fe20000000800 */
[----:B------:R-:W-:Y:S01]  /*b170*/  @!PT LDS RZ, [RZ] ;  /* 0x00000000fffff984 */ /* 0x000fe20000000800 */
[----:B------:R2:W-:Y:S02]  /*b180*/  LDGSTS.E.BYPASS.LTC128B.128 [R13+0x4080], [R4.64], !P4 ;  /* 0x04080000040d7fae */ /* 0x0005e4000e101d46 */
[----:B--2---:R-:W-:Y:S05]  /*b190*/  IADD3 R4, P0, R2, R23, RZ ;  /* 0x0000001702047210 */ /* 0x004fea0007f1e0ff */
[----:B------:R-:W-:Y:S05]  /*b1a0*/  IMAD.X R5, R0, 0x1, R22, P0 ;  /* 0x0000000100057824 */ /* 0x000fea00000e0616 */
[----:B------:R2:W-:Y:S02]  /*b1b0*/  LDGSTS.E.BYPASS.LTC128B.128 [R13+0x5880], [R4.64], !P3 ;  /* 0x05880000040d7fae */ /* 0x0005e4000d901d46 */
[----:B--2---:R-:W-:Y:S05]  /*b1c0*/  IADD3 R4, P0, R2, R20, RZ ;  /* 0x0000001402047210 */ /* 0x004fea0007f1e0ff */
[----:B------:R-:W-:Y:S01]  /*b1d0*/  IMAD.X R5, R0, 0x1, R15, P0 ;  /* 0x0000000100057824 */ /* 0x000fe200000e060f */
[----:B------:R-:W-:Y:S04]  /*b1e0*/  IADD3 R2, P0, R2, R3, RZ ;  /* 0x0000000302027210 */ /* 0x000fe80007f1e0ff */
[----:B------:R2:W-:Y:S01]  /*b1f0*/  LDGSTS.E.BYPASS.LTC128B.128 [R13+0x7080], [R4.64], !P5 ;  /* 0x07080000040d7fae */ /* 0x0005e2000e901d46 */
[----:B------:R-:W-:Y:S01]  /*b200*/  IMAD.X R3, R0, 0x1, R14, P0 ;  /* 0x0000000100037824 */ /* 0x000fe200000e060e */
[----:B---3--:R-:W-:Y:S04]  /*b210*/  ISETP.GT.AND P0, PT, R12, 0x7f, PT ;  /* 0x0000007f0c00780c */ /* 0x008fe80003f04270 */
[----:B------:R2:W-:Y:S09]  /*b220*/  LDGSTS.E.BYPASS.LTC128B.128 [R13+0x8880], [R2.64], !P2 ;  /* 0x08880000020d7fae */ /* 0x0005f2000d101d46 */
[----:B------:R-:W-:-:S05]  /*b230*/  @P0 BRA `(.L_x_1150) ;  /* 0x000001b000000947 */ /* 0x000fca0003800000 */
[----:B------:R-:W-:-:S05]  /*b240*/  BRA.DIV ~URZ, `(.L_x_1151) ;  /* 0x0000a5527f007947 */ /* 0x000fca000b800000 */
[----:B--2---:R2:W3:Y:S04]  /*b250*/  SHFL.IDX PT, R4, R6, 0x1, 0x181f ;  /* 0x00381f0006047f89 */ /* 0x0044e800000e0000 */
[----:B------:R2:W4:Y:S02]  /*b260*/  SHFL.IDX PT, R0, R7, 0x1, 0x181f ;  /* 0x00381f0007007f89 */ /* 0x00052400000e0000 */
.L_x_1242:
        /* <DEDUP_REMOVED lines=24> */
.L_x_1150:
[----:B------:R-:W-:Y:S05]  /*b3f0*/  BSYNC B0 ;  /* 0x0000000000007941 */ /* 0x000fea0003800000 */
.L_x_1149:
[----:B------:R-:W0:Y:S01]  /*b400*/  LDGDEPBAR ;  /* 0x00000000000079af */ /* 0x000e220000000000 */
[----:B------:R-:W-:Y:S01]  /*b410*/  WARPSYNC 0xffffffff ;  /* 0xffffffff00007948 */ /* 0x000fe20003800000 */
[C---:B-123--:R-:W-:Y:S01]  /*b420*/  HMMA.16816.F32.BF16 R4, R160.reuse, R8, RZ ;  /* 0x00000008a004723c */ /* 0x04efe200000418ff */
        /* <DEDUP_REMOVED lines=203> */
[----:B--2---:R-:W-:Y:S03]  /*c0e0*/  IMAD R2, R8, 0x30, R9 ;  /* 0x0000003008027824 */ /* 0x004fe600078e0209 */
[----:B------:R-:W2:Y:S02]  /*c0f0*/  LDL.64 R8, [R1+0x78] ;  /* 0x0000780001087983 */ /* 0x000ea40000100a00 */
[----:B---3--:R-:W-:Y:S05]  /*c100*/  IADD3 R2, R2, -0x30, R3 ;  /* 0xffffffd002027810 */ /* 0x008fea0007ffe003 */
        /* <DEDUP_REMOVED lines=33> */
.L_x_1243:
[----:B------:R-:W-:-:S05]  /*c320*/  BRA.DIV ~URZ, `(.L_x_1155) ;  /* 0x000095a27f007947 */ /* 0x000fca000b800000 */
[----:B------:R3:W4:Y:S02]  /*c330*/  SHFL.IDX PT, R0, R9, RZ, 0x181f ;  /* 0x00181fff09007589 */ /* 0x00072400000e0000 */
.L_x_1244:
        /* <DEDUP_REMOVED lines=28> */
.L_x_1245:
        /* <DEDUP_REMOVED lines=10> */
[----:B-----5:R-:W-:Y:S05]  /*c5a0*/  @P0 IMAD.X R3, R4, 0x1, R21, P1 ;  /* 0x0000000104030824 */ /* 0x020fea00008e0615 */
[----:B------:R-:W-:Y:S01]  /*c5b0*/  @!PT LDS RZ, [RZ] ;  /* 0x00000000fffff984 */ /* 0x000fe20000000800 */
[----:B------:R-:W-:Y:S01]  /*c5c0*/  @!PT LDS RZ, [RZ] ;  /* 0x00000000fffff984 */ /* 0x000fe20000000800 */
[----:B------:R-:W-:Y:S01]  /*c5d0*/  @!PT LDS RZ, [RZ] ;  /* 0x00000000fffff984 */ /* 0x000fe20000000800 */
[----:B---3--:R4:W-:Y:S02]  /*c5e0*/  @P0 LDGSTS.E.BYPASS.LTC128B.128 [R5+0x15080], [R2.64], !P4 ;  /* 0x1508000002050fae */ /* 0x0089e4000e101d46 */
[----:B----4-:R-:W-:Y:S05]  /*c5f0*/  @P0 IADD3 R2, P1, R0, R20, RZ ;  /* 0x0000001400020210 */ /* 0x010fea0007f3e0ff */
[----:B------:R-:W-:Y:S01]  /*c600*/  @P0 IMAD.X R3, R4, 0x1, R7, P1 ;  /* 0x0000000104030824 */ /* 0x000fe200008e0607 */
[----:B------:R-:W-:Y:S04]  /*c610*/  @P0 IADD3 R6, P1, R0, R6, RZ ;  /* 0x0000000600060210 */ /* 0x000fe80007f3e0ff */
[----:B------:R1:W-:Y:S01]  /*c620*/  @P0 LDGSTS.E.BYPASS.LTC128B.128 [R5+0x16880], [R2.64], !P3 ;  /* 0x1688000002050fae */ /* 0x0003e2000d901d46 */
[----:B------:R-:W-:Y:S05]  /*c630*/  @P0 IMAD.X R7, R4, 0x1, R19, P1 ;  /* 0x0000000104070824 */ /* 0x000fea00008e0613 */
[----:B------:R2:W-:Y:S01]  /*c640*/  @P0 LDGSTS.E.BYPASS.LTC128B.128 [R5+0x18080], [R6.64], !P5 ;  /* 0x1808000006050fae */ /* 0x0005e2000e901d46 */
[----:B-1----:R-:W-:Y:S05]  /*c650*/  @P0 IADD3 R2, P1, R0, R9, RZ ;  /* 0x0000000900020210 */ /* 0x002fea0007f3e0ff */
[----:B------:R-:W-:Y:S05]  /*c660*/  @P0 IMAD.X R3, R4, 0x1, R8, P1 ;  /* 0x0000000104030824 */ /* 0x000fea00008e0608 */
[----:B------:R2:W-:Y:S03]  /*c670*/  @P0 LDGSTS.E.BYPASS.LTC128B.128 [R5+0x19880], [R2.64], !P2 ;  /* 0x1988000002050fae */ /* 0x0005e6000d101d46 */
.L_x_1153:
[----:B--234-:R-:W-:Y:S05]  /*c680*/  BSYNC B0 ;  /* 0x0000000000007941 */ /* 0x01cfea0003800000 */
.L_x_1152:
        /* <DEDUP_REMOVED lines=29> */
.L_x_1246:
[----:B-12---:R-:W-:Y:S01]  /*c860*/  FMNMX.FTZ R4, R4, R0, !PT ;  /* 0x0000000004047209 */ /* 0x006fe20007810000 */
[----:B------:R-:W-:-:S05]  /*c870*/  BRA.DIV ~URZ, `(.L_x_1158) ;  /* 0x000091b27f007947 */ /* 0x000fca000b800000 */
[----:B------:R-:W1:Y:S02]  /*c880*/  SHFL.BFLY PT, R0, R4, 0x1, 0x1f ;  /* 0x0c201f0004007f89 */ /* 0x000e6400000e0000 */
[----:B-1----:R-:W-:Y:S02]  /*c890*/  FMNMX.FTZ R133, R4, R0, !PT ;  /* 0x0000000004857209 */ /* 0x002fe40007810000 */
[----:B------:R-:W1:Y:S02]  /*c8a0*/  SHFL.BFLY PT, R0, R5, 0x2, 0x1f ;  /* 0x0c401f0005007f89 */ /* 0x000e6400000e0000 */
[----:B-1----:R-:W-:Y:S05]  /*c8b0*/  FMNMX.FTZ R4, R5, R0, !PT ;  /* 0x0000000005047209 */ /* 0x002fea0007810000 */
[----:B------:R1:W2:Y:S02]  /*c8c0*/  SHFL.BFLY PT, R0, R4, 0x1, 0x1f ;  /* 0x0c201f0004007f89 */ /* 0x0002a400000e0000 */
.L_x_1247:
        /* <DEDUP_REMOVED lines=398> */
.L_x_1147:
[----:B------:R-:W-:Y:S05]  /*e1b0*/  BRA.DIV ~URZ, `(.L_x_1160) ;  /* 0x000079427f007947 */ /* 0x000fea000b800000 */
[----:B------:R-:W2:Y:S04]  /*e1c0*/  LDL R2, [R1+0x54] ;  /* 0x0000540001027983 */ /* 0x000ea80000100800 */
[----:B--2---:R1:W2:Y:S02]  /*e1d0*/  SHFL.BFLY PT, R0, R2, 0x2, 0x1f ;  /* 0x0c401f0002007f89 */ /* 0x0042a400000e0000 */
.L_x_1248:
[----:B-1----:R-:W3:Y:S02]  /*e1e0*/  LDL.LU R2, [R1+0x54] ;  /* 0x0000540001027983 */ /* 0x002ee40000300800 */
[----:B--23--:R-:W-:Y:S01]  /*e1f0*/  FADD.FTZ R5, R0, R2 ;  /* 0x0000000200057221 */ /* 0x00cfe20000010000 */
[----:B------:R-:W-:Y:S05]  /*e200*/  BRA.DIV ~URZ, `(.L_x_1161) ;  /* 0x000079427f007947 */ /* 0x000fea000b800000 */
[----:B------:R-:W2:Y:S04]  /*e210*/  LDL.LU R2, [R1+0x50] ;  /* 0x0000500001027983 */ /* 0x000ea80000300800 */
[----:B--2---:R-:W1:Y:S02]  /*e220*/  SHFL.BFLY PT, R0, R2, 0x2, 0x1f ;  /* 0x0c401f0002007f89 */ /* 0x004e6400000e0000 */
[----:B-1----:R-:W-:-:S02]  /*e230*/  FADD.FTZ R4, R0, R2 ;  /* 0x0000000200047221 */ /* 0x002fc40000010000 */
[----:B------:R-:W1:Y:S04]  /*e240*/  SHFL.BFLY PT, R0, R5, 0x1, 0x1f ;  /* 0x0c201f0005007f89 */ /* 0x000e6800000e0000 */
[----:B------:R2:W3:Y:S01]  /*e250*/  SHFL.BFLY PT, R3, R4, 0x1, 0x1f ;  /* 0x0c201f0004037f89 */ /* 0x0004e200000e0000 */
[----:B-1----:R-:W-:-:S05]  /*e260*/  FADD.FTZ R5, R5, R0 ;  /* 0x0000000005057221 */ /* 0x002fca0000010000 */
.L_x_1249:
        /* <DEDUP_REMOVED lines=148> */
.L_x_1120:
        /* <DEDUP_REMOVED lines=19> */
.L_x_1163:
[----:B-1----:R-:W-:Y:S05]  /*ece0*/  BSYNC B0 ;  /* 0x0000000000007941 */ /* 0x002fea0003800000 */
.L_x_1162:
        /* <DEDUP_REMOVED lines=166> */
.L_x_1166:
        /* <DEDUP_REMOVED lines=12> */
[----:B-----5:R-:W-:-:S07]  /*f810*/  SHF.R.S32.HI R11, RZ, 0x1f, R0 ;  /* 0x0000001fff0b7819 */ /* 0x020fce0000011400 */
[----:B------:R-:W1:Y:S08]  /*f820*/  LDC.64 R12, c[0x0][R15+0x168] ;  /* 0x00005a000f0c7b82 */ /* 0x000e700000000a00 */
[----:B------:R-:W1:Y:S01]  /*f830*/  LDC.64 R16, c[0x0][R15+0x178] ;  /* 0x00005e000f107b82 */ /* 0x000e620000000a00 */
[----:B--2---:R-:W-:Y:S02]  /*f840*/  SEL R8, R6, RZ, !P0 ;  /* 0x000000ff06087207 */ /* 0x004fe40004000000 */
[----:B---3--:R-:W-:-:S02]  /*f850*/  LOP3.LUT R10, R3, 0xffff, RZ, 0xc0, !PT ;  /* 0x0000ffff030a7812 */ /* 0x008fc400078ec0ff */
[----:B----4-:R-:W-:Y:S01]  /*f860*/  SEL R3, R2, RZ, !P0 ;  /* 0x000000ff02037207 */ /* 0x010fe20004000000 */
[----:B-1----:R-:W-:Y:S02]  /*f870*/  IMAD R2, R5, R8, RZ ;  /* 0x0000000805027224 */ /* 0x002fe400078e02ff */
[----:B------:R-:W-:Y:S02]  /*f880*/  IMAD R6, R13, R10, RZ ;  /* 0x0000000a0d067224 */ /* 0x000fe400078e02ff */
[C---:B------:R-:W-:Y:S02]  /*f890*/  IMAD R7, R4.reuse, R3, R2 ;  /* 0x0000000304077224 */ /* 0x040fe400078e0202 */
[----:B------:R-:W-:-:S04]  /*f8a0*/  IMAD.WIDE.U32 R2, R4, R8, RZ ;  /* 0x0000000804027225 */ /* 0x000fc800078e00ff */
[----:B------:R-:W-:-:S04]  /*f8b0*/  IMAD.WIDE.U32 R4, R12, R10, RZ ;  /* 0x0000000a0c047225 */ /* 0x000fc800078e00ff */
[----:B------:R-:W-:Y:S01]  /*f8c0*/  IMAD.IADD R7, R3, 0x1, R7 ;  /* 0x0000000103077824 */ /* 0x000fe200078e0207 */
[----:B------:R-:W-:Y:S01]  /*f8d0*/  IADD3 R12, P1, P0, R2, R4, R0 ;  /* 0x00000004020c7210 */ /* 0x000fe2000783e000 */
[----:B------:R-:W-:Y:S02]  /*f8e0*/  IMAD.MOV.U32 R2, RZ, RZ, c[0x0][0x4e8] ;  /* 0x00013a00ff027624 */ /* 0x000fe400078e00ff */
[----:B------:R-:W-:Y:S02]  /*f8f0*/  IMAD.IADD R4, R5, 0x1, R6 ;  /* 0x0000000105047824 */ /* 0x000fe400078e0206 */
[----:B------:R-:W-:Y:S01]  /*f900*/  IMAD.IADD R9, R9, 0x1, R110 ;  /* 0x0000000109097824 */ /* 0x000fe200078e026e */
[----:B------:R-:W-:Y:S02]  /*f910*/  ISETP.NE.AND P3, PT, R2, 0x1, PT ;  /* 0x000000010200780c */ /* 0x000fe40003f65270 */
[----:B------:R-:W-:Y:S02]  /*f920*/  SEL R2, R107, RZ, P2 ;  /* 0x000000ff6b027207 */ /* 0x000fe40001000000 */
[----:B------:R-:W-:-:S03]  /*f930*/  IADD3.X R7, R7, R4, R11, P1, P0 ;  /* 0x0000000407077210 */ /* 0x000fc60000fe040b */
        /* <DEDUP_REMOVED lines=8> */
[--C-:B------:R-:W-:Y:S01]  /*f9c0*/  SHF.R.S32.HI R3, RZ, 0x1f, R2.reuse ;  /* 0x0000001fff037819 */ /* 0x100fe20000011402 */
[----:B------:R-:W3:Y:S01]  /*f9d0*/  S2R R111, SR_TID.X ;  /* 0x00000000006f7919 */ /* 0x000ee20000002100 */
[----:B------:R-:W-:Y:S02]  /*f9e0*/  IMAD.MOV R2, RZ, RZ, -R2 ;  /* 0x000000ffff027224 */ /* 0x000fe400078e0a02 */
[----:B------:R-:W-:Y:S02]  /*f9f0*/  IMAD.IADD R6, R5, 0x1, R6 ;  /* 0x0000000105067824 */ /* 0x000fe400078e0206 */
[----:B------:R-:W-:-:S03]  /*fa00*/  IMAD R2, R2, c[0x0][0x4e8], R9 ;  /* 0x00013a0002027a24 */ /* 0x000fc600078e0209 */
[----:B------:R-:W-:Y:S02]  /*fa10*/  IADD3.X R5, R3, R7, R6, P1, P0 ;  /* 0x0000000703057210 */ /* 0x000fe40000fe0406 */
[----:B------:R-:W-:Y:S02]  /*fa20*/  SHF.R.S32.HI R6, RZ, 0x1f, R2 ;  /* 0x0000001fff067819 */ /* 0x000fe40000011402 */
[----:B---3--:R-:W-:-:S04]  /*fa30*/  SHF.R.S32.HI R107, RZ, 0x1f, R111 ;  /* 0x0000001fff6b7819 */ /* 0x008fc8000001146f */
[----:B------:R-:W-:Y:S01]  /*fa40*/  LEA.HI R107, R107, R111, RZ, 0x5 ;  /* 0x0000006f6b6b7211 */ /* 0x000fe200078f28ff */
        /* <DEDUP_REMOVED lines=9> */
[----:B------:R-:W-:Y:S02]  /*fae0*/  LOP3.LUT R107, R107, 0xffffffe0, RZ, 0xc0, !PT ;  /* 0xffffffe06b6b7812 */ /* 0x000fe400078ec0ff */
[----:B------:R-:W-:Y:S01]  /*faf0*/  LEA.HI.X R2, R2, R5, R3, 0x2, P0 ;  /* 0x0000000502027211 */ /* 0x000fe200000f1403 */
[----:B------:R-:W-:Y:S02]  /*fb00*/  SHFL.IDX PT, R6, R4, RZ, 0x1c1f ;  /* 0x001c1fff04067589 */ /* 0x000fe400000e0000 */
[----:B------:R-:W-:-:S02]  /*fb10*/  IMAD.IADD R107, R111, 0x1, -R107 ;  /* 0x000000016f6b7824 */ /* 0x000fc400078e0a6b */
[----:B------:R-:W1:Y:S01]  /*fb20*/  SHFL.IDX PT, R7, R2, RZ, 0x1c1f ;  /* 0x001c1fff02077589 */ /* 0x000e6200000e0000 */
[----:B------:R-:W-:-:S03]  /*fb30*/  IMAD R13, R14, c[0x0][0x4e8], RZ ;  /* 0x00013a000e0d7a24 */ /* 0x000fc600078e02ff */
[----:B------:R-:W-:Y:S01]  /*fb40*/  SHFL.IDX PT, R4, R4, 0x1, 0x1c1f ;  /* 0x003c1f0004047f89 */ /* 0x000fe200000e0000 */
[----:B------:R-:W-:-:S03]  /*fb50*/  LOP3.LUT P0, RZ, R107, 0x3, RZ, 0xc0, !PT ;  /* 0x000000036bff7812 */ /* 0x000fc6000780c0ff */
[----:B------:R2:W3:Y:S02]  /*fb60*/  SHFL.IDX PT, R5, R2, 0x1, 0x1c1f ;  /* 0x003c1f0002057f89 */ /* 0x0004e400000e0000 */
        /* <DEDUP_REMOVED lines=15> */
[----:B------:R-:W-:Y:S02]  /*fc60*/  IMAD R0, R0, c[0x0][0x3a4], R11 ;  /* 0x0000e90000007a24 */ /* 0x000fe400078e020b */
[----:B------:R-:W-:-:S03]  /*fc70*/  IMAD R5, R5, c[0x0][0x3f0], RZ ;  /* 0x0000fc0005057a24 */ /* 0x000fc600078e02ff */
[----:B------:R-:W-:Y:S01]  /*fc80*/  IADD3 R3, R3, R0, RZ ;  /* 0x0000000003037210 */ /* 0x000fe20007ffe0ff */
[----:B------:R-:W-:-:S04]  /*fc90*/  IMAD R7, R8, c[0x0][0x3f4], R5 ;  /* 0x0000fd0008077a24 */ /* 0x000fc800078e0205 */
[----:B------:R-:W-:-:S04]  /*fca0*/  IMAD.WIDE.U32 R2, R10, c[0x0][0x3e8], R2 ;  /* 0x0000fa000a027a25 */ /* 0x000fc800078e0002 */
[----:B------:R-:W-:-:S04]  /*fcb0*/  IMAD R3, R10, c[0x0][0x3ec], R3 ;  /* 0x0000fb000a037a24 */ /* 0x000fc800078e0203 */
[----:B------:R-:W-:-:S05]  /*fcc0*/  IMAD.WIDE.U32 R2, R8, c[0x0][0x3f0], R2 ;  /* 0x0000fc0008027a25 */ /* 0x000fca00078e0002 */
[----:B------:R-:W-:Y:S02]  /*fcd0*/  IADD3 R3, R3, R7, RZ ;  /* 0x0000000703037210 */ /* 0x000fe40007ffe0ff */
[----:B--2---:R-:W-:Y:S01]  /*fce0*/  IADD3 R4, R16, R110, RZ ;  /* 0x0000006e10047210 */ /* 0x004fe20007ffe0ff */
[----:B---3--:R1:W2:Y:S04]  /*fcf0*/  LDS.128 R28, [R107+0x80] ;  /* 0x000080006b1c7984 */ /* 0x0082a80000000c00 */
[----:B------:R-:W-:Y:S01]  /*fd00*/  @P3 IMAD.HI.U32 R6, R4, c[0x0][0x4ec], RZ ;  /* 0x00013b0004063a27 */ /* 0x000fe200078e00ff */
[----:B------:R-:W-:Y:S01]  /*fd10*/  MOV R0, R4 ;  /* 0x0000000400007202 */ /* 0x000fe20000000f00 */
[----:B------:R1:W3:Y:S03]  /*fd20*/  LDS.128 R44, [R107+0x1080] ;  /* 0x001080006b2c7984 */ /* 0x0002e60000000c00 */
[----:B------:R-:W-:Y:S01]  /*fd30*/  @P3 SHF.R.U32.HI R0, RZ, c[0x0][0x4f0], R6 ;  /* 0x00013c00ff003a19 */ /* 0x000fe20000011606 */
[----:B------:R1:W4:Y:S03]  /*fd40*/  LDS.128 R60, [R107+0x2080] ;  /* 0x002080006b3c7984 */ /* 0x0003260000000c00 */
[----:B------:R-:W-:Y:S01]  /*fd50*/  SHF.R.S32.HI R6, RZ, 0x1f, R0 ;  /* 0x0000001fff067819 */ /* 0x000fe20000011400 */
[C---:B------:R-:W-:Y:S01]  /*fd60*/  IMAD.WIDE.U32 R2, R0.reuse, c[0x0][0x3e0], R2 ;  /* 0x0000f80000027a25 */ /* 0x040fe200078e0002 */
[----:B------:R1:W1:Y:S01]  /*fd70*/  LDS.128 R72, [R107+0x3080] ;  /* 0x003080006b487984 */ /* 0x0002620000000c00 */
[----:B------:R-:W-:-:S02]  /*fd80*/  IADD3 R5, -R0, RZ, RZ ;  /* 0x000000ff00057210 */ /* 0x000fc40007ffe1ff */
[----:B------:R-:W-:Y:S01]  /*fd90*/  IMAD R6, R6, c[0x0][0x3e0], RZ ;  /* 0x0000f80006067a24 */ /* 0x000fe200078e02ff */
[----:B------:R1:W1:Y:S02]  /*fda0*/  LDS.128 R24, [R107+0x4080] ;  /* 0x004080006b187984 */ /* 0x0002640000000c00 */
[----:B------:R-:W-:Y:S02]  /*fdb0*/  IMAD R4, R5, c[0x0][0x4e8], R4 ;  /* 0x00013a0005047a24 */ /* 0x000fe400078e0204 */
[----:B------:R1:W1:Y:S01]  /*fdc0*/  LDS.128 R40, [R107+0x5080] ;  /* 0x005080006b287984 */ /* 0x0002620000000c00 */
[----:B------:R-:W-:Y:S02]  /*fdd0*/  IMAD R5, R0, c[0x0][0x3e4], R6 ;  /* 0x0000f90000057a24 */ /* 0x000fe400078e0206 */
[----:B------:R-:W-:Y:S01]  /*fde0*/  SHF.R.S32.HI R0, RZ, 0x1f, R4 ;  /* 0x0000001fff007819 */ /* 0x000fe20000011404 */
[----:B------:R1:W1:Y:S02]  /*fdf0*/  LDS.128 R56, [R107+0x6080] ;  /* 0x006080006b387984 */ /* 0x0002640000000c00 */
[----:B------:R-:W-:-:S02]  /*fe00*/  IADD3 R3, R3, R5, RZ ;  /* 0x0000000503037210 */ /* 0x000fc40007ffe0ff */
[----:B------:R1:W1:Y:S01]  /*fe10*/  LDS.128 R68, [R107+0x7080] ;  /* 0x007080006b447984 */ /* 0x0002620000000c00 */
[----:B------:R-:W-:Y:S02]  /*fe20*/  IMAD R0, R0, c[0x0][0x3d8], RZ ;  /* 0x0000f60000007a24 */ /* 0x000fe400078e02ff */
[C---:B------:R-:W-:Y:S01]  /*fe30*/  IMAD.WIDE.U32 R2, R4.reuse, c[0x0][0x3d8], R2 ;  /* 0x0000f60004027a25 */ /* 0x040fe200078e0002 */
[----:B------:R1:W1:Y:S03]  /*fe40*/  LDS.128 R20, [R107+0x8080] ;  /* 0x008080006b147984 */ /* 0x0002660000000c00 */
[----:B------:R-:W-:Y:S01]  /*fe50*/  IMAD R0, R4, c[0x0][0x3dc], R0 ;  /* 0x0000f70004007a24 */ /* 0x000fe200078e0200 */
[----:B------:R1:W1:Y:S01]  /*fe60*/  LDS.128 R36, [R107+0x9080] ;  /* 0x009080006b247984 */ /* 0x0002620000000c00 */
[----:B------:R-:W-:-:S03]  /*fe70*/  LEA R14, P0, R2, c[0x0][0x380], 0x1 ;  /* 0x0000e000020e7a11 */ /* 0x000fc600078008ff */
[----:B------:R1:W1:Y:S01]  /*fe80*/  LDS.128 R52, [R107+0xa080] ;  /* 0x00a080006b347984 */ /* 0x0002620000000c00 */
[----:B------:R-:W-:-:S03]  /*fe90*/  IADD3 R0, R3, R0, RZ ;  /* 0x0000000003007210 */ /* 0x000fc60007ffe0ff */
[----:B------:R1:W1:Y:S01]  /*fea0*/  LDS.128 R64, [R107+0xb080] ;  /* 0x00b080006b407984 */ /* 0x0002620000000c00 */
[----:B------:R-:W-:-:S03]  /*feb0*/  LEA.HI.X R5, R2, c[0x0][0x384], R0, 0x1, P0 ;  /* 0x0000e10002057a11 */ /* 0x000fc600000f0c00 */
[----:B------:R1:W1:Y:S04]  /*fec0*/  LDS.128 R16, [R107+0xc080] ;  /* 0x00c080006b107984 */ /* 0x0002680000000c00 */
[----:B------:R1:W1:Y:S04]  /*fed0*/  LDS.128 R32, [R107+0xd080] ;  /* 0x00d080006b207984 */ /* 0x0002680000000c00 */
[----:B------:R1:W1:Y:S04]  /*fee0*/  LDS.128 R48, [R107+0xe080] ;  /* 0x00e080006b307984 */ /* 0x0002680000000c00 */
[----:B------:R1:W1:Y:S01]  /*fef0*/  LDS.128 R76, [R107+0xf080] ;  /* 0x00f080006b4c7984 */ /* 0x0002620000000c00 */
[----:B------:R-:W-:Y:S05]  /*ff00*/  BRA.DIV ~URZ, `(.L_x_1168) ;  /* 0x00005d427f007947 */ /* 0x000fea000b800000 */
[----:B--234-:R2:W3:Y:S02]  /*ff10*/  SHFL.IDX PT, R4, R5, RZ, 0x181f ;  /* 0x00181fff05047589 */ /* 0x01c4e400000e0000 */
.L_x_1250:
[----:B------:R-:W-:Y:S05]  /*ff20*/  BRA.DIV ~URZ, `(.L_x_1169) ;  /* 0x00005d927f007947 */ /* 0x000fea000b800000 */
[----:B------:R4:W2:Y:S02]  /*ff30*/  SHFL.IDX PT, R0, R14, RZ, 0x181f ;  /* 0x00181fff0e007589 */ /* 0x0008a400000e0000 */
.L_x_1251:
        /* <DEDUP_REMOVED lines=33> */
.L_x_1171:
[----:B------:R-:W-:Y:S05]  /*10150*/  BSYNC B0 ;  /* 0x0000000000007941 */ /* 0x000fea0003800000 */
.L_x_1170:
[----:B------:R-:W-:Y:S05]  /*10160*/  BRA.DIV ~URZ, `(.L_x_1172) ;  /* 0x00005bb27f007947 */ /* 0x000fea000b800000 */
[----:B---3--:R3:W4:Y:S04]  /*10170*/  SHFL.IDX PT, R4, R5, 0x1, 0x181f ;  /* 0x00381f0005047f89 */ /* 0x00872800000e0000 */
[----:B--2---:R3:W2:Y:S02]  /*10180*/  SHFL.IDX PT, R0, R14, 0x1, 0x181f ;  /* 0x00381f000e007f89 */ /* 0x0046a400000e0000 */
.L_x_1252:
        /* <DEDUP_REMOVED lines=28> */
.L_x_1174:
[----:B------:R-:W-:Y:S05]  /*10350*/  BSYNC B0 ;  /* 0x0000000000007941 */ /* 0x000fea0003800000 */
.L_x_1173:
[----:B------:R-:W-:Y:S05]  /*10360*/  BRA.DIV ~URZ, `(.L_x_1175) ;  /* 0x00005a727f007947 */ /* 0x000fea000b800000 */
[----:B----4-:R4:W3:Y:S02]  /*10370*/  SHFL.IDX PT, R4, R5, 0x2, 0x181f ;  /* 0x00581f0005047f89 */ /* 0x0108e400000e0000 */
.L_x_1253:
[----:B------:R-:W-:Y:S05]  /*10380*/  BRA.DIV ~URZ, `(.L_x_1176) ;  /* 0x00005ac27f007947 */ /* 0x000fea000b800000 */
[----:B--2---:R2:W4:Y:S02]  /*10390*/  SHFL.IDX PT, R0, R14, 0x2, 0x181f ;  /* 0x00581f000e007f89 */ /* 0x00452400000e0000 */
.L_x_1254:
        /* <DEDUP_REMOVED lines=28> */
.L_x_1178:
[----:B------:R-:W-:Y:S05]  /*10560*/  BSYNC B0 ;  /* 0x0000000000007941 */ /* 0x000fea0003800000 */
.L_x_1177:
[----:B------:R-:W-:Y:S05]  /*10570*/  BRA.DIV ~URZ, `(.L_x_1179) ;  /* 0x000059327f007947 */ /* 0x000fea000b800000 */
[----:B---3--:R3:W1:Y:S04]  /*10580*/  SHFL.IDX PT, R4, R5, 0x3, 0x181f ;  /* 0x00781f0005047f89 */ /* 0x00866800000e0000 */
[----:B----4-:R3:W4:Y:S02]  /*10590*/  SHFL.IDX PT, R0, R14, 0x3, 0x181f ;  /* 0x00781f000e007f89 */ /* 0x01072400000e0000 */
.L_x_1255:
        /* <DEDUP_REMOVED lines=29> */
.L_x_1167:
[----:B-1----:R-:W2:Y:S01]  /*10770*/  LDL.LU R5, [R1+0xf8] ;  /* 0x0000f80001057983 */ /* 0x002ea20000300800 */
[----:B------:R-:W-:-:S04]  /*10780*/  IMAD R2, R11, c[0x0][0x408], RZ ;  /* 0x000102000b027a24 */ /* 0x000fc800078e02ff */
[C---:B------:R-:W-:Y:S02]  /*10790*/  IMAD R4, R0.reuse, c[0x0][0x40c], R2 ;  /* 0x0001030000047a24 */ /* 0x040fe400078e0202 */
[----:B------:R-:W-:Y:S01]  /*107a0*/  IMAD.WIDE.U32 R2, R0, c[0x0][0x408], RZ ;  /* 0x0001020000027a25 */ /* 0x000fe200078e00ff */
[----:B------:R-:W-:-:S04]  /*107b0*/  SHF.R.S32.HI R0, RZ, 0x1f, R8 ;  /* 0x0000001fff007819 */ /* 0x000fc80000011408 */
[----:B------:R-:W-:Y:S01]  /*107c0*/  IADD3 R3, R3, R4, RZ ;  /* 0x0000000403037210 */ /* 0x000fe20007ffe0ff */
[----:B------:R-:W-:Y:S02]  /*107d0*/  IMAD R0, R0, c[0x0][0x440], RZ ;  /* 0x0001100000007a24 */ /* 0x000fe400078e02ff */
[----:B------:R-:W-:-:S04]  /*107e0*/  @P3 IMAD.HI.U32 R4, R9, c[0x0][0x4ec], RZ ;  /* 0x00013b0009043a27 */ /* 0x000fc800078e00ff */
        /* <DEDUP_REMOVED lines=25> */
.L_x_1256:
[----:B------:R-:W-:Y:S05]  /*10980*/  BRA.DIV ~URZ, `(.L_x_1182) ;  /* 0x000056527f007947 */ /* 0x000fea000b800000 */
[----:B------:R3:W4:Y:S02]  /*10990*/  SHFL.IDX PT, R0, R12, RZ, 0x1c1f ;  /* 0x001c1fff0c007589 */ /* 0x00072400000e0000 */
.L_x_1257:
        /* <DEDUP_REMOVED lines=194> */
.L_x_1184:
[----:B------:R-:W-:Y:S05]  /*115c0*/  BSYNC B0 ;  /* 0x0000000000007941 */ /* 0x000fea0003800000 */
.L_x_1183:
[----:B------:R-:W-:Y:S05]  /*115d0*/  BRA.DIV ~URZ, `(.L_x_1185) ;  /* 0x00004a627f007947 */ /* 0x000fea000b800000 */
[----:B--2---:R2:W1:Y:S04]  /*115e0*/  SHFL.IDX PT, R4, R5, 0x1, 0x1c1f ;  /* 0x003c1f0005047f89 */ /* 0x00446800000e0000 */
[----:B----4-:R2:W4:Y:S02]  /*115f0*/  SHFL.IDX PT, R0, R12, 0x1, 0x1c1f ;  /* 0x003c1f000c007f89 */ /* 0x01052400000e0000 */
.L_x_1258:
        /* <DEDUP_REMOVED lines=212> */
.L_x_1165:
        /* <DEDUP_REMOVED lines=22> */
.L_x_1186:
        /* <DEDUP_REMOVED lines=60> */
.L_x_1188:
[----:B------:R-:W-:Y:S05]  /*12860*/  BSYNC B0 ;  /* 0x0000000000007941 */ /* 0x000fea0003800000 */
.L_x_1187:
        /* <DEDUP_REMOVED lines=36> */
.L_x_1259:
[----:B------:R-:W-:Y:S05]  /*12ab0*/  BRA.DIV ~URZ, `(.L_x_1190) ;  /* 0x000036b27f007947 */ /* 0x000fea000b800000 */
[----:B------:R3:W4:Y:S02]  /*12ac0*/  SHFL.IDX PT, R0, R14, RZ, 0x181f ;  /* 0x00181fff0e007589 */ /* 0x00072400000e0000 */
.L_x_1260:
        /* <DEDUP_REMOVED lines=34> */
.L_x_1192:
[----:B------:R-:W-:Y:S05]  /*12cf0*/  BSYNC B0 ;  /* 0x0000000000007941 */ /* 0x000fea0003800000 */
.L_x_1191:
[----:B------:R-:W-:Y:S05]  /*12d00*/  BRA.DIV ~URZ, `(.L_x_1193) ;  /* 0x000034c27f007947 */ /* 0x000fea000b800000 */
[----:B--2---:R2:W1:Y:S04]  /*12d10*/  SHFL.IDX PT, R4, R5, 0x1, 0x181f ;  /* 0x00381f0005047f89 */ /* 0x00446800000e0000 */
[----:B----4-:R2:W4:Y:S02]  /*12d20*/  SHFL.IDX PT, R0, R14, 0x1, 0x181f ;  /* 0x00381f000e007f89 */ /* 0x01052400000e0000 */
.L_x_1261:
        /* <DEDUP_REMOVED lines=28> */
.L_x_1195:
[----:B------:R-:W-:Y:S05]  /*12ef0*/  BSYNC B0 ;  /* 0x0000000000007941 */ /* 0x000fea0003800000 */
.L_x_1194:
[----:B------:R-:W-:Y:S05]  /*12f00*/  BRA.DIV ~URZ, `(.L_x_1196) ;  /* 0x000033827f007947 */ /* 0x000fea000b800000 */
[----:B------:R1:W2:Y:S02]  /*12f10*/  SHFL.IDX PT, R4, R5, 0x2, 0x181f ;  /* 0x00581f0005047f89 */ /* 0x0002a400000e0000 */
.L_x_1262:
[----:B------:R-:W-:Y:S05]  /*12f20*/  BRA.DIV ~URZ, `(.L_x_1197) ;  /* 0x000033d27f007947 */ /* 0x000fea000b800000 */
[----:B----4-:R4:W1:Y:S02]  /*12f30*/  SHFL.IDX PT, R0, R14, 0x2, 0x181f ;  /* 0x00581f000e007f89 */ /* 0x01086400000e0000 */
.L_x_1263:
        /* <DEDUP_REMOVED lines=28> */
.L_x_1199:
[----:B------:R-:W-:Y:S05]  /*13100*/  BSYNC B0 ;  /* 0x0000000000007941 */ /* 0x000fea0003800000 */
.L_x_1198:
[----:B------:R-:W-:Y:S05]  /*13110*/  BRA.DIV ~URZ, `(.L_x_1200) ;  /* 0x000032427f007947 */ /* 0x000fea000b800000 */
[----:B--2---:R2:W1:Y:S04]  /*13120*/  SHFL.IDX PT, R4, R5, 0x3, 0x181f ;  /* 0x00781f0005047f89 */ /* 0x00446800000e0000 */
[----:B------:R2:W3:Y:S02]  /*13130*/  SHFL.IDX PT, R0, R14, 0x3, 0x181f ;  /* 0x00781f000e007f89 */ /* 0x0004e400000e0000 */
.L_x_1264:
        /* <DEDUP_REMOVED lines=27> */
.L_x_1180:
[----:B------:R-:W-:Y:S05]  /*132f0*/  BSYNC B1 ;  /* 0x0000000000017941 */ /* 0x000fea0003800000 */
.L_x_1164:
        /* <DEDUP_REMOVED lines=15> */
.L_x_1265:
[----:B------:R-:W-:Y:S05]  /*133f0*/  BRA.DIV ~URZ, `(.L_x_1203) ;  /* 0x000030927f007947 */ /* 0x000fea000b800000 */
[----:B------:R3:W4:Y:S02]  /*13400*/  SHFL.IDX PT, R8, R106, 0x1, 0x1f ;  /* 0x00201f006a087f89 */ /* 0x00072400000e0000 */
.L_x_1266:
        /* <DEDUP_REMOVED lines=19> */
.L_x_1267:
        /* <DEDUP_REMOVED lines=16> */
.L_x_1268:
[----:B---3--:R-:W-:Y:S01]  /*13640*/  IMAD R0, R0, c[0x0][0x538], RZ ;  /* 0x00014e0000007a24 */ /* 0x008fe200078e02ff */
[----:B------:R-:W-:Y:S04]  /*13650*/  BSSY B1, `(.L_x_1206) ;  /* 0x00000cf000017945 */ /* 0x000fe80003800000 */
[----:B----4-:R-:W-:-:S04]  /*13660*/  IADD3 R8, R0, R8, RZ ;  /* 0x0000000800087210 */ /* 0x010fc80007ffe0ff */
[----:B--2---:R-:W-:-:S13]  /*13670*/  ISETP.GT.AND P0, PT, R8, R9, PT ;  /* 0x000000090800720c */ /* 0x004fda0003f04270 */
[----:B------:R-:W-:Y:S05]  /*13680*/  @P0 BRA `(.L_x_1207) ;  /* 0x0000025000000947 */ /* 0x000fea0003800000 */
.L_x_1211:
        /* <DEDUP_REMOVED lines=17> */
.L_x_1269:
        /* <DEDUP_REMOVED lines=16> */
.L_x_1270:
[----:B--2---:R-:W-:-:S05]  /*138a0*/  IMAD R0, R0, c[0x0][0x538], RZ ;  /* 0x00014e0000007a24 */ /* 0x004fca00078e02ff */
[----:B------:R-:W-:-:S04]  /*138b0*/  IADD3 R8, R0, R8, RZ ;  /* 0x0000000800087210 */ /* 0x000fc80007ffe0ff */
[----:B------:R-:W-:-:S13]  /*138c0*/  ISETP.GT.AND P0, PT, R8, R9, PT ;  /* 0x000000090800720c */ /* 0x000fda0003f04270 */
[----:B-1----:R-:W-:Y:S05]  /*138d0*/  @!P0 BRA `(.L_x_1211) ;  /* 0xfffffdb000008947 */ /* 0x002fea000383ffff */
.L_x_1207:
[----:B------:R-:W-:-:S05]  /*138e0*/  IADD3 R8, -R0, R8, RZ ;  /* 0x0000000800087210 */ /* 0x000fca0007ffe1ff */
[----:B------:R-:W-:-:S05]  /*138f0*/  IMAD R0, R4, c[0x0][0x538], R8 ;  /* 0x00014e0004007a24 */ /* 0x000fca00078e0208 */
[----:B------:R-:W-:Y:S01]  /*13900*/  ISETP.GT.AND P0, PT, R0, R9, PT ;  /* 0x000000090000720c */ /* 0x000fe20003f04270 */
[----:B------:R-:W-:-:S12]  /*13910*/  BRA.DIV ~URZ, `(.L_x_1212) ;  /* 0x00002fb27f007947 */ /* 0x000fd8000b800000 */
[----:B------:R-:W-:-:S03]  /*13920*/  VOTE.ANY R10, PT, !P0 ;  /* 0x00000000000a7806 */ /* 0x000fc600040e0100 */
.L_x_1271:
[----:B------:R-:W2:Y:S01]  /*13930*/  LDL.LU R0, [R1+0xb4] ;  /* 0x0000b40001007983 */ /* 0x000ea20000300800 */
[----:B------:R-:W2:Y:S02]  /*13940*/  POPC R5, R10 ;  /* 0x0000000a00057309 */ /* 0x000ea40000000000 */
[----:B--2---:R-:W-:-:S05]  /*13950*/  IADD3 R0, R5, R0, RZ ;  /* 0x0000000005007210 */ /* 0x004fca0007ffe0ff */
[----:B------:R2:W-:Y:S01]  /*13960*/  STL [R1+0xb4], R0 ;  /* 0x0000b40001007387 */ /* 0x0005e20000100800 */
[----:B------:R-:W-:Y:S05]  /*13970*/  BRA.DIV ~URZ, `(.L_x_1213) ;  /* 0x00002fa27f007947 */ /* 0x000fea000b800000 */
[----:B------:R3:W4:Y:S04]  /*13980*/  SHFL.IDX PT, R11, R6, R5, 0x1f ;  /* 0x00001f05060b7589 */ /* 0x00072800000e0000 */
[----:B------:R3:W1:Y:S02]  /*13990*/  SHFL.IDX PT, R7, R7, R5, 0x1f ;  /* 0x00001f0507077589 */ /* 0x00066400000e0000 */
.L_x_1272:
[----:B------:R-:W-:Y:S01]  /*139a0*/  ISETP.NE.AND P0, PT, R10, RZ, PT ;  /* 0x000000ff0a00720c */ /* 0x000fe20003f05270 */
[----:B------:R-:W-:-:S12]  /*139b0*/  BSSY B0, `(.L_x_1214) ;  /* 0x0000005000007945 */ /* 0x000fd80003800000 */
[----:B------:R-:W-:Y:S05]  /*139c0*/  @!P0 BRA `(.L_x_1215) ;  /* 0x0000003000008947 */ /* 0x000fea0003800000 */
[----:B---3--:R-:W-:Y:S01]  /*139d0*/  IADD3 R5, R5, -0x1, RZ ;  /* 0xffffffff05057810 */ /* 0x008fe20007ffe0ff */
[----:B------:R-:W-:Y:S05]  /*139e0*/  BRA.DIV ~URZ, `(.L_x_1216) ;  /* 0x000030027f007947 */ /* 0x000fea000b800000 */
[----:B------:R3:W2:Y:S02]  /*139f0*/  SHFL.IDX PT, R12, R4, R5, 0x1f ;  /* 0x00001f05040c7589 */ /* 0x0006a400000e0000 */
.L_x_1215:
[----:B------:R-:W-:Y:S05]  /*13a00*/  BSYNC B0 ;  /* 0x0000000000007941 */ /* 0x000fea0003800000 */
.L_x_1214:
[----:B--2---:R-:W-:Y:S01]  /*13a10*/  IMAD R0, R12, c[0x0][0x538], R8 ;  /* 0x00014e000c007a24 */ /* 0x004fe200078e0208 */
        /* <DEDUP_REMOVED lines=10> */
[----:B---3--:R-:W1:Y:S02]  /*13ac0*/  F2I.FTZ.U32.TRUNC.NTZ R5, R0 ;  /* 0x0000000000057305 */ /* 0x008e64000021f000 */
        /* <DEDUP_REMOVED lines=56> */
.L_x_1218:
[----:B-1----:R-:W2:Y:S01]  /*13e50*/  LDL R0, [R1+0xb4] ;  /* 0x0000b40001007983 */ /* 0x002ea20000100800 */
[----:B------:R-:W-:-:S04]  /*13e60*/  IMAD.MOV.U32 R2, RZ, RZ, 0x4 ;  /* 0x00000004ff027424 */ /* 0x000fc800078e00ff */
[----:B--2---:R-:W-:-:S05]  /*13e70*/  IMAD.WIDE R2, R0, R2, c[0x0][0x590] ;  /* 0x0001640000027625 */ /* 0x004fca00078e0202 */
[----:B---3--:R-:W2:Y:S02]  /*13e80*/  LDG.E R4, [R2.64] ;  /* 0x0000000602047981 */ /* 0x008ea4000c1e1900 */
        /* <DEDUP_REMOVED lines=65> */
.L_x_1219:
[----:B------:R-:W-:Y:S05]  /*142a0*/  BSYNC B0 ;  /* 0x0000000000007941 */ /* 0x000fea0003800000 */
.L_x_1217:
[----:B------:R-:W-:-:S04]  /*142b0*/  LOP3.LUT R2, RZ, R2, RZ, 0x33, !PT ;  /* 0x00000002ff027212 */ /* 0x000fc800078e33ff */
[----:B-1----:R-:W-:-:S05]  /*142c0*/  IADD3 R0, R2, R11, RZ ;  /* 0x0000000b02007210 */ /* 0x002fca0007ffe0ff */
[----:B------:R1:W-:Y:S01]  /*142d0*/  STL [R1+0xac], R0 ;  /* 0x0000ac0001007387 */ /* 0x0003e20000100800 */
[----:B------:R-:W-:Y:S05]  /*142e0*/  BRA `(.L_x_1220) ;  /* 0x0000005000007947 */ /* 0x000fea0003800000 */
.L_x_1208:
[----:B------:R-:W-:Y:S01]  /*142f0*/  MOV R0, c[0x0][0x53c] ;  /* 0x00014f0000007a02 */ /* 0x000fe20000000f00 */
[----:B------:R2:W-:Y:S04]  /*14300*/  STL [R1+0xa8], R9 ;  /* 0x0000a80901007387 */ /* 0x0005e80000100800 */
[----:B------:R2:W-:Y:S04]  /*14310*/  STL [R1+0xac], RZ ;  /* 0x0000acff01007387 */ /* 0x0005e80000100800 */
[----:B------:R2:W-:Y:S04]  /*14320*/  STL [R1+0xb0], RZ ;  /* 0x0000b0ff01007387 */ /* 0x0005e80000100800 */
[----:B------:R2:W-:Y:S02]  /*14330*/  STL [R1+0xb4], R0 ;  /* 0x0000b40001007387 */ /* 0x0005e40000100800 */
.L_x_1220:
[----:B------:R-:W-:Y:S05]  /*14340*/  BSYNC B1 ;  /* 0x0000000000017941 */ /* 0x000fea0003800000 */
.L_x_1206:
        /* <DEDUP_REMOVED lines=9> */
.L_x_1201:
[----:B--2---:R-:W2:Y:S02]  /*143e0*/  LDL R0, [R1+0xb4] ;  /* 0x0000b40001007983 */ /* 0x004ea40000100800 */
[----:B--2---:R-:W-:-:S13]  /*143f0*/  ISETP.GE.AND P0, PT, R0, c[0x0][0x53c], PT ;  /* 0x00014f0000007a0c */ /* 0x004fda0003f06270 */
[----:B-1----:R-:W-:Y:S01]  /*14400*/  @P0 CALL.REL.NOINC `(.L_x_1221) ;  /* 0x0000001000000944 */ /* 0x002fe20003c00000 */
[----:B------:R-:W-:Y:S05]  /*14410*/  BRA `(.L_x_1222) ;  /* 0xfffedd7000007947 */ /* 0x000fea000383ffff */
.L_x_1221:
[----:B------:R-:W-:Y:S05]  /*14420*/  EXIT ;  /* 0x000000000000794d */ /* 0x000fea0003800000 */
.L_x_1103:
[----:B------:R-:W-:Y:S01]  /*14430*/  IMAD.MOV.U32 R0, RZ, RZ, R5 ;  /* 0x000000ffff007224 */ /* 0x000fe200078e0005 */
[----:B------:R-:W-:Y:S02]  /*14440*/  MOV R3, 0x1 ;  /* 0x0000000100037802 */ /* 0x000fe40000000f00 */
[----:B------:R-:W-:Y:S02]  /*14450*/  MOV R2, 0x14470 ;  /* 0x0001447000027802 */ /* 0x000fe40000000f00 */
[----:B------:R-:W-:Y:S05]  /*14460*/  CALL.REL.NOINC `($__internal_21_$__cuda_sm70_shflsync_up_p) ;  /* 0x0000271000007944 */ /* 0x000fea0003c00000 */
[----:B------:R-:W-:Y:S01]  /*14470*/  MOV R0, R4 ;  /* 0x0000000400007202 */ /* 0x000fe20000000f00 */
[----:B------:R-:W-:Y:S05]  /*14480*/  BRA `(.L_x_1223) ;  /* 0xfffebfd000007947 */ /* 0x000fea000383ffff */
.L_x_1104:
[----:B------:R-:W-:Y:S01]  /*14490*/  IMAD.MOV.U32 R0, RZ, RZ, R5 ;  /* 0x000000ffff007224 */ /* 0x000fe200078e0005 */
[----:B------:R-:W-:Y:S02]  /*144a0*/  MOV R3, 0x2 ;  /* 0x0000000200037802 */ /* 0x000fe40000000f00 */
[----:B------:R-:W-:Y:S02]  /*144b0*/  MOV R2, 0x144d0 ;  /* 0x000144d000027802 */ /* 0x000fe40000000f00 */
[----:B------:R-:W-:Y:S05]  /*144c0*/  CALL.REL.NOINC `($__internal_21_$__cuda_sm70_shflsync_up_p) ;  /* 0x000026b000007944 */ /* 0x000fea0003c00000 */
[----:B------:R-:W-:Y:S01]  /*144d0*/  SEL R4, R4, RZ, P4 ;  /* 0x000000ff04047207 */ /* 0x000fe20002000000 */
[----:B------:R-:W-:Y:S01]  /*144e0*/  IMAD.MOV.U32 R3, RZ, RZ, 0x4 ;  /* 0x00000004ff037424 */ /* 0x000fe200078e00ff */
[----:B------:R-:W-:-:S03]  /*144f0*/  MOV R2, 0x14520 ;  /* 0x0001452000027802 */ /* 0x000fc60000000f00 */
[----:B------:R-:W-:Y:S02]  /*14500*/  IMAD.IADD R0, R5, 0x1, R4 ;  /* 0x0000000105007824 */ /* 0x000fe400078e0204 */
        /* <DEDUP_REMOVED lines=14> */
[----:B------:R-:W-:Y:S01]  /*145f0*/  IMAD.IADD R4, R0, 0x1, R4 ;  /* 0x0000000100047824 */ /* 0x000fe200078e0204 */
[----:B------:R-:W-:-:S04]  /*14600*/  MOV R0, 0x1f ;  /* 0x0000001f00007802 */ /* 0x000fc80000000f00 */
[----:B------:R1:W-:Y:S03]  /*14610*/  STL [R1+0x4c], R4 ;  /* 0x00004c0401007387 */ /* 0x0003e60000100800 */
[----:B-1----:R-:W-:Y:S05]  /*14620*/  CALL.REL.NOINC `($__internal_20_$__cuda_sm70_shflsync_idx_p) ;  /* 0x000024b000007944 */ /* 0x002fea0003c00000 */
[----:B-1---5:R-:W-:Y:S05]  /*14630*/  BRA `(.L_x_1224) ;  /* 0xfffebf2000007947 */ /* 0x022fea000383ffff */
.L_x_1106:
[----:B------:R-:W-:Y:S02]  /*14640*/  SEL R0, RZ, 0x1, P0 ;  /* 0x00000001ff007807 */ /* 0x000fe40000000000 */
[----:B------:R-:W-:Y:S02]  /*14650*/  MOV R2, 0x14670 ;  /* 0x0001467000027802 */ /* 0x000fe40000000f00 */
[----:B------:R-:W-:Y:S05]  /*14660*/  CALL.REL.NOINC `($__internal_22_$__cuda_sm70_votesync_ballot) ;  /* 0x0000257000007944 */ /* 0x000fea0003c00000 */
[----:B------:R-:W-:Y:S01]  /*14670*/  MOV R10, R0 ;  /* 0x00000000000a7202 */ /* 0x000fe20000000f00 */
[----:B------:R-:W-:Y:S05]  /*14680*/  BRA `(.L_x_1225) ;  /* 0xfffebf6000007947 */ /* 0x000fea000383ffff */
.L_x_1107:
[----:B------:R2:W-:Y:S01]  /*14690*/  STL [R1+0x4c], R9 ;  /* 0x00004c0901007387 */ /* 0x0005e20000100800 */
[----:B-1----:R-:W-:Y:S01]  /*146a0*/  IMAD.MOV.U32 R0, RZ, RZ, R5 ;  /* 0x000000ffff007224 */ /* 0x002fe200078e0005 */
[----:B------:R-:W-:Y:S02]  /*146b0*/  MOV R3, 0x1f ;  /* 0x0000001f00037802 */ /* 0x000fe40000000f00 */
[----:B------:R-:W-:Y:S02]  /*146c0*/  MOV R2, 0x146e0 ;  /* 0x000146e000027802 */ /* 0x000fe40000000f00 */
[----:B--2---:R-:W-:Y:S05]  /*146d0*/  CALL.REL.NOINC `($__internal_20_$__cuda_sm70_shflsync_idx_p) ;  /* 0x0000240000007944 */ /* 0x004fea0003c00000 */
[----:B------:R2:W-:Y:S01]  /*146e0*/  STL [R1+0x4c], R8 ;  /* 0x00004c0801007387 */ /* 0x0005e20000100800 */
[----:B------:R-:W-:Y:S01]  /*146f0*/  IMAD.MOV.U32 R12, RZ, RZ, R0 ;  /* 0x000000ffff0c7224 */ /* 0x000fe200078e0000 */
[----:B-----5:R-:W-:Y:S01]  /*14700*/  MOV R0, R5 ;  /* 0x0000000500007202 */ /* 0x020fe20000000f00 */
[----:B------:R-:W-:Y:S01]  /*14710*/  IMAD.MOV.U32 R6, RZ, RZ, RZ ;  /* 0x000000ffff067224 */ /* 0x000fe200078e00ff */
[----:B------:R-:W-:-:S02]  /*14720*/  MOV R3, 0x1f ;  /* 0x0000001f00037802 */ /* 0x000fc40000000f00 */
[----:B------:R-:W-:Y:S02]  /*14730*/  MOV R2, 0x14750 ;  /* 0x0001475000027802 */ /* 0x000fe40000000f00 */
[----:B-12---:R-:W-:Y:S05]  /*14740*/  CALL.REL.NOINC `($__internal_20_$__cuda_sm70_shflsync_idx_p) ;  /* 0x0000239000007944 */ /* 0x006fea0003c00000 */
[----:B------:R-:W-:Y:S01]  /*14750*/  MOV R9, R0 ;  /* 0x0000000000097202 */ /* 0x000fe20000000f00 */
[----:B-1---5:R-:W-:Y:S05]  /*14760*/  BRA `(.L_x_1226) ;  /* 0xfffebef000007947 */ /* 0x022fea000383ffff */
.L_x_1110:
[----:B------:R1:W-:Y:S01]  /*14770*/  STL [R1+0x4c], R4 ;  /* 0x00004c0401007387 */ /* 0x0003e20000100800 */
[----:B------:R-:W-:Y:S02]  /*14780*/  MOV R3, 0x1f ;  /* 0x0000001f00037802 */ /* 0x000fe40000000f00 */
[----:B------:R-:W-:Y:S02]  /*14790*/  MOV R2, 0x147b0 ;  /* 0x000147b000027802 */ /* 0x000fe40000000f00 */
[----:B-1234-:R-:W-:Y:S05]  /*147a0*/  CALL.REL.NOINC `($__internal_20_$__cuda_sm70_shflsync_idx_p) ;  /* 0x0000233000007944 */ /* 0x01efea0003c00000 */
[----:B------:R-:W-:Y:S01]  /*147b0*/  MOV R6, R0 ;  /* 0x0000000000067202 */ /* 0x000fe20000000f00 */
[----:B-1---5:R-:W-:Y:S05]  /*147c0*/  BRA `(.L_x_1109) ;  /* 0xfffebef000007947 */ /* 0x022fea000383ffff */
.L_x_1123:
[----:B------:R1:W-:Y:S01]  /*147d0*/  STL [R1+0x4c], R12 ;  /* 0x00004c0c01007387 */ /* 0x0003e20000100800 */
[----:B--2---:R-:W-:Y:S01]  /*147e0*/  IMAD.MOV.U32 R0, RZ, RZ, 0x1 ;  /* 0x00000001ff007424 */ /* 0x004fe200078e00ff */
[----:B------:R-:W-:Y:S02]  /*147f0*/  MOV R3, 0x181f ;  /* 0x0000181f00037802 */ /* 0x000fe40000000f00 */
[----:B------:R-:W-:Y:S02]  /*14800*/  MOV R2, 0x14820 ;  /* 0x0001482000027802 */ /* 0x000fe40000000f00 */
[----:B-1----:R-:W-:Y:S05]  /*14810*/  CALL.REL.NOINC `($__internal_20_$__cuda_sm70_shflsync_idx_p) ;  /* 0x000022c000007944 */ /* 0x002fea0003c00000 */
[----:B------:R2:W-:Y:S01]  /*14820*/  STL [R1+0x4c], R13 ;  /* 0x00004c0d01007387 */ /* 0x0005e20000100800 */
[----:B-----5:R-:W-:Y:S01]  /*14830*/  IMAD.MOV.U32 R5, RZ, RZ, R0 ;  /* 0x000000ffff057224 */ /* 0x020fe200078e0000 */
[----:B------:R-:W-:Y:S01]  /*14840*/  MOV R0, 0x1 ;  /* 0x0000000100007802 */ /* 0x000fe20000000f00 */
[----:B------:R-:W-:Y:S01]  /*14850*/  IMAD.MOV.U32 R3, RZ, RZ, 0x181f ;  /* 0x0000181fff037424 */ /* 0x000fe200078e00ff */
[----:B------:R-:W-:-:S02]  /*14860*/  MOV R2, 0x14880 ;  /* 0x0001488000027802 */ /* 0x000fc40000000f00 */
[----:B-12---:R-:W-:Y:S05]  /*14870*/  CALL.REL.NOINC `($__internal_20_$__cuda_sm70_shflsync_idx_p) ;  /* 0x0000226000007944 */ /* 0x006fea0003c00000 */
[----:B-1---5:R-:W-:Y:S05]  /*14880*/  BRA `(.L_x_1227) ;  /* 0xfffef9f000007947 */ /* 0x022fea000383ffff */
.L_x_1126:
[----:B------:R2:W-:Y:S01]  /*14890*/  STL [R1+0x4c], R5 ;  /* 0x00004c0501007387 */ /* 0x0005e20000100800 */
[----:B------:R-:W-:Y:S01]  /*148a0*/  IMAD.MOV.U32 R0, RZ, RZ, RZ ;  /* 0x000000ffff007224 */ /* 0x000fe200078e00ff */
[----:B------:R-:W-:-:S02]  /*148b0*/  MOV R3, 0x181f ;  /* 0x0000181f00037802 */ /* 0x000fc40000000f00 */
[----:B------:R-:W-:Y:S02]  /*148c0*/  MOV R2, 0x148e0 ;  /* 0x000148e000027802 */ /* 0x000fe40000000f00 */
[----:B-12---:R-:W-:Y:S05]  /*148d0*/  CALL.REL.NOINC `($__internal_20_$__cuda_sm70_shflsync_idx_p) ;  /* 0x0000220000007944 */ /* 0x006fea0003c00000 */
[----:B-----5:R-:W-:Y:S01]  /*148e0*/  MOV R4, R0 ;  /* 0x0000000000047202 */ /* 0x020fe20000000f00 */
[----:B-1----:R-:W-:Y:S05]  /*148f0*/  BRA `(.L_x_1228) ;  /* 0xffff0ba000007947 */ /* 0x002fea000383ffff */
.L_x_1127:
[----:B------:R4:W-:Y:S01]  /*14900*/  STL [R1+0x4c], R6 ;  /* 0x00004c0601007387 */ /* 0x0009e20000100800 */
[----:B------:R-:W-:Y:S01]  /*14910*/  IMAD.MOV.U32 R0, RZ, RZ, RZ ;  /* 0x000000ffff007224 */ /* 0x000fe200078e00ff */
[----:B------:R-:W-:Y:S02]  /*14920*/  MOV R3, 0x181f ;  /* 0x0000181f00037802 */ /* 0x000fe40000000f00 */
[----:B------:R-:W-:Y:S02]  /*14930*/  MOV R2, 0x14950 ;  /* 0x0001495000027802 */ /* 0x000fe40000000f00 */
[----:B-1234-:R-:W-:Y:S05]  /*14940*/  CALL.REL.NOINC `($__internal_20_$__cuda_sm70_shflsync_idx_p) ;  /* 0x0000219000007944 */ /* 0x01efea0003c00000 */
[----:B-1---5:R-:W-:Y:S05]  /*14950*/  BRA `(.L_x_1229) ;  /* 0xffff0b6000007947 */ /* 0x022fea000383ffff */
.L_x_1130:
[----:B------:R2:W-:Y:S01]  /*14960*/  STL [R1+0x4c], R5 ;  /* 0x00004c0501007387 */ /* 0x0005e20000100800 */
[----:B-1----:R-:W-:Y:S01]  /*14970*/  IMAD.MOV.U32 R0, RZ, RZ, 0x1 ;  /* 0x00000001ff007424 */ /* 0x002fe200078e00ff */
[----:B------:R-:W-:Y:S02]  /*14980*/  MOV R3, 0x181f ;  /* 0x0000181f00037802 */ /* 0x000fe40000000f00 */
[----:B------:R-:W-:Y:S02]  /*14990*/  MOV R2, 0x149b0 ;  /* 0x000149b000027802 */ /* 0x000fe40000000f00 */
[----:B--234-:R-:W-:Y:S05]  /*149a0*/  CALL.REL.NOINC `($__internal_20_$__cuda_sm70_shflsync_idx_p) ;  /* 0x0000213000007944 */ /* 0x01cfea0003c00000 */
[----:B------:R2:W-:Y:S01]  /*149b0*/  STL [R1+0x4c], R6 ;  /* 0x00004c0601007387 */ /* 0x0005e20000100800 */
[----:B-----5:R-:W-:Y:S01]  /*149c0*/  IMAD.MOV.U32 R4, RZ, RZ, R0 ;  /* 0x000000ffff047224 */ /* 0x020fe200078e0000 */
[----:B------:R-:W-:Y:S01]  /*149d0*/  MOV R0, 0x1 ;  /* 0x0000000100007802 */ /* 0x000fe20000000f00 */
[----:B------:R-:W-:Y:S01]  /*149e0*/  IMAD.MOV.U32 R3, RZ, RZ, 0x181f ;  /* 0x0000181fff037424 */ /* 0x000fe200078e00ff */
[----:B------:R-:W-:-:S02]  /*149f0*/  MOV R2, 0x14a10 ;  /* 0x00014a1000027802 */ /* 0x000fc40000000f00 */
[----:B-12---:R-:W-:Y:S05]  /*14a00*/  CALL.REL.NOINC `($__internal_20_$__cuda_sm70_shflsync_idx_p) ;  /* 0x000020d000007944 */ /* 0x006fea0003c00000 */
[----:B-1---5:R-:W-:Y:S05]  /*14a10*/  BRA `(.L_x_1230) ;  /* 0xffff0d1000007947 */ /* 0x022fea000383ffff */
.L_x_1131:
[----:B------:R1:W-:Y:S01]  /*14a20*/  STL [R1+0x4c], R4 ;  /* 0x00004c0401007387 */ /* 0x0003e20000100800 */
[----:B------:R-:W-:Y:S01]  /*14a30*/  IMAD.MOV.U32 R0, RZ, RZ, RZ ;  /* 0x000000ffff007224 */ /* 0x000fe200078e00ff */
[----:B------:R-:W-:-:S02]  /*14a40*/  MOV R3, 0x1c1f ;  /* 0x00001c1f00037802 */ /* 0x000fc40000000f00 */
[----:B------:R-:W-:Y:S02]  /*14a50*/  MOV R2, 0x14a70 ;  /* 0x00014a7000027802 */ /* 0x000fe40000000f00 */
[----:B-1----:R-:W-:Y:S05]  /*14a60*/  CALL.REL.NOINC `($__internal_20_$__cuda_sm70_shflsync_idx_p) ;  /* 0x0000207000007944 */ /* 0x002fea0003c00000 */
[----:B-1---5:R-:W-:Y:S05]  /*14a70*/  BRA `(.L_x_1231) ;  /* 0xffff0fd000007947 */ /* 0x022fea000383ffff */
.L_x_1132:
[----:B------:R2:W-:Y:S01]  /*14a80*/  STL [R1+0x4c], R4 ;  /* 0x00004c0401007387 */ /* 0x0005e20000100800 */
[----:B------:R-:W-:Y:S01]  /*14a90*/  IMAD.MOV.U32 R0, RZ, RZ, 0x1 ;  /* 0x00000001ff007424 */ /* 0x000fe200078e00ff */
[----:B------:R-:W-:Y:S02]  /*14aa0*/  MOV R3, 0x1c1f ;  /* 0x00001c1f00037802 */ /* 0x000fe40000000f00 */
[----:B------:R-:W-:Y:S02]  /*14ab0*/  MOV R2, 0x14ad0 ;  /* 0x00014ad000027802 */ /* 0x000fe40000000f00 */
[----:B-12---:R-:W-:Y:S05]  /*14ac0*/  CALL.REL.NOINC `($__internal_20_$__cuda_sm70_shflsync_idx_p) ;  /* 0x0000201000007944 */ /* 0x006fea0003c00000 */
[----:B-----5:R-:W-:-:S05]  /*14ad0*/  IMAD.IADD R0, R5, 0x1, R0 ;  /* 0x0000000105007824 */ /* 0x020fca00078e0200 */
        /* <DEDUP_REMOVED lines=34> */
[----:B------:R-:W-:Y:S02]  /*14d00*/  FMNMX.FTZ R0, R75, R0, !PT ;  /* 0x000000004b007209 */ /* 0x000fe40007810000 */
[----:B------:R-:W-:Y:S02]  /*14d10*/  FSEL R71, R26, -INF , P3 ;  /* 0xff8000001a477808 */ /* 0x000fe40001800000 */
[----:B------:R-:W-:-:S02]  /*14d20*/  FMNMX.FTZ R21, R12, R21, !PT ;  /* 0x000000150c157209 */ /* 0x000fc40007810000 */
[----:B------:R-:W-:Y:S02]  /*14d30*/  FMNMX.FTZ R0, R74, R0, !PT ;  /* 0x000000004a007209 */ /* 0x000fe40007810000 */
[----:B------:R-:W-:Y:S02]  /*14d40*/  FSEL R70, R25, -INF , P2 ;  /* 0xff80000019467808 */ /* 0x000fe40001000000 */
[----:B------:R-:W-:Y:S02]  /*14d50*/  FMNMX.FTZ R21, R71, R21, !PT ;  /* 0x0000001547157209 */ /* 0x000fe40007810000 */
[----:B------:R-:W-:Y:S02]  /*14d60*/  FMNMX.FTZ R0, R73, R0, !PT ;  /* 0x0000000049007209 */ /* 0x000fe40007810000 */
[----:B------:R-:W-:Y:S02]  /*14d70*/  FSEL R69, R24, -INF , P1 ;  /* 0xff80000018457808 */ /* 0x000fe40000800000 */
[----:B------:R-:W-:-:S02]  /*14d80*/  FMNMX.FTZ R21, R70, R21, !PT ;  /* 0x0000001546157209 */ /* 0x000fc40007810000 */
[----:B------:R-:W-:Y:S01]  /*14d90*/  FMNMX.FTZ R133, R72, R0, !PT ;  /* 0x0000000048857209 */ /* 0x000fe20007810000 */
[----:B------:R-:W-:Y:S01]  /*14da0*/  IMAD.MOV.U32 R0, RZ, RZ, 0x2 ;  /* 0x00000002ff007424 */ /* 0x000fe200078e00ff */
[----:B------:R-:W-:Y:S02]  /*14db0*/  FSEL R68, R23, -INF , P0 ;  /* 0xff80000017447808 */ /* 0x000fe40000000000 */
[----:B------:R-:W-:Y:S01]  /*14dc0*/  FMNMX.FTZ R21, R69, R21, !PT ;  /* 0x0000001545157209 */ /* 0x000fe20007810000 */
[----:B------:R-:W-:Y:S01]  /*14dd0*/  IMAD.MOV.U32 R4, RZ, RZ, R133 ;  /* 0x000000ffff047224 */ /* 0x000fe200078e0085 */
[----:B------:R-:W-:Y:S02]  /*14de0*/  MOV R2, 0x14e10 ;  /* 0x00014e1000027802 */ /* 0x000fe40000000f00 */
[----:B------:R-:W-:Y:S02]  /*14df0*/  FMNMX.FTZ R21, R68, R21, !PT ;  /* 0x0000001544157209 */ /* 0x000fe40007810000 */
[----:B-1----:R-:W-:Y:S05]  /*14e00*/  CALL.REL.NOINC `($__internal_19_$__cuda_sm70_shflsync_bfly_p) ;  /* 0x00001c5000007944 */ /* 0x002fea0003c00000 */
[----:B------:R-:W-:Y:S01]  /*14e10*/  FMNMX.FTZ R133, R133, R0, !PT ;  /* 0x0000000085857209 */ /* 0x000fe20007810000 */
[----:B------:R-:W-:Y:S01]  /*14e20*/  IMAD.MOV.U32 R0, RZ, RZ, 0x1 ;  /* 0x00000001ff007424 */ /* 0x000fe200078e00ff */
[----:B------:R-:W-:-:S03]  /*14e30*/  MOV R2, 0x14e60 ;  /* 0x00014e6000027802 */ /* 0x000fc60000000f00 */
[----:B------:R-:W-:Y:S02]  /*14e40*/  IMAD.MOV.U32 R4, RZ, RZ, R133 ;  /* 0x000000ffff047224 */ /* 0x000fe400078e0085 */
[----:B-1---5:R-:W-:Y:S05]  /*14e50*/  CALL.REL.NOINC `($__internal_19_$__cuda_sm70_shflsync_bfly_p) ;  /* 0x00001c0000007944 */ /* 0x022fea0003c00000 */
[----:B------:R-:W-:Y:S01]  /*14e60*/  FMNMX.FTZ R133, R133, R0, !PT ;  /* 0x0000000085857209 */ /* 0x000fe20007810000 */
[----:B------:R-:W-:Y:S01]  /*14e70*/  IMAD.MOV.U32 R4, RZ, RZ, R21 ;  /* 0x000000ffff047224 */ /* 0x000fe200078e0015 */
[----:B------:R-:W-:Y:S01]  /*14e80*/  MOV R2, 0x14eb0 ;  /* 0x00014eb000027802 */ /* 0x000fe20000000f00 */
[----:B------:R-:W-:Y:S02]  /*14e90*/  IMAD.MOV.U32 R0, RZ, RZ, 0x2 ;  /* 0x00000002ff007424 */ /* 0x000fe400078e00ff */
[----:B-1---5:R-:W-:Y:S05]  /*14ea0*/  CALL.REL.NOINC `($__internal_19_$__cuda_sm70_shflsync_bfly_p) ;  /* 0x00001bb000007944 */ /* 0x022fea0003c00000 */
[----:B------:R-:W-:Y:S01]  /*14eb0*/  FMNMX.FTZ R4, R21, R0, !PT ;  /* 0x0000000015047209 */ /* 0x000fe20007810000 */
[----:B------:R-:W-:Y:S01]  /*14ec0*/  IMAD.MOV.U32 R0, RZ, RZ, 0x1 ;  /* 0x00000001ff007424 */ /* 0x000fe200078e00ff */
[----:B------:R-:W-:Y:S02]  /*14ed0*/  MOV R2, 0x14ef0 ;  /* 0x00014ef000027802 */ /* 0x000fe40000000f00 */
[----:B-1---5:R-:W-:Y:S05]  /*14ee0*/  CALL.REL.NOINC `($__internal_19_$__cuda_sm70_shflsync_bfly_p) ;  /* 0x00001b7000007944 */ /* 0x022fea0003c00000 */
[----:B------:R-:W-:Y:S01]  /*14ef0*/  MOV R3, R0 ;  /* 0x0000000000037202 */ /* 0x000fe20000000f00 */
[----:B-1---5:R-:W-:Y:S05]  /*14f00*/  BRA `(.L_x_1232) ;  /* 0xffff107000007947 */ /* 0x022fea000383ffff */
.L_x_1136:
[----:B------:R-:W-:Y:S01]  /*14f10*/  MOV R3, 0x181f ;  /* 0x0000181f00037802 */ /* 0x000fe20000000f00 */
[----:B------:R2:W-:Y:S01]  /*14f20*/  STL [R1+0x4c], R5 ;  /* 0x00004c0501007387 */ /* 0x0005e20000100800 */
[----:B------:R-:W-:Y:S01]  /*14f30*/  MOV R2, 0x14f60 ;  /* 0x00014f6000027802 */ /* 0x000fe20000000f00 */
[----:B------:R-:W-:Y:S02]  /*14f40*/  IMAD.MOV.U32 R0, RZ, RZ, RZ ;  /* 0x000000ffff007224 */ /* 0x000fe400078e00ff */
[----:B-12---:R-:W-:Y:S05]  /*14f50*/  CALL.REL.NOINC `($__internal_20_$__cuda_sm70_shflsync_idx_p) ;  /* 0x00001b8000007944 */ /* 0x006fea0003c00000 */
[----:B-----5:R-:W-:Y:S01]  /*14f60*/  MOV R4, R0 ;  /* 0x0000000000047202 */ /* 0x020fe20000000f00 */
[----:B-1----:R-:W-:-:S05]  /*14f70*/  BRA `(.L_x_1233) ;  /* 0xffff26c000007947 */ /* 0x002fca000383ffff */
.L_x_1137:
[----:B------:R-:W-:Y:S01]  /*14f80*/  MOV R3, 0x181f ;  /* 0x0000181f00037802 */ /* 0x000fe20000000f00 */
[----:B------:R4:W-:Y:S01]  /*14f90*/  STL [R1+0x4c], R12 ;  /* 0x00004c0c01007387 */ /* 0x0009e20000100800 */
[----:B------:R-:W-:Y:S01]  /*14fa0*/  MOV R2, 0x14fd0 ;  /* 0x00014fd000027802 */ /* 0x000fe20000000f00 */
[----:B------:R-:W-:Y:S02]  /*14fb0*/  IMAD.MOV.U32 R0, RZ, RZ, RZ ;  /* 0x000000ffff007224 */ /* 0x000fe400078e00ff */
[----:B-1234-:R-:W-:Y:S05]  /*14fc0*/  CALL.REL.NOINC `($__internal_20_$__cuda_sm70_shflsync_idx_p) ;  /* 0x00001b1000007944 */ /* 0x01efea0003c00000 */
[----:B-1---5:R-:W-:-:S05]  /*14fd0*/  BRA `(.L_x_1234) ;  /* 0xffff268000007947 */ /* 0x022fca000383ffff */
.L_x_1138:
[----:B------:R-:W-:Y:S01]  /*14fe0*/  MOV R3, 0x181f ;  /* 0x0000181f00037802 */ /* 0x000fe20000000f00 */
[----:B------:R2:W-:Y:S01]  /*14ff0*/  STL [R1+0x4c], R5 ;  /* 0x00004c0501007387 */ /* 0x0005e20000100800 */
[----:B------:R-:W-:Y:S01]  /*15000*/  MOV R2, 0x15030 ;  /* 0x0001503000027802 */ /* 0x000fe20000000f00 */
[----:B------:R-:W-:Y:S02]  /*15010*/  IMAD.MOV.U32 R0, RZ, RZ, 0x1 ;  /* 0x00000001ff007424 */ /* 0x000fe400078e00ff */
[----:B-12---:R-:W-:Y:S05]  /*15020*/  CALL.REL.NOINC `($__internal_20_$__cuda_sm70_shflsync_idx_p) ;  /* 0x00001ab000007944 */ /* 0x006fea0003c00000 */
[----:B------:R-:W-:Y:S01]  /*15030*/  MOV R2, 0x15090 ;  /* 0x0001509000027802 */ /* 0x000fe20000000f00 */
[----:B------:R2:W-:Y:S01]  /*15040*/  STL [R1+0x4c], R12 ;  /* 0x00004c0c01007387 */ /* 0x0005e20000100800 */
[----:B-----5:R-:W-:Y:S01]  /*15050*/  IMAD.MOV.U32 R4, RZ, RZ, R0 ;  /* 0x000000ffff047224 */ /* 0x020fe200078e0000 */
[----:B------:R-:W-:Y:S01]  /*15060*/  MOV R0, 0x1 ;  /* 0x0000000100007802 */ /* 0x000fe20000000f00 */
[----:B------:R-:W-:Y:S02]  /*15070*/  IMAD.MOV.U32 R3, RZ, RZ, 0x181f ;  /* 0x0000181fff037424 */ /* 0x000fe400078e00ff */
[----:B-12---:R-:W-:Y:S05]  /*15080*/  CALL.REL.NOINC `($__internal_20_$__cuda_sm70_shflsync_idx_p) ;  /* 0x00001a5000007944 */ /* 0x006fea0003c00000 */
[----:B-1---5:R-:W-:-:S05]  /*15090*/  BRA `(.L_x_1235) ;  /* 0xffff283000007947 */ /* 0x022fca000383ffff */
.L_x_1141:
[----:B------:R-:W-:Y:S01]  /*150a0*/  MOV R3, 0x181f ;  /* 0x0000181f00037802 */ /* 0x000fe20000000f00 */
[----:B------:R1:W-:Y:S01]  /*150b0*/  STL [R1+0x4c], R8 ;  /* 0x00004c0801007387 */ /* 0x0003e20000100800 */
[----:B------:R-:W-:Y:S01]  /*150c0*/  MOV R2, 0x150f0 ;  /* 0x000150f000027802 */ /* 0x000fe20000000f00 */
[----:B------:R-:W-:Y:S02]  /*150d0*/  IMAD.MOV.U32 R0, RZ, RZ, RZ ;  /* 0x000000ffff007224 */ /* 0x000fe400078e00ff */
[----:B-1----:R-:W-:Y:S05]  /*150e0*/  CALL.REL.NOINC `($__internal_20_$__cuda_sm70_shflsync_idx_p) ;  /* 0x000019f000007944 */ /* 0x002fea0003c00000 */
[----:B-----5:R-:W-:Y:S01]  /*150f0*/  MOV R4, R0 ;  /* 0x0000000000047202 */ /* 0x020fe20000000f00 */
[----:B-1----:R-:W-:-:S05]  /*15100*/  BRA `(.L_x_1236) ;  /* 0xffff389000007947 */ /* 0x002fca000383ffff */
.L_x_1142:
[----:B------:R-:W-:Y:S01]  /*15110*/  MOV R3, 0x181f ;  /* 0x0000181f00037802 */ /* 0x000fe20000000f00 */
[----:B------:R3:W-:Y:S01]  /*15120*/  STL [R1+0x4c], R9 ;  /* 0x00004c0901007387 */ /* 0x0007e20000100800 */
[----:B------:R-:W-:Y:S01]  /*15130*/  MOV R2, 0x15160 ;  /* 0x0001516000027802 */ /* 0x000fe20000000f00 */
[----:B------:R-:W-:Y:S02]  /*15140*/  IMAD.MOV.U32 R0, RZ, RZ, RZ ;  /* 0x000000ffff007224 */ /* 0x000fe400078e00ff */
[----:B-123--:R-:W-:Y:S05]  /*15150*/  CALL.REL.NOINC `($__internal_20_$__cuda_sm70_shflsync_idx_p) ;  /* 0x0000198000007944 */ /* 0x00efea0003c00000 */
[----:B-1---5:R-:W-:-:S05]  /*15160*/  BRA `(.L_x_1237) ;  /* 0xffff385000007947 */ /* 0x022fca000383ffff */
.L_x_1143:
[----:B--2---:R-:W-:Y:S01]  /*15170*/  MOV R3, 0x181f ;  /* 0x0000181f00037802 */ /* 0x004fe20000000f00 */
[----:B------:R2:W-:Y:S01]  /*15180*/  STL [R1+0x4c], R8 ;  /* 0x00004c0801007387 */ /* 0x0005e20000100800 */
[----:B------:R-:W-:Y:S01]  /*15190*/  MOV R2, 0x151c0 ;  /* 0x000151c000027802 */ /* 0x000fe20000000f00 */
[----:B------:R-:W-:Y:S03]  /*151a0*/  IMAD.MOV.U32 R0, RZ, RZ, 0x1 ;  /* 0x00000001ff007424 */ /* 0x000fe600078e00ff */
        /* <DEDUP_REMOVED lines=8> */
.L_x_1144:
[----:B------:R-:W-:Y:S01]  /*15230*/  MOV R3, 0x1c1f ;  /* 0x00001c1f00037802 */ /* 0x000fe20000000f00 */
[----:B------:R1:W-:Y:S01]  /*15240*/  STL [R1+0x4c], R4 ;  /* 0x00004c0401007387 */ /* 0x0003e20000100800 */
[----:B------:R-:W-:Y:S01]  /*15250*/  MOV R2, 0x15280 ;  /* 0x0001528000027802 */ /* 0x000fe20000000f00 */
[----:B------:R-:W-:Y:S02]  /*15260*/  IMAD.MOV.U32 R0, RZ, RZ, RZ ;  /* 0x000000ffff007224 */ /* 0x000fe400078e00ff */
[----:B-1----:R-:W-:Y:S05]  /*15270*/  CALL.REL.NOINC `($__internal_20_$__cuda_sm70_shflsync_idx_p) ;  /* 0x0000186000007944 */ /* 0x002fea0003c00000 */
[----:B-1---5:R-:W-:-:S05]  /*15280*/  BRA `(.L_x_1239) ;  /* 0xffff3c9000007947 */ /* 0x022fca000383ffff */
.L_x_1145:
[----:B------:R-:W-:Y:S01]  /*15290*/  MOV R3, 0x1c1f ;  /* 0x00001c1f00037802 */ /* 0x000fe20000000f00 */
[----:B------:R2:W-:Y:S01]  /*152a0*/  STL [R1+0x4c], R4 ;  /* 0x00004c0401007387 */ /* 0x0005e20000100800 */
[----:B------:R-:W-:Y:S01]  /*152b0*/  MOV R2, 0x152e0 ;  /* 0x000152e000027802 */ /* 0x000fe20000000f00 */
[----:B------:R-:W-:Y:S02]  /*152c0*/  IMAD.MOV.U32 R0, RZ, RZ, 0x1 ;  /* 0x00000001ff007424 */ /* 0x000fe400078e00ff */
[----:B-12---:R-:W-:Y:S05]  /*152d0*/  CALL.REL.NOINC `($__internal_20_$__cuda_sm70_shflsync_idx_p) ;  /* 0x0000180000007944 */ /* 0x006fea0003c00000 */
[----:B------:R-:W2:Y:S01]  /*152e0*/  LDL.LU R7, [R1+0x28] ;  /* 0x0000280001077983 */ /* 0x000ea20000300800 */
[----:B-----5:R-:W-:Y:S03]  /*152f0*/  IMAD.IADD R0, R5, 0x1, R0 ;  /* 0x0000000105007824 */ /* 0x020fe600078e0200 */
[----:B------:R-:W3:Y:S02]  /*15300*/  LDL.LU R4, [R1+0x24] ;  /* 0x0000240001047983 */ /* 0x000ee40000300800 */
[C---:B------:R-:W-:Y:S02]  /*15310*/  ISETP.GT.AND P1, PT, R0.reuse, RZ, PT ;  /* 0x000000ff0000720c */ /* 0x040fe40003f24270 */
[C---:B------:R-:W-:Y:S01]  /*15320*/  ISETP.GT.AND P0, PT, R0.reuse, 0x1, PT ;  /* 0x000000010000780c */ /* 0x040fe20003f04270 */
[----:B------:R-:W4:Y:S01]  /*15330*/  LDL.LU R3, [R1+0x20] ;  /* 0x0000200001037983 */ /* 0x000f220000300800 */
[C---:B------:R-:W-:Y:S02]  /*15340*/  ISETP.GT.AND P3, PT, R0.reuse, 0x8, PT ;  /* 0x000000080000780c */ /* 0x040fe40003f64270 */
[C---:B------:R-:W-:Y:S01]  /*15350*/  ISETP.GT.AND P4, PT, R0.reuse, 0x9, PT ;  /* 0x000000090000780c */ /* 0x040fe20003f84270 */
[----:B------:R-:W4:Y:S01]  /*15360*/  LDL.LU R2, [R1+0x1c] ;  /* 0x00001c0001027983 */ /* 0x000f220000300800 */
[C---:B------:R-:W-:Y:S04]  /*15370*/  ISETP.GT.AND P2, PT, R0.reuse, 0x10, PT ;  /* 0x000000100000780c */ /* 0x040fe80003f44270 */
[----:B------:R-:W-:Y:S02]  /*15380*/  FSEL R25, R171, -INF , P2 ;  /* 0xff800000ab197808 */ /* 0x000fe40001000000 */
[C---:B------:R-:W-:Y:S04]  /*15390*/  ISETP.GT.AND P2, PT, R0.reuse, 0x21, PT ;  /* 0x000000210000780c */ /* 0x040fe80003f44270 */
[----:B------:R-:W-:Y:S02]  /*153a0*/  FSEL R9, R179, -INF , P2 ;  /* 0xff800000b3097808 */ /* 0x000fe40001000000 */
[----:B--2---:R-:W-:Y:S02]  /*153b0*/  FSEL R5, R7, -INF , P1 ;  /* 0xff80000007057808 */ /* 0x004fe40000800000 */
[----:B------:R-:W-:Y:S02]  /*153c0*/  ISETP.GT.AND P1, PT, R0, 0x11, PT ;  /* 0x000000110000780c */ /* 0x000fe40003f24270 */
[----:B---3--:R-:W-:Y:S02]  /*153d0*/  FSEL R132, R4, -INF , P0 ;  /* 0xff80000004847808 */ /* 0x008fe40000000000 */
[----:B------:R-:W-:Y:S02]  /*153e0*/  ISETP.GT.AND P0, PT, R0, 0x18, PT ;  /* 0x000000180000780c */ /* 0x000fe40003f04270 */
[----:B------:R-:W-:Y:S02]  /*153f0*/  FSEL R24, R170, -INF , P1 ;  /* 0xff800000aa187808 */ /* 0x000fe40000800000 */
[----:B----4-:R-:W-:Y:S02]  /*15400*/  FSEL R27, R3, -INF , P3 ;  /* 0xff800000031b7808 */ /* 0x010fe40001800000 */
[----:B------:R-:W-:Y:S02]  /*15410*/  ISETP.GT.AND P3, PT, R0, 0x20, PT ;  /* 0x000000200000780c */ /* 0x000fe40003f64270 */
[----:B------:R-:W-:Y:S02]  /*15420*/  FSEL R26, R2, -INF , P4 ;  /* 0xff800000021a7808 */ /* 0x000fe40002000000 */
[C---:B------:R-:W-:Y:S02]  /*15430*/  ISETP.GT.AND P4, PT, R0.reuse, 0x19, PT ;  /* 0x000000190000780c */ /* 0x040fe40003f84270 */
        /* <DEDUP_REMOVED lines=19> */
[----:B------:R-:W-:Y:S02]  /*15570*/  FSEL R10, R177, -INF , P3 ;  /* 0xff800000b10a7808 */ /* 0x000fe40001800000 */
[----:B------:R-:W-:Y:S02]  /*15580*/  FMNMX.FTZ R168, R22, R2, !PT ;  /* 0x0000000216a87209 */ /* 0x000fe40007810000 */
[----:B------:R-:W-:Y:S01]  /*15590*/  FMNMX.FTZ R4, R14, R0, !PT ;  /* 0x000000000e047209 */ /* 0x000fe20007810000 */
[----:B------:R-:W-:Y:S01]  /*155a0*/  IMAD.MOV.U32 R0, RZ, RZ, 0x2 ;  /* 0x00000002ff007424 */ /* 0x000fe200078e00ff */
[----:B------:R-:W-:Y:S02]  /*155b0*/  FMNMX.FTZ R168, R10, R168, !PT ;  /* 0x000000a80aa87209 */ /* 0x000fe40007810000 */
[----:B------:R-:W-:Y:S02]  /*155c0*/  FMNMX.FTZ R4, R13, R4, !PT ;  /* 0x000000040d047209 */ /* 0x000fe40007810000 */
[----:B------:R-:W-:Y:S02]  /*155d0*/  FSEL R8, R176, -INF , P1 ;  /* 0xff800000b0087808 */ /* 0x000fe40000800000 */
[----:B------:R-:W-:Y:S02]  /*155e0*/  FMNMX.FTZ R168, R9, R168, !PT ;  /* 0x000000a809a87209 */ /* 0x000fe40007810000 */
[----:B------:R-:W-:Y:S02]  /*155f0*/  FMNMX.FTZ R4, R12, R4, !PT ;  /* 0x000000040c047209 */ /* 0x000fe40007810000 */
[----:B------:R-:W-:Y:S02]  /*15600*/  FSEL R7, R178, -INF , P0 ;  /* 0xff800000b2077808 */ /* 0x000fe40000000000 */
[----:B------:R-:W-:Y:S02]  /*15610*/  FMNMX.FTZ R168, R8, R168, !PT ;  /* 0x000000a808a87209 */ /* 0x000fe40007810000 */
[----:B------:R-:W-:Y:S02]  /*15620*/  FMNMX.FTZ R4, R11, R4, !PT ;  /* 0x000000040b047209 */ /* 0x000fe40007810000 */
[----:B------:R-:W-:Y:S02]  /*15630*/  FMNMX.FTZ R168, R7, R168, !PT ;  /* 0x000000a807a87209 */ /* 0x000fe40007810000 */
[----:B------:R-:W-:Y:S02]  /*15640*/  MOV R2, 0x15660 ;  /* 0x0001566000027802 */ /* 0x000fe40000000f00 */
[----:B-1----:R-:W-:Y:S05]  /*15650*/  CALL.REL.NOINC `($__internal_19_$__cuda_sm70_shflsync_bfly_p) ;  /* 0x0000140000007944 */ /* 0x002fea0003c00000 */
[----:B------:R-:W-:Y:S01]  /*15660*/  FMNMX.FTZ R4, R4, R0, !PT ;  /* 0x0000000004047209 */ /* 0x000fe20007810000 */
[----:B------:R-:W-:Y:S01]  /*15670*/  IMAD.MOV.U32 R0, RZ, RZ, 0x1 ;  /* 0x00000001ff007424 */ /* 0x000fe200078e00ff */
[----:B------:R-:W-:Y:S02]  /*15680*/  MOV R2, 0x156a0 ;  /* 0x000156a000027802 */ /* 0x000fe40000000f00 */
        /* <DEDUP_REMOVED lines=10> */
[----:B-1---5:R-:W-:-:S05]  /*15730*/  BRA `(.L_x_1240) ;  /* 0xffff3d5000007947 */ /* 0x022fca000383ffff */
.L_x_1148:
[----:B------:R-:W-:Y:S01]  /*15740*/  MOV R3, 0x181f ;  /* 0x0000181f00037802 */ /* 0x000fe20000000f00 */
[----:B------:R2:W-:Y:S01]  /*15750*/  STL [R1+0x4c], R6 ;  /* 0x00004c0601007387 */ /* 0x0005e20000100800 */
[----:B------:R-:W-:Y:S01]  /*15760*/  MOV R2, 0x15790 ;  /* 0x0001579000027802 */ /* 0x000fe20000000f00 */
[----:B------:R-:W-:Y:S02]  /*15770*/  IMAD.MOV.U32 R0, RZ, RZ, RZ ;  /* 0x000000ffff007224 */ /* 0x000fe400078e00ff */
[----:B-1234-:R-:W-:Y:S05]  /*15780*/  CALL.REL.NOINC `($__internal_20_$__cuda_sm70_shflsync_idx_p) ;  /* 0x0000135000007944 */ /* 0x01efea0003c00000 */
[----:B-1---5:R-:W-:-:S05]  /*15790*/  BRA `(.L_x_1241) ;  /* 0xffff586000007947 */ /* 0x022fca000383ffff */
.L_x_1151:
[----:B--2---:R-:W-:Y:S01]  /*157a0*/  MOV R3, 0x181f ;  /* 0x0000181f00037802 */ /* 0x004fe20000000f00 */
        /* <DEDUP_REMOVED lines=11> */
.L_x_1154:
[----:B------:R-:W-:Y:S01]  /*15860*/  MOV R3, 0x181f ;  /* 0x0000181f00037802 */ /* 0x000fe20000000f00 */
[----:B------:R1:W-:Y:S01]  /*15870*/  STL [R1+0x4c], R8 ;  /* 0x00004c0801007387 */ /* 0x0003e20000100800 */
[----:B------:R-:W-:Y:S01]  /*15880*/  MOV R2, 0x158b0 ;  /* 0x000158b000027802 */ /* 0x000fe20000000f00 */
[----:B------:R-:W-:Y:S02]  /*15890*/  IMAD.MOV.U32 R0, RZ, RZ, RZ ;  /* 0x000000ffff007224 */ /* 0x000fe400078e00ff */
[----:B-1----:R-:W-:Y:S05]  /*158a0*/  CALL.REL.NOINC `($__internal_20_$__cuda_sm70_shflsync_idx_p) ;  /* 0x0000123000007944 */ /* 0x002fea0003c00000 */
[----:B-----5:R-:W-:Y:S01]  /*158b0*/  MOV R4, R0 ;  /* 0x0000000000047202 */ /* 0x020fe20000000f00 */
[----:B-1----:R-:W-:-:S05]  /*158c0*/  BRA `(.L_x_1243) ;  /* 0xffff6a5000007947 */ /* 0x002fca000383ffff */
.L_x_1155:
[----:B------:R-:W-:Y:S01]  /*158d0*/  MOV R3, 0x181f ;  /* 0x0000181f00037802 */ /* 0x000fe20000000f00 */
[----:B------:R3:W-:Y:S01]  /*158e0*/  STL [R1+0x4c], R9 ;  /* 0x00004c0901007387 */ /* 0x0007e20000100800 */
[----:B------:R-:W-:Y:S01]  /*158f0*/  MOV R2, 0x15920 ;  /* 0x0001592000027802 */ /* 0x000fe20000000f00 */
[----:B------:R-:W-:Y:S02]  /*15900*/  IMAD.MOV.U32 R0, RZ, RZ, RZ ;  /* 0x000000ffff007224 */ /* 0x000fe400078e00ff */
[----:B-123--:R-:W-:Y:S05]  /*15910*/  CALL.REL.NOINC `($__internal_20_$__cuda_sm70_shflsync_idx_p) ;  /* 0x000011c000007944 */ /* 0x00efea0003c00000 */
[----:B-1---5:R-:W-:-:S05]  /*15920*/  BRA `(.L_x_1244) ;  /* 0xffff6a1000007947 */ /* 0x022fca000383ffff */
.L_x_1156:
        /* <DEDUP_REMOVED lines=12> */
.L_x_1157:
[----:B------:R-:W-:Y:S02]  /*159f0*/  MOV R0, 0x2 ;  /* 0x0000000200007802 */ /* 0x000fe40000000f00 */
[----:B------:R-:W-:Y:S02]  /*15a00*/  MOV R2, 0x15a20 ;  /* 0x00015a2000027802 */ /* 0x000fe40000000f00 */
[----:B------:R-:W-:Y:S05]  /*15a10*/  CALL.REL.NOINC `($__internal_19_$__cuda_sm70_shflsync_bfly_p) ;  /* 0x0000104000007944 */ /* 0x000fea0003c00000 */
[----:B-1---5:R-:W-:-:S05]  /*15a20*/  BRA `(.L_x_1246) ;  /* 0xffff6e3000007947 */ /* 0x022fca000383ffff */
.L_x_1158:
[----:B------:R-:W-:Y:S02]  /*15a30*/  MOV R0, 0x1 ;  /* 0x0000000100007802 */ /* 0x000fe40000000f00 */
[----:B------:R-:W-:Y:S02]  /*15a40*/  MOV R2, 0x15a60 ;  /* 0x00015a6000027802 */ /* 0x000fe40000000f00 */
[----:B------:R-:W-:Y:S05]  /*15a50*/  CALL.REL.NOINC `($__internal_19_$__cuda_sm70_shflsync_bfly_p) ;  /* 0x0000100000007944 */ /* 0x000fea0003c00000 */
[----:B------:R-:W-:Y:S01]  /*15a60*/  FMNMX.FTZ R133, R4, R0, !PT ;  /* 0x0000000004857209 */ /* 0x000fe20007810000 */
[----:B-----5:R-:W-:Y:S01]  /*15a70*/  IMAD.MOV.U32 R4, RZ, RZ, R5 ;  /* 0x000000ffff047224 */ /* 0x020fe200078e0005 */
[----:B------:R-:W-:Y:S01]  /*15a80*/  MOV R2, 0x15ab0 ;  /* 0x00015ab000027802 */ /* 0x000fe20000000f00 */
[----:B------:R-:W-:Y:S02]  /*15a90*/  IMAD.MOV.U32 R0, RZ, RZ, 0x2 ;  /* 0x00000002ff007424 */ /* 0x000fe400078e00ff */
[----:B-1----:R-:W-:Y:S05]  /*15aa0*/  CALL.REL.NOINC `($__internal_19_$__cuda_sm70_shflsync_bfly_p) ;  /* 0x00000fb000007944 */ /* 0x002fea0003c00000 */
[----:B-----5:R-:W-:Y:S01]  /*15ab0*/  FMNMX.FTZ R4, R5, R0, !PT ;  /* 0x0000000005047209 */ /* 0x020fe20007810000 */
[----:B------:R-:W-:Y:S01]  /*15ac0*/  IMAD.MOV.U32 R0, RZ, RZ, 0x1 ;  /* 0x00000001ff007424 */ /* 0x000fe200078e00ff */
[----:B------:R-:W-:Y:S02]  /*15ad0*/  MOV R2, 0x15af0 ;  /* 0x00015af000027802 */ /* 0x000fe40000000f00 */
[----:B-1----:R-:W-:Y:S05]  /*15ae0*/  CALL.REL.NOINC `($__internal_19_$__cuda_sm70_shflsync_bfly_p) ;  /* 0x00000f7000007944 */ /* 0x002fea0003c00000 */
[----:B-1---5:R-:W-:-:S05]  /*15af0*/  BRA `(.L_x_1247) ;  /* 0xffff6dd000007947 */ /* 0x022fca000383ffff */
.L_x_1160:
[----:B------:R1:W5:Y:S01]  /*15b00*/  LDL R4, [R1+0x54] ;  /* 0x0000540001047983 */ /* 0x0003620000100800 */
[----:B------:R-:W-:-:S02]  /*15b10*/  MOV R0, 0x2 ;  /* 0x0000000200007802 */ /* 0x000fc40000000f00 */
[----:B------:R-:W-:Y:S02]  /*15b20*/  MOV R2, 0x15b40 ;  /* 0x00015b4000027802 */ /* 0x000fe40000000f00 */
[----:B-1---5:R-:W-:Y:S05]  /*15b30*/  CALL.REL.NOINC `($__internal_19_$__cuda_sm70_shflsync_bfly_p) ;  /* 0x00000f2000007944 */ /* 0x022fea0003c00000 */
[----:B-1---5:R-:W-:Y:S05]  /*15b40*/  BRA `(.L_x_1248) ;  /* 0xffff869000007947 */ /* 0x022fea000383ffff */
.L_x_1161:
[----:B------:R-:W-:Y:S01]  /*15b50*/  IMAD.MOV.U32 R4, RZ, RZ, R5 ;  /* 0x000000ffff047224 */ /* 0x000fe200078e0005 */
[----:B------:R-:W-:Y:S02]  /*15b60*/  MOV R0, 0x1 ;  /* 0x0000000100007802 */ /* 0x000fe40000000f00 */
[----:B------:R-:W-:Y:S02]  /*15b70*/  MOV R2, 0x15b90 ;  /* 0x00015b9000027802 */ /* 0x000fe40000000f00 */
[----:B------:R-:W-:Y:S05]  /*15b80*/  CALL.REL.NOINC `($__internal_19_$__cuda_sm70_shflsync_bfly_p) ;  /* 0x00000ed000007944 */ /* 0x000fea0003c00000 */
[----:B------:R2:W5:Y:S02]  /*15b90*/  LDL R4, [R1+0x50] ;  /* 0x0000500001047983 */ /* 0x0005640000100800 */
[----:B-----5:R-:W-:Y:S01]  /*15ba0*/  FADD.FTZ R5, R5, R0 ;  /* 0x0000000005057221 */ /* 0x020fe20000010000 */
[----:B------:R-:W-:Y:S02]  /*15bb0*/  MOV R0, 0x2 ;  /* 0x0000000200007802 */ /* 0x000fe40000000f00 */
[----:B------:R-:W-:Y:S02]  /*15bc0*/  MOV R2, 0x15be0 ;  /* 0x00015be000027802 */ /* 0x000fe40000000f00 */
[----:B-12---:R-:W-:Y:S05]  /*15bd0*/  CALL.REL.NOINC `($__internal_19_$__cuda_sm70_shflsync_bfly_p) ;  /* 0x00000e8000007944 */ /* 0x006fea0003c00000 */
[----:B------:R-:W2:Y:S02]  /*15be0*/  LDL.LU R2, [R1+0x50] ;  /* 0x0000500001027983 */ /* 0x000ea40000300800 */
[----:B--2---:R-:W-:Y:S01]  /*15bf0*/  FADD.FTZ R4, R2, R0 ;  /* 0x0000000002047221 */ /* 0x004fe20000010000 */
[----:B------:R-:W-:-:S02]  /*15c00*/  MOV R0, 0x1 ;  /* 0x0000000100007802 */ /* 0x000fc40000000f00 */
[----:B------:R-:W-:Y:S02]  /*15c10*/  MOV R2, 0x15c30 ;  /* 0x00015c3000027802 */ /* 0x000fe40000000f00 */
[----:B-1---5:R-:W-:Y:S05]  /*15c20*/  CALL.REL.NOINC `($__internal_19_$__cuda_sm70_shflsync_bfly_p) ;  /* 0x00000e3000007944 */ /* 0x022fea0003c00000 */
[----:B------:R-:W-:Y:S01]  /*15c30*/  MOV R3, R0 ;  /* 0x0000000000037202 */ /* 0x000fe20000000f00 */
[----:B-1---5:R-:W-:Y:S05]  /*15c40*/  BRA `(.L_x_1249) ;  /* 0xffff862000007947 */ /* 0x022fea000383ffff */
.L_x_1168:
[----:B--234-:R2:W-:Y:S01]  /*15c50*/  STL [R1+0x4c], R5 ;  /* 0x00004c0501007387 */ /* 0x01c5e20000100800 */
[----:B------:R-:W-:Y:S01]  /*15c60*/  IMAD.MOV.U32 R0, RZ, RZ, RZ ;  /* 0x000000ffff007224 */ /* 0x000fe200078e00ff */
[----:B------:R-:W-:Y:S02]  /*15c70*/  MOV R3, 0x181f ;  /* 0x0000181f00037802 */ /* 0x000fe40000000f00 */
[----:B------:R-:W-:Y:S02]  /*15c80*/  MOV R2, 0x15ca0 ;  /* 0x00015ca000027802 */ /* 0x000fe40000000f00 */
[----:B-12---:R-:W-:Y:S05]  /*15c90*/  CALL.REL.NOINC `($__internal_20_$__cuda_sm70_shflsync_idx_p) ;  /* 0x00000e4000007944 */ /* 0x006fea0003c00000 */
[----:B-----5:R-:W-:Y:S01]  /*15ca0*/  MOV R4, R0 ;  /* 0x0000000000047202 */ /* 0x020fe20000000f00 */
[----:B-1----:R-:W-:Y:S05]  /*15cb0*/  BRA `(.L_x_1250) ;  /* 0xffffa26000007947 */ /* 0x002fea000383ffff */
.L_x_1169:
[----:B------:R4:W-:Y:S01]  /*15cc0*/  STL [R1+0x4c], R14 ;  /* 0x00004c0e01007387 */ /* 0x0009e20000100800 */
[----:B------:R-:W-:Y:S01]  /*15cd0*/  IMAD.MOV.U32 R0, RZ, RZ, RZ ;  /* 0x000000ffff007224 */ /* 0x000fe200078e00ff */
[----:B------:R-:W-:Y:S02]  /*15ce0*/  MOV R3, 0x181f ;  /* 0x0000181f00037802 */ /* 0x000fe40000000f00 */
[----:B------:R-:W-:-:S02]  /*15cf0*/  MOV R2, 0x15d10 ;  /* 0x00015d1000027802 */ /* 0x000fc40000000f00 */
[----:B-1234-:R-:W-:Y:S05]  /*15d00*/  CALL.REL.NOINC `($__internal_20_$__cuda_sm70_shflsync_idx_p) ;  /* 0x00000dd000007944 */ /* 0x01efea0003c00000 */
[----:B-1---5:R-:W-:Y:S05]  /*15d10*/  BRA `(.L_x_1251) ;  /* 0xffffa22000007947 */ /* 0x022fea000383ffff */
.L_x_1172:
[----:B------:R4:W-:Y:S01]  /*15d20*/  STL [R1+0x4c], R5 ;  /* 0x00004c0501007387 */ /* 0x0009e20000100800 */
[----:B--2---:R-:W-:Y:S01]  /*15d30*/  IMAD.MOV.U32 R0, RZ, RZ, 0x1 ;  /* 0x00000001ff007424 */ /* 0x004fe200078e00ff */
[----:B------:R-:W-:-:S02]  /*15d40*/  MOV R3, 0x181f ;  /* 0x0000181f00037802 */ /* 0x000fc40000000f00 */
[----:B------:R-:W-:Y:S02]  /*15d50*/  MOV R2, 0x15d70 ;  /* 0x00015d7000027802 */ /* 0x000fe40000000f00 */
[----:B-1-34-:R-:W-:Y:S05]  /*15d60*/  CALL.REL.NOINC `($__internal_20_$__cuda_sm70_shflsync_idx_p) ;  /* 0x00000d7000007944 */ /* 0x01afea0003c00000 */
[----:B------:R2:W-:Y:S01]  /*15d70*/  STL [R1+0x4c], R14 ;  /* 0x00004c0e01007387 */ /* 0x0005e20000100800 */
[----:B-----5:R-:W-:Y:S01]  /*15d80*/  IMAD.MOV.U32 R4, RZ, RZ, R0 ;  /* 0x000000ffff047224 */ /* 0x020fe200078e0000 */
[----:B------:R-:W-:Y:S01]  /*15d90*/  MOV R0, 0x1 ;  /* 0x0000000100007802 */ /* 0x000fe20000000f00 */
[----:B------:R-:W-:Y:S01]  /*15da0*/  IMAD.MOV.U32 R3, RZ, RZ, 0x181f ;  /* 0x0000181fff037424 */ /* 0x000fe200078e00ff */
[----:B------:R-:W-:Y:S02]  /*15db0*/  MOV R2, 0x15dd0 ;  /* 0x00015dd000027802 */ /* 0x000fe40000000f00 */
[----:B-12---:R-:W-:Y:S05]  /*15dc0*/  CALL.REL.NOINC `($__internal_20_$__cuda_sm70_shflsync_idx_p) ;  /* 0x00000d1000007944 */ /* 0x006fea0003c00000 */
[----:B-1---5:R-:W-:Y:S05]  /*15dd0*/  BRA `(.L_x_1252) ;  /* 0xffffa3b000007947 */ /* 0x022fea000383ffff */
.L_x_1175:
[----:B------:R3:W-:Y:S01]  /*15de0*/  STL [R1+0x4c], R5 ;  /* 0x00004c0501007387 */ /* 0x0007e20000100800 */
[----:B--2---:R-:W-:Y:S01]  /*15df0*/  IMAD.MOV.U32 R0, RZ, RZ, 0x2 ;  /* 0x00000002ff007424 */ /* 0x004fe200078e00ff */
[----:B-1----:R-:W-:Y:S02]  /*15e00*/  MOV R3, 0x181f ;  /* 0x0000181f00037802 */ /* 0x002fe40000000f00 */
[----:B------:R-:W-:Y:S02]  /*15e10*/  MOV R2, 0x15e30 ;  /* 0x00015e3000027802 */ /* 0x000fe40000000f00 */
[----:B---34-:R-:W-:Y:S05]  /*15e20*/  CALL.REL.NOINC `($__internal_20_$__cuda_sm70_shflsync_idx_p) ;  /* 0x00000cb000007944 */ /* 0x018fea0003c00000 */
[----:B-----5:R-:W-:Y:S01]  /*15e30*/  MOV R4, R0 ;  /* 0x0000000000047202 */ /* 0x020fe20000000f00 */
[----:B-1----:R-:W-:Y:S05]  /*15e40*/  BRA `(.L_x_1253) ;  /* 0xffffa53000007947 */ /* 0x002fea000383ffff */
.L_x_1176:
[----:B------:R4:W-:Y:S01]  /*15e50*/  STL [R1+0x4c], R14 ;  /* 0x00004c0e01007387 */ /* 0x0009e20000100800 */
[----:B--2---:R-:W-:Y:S01]  /*15e60*/  IMAD.MOV.U32 R0, RZ, RZ, 0x2 ;  /* 0x00000002ff007424 */ /* 0x004fe200078e00ff */
[----:B-1----:R-:W-:-:S02]  /*15e70*/  MOV R3, 0x181f ;  /* 0x0000181f00037802 */ /* 0x002fc40000000f00 */
[----:B------:R-:W-:Y:S02]  /*15e80*/  MOV R2, 0x15ea0 ;  /* 0x00015ea000027802 */ /* 0x000fe40000000f00 */
[----:B---34-:R-:W-:Y:S05]  /*15e90*/  CALL.REL.NOINC `($__internal_20_$__cuda_sm70_shflsync_idx_p) ;  /* 0x00000c4000007944 */ /* 0x018fea0003c00000 */
[----:B-1---5:R-:W-:Y:S05]  /*15ea0*/  BRA `(.L_x_1254) ;  /* 0xffffa4f000007947 */ /* 0x022fea000383ffff */
.L_x_1179:
[----:B------:R1:W-:Y:S01]  /*15eb0*/  STL [R1+0x4c], R5 ;  /* 0x00004c0501007387 */ /* 0x0003e20000100800 */
[----:B----4-:R-:W-:Y:S01]  /*15ec0*/  IMAD.MOV.U32 R0, RZ, RZ, 0x3 ;  /* 0x00000003ff007424 */ /* 0x010fe200078e00ff */
[----:B-1----:R-:W-:Y:S02]  /*15ed0*/  MOV R3, 0x181f ;  /* 0x0000181f00037802 */ /* 0x002fe40000000f00 */
[----:B------:R-:W-:Y:S02]  /*15ee0*/  MOV R2, 0x15f00 ;  /* 0x00015f0000027802 */ /* 0x000fe40000000f00 */
[----:B--23--:R-:W-:Y:S05]  /*15ef0*/  CALL.REL.NOINC `($__internal_20_$__cuda_sm70_shflsync_idx_p) ;  /* 0x00000be000007944 */ /* 0x00cfea0003c00000 */
[----:B------:R2:W-:Y:S01]  /*15f00*/  STL [R1+0x4c], R14 ;  /* 0x00004c0e01007387 */ /* 0x0005e20000100800 */
[----:B-----5:R-:W-:Y:S01]  /*15f10*/  IMAD.MOV.U32 R4, RZ, RZ, R0 ;  /* 0x000000ffff047224 */ /* 0x020fe200078e0000 */
[----:B------:R-:W-:Y:S01]  /*15f20*/  MOV R0, 0x3 ;  /* 0x0000000300007802 */ /* 0x000fe20000000f00 */
[----:B------:R-:W-:Y:S01]  /*15f30*/  IMAD.MOV.U32 R3, RZ, RZ, 0x181f ;  /* 0x0000181fff037424 */ /* 0x000fe200078e00ff */
[----:B------:R-:W-:Y:S02]  /*15f40*/  MOV R2, 0x15f60 ;  /* 0x00015f6000027802 */ /* 0x000fe40000000f00 */
[----:B-12---:R-:W-:Y:S05]  /*15f50*/  CALL.REL.NOINC `($__internal_20_$__cuda_sm70_shflsync_idx_p) ;  /* 0x00000b8000007944 */ /* 0x006fea0003c00000 */
[----:B-1---5:R-:W-:Y:S05]  /*15f60*/  BRA `(.L_x_1255) ;  /* 0xffffa63000007947 */ /* 0x022fea000383ffff */
.L_x_1181:
[----:B------:R1:W-:Y:S01]  /*15f70*/  STL [R1+0x4c], R5 ;  /* 0x00004c0501007387 */ /* 0x0003e20000100800 */
[----:B------:R-:W-:Y:S01]  /*15f80*/  IMAD.MOV.U32 R0, RZ, RZ, RZ ;  /* 0x000000ffff007224 */ /* 0x000fe200078e00ff */
[----:B------:R-:W-:-:S02]  /*15f90*/  MOV R3, 0x1c1f ;  /* 0x00001c1f00037802 */ /* 0x000fc40000000f00 */
[----:B------:R-:W-:Y:S02]  /*15fa0*/  MOV R2, 0x15fc0 ;  /* 0x00015fc000027802 */ /* 0x000fe40000000f00 */
[----:B-1----:R-:W-:Y:S05]  /*15fb0*/  CALL.REL.NOINC `($__internal_20_$__cuda_sm70_shflsync_idx_p) ;  /* 0x00000b2000007944 */ /* 0x002fea0003c00000 */
[----:B-----5:R-:W-:Y:S01]  /*15fc0*/  MOV R4, R0 ;  /* 0x0000000000047202 */ /* 0x020fe20000000f00 */
[----:B-1----:R-:W-:Y:S05]  /*15fd0*/  BRA `(.L_x_1256) ;  /* 0xffffa9a000007947 */ /* 0x002fea000383ffff */
.L_x_1182:
[----:B------:R3:W-:Y:S01]  /*15fe0*/  STL [R1+0x4c], R12 ;  /* 0x00004c0c01007387 */ /* 0x0007e20000100800 */
[----:B------:R-:W-:Y:S01]  /*15ff0*/  IMAD.MOV.U32 R0, RZ, RZ, RZ ;  /* 0x000000ffff007224 */ /* 0x000fe200078e00ff */
[----:B------:R-:W-:Y:S02]  /*16000*/  MOV R3, 0x1c1f ;  /* 0x00001c1f00037802 */ /* 0x000fe40000000f00 */
[----:B------:R-:W-:Y:S02]  /*16010*/  MOV R2, 0x16030 ;  /* 0x0001603000027802 */ /* 0x000fe40000000f00 */
[----:B-123--:R-:W-:Y:S05]  /*16020*/  CALL.REL.NOINC `($__internal_20_$__cuda_sm70_shflsync_idx_p) ;  /* 0x00000ab000007944 */ /* 0x00efea0003c00000 */
[----:B-1---5:R-:W-:Y:S05]  /*16030*/  BRA `(.L_x_1257) ;  /* 0xffffa96000007947 */ /* 0x022fea000383ffff */
.L_x_1185:
[----:B------:R1:W-:Y:S01]  /*16040*/  STL [R1+0x4c], R5 ;  /* 0x00004c0501007387 */ /* 0x0003e20000100800 */
[----:B----4-:R-:W-:Y:S01]  /*16050*/  IMAD.MOV.U32 R0, RZ, RZ, 0x1 ;  /* 0x00000001ff007424 */ /* 0x010fe200078e00ff */
[----:B--2---:R-:W-:Y:S02]  /*16060*/  MOV R3, 0x1c1f ;  /* 0x00001c1f00037802 */ /* 0x004fe40000000f00 */
[----:B------:R-:W-:Y:S02]  /*16070*/  MOV R2, 0x16090 ;  /* 0x0001609000027802 */ /* 0x000fe40000000f00 */
[----:B-1-3--:R-:W-:Y:S05]  /*16080*/  CALL.REL.NOINC `($__internal_20_$__cuda_sm70_shflsync_idx_p) ;  /* 0x00000a5000007944 */ /* 0x00afea0003c00000 */
[----:B------:R2:W-:Y:S01]  /*16090*/  STL [R1+0x4c], R12 ;  /* 0x00004c0c01007387 */ /* 0x0005e20000100800 */
[----:B-----5:R-:W-:Y:S01]  /*160a0*/  IMAD.MOV.U32 R4, RZ, RZ, R0 ;  /* 0x000000ffff047224 */ /* 0x020fe200078e0000 */
[----:B------:R-:W-:Y:S01]  /*160b0*/  MOV R0, 0x1 ;  /* 0x0000000100007802 */ /* 0x000fe20000000f00 */
[----:B------:R-:W-:Y:S01]  /*160c0*/  IMAD.MOV.U32 R3, RZ, RZ, 0x1c1f ;  /* 0x00001c1fff037424 */ /* 0x000fe200078e00ff */
[----:B------:R-:W-:-:S02]  /*160d0*/  MOV R2, 0x160f0 ;  /* 0x000160f000027802 */ /* 0x000fc40000000f00 */
[----:B-12---:R-:W-:Y:S05]  /*160e0*/  CALL.REL.NOINC `($__internal_20_$__cuda_sm70_shflsync_idx_p) ;  /* 0x000009f000007944 */ /* 0x006fea0003c00000 */
[----:B-1---5:R-:W-:Y:S05]  /*160f0*/  BRA `(.L_x_1258) ;  /* 0xffffb50000007947 */ /* 0x022fea000383ffff */
.L_x_1189:
[----:B------:R1:W-:Y:S01]  /*16100*/  STL [R1+0x4c], R5 ;  /* 0x00004c0501007387 */ /* 0x0003e20000100800 */
[----:B------:R-:W-:Y:S01]  /*16110*/  IMAD.MOV.U32 R0, RZ, RZ, RZ ;  /* 0x000000ffff007224 */ /* 0x000fe200078e00ff */
[----:B------:R-:W-:-:S02]  /*16120*/  MOV R3, 0x181f ;  /* 0x0000181f00037802 */ /* 0x000fc40000000f00 */
[----:B------:R-:W-:Y:S02]  /*16130*/  MOV R2, 0x16150 ;  /* 0x0001615000027802 */ /* 0x000fe40000000f00 */
[----:B-1----:R-:W-:Y:S05]  /*16140*/  CALL.REL.NOINC `($__internal_20_$__cuda_sm70_shflsync_idx_p) ;  /* 0x0000099000007944 */ /* 0x002fea0003c00000 */
[----:B-----5:R-:W-:Y:S01]  /*16150*/  MOV R4, R0 ;  /* 0x0000000000047202 */ /* 0x020fe20000000f00 */
[----:B-1----:R-:W-:Y:S05]  /*16160*/  BRA `(.L_x_1259) ;  /* 0xffffc94000007947 */ /* 0x002fea000383ffff */
.L_x_1190:
[----:B------:R3:W-:Y:S01]  /*16170*/  STL [R1+0x4c], R14 ;  /* 0x00004c0e01007387 */ /* 0x0007e20000100800 */
[----:B------:R-:W-:Y:S01]  /*16180*/  IMAD.MOV.U32 R0, RZ, RZ, RZ ;  /* 0x000000ffff007224 */ /* 0x000fe200078e00ff */
[----:B------:R-:W-:Y:S02]  /*16190*/  MOV R3, 0x181f ;  /* 0x0000181f00037802 */ /* 0x000fe40000000f00 */
[----:B------:R-:W-:Y:S02]  /*161a0*/  MOV R2, 0x161c0 ;  /* 0x000161c000027802 */ /* 0x000fe40000000f00 */
[----:B-123--:R-:W-:Y:S05]  /*161b0*/  CALL.REL.NOINC `($__internal_20_$__cuda_sm70_shflsync_idx_p) ;  /* 0x0000092000007944 */ /* 0x00efea0003c00000 */
[----:B-1---5:R-:W-:Y:S05]  /*161c0*/  BRA `(.L_x_1260) ;  /* 0xffffc90000007947 */ /* 0x022fea000383ffff */
.L_x_1193:
        /* <DEDUP_REMOVED lines=9> */
[----:B------:R-:W-:-:S02]  /*16260*/  MOV R2, 0x16280 ;  /* 0x0001628000027802 */ /* 0x000fc40000000f00 */
[----:B-12---:R-:W-:Y:S05]  /*16270*/  CALL.REL.NOINC `($__internal_20_$__cuda_sm70_shflsync_idx_p) ;  /* 0x0000086000007944 */ /* 0x006fea0003c00000 */
[----:B-1---5:R-:W-:Y:S05]  /*16280*/  BRA `(.L_x_1261) ;  /* 0xffffcaa000007947 */ /* 0x022fea000383ffff */
.L_x_1196:
[----:B------:R1:W-:Y:S01]  /*16290*/  STL [R1+0x4c], R5 ;  /* 0x00004c0501007387 */ /* 0x0003e20000100800 */
[----:B----4-:R-:W-:Y:S01]  /*162a0*/  IMAD.MOV.U32 R0, RZ, RZ, 0x2 ;  /* 0x00000002ff007424 */ /* 0x010fe200078e00ff */
[----:B-1----:R-:W-:-:S02]  /*162b0*/  MOV R3, 0x181f ;  /* 0x0000181f00037802 */ /* 0x002fc40000000f00 */
[----:B------:R-:W-:Y:S02]  /*162c0*/  MOV R2, 0x162e0 ;  /* 0x000162e000027802 */ /* 0x000fe40000000f00 */
[----:B--23--:R-:W-:Y:S05]  /*162d0*/  CALL.REL.NOINC `($__internal_20_$__cuda_sm70_shflsync_idx_p) ;  /* 0x0000080000007944 */ /* 0x00cfea0003c00000 */
[----:B-----5:R-:W-:Y:S01]  /*162e0*/  MOV R4, R0 ;  /* 0x0000000000047202 */ /* 0x020fe20000000f00 */
[----:B-1----:R-:W-:Y:S05]  /*162f0*/  BRA `(.L_x_1262) ;  /* 0xffffcc2000007947 */ /* 0x002fea000383ffff */
.L_x_1197:
[----:B------:R1:W-:Y:S01]  /*16300*/  STL [R1+0x4c], R14 ;  /* 0x00004c0e01007387 */ /* 0x0003e20000100800 */
[----:B----4-:R-:W-:Y:S01]  /*16310*/  IMAD.MOV.U32 R0, RZ, RZ, 0x2 ;  /* 0x00000002ff007424 */ /* 0x010fe200078e00ff */
[----:B-1----:R-:W-:Y:S02]  /*16320*/  MOV R3, 0x181f ;  /* 0x0000181f00037802 */ /* 0x002fe40000000f00 */
[----:B------:R-:W-:Y:S02]  /*16330*/  MOV R2, 0x16350 ;  /* 0x0001635000027802 */ /* 0x000fe40000000f00 */
[----:B--23--:R-:W-:Y:S05]  /*16340*/  CALL.REL.NOINC `($__internal_20_$__cuda_sm70_shflsync_idx_p) ;  /* 0x0000079000007944 */ /* 0x00cfea0003c00000 */
[----:B-1---5:R-:W-:Y:S05]  /*16350*/  BRA `(.L_x_1263) ;  /* 0xffffcbe000007947 */ /* 0x022fea000383ffff */
.L_x_1200:
[----:B------:R1:W-:Y:S01]  /*16360*/  STL [R1+0x4c], R5 ;  /* 0x00004c0501007387 */ /* 0x0003e20000100800 */
[----:B------:R-:W-:Y:S01]  /*16370*/  IMAD.MOV.U32 R0, RZ, RZ, 0x3 ;  /* 0x00000003ff007424 */ /* 0x000fe200078e00ff */
[----:B-1----:R-:W-:Y:S02]  /*16380*/  MOV R3, 0x181f ;  /* 0x0000181f00037802 */ /* 0x002fe40000000f00 */
        /* <DEDUP_REMOVED lines=9> */
.L_x_1202:
[----:B------:R1:W-:Y:S01]  /*16420*/  STL [R1+0x4c], R106 ;  /* 0x00004c6a01007387 */ /* 0x0003e20000100800 */
[----:B------:R-:W-:Y:S01]  /*16430*/  IMAD.MOV.U32 R0, RZ, RZ, RZ ;  /* 0x000000ffff007224 */ /* 0x000fe200078e00ff */
[----:B------:R-:W-:-:S02]  /*16440*/  MOV R3, 0x1f ;  /* 0x0000001f00037802 */ /* 0x000fc40000000f00 */
[----:B------:R-:W-:Y:S02]  /*16450*/  MOV R2, 0x16470 ;  /* 0x0001647000027802 */ /* 0x000fe40000000f00 */
[----:B-1----:R-:W-:Y:S05]  /*16460*/  CALL.REL.NOINC `($__internal_20_$__cuda_sm70_shflsync_idx_p) ;  /* 0x0000067000007944 */ /* 0x002fea0003c00000 */
[----:B------:R-:W-:Y:S01]  /*16470*/  MOV R9, R0 ;  /* 0x0000000000097202 */ /* 0x000fe20000000f00 */
[----:B-1---5:R-:W-:Y:S05]  /*16480*/  BRA `(.L_x_1265) ;  /* 0xffffcf6000007947 */ /* 0x022fea000383ffff */
.L_x_1203:
[----:B------:R3:W-:Y:S01]  /*16490*/  STL [R1+0x4c], R106 ;  /* 0x00004c6a01007387 */ /* 0x0007e20000100800 */
[----:B------:R-:W-:Y:S01]  /*164a0*/  IMAD.MOV.U32 R0, RZ, RZ, 0x1 ;  /* 0x00000001ff007424 */ /* 0x000fe200078e00ff */
[----:B------:R-:W-:Y:S02]  /*164b0*/  MOV R3, 0x1f ;  /* 0x0000001f00037802 */ /* 0x000fe40000000f00 */
[----:B------:R-:W-:Y:S02]  /*164c0*/  MOV R2, 0x164e0 ;  /* 0x000164e000027802 */ /* 0x000fe40000000f00 */
[----:B-123--:R-:W-:Y:S05]  /*164d0*/  CALL.REL.NOINC `($__internal_20_$__cuda_sm70_shflsync_idx_p) ;  /* 0x0000060000007944 */ /* 0x00efea0003c00000 */
[----:B------:R-:W-:Y:S01]  /*164e0*/  MOV R8, R0 ;  /* 0x0000000000087202 */ /* 0x000fe20000000f00 */
[----:B-1---5:R-:W-:Y:S05]  /*164f0*/  BRA `(.L_x_1266) ;  /* 0xffffcf1000007947 */ /* 0x022fea000383ffff */
.L_x_1204:
[----:B------:R-:W-:Y:S02]  /*16500*/  MOV R3, 0x1 ;  /* 0x0000000100037802 */ /* 0x000fe40000000f00 */
[----:B------:R-:W-:Y:S02]  /*16510*/  MOV R2, 0x16530 ;  /* 0x0001653000027802 */ /* 0x000fe40000000f00 */
[----:B-1234-:R-:W-:Y:S05]  /*16520*/  CALL.REL.NOINC `($__internal_21_$__cuda_sm70_shflsync_up_p) ;  /* 0x0000065000007944 */ /* 0x01efea0003c00000 */
[----:B------:R-:W-:Y:S05]  /*16530*/  BRA `(.L_x_1267) ;  /* 0xffffd00000007947 */ /* 0x000fea000383ffff */
.L_x_1205:
[----:B------:R-:W-:Y:S02]  /*16540*/  MOV R3, 0x2 ;  /* 0x0000000200037802 */ /* 0x000fe40000000f00 */
[----:B------:R-:W-:-:S02]  /*16550*/  MOV R2, 0x16570 ;  /* 0x0001657000027802 */ /* 0x000fc40000000f00 */
[----:B--2-4-:R-:W-:Y:S05]  /*16560*/  CALL.REL.NOINC `($__internal_21_$__cuda_sm70_shflsync_up_p) ;  /* 0x0000061000007944 */ /* 0x014fea0003c00000 */
        /* <DEDUP_REMOVED lines=23> */
.L_x_1209:
[----:B------:R-:W-:Y:S02]  /*166e0*/  MOV R3, 0x1 ;  /* 0x0000000100037802 */ /* 0x000fe40000000f00 */
[----:B------:R-:W-:Y:S02]  /*166f0*/  MOV R2, 0x16710 ;  /* 0x0001671000027802 */ /* 0x000fe40000000f00 */
[----:B------:R-:W-:Y:S05]  /*16700*/  CALL.REL.NOINC `($__internal_21_$__cuda_sm70_shflsync_up_p) ;  /* 0x0000047000007944 */ /* 0x000fea0003c00000 */
[----:B------:R-:W-:Y:S01]  /*16710*/  MOV R2, R4 ;  /* 0x0000000400027202 */ /* 0x000fe20000000f00 */
[----:B------:R-:W-:Y:S05]  /*16720*/  BRA `(.L_x_1269) ;  /* 0xffffd07000007947 */ /* 0x000fea000383ffff */
.L_x_1210:
        /* <DEDUP_REMOVED lines=26> */
.L_x_1212:
[----:B------:R-:W-:Y:S02]  /*168d0*/  SEL R0, RZ, 0x1, P0 ;  /* 0x00000001ff007807 */ /* 0x000fe40000000000 */
[----:B------:R-:W-:Y:S02]  /*168e0*/  MOV R2, 0x16900 ;  /* 0x0001690000027802 */ /* 0x000fe40000000f00 */
[----:B-1----:R-:W-:Y:S05]  /*168f0*/  CALL.REL.NOINC `($__internal_22_$__cuda_sm70_votesync_ballot) ;  /* 0x000002e000007944 */ /* 0x002fea0003c00000 */
[----:B------:R-:W-:Y:S01]  /*16900*/  MOV R10, R0 ;  /* 0x00000000000a7202 */ /* 0x000fe20000000f00 */
[----:B------:R-:W-:Y:S05]  /*16910*/  BRA `(.L_x_1271) ;  /* 0xffffd01000007947 */ /* 0x000fea000383ffff */
.L_x_1213:
[----:B------:R3:W-:Y:S01]  /*16920*/  STL [R1+0x4c], R6 ;  /* 0x00004c0601007387 */ /* 0x0007e20000100800 */
[----:B--2---:R-:W-:Y:S01]  /*16930*/  IMAD.MOV.U32 R0, RZ, RZ, R5 ;  /* 0x000000ffff007224 */ /* 0x004fe200078e0005 */
[----:B------:R-:W-:Y:S02]  /*16940*/  MOV R3, 0x1f ;  /* 0x0000001f00037802 */ /* 0x000fe40000000f00 */
[----:B------:R-:W-:Y:S02]  /*16950*/  MOV R2, 0x16970 ;  /* 0x0001697000027802 */ /* 0x000fe40000000f00 */
[----:B-1-3--:R-:W-:Y:S05]  /*16960*/  CALL.REL.NOINC `($__internal_20_$__cuda_sm70_shflsync_idx_p) ;  /* 0x0000017000007944 */ /* 0x00afea0003c00000 */
[----:B------:R2:W-:Y:S01]  /*16970*/  STL [R1+0x4c], R7 ;  /* 0x00004c0701007387 */ /* 0x0005e20000100800 */
[----:B------:R-:W-:Y:S01]  /*16980*/  IMAD.MOV.U32 R11, RZ, RZ, R0 ;  /* 0x000000ffff0b7224 */ /* 0x000fe200078e0000 */
[----:B-----5:R-:W-:Y:S01]  /*16990*/  MOV R0, R5 ;  /* 0x0000000500007202 */ /* 0x020fe20000000f00 */
[----:B------:R-:W-:Y:S01]  /*169a0*/  IMAD.MOV.U32 R3, RZ, RZ, 0x1f ;  /* 0x0000001fff037424 */ /* 0x000fe200078e00ff */
[----:B------:R-:W-:-:S02]  /*169b0*/  MOV R2, 0x169d0 ;  /* 0x000169d000027802 */ /* 0x000fc40000000f00 */
[----:B-12---:R-:W-:Y:S05]  /*169c0*/  CALL.REL.NOINC `($__internal_20_$__cuda_sm70_shflsync_idx_p) ;  /* 0x0000011000007944 */ /* 0x006fea0003c00000 */
[----:B------:R-:W-:Y:S01]  /*169d0*/  MOV R7, R0 ;  /* 0x0000000000077202 */ /* 0x000fe20000000f00 */
[----:B-1---5:R-:W-:Y:S05]  /*169e0*/  BRA `(.L_x_1272) ;  /* 0xffffcfb000007947 */ /* 0x022fea000383ffff */
.L_x_1216:
[----:B------:R3:W-:Y:S01]  /*169f0*/  STL [R1+0x4c], R4 ;  /* 0x00004c0401007387 */ /* 0x0007e20000100800 */
[----:B--2---:R-:W-:Y:S01]  /*16a00*/  IMAD.MOV.U32 R0, RZ, RZ, R5 ;  /* 0x000000ffff007224 */ /* 0x004fe200078e0005 */
[----:B------:R-:W-:-:S02]  /*16a10*/  MOV R3, 0x1f ;  /* 0x0000001f00037802 */ /* 0x000fc40000000f00 */
[----:B------:R-:W-:Y:S02]  /*16a20*/  MOV R2, 0x16a40 ;  /* 0x00016a4000027802 */ /* 0x000fe40000000f00 */
[----:B-1-34-:R-:W-:Y:S05]  /*16a30*/  CALL.REL.NOINC `($__internal_20_$__cuda_sm70_shflsync_idx_p) ;  /* 0x000000a000007944 */ /* 0x01afea0003c00000 */
[----:B------:R-:W-:Y:S01]  /*16a40*/  MOV R12, R0 ;  /* 0x00000000000c7202 */ /* 0x000fe20000000f00 */
[----:B-1---5:R-:W-:Y:S05]  /*16a50*/  BRA `(.L_x_1215) ;  /* 0xffffcfa000007947 */ /* 0x022fea000383ffff */
        .weak           $__internal_19_$__cuda_sm70_shflsync_bfly_p
        .type           $__internal_19_$__cuda_sm70_shflsync_bfly_p,@function
        .size           $__internal_19_$__cuda_sm70_shflsync_bfly_p,($__internal_20_$__cuda_sm70_shflsync_idx_p - $__internal_19_$__cuda_sm70_shflsync_bfly_p)
$__internal_19_$__cuda_sm70_shflsync_bfly_p:
[----:B------:R1:W-:Y:S01]  /*16a60*/  STL [R1+0x218], R5 ;  /* 0x0002180501007387 */ /* 0x0003e20000100800 */
[----:B------:R-:W-:Y:S02]  /*16a70*/  MOV R3, 0x1f ;  /* 0x0000001f00037802 */ /* 0x000fe40000000f00 */
[----:B-1----:R-:W-:-:S04]  /*16a80*/  MOV R5, 0xffffffff ;  /* 0xffffffff00057802 */ /* 0x002fc80000000f00 */
[----:B------:R-:W-:Y:S04]  /*16a90*/  WARPSYNC R5 ;  /* 0x0000000500007348 */ /* 0x000fe80003800000 */
[----:B------:R1:W2:Y:S04]  /*16aa0*/  SHFL.BFLY PT, R0, R4, R0, R3 ;  /* 0x0c00000004007389 */ /* 0x0002a800000e0003 */
[----:B-1----:R1:W5:Y:S01]  /*16ab0*/  LDL.LU R5, [R1+0x218] ;  /* 0x0002180001057983 */ /* 0x0023620000300800 */
[----:B------:R-:W-:-:S04]  /*16ac0*/  MOV R3, 0x0 ;  /* 0x0000000000037802 */ /* 0x000fc80000000f00 */
[----:B--2---:R-:W-:Y:S05]  /*16ad0*/  RET.REL.NODEC R2 `(_ZN7cutlass13device_kernelIN5flash19enable_sm80_to_sm89INS1_16FlashAttnFwdSm80INS1_25CollectiveMainloopFwdSm80ILi8ELi1ELb1EN4cute5tupleIJNS5_1CILi128EEENS7_ILi48EEENS7_ILi256EEEEEELi256ENS_10bfloat16_tEfNS_4arch4Sm80ELb1ELb0ELb1ELb1ELb1ELb0ELb1ELb1EEENS1_21CollectiveEpilogueFwdINS6_IJS8_SA_S9_EEENS6_IJNS7_ILi1EEESI_SI_EEESC_SE_Li256ELb1ELb1ELb1ELb0EEENS1_36VarlenDynamicPersistentTileSchedulerILi128ELi48ELi256ELi256ELb1ELb1ELb0ELb1ELb1ELb1EEEEEEEEEvNT_6ParamsE) ;  /* 0xfffe952002007950 */ /* 0x004fea0003c3ffff */
        .weak           $__internal_20_$__cuda_sm70_shflsync_idx_p
        .type           $__internal_20_$__cuda_sm70_shflsync_idx_p,@function
        .size           $__internal_20_$__cuda_sm70_shflsync_idx_p,($__internal_21_$__cuda_sm70_shflsync_up_p - $__internal_20_$__cuda_sm70_shflsync_idx_p)
$__internal_20_$__cuda_sm70_shflsync_idx_p:
[----:B------:R1:W-:Y:S04]  /*16ae0*/  STL [R1+0x21c], R5 ;  /* 0x00021c0501007387 */ /* 0x0003e80000100800 */
[----:B------:R2:W-:Y:S01]  /*16af0*/  STL [R1+0x218], R4 ;  /* 0x0002180401007387 */ /* 0x0005e20000100800 */
[----:B-1----:R-:W-:-:S03]  /*16b00*/  MOV R5, 0xffffffff ;  /* 0xffffffff00057802 */ /* 0x002fc60000000f00 */
[----:B--2---:R-:W2:Y:S01]  /*16b10*/  LDL.LU R4, [R1+0x4c] ;  /* 0x00004c0001047983 */ /* 0x004ea20000300800 */
[----:B------:R-:W-:Y:S04]  /*16b20*/  WARPSYNC R5 ;  /* 0x0000000500007348 */ /* 0x000fe80003800000 */
[----:B--2---:R1:W2:Y:S04]  /*16b30*/  SHFL.IDX PT, R0, R4, R0, R3 ;  /* 0x0000000004007389 */ /* 0x0042a800000e0003 */
[----:B-1----:R1:W5:Y:S04]  /*16b40*/  LDL.LU R5, [R1+0x21c] ;  /* 0x00021c0001057983 */ /* 0x0023680000300800 */
[----:B------:R1:W5:Y:S01]  /*16b50*/  LDL.LU R4, [R1+0x218] ;  /* 0x0002180001047983 */ /* 0x0003620000300800 */
[----:B------:R-:W-:-:S04]  /*16b60*/  MOV R3, 0x0 ;  /* 0x0000000000037802 */ /* 0x000fc80000000f00 */
[----:B--2---:R-:W-:Y:S05]  /*16b70*/  RET.REL.NODEC R2 `(_ZN7cutlass13device_kernelIN5flash19enable_sm80_to_sm89INS1_16FlashAttnFwdSm80INS1_25CollectiveMainloopFwdSm80ILi8ELi1ELb1EN4cute5tupleIJNS5_1CILi128EEENS7_ILi48EEENS7_ILi256EEEEEELi256ENS_10bfloat16_tEfNS_4arch4Sm80ELb1ELb0ELb1ELb1ELb1ELb0ELb1ELb1EEENS1_21CollectiveEpilogueFwdINS6_IJS8_SA_S9_EEENS6_IJNS7_ILi1EEESI_SI_EEESC_SE_Li256ELb1ELb1ELb1ELb0EEENS1_36VarlenDynamicPersistentTileSchedulerILi128ELi48ELi256ELi256ELb1ELb1ELb0ELb1ELb1ELb1EEEEEEEEEvNT_6ParamsE) ;  /* 0xfffe948002007950 */ /* 0x004fea0003c3ffff */
        .weak           $__internal_21_$__cuda_sm70_shflsync_up_p
        .type           $__internal_21_$__cuda_sm70_shflsync_up_p,@function
        .size           $__internal_21_$__cuda_sm70_shflsync_up_p,($__internal_22_$__cuda_sm70_votesync_ballot - $__internal_21_$__cuda_sm70_shflsync_up_p)
$__internal_21_$__cuda_sm70_shflsync_up_p:
[----:B------:R-:W-:Y:S02]  /*16b80*/  MOV R4, RZ ;  /* 0x000000ff00047202 */ /* 0x000fe40000000f00 */
[----:B------:R-:W-:-:S04]  /*16b90*/  MOV R10, 0xffffffff ;  /* 0xffffffff000a7802 */ /* 0x000fc80000000f00 */
[----:B------:R-:W-:Y:S04]  /*16ba0*/  WARPSYNC R10 ;  /* 0x0000000a00007348 */ /* 0x000fe80003800000 */
[----:B------:R1:W2:Y:S02]  /*16bb0*/  SHFL.UP PT, R4, R0, R3, R4 ;  /* 0x0400000300047389 */ /* 0x0002a400000e0004 */
[----:B-1----:R-:W-:-:S04]  /*16bc0*/  MOV R3, 0x0 ;  /* 0x0000000000037802 */ /* 0x002fc80000000f00 */
[----:B--2---:R-:W-:Y:S05]  /*16bd0*/  RET.REL.NODEC R2 `(_ZN7cutlass13device_kernelIN5flash19enable_sm80_to_sm89INS1_16FlashAttnFwdSm80INS1_25CollectiveMainloopFwdSm80ILi8ELi1ELb1EN4cute5tupleIJNS5_1CILi128EEENS7_ILi48EEENS7_ILi256EEEEEELi256ENS_10bfloat16_tEfNS_4arch4Sm80ELb1ELb0ELb1ELb1ELb1ELb0ELb1ELb1EEENS1_21CollectiveEpilogueFwdINS6_IJS8_SA_S9_EEENS6_IJNS7_ILi1EEESI_SI_EEESC_SE_Li256ELb1ELb1ELb1ELb0EEENS1_36VarlenDynamicPersistentTileSchedulerILi128ELi48ELi256ELi256ELb1ELb1ELb0ELb1ELb1ELb1EEEEEEEEEvNT_6ParamsE) ;  /* 0xfffe942002007950 */ /* 0x004fea0003c3ffff */
        .weak           $__internal_22_$__cuda_sm70_votesync_ballot
        .type           $__internal_22_$__cuda_sm70_votesync_ballot,@function
        .size           $__internal_22_$__cuda_sm70_votesync_ballot,(.L_x_6511 - $__internal_22_$__cuda_sm70_votesync_ballot)
$__internal_22_$__cuda_sm70_votesync_ballot:
[----:B------:R-:W-:Y:S01]  /*16be0*/  ISETP.NE.U32.AND P0, PT, R0, 0x1, PT ;  /* 0x000000010000780c */ /* 0x000fe20003f05070 */
[----:B------:R-:W-:-:S04]  /*16bf0*/  IMAD.MOV.U32 R3, RZ, RZ, -0x1 ;  /* 0xffffffffff037424 */ /* 0x000fc800078e00ff */
[----:B------:R-:W-:Y:S08]  /*16c00*/  WARPSYNC R3 ;  /* 0x0000000300007348 */ /* 0x000ff00003800000 */
[----:B------:R-:W-:-:S04]  /*16c10*/  VOTE.ANY R0, PT, !P0 ;  /* 0x0000000000007806 */ /* 0x000fc800040e0100 */
[----:B------:R-:W-:Y:S01]  /*16c20*/  LOP3.LUT R0, R0, R3, RZ, 0xc0, !PT ;  /* 0x0000000300007212 */ /* 0x000fe200078ec0ff */
[----:B------:R-:W-:-:S04]  /*16c30*/  IMAD.MOV.U32 R3, RZ, RZ, 0x0 ;  /* 0x00000000ff037424 */ /* 0x000fc800078e00ff */
[----:B------:R-:W-:Y:S05]  /*16c40*/  RET.REL.NODEC R2 `(_ZN7cutlass13device_kernelIN5flash19enable_sm80_to_sm89INS1_16FlashAttnFwdSm80INS1_25CollectiveMainloopFwdSm80ILi8ELi1ELb1EN4cute5tupleIJNS5_1CILi128EEENS7_ILi48EEENS7_ILi256EEEEEELi256ENS_10bfloat16_tEfNS_4arch4Sm80ELb1ELb0ELb1ELb1ELb1ELb0ELb1ELb1EEENS1_21CollectiveEpilogueFwdINS6_IJS8_SA_S9_EEENS6_IJNS7_ILi1EEESI_SI_EEESC_SE_Li256ELb1ELb1ELb1ELb0EEENS1_36VarlenDynamicPersistentTileSchedulerILi128ELi48ELi256ELi256ELb1ELb1ELb0ELb1ELb1ELb1EEEEEEEEEvNT_6ParamsE) ;  /* 0xfffe93b002007950 */ /* 0x000fea0003c3ffff */
.L_x_1273:
        /* <DEDUP_REMOVED lines=11> */
.L_x_6511:


//--------------------- .text._ZN7cutlass13device_kernelIN5flash19enable_sm80_to_sm89INS1_16FlashAttnFwdSm80INS1_25CollectiveMainloopFwdSm80ILi8ELi1ELb0EN4cute5tupleIJNS5_1CILi128EEENS7_ILi32EEENS7_ILi256EEEEEELi256ENS_10bfloat16_tEfNS_4arch4Sm80ELb1ELb0ELb1ELb1ELb1ELb1ELb1ELb1EEENS1_21CollectiveEpilogueFwdINS6_IJS8_SA_S9_EEENS6_IJNS7_ILi1EEESI_SI_EEESC_SE_Li256ELb1ELb1ELb1ELb0EEENS1_36VarlenDynamicPersistentTileSchedulerILi128ELi32ELi256ELi256ELb1ELb1ELb0ELb1ELb1ELb1EEEEEEEEEvNT_6ParamsE --------------------------
	.section	.text._ZN7cutlass13device_kernelIN5flash19enable_sm80_to_sm89INS1_16FlashAttnFwdSm80INS1_25CollectiveMainloopFwdSm80ILi8ELi1ELb0EN4cute5tupleIJNS5_1CILi128EEENS7_ILi32EEENS7_ILi256EEEEEELi256ENS_10bfloat16_tEfNS_4arch4Sm80ELb1ELb0ELb1ELb1ELb1ELb1ELb1ELb1EEENS1_21CollectiveEpilogueFwdINS6_IJS8_SA_S9_EEENS6_IJNS7_ILi1EEESI_SI_EEESC_SE_Li256ELb1ELb1ELb1ELb0EEENS1_36VarlenDynamicPersistentTileSchedulerILi128ELi32ELi256ELi256ELb1ELb1ELb0ELb1ELb1ELb1EEEEEEEEEvNT_6ParamsE,"ax",@progbits
	.sectioninfo	@"SHI_REGISTERS=255"
	.align	128
.text._ZN7cutlass13device_kernelIN5flash19enable_sm80_to_sm89INS1_16FlashAttnFwdSm80INS1_25CollectiveMainloopFwdSm80ILi8ELi1ELb0EN4cute5tupleIJNS5_1CILi128EEENS7_ILi32EEENS7_ILi256EEEEEELi256ENS_10bfloat16_tEfNS_4arch4Sm80ELb1ELb0ELb1ELb1ELb1ELb1ELb1ELb1EEENS1_21CollectiveEpilogueFwdINS6_IJS8_SA_S9_EEENS6_IJNS7_ILi1EEESI_SI_EEESC_SE_Li256ELb1ELb1ELb1ELb0EEENS1_36VarlenDynamicPersistentTileSchedulerILi128ELi32ELi256ELi256ELb1ELb1ELb0ELb1ELb1ELb1EEEEEEEEEvNT_6ParamsE:
        .type           _ZN7cutlass13device_kernelIN5flash19enable_sm80_to_sm89INS1_16FlashAttnFwdSm80INS1_25CollectiveMainloopFwdSm80ILi8ELi1ELb0EN4cute5tupleIJNS5_1CILi128EEENS7_ILi32EEENS7_ILi256EEEEEELi256ENS_10bfloat16_tEfNS_4arch4Sm80ELb1ELb0ELb1ELb1ELb1ELb1ELb1ELb1EEENS1_21CollectiveEpilogueFwdINS6_IJS8_SA_S9_EEENS6_IJNS7_ILi1EEESI_SI_EEESC_SE_Li256ELb1ELb1ELb1ELb0EEENS1_36VarlenDynamicPersistentTileSchedulerILi128ELi32ELi256ELi256ELb1ELb1ELb0ELb1ELb1ELb1EEEEEEEEEvNT_6ParamsE,@function
        .size           _ZN7cutlass13device_kernelIN5flash19enable_sm80_to_sm89INS1_16FlashAttnFwdSm80INS1_25CollectiveMainloopFwdSm80ILi8ELi1ELb0EN4cute5tupleIJNS5_1CILi128EEENS7_ILi32EEENS7_ILi256EEEEEELi256ENS_10bfloat16_tEfNS_4arch4Sm80ELb1ELb0ELb1ELb1ELb1ELb1ELb1ELb1EEENS1_21CollectiveEpilogueFwdINS6_IJS8_SA_S9_EEENS6_IJNS7_ILi1EEESI_SI_EEESC_SE_Li256ELb1ELb1ELb1ELb0EEENS1_36VarlenDynamicPersistentTileSchedulerILi128ELi32ELi256ELi256ELb1ELb1ELb0ELb1ELb1ELb1EEEEEEEEEvNT_6ParamsE,(.L_x_6516 - _ZN7cutlass13device_kernelIN5flash19enable_sm80_to_sm89INS1_16FlashAttnFwdSm80INS1_25CollectiveMainloopFwdSm80ILi8ELi1ELb0EN4cute5tupleIJNS5_1CILi128EEENS7_ILi32EEENS7_ILi256EEEEEELi256ENS_10bfloat16_tEfNS_4arch4Sm80ELb1ELb0ELb1ELb1ELb1ELb1ELb1ELb1EEENS1_21CollectiveEpilogueFwdINS6_IJS8_SA_S9_EEENS6_IJNS7_ILi1EEESI_SI_EEESC_SE_Li256ELb1ELb1ELb1ELb0EEENS1_36VarlenDynamicPersistentTileSchedulerILi128ELi32ELi256ELi256ELb1ELb1ELb0ELb1ELb1ELb1EEEEEEEEEvNT_6ParamsE)
        .other          _ZN7cutlass13device_kernelIN5flash19enable_sm80_to_sm89INS1_16FlashAttnFwdSm80INS1_25CollectiveMainloopFwdSm80ILi8ELi1ELb0EN4cute5tupleIJNS5_1CILi128EEENS7_ILi32EEENS7_ILi256EEEEEELi256ENS_10bfloat16_tEfNS_4arch4Sm80ELb1ELb0ELb1ELb1ELb1ELb1ELb1ELb1EEENS1_21CollectiveEpilogueFwdINS6_IJS8_SA_S9_EEENS6_IJNS7_ILi1EEESI_SI_EEESC_SE_Li256ELb1ELb1ELb1ELb0EEENS1_36VarlenDynamicPersistentTileSchedulerILi128ELi32ELi256ELi256ELb1ELb1ELb0ELb1ELb1ELb1EEEEEEEEEvNT_6ParamsE,@"STO_CUDA_ENTRY STV_DEFAULT"
_ZN7cutlass13device_kernelIN5flash19enable_sm80_to_sm89INS1_16FlashAttnFwdSm80INS1_25CollectiveMainloopFwdSm80ILi8ELi1ELb0EN4cute5tupleIJNS5_1CILi128EEENS7_ILi32EEENS7_ILi256EEEEEELi256ENS_10bfloat16_tEfNS_4arch4Sm80ELb1ELb0ELb1ELb1ELb1ELb1ELb1ELb1EEENS1_21CollectiveEpilogueFwdINS6_IJS8_SA_S9_EEENS6_IJNS7_ILi1EEESI_SI_EEESC_SE_Li256ELb1ELb1ELb1ELb0EEENS1_36VarlenDynamicPersistentTileSchedulerILi128ELi32ELi256ELi256ELb1ELb1ELb0ELb1ELb1ELb1EEEEEEEEEvNT_6ParamsE:
        /* <DEDUP_REMOVED lines=52> */
.L_x_1279:
        /* <DEDUP_REMOVED lines=16> */
.L_x_1482:
        /* <DEDUP_REMOVED lines=16> */
.L_x_1483:
[----:B---3--:R-:W-:-:S05]  /*0540*/  IMAD R0, R0, c[0x0][0x538], RZ ;  /* 0x00014e0000007a24 */ /* 0x008fca00078e02ff */
[----:B------:R-:W-:-:S04]  /*0550*/  IADD3 R6, R0, R6, RZ ;  /* 0x0000000600067210 */ /* 0x000fc80007ffe0ff */
[----:B------:R-:W-:-:S13]  /*0560*/  ISETP.GT.AND P0, PT, R6, UR4, PT ;  /* 0x0000000406007c0c */ /* 0x000fda000bf04270 */
[----:B-12---:R-:W-:Y:S05]  /*0570*/  @!P0 BRA `(.L_x_1279) ;  /* 0xfffffdc000008947 */ /* 0x006fea000383ffff */
.L_x_1275:
[----:B------:R-:W-:-:S05]  /*0580*/  IADD3 R11, -R0, R6, RZ ;  /* 0x00000006000b7210 */ /* 0x000fca0007ffe1ff */
[----:B------:R-:W-:-:S05]  /*0590*/  IMAD R0, R4, c[0x0][0x538], R11 ;  /* 0x00014e0004007a24 */ /* 0x000fca00078e020b */
[----:B------:R-:W-:Y:S01]  /*05a0*/  ISETP.GT.AND P0, PT, R0, UR4, PT ;  /* 0x0000000400007c0c */ /* 0x000fe2000bf04270 */
[----:B------:R-:W-:-:S12]  /*05b0*/  BRA.DIV ~URZ, `(.L_x_1280) ;  /* 0x0001d0227f007947 */ /* 0x000fd8000b800000 */
[----:B------:R-:W-:-:S04]  /*05c0*/  VOTE.ANY R10, PT, !P0 ;  /* 0x00000000000a7806 */ /* 0x000fc800040e0100 */
.L_x_1484:
[----:B------:R-:W1:Y:S02]  /*05d0*/  POPC R5, R10 ;  /* 0x0000000a00057309 */ /* 0x000e640000000000 */
[----:B-12---:R-:W-:Y:S01]  /*05e0*/  IADD3 R235, R5, R7, RZ ;  /* 0x0000000705eb7210 */ /* 0x006fe20007ffe0ff */
[----:B------:R-:W-:Y:S05]  /*05f0*/  BRA.DIV ~URZ, `(.L_x_1281) ;  /* 0x0001d0327f007947 */ /* 0x000fea000b800000 */
[----:B------:R1:W2:Y:S01]  /*0600*/  SHFL.IDX PT, R12, R9, R5, 0x1f ;  /* 0x00001f05090c7589 */ /* 0x0002a200000e0000 */
[----:B------:R-:W-:-:S03]  /*0610*/  MOV R6, RZ ;  /* 0x000000ff00067202 */ /* 0x000fc60000000f00 */
[----:B------:R1:W3:Y:S04]  /*0620*/  SHFL.IDX PT, R9, R8, R5, 0x1f ;  /* 0x00001f0508097589 */ /* 0x0002e800000e0000 */
.L_x_1485:
[----:B------:R-:W-:Y:S01]  /*0630*/  ISETP.NE.AND P0, PT, R10, RZ, PT ;  /* 0x000000ff0a00720c */ /* 0x000fe20003f05270 */
[----:B------:R-:W-:-:S12]  /*0640*/  BSSY B0, `(.L_x_1282) ;  /* 0x0000005000007945 */ /* 0x000fd80003800000 */
[----:B------:R-:W-:Y:S05]  /*0650*/  @!P0 BRA `(.L_x_1283) ;  /* 0x0000003000008947 */ /* 0x000fea0003800000 */
[----:B------:R-:W-:Y:S01]  /*0660*/  IADD3 R2, R5, -0x1, RZ ;  /* 0xffffffff05027810 */ /* 0x000fe20007ffe0ff */
[----:B------:R-:W-:Y:S05]  /*0670*/  BRA.DIV ~URZ, `(.L_x_1284) ;  /* 0x0001d0927f007947 */ /* 0x000fea000b800000 */
[----:B------:R4:W1:Y:S02]  /*0680*/  SHFL.IDX PT, R6, R4, R2, 0x1f ;  /* 0x00001f0204067589 */ /* 0x00086400000e0000 */
.L_x_1283:
[----:B------:R-:W-:Y:S05]  /*0690*/  BSYNC B0 ;  /* 0x0000000000007941 */ /* 0x000fea0003800000 */
.L_x_1282:
        /* <DEDUP_REMOVED lines=67> */
.L_x_1286:
        /* <DEDUP_REMOVED lines=68> */
.L_x_1287:
[----:B------:R-:W-:Y:S05]  /*0f10*/  BSYNC B0 ;  /* 0x0000000000007941 */ /* 0x000fea0003800000 */
.L_x_1285:
[----:B------:R-:W-:-:S04]  /*0f20*/  LOP3.LUT R0, RZ, R0, RZ, 0x33, !PT ;  /* 0x00000000ff007212 */ /* 0x000fc800078e33ff */
[----:B------:R-:W-:Y:S01]  /*0f30*/  IADD3 R233, R0, R12, RZ ;  /* 0x0000000c00e97210 */ /* 0x000fe20007ffe0ff */
[----:B------:R-:W-:Y:S05]  /*0f40*/  BRA `(.L_x_1288) ;  /* 0x0000004000007947 */ /* 0x000fea0003800000 */
.L_x_1276:
[----:B--2---:R-:W-:Y:S01]  /*0f50*/  IMAD.MOV.U32 R233, RZ, RZ, RZ ;  /* 0x000000ffffe97224 */ /* 0x004fe200078e00ff */
[----:B------:R-:W-:Y:S01]  /*0f60*/  MOV R234, RZ ;  /* 0x000000ff00ea7202 */ /* 0x000fe20000000f00 */
[----:B------:R-:W-:Y:S01]  /*0f70*/  IMAD.U32 R232, RZ, RZ, UR4 ;  /* 0x00000004ffe87e24 */ /* 0x000fe2000f8e00ff */
[----:B------:R-:W-:Y:S02]  /*0f80*/  MOV R235, c[0x0][0x53c] ;  /* 0x00014f0000eb7a02 */ /* 0x000fe40000000f00 */
.L_x_1288:
[----:B------:R-:W-:Y:S01]  /*0f90*/  ISETP.NE.AND P0, PT, R13, RZ, PT ;  /* 0x000000ff0d00720c */ /* 0x000fe20003f05270 */
[----:B------:R-:W-:-:S12]  /*0fa0*/  WARPSYNC 0xffffffff ;  /* 0xffffffff00007948 */ /* 0x000fd80003800000 */
[----:B------:R1:W-:Y:S04]  /*0fb0*/  @!P0 STS.128 [0x20080], R232 ;  /* 0x020080e8ff008388 */ /* 0x0003e80000000c00 */
[----:B------:R-:W-:Y:S06]  /*0fc0*/  BAR.ARV 0x5, 0x100 ;  /* 0x0144000000007b1d */ /* 0x000fec0000002000 */
.L_x_1274:
        /* <DEDUP_REMOVED lines=140> */
[----:B------:R1:W-:Y:S01]  /*1890*/  STL [R1+0x3c], R8 ;  /* 0x00003c0801007387 */ /* 0x0003e20000100800 */
[----:B------:R-:W-:Y:S02]  /*18a0*/  SHF.R.S32.HI R2, RZ, 0x1f, R157 ;  /* 0x0000001fff027819 */ /* 0x000fe4000001149d */
[CC--:B------:R-:W-:Y:S01]  /*18b0*/  IADD3 R3, R11.reuse, R9.reuse, R12 ;  /* 0x000000090b037210 */ /* 0x0c0fe20007ffe00c */
[----:B------:R-:W-:Y:S01]  /*18c0*/  STL [R1+0x8], R17 ;  /* 0x0000081101007387 */ /* 0x000fe20000100800 */
[----:B------:R-:W-:Y:S01]  /*18d0*/  LOP3.LUT R4, R11, R9, RZ, 0xfc, !PT ;  /* 0x000000090b047212 */ /* 0x000fe200078efcff */
[----:B------:R-:W-:Y:S01]  /*18e0*/  IMAD.MOV.U32 R12, RZ, RZ, 0x20 ;  /* 0x00000020ff0c7424 */ /* 0x000fe200078e00ff */
[--C-:B------:R-:W-:Y:S01]  /*18f0*/  LOP3.LUT R11, R29, 0x38, R132.reuse, 0xf8, !PT ;  /* 0x000000381d0b7812 */ /* 0x100fe200078ef884 */
[----:B------:R-:W-:Y:S01]  /*1900*/  STL [R1+0x4], R7 ;  /* 0x0000040701007387 */ /* 0x000fe20000100800 */
[----:B------:R-:W-:-:S02]  /*1910*/  LOP3.LUT R10, R28, 0x38, R132, 0xf8, !PT ;  /* 0x000000381c0a7812 */ /* 0x000fc400078ef884 */
[----:B------:R-:W-:Y:S01]  /*1920*/  LOP3.LUT R9, R27, 0x38, R132, 0xf8, !PT ;  /* 0x000000381b097812 */ /* 0x000fe200078ef884 */
[----:B------:R2:W-:Y:S01]  /*1930*/  STL [R1], R2 ;  /* 0x0000000201007387 */ /* 0x0005e20000100800 */
[----:B------:R-:W-:Y:S02]  /*1940*/  LOP3.LUT R11, R23, R11, R24, 0xf6, !PT ;  /* 0x0000000b170b7212 */ /* 0x000fe400078ef618 */
[----:B------:R-:W-:Y:S02]  /*1950*/  LOP3.LUT R10, R21, R10, R22, 0xf6, !PT ;  /* 0x0000000a150a7212 */ /* 0x000fe400078ef616 */
[----:B------:R-:W-:Y:S02]  /*1960*/  LOP3.LUT R9, R19, R9, R20, 0xf6, !PT ;  /* 0x0000000913097212 */ /* 0x000fe400078ef614 */
[----:B------:R-:W-:Y:S02]  /*1970*/  LEA R177, R0, 0xc080, 0x1 ;  /* 0x0000c08000b17811 */ /* 0x000fe400078e08ff */
[----:B------:R-:W-:-:S02]  /*1980*/  SHF.R.S32.HI R0, RZ, 0x3, R5 ;  /* 0x00000003ff007819 */ /* 0x000fc40000011405 */
[----:B------:R-:W-:Y:S02]  /*1990*/  LEA R11, R11, 0x10080, 0x1 ;  /* 0x000100800b0b7811 */ /* 0x000fe400078e08ff */
[----:B-1----:R-:W-:Y:S01]  /*19a0*/  LOP3.LUT R8, R8, R226, RZ, 0xfc, !PT ;  /* 0x000000e208087212 */ /* 0x002fe200078efcff */
[----:B------:R-:W-:Y:S01]  /*19b0*/  STL [R1+0xc], R0 ;  /* 0x00000c0001007387 */ /* 0x000fe20000100800 */
[----:B------:R-:W-:Y:S02]  /*19c0*/  LOP3.LUT R201, R5, 0xfffffff8, RZ, 0xc0, !PT ;  /* 0xfffffff805c97812 */ /* 0x000fe400078ec0ff */
[----:B------:R-:W-:Y:S01]  /*19d0*/  LEA R5, R9, 0x10080, 0x1 ;  /* 0x0001008009057811 */ /* 0x000fe200078e08ff */
[----:B------:R-:W-:Y:S01]  /*19e0*/  IMAD.SHL.U32 R215, R8, 0x2, RZ ;  /* 0x0000000208d77824 */ /* 0x000fe200078e00ff */
[----:B------:R-:W-:Y:S01]  /*19f0*/  LEA R8, R10, 0x10080, 0x1 ;  /* 0x000100800a087811 */ /* 0x000fe200078e08ff */
[----:B------:R-:W-:Y:S01]  /*1a00*/  STL [R1+0x34], R11 ;  /* 0x0000340b01007387 */ /* 0x000fe20000100800 */
[----:B------:R-:W-:-:S02]  /*1a10*/  LEA R182, R3, 0x10080, 0x1 ;  /* 0x0001008003b67811 */ /* 0x000fc400078e08ff */
[----:B------:R-:W-:Y:S01]  /*1a20*/  LEA R178, R4, 0x8080, 0x1 ;  /* 0x0000808004b27811 */ /* 0x000fe200078e08ff */
[----:B------:R-:W-:Y:S01]  /*1a30*/  STL [R1+0x30], R8 ;  /* 0x0000300801007387 */ /* 0x000fe20000100800 */
[----:B--2---:R-:W-:Y:S01]  /*1a40*/  IMAD.IADD R2, R26, 0x1, -R6 ;  /* 0x000000011a027824 */ /* 0x004fe200078e0a06 */
[----:B------:R-:W-:Y:S02]  /*1a50*/  SEL R6, R12, 0xffffffe0, !P1 ;  /* 0xffffffe00c067807 */ /* 0x000fe40004800000 */
[----:B------:R1:W-:Y:S01]  /*1a60*/  STL [R1+0x2c], R5 ;  /* 0x00002c0501007387 */ /* 0x0003e20000100800 */
[----:B------:R-:W-:Y:S01]  /*1a70*/  IMAD.SHL.U32 R229, R2, 0x2, RZ ;  /* 0x0000000202e57824 */ /* 0x000fe200078e00ff */
[----:B------:R-:W-:Y:S01]  /*1a80*/  SEL R2, R12, 0xffffffe0, !P4 ;  /* 0xffffffe00c027807 */ /* 0x000fe20006000000 */
[----:B------:R-:W-:Y:S01]  /*1a90*/  IMAD.IADD R242, R239, 0x1, R6 ;  /* 0x00000001eff27824 */ /* 0x000fe200078e0206 */
[----:B------:R-:W-:Y:S01]  /*1aa0*/  SEL R7, R18, 0xffffffc0, !P2 ;  /* 0xffffffc012077807 */ /* 0x000fe20005000000 */
[----:B------:R-:W-:Y:S01]  /*1ab0*/  IMAD.IADD R241, R6, 0x1, R240 ;  /* 0x0000000106f17824 */ /* 0x000fe200078e02f0 */
[C---:B------:R-:W-:Y:S01]  /*1ac0*/  IADD3 R36, R229.reuse, 0x10, RZ ;  /* 0x00000010e5247810 */ /* 0x040fe20007ffe0ff */
[----:B------:R-:W-:Y:S01]  /*1ad0*/  IMAD.IADD R183, R182, 0x1, R2 ;  /* 0x00000001b6b77824 */ /* 0x000fe200078e0202 */
[C---:B------:R-:W-:Y:S01]  /*1ae0*/  IADD3 R248, R229.reuse, 0x28, RZ ;  /* 0x00000028e5f87810 */ /* 0x040fe20007ffe0ff */
[----:B------:R-:W-:Y:S01]  /*1af0*/  IMAD.IADD R179, R2, 0x1, R178 ;  /* 0x0000000102b37824 */ /* 0x000fe200078e02b2 */
[----:B------:R-:W-:Y:S01]  /*1b00*/  IADD3 R32, R229, 0x40, RZ ;  /* 0x00000040e5207810 */ /* 0x000fe20007ffe0ff */
[--C-:B------:R-:W-:Y:S01]  /*1b10*/  IMAD.IADD R246, R239, 0x1, R7.reuse ;  /* 0x00000001eff67824 */ /* 0x100fe200078e0207 */
[----:B------:R-:W-:Y:S01]  /*1b20*/  IADD3 R29, R229, 0x58, RZ ;  /* 0x00000058e51d7810 */ /* 0x000fe20007ffe0ff */
[----:B------:R-:W-:Y:S01]  /*1b30*/  IMAD.IADD R245, R7, 0x1, R242 ;  /* 0x0000000107f57824 */ /* 0x000fe200078e02f2 */
[----:B------:R-:W-:Y:S01]  /*1b40*/  IADD3 R26, R229, 0x70, RZ ;  /* 0x00000070e51a7810 */ /* 0x000fe20007ffe0ff */
[----:B------:R-:W-:Y:S01]  /*1b50*/  IMAD.IADD R244, R7, 0x1, R240 ;  /* 0x0000000107f47824 */ /* 0x000fe200078e02f0 */
[----:B------:R-:W-:Y:S01]  /*1b60*/  SHF.R.S32.HI R9, RZ, 0x1f, R36 ;  /* 0x0000001fff097819 */ /* 0x000fe20000011424 */
[----:B------:R-:W-:Y:S01]  /*1b70*/  IMAD.IADD R243, R241, 0x1, R7 ;  /* 0x00000001f1f37824 */ /* 0x000fe200078e0207 */
[----:B------:R-:W-:-:S02]  /*1b80*/  IADD3 R23, R229, 0x88, RZ ;  /* 0x00000088e5177810 */ /* 0x000fc40007ffe0ff */
[C---:B------:R-:W-:Y:S02]  /*1b90*/  IADD3 R250, R229.reuse, 0xf8, RZ ;  /* 0x000000f8e5fa7810 */ /* 0x040fe40007ffe0ff */
[----:B------:R-:W-:Y:S02]  /*1ba0*/  SHF.R.S32.HI R9, RZ, 0x1f, R248 ;  /* 0x0000001fff097819 */ /* 0x000fe400000114f8 */
[C---:B------:R-:W-:Y:S02]  /*1bb0*/  IADD3 R20, R229.reuse, 0xa0, RZ ;  /* 0x000000a0e5147810 */ /* 0x040fe40007ffe0ff */
[C---:B-1----:R-:W-:Y:S02]  /*1bc0*/  IADD3 R5, R229.reuse, 0xe0, RZ ;  /* 0x000000e0e5057810 */ /* 0x042fe40007ffe0ff */
[----:B------:R-:W-:Y:S02]  /*1bd0*/  SHF.R.S32.HI R9, RZ, 0x1f, R32 ;  /* 0x0000001fff097819 */ /* 0x000fe40000011420 */
[----:B------:R-:W-:-:S02]  /*1be0*/  IADD3 R17, R229, 0xb8, RZ ;  /* 0x000000b8e5117810 */ /* 0x000fc40007ffe0ff */
[----:B------:R-:W-:Y:S02]  /*1bf0*/  SHF.R.S32.HI R9, RZ, 0x1f, R29 ;  /* 0x0000001fff097819 */ /* 0x000fe4000001141d */
[C---:B------:R-:W-:Y:S02]  /*1c00*/  IADD3 R10, R229.reuse, 0xd0, RZ ;  /* 0x000000d0e50a7810 */ /* 0x040fe40007ffe0ff */
[----:B------:R-:W-:Y:S02]  /*1c10*/  SHF.R.S32.HI R9, RZ, 0x1f, R26 ;  /* 0x0000001fff097819 */ /* 0x000fe4000001141a */
[----:B------:R-:W-:Y:S02]  /*1c20*/  SHF.R.S32.HI R5, RZ, 0x1f, R5 ;  /* 0x0000001fff057819 */ /* 0x000fe40000011405 */
[C---:B------:R-:W-:Y:S02]  /*1c30*/  IADD3 R8, R229.reuse, 0xd8, RZ ;  /* 0x000000d8e5087810 */ /* 0x040fe40007ffe0ff */
[----:B------:R-:W-:-:S02]  /*1c40*/  IADD3 R252, R229, 0xe8, RZ ;  /* 0x000000e8e5fc7810 */ /* 0x000fc40007ffe0ff */
[----:B------:R-:W-:Y:S02]  /*1c50*/  SHF.R.S32.HI R9, RZ, 0x1f, R23 ;  /* 0x0000001fff097819 */ /* 0x000fe40000011417 */
[----:B------:R-:W-:Y:S02]  /*1c60*/  SHF.R.S32.HI R5, RZ, 0x1f, R250 ;  /* 0x0000001fff057819 */ /* 0x000fe400000114fa */
[----:B------:R-:W-:Y:S02]  /*1c70*/  IADD3 R251, R229, 0xf0, RZ ;  /* 0x000000f0e5fb7810 */ /* 0x000fe40007ffe0ff */
[----:B------:R-:W-:Y:S02]  /*1c80*/  SHF.R.S32.HI R9, RZ, 0x1f, R20 ;  /* 0x0000001fff097819 */ /* 0x000fe40000011414 */
[----:B------:R-:W-:Y:S02]  /*1c90*/  LEA R5, R16, 0x10080, 0x1 ;  /* 0x0001008010057811 */ /* 0x000fe400078e08ff */
[----:B------:R-:W-:-:S02]  /*1ca0*/  SHF.R.S32.HI R9, RZ, 0x1f, R17 ;  /* 0x0000001fff097819 */ /* 0x000fc40000011411 */
[----:B------:R-:W-:Y:S01]  /*1cb0*/  SHF.R.S32.HI R9, RZ, 0x1f, R10 ;  /* 0x0000001fff097819 */ /* 0x000fe2000001140a */
[----:B------:R1:W-:Y:S01]  /*1cc0*/  STL [R1+0x28], R5 ;  /* 0x0000280501007387 */ /* 0x0003e20000100800 */
[----:B------:R-:W-:Y:S02]  /*1cd0*/  SHF.R.S32.HI R8, RZ, 0x1f, R8 ;  /* 0x0000001fff087819 */ /* 0x000fe40000011408 */
[----:B------:R-:W-:Y:S02]  /*1ce0*/  SHF.R.S32.HI R9, RZ, 0x1f, R252 ;  /* 0x0000001fff097819 */ /* 0x000fe400000114fc */
[----:B------:R-:W-:Y:S02]  /*1cf0*/  SHF.R.S32.HI R8, RZ, 0x1f, R251 ;  /* 0x0000001fff087819 */ /* 0x000fe400000114fb */
[----:B------:R-:W-:Y:S02]  /*1d00*/  LEA R9, R15, 0x10080, 0x1 ;  /* 0x000100800f097811 */ /* 0x000fe400078e08ff */
[----:B------:R-:W-:-:S02]  /*1d10*/  LEA R8, R14, 0x10080, 0x1 ;  /* 0x000100800e087811 */ /* 0x000fc400078e08ff */
[----:B------:R-:W-:Y:S01]  /*1d20*/  SEL R0, R18, 0xffffffc0, !P3 ;  /* 0xffffffc012007807 */ /* 0x000fe20005800000 */
[----:B------:R2:W-:Y:S01]  /*1d30*/  STL [R1+0x24], R9 ;  /* 0x0000240901007387 */ /* 0x0005e20000100800 */
[C---:B------:R-:W-:Y:S02]  /*1d40*/  IADD3 R35, R229.reuse, 0x18, RZ ;  /* 0x00000018e5237810 */ /* 0x040fe40007ffe0ff */
[C---:B------:R-:W-:Y:S01]  /*1d50*/  IADD3 R197, R132.reuse, 0x80, RZ ;  /* 0x0000008084c57810 */ /* 0x040fe20007ffe0ff */
[----:B------:R2:W-:Y:S01]  /*1d60*/  STL [R1+0x20], R8 ;  /* 0x0000200801007387 */ /* 0x0005e20000100800 */
[----:B------:R-:W-:Y:S01]  /*1d70*/  IADD3 R198, R132, 0xc0, RZ ;  /* 0x000000c084c67810 */ /* 0x000fe20007ffe0ff */
[----:B------:R-:W-:Y:S01]  /*1d80*/  IMAD.IADD R185, R182, 0x1, R0 ;  /* 0x00000001b6b97824 */ /* 0x000fe200078e0200 */
[C---:B------:R-:W-:Y:S01]  /*1d90*/  IADD3 R37, R229.reuse, 0x8, RZ ;  /* 0x00000008e5257810 */ /* 0x040fe20007ffe0ff */
[C---:B------:R-:W-:Y:S01]  /*1da0*/  IMAD.IADD R181, R0.reuse, 0x1, R178 ;  /* 0x0000000100b57824 */ /* 0x040fe200078e02b2 */
[----:B------:R-:W-:Y:S01]  /*1db0*/  IADD3 R249, R229, 0x20, RZ ;  /* 0x00000020e5f97810 */ /* 0x000fe20007ffe0ff */
[----:B------:R-:W-:Y:S01]  /*1dc0*/  IMAD.IADD R184, R183, 0x1, R0 ;  /* 0x00000001b7b87824 */ /* 0x000fe200078e0200 */
[----:B------:R-:W-:Y:S01]  /*1dd0*/  IADD3 R34, R229, 0x30, RZ ;  /* 0x00000030e5227810 */ /* 0x000fe20007ffe0ff */
[----:B------:R-:W-:Y:S01]  /*1de0*/  IMAD.IADD R180, R0, 0x1, R179 ;  /* 0x0000000100b47824 */ /* 0x000fe200078e02b3 */
[----:B-1----:R-:W-:-:S02]  /*1df0*/  LEA R5, R13, 0x10080, 0x1 ;  /* 0x000100800d057811 */ /* 0x002fc400078e08ff */
[C---:B------:R-:W-:Y:S02]  /*1e00*/  IADD3 R33, R229.reuse, 0x38, RZ ;  /* 0x00000038e5217810 */ /* 0x040fe40007ffe0ff */
[C---:B------:R-:W-:Y:S01]  /*1e10*/  IADD3 R31, R229.reuse, 0x48, RZ ;  /* 0x00000048e51f7810 */ /* 0x040fe20007ffe0ff */
[----:B------:R2:W-:Y:S01]  /*1e20*/  STL [R1+0x1c], R5 ;  /* 0x00001c0501007387 */ /* 0x0005e20000100800 */
        /* <DEDUP_REMOVED lines=10> */
[----:B------:R-:W-:Y:S02]  /*1ed0*/  IADD3 R11, R229, 0xc8, RZ ;  /* 0x000000c8e50b7810 */ /* 0x000fe40007ffe0ff */
        /* <DEDUP_REMOVED lines=21> */
[----:B--2---:R-:W-:Y:S02]  /*2030*/  SHF.R.S32.HI R11, RZ, 0x1f, R11 ;  /* 0x0000001fff0b7819 */ /* 0x004fe4000001140b */
.L_x_1481:
        /* <DEDUP_REMOVED lines=14> */
[----:B------:R-:W-:Y:S01]  /*2120*/  IMAD.MOV.U32 R106, RZ, RZ, RZ ;  /* 0x000000ffff6a7224 */ /* 0x000fe200078e00ff */
[----:B------:R-:W-:Y:S01]  /*2130*/  CS2R R12, SRZ ;  /* 0x00000000000c7805 */ /* 0x000fe2000001ff00 */
        /* <DEDUP_REMOVED lines=25> */
.L_x_1289:
[----:B------:R-:W-:-:S04]  /*22d0*/  ISETP.NE.U32.AND P0, PT, RZ, c[0x0][0x368], PT ;  /* 0x0000da00ff007a0c */ /* 0x000fc80003f05070 */
[----:B------:R-:W-:-:S13]  /*22e0*/  ISETP.NE.AND.EX P0, PT, RZ, c[0x0][0x36c], PT, P0 ;  /* 0x0000db00ff007a0c */ /* 0x000fda0003f05300 */
[----:B------:R-:W-:Y:S05]  /*22f0*/  @!P0 BRA `(.L_x_1290) ;  /* 0x0000004000008947 */ /* 0x000fea0003800000 */
[----:B---3--:R-:W-:-:S04]  /*2300*/  IADD3 R4, P0, R231, c[0x0][0x368], RZ ;  /* 0x0000da00e7047a10 */ /* 0x008fc80007f1e0ff */
[----:B------:R-:W-:-:S05]  /*2310*/  IADD3.X R5, R236, c[0x0][0x36c], RZ, P0, !PT ;  /* 0x0000db00ec057a10 */ /* 0x000fca00007fe4ff */
[----:B------:R1:W5:Y:S01]  /*2320*/  LDG.E R11, [R4.64] ;  /* 0x00000008040b7981 */ /* 0x000362000c1e1900 */
[----:B------:R-:W-:Y:S05]  /*2330*/  BRA `(.L_x_1291) ;  /* 0x0000005000007947 */ /* 0x000fea0003800000 */
.L_x_1290:
[----:B------:R-:W-:Y:S01]  /*2340*/  MOV R11, UR6 ;  /* 0x00000006000b7c02 */ /* 0x000fe20008000f00 */
[----:B------:R-:W-:Y:S05]  /*2350*/  @!P5 BRA `(.L_x_1291) ;  /* 0x000000300000d947 */ /* 0x000fea0003800000 */
[----:B---3--:R-:W2:Y:S04]  /*2360*/  LDG.E R6, [R4.64] ;  /* 0x0000000804067981 */ /* 0x008ea8000c1e1900 */
[----:B------:R-:W2:Y:S02]  /*2370*/  LDG.E R0, [R4.64+0x4] ;  /* 0x0000040804007981 */ /* 0x000ea4000c1e1900 */
[----:B--2---:R-:W-:Y:S02]  /*2380*/  IADD3 R11, -R6, R0, RZ ;  /* 0x00000000060b7210 */ /* 0x004fe40007ffe1ff */
.L_x_1291:
[----:B-1-3--:R1:W2:Y:S04]  /*2390*/  @P6 LDG.E R5, [R2.64] ;  /* 0x0000000802056981 */ /* 0x00a2a8000c1e1900 */
[----:B------:R1:W2:Y:S01]  /*23a0*/  @P6 LDG.E R4, [R2.64+0x4] ;  /* 0x0000040802046981 */ /* 0x0002a2000c1e1900 */
[----:B------:R-:W-:Y:S01]  /*23b0*/  ISETP.NE.U32.AND P0, PT, RZ, c[0x0][0x378], PT ;  /* 0x0000de00ff007a0c */ /* 0x000fe20003f05070 */
[----:B-----5:R-:W-:-:S03]  /*23c0*/  IMAD.MOV.U32 R93, RZ, RZ, R11 ;  /* 0x000000ffff5d7224 */ /* 0x020fc600078e000b */
[----:B------:R-:W-:Y:S01]  /*23d0*/  ISETP.NE.AND.EX P1, PT, RZ, c[0x0][0x37c], PT, P0 ;  /* 0x0000df00ff007a0c */ /* 0x000fe20003f25300 */
[----:B------:R-:W-:Y:S02]  /*23e0*/  IMAD.MOV.U32 R0, RZ, RZ, c[0x0][0x2c4] ;  /* 0x0000b100ff007624 */ /* 0x000fe400078e00ff */
[----:B------:R-:W-:-:S03]  /*23f0*/  IMAD.SHL.U32 R225, R233, 0x80, RZ ;  /* 0x00000080e9e17824 */ /* 0x000fc600078e00ff */
[----:B------:R-:W-:Y:S01]  /*2400*/  ISETP.NE.AND P2, PT, R0, 0x1, PT ;  /* 0x000000010000780c */ /* 0x000fe20003f45270 */
[----:B------:R-:W-:Y:S01]  /*2410*/  IMAD.MOV.U32 R50, RZ, RZ, c[0x0][0x228] ;  /* 0x00008a00ff327624 */ /* 0x000fe200078e00ff */
[----:B------:R-:W-:Y:S01]  /*2420*/  IADD3 R0, R225, 0x7f, RZ ;  /* 0x0000007fe1007810 */ /* 0x000fe20007ffe0ff */
[----:B------:R-:W-:-:S04]  /*2430*/  IMAD.IADD R8, R11, 0x1, -R223 ;  /* 0x000000010b087824 */ /* 0x000fc800078e0adf */
[----:B-1----:R-:W-:-:S04]  /*2440*/  @P1 IADD3 R2, P0, R231, c[0x0][0x378], RZ ;  /* 0x0000de00e7021a10 */ /* 0x002fc80007f1e0ff */
[----:B------:R-:W-:-:S05]  /*2450*/  @P1 IADD3.X R3, R236, c[0x0][0x37c], RZ, P0, !PT ;  /* 0x0000df00ec031a10 */ /* 0x000fca00007fe4ff */
[----:B------:R1:W5:Y:S01]  /*2460*/  @P1 LDG.E R93, [R2.64] ;  /* 0x00000008025d1981 */ /* 0x000362000c1e1900 */
[----:B------:R-:W-:Y:S01]  /*2470*/  LOP3.LUT R7, R234, 0xff0000, RZ, 0xc0, !PT ;  /* 0x00ff0000ea077812 */ /* 0x000fe200078ec0ff */
[----:B------:R-:W-:Y:S01]  /*2480*/  BSSY B0, `(.L_x_1292) ;  /* 0x0000038000007945 */ /* 0x000fe20003800000 */
[----:B------:R-:W-:-:S04]  /*2490*/  LOP3.LUT R207, R207, 0xffffffdf, RZ, 0xc0, !PT ;  /* 0xffffffdfcfcf7812 */ /* 0x000fc800078ec0ff */
[----:B------:R-:W-:Y:S01]  /*24a0*/  @P2 LOP3.LUT R207, R207, 0x20, RZ, 0xfc, !PT ;  /* 0x00000020cfcf2812 */ /* 0x000fe200078efcff */
[----:B-1----:R-:W-:Y:S01]  /*24b0*/  @P2 IMAD.HI.U32 R2, R0, c[0x0][0x2c8], RZ ;  /* 0x0000b20000022a27 */ /* 0x002fe200078e00ff */
[----:B------:R-:W-:-:S04]  /*24c0*/  LOP3.LUT R3, R234, 0xff000000, RZ, 0xc0, !PT ;  /* 0xff000000ea037812 */ /* 0x000fc800078ec0ff */
[----:B------:R-:W-:Y:S02]  /*24d0*/  @P2 SHF.R.U32.HI R0, RZ, c[0x0][0x2cc], R2 ;  /* 0x0000b300ff002a19 */ /* 0x000fe40000011602 */
[----:B------:R-:W-:Y:S01]  /*24e0*/  SHF.R.U32.HI R6, RZ, 0x8, R3 ;  /* 0x00000008ff067819 */ /* 0x000fe20000011603 */
[----:B--2---:R-:W-:-:S04]  /*24f0*/  @P6 IMAD.IADD R50, R4, 0x1, -R5 ;  /* 0x0000000104326824 */ /* 0x004fc800078e0a05 */
[----:B------:R-:W-:-:S05]  /*2500*/  IMAD.IADD R227, R8, 0x1, R50 ;  /* 0x0000000108e37824 */ /* 0x000fca00078e0232 */
[C---:B------:R-:W-:Y:S02]  /*2510*/  IADD3 R97, R227.reuse, 0x20, -R228 ;  /* 0x00000020e3617810 */ /* 0x040fe40007ffe8e4 */
[----:B------:R-:W-:-:S03]  /*2520*/  IADD3 R2, R227, 0x1f, RZ ;  /* 0x0000001fe3027810 */ /* 0x000fc60007ffe0ff */
[----:B------:R-:W-:Y:S01]  /*2530*/  IMAD.IADD R0, R97, 0x1, R0 ;  /* 0x0000000161007824 */ /* 0x000fe200078e0200 */
[----:B------:R-:W-:-:S04]  /*2540*/  SHF.R.S32.HI R4, RZ, 0x1f, R2 ;  /* 0x0000001fff047819 */ /* 0x000fc80000011402 */
[----:B------:R-:W-:Y:S02]  /*2550*/  SHF.R.S32.HI R5, RZ, 0x1f, R0 ;  /* 0x0000001fff057819 */ /* 0x000fe40000011400 */
[----:B------:R-:W-:Y:S02]  /*2560*/  LEA.HI R3, R4, R2, RZ, 0x5 ;  /* 0x0000000204037211 */ /* 0x000fe400078f28ff */
[----:B------:R-:W-:Y:S02]  /*2570*/  LEA.HI R0, R5, R0, RZ, 0x5 ;  /* 0x0000000005007211 */ /* 0x000fe400078f28ff */
[----:B------:R-:W-:Y:S02]  /*2580*/  SHF.R.S32.HI R95, RZ, 0x5, R3 ;  /* 0x00000005ff5f7819 */ /* 0x000fe40000011403 */
[----:B------:R-:W-:Y:S02]  /*2590*/  SHF.R.S32.HI R0, RZ, 0x5, R0 ;  /* 0x00000005ff007819 */ /* 0x000fe40000011400 */
[----:B------:R-:W-:-:S02]  /*25a0*/  LEA.HI R2, R7, R6, RZ, 0x10 ;  /* 0x0000000607027211 */ /* 0x000fc400078f80ff */
[----:B------:R-:W-:Y:S01]  /*25b0*/  IMNMX R5, R95, R0, PT ;  /* 0x000000005f057217 */ /* 0x000fe20003800200 */
[----:B------:R-:W-:Y:S01]  /*25c0*/  IMAD.MOV.U32 R0, RZ, RZ, RZ ;  /* 0x000000ffff007224 */ /* 0x000fe200078e00ff */
[----:B------:R-:W-:Y:S02]  /*25d0*/  SHF.R.U32.HI R233, RZ, 0x10, R2 ;  /* 0x00000010ffe97819 */ /* 0x000fe40000011602 */
[----:B------:R-:W-:Y:S02]  /*25e0*/  ISETP.GE.AND P0, PT, R5, 0x1, PT ;  /* 0x000000010500780c */ /* 0x000fe40003f06270 */
[C---:B------:R-:W-:Y:S02]  /*25f0*/  ISETP.NE.AND P1, PT, R233.reuse, RZ, PT ;  /* 0x000000ffe900720c */ /* 0x040fe40003f25270 */
[----:B------:R-:W-:Y:S02]  /*2600*/  LOP3.LUT R247, R2, 0xff, RZ, 0xc0, !PT ;  /* 0x000000ff02f77812 */ /* 0x000fe400078ec0ff */
[----:B------:R-:W-:-:S07]  /*2610*/  SEL R92, R233, c[0x0][0x338], P1 ;  /* 0x0000ce00e95c7a07 */ /* 0x000fce0000800000 */
        /* <DEDUP_REMOVED lines=30> */
.L_x_1293:
[----:B------:R-:W-:Y:S05]  /*2800*/  BSYNC B0 ;  /* 0x0000000000007941 */ /* 0x000fea0003800000 */
.L_x_1292:
        /* <DEDUP_REMOVED lines=30> */
[----:B------:R-:W-:Y:S01]  /*29f0*/  ISETP.NE.U32.AND P1, PT, RZ, c[0x0][0x340], PT ;  /* 0x0000d000ff007a0c */ /* 0x000fe20003f25070 */
[----:B------:R-:W-:Y:S01]  /*2a00*/  IMAD R0, R43, -0x20, R90 ;  /* 0xffffffe02b007824 */ /* 0x000fe200078e025a */
[----:B------:R-:W-:Y:S01]  /*2a10*/  SEL R10, R237, RZ, !P6 ;  /* 0x000000ffed0a7207 */ /* 0x000fe20007000000 */
[----:B------:R-:W-:Y:S01]  /*2a20*/  IMAD R4, R54, c[0x0][0x23c], R4 ;  /* 0x00008f0036047a24 */ /* 0x000fe200078e0204 */
[----:B------:R-:W-:-:S02]  /*2a30*/  ISETP.NE.AND.EX P1, PT, RZ, c[0x0][0x344], PT, P1 ;  /* 0x0000d100ff007a0c */ /* 0x000fc40003f25310 */
[----:B------:R-:W-:Y:S01]  /*2a40*/  ISETP.GT.AND P0, PT, R0, RZ, PT ;  /* 0x000000ff0000720c */ /* 0x000fe20003f04270 */
[----:B------:R-:W-:Y:S01]  /*2a50*/  IMAD.IADD R3, R3, 0x1, R4 ;  /* 0x0000000103037824 */ /* 0x000fe200078e0204 */
[----:B------:R-:W-:Y:S01]  /*2a60*/  SHF.L.U64.HI R99, R102, R98, c[0x0][0x23c] ;  /* 0x00008f0066637619 */ /* 0x000fe20000010262 */
[----:B------:R-:W-:Y:S01]  /*2a70*/  IMAD R0, R8, c[0x0][0x248], RZ ;  /* 0x0000920008007a24 */ /* 0x000fe200078e02ff */
[----:B------:R-:W-:Y:S01]  /*2a80*/  ISETP.GE.AND P4, PT, R132, c[0x0][0x1d4], PT ;  /* 0x0000750084007a0c */ /* 0x000fe20003f86270 */
[C---:B------:R-:W-:Y:S01]  /*2a90*/  IMAD.WIDE.U32 R2, R20.reuse, c[0x0][0x240], R2 ;  /* 0x0000900014027a25 */ /* 0x040fe200078e0002 */
[----:B------:R-:W-:Y:S02]  /*2aa0*/  LOP3.LUT R207, R207, 0xfffffffe, RZ, 0xc0, !PT ;  /* 0xfffffffecfcf7812 */ /* 0x000fe400078ec0ff */
[----:B------:R-:W-:Y:S01]  /*2ab0*/  ISETP.GE.AND P6, PT, R137, c[0x0][0x1d4], PT ;  /* 0x0000750089007a0c */ /* 0x000fe20003fc6270 */
[----:B------:R-:W-:Y:S01]  /*2ac0*/  IMAD R3, R20, c[0x0][0x244], R3 ;  /* 0x0000910014037a24 */ /* 0x000fe200078e0203 */
[----:B------:R-:W-:Y:S01]  /*2ad0*/  ISETP.GE.AND P5, PT, R197, c[0x0][0x1d4], PT ;  /* 0x00007500c5007a0c */ /* 0x000fe20003fa6270 */
[C---:B------:R-:W-:Y:S01]  /*2ae0*/  IMAD R4, R10.reuse, c[0x0][0x24c], R0 ;  /* 0x000093000a047a24 */ /* 0x040fe200078e0200 */
[----:B------:R-:W-:Y:S01]  /*2af0*/  @P1 IADD3 R6, P3, R231, c[0x0][0x340], RZ ;  /* 0x0000d000e7061a10 */ /* 0x000fe20007f7e0ff */
[----:B------:R-:W-:Y:S01]  /*2b00*/  IMAD.WIDE.U32 R58, R10, c[0x0][0x248], R2 ;  /* 0x000092000a3a7a25 */ /* 0x000fe200078e0002 */
[----:B------:R-:W-:-:S02]  /*2b10*/  @P0 SHF.R.S32.HI R2, RZ, 0x1f, R43 ;  /* 0x0000001fff020819 */ /* 0x000fc4000001142b */
[----:B------:R-:W-:Y:S01]  /*2b20*/  @P1 IADD3.X R7, R236, c[0x0][0x344], RZ, P3, !PT ;  /* 0x0000d100ec071a10 */ /* 0x000fe20001ffe4ff */
[----:B------:R-:W-:Y:S01]  /*2b30*/  IMAD.SHL.U32 R102, R102, 0x20, RZ ;  /* 0x0000002066667824 */ /* 0x000fe200078e00ff */
[----:B------:R-:W-:Y:S01]  /*2b40*/  @P4 LOP3.LUT R207, R207, 0x1, RZ, 0xfc, !PT ;  /* 0x00000001cfcf4812 */ /* 0x000fe200078efcff */
[----:B------:R-:W-:Y:S01]  /*2b50*/  @P0 IMAD R0, R99, R43, RZ ;  /* 0x0000002b63000224 */ /* 0x000fe200078e02ff */
[----:B------:R-:W-:Y:S01]  /*2b60*/  ISETP.GE.AND P4, PT, R198, c[0x0][0x1d4], PT ;  /* 0x00007500c6007a0c */ /* 0x000fe20003f86270 */
[----:B------:R-:W-:Y:S02]  /*2b70*/  IMAD.IADD R57, R59, 0x1, R4 ;  /* 0x000000013b397824 */ /* 0x000fe400078e0204 */
[----:B------:R-:W-:Y:S02]  /*2b80*/  @P0 IMAD.MOV.U32 R56, RZ, RZ, R58 ;  /* 0x000000ffff380224 */ /* 0x000fe400078e003a */
[-C--:B------:R-:W-:Y:S02]  /*2b90*/  @P0 IMAD R0, R2, R102.reuse, R0 ;  /* 0x0000006602000224 */ /* 0x080fe400078e0200 */
[----:B------:R-:W-:-:S04]  /*2ba0*/  @P0 IMAD.WIDE.U32 R4, R43, R102, R56 ;  /* 0x000000662b040225 */ /* 0x000fc800078e0038 */
[----:B------:R-:W-:Y:S01]  /*2bb0*/  @P0 IMAD.IADD R0, R5, 0x1, R0 ;  /* 0x0000000105000824 */ /* 0x000fe200078e0200 */
[----:B------:R-:W-:-:S04]  /*2bc0*/  @P0 LEA R2, P2, R4, c[0x0][0x220], 0x1 ;  /* 0x0000880004020a11 */ /* 0x000fc800078408ff */
[----:B------:R-:W-:Y:S02]  /*2bd0*/  @P0 LEA.HI.X R3, R4, c[0x0][0x224], R0, 0x1, P2 ;  /* 0x0000890004030a11 */ /* 0x000fe400010f0c00 */
[C---:B------:R-:W-:Y:S01]  /*2be0*/  LOP3.LUT P2, RZ, R207.reuse, 0x1, RZ, 0xc0, !PT ;  /* 0x00000001cfff7812 */ /* 0x040fe2000784c0ff */
[----:B------:R-:W2:Y:S01]  /*2bf0*/  @P1 LDG.E R0, [R6.64] ;  /* 0x0000000806001981 */ /* 0x000ea2000c1e1900 */
[----:B------:R-:W-:Y:S01]  /*2c00*/  IMAD.MOV.U32 R94, RZ, RZ, c[0x0][0x27c] ;  /* 0x00009f00ff5e7624 */ /* 0x000fe200078e00ff */
[----:B------:R-:W-:-:S10]  /*2c10*/  LOP3.LUT R207, R207, 0xfffffffd, RZ, 0xc0, !PT ;  /* 0xfffffffdcfcf7812 */ /* 0x000fd400078ec0ff */
[----:B------:R-:W-:Y:S01]  /*2c20*/  @!PT LDS RZ, [RZ] ;  /* 0x00000000fffff984 */ /* 0x000fe20000000800 */
[----:B------:R-:W-:Y:S01]  /*2c30*/  @!PT LDS RZ, [RZ] ;  /* 0x00000000fffff984 */ /* 0x000fe20000000800 */
[----:B------:R-:W-:Y:S01]  /*2c40*/  @!PT LDS RZ, [RZ] ;  /* 0x00000000fffff984 */ /* 0x000fe20000000800 */
[----:B------:R1:W-:Y:S01]  /*2c50*/  @P0 LDGSTS.E.BYPASS.LTC128B.128 [R194+0xc080], [R2.64], !P2 ;  /* 0x0c08000002c20fae */ /* 0x0003e2000d101d48 */
[----:B------:R-:W-:-:S03]  /*2c60*/  ISETP.GE.AND P2, PT, R132, c[0x0][0x27c], PT ;  /* 0x00009f0084007a0c */ /* 0x000fc60003f46270 */
[----:B------:R1:W-:Y:S04]  /*2c70*/  @P0 LDGSTS.E.BYPASS.LTC128B.128 [R194+0xd080], [R2.64+0x80], !P6 ;  /* 0x0d08008002c20fae */ /* 0x0003e8000f101d48 */
[----:B------:R1:W-:Y:S04]  /*2c80*/  @P0 LDGSTS.E.BYPASS.LTC128B.128 [R194+0xe080], [R2.64+0x100], !P5 ;  /* 0x0e08010002c20fae */ /* 0x0003e8000e901d48 */
[----:B------:R1:W-:Y:S01]  /*2c90*/  @P0 LDGSTS.E.BYPASS.LTC128B.128 [R194+0xf080], [R2.64+0x180], !P4 ;  /* 0x0f08018002c20fae */ /* 0x0003e2000e101d48 */
[----:B-----5:R-:W-:-:S03]  /*2ca0*/  SHF.R.S32.HI R19, RZ, 0x1f, R93 ;  /* 0x0000001fff137819 */ /* 0x020fc6000001145d */
[----:B------:R-:W0:Y:S01]  /*2cb0*/  LDGDEPBAR ;  /* 0x00000000000079af */ /* 0x000e220000000000 */
[----:B------:R-:W-:Y:S01]  /*2cc0*/  WARPSYNC 0xffffffff ;  /* 0xffffffff00007948 */ /* 0x000fe20003800000 */
[----:B------:R-:W-:Y:S01]  /*2cd0*/  @P2 LOP3.LUT R207, R207, 0x2, RZ, 0xfc, !PT ;  /* 0x00000002cfcf2812 */ /* 0x000fe200078efcff */
[----:B------:R-:W-:Y:S01]  /*2ce0*/  IMAD.SHL.U32 R94, R94, 0x2, RZ ;  /* 0x000000025e5e7824 */ /* 0x000fe200078e00ff */
[----:B--2---:R-:W-:Y:S01]  /*2cf0*/  @P1 SHF.R.S32.HI R18, RZ, 0x1f, R0 ;  /* 0x0000001fff121819 */ /* 0x004fe20000011400 */
[----:B------:R-:W-:Y:S02]  /*2d00*/  @!P1 IMAD.MOV.U32 R0, RZ, RZ, R237 ;  /* 0x000000ffff009224 */ /* 0x000fe400078e00ed */
[----:B------:R-:W-:Y:S02]  /*2d10*/  @!P1 IMAD.MOV.U32 R18, RZ, RZ, R238 ;  /* 0x000000ffff129224 */ /* 0x000fe400078e00ee */
[C---:B-1----:R-:W-:Y:S01]  /*2d20*/  IMAD.WIDE.U32 R2, R20.reuse, c[0x0][0x260], R132 ;  /* 0x0000980014027a25 */ /* 0x042fe200078e0084 */
[----:B------:R-:W-:Y:S01]  /*2d30*/  ISETP.GE.AND P0, PT, R137, c[0x0][0x27c], PT ;  /* 0x00009f0089007a0c */ /* 0x000fe20003f06270 */
[----:B------:R-:W-:Y:S01]  /*2d40*/  BAR.SYNC.DEFER_BLOCKING 0x0 ;  /* 0x0000000000007b1d */ /* 0x000fe20000010000 */
[----:B------:R-:W-:Y:S01]  /*2d50*/  LOP3.LUT R207, R207, 0xfffffffb, RZ, 0xc0, !PT ;  /* 0xfffffffbcfcf7812 */ /* 0x000fe200078ec0ff */
[----:B------:R-:W-:Y:S01]  /*2d60*/  IMAD R6, R9, c[0x0][0x290], RZ ;  /* 0x0000a40009067a24 */ /* 0x000fe200078e02ff */
        /* <DEDUP_REMOVED lines=61> */
[----:B------:R-:W-:Y:S01]  /*3140*/  IMAD R10, R93, c[0x0][0x294], R10 ;  /* 0x0000a5005d0a7a24 */ /* 0x000fe200078e020a */
[----:B------:R-:W-:Y:S01]  /*3150*/  SHF.L.U64.HI R98, R101, R98, c[0x0][0x284] ;  /* 0x0000a10065627619 */ /* 0x000fe20000010262 */
[----:B------:R-:W-:Y:S01]  /*3160*/  IMAD R0, R93, c[0x0][0x284], R14 ;  /* 0x0000a1005d007a24 */ /* 0x000fe200078e020e */
[----:B------:R-:W-:Y:S01]  /*3170*/  SHF.L.U32 R101, R101, 0x5, RZ ;  /* 0x0000000565657819 */ /* 0x000fe200000006ff */
[----:B------:R-:W-:Y:S01]  /*3180*/  IMAD.WIDE.U32 R62, R93, c[0x0][0x290], R4 ;  /* 0x0000a4005d3e7a25 */ /* 0x000fe200078e0004 */
[----:B------:R-:W-:-:S02]  /*3190*/  IADD3 R87, R75, R21, RZ ;  /* 0x000000154b577210 */ /* 0x000fc40007ffe0ff */
[----:B------:R-:W-:Y:S01]  /*31a0*/  SHF.R.S32.HI R85, RZ, 0x3, R13 ;  /* 0x00000003ff557819 */ /* 0x000fe2000001140d */
[C---:B------:R-:W-:Y:S01]  /*31b0*/  IMAD.WIDE.U32 R60, R93.reuse, c[0x0][0x280], R2 ;  /* 0x0000a0005d3c7a25 */ /* 0x040fe200078e0002 */
[----:B------:R-:W-:Y:S02]  /*31c0*/  SHF.R.S32.HI R84, RZ, 0x3, R12 ;  /* 0x00000003ff547819 */ /* 0x000fe4000001140c */
[----:B------:R-:W-:Y:S01]  /*31d0*/  IADD3 R81, R10, R63, RZ ;  /* 0x0000003f0a517210 */ /* 0x000fe20007ffe0ff */
[C---:B------:R-:W-:Y:S01]  /*31e0*/  IMAD.WIDE.U32 R66, R93.reuse, c[0x0][0x290], R8 ;  /* 0x0000a4005d427a25 */ /* 0x040fe200078e0008 */
        /* <DEDUP_REMOVED lines=13> */
.L_x_1313:
        /* <DEDUP_REMOVED lines=92> */
.L_x_1299:
[----:B------:R-:W-:Y:S05]  /*3880*/  BSYNC B0 ;  /* 0x0000000000007941 */ /* 0x000fea0003800000 */
.L_x_1298:
        /* <DEDUP_REMOVED lines=9> */
[----:B--2---:R-:W-:Y:S01]  /*3920*/  PRMT R20, R5, 0x5410, R8 ;  /* 0x0000541005147816 */ /* 0x004fe20000000008 */
        /* <DEDUP_REMOVED lines=30> */
[----:B------:R-:W-:Y:S04]  /*3b10*/  @!P0 SHF.R.U32.HI R17, RZ, 0x10, R17 ;  /* 0x00000010ff118819 */ /* 0x000fe80000011611 */
[----:B------:R-:W-:Y:S02]  /*3b20*/  @!P0 PRMT R24, R22, 0x5410, R17 ;  /* 0x0000541016188816 */ /* 0x000fe40000000011 */
[----:B------:R-:W-:Y:S02]  /*3b30*/  @!P0 PRMT R17, R5, 0x5410, R4 ;  /* 0x0000541005118816 */ /* 0x000fe40000000004 */
[----:B------:R-:W-:Y:S01]  /*3b40*/  @!P0 LOP3.LUT R22, R23, 0xffff0000, RZ, 0xc0, !PT ;  /* 0xffff000017168812 */ /* 0x000fe200078ec0ff */
[C---:B-1----:R-:W-:Y:S01]  /*3b50*/  @!P0 IMAD.U32 R4, R8.reuse, 0x10000, RZ ;  /* 0x0001000008048824 */ /* 0x042fe200078e00ff */
[----:B------:R-:W-:Y:S01]  /*3b60*/  @!P0 LOP3.LUT R0, R8, 0xffff0000, RZ, 0xc0, !PT ;  /* 0xffff000008008812 */ /* 0x000fe200078ec0ff */
[----:B------:R-:W-:Y:S01]  /*3b70*/  @!P0 IMAD.U32 R23, R10, 0x10000, RZ ;  /* 0x000100000a178824 */ /* 0x000fe200078e00ff */
[----:B------:R-:W-:Y:S03]  /*3b80*/  @!P0 LOP3.LUT R2, R9, 0xffff0000, RZ, 0xc0, !PT ;  /* 0xffff000009028812 */ /* 0x000fe600078ec0ff */
        /* <DEDUP_REMOVED lines=8> */
[----:B------:R-:W-:Y:S01]  /*3c10*/  @!P0 FMUL.FTZ R5, R2, R22 ;  /* 0x0000001602058220 */ /* 0x000fe20000410000 */
[----:B------:R-:W-:Y:S01]  /*3c20*/  @!P0 LOP3.LUT R24, R24, 0xffff0000, RZ, 0xc0, !PT ;  /* 0xffff000018188812 */ /* 0x000fe200078ec0ff */
[-C--:B------:R-:W-:Y:S02]  /*3c30*/  @!P0 FMUL.FTZ R2, R2, R4.reuse ;  /* 0x0000000402028220 */ /* 0x080fe40000410000 */
[----:B------:R-:W-:Y:S01]  /*3c40*/  @!P0 FFMA.FTZ R38, R16, R4, -R5 ;  /* 0x0000000410268223 */ /* 0x000fe20000010805 */
[----:B------:R-:W-:Y:S01]  /*3c50*/  @!P0 LOP3.LUT R4, R11, 0xffff0000, RZ, 0xc0, !PT ;  /* 0xffff00000b048812 */ /* 0x000fe200078ec0ff */
[----:B------:R-:W-:Y:S02]  /*3c60*/  @!P0 IMAD.U32 R5, R17, 0x10000, RZ ;  /* 0x0001000011058824 */ /* 0x000fe400078e00ff */
[C---:B------:R-:W-:Y:S02]  /*3c70*/  @!P0 FMUL.FTZ R36, R3.reuse, R21 ;  /* 0x0000001503248220 */ /* 0x040fe40000410000 */
[-C--:B------:R-:W-:Y:S02]  /*3c80*/  @!P0 FMUL.FTZ R3, R3, R5.reuse ;  /* 0x0000000503038220 */ /* 0x080fe40000410000 */
[----:B------:R-:W-:Y:S01]  /*3c90*/  @!P0 FFMA.FTZ R37, R23, R5, -R36 ;  /* 0x0000000517258223 */ /* 0x000fe20000010824 */
[----:B------:R-:W-:Y:S01]  /*3ca0*/  @!P0 LOP3.LUT R5, R17, 0xffff0000, RZ, 0xc0, !PT ;  /* 0xffff000011058812 */ /* 0x000fe200078ec0ff */
[----:B------:R-:W-:Y:S01]  /*3cb0*/  @!P0 FMUL.FTZ R36, R4, R24 ;  /* 0x0000001804248220 */ /* 0x000fe20000410000 */
[----:B------:R-:W-:Y:S01]  /*3cc0*/  @!P0 SHF.L.U32 R17, R11, 0x10, RZ ;  /* 0x000000100b118819 */ /* 0x000fe200000006ff */
[----:B------:R-:W-:Y:S02]  /*3cd0*/  @!P0 FFMA.FTZ R2, R22, R16, R2 ;  /* 0x0000001016028223 */ /* 0x000fe40000010002 */
[----:B------:R-:W-:Y:S02]  /*3ce0*/  @!P0 FMUL.FTZ R4, R4, R5 ;  /* 0x0000000504048220 */ /* 0x000fe40000410000 */
[----:B------:R-:W-:Y:S01]  /*3cf0*/  @!P0 FFMA.FTZ R3, R21, R23, R3 ;  /* 0x0000001715038223 */ /* 0x000fe20000010003 */
        /* <DEDUP_REMOVED lines=11> */
.L_x_1302:
[----:B------:R-:W-:Y:S05]  /*3db0*/  BSYNC B0 ;  /* 0x0000000000007941 */ /* 0x000fea0003800000 */
.L_x_1301:
        /* <DEDUP_REMOVED lines=58> */
.L_x_1304:
[----:B------:R-:W-:Y:S05]  /*4160*/  BSYNC B0 ;  /* 0x0000000000007941 */ /* 0x000fea0003800000 */
.L_x_1303:
        /* <DEDUP_REMOVED lines=58> */
.L_x_1306:
[----:B------:R-:W-:Y:S05]  /*4510*/  BSYNC B0 ;  /* 0x0000000000007941 */ /* 0x000fea0003800000 */
.L_x_1305:
[----:B------:R-:W-:Y:S11]  /*4520*/  ISETP.GE.AND P0, PT, R198, c[0x0][0x1d4], PT ;  /* 0x00007500c6007a0c */ /* 0x000ff60003f06270 */
[----:B------:R-:W-:Y:S02]  /*4530*/  @!UPT UIADD3 URZ, URZ, URZ, URZ ;  /* 0x0000003f3f3ff290 */ /* 0x000fe4000fffe03f */
        /* <DEDUP_REMOVED lines=56> */
.L_x_1297:
        /* <DEDUP_REMOVED lines=31> */
.L_x_1308:
[----:B------:R-:W-:Y:S05]  /*4ab0*/  BSYNC B0 ;  /* 0x0000000000007941 */ /* 0x000fea0003800000 */
.L_x_1307:
        /* <DEDUP_REMOVED lines=11> */
[----:B--2---:R-:W-:Y:S01]  /*4b70*/  PRMT R20, R3, 0x5410, R8 ;  /* 0x0000541003147816 */ /* 0x004fe20000000008 */
        /* <DEDUP_REMOVED lines=17> */
[----:B------:R-:W-:Y:S02]  /*4c90*/  IMAD.MOV.U32 R36, RZ, RZ, R15 ;  /* 0x000000ffff247224 */ /* 0x000fe400078e000f */
[----:B------:R-:W-:Y:S01]  /*4ca0*/  IMAD.MOV.U32 R8, RZ, RZ, R5 ;  /* 0x000000ffff087224 */ /* 0x000fe200078e0005 */
[----:B------:R-:W-:Y:S01]  /*4cb0*/  LEA.HI R0, R2, R0, RZ, 0x4 ;  /* 0x0000000002007211 */ /* 0x000fe200078f20ff */
[----:B------:R-:W-:Y:S02]  /*4cc0*/  IMAD.MOV.U32 R10, RZ, RZ, R7 ;  /* 0x000000ffff0a7224 */ /* 0x000fe400078e0007 */
[----:B------:R-:W-:Y:S02]  /*4cd0*/  @!P0 SHF.R.U64 R4, R4, 0x10, R5 ;  /* 0x0000001004048819 */ /* 0x000fe40000001205 */
[----:B------:R-:W-:Y:S02]  /*4ce0*/  LEA.HI.SX32 R0, R0, R85, 0x1c ;  /* 0x0000005500007211 */ /* 0x000fe400078fe2ff */
[--C-:B------:R-:W-:Y:S02]  /*4cf0*/  @!P0 SHF.R.U64 R22, R12, 0x10, R13.reuse ;  /* 0x000000100c168819 */ /* 0x100fe4000000120d */
[----:B------:R-:W-:Y:S01]  /*4d00*/  SHF.R.S32.HI R2, RZ, 0x1f, R0 ;  /* 0x0000001fff027819 */ /* 0x000fe20000011400 */
[----:B------:R-:W-:Y:S01]  /*4d10*/  IMAD.SHL.U32 R39, R0, 0x8, RZ ;  /* 0x0000000800277824 */ /* 0x000fe200078e00ff */
[----:B------:R-:W-:Y:S02]  /*4d20*/  @!P0 SHF.R.U32.HI R29, RZ, 0x10, R13 ;  /* 0x00000010ff1d8819 */ /* 0x000fe4000001160d */
[----:B------:R-:W-:Y:S02]  /*4d30*/  LEA.HI R2, R2, R0, RZ, 0x3 ;  /* 0x0000000002027211 */ /* 0x000fe400078f18ff */
[--C-:B------:R-:W-:Y:S02]  /*4d40*/  @!P0 SHF.R.U64 R28, R14, 0x10, R15.reuse ;  /* 0x000000100e1c8819 */ /* 0x100fe4000000120f */
[----:B------:R-:W-:Y:S01]  /*4d50*/  @!P0 SHF.R.U32.HI R30, RZ, 0x10, R15 ;  /* 0x00000010ff1e8819 */ /* 0x000fe2000001160f */
[----:B------:R-:W-:Y:S01]  /*4d60*/  IMAD.SHL.U32 R2, R2, 0x100, RZ ;  /* 0x0000010002027824 */ /* 0x000fe200078e00ff */
[----:B------:R-:W-:Y:S02]  /*4d70*/  LOP3.LUT R0, R222, 0x38, R39, 0xf8, !PT ;  /* 0x00000038de007812 */ /* 0x000fe400078ef827 */
[----:B------:R-:W-:Y:S02]  /*4d80*/  @!P0 PRMT R21, R21, 0x5410, R22 ;  /* 0x0000541015158816 */ /* 0x000fe40000000016 */
[----:B------:R-:W-:Y:S02]  /*4d90*/  LOP3.LUT R3, R0, R105, RZ, 0x3c, !PT ;  /* 0x0000006900037212 */ /* 0x000fe400078e3cff */
[----:B------:R-:W-:Y:S02]  /*4da0*/  LOP3.LUT R2, R2, 0x7ffff800, RZ, 0xc0, !PT ;  /* 0x7ffff80002027812 */ /* 0x000fe400078ec0ff */
[----:B------:R-:W-:Y:S02]  /*4db0*/  @!P0 SHF.R.U32.HI R0, RZ, 0x10, R5 ;  /* 0x00000010ff008819 */ /* 0x000fe40000011605 */
[----:B------:R-:W-:Y:S02]  /*4dc0*/  IADD3 R2, R3, R2, R226 ;  /* 0x0000000203027210 */ /* 0x000fe40007ffe0e2 */
[----:B------:R-:W-:Y:S02]  /*4dd0*/  @!P0 PRMT R4, R9, 0x5410, R4 ;  /* 0x0000541009048816 */ /* 0x000fe40000000004 */
[----:B------:R-:W-:Y:S01]  /*4de0*/  SHF.L.U32 R5, R2, 0x1, RZ ;  /* 0x0000000102057819 */ /* 0x000fe200000006ff */
[----:B------:R-:W-:Y:S01]  /*4df0*/  IMAD.MOV.U32 R2, RZ, RZ, R6 ;  /* 0x000000ffff027224 */ /* 0x000fe200078e0006 */
[----:B------:R-:W-:Y:S02]  /*4e00*/  @!P0 SHF.R.U64 R3, R6, 0x10, R7 ;  /* 0x0000001006038819 */ /* 0x000fe40000001207 */
[----:B------:R-:W-:Y:S01]  /*4e10*/  @!P0 PRMT R6, R8, 0x5410, R0 ;  /* 0x0000541008068816 */ /* 0x000fe20000000000 */
[----:B------:R-:W-:Y:S01]  /*4e20*/  @!P0 IMAD.U32 R8, R21, 0x10000, RZ ;  /* 0x0001000015088824 */ /* 0x000fe200078e00ff */
[----:B------:R2:W5:Y:S01]  /*4e30*/  LDS.128 R12, [R5+0xc080] ;  /* 0x00c08000050c7984 */ /* 0x0005620000000c00 */
[----:B------:R-:W-:Y:S02]  /*4e40*/  @!P0 PRMT R22, R31, 0x5410, R29 ;  /* 0x000054101f168816 */ /* 0x000fe4000000001d */
[----:B------:R-:W-:Y:S02]  /*4e50*/  @!P0 PRMT R23, R23, 0x5410, R28 ;  /* 0x0000541017178816 */ /* 0x000fe4000000001c */
[----:B------:R-:W-:Y:S02]  /*4e60*/  @!P0 PRMT R30, R36, 0x5410, R30 ;  /* 0x00005410241e8816 */ /* 0x000fe4000000001e */
[----:B--2---:R-:W-:Y:S02]  /*4e70*/  @!P0 SHF.R.U32.HI R5, RZ, 0x10, R7 ;  /* 0x00000010ff058819 */ /* 0x004fe40000011607 */
[----:B------:R-:W-:Y:S01]  /*4e80*/  @!P0 PRMT R7, R2, 0x5410, R3 ;  /* 0x0000541002078816 */ /* 0x000fe20000000003 */
[----:B------:R-:W-:Y:S01]  /*4e90*/  @!P0 IMAD.U32 R2, R4, 0x10000, RZ ;  /* 0x0001000004028824 */ /* 0x000fe200078e00ff */
[----:B------:R-:W-:Y:S01]  /*4ea0*/  @!P0 PRMT R10, R10, 0x5410, R5 ;  /* 0x000054100a0a8816 */ /* 0x000fe20000000005 */
[----:B-1----:R-:W-:Y:S02]  /*4eb0*/  @!P0 IMAD.U32 R3, R24, 0x10000, RZ ;  /* 0x0001000018038824 */ /* 0x002fe400078e00ff */
[----:B------:R-:W-:Y:S01]  /*4ec0*/  @!P0 IMAD.U32 R5, R22, 0x10000, RZ ;  /* 0x0001000016058824 */ /* 0x000fe200078e00ff */
[----:B-----5:R-:W-:Y:S05]  /*4ed0*/  @!P0 SHF.L.U32 R0, R12, 0x10, RZ ;  /* 0x000000100c008819 */ /* 0x020fea00000006ff */
[C---:B------:R-:W-:Y:S02]  /*4ee0*/  @!P0 FMUL.FTZ R9, R0.reuse, R8 ;  /* 0x0000000800098220 */ /* 0x040fe40000410000 */
[-C--:B------:R-:W-:Y:S02]  /*4ef0*/  @!P0 FMUL.FTZ R0, R0, R2.reuse ;  /* 0x0000000200008220 */ /* 0x080fe40000410000 */
[----:B------:R-:W-:Y:S01]  /*4f00*/  @!P0 FFMA.FTZ R29, R3, R2, -R9 ;  /* 0x00000002031d8223 */ /* 0x000fe20000010809 */
[----:B------:R-:W-:Y:S01]  /*4f10*/  @!P0 LOP3.LUT R9, R21, 0xffff0000, RZ, 0xc0, !PT ;  /* 0xffff000015098812 */ /* 0x000fe200078ec0ff */
[----:B------:R-:W-:Y:S01]  /*4f20*/  @!P0 FFMA.FTZ R0, R8, R3, R0 ;  /* 0x0000000308008223 */ /* 0x000fe20000010000 */
[----:B------:R-:W-:Y:S02]  /*4f30*/  @!P0 LOP3.LUT R2, R12, 0xffff0000, RZ, 0xc0, !PT ;  /* 0xffff00000c028812 */ /* 0x000fe400078ec0ff */
        /* <DEDUP_REMOVED lines=26> */
[C---:B------:R-:W-:Y:S01]  /*50e0*/  @!P0 IMAD.U32 R6, R7.reuse, 0x10000, RZ ;  /* 0x0001000007068824 */ /* 0x040fe200078e00ff */
[----:B------:R-:W-:Y:S01]  /*50f0*/  @!P0 LOP3.LUT R7, R7, 0xffff0000, RZ, 0xc0, !PT ;  /* 0xffff000007078812 */ /* 0x000fe200078ec0ff */
[----:B------:R-:W-:Y:S01]  /*5100*/  @!P0 IMAD.U32 R9, R26, 0x10000, RZ ;  /* 0x000100001a098824 */ /* 0x000fe200078e00ff */
[----:B------:R-:W-:Y:S01]  /*5110*/  @!P0 MOV R25, R28 ;  /* 0x0000001c00198202 */ /* 0x000fe20000000f00 */
[C---:B------:R-:W-:Y:S01]  /*5120*/  @!P0 FMUL.FTZ R21, R5.reuse, R8 ;  /* 0x0000000805158220 */ /* 0x040fe20000410000 */
[----:B------:R-:W-:Y:S01]  /*5130*/  @!P0 F2FP.BF16.PACK_AB R3, R4, R3 ;  /* 0x000000030403823e */ /* 0x000fe200000010ff */
[-C--:B------:R-:W-:Y:S02]  /*5140*/  @!P0 FMUL.FTZ R5, R5, R6.reuse ;  /* 0x0000000605058220 */ /* 0x080fe40000410000 */
[----:B------:R-:W-:Y:S01]  /*5150*/  @!P0 FFMA.FTZ R31, R9, R6, -R21 ;  /* 0x00000006091f8223 */ /* 0x000fe20000010815 */
[----:B------:R-:W-:Y:S01]  /*5160*/  @!P0 MOV R13, R3 ;  /* 0x00000003000d8202 */ /* 0x000fe20000000f00 */
[----:B------:R-:W-:Y:S01]  /*5170*/  @!P0 FFMA.FTZ R5, R8, R9, R5 ;  /* 0x0000000908058223 */ /* 0x000fe20000010005 */
[----:B------:R-:W-:Y:S02]  /*5180*/  @!P0 LOP3.LUT R8, R23, 0xffff0000, RZ, 0xc0, !PT ;  /* 0xffff000017088812 */ /* 0x000fe400078ec0ff */
[----:B------:R-:W-:Y:S02]  /*5190*/  @!P0 LOP3.LUT R6, R14, 0xffff0000, RZ, 0xc0, !PT ;  /* 0xffff00000e068812 */ /* 0x000fe400078ec0ff */
[----:B------:R-:W-:Y:S03]  /*51a0*/  @!P0 LOP3.LUT R9, R26, 0xffff0000, RZ, 0xc0, !PT ;  /* 0xffff00001a098812 */ /* 0x000fe600078ec0ff */
        /* <DEDUP_REMOVED lines=36> */
.L_x_1310:
[----:B------:R-:W-:Y:S05]  /*53f0*/  BSYNC B0 ;  /* 0x0000000000007941 */ /* 0x000fea0003800000 */
.L_x_1309:
[----:B------:R-:W-:Y:S11]  /*5400*/  ISETP.GE.AND P0, PT, R137, c[0x0][0x1d4], PT ;  /* 0x0000750089007a0c */ /* 0x000ff60003f06270 */
[----:B------:R-:W-:Y:S02]  /*5410*/  @!UPT UIADD3 URZ, URZ, URZ, URZ ;  /* 0x0000003f3f3ff290 */ /* 0x000fe4000fffe03f */
[----:B------:R-:W-:-:S05]  /*5420*/  @P0 BRA `(.L_x_1300) ;  /* 0x0000096000000947 */ /* 0x000fca0003800000 */
[----:B------:R-:W-:Y:S01]  /*5430*/  LOP3.LUT P1, RZ, R207, 0x4, RZ, 0xc0, !PT ;  /* 0x00000004cfff7812 */ /* 0x000fe2000782c0ff */
[----:B------:R-:W2:Y:S01]  /*5440*/  LDS.128 R28, [R76+0xc080] ;  /* 0x00c080004c1c7984 */ /* 0x000ea20000000c00 */
[----:B------:R-:W-:Y:S02]  /*5450*/  ISETP.GE.AND P0, PT, R137, c[0x0][0x27c], PT ;  /* 0x00009f0089007a0c */ /* 0x000fe40003f06270 */
[----:B------:R-:W-:Y:S04]  /*5460*/  SEL R0, R94, R42, !P1 ;  /* 0x0000002a5e007207 */ /* 0x000fe80004800000 */
[----:B-1----:R-:W-:Y:S04]  /*5470*/  SHF.R.S32.HI R2, RZ, 0x1f, R0 ;  /* 0x0000001fff027819 */ /* 0x002fe80000011400 */
[----:B------:R-:W-:Y:S03]  /*5480*/  LEA.HI R0, R2, R0, RZ, 0x4 ;  /* 0x0000000002007211 */ /* 0x000fe600078f20ff */
[--C-:B------:R-:W-:Y:S02]  /*5490*/  @!P0 SHF.R.U64 R4, R32, 0x10, R33.reuse ;  /* 0x0000001020048819 */ /* 0x100fe40000001221 */
[----:B------:R-:W-:Y:S02]  /*54a0*/  LEA.HI.SX32 R0, R0, R84, 0x1c ;  /* 0x0000005400007211 */ /* 0x000fe400078fe2ff */
[----:B------:R-:W-:Y:S02]  /*54b0*/  @!P0 SHF.R.U32.HI R7, RZ, 0x10, R33 ;  /* 0x00000010ff078819 */ /* 0x000fe40000011621 */
[----:B------:R-:W-:Y:S01]  /*54c0*/  SHF.R.S32.HI R2, RZ, 0x1f, R0 ;  /* 0x0000001fff027819 */ /* 0x000fe20000011400 */
[----:B------:R-:W-:Y:S01]  /*54d0*/  IMAD.SHL.U32 R36, R0, 0x8, RZ ;  /* 0x0000000800247824 */ /* 0x000fe200078e00ff */
[--C-:B------:R-:W-:Y:S02]  /*54e0*/  @!P0 SHF.R.U32.HI R6, RZ, 0x10, R19.reuse ;  /* 0x00000010ff068819 */ /* 0x100fe40000011613 */
[----:B------:R-:W-:Y:S02]  /*54f0*/  LEA.HI R0, R2, R0, RZ, 0x3 ;  /* 0x0000000002007211 */ /* 0x000fe400078f18ff */
[----:B------:R-:W-:Y:S02]  /*5500*/  @!P0 SHF.R.U64 R3, R18, 0x10, R19 ;  /* 0x0000001012038819 */ /* 0x000fe40000001213 */
[----:B------:R-:W-:Y:S01]  /*5510*/  LOP3.LUT R2, R222, 0x38, R36, 0xf8, !PT ;  /* 0x00000038de027812 */ /* 0x000fe200078ef824 */
[----:B------:R-:W-:Y:S01]  /*5520*/  IMAD.SHL.U32 R0, R0, 0x100, RZ ;  /* 0x0000010000007824 */ /* 0x000fe200078e00ff */
[----:B------:R-:W-:Y:S02]  /*5530*/  @!P0 PRMT R21, R37, 0x5410, R4 ;  /* 0x0000541025158816 */ /* 0x000fe40000000004 */
[----:B------:R-:W-:Y:S02]  /*5540*/  LOP3.LUT R2, R2, R105, RZ, 0x3c, !PT ;  /* 0x0000006902027212 */ /* 0x000fe400078e3cff */
[----:B------:R-:W-:Y:S02]  /*5550*/  LOP3.LUT R0, R0, 0x7ffff800, RZ, 0xc0, !PT ;  /* 0x7ffff80000007812 */ /* 0x000fe400078ec0ff */
[----:B------:R-:W-:Y:S02]  /*5560*/  @!P0 SHF.R.U32.HI R8, RZ, 0x10, R35 ;  /* 0x00000010ff088819 */ /* 0x000fe40000011623 */
[----:B------:R-:W-:Y:S01]  /*5570*/  IADD3 R0, R2, R0, R226 ;  /* 0x0000000002007210 */ /* 0x000fe20007ffe0e2 */
[----:B--2---:R-:W-:Y:S01]  /*5580*/  @!P0 IMAD.U32 R24, R31, 0x10000, RZ ;  /* 0x000100001f188824 */ /* 0x004fe200078e00ff */
[----:B------:R-:W-:Y:S03]  /*5590*/  @!P0 LOP3.LUT R19, R29, 0xffff0000, RZ, 0xc0, !PT ;  /* 0xffff00001d138812 */ /* 0x000fe600078ec0ff */
[----:B------:R-:W-:Y:S01]  /*55a0*/  IMAD.SHL.U32 R0, R0, 0x2, RZ ;  /* 0x0000000200007824 */ /* 0x000fe200078e00ff */
[----:B------:R-:W-:Y:S02]  /*55b0*/  @!P0 LOP3.LUT R26, R31, 0xffff0000, RZ, 0xc0, !PT ;  /* 0xffff00001f1a8812 */ /* 0x000fe400078ec0ff */
[----:B------:R-:W-:Y:S02]  /*55c0*/  @!P0 SHF.R.U64 R2, R16, 0x10, R17 ;  /* 0x0000001010028819 */ /* 0x000fe40000001211 */
[----:B------:R1:W2:Y:S01]  /*55d0*/  LDS.128 R12, [R0+0xc080] ;  /* 0x00c08000000c7984 */ /* 0x0002a20000000c00 */
[----:B------:R-:W-:Y:S01]  /*55e0*/  @!P0 PRMT R9, R37, 0x5432, R7 ;  /* 0x0000543225098816 */ /* 0x000fe20000000007 */
[----:B------:R-:W-:Y:S01]  /*55f0*/  @!P0 IMAD.U32 R7, R21, 0x10000, RZ ;  /* 0x0001000015078824 */ /* 0x000fe200078e00ff */
[----:B------:R-:W-:Y:S02]  /*5600*/  @!P0 PRMT R5, R11, 0x5432, R2 ;  /* 0x000054320b058816 */ /* 0x000fe40000000002 */
[----:B------:R-:W-:Y:S01]  /*5610*/  @!P0 SHF.R.U64 R10, R34, 0x10, R35 ;  /* 0x00000010220a8819 */ /* 0x000fe20000001223 */
[----:B------:R-:W-:Y:S01]  /*5620*/  @!P0 IMAD.U32 R16, R9, 0x10000, RZ ;  /* 0x0001000009108824 */ /* 0x000fe200078e00ff */
[----:B------:R-:W-:Y:S01]  /*5630*/  @!P0 PRMT R22, R38, 0x5410, R8 ;  /* 0x0000541026168816 */ /* 0x000fe20000000008 */
[C---:B------:R-:W-:Y:S01]  /*5640*/  @!P0 IMAD.U32 R2, R5.reuse, 0x10000, RZ ;  /* 0x0001000005028824 */ /* 0x040fe200078e00ff */
[----:B------:R-:W-:Y:S01]  /*5650*/  @!P0 PRMT R8, R20, 0x5410, R6 ;  /* 0x0000541014088816 */ /* 0x000fe20000000006 */
[----:B------:R-:W-:Y:S01]  /*5660*/  @!P0 IMAD.U32 R6, R28, 0x10000, RZ ;  /* 0x000100001c068824 */ /* 0x000fe200078e00ff */
[----:B------:R-:W-:Y:S01]  /*5670*/  @!P0 PRMT R27, R38, 0x5432, R10 ;  /* 0x00005432261b8816 */ /* 0x000fe2000000000a */
[----:B------:R-:W-:Y:S01]  /*5680*/  @!P0 IMAD.U32 R23, R22, 0x10000, RZ ;  /* 0x0001000016178824 */ /* 0x000fe200078e00ff */
[----:B------:R-:W-:Y:S02]  /*5690*/  @!P0 PRMT R10, R20, 0x5432, R3 ;  /* 0x00005432140a8816 */ /* 0x000fe40000000003 */
[----:B------:R-:W-:Y:S02]  /*56a0*/  @!P0 LOP3.LUT R5, R5, 0xffff0000, RZ, 0xc0, !PT ;  /* 0xffff000005058812 */ /* 0x000fe400078ec0ff */
[----:B------:R-:W-:Y:S02]  /*56b0*/  @!P0 LOP3.LUT R25, R22, 0xffff0000, RZ, 0xc0, !PT ;  /* 0xffff000016198812 */ /* 0x000fe400078ec0ff */
[----:B------:R-:W-:Y:S02]  /*56c0*/  @!P0 LOP3.LUT R18, R9, 0xffff0000, RZ, 0xc0, !PT ;  /* 0xffff000009128812 */ /* 0x000fe400078ec0ff */
[----:B-1----:R-:W-:Y:S01]  /*56d0*/  @!P0 SHF.R.U32.HI R0, RZ, 0x10, R17 ;  /* 0x00000010ff008819 */ /* 0x002fe20000011611 */
[----:B------:R-:W-:Y:S03]  /*56e0*/  @!P0 IMAD.U32 R17, R29, 0x10000, RZ ;  /* 0x000100001d118824 */ /* 0x000fe600078e00ff */
[----:B------:R-:W-:Y:S01]  /*56f0*/  @!P0 PRMT R4, R11, 0x5410, R0 ;  /* 0x000054100b048816 */ /* 0x000fe20000000000 */
[----:B--2---:R-:W-:Y:S01]  /*5700*/  @!P0 IMAD.U32 R0, R12, 0x10000, RZ ;  /* 0x000100000c008824 */ /* 0x004fe200078e00ff */
[----:B------:R-:W-:Y:S03]  /*5710*/  @!P0 SHF.L.U32 R3, R13, 0x10, RZ ;  /* 0x000000100d038819 */ /* 0x000fe600000006ff */
[C---:B------:R-:W-:Y:S02]  /*5720*/  @!P0 FMUL.FTZ R11, R0.reuse, R7 ;  /* 0x00000007000b8220 */ /* 0x040fe40000410000 */
[-C--:B------:R-:W-:Y:S02]  /*5730*/  @!P0 FMUL.FTZ R0, R0, R2.reuse ;  /* 0x0000000200008220 */ /* 0x080fe40000410000 */
[----:B------:R-:W-:Y:S01]  /*5740*/  @!P0 FFMA.FTZ R42, R6, R2, -R11 ;  /* 0x00000002062a8223 */ /* 0x000fe2000001080b */
[----:B------:R-:W-:Y:S01]  /*5750*/  @!P0 LOP3.LUT R11, R28, 0xffff0000, RZ, 0xc0, !PT ;  /* 0xffff00001c0b8812 */ /* 0x000fe200078ec0ff */
[----:B------:R-:W-:Y:S01]  /*5760*/  @!P0 FFMA.FTZ R0, R7, R6, R0 ;  /* 0x0000000607008223 */ /* 0x000fe20000010000 */
[C---:B------:R-:W-:Y:S01]  /*5770*/  @!P0 LOP3.LUT R6, R4.reuse, 0xffff0000, RZ, 0xc0, !PT ;  /* 0xffff000004068812 */ /* 0x040fe200078ec0ff */
[----:B------:R-:W-:Y:S01]  /*5780*/  @!P0 IMAD.U32 R7, R4, 0x10000, RZ ;  /* 0x0001000004078824 */ /* 0x000fe200078e00ff */
[----:B------:R-:W-:Y:S01]  /*5790*/  @!P0 LOP3.LUT R2, R13, 0xffff0000, RZ, 0xc0, !PT ;  /* 0xffff00000d028812 */ /* 0x000fe200078ec0ff */
[C---:B------:R-:W-:Y:S02]  /*57a0*/  @!P0 FMUL.FTZ R4, R3.reuse, R16 ;  /* 0x0000001003048220 */ /* 0x040fe40000410000 */
[-C--:B------:R-:W-:Y:S02]  /*57b0*/  @!P0 FMUL.FTZ R3, R3, R7.reuse ;  /* 0x0000000703038220 */ /* 0x080fe40000410000 */
[C---:B------:R-:W-:Y:S02]  /*57c0*/  @!P0 FMUL.FTZ R9, R2.reuse, R18 ;  /* 0x0000001202098220 */ /* 0x040fe40000410000 */
[----:B------:R-:W-:Y:S02]  /*57d0*/  @!P0 FFMA.FTZ R32, R17, R7, -R4 ;  /* 0x0000000711208223 */ /* 0x000fe40000010804 */
[-C--:B------:R-:W-:Y:S01]  /*57e0*/  @!P0 FMUL.FTZ R4, R2, R6.reuse ;  /* 0x0000000602048220 */ /* 0x080fe20000410000 */
[----:B------:R-:W-:Y:S01]  /*57f0*/  @!P0 LOP3.LUT R2, R12, 0xffff0000, RZ, 0xc0, !PT ;  /* 0xffff00000c028812 */ /* 0x000fe200078ec0ff */
[----:B------:R-:W-:Y:S01]  /*5800*/  @!P0 FFMA.FTZ R35, R19, R6, -R9 ;  /* 0x0000000613238223 */ /* 0x000fe20000010809 */
[----:B------:R-:W-:Y:S01]  /*5810*/  @!P0 LOP3.LUT R9, R21, 0xffff0000, RZ, 0xc0, !PT ;  /* 0xffff000015098812 */ /* 0x000fe200078ec0ff */
[----:B------:R-:W-:Y:S02]  /*5820*/  @!P0 IMAD.U32 R7, R15, 0x10000, RZ ;  /* 0x000100000f078824 */ /* 0x000fe400078e00ff */
[----:B------:R-:W-:Y:S01]  /*5830*/  @!P0 IMAD.U32 R6, R8, 0x10000, RZ ;  /* 0x0001000008068824 */ /* 0x000fe200078e00ff */
[----:B------:R-:W-:Y:S01]  /*5840*/  @!P0 F2FP.BF16.PACK_AB R35, R35, R32 ;  /* 0x000000202323823e */ /* 0x000fe200000010ff */
[----:B------:R-:W-:Y:S01]  /*5850*/  @!P0 FMUL.FTZ R20, R2, R9 ;  /* 0x0000000902148220 */ /* 0x000fe20000410000 */
[----:B----4-:R-:W-:Y:S01]  /*5860*/  LEA R32, P1, R51, R40, 0x1 ;  /* 0x0000002833207211 */ /* 0x010fe200078208ff */
[----:B------:R-:W-:Y:S01]  /*5870*/  @!P0 FMUL.FTZ R21, R7, R23 ;  /* 0x0000001707158220 */ /* 0x000fe20000410000 */
[----:B------:R-:W-:Y:S01]  /*5880*/  @!P0 LOP3.LUT R8, R8, 0xffff0000, RZ, 0xc0, !PT ;  /* 0xffff000008088812 */ /* 0x000fe200078ec0ff */
[----:B------:R-:W-:Y:S01]  /*5890*/  @!P0 FMUL.FTZ R2, R2, R5 ;  /* 0x0000000502028220 */ /* 0x000fe20000410000 */
[----:B---3--:R-:W-:Y:S01]  /*58a0*/  LEA.HI.X R33, R51, R41, R79, 0x1, P1 ;  /* 0x0000002933217211 */ /* 0x008fe200008f0c4f */
[----:B------:R-:W-:Y:S01]  /*58b0*/  @!P0 FFMA.FTZ R34, R11, R5, -R20 ;  /* 0x000000050b228223 */ /* 0x000fe20000010814 */
[----:B------:R-:W-:Y:S01]  /*58c0*/  @!P0 LOP3.LUT R5, R15, 0xffff0000, RZ, 0xc0, !PT ;  /* 0xffff00000f058812 */ /* 0x000fe200078ec0ff */
[-C--:B------:R-:W-:Y:S02]  /*58d0*/  @!P0 FMUL.FTZ R7, R7, R6.reuse ;  /* 0x0000000607078220 */ /* 0x080fe40000410000 */
[----:B------:R-:W-:Y:S01]  /*58e0*/  @!P0 FFMA.FTZ R39, R24, R6, -R21 ;  /* 0x0000000618278223 */ /* 0x000fe20000010815 */
[----:B------:R-:W-:Y:S01]  /*58f0*/  @!P0 SHF.L.U32 R6, R14, 0x10, RZ ;  /* 0x000000100e068819 */ /* 0x000fe200000006ff */
[----:B------:R-:W-:Y:S01]  /*5900*/  @!P0 FFMA.FTZ R2, R9, R11, R2 ;  /* 0x0000000b09028223 */ /* 0x000fe20000010002 */
[----:B------:R-:W-:Y:S01]  /*5910*/  @!P0 F2FP.BF16.PACK_AB R34, R34, R42 ;  /* 0x0000002a2222823e */ /* 0x000fe200000010ff */
[----:B------:R-:W-:Y:S02]  /*5920*/  @!P0 IMAD.U32 R11, R27, 0x10000, RZ ;  /* 0x000100001b0b8824 */ /* 0x000fe400078e00ff */
[----:B------:R-:W-:Y:S02]  /*5930*/  @!P0 FMUL.FTZ R21, R5, R25 ;  /* 0x0000001905158220 */ /* 0x000fe40000410000 */
[----:B------:R-:W-:Y:S02]  /*5940*/  @!P0 IMAD.U32 R9, R10, 0x10000, RZ ;  /* 0x000100000a098824 */ /* 0x000fe400078e00ff */
[----:B------:R-:W-:Y:S02]  /*5950*/  @!P0 IMAD.U32 R20, R30, 0x10000, RZ ;  /* 0x000100001e148824 */ /* 0x000fe400078e00ff */
[----:B------:R-:W-:Y:S02]  /*5960*/  @!P0 FMUL.FTZ R22, R6, R11 ;  /* 0x0000000b06168220 */ /* 0x000fe40000410000 */
[-C--:B------:R-:W-:Y:S01]  /*5970*/  @!P0 FFMA.FTZ R37, R26, R8.reuse, -R21 ;  /* 0x000000081a258223 */ /* 0x080fe20000010815 */
[----:B------:R-:W-:Y:S01]  /*5980*/  @!P0 LOP3.LUT R21, R27, 0xffff0000, RZ, 0xc0, !PT ;  /* 0xffff00001b158812 */ /* 0x000fe200078ec0ff */
[----:B------:R-:W-:Y:S02]  /*5990*/  @!P0 FMUL.FTZ R8, R5, R8 ;  /* 0x0000000805088220 */ /* 0x000fe40000410000 */
[-C--:B------:R-:W-:Y:S01]  /*59a0*/  @!P0 FMUL.FTZ R5, R6, R9.reuse ;  /* 0x0000000906058220 */ /* 0x080fe20000410000 */
[----:B------:R-:W-:Y:S01]  /*59b0*/  @!P0 LOP3.LUT R6, R14, 0xffff0000, RZ, 0xc0, !PT ;  /* 0xffff00000e068812 */ /* 0x000fe200078ec0ff */
[----:B------:R-:W-:Y:S01]  /*59c0*/  @!P0 FFMA.FTZ R38, R20, R9, -R22 ;  /* 0x0000000914268223 */ /* 0x000fe20000010816 */
[----:B------:R-:W-:Y:S01]  /*59d0*/  @!P0 LOP3.LUT R22, R30, 0xffff0000, RZ, 0xc0, !PT ;  /* 0xffff00001e168812 */ /* 0x000fe200078ec0ff */
[----:B------:R-:W-:Y:S01]  /*59e0*/  @!P0 FFMA.FTZ R3, R16, R17, R3 ;  /* 0x0000001110038223 */ /* 0x000fe20000010003 */
[----:B------:R-:W-:Y:S01]  /*59f0*/  @!P0 LOP3.LUT R9, R10, 0xffff0000, RZ, 0xc0, !PT ;  /* 0xffff00000a098812 */ /* 0x000fe200078ec0ff */
[----:B------:R-:W-:Y:S01]  /*5a00*/  @!P0 FMUL.FTZ R10, R6, R21 ;  /* 0x00000015060a8220 */ /* 0x000fe20000410000 */
[----:B------:R-:W-:Y:S01]  /*5a10*/  @!P0 F2FP.BF16.PACK_AB R27, R37, R39 ;  /* 0x00000027251b823e */ /* 0x000fe200000010ff */
[----:B------:R-:W-:Y:S02]  /*5a20*/  @!P0 FFMA.FTZ R4, R18, R19, R4 ;  /* 0x0000001312048223 */ /* 0x000fe40000010004 */
[----:B------:R-:W-:Y:S01]  /*5a30*/  @!P0 FFMA.FTZ R10, R22, R9, -R10 ;  /* 0x00000009160a8223 */ /* 0x000fe2000001080a */
[----:B------:R-:W-:Y:S01]  /*5a40*/  @!P0 MOV R31, R27 ;  /* 0x0000001b001f8202 */ /* 0x000fe20000000f00 */
[----:B------:R-:W-:Y:S01]  /*5a50*/  @!P0 FMUL.FTZ R6, R6, R9 ;  /* 0x0000000906068220 */ /* 0x000fe20000410000 */
[----:B------:R-:W-:Y:S01]  /*5a60*/  @!P0 F2FP.BF16.PACK_AB R9, R2, R0 ;  /* 0x000000000209823e */ /* 0x000fe200000010ff */
[----:B------:R-:W-:Y:S01]  /*5a70*/  @!P0 FFMA.FTZ R5, R11, R20, R5 ;  /* 0x000000140b058223 */ /* 0x000fe20000010005 */
[----:B------:R-:W-:Y:S01]  /*5a80*/  @!P0 F2FP.BF16.PACK_AB R10, R10, R38 ;  /* 0x000000260a0a823e */ /* 0x000fe200000010ff */
[----:B------:R-:W-:Y:S01]  /*5a90*/  @!P0 FFMA.FTZ R6, R21, R22, R6 ;  /* 0x0000001615068223 */ /* 0x000fe20000010006 */
[----:B------:R-:W-:Y:S01]  /*5aa0*/  @!P0 F2FP.BF16.PACK_AB R3, R4, R3 ;  /* 0x000000030403823e */ /* 0x000fe200000010ff */
[----:B------:R-:W-:Y:S02]  /*5ab0*/  @!P0 FFMA.FTZ R7, R23, R24, R7 ;  /* 0x0000001817078223 */ /* 0x000fe40000010007 */
        /* <DEDUP_REMOVED lines=18> */
.L_x_1296:
        /* <DEDUP_REMOVED lines=9> */
[----:B------:R-:W-:Y:S09]  /*5c70*/  ISETP.GE.AND P1, PT, R197, c[0x0][0x1d4], PT ;  /* 0x00007500c5007a0c */ /* 0x000ff20003f26270 */
        /* <DEDUP_REMOVED lines=17> */
.L_x_1300:
[----:B------:R-:W-:Y:S05]  /*5d90*/  BSYNC B1 ;  /* 0x0000000000017941 */ /* 0x000fea0003800000 */
.L_x_1295:
        /* <DEDUP_REMOVED lines=39> */
[C---:B-123--:R-:W-:Y:S02]  /*6010*/  ISETP.GE.AND P2, PT, R132.reuse, c[0x0][0x1d4], PT ;  /* 0x0000750084007a0c */ /* 0x04efe40003f46270 */
        /* <DEDUP_REMOVED lines=19> */
.L_x_1312:
[----:B-123--:R-:W-:Y:S05]  /*6150*/  BSYNC B0 ;  /* 0x0000000000007941 */ /* 0x00efea0003800000 */
.L_x_1311:
        /* <DEDUP_REMOVED lines=23> */
.L_x_1294:
[----:B------:R-:W-:Y:S01]  /*62d0*/  IMAD.MOV.U32 R0, RZ, RZ, c[0x0][0x2c4] ;  /* 0x0000b100ff007624 */ /* 0x000fe200078e00ff */
[----:B------:R-:W-:Y:S04]  /*62e0*/  BSSY B0, `(.L_x_1314) ;  /* 0x000002a000007945 */ /* 0x000fe80003800000 */
[----:B------:R-:W-:-:S02]  /*62f0*/  ISETP.NE.AND P3, PT, R0, 0x1, PT ;  /* 0x000000010000780c */ /* 0x000fc40003f65270 */
[----:B------:R-:W-:-:S11]  /*6300*/  IADD3 R0, R225, 0x7f, RZ ;  /* 0x0000007fe1007810 */ /* 0x000fd60007ffe0ff */
[----:B------:R-:W-:-:S05]  /*6310*/  @P3 IMAD.HI.U32 R2, R0, c[0x0][0x2c8], RZ ;  /* 0x0000b20000023a27 */ /* 0x000fca00078e00ff */
[----:B------:R-:W-:-:S05]  /*6320*/  @P3 SHF.R.U32.HI R0, RZ, c[0x0][0x2cc], R2 ;  /* 0x0000b300ff003a19 */ /* 0x000fca0000011602 */
[----:B------:R-:W-:-:S05]  /*6330*/  IMAD.IADD R0, R97, 0x1, R0 ;  /* 0x0000000161007824 */ /* 0x000fca00078e0200 */
[----:B------:R-:W-:-:S04]  /*6340*/  SHF.R.S32.HI R2, RZ, 0x1f, R0 ;  /* 0x0000001fff027819 */ /* 0x000fc80000011400 */
[----:B------:R-:W-:-:S04]  /*6350*/  LEA.HI R0, R2, R0, RZ, 0x5 ;  /* 0x0000000002007211 */ /* 0x000fc800078f28ff */
[----:B------:R-:W-:-:S04]  /*6360*/  SHF.R.S32.HI R0, RZ, 0x5, R0 ;  /* 0x00000005ff007819 */ /* 0x000fc80000011400 */
[----:B-1----:R-:W-:Y:S01]  /*6370*/  IMNMX R5, R95, R0, PT ;  /* 0x000000005f057217 */ /* 0x002fe20003800200 */
[----:B------:R-:W-:-:S03]  /*6380*/  IMAD.MOV.U32 R0, RZ, RZ, RZ ;  /* 0x000000ffff007224 */ /* 0x000fc600078e00ff */
[----:B------:R-:W-:-:S13]  /*6390*/  ISETP.GE.AND P0, PT, R5, 0x1, PT ;  /* 0x000000010500780c */ /* 0x000fda0003f06270 */
        /* <DEDUP_REMOVED lines=30> */
.L_x_1315:
[----:B------:R-:W-:Y:S05]  /*6580*/  BSYNC B0 ;  /* 0x0000000000007941 */ /* 0x000fea0003800000 */
.L_x_1314:
        /* <DEDUP_REMOVED lines=77> */
[----:B------:R-:W-:Y:S01]  /*6a60*/  SHF.R.S32.HI R0, RZ, 0x1f, R106 ;  /* 0x0000001fff007819 */ /* 0x000fe2000001146a */
[--C-:B------:R-:W-:Y:S01]  /*6a70*/  IMAD.IADD R4, R211, 0x1, R225.reuse ;  /* 0x00000001d3047824 */ /* 0x100fe200078e02e1 */
[----:B------:R-:W-:Y:S01]  /*6a80*/  ISETP.NE.U32.AND P0, PT, RZ, c[0x0][0x348], PT ;  /* 0x0000d200ff007a0c */ /* 0x000fe20003f05070 */
[----:B------:R-:W-:Y:S01]  /*6a90*/  IMAD.IADD R13, R208, 0x1, R225 ;  /* 0x00000001d00d7824 */ /* 0x000fe200078e02e1 */
[----:B------:R-:W-:Y:S01]  /*6aa0*/  LOP3.LUT R214, R234, 0xffff, RZ, 0xc0, !PT ;  /* 0x0000ffffead67812 */ /* 0x000fe200078ec0ff */
[----:B------:R-:W-:Y:S01]  /*6ab0*/  IMAD R0, R0, c[0x0][0x178], RZ ;  /* 0x00005e0000007a24 */ /* 0x000fe200078e02ff */
[----:B------:R-:W-:Y:S01]  /*6ac0*/  ISETP.NE.AND.EX P0, PT, RZ, c[0x0][0x34c], PT, P0 ;  /* 0x0000d300ff007a0c */ /* 0x000fe20003f05300 */
[----:B------:R-:W-:Y:S01]  /*6ad0*/  @P3 IMAD.HI.U32 R7, R4, c[0x0][0x2c8], RZ ;  /* 0x0000b20004073a27 */ /* 0x000fe200078e00ff */
[----:B------:R-:W-:Y:S02]  /*6ae0*/  ISETP.GE.AND P5, PT, R132, c[0x0][0x198], PT ;  /* 0x0000660084007a0c */ /* 0x000fe40003fa6270 */
[----:B------:R-:W-:Y:S01]  /*6af0*/  SEL R6, R238, RZ, !P0 ;  /* 0x000000ffee067207 */ /* 0x000fe20004000000 */
[----:B------:R-:W-:Y:S01]  /*6b00*/  IMAD R0, R106, c[0x0][0x17c], R0 ;  /* 0x00005f006a007a24 */ /* 0x000fe200078e0200 */
[----:B------:R-:W-:-:S02]  /*6b10*/  SEL R5, R237, RZ, !P0 ;  /* 0x000000ffed057207 */ /* 0x000fc40004000000 */
[----:B------:R-:W-:Y:S01]  /*6b20*/  ISETP.GE.AND P4, PT, R137, c[0x0][0x198], PT ;  /* 0x0000660089007a0c */ /* 0x000fe20003f86270 */
[----:B------:R-:W-:Y:S01]  /*6b30*/  IMAD R6, R6, c[0x0][0x1c0], RZ ;  /* 0x0000700006067a24 */ /* 0x000fe200078e02ff */
[----:B------:R-:W-:Y:S02]  /*6b40*/  ISETP.GE.AND P2, PT, R198, c[0x0][0x198], PT ;  /* 0x00006600c6007a0c */ /* 0x000fe40003f46270 */
[----:B------:R-:W-:Y:S01]  /*6b50*/  IADD3 R111, R195, -0x1, RZ ;  /* 0xffffffffc36f7810 */ /* 0x000fe20007ffe0ff */
[----:B------:R-:W-:Y:S02]  /*6b60*/  IMAD R6, R5, c[0x0][0x1c4], R6 ;  /* 0x0000710005067a24 */ /* 0x000fe400078e0206 */
[----:B-1----:R-:W-:-:S04]  /*6b70*/  IMAD.WIDE.U32 R2, R106, c[0x0][0x178], RZ ;  /* 0x00005e006a027a25 */ /* 0x002fc800078e00ff */
[----:B------:R-:W-:Y:S01]  /*6b80*/  IMAD.IADD R3, R3, 0x1, R0 ;  /* 0x0000000103037824 */ /* 0x000fe200078e0200 */
[----:B------:R-:W-:Y:S02]  /*6b90*/  MOV R0, R4 ;  /* 0x0000000400007202 */ /* 0x000fe40000000f00 */
[----:B------:R-:W-:Y:S01]  /*6ba0*/  @P3 SHF.R.U32.HI R0, RZ, c[0x0][0x2cc], R7 ;  /* 0x0000b300ff003a19 */ /* 0x000fe20000011607 */
[C---:B------:R-:W-:Y:S01]  /*6bb0*/  IMAD.WIDE.U32 R2, R214.reuse, c[0x0][0x1b8], R2 ;  /* 0x00006e00d6027a25 */ /* 0x040fe200078e0002 */
[----:B------:R-:W-:Y:S02]  /*6bc0*/  ISETP.GE.AND P3, PT, R197, c[0x0][0x198], PT ;  /* 0x00006600c5007a0c */ /* 0x000fe40003f66270 */
[----:B------:R-:W-:Y:S01]  /*6bd0*/  SHF.R.S32.HI R7, RZ, 0x1f, R0 ;  /* 0x0000001fff077819 */ /* 0x000fe20000011400 */
[----:B------:R-:W-:-:S04]  /*6be0*/  IMAD R3, R214, c[0x0][0x1bc], R3 ;  /* 0x00006f00d6037a24 */ /* 0x000fc800078e0203 */
        /* <DEDUP_REMOVED lines=18> */
.L_x_1486:
[----:B------:R-:W-:Y:S05]  /*6d10*/  BRA.DIV ~URZ, `(.L_x_1318) ;  /* 0x00016ac27f007947 */ /* 0x000fea000b800000 */
[----:B------:R3:W4:Y:S02]  /*6d20*/  SHFL.IDX PT, R0, R12, RZ, 0x181f ;  /* 0x00181fff0c007589 */ /* 0x00072400000e0000 */
.L_x_1487:
        /* <DEDUP_REMOVED lines=21> */
.L_x_1320:
[----:B------:R-:W-:Y:S05]  /*6e80*/  BSYNC B0 ;  /* 0x0000000000007941 */ /* 0x000fea0003800000 */
.L_x_1319:
[----:B------:R-:W-:Y:S05]  /*6e90*/  BRA.DIV ~URZ, `(.L_x_1321) ;  /* 0x000169a27f007947 */ /* 0x000fea000b800000 */
[----:B--2---:R2:W1:Y:S04]  /*6ea0*/  SHFL.IDX PT, R4, R5, 0x1, 0x181f ;  /* 0x00381f0005047f89 */ /* 0x00446800000e0000 */
[----:B----4-:R2:W4:Y:S02]  /*6eb0*/  SHFL.IDX PT, R0, R12, 0x1, 0x181f ;  /* 0x00381f000c007f89 */ /* 0x01052400000e0000 */
.L_x_1488:
        /* <DEDUP_REMOVED lines=21> */
.L_x_1323:
[----:B------:R-:W-:Y:S05]  /*7010*/  BSYNC B0 ;  /* 0x0000000000007941 */ /* 0x000fea0003800000 */
.L_x_1322:
[----:B------:R-:W-:Y:S05]  /*7020*/  BRA.DIV ~URZ, `(.L_x_1324) ;  /* 0x000168d27f007947 */ /* 0x000fea000b800000 */
[----:B-1----:R1:W2:Y:S02]  /*7030*/  SHFL.IDX PT, R4, R5, 0x2, 0x181f ;  /* 0x00581f0005047f89 */ /* 0x0022a400000e0000 */
.L_x_1489:
[----:B------:R-:W-:Y:S05]  /*7040*/  BRA.DIV ~URZ, `(.L_x_1325) ;  /* 0x000169227f007947 */ /* 0x000fea000b800000 */
[----:B----4-:R4:W1:Y:S02]  /*7050*/  SHFL.IDX PT, R0, R12, 0x2, 0x181f ;  /* 0x00581f000c007f89 */ /* 0x01086400000e0000 */
.L_x_1490:
        /* <DEDUP_REMOVED lines=21> */
.L_x_1327:
[----:B------:R-:W-:Y:S05]  /*71b0*/  BSYNC B0 ;  /* 0x0000000000007941 */ /* 0x000fea0003800000 */
.L_x_1326:
[----:B------:R-:W-:Y:S05]  /*71c0*/  BRA.DIV ~URZ, `(.L_x_1328) ;  /* 0x000168027f007947 */ /* 0x000fea000b800000 */
[----:B--2---:R2:W3:Y:S04]  /*71d0*/  SHFL.IDX PT, R4, R5, 0x3, 0x181f ;  /* 0x00781f0005047f89 */ /* 0x0044e800000e0000 */
[----:B-1----:R2:W1:Y:S02]  /*71e0*/  SHFL.IDX PT, R0, R12, 0x3, 0x181f ;  /* 0x00781f000c007f89 */ /* 0x00246400000e0000 */
.L_x_1491:
[----:B------:R-:W-:Y:S01]  /*71f0*/  IADD3 R2, R13, 0x60, RZ ;  /* 0x000000600d027810 */ /* 0x000fe20007ffe0ff */
[----:B-----5:R-:W-:Y:S01]  /*7200*/  IMAD.WIDE.U32 R218, R14, c[0x0][0x2b0], RZ ;  /* 0x0000ac000eda7a25 */ /* 0x020fe200078e00ff */
[----:B------:R-:W-:Y:S02]  /*7210*/  LOP3.LUT R207, R207, 0xfffffffe, RZ, 0xc0, !PT ;  /* 0xfffffffecfcf7812 */ /* 0x000fe400078ec0ff */
[----:B------:R-:W-:-:S13]  /*7220*/  ISETP.GE.AND P1, PT, R2, R60, PT ;  /* 0x0000003c0200720c */ /* 0x000fda0003f26270 */
[C---:B-1----:R-:W-:Y:S02]  /*7230*/  @!P1 LEA R10, P0, R132.reuse, R0, 0x1 ;  /* 0x00000000840a9211 */ /* 0x042fe400078008ff */
[----:B------:R-:W-:Y:S02]  /*7240*/  @P1 LOP3.LUT R207, R207, 0x1, RZ, 0xfc, !PT ;  /* 0x00000001cfcf1812 */ /* 0x000fe400078efcff */
        /* <DEDUP_REMOVED lines=22> */
[----:B-1----:R-:W-:Y:S01]  /*73b0*/  IMAD R2, R111, 0x20, R211 ;  /* 0x000000206f027824 */ /* 0x002fe200078e02d3 */
[----:B------:R-:W-:Y:S01]  /*73c0*/  LOP3.LUT R207, R207, 0xfffffffd, RZ, 0xc0, !PT ;  /* 0xfffffffdcfcf7812 */ /* 0x000fe200078ec0ff */
[----:B------:R-:W-:Y:S01]  /*73d0*/  IMAD.MOV.U32 R196, RZ, RZ, RZ ;  /* 0x000000ffffc47224 */ /* 0x000fe200078e00ff */
[----:B------:R-:W-:-:S02]  /*73e0*/  ISETP.NE.AND P1, PT, R119, 0x1, PT ;  /* 0x000000017700780c */ /* 0x000fc40003f25270 */
[C---:B------:R-:W-:Y:S01]  /*73f0*/  ISETP.GE.AND P0, PT, R2.reuse, R227, PT ;  /* 0x000000e30200720c */ /* 0x040fe20003f06270 */
[----:B------:R-:W-:-:S03]  /*7400*/  IMAD.IADD R2, R2, 0x1, R223 ;  /* 0x0000000102027824 */ /* 0x000fc600078e02df */
[----:B------:R-:W-:Y:S01]  /*7410*/  ISETP.GT.OR P0, PT, R211, 0x1f, P0 ;  /* 0x0000001fd300780c */ /* 0x000fe20000704670 */
[----:B------:R-:W-:-:S06]  /*7420*/  IMAD.MOV.U32 R0, RZ, RZ, R2 ;  /* 0x000000ffff007224 */ /* 0x000fcc00078e0002 */
[----:B------:R-:W-:Y:S01]  /*7430*/  @P1 IMAD.HI.U32 R3, R2, c[0x0][0x2bc], RZ ;  /* 0x0000af0002031a27 */ /* 0x000fe200078e00ff */
[----:B------:R-:W-:-:S04]  /*7440*/  @P1 LOP3.LUT R207, R207, 0x2, RZ, 0xfc, !PT ;  /* 0x00000002cfcf1812 */ /* 0x000fc800078efcff */
[----:B------:R-:W-:-:S04]  /*7450*/  @P1 SHF.R.U32.HI R0, RZ, c[0x0][0x2c0], R3 ;  /* 0x0000b000ff001a19 */ /* 0x000fc80000011603 */
        /* <DEDUP_REMOVED lines=50> */
.L_x_1329:
[----:B------:R-:W-:Y:S01]  /*7780*/  ULDC.U8 UR4, c[0x0][0x298] ;  /* 0x0000a60000047ab9 */ /* 0x000fe20000000000 */
[----:B------:R-:W-:Y:S01]  /*7790*/  SHF.R.S32.HI R0, RZ, 0x1f, R93 ;  /* 0x0000001fff007819 */ /* 0x000fe2000001145d */
[C---:B-1----:R-:W-:Y:S01]  /*77a0*/  IMAD.WIDE.U32 R4, R93.reuse, c[0x0][0x280], RZ ;  /* 0x0000a0005d047a25 */ /* 0x042fe200078e00ff */
[----:B------:R-:W-:Y:S01]  /*77b0*/  ISETP.NE.AND P0, PT, RZ, UR4, PT ;  /* 0x00000004ff007c0c */ /* 0x000fe2000bf05270 */
[----:B------:R-:W-:Y:S02]  /*77c0*/  BSSY B2, `(.L_x_1330) ;  /* 0x0000955000027945 */ /* 0x000fe40003800000 */
[C---:B------:R-:W-:Y:S02]  /*77d0*/  IMAD R2, R0.reuse, c[0x0][0x280], RZ ;  /* 0x0000a00000027a24 */ /* 0x040fe400078e02ff */
[----:B------:R-:W-:Y:S02]  /*77e0*/  IMAD R0, R0, c[0x0][0x290], RZ ;  /* 0x0000a40000007a24 */ /* 0x000fe400078e02ff */
[----:B------:R-:W-:-:S02]  /*77f0*/  IMAD R6, R93, c[0x0][0x284], R2 ;  /* 0x0000a1005d067a24 */ /* 0x000fc400078e0202 */
[C---:B------:R-:W-:Y:S01]  /*7800*/  IMAD R7, R93.reuse, c[0x0][0x294], R0 ;  /* 0x0000a5005d077a24 */ /* 0x040fe200078e0200 */
        /* <DEDUP_REMOVED lines=45> */
[----:B------:R-:W-:-:S02]  /*7ae0*/  ISETP.GE.AND P2, PT, R158, c[0x0][0x27c], PT ;  /* 0x00009f009e007a0c */ /* 0x000fc40003f46270 */
[----:B------:R-:W-:-:S09]  /*7af0*/  ISETP.GE.AND P1, PT, R156, c[0x0][0x27c], PT ;  /* 0x00009f009c007a0c */ /* 0x000fd20003f26270 */
[C---:B------:R-:W-:Y:S01]  /*7b00*/  @!P3 IMAD.SHL.U32 R6, R138.reuse, 0x2, RZ ;  /* 0x000000028a06b824 */ /* 0x040fe200078e00ff */
[----:B------:R-:W-:-:S04]  /*7b10*/  @!P3 SHF.L.U64.HI R5, R138, 0x1, R139 ;  /* 0x000000018a05b819 */ /* 0x000fc8000001028b */
[----:B--2---:R-:W-:-:S05]  /*7b20*/  @!P3 IADD3 R18, P0, R3, R6, RZ ;  /* 0x000000060312b210 */ /* 0x004fca0007f1e0ff */
[----:B----4-:R-:W-:Y:S01]  /*7b30*/  @!P3 IMAD.X R19, R4, 0x1, R5, P0 ;  /* 0x000000010413b824 */ /* 0x010fe200000e0605 */
[----:B---3--:R-:W-:Y:S02]  /*7b40*/  @!P3 IADD3 R16, P0, R0, R6, RZ ;  /* 0x000000060010b210 */ /* 0x008fe40007f1e0ff */
[----:B-----5:R-:W-:-:S03]  /*7b50*/  @!P2 SHF.L.U64.HI R6, R158, 0x1, R104 ;  /* 0x000000019e06a819 */ /* 0x020fc60000010268 */
[----:B-1----:R-:W-:Y:S02]  /*7b60*/  @!P3 IMAD.X R17, R2, 0x1, R5, P0 ;  /* 0x000000010211b824 */ /* 0x002fe400000e0605 */
[----:B------:R-:W-:-:S03]  /*7b70*/  @!P2 IMAD.SHL.U32 R5, R158, 0x2, RZ ;  /* 0x000000029e05a824 */ /* 0x000fc600078e00ff */
[----:B------:R1:W5:Y:S02]  /*7b80*/  @!P3 LD.E.64 R22, [R16.64] ;  /* 0x000000081016b980 */ /* 0x000364000c101b00 */
[----:B------:R-:W-:-:S05]  /*7b90*/  @!P2 IADD3 R14, P0, R3, R5, RZ ;  /* 0x00000005030ea210 */ /* 0x000fca0007f1e0ff */
        /* <DEDUP_REMOVED lines=9> */
[----:B------:R-:W-:-:S13]  /*7c30*/  ISETP.GE.AND P0, PT, R157, c[0x0][0x27c], PT ;  /* 0x00009f009d007a0c */ /* 0x000fda0003f06270 */
[C---:B------:R-:W-:Y:S01]  /*7c40*/  @!P0 IMAD.SHL.U32 R5, R157.reuse, 0x2, RZ ;  /* 0x000000029d058824 */ /* 0x040fe200078e00ff */
[----:B------:R-:W-:-:S04]  /*7c50*/  @!P0 SHF.L.U64.HI R20, R157, 0x1, R100 ;  /* 0x000000019d148819 */ /* 0x000fc80000010264 */
[----:B------:R-:W-:-:S05]  /*7c60*/  @!P0 IADD3 R6, P4, R3, R5, RZ ;  /* 0x0000000503068210 */ /* 0x000fca0007f9e0ff */
[----:B------:R-:W-:Y:S01]  /*7c70*/  @!P0 IMAD.X R7, R4, 0x1, R20, P4 ;  /* 0x0000000104078824 */ /* 0x000fe200020e0614 */
[----:B------:R-:W-:Y:S01]  /*7c80*/  @!P0 IADD3 R4, P4, R0, R5, RZ ;  /* 0x0000000500048210 */ /* 0x000fe20007f9e0ff */
[----:B-1----:R-:W-:-:S04]  /*7c90*/  CS2R R16, SRZ ;  /* 0x0000000000107805 */ /* 0x002fc8000001ff00 */
[----:B------:R-:W-:Y:S02]  /*7ca0*/  @!P0 IMAD.X R5, R2, 0x1, R20, P4 ;  /* 0x0000000102058824 */ /* 0x000fe400020e0614 */
[----:B------:R-:W-:Y:S01]  /*7cb0*/  CS2R R20, SRZ ;  /* 0x0000000000147805 */ /* 0x000fe2000001ff00 */
[----:B------:R1:W5:Y:S01]  /*7cc0*/  @!P2 LD.E.64 R16, [R14.64] ;  /* 0x000000080e10a980 */ /* 0x000362000c101b00 */
[----:B------:R-:W-:Y:S01]  /*7cd0*/  CS2R R28, SRZ ;  /* 0x00000000001c7805 */ /* 0x000fe2000001ff00 */
[----:B------:R-:W-:Y:S01]  /*7ce0*/  CS2R R30, SRZ ;  /* 0x00000000001e7805 */ /* 0x000fe2000001ff00 */
[----:B------:R-:W-:Y:S02]  /*7cf0*/  CS2R R32, SRZ ;  /* 0x0000000000207805 */ /* 0x000fe4000001ff00 */
[----:B------:R2:W5:Y:S04]  /*7d00*/  @!P3 LD.E.64 R20, [R18.64] ;  /* 0x000000081214b980 */ /* 0x000568000c101b00 */
[----:B------:R3:W5:Y:S04]  /*7d10*/  @!P1 LD.E.64 R28, [R8.64] ;  /* 0x00000008081c9980 */ /* 0x000768000c101b00 */
[----:B------:R3:W5:Y:S04]  /*7d20*/  @!P0 LD.E.64 R30, [R6.64] ;  /* 0x00000008061e8980 */ /* 0x000768000c101b00 */
[----:B------:R3:W5:Y:S01]  /*7d30*/  @!P0 LD.E.64 R32, [R4.64] ;  /* 0x0000000804208980 */ /* 0x000762000c101b00 */
[----:B-1----:R-:W-:Y:S01]  /*7d40*/  CS2R R14, SRZ ;  /* 0x00000000000e7805 */ /* 0x002fe2000001ff00 */
[----:B--2---:R-:W-:-:S05]  /*7d50*/  CS2R R18, SRZ ;  /* 0x0000000000127805 */ /* 0x004fca000001ff00 */
[----:B------:R3:W5:Y:S04]  /*7d60*/  @!P1 LD.E.64 R14, [R10.64] ;  /* 0x000000080a0e9980 */ /* 0x000768000c101b00 */
[----:B------:R3:W5:Y:S02]  /*7d70*/  @!P2 LD.E.64 R18, [R12.64] ;  /* 0x000000080c12a980 */ /* 0x000764000c101b00 */
.L_x_1333:
[----:B------:R-:W-:Y:S05]  /*7d80*/  BSYNC B0 ;  /* 0x0000000000007941 */ /* 0x000fea0003800000 */
.L_x_1332:
[----:B---345:R-:W-:Y:S01]  /*7d90*/  IMAD.MOV.U32 R4, RZ, RZ, R14 ;  /* 0x000000ffff047224 */ /* 0x038fe200078e000e */
[----:B------:R-:W-:Y:S01]  /*7da0*/  LOP3.LUT P0, RZ, R207, 0x8, RZ, 0xc0, !PT ;  /* 0x00000008cfff7812 */ /* 0x000fe2000780c0ff */
[----:B--2---:R-:W-:Y:S01]  /*7db0*/  IMAD.MOV.U32 R3, RZ, RZ, R15 ;  /* 0x000000ffff037224 */ /* 0x004fe200078e000f */
[----:B------:R2:W3:Y:S01]  /*7dc0*/  SHFL.IDX PT, R8, R24, 0x1, 0x181f ;  /* 0x00381f0018087f89 */ /* 0x0004e200000e0000 */
[----:B-1----:R-:W-:Y:S01]  /*7dd0*/  IMAD.MOV.U32 R2, RZ, RZ, R30 ;  /* 0x000000ffff027224 */ /* 0x002fe200078e001e */
[----:B------:R-:W-:Y:S01]  /*7de0*/  BSSY B0, `(.L_x_1334) ;  /* 0x000004e000007945 */ /* 0x000fe20003800000 */
[----:B------:R-:W-:Y:S01]  /*7df0*/  IMAD.MOV.U32 R0, RZ, RZ, R31 ;  /* 0x000000ffff007224 */ /* 0x000fe200078e001f */
[----:B------:R-:W-:Y:S01]  /*7e00*/  PRMT R83, R3, 0x5410, R4 ;  /* 0x0000541003537816 */ /* 0x000fe20000000004 */
[----:B------:R-:W-:Y:S01]  /*7e10*/  IMAD.MOV.U32 R4, RZ, RZ, R20 ;  /* 0x000000ffff047224 */ /* 0x000fe200078e0014 */
[----:B------:R-:W-:Y:S01]  /*7e20*/  CS2R R42, SRZ ;  /* 0x00000000002a7805 */ /* 0x000fe2000001ff00 */
        /* <DEDUP_REMOVED lines=11> */
[----:B------:R-:W-:Y:S01]  /*7ee0*/  MOV R2, R32 ;  /* 0x0000002000027202 */ /* 0x000fe20000000f00 */
[----:B------:R2:W1:Y:S01]  /*7ef0*/  SHFL.IDX PT, R3, R26, 0x1, 0x181f ;  /* 0x00381f001a037f89 */ /* 0x00046200000e0000 */
[----:B------:R-:W-:Y:S01]  /*7f00*/  PRMT R82, R4, 0x5410, R5 ;  /* 0x0000541004527816 */ /* 0x000fe20000000005 */
[----:B------:R-:W-:Y:S01]  /*7f10*/  IMAD.MOV.U32 R4, RZ, RZ, R23 ;  /* 0x000000ffff047224 */ /* 0x000fe200078e0017 */
[----:B------:R-:W-:Y:S01]  /*7f20*/  PRMT R85, R2, 0x7610, R85 ;  /* 0x0000761002557816 */ /* 0x000fe20000000055 */
[----:B------:R-:W-:Y:S01]  /*7f30*/  CS2R R38, SRZ ;  /* 0x0000000000267805 */ /* 0x000fe2000001ff00 */
[----:B------:R-:W-:Y:S01]  /*7f40*/  PRMT R84, R84, 0x5410, R0 ;  /* 0x0000541054547816 */ /* 0x000fe20000000000 */
[----:B------:R2:W4:Y:S01]  /*7f50*/  SHFL.IDX PT, R2, R27, 0x1, 0x181f ;  /* 0x00381f001b027f89 */ /* 0x00052200000e0000 */
[----:B------:R-:W-:Y:S01]  /*7f60*/  MOV R5, R22 ;  /* 0x0000001600057202 */ /* 0x000fe20000000f00 */
[----:B------:R-:W-:Y:S01]  /*7f70*/  CS2R R34, SRZ ;  /* 0x0000000000227805 */ /* 0x000fe2000001ff00 */
[----:B------:R-:W-:Y:S01]  /*7f80*/  PRMT R80, R6, 0x5410, R7 ;  /* 0x0000541006507816 */ /* 0x000fe20000000007 */
[----:B------:R2:W1:Y:S01]  /*7f90*/  SHFL.IDX PT, R0, R25, 0x1, 0x181f ;  /* 0x00381f0019007f89 */ /* 0x00046200000e0000 */
[----:B------:R-:W-:Y:S01]  /*7fa0*/  PRMT R13, R4, 0x5410, R5 ;  /* 0x00005410040d7816 */ /* 0x000fe20000000005 */
[----:B------:R-:W-:Y:S01]  /*7fb0*/  CS2R R46, SRZ ;  /* 0x00000000002e7805 */ /* 0x000fe2000001ff00 */
[----:B------:R-:W-:Y:S01]  /*7fc0*/  CS2R R44, SRZ ;  /* 0x00000000002c7805 */ /* 0x000fe2000001ff00 */
[----:B------:R-:W-:Y:S01]  /*7fd0*/  CS2R R40, SRZ ;  /* 0x0000000000287805 */ /* 0x000fe2000001ff00 */
[----:B------:R-:W-:Y:S01]  /*7fe0*/  CS2R R36, SRZ ;  /* 0x0000000000247805 */ /* 0x000fe2000001ff00 */
[----:B------:R-:W-:Y:S05]  /*7ff0*/  @P0 BRA `(.L_x_1335) ;  /* 0x000002c000000947 */ /* 0x000fea0003800000 */
[----:B---3--:R-:W-:Y:S01]  /*8000*/  ISETP.GE.AND P0, PT, R138, c[0x0][0x27c], PT ;  /* 0x00009f008a007a0c */ /* 0x008fe20003f06270 */
[----:B------:R-:W-:Y:S01]  /*8010*/  CS2R R34, SRZ ;  /* 0x0000000000227805 */ /* 0x000fe2000001ff00 */
[----:B------:R-:W-:Y:S01]  /*8020*/  ISETP.GE.AND P2, PT, R158, c[0x0][0x27c], PT ;  /* 0x00009f009e007a0c */ /* 0x000fe20003f46270 */
[----:B------:R-:W-:-:S10]  /*8030*/  CS2R R36, SRZ ;  /* 0x0000000000247805 */ /* 0x000fd4000001ff00 */
[C---:B------:R-:W-:Y:S01]  /*8040*/  @!P0 IMAD.SHL.U32 R4, R138.reuse, 0x2, RZ ;  /* 0x000000028a048824 */ /* 0x040fe200078e00ff */
[----:B------:R-:W-:-:S04]  /*8050*/  @!P0 SHF.L.U64.HI R5, R138, 0x1, R139 ;  /* 0x000000018a058819 */ /* 0x000fc8000001028b */
[----:B----4-:R-:W-:-:S05]  /*8060*/  @!P0 IADD3 R6, P1, R2, R4, RZ ;  /* 0x0000000402068210 */ /* 0x010fca0007f3e0ff */
[----:B-1----:R-:W-:Y:S01]  /*8070*/  @!P0 IMAD.X R7, R3, 0x1, R5, P1 ;  /* 0x0000000103078824 */ /* 0x002fe200008e0605 */
[----:B------:R-:W-:Y:S01]  /*8080*/  @!P0 IADD3 R4, P1, R0, R4, RZ ;  /* 0x0000000400048210 */ /* 0x000fe20007f3e0ff */
        /* <DEDUP_REMOVED lines=8> */
[----:B---3--:R-:W-:-:S05]  /*8110*/  @!P2 SHF.L.U64.HI R5, R158, 0x1, R104 ;  /* 0x000000019e05a819 */ /* 0x008fca0000010268 */
        /* <DEDUP_REMOVED lines=8> */
[----:B---3--:R-:W-:-:S05]  /*81a0*/  @!P1 SHF.L.U64.HI R5, R156, 0x1, R101 ;  /* 0x000000019c059819 */ /* 0x008fca0000010265 */
        /* <DEDUP_REMOVED lines=11> */
[----:B---3--:R-:W-:-:S05]  /*8260*/  @!P0 IADD3 R4, P1, R2, R6, RZ ;  /* 0x0000000602048210 */ /* 0x008fca0007f3e0ff */
[----:B------:R-:W-:Y:S01]  /*8270*/  @!P0 IMAD.X R5, R3, 0x1, R7, P1 ;  /* 0x0000000103058824 */ /* 0x000fe200008e0607 */
[----:B------:R-:W-:-:S04]  /*8280*/  @!P0 IADD3 R2, P1, R0, R6, RZ ;  /* 0x0000000600028210 */ /* 0x000fc80007f3e0ff */
[----:B------:R1:W5:Y:S01]  /*8290*/  @!P0 LD.E.64 R52, [R4.64] ;  /* 0x0000000804348980 */ /* 0x000362000c101b00 */
[----:B------:R-:W-:-:S05]  /*82a0*/  @!P0 IMAD.X R3, R8, 0x1, R7, P1 ;  /* 0x0000000108038824 */ /* 0x000fca00008e0607 */
[----:B------:R1:W5:Y:S03]  /*82b0*/  @!P0 LD.E.64 R46, [R2.64] ;  /* 0x00000008022e8980 */ /* 0x000366000c101b00 */
.L_x_1335:
[----:B---3--:R-:W-:Y:S05]  /*82c0*/  BSYNC B0 ;  /* 0x0000000000007941 */ /* 0x008fea0003800000 */
.L_x_1334:
[----:B-1---5:R-:W-:Y:S01]  /*82d0*/  IMAD.MOV.U32 R4, RZ, RZ, R52 ;  /* 0x000000ffff047224 */ /* 0x022fe200078e0034 */
[----:B------:R-:W-:Y:S01]  /*82e0*/  LOP3.LUT P0, RZ, R207, 0x10, RZ, 0xc0, !PT ;  /* 0x00000010cfff7812 */ /* 0x000fe2000780c0ff */
[----:B------:R-:W-:Y:S01]  /*82f0*/  IMAD.MOV.U32 R3, RZ, RZ, R53 ;  /* 0x000000ffff037224 */ /* 0x000fe200078e0035 */
[----:B------:R-:W-:Y:S01]  /*8300*/  MOV R7, R41 ;  /* 0x0000002900077202 */ /* 0x000fe20000000f00 */
[----:B----4-:R-:W-:Y:S01]  /*8310*/  IMAD.MOV.U32 R2, RZ, RZ, R42 ;  /* 0x000000ffff027224 */ /* 0x010fe200078e002a */
[----:B------:R-:W-:Y:S01]  /*8320*/  BSSY B0, `(.L_x_1336) ;  /* 0x0000053000007945 */ /* 0x000fe20003800000 */
        /* <DEDUP_REMOVED lines=20> */
[----:B------:R-:W-:Y:S01]  /*8470*/  CS2R R78, SRZ ;  /* 0x00000000004e7805 */ /* 0x000fe2000001ff00 */
        /* <DEDUP_REMOVED lines=9> */
[----:B------:R1:W2:Y:S01]  /*8510*/  SHFL.IDX PT, R2, R24, 0x2, 0x181f ;  /* 0x00581f0018027f89 */ /* 0x0002a200000e0000 */
[----:B------:R-:W-:Y:S01]  /*8520*/  CS2R R48, SRZ ;  /* 0x0000000000307805 */ /* 0x000fe2000001ff00 */
[----:B------:R-:W-:Y:S01]  /*8530*/  CS2R R64, SRZ ;  /* 0x0000000000407805 */ /* 0x000fe2000001ff00 */
[----:B------:R-:W-:Y:S01]  /*8540*/  CS2R R58, SRZ ;  /* 0x00000000003a7805 */ /* 0x000fe2000001ff00 */
[----:B------:R1:W1:Y:S01]  /*8550*/  SHFL.IDX PT, R0, R25, 0x2, 0x181f ;  /* 0x00581f0019007f89 */ /* 0x00026200000e0000 */
[----:B------:R-:W-:Y:S01]  /*8560*/  CS2R R54, SRZ ;  /* 0x0000000000367805 */ /* 0x000fe2000001ff00 */
[----:B------:R-:W-:Y:S01]  /*8570*/  CS2R R50, SRZ ;  /* 0x0000000000327805 */ /* 0x000fe2000001ff00 */
[----:B------:R-:W-:Y:S05]  /*8580*/  @P0 BRA `(.L_x_1337) ;  /* 0x000002c000000947 */ /* 0x000fea0003800000 */
[----:B------:R-:W-:Y:S01]  /*8590*/  ISETP.GE.AND P0, PT, R138, c[0x0][0x27c], PT ;  /* 0x00009f008a007a0c */ /* 0x000fe20003f06270 */
[----:B------:R-:W-:Y:S01]  /*85a0*/  CS2R R48, SRZ ;  /* 0x0000000000307805 */ /* 0x000fe2000001ff00 */
[----:B------:R-:W-:Y:S01]  /*85b0*/  ISETP.GE.AND P2, PT, R158, c[0x0][0x27c], PT ;  /* 0x00009f009e007a0c */ /* 0x000fe20003f46270 */
[----:B------:R-:W-:-:S10]  /*85c0*/  CS2R R50, SRZ ;  /* 0x0000000000327805 */ /* 0x000fd4000001ff00 */
[C---:B------:R-:W-:Y:S01]  /*85d0*/  @!P0 IMAD.SHL.U32 R5, R138.reuse, 0x2, RZ ;  /* 0x000000028a058824 */ /* 0x040fe200078e00ff */
[----:B------:R-:W-:Y:S01]  /*85e0*/  @!P0 SHF.L.U64.HI R8, R138, 0x1, R139 ;  /* 0x000000018a088819 */ /* 0x000fe2000001028b */
[----:B------:R-:W-:-:S03]  /*85f0*/  @!P2 IMAD.SHL.U32 R12, R158, 0x2, RZ ;  /* 0x000000029e0ca824 */ /* 0x000fc600078e00ff */
[----:B----4-:R-:W-:-:S05]  /*8600*/  @!P0 IADD3 R6, P1, R3, R5, RZ ;  /* 0x0000000503068210 */ /* 0x010fca0007f3e0ff */
[----:B---3--:R-:W-:Y:S01]  /*8610*/  @!P0 IMAD.X R7, R4, 0x1, R8, P1 ;  /* 0x0000000104078824 */ /* 0x008fe200008e0608 */
[----:B-1----:R-:W-:-:S04]  /*8620*/  @!P0 IADD3 R10, P1, R0, R5, RZ ;  /* 0x00000005000a8210 */ /* 0x002fc80007f3e0ff */
[----:B------:R1:W5:Y:S01]  /*8630*/  @!P0 LD.E.64 R48, [R6.64] ;  /* 0x0000000806308980 */ /* 0x000362000c101b00 */
[----:B--2---:R-:W-:Y:S01]  /*8640*/  @!P0 IMAD.X R11, R2, 0x1, R8, P1 ;  /* 0x00000001020b8824 */ /* 0x004fe200008e0608 */
[----:B------:R-:W-:Y:S02]  /*8650*/  ISETP.GE.AND P1, PT, R156, c[0x0][0x27c], PT ;  /* 0x00009f009c007a0c */ /* 0x000fe40003f26270 */
[----:B------:R-:W-:Y:S02]  /*8660*/  @!P2 SHF.L.U64.HI R5, R158, 0x1, R104 ;  /* 0x000000019e05a819 */ /* 0x000fe40000010268 */
[----:B------:R2:W5:Y:S01]  /*8670*/  @!P0 LD.E.64 R50, [R10.64] ;  /* 0x000000080a328980 */ /* 0x000562000c101b00 */
[----:B------:R-:W-:Y:S01]  /*8680*/  @!P2 IADD3 R8, P3, R3, R12, RZ ;  /* 0x0000000c0308a210 */ /* 0x000fe20007f7e0ff */
[----:B------:R-:W-:Y:S01]  /*8690*/  CS2R R56, SRZ ;  /* 0x0000000000387805 */ /* 0x000fe2000001ff00 */
[----:B------:R-:W-:-:S03]  /*86a0*/  CS2R R54, SRZ ;  /* 0x0000000000367805 */ /* 0x000fc6000001ff00 */
[----:B------:R-:W-:-:S05]  /*86b0*/  @!P2 IMAD.X R9, R4, 0x1, R5, P3 ;  /* 0x000000010409a824 */ /* 0x000fca00018e0605 */
[----:B------:R3:W5:Y:S01]  /*86c0*/  @!P2 LD.E.64 R56, [R8.64] ;  /* 0x000000080838a980 */ /* 0x000762000c101b00 */
[----:B-1----:R-:W-:-:S05]  /*86d0*/  @!P2 IADD3 R6, P0, R0, R12, RZ ;  /* 0x0000000c0006a210 */ /* 0x002fca0007f1e0ff */
[----:B------:R-:W-:Y:S02]  /*86e0*/  @!P2 IMAD.X R7, R2, 0x1, R5, P0 ;  /* 0x000000010207a824 */ /* 0x000fe400000e0605 */
[----:B------:R-:W-:-:S03]  /*86f0*/  @!P1 IMAD.SHL.U32 R5, R156, 0x2, RZ ;  /* 0x000000029c059824 */ /* 0x000fc600078e00ff */
[----:B------:R1:W5:Y:S01]  /*8700*/  @!P2 LD.E.64 R54, [R6.64] ;  /* 0x000000080636a980 */ /* 0x000362000c101b00 */
[----:B------:R-:W-:Y:S01]  /*8710*/  CS2R R62, SRZ ;  /* 0x00000000003e7805 */ /* 0x000fe2000001ff00 */
[----:B---3--:R-:W-:Y:S01]  /*8720*/  @!P1 SHF.L.U64.HI R8, R156, 0x1, R101 ;  /* 0x000000019c089819 */ /* 0x008fe20000010265 */
        /* <DEDUP_REMOVED lines=18> */
.L_x_1337:
[----:B------:R-:W-:Y:S05]  /*8850*/  BSYNC B0 ;  /* 0x0000000000007941 */ /* 0x000fea0003800000 */
.L_x_1336:
[----:B--2--5:R-:W-:Y:S01]  /*8860*/  IMAD.MOV.U32 R2, RZ, RZ, R66 ;  /* 0x000000ffff027224 */ /* 0x024fe200078e0042 */
[----:B------:R-:W-:Y:S01]  /*8870*/  LOP3.LUT P0, RZ, R207, 0x1, RZ, 0xc0, !PT ;  /* 0x00000001cfff7812 */ /* 0x000fe2000780c0ff */
[----:B-1----:R-:W-:Y:S01]  /*8880*/  IMAD.MOV.U32 R0, RZ, RZ, R67 ;  /* 0x000000ffff007224 */ /* 0x002fe200078e0043 */
[----:B----4-:R-:W-:Y:S01]  /*8890*/  MOV R3, R54 ;  /* 0x0000003600037202 */ /* 0x010fe20000000f00 */
[----:B------:R-:W1:Y:S01]  /*88a0*/  SHFL.IDX PT, R7, R26, 0x3, 0x181f ;  /* 0x00781f001a077f89 */ /* 0x000e6200000e0000 */
[----:B------:R-:W-:Y:S01]  /*88b0*/  BSSY B0, `(.L_x_1338) ;  /* 0x000004d000007945 */ /* 0x000fe20003800000 */
[----:B------:R-:W-:Y:S01]  /*88c0*/  CS2R R74, SRZ ;  /* 0x00000000004a7805 */ /* 0x000fe2000001ff00 */
[----:B------:R-:W-:Y:S01]  /*88d0*/  PRMT R103, R0, 0x5410, R2 ;  /* 0x0000541000677816 */ /* 0x000fe20000000002 */
[----:B------:R-:W-:Y:S01]  /*88e0*/  IMAD.MOV.U32 R2, RZ, RZ, R62 ;  /* 0x000000ffff027224 */ /* 0x000fe200078e003e */
[----:B------:R-:W-:Y:S01]  /*88f0*/  MOV R0, R63 ;  /* 0x0000003f00007202 */ /* 0x000fe20000000f00 */
[----:B------:R-:W2:Y:S01]  /*8900*/  SHFL.IDX PT, R6, R24, 0x3, 0x181f ;  /* 0x00781f0018067f89 */ /* 0x000ea200000e0000 */
[----:B------:R-:W-:Y:S01]  /*8910*/  CS2R R70, SRZ ;  /* 0x0000000000467805 */ /* 0x000fe2000001ff00 */
[----:B------:R-:W-:Y:S01]  /*8920*/  CS2R R76, SRZ ;  /* 0x00000000004c7805 */ /* 0x000fe2000001ff00 */
[----:B------:R-:W-:Y:S01]  /*8930*/  PRMT R99, R0, 0x5410, R2 ;  /* 0x0000541000637816 */ /* 0x000fe20000000002 */
[----:B------:R-:W-:Y:S01]  /*8940*/  IMAD.MOV.U32 R2, RZ, RZ, R56 ;  /* 0x000000ffff027224 */ /* 0x000fe200078e0038 */
[----:B------:R4:W3:Y:S01]  /*8950*/  SHFL.IDX PT, R5, R25, 0x3, 0x181f ;  /* 0x00781f0019057f89 */ /* 0x0008e200000e0000 */
[----:B------:R-:W-:Y:S01]  /*8960*/  IMAD.MOV.U32 R0, RZ, RZ, R57 ;  /* 0x000000ffff007224 */ /* 0x000fe200078e0039 */
[----:B------:R-:W-:Y:S01]  /*8970*/  CS2R R72, SRZ ;  /* 0x0000000000487805 */ /* 0x000fe2000001ff00 */
[----:B------:R-:W-:-:S03]  /*8980*/  CS2R R68, SRZ ;  /* 0x0000000000447805 */ /* 0x000fc6000001ff00 */
        /* <DEDUP_REMOVED lines=8> */
[----:B------:R-:W-:Y:S01]  /*8a10*/  IMAD.MOV.U32 R0, RZ, RZ, R59 ;  /* 0x000000ffff007224 */ /* 0x000fe200078e003b */
[----:B----4-:R-:W-:-:S04]  /*8a20*/  CS2R R24, SRZ ;  /* 0x0000000000187805 */ /* 0x010fc8000001ff00 */
[----:B------:R-:W-:Y:S01]  /*8a30*/  PRMT R98, R0, 0x5410, R2 ;  /* 0x0000541000627816 */ /* 0x000fe20000000002 */
[----:B------:R-:W-:Y:S01]  /*8a40*/  IMAD.MOV.U32 R2, RZ, RZ, R55 ;  /* 0x000000ffff027224 */ /* 0x000fe200078e0037 */
[----:B------:R4:W1:Y:S04]  /*8a50*/  SHFL.IDX PT, R0, R27, 0x3, 0x181f ;  /* 0x00781f001b007f89 */ /* 0x00086800000e0000 */
[----:B------:R-:W-:Y:S01]  /*8a60*/  PRMT R96, R2, 0x5410, R3 ;  /* 0x0000541002607816 */ /* 0x000fe20000000003 */
[----:B------:R-:W-:Y:S01]  /*8a70*/  IMAD.MOV.U32 R3, RZ, RZ, R50 ;  /* 0x000000ffff037224 */ /* 0x000fe200078e0032 */
[----:B------:R-:W-:-:S04]  /*8a80*/  MOV R2, R51 ;  /* 0x0000003300027202 */ /* 0x000fc80000000f00 */
[----:B------:R-:W-:Y:S01]  /*8a90*/  PRMT R92, R2, 0x5410, R3 ;  /* 0x00005410025c7816 */ /* 0x000fe20000000003 */
[----:B----4-:R-:W-:Y:S01]  /*8aa0*/  CS2R R26, SRZ ;  /* 0x00000000001a7805 */ /* 0x010fe2000001ff00 */
[----:B------:R-:W-:Y:S05]  /*8ab0*/  @P0 BRA `(.L_x_1339) ;  /* 0x000002c000000947 */ /* 0x000fea0003800000 */
[----:B-123--:R-:W-:Y:S01]  /*8ac0*/  ISETP.GE.AND P0, PT, R138, c[0x0][0x27c], PT ;  /* 0x00009f008a007a0c */ /* 0x00efe20003f06270 */
        /* <DEDUP_REMOVED lines=43> */
.L_x_1339:
[----:B-123--:R-:W-:Y:S05]  /*8d80*/  BSYNC B0 ;  /* 0x0000000000007941 */ /* 0x00efea0003800000 */
.L_x_1338:
        /* <DEDUP_REMOVED lines=83> */
.L_x_1343:
[----:B------:R-:W-:Y:S05]  /*92c0*/  BSYNC B0 ;  /* 0x0000000000007941 */ /* 0x000fea0003800000 */
.L_x_1342:
        /* <DEDUP_REMOVED lines=49> */
.L_x_1345:
[----:B------:R-:W-:Y:S05]  /*95e0*/  BSYNC B0 ;  /* 0x0000000000007941 */ /* 0x000fea0003800000 */
.L_x_1344:
        /* <DEDUP_REMOVED lines=49> */
.L_x_1347:
[----:B------:R-:W-:Y:S05]  /*9900*/  BSYNC B0 ;  /* 0x0000000000007941 */ /* 0x000fea0003800000 */
.L_x_1346:
        /* <DEDUP_REMOVED lines=11> */
[----:B------:R-:W-:-:S03]  /*99c0*/  IMAD.U32 R12, R0, 0x10000, RZ ;  /* 0x00010000000c7824 */ /* 0x000fc600078e00ff */
[----:B------:R-:W-:Y:S02]  /*99d0*/  SHF.L.U32 R11, R2, 0x10, RZ ;  /* 0x00000010020b7819 */ /* 0x000fe400000006ff */
[C---:B-1----:R-:W-:Y:S01]  /*99e0*/  LOP3.LUT R3, R6.reuse, 0xffff0000, RZ, 0xc0, !PT ;  /* 0xffff000006037812 */ /* 0x042fe200078ec0ff */
[----:B------:R-:W-:-:S04]  /*99f0*/  IMAD.U32 R6, R6, 0x10000, RZ ;  /* 0x0001000006067824 */ /* 0x000fc800078e00ff */
[CC--:B------:R-:W-:Y:S02]  /*9a00*/  FMUL.FTZ R10, R3.reuse, R12.reuse ;  /* 0x0000000c030a7220 */ /* 0x0c0fe40000410000 */
        /* <DEDUP_REMOVED lines=14> */
[C---:B------:R-:W-:Y:S02]  /*9af0*/  LOP3.LUT R0, R4.reuse, 0xffff0000, RZ, 0xc0, !PT ;  /* 0xffff000004007812 */ /* 0x040fe400078ec0ff */
[----:B------:R-:W-:Y:S01]  /*9b00*/  SHF.L.U32 R2, R4, 0x10, RZ ;  /* 0x0000001004027819 */ /* 0x000fe200000006ff */
[C---:B------:R-:W-:Y:S01]  /*9b10*/  IMAD.U32 R4, R9.reuse, 0x10000, RZ ;  /* 0x0001000009047824 */ /* 0x040fe200078e00ff */
[----:B------:R-:W-:Y:S01]  /*9b20*/  LOP3.LUT R9, R9, 0xffff0000, RZ, 0xc0, !PT ;  /* 0xffff000009097812 */ /* 0x000fe200078ec0ff */
[C---:B------:R-:W-:Y:S01]  /*9b30*/  FMUL.FTZ R3, R0.reuse, R12 ;  /* 0x0000000c00037220 */ /* 0x040fe20000410000 */
[----:B------:R-:W-:Y:S01]  /*9b40*/  F2FP.BF16.PACK_AB R7, R7, R11 ;  /* 0x0000000b0707723e */ /* 0x000fe200000010ff */
[----:B------:R-:W-:-:S02]  /*9b50*/  FMUL.FTZ R0, R0, R4 ;  /* 0x0000000400007220 */ /* 0x000fc40000410000 */
[C---:B------:R-:W-:Y:S02]  /*9b60*/  FFMA.FTZ R10, R2.reuse, R4, -R3 ;  /* 0x00000004020a7223 */ /* 0x040fe40000010803 */
[----:B------:R-:W-:Y:S01]  /*9b70*/  FFMA.FTZ R4, R2, R12, R0 ;  /* 0x0000000c02047223 */ /* 0x000fe20000010000 */
[C---:B------:R-:W-:Y:S02]  /*9b80*/  LOP3.LUT R2, R5.reuse, 0xffff0000, RZ, 0xc0, !PT ;  /* 0xffff000005027812 */ /* 0x040fe400078ec0ff */
[----:B------:R-:W-:Y:S02]  /*9b90*/  SHF.L.U32 R0, R5, 0x10, RZ ;  /* 0x0000001005007819 */ /* 0x000fe400000006ff */
[----:B------:R-:W-:Y:S01]  /*9ba0*/  F2FP.BF16.PACK_AB R4, R4, R10 ;  /* 0x0000000a0404723e */ /* 0x000fe200000010ff */
[C---:B------:R-:W-:Y:S02]  /*9bb0*/  FMUL.FTZ R3, R2.reuse, R8 ;  /* 0x0000000802037220 */ /* 0x040fe40000410000 */
[----:B------:R-:W-:-:S02]  /*9bc0*/  FMUL.FTZ R2, R2, R9 ;  /* 0x0000000902027220 */ /* 0x000fc40000410000 */
[C---:B------:R-:W-:Y:S02]  /*9bd0*/  FFMA.FTZ R3, R0.reuse, R9, -R3 ;  /* 0x0000000900037223 */ /* 0x040fe40000010803 */
[----:B------:R-:W-:-:S05]  /*9be0*/  FFMA.FTZ R2, R0, R8, R2 ;  /* 0x0000000800027223 */ /* 0x000fca0000010002 */
[----:B------:R-:W-:-:S05]  /*9bf0*/  F2FP.BF16.PACK_AB R5, R2, R3 ;  /* 0x000000030205723e */ /* 0x000fca00000010ff */
[----:B------:R1:W-:Y:S02]  /*9c00*/  STS.128 [R194+0x1c080], R4 ;  /* 0x01c08004c2007388 */ /* 0x0003e40000000c00 */
.L_x_1341:
[----:B------:R-:W-:Y:S05]  /*9c10*/  BSYNC B1 ;  /* 0x0000000000017941 */ /* 0x000fea0003800000 */
.L_x_1340:
        /* <DEDUP_REMOVED lines=31> */
[C---:B------:R-:W-:Y:S01]  /*9e10*/  PRMT R0, R87.reuse, 0x5410, R8 ;  /* 0x0000541057007816 */ /* 0x040fe20000000008 */
        /* <DEDUP_REMOVED lines=21> */
.L_x_1351:
[----:B------:R-:W-:Y:S05]  /*9f70*/  BSYNC B0 ;  /* 0x0000000000007941 */ /* 0x000fea0003800000 */
.L_x_1350:
        /* <DEDUP_REMOVED lines=49> */
.L_x_1353:
[----:B------:R-:W-:Y:S05]  /*a290*/  BSYNC B0 ;  /* 0x0000000000007941 */ /* 0x000fea0003800000 */
.L_x_1352:
[----:B------:R-:W-:Y:S01]  /*a2a0*/  ISETP.GE.AND P0, PT, R156, c[0x0][0x27c], PT ;  /* 0x00009f009c007a0c */ /* 0x000fe20003f06270 */
[----:B------:R-:W-:-:S12]  /*a2b0*/  BSSY B0, `(.L_x_1354) ;  /* 0x0000030000007945 */ /* 0x000fd80003800000 */
[----:B------:R-:W-:Y:S05]  /*a2c0*/  @P0 BRA `(.L_x_1355) ;  /* 0x000002e000000947 */ /* 0x000fea0003800000 */
[----:B-1----:R-:W1:Y:S01]  /*a2d0*/  LDS.128 R4, [R194+0x19080] ;  /* 0x01908000c2047984 */ /* 0x002e620000000c00 */
[----:B------:R-:W-:Y:S02]  /*a2e0*/  SHF.R.U64 R0, R42, 0x10, R43 ;  /* 0x000000102a007819 */ /* 0x000fe4000000122b */
[----:B------:R-:W-:Y:S02]  /*a2f0*/  SHF.R.U32.HI R2, RZ, 0x10, R45 ;  /* 0x00000010ff027819 */ /* 0x000fe4000001162d */
[----:B------:R-:W-:Y:S02]  /*a300*/  SHF.R.U32.HI R3, RZ, 0x10, R43 ;  /* 0x00000010ff037819 */ /* 0x000fe4000001162b */
[C---:B------:R-:W-:Y:S02]  /*a310*/  PRMT R10, R91.reuse, 0x5410, R0 ;  /* 0x000054105b0a7816 */ /* 0x040fe40000000000 */
[----:B------:R-:W-:Y:S02]  /*a320*/  PRMT R0, R90, 0x5410, R2 ;  /* 0x000054105a007816 */ /* 0x000fe40000000002 */
[----:B------:R-:W-:-:S02]  /*a330*/  PRMT R8, R91, 0x5432, R3 ;  /* 0x000054325b087816 */ /* 0x000fc40000000003 */
[----:B------:R-:W-:Y:S01]  /*a340*/  SHF.R.U64 R9, R44, 0x10, R45 ;  /* 0x000000102c097819 */ /* 0x000fe2000000122d */
[C---:B------:R-:W-:Y:S01]  /*a350*/  IMAD.U32 R12, R0.reuse, 0x10000, RZ ;  /* 0x00010000000c7824 */ /* 0x040fe200078e00ff */
[----:B------:R-:W-:Y:S01]  /*a360*/  LOP3.LUT R16, R0, 0xffff0000, RZ, 0xc0, !PT ;  /* 0xffff000000107812 */ /* 0x000fe200078ec0ff */
[----:B------:R-:W-:Y:S01]  /*a370*/  IMAD.U32 R13, R8, 0x10000, RZ ;  /* 0x00010000080d7824 */ /* 0x000fe200078e00ff */
[----:B------:R-:W-:Y:S02]  /*a380*/  PRMT R9, R90, 0x5432, R9 ;  /* 0x000054325a097816 */ /* 0x000fe40000000009 */
[----:B------:R-:W-:Y:S02]  /*a390*/  LOP3.LUT R8, R8, 0xffff0000, RZ, 0xc0, !PT ;  /* 0xffff000008087812 */ /* 0x000fe400078ec0ff */
[----:B------:R-:W-:Y:S01]  /*a3a0*/  SHF.L.U32 R14, R10, 0x10, RZ ;  /* 0x000000100a0e7819 */ /* 0x000fe200000006ff */
[C---:B------:R-:W-:Y:S01]  /*a3b0*/  IMAD.U32 R15, R9.reuse, 0x10000, RZ ;  /* 0x00010000090f7824 */ /* 0x040fe200078e00ff */
[----:B------:R-:W-:-:S02]  /*a3c0*/  LOP3.LUT R9, R9, 0xffff0000, RZ, 0xc0, !PT ;  /* 0xffff000009097812 */ /* 0x000fc400078ec0ff */
[----:B------:R-:W-:Y:S02]  /*a3d0*/  LOP3.LUT R10, R10, 0xffff0000, RZ, 0xc0, !PT ;  /* 0xffff00000a0a7812 */ /* 0x000fe400078ec0ff */
[C---:B-1----:R-:W-:Y:S01]  /*a3e0*/  LOP3.LUT R2, R6.reuse, 0xffff0000, RZ, 0xc0, !PT ;  /* 0xffff000006027812 */ /* 0x042fe200078ec0ff */
[C---:B------:R-:W-:Y:S01]  /*a3f0*/  IMAD.U32 R11, R7.reuse, 0x10000, RZ ;  /* 0x00010000070b7824 */ /* 0x040fe200078e00ff */
[----:B------:R-:W-:Y:S02]  /*a400*/  SHF.L.U32 R3, R6, 0x10, RZ ;  /* 0x0000001006037819 */ /* 0x000fe400000006ff */
[----:B------:R-:W-:Y:S01]  /*a410*/  LOP3.LUT R7, R7, 0xffff0000, RZ, 0xc0, !PT ;  /* 0xffff000007077812 */ /* 0x000fe200078ec0ff */
[C---:B------:R-:W-:Y:S01]  /*a420*/  FMUL.FTZ R6, R2.reuse, R12 ;  /* 0x0000000c02067220 */ /* 0x040fe20000410000 */
[----:B------:R-:W-:Y:S01]  /*a430*/  LOP3.LUT R0, R5, 0xffff0000, RZ, 0xc0, !PT ;  /* 0xffff000005007812 */ /* 0x000fe200078ec0ff */
[-C--:B------:R-:W-:Y:S02]  /*a440*/  FMUL.FTZ R2, R2, R13.reuse ;  /* 0x0000000d02027220 */ /* 0x080fe40000410000 */
[----:B------:R-:W-:-:S02]  /*a450*/  FFMA.FTZ R13, R3, R13, -R6 ;  /* 0x0000000d030d7223 */ /* 0x000fc40000010806 */
[----:B------:R-:W-:Y:S01]  /*a460*/  FFMA.FTZ R12, R3, R12, R2 ;  /* 0x0000000c030c7223 */ /* 0x000fe20000010002 */
[C---:B------:R-:W-:Y:S01]  /*a470*/  LOP3.LUT R3, R4.reuse, 0xffff0000, RZ, 0xc0, !PT ;  /* 0xffff000004037812 */ /* 0x040fe200078ec0ff */
[----:B------:R-:W-:Y:S01]  /*a480*/  IMAD.U32 R6, R4, 0x10000, RZ ;  /* 0x0001000004067824 */ /* 0x000fe200078e00ff */
[----:B------:R-:W-:Y:S01]  /*a490*/  SHF.L.U32 R2, R5, 0x10, RZ ;  /* 0x0000001005027819 */ /* 0x000fe200000006ff */
[C---:B------:R-:W-:Y:S02]  /*a4a0*/  FMUL.FTZ R4, R7.reuse, R16 ;  /* 0x0000001007047220 */ /* 0x040fe40000410000 */
[-C--:B------:R-:W-:Y:S02]  /*a4b0*/  FMUL.FTZ R7, R7, R8.reuse ;  /* 0x0000000807077220 */ /* 0x080fe40000410000 */
[----:B------:R-:W-:Y:S02]  /*a4c0*/  FFMA.FTZ R8, R11, R8, -R4 ;  /* 0x000000080b087223 */ /* 0x000fe40000010804 */
[----:B------:R-:W-:-:S02]  /*a4d0*/  FMUL.FTZ R5, R3, R15 ;  /* 0x0000000f03057220 */ /* 0x000fc40000410000 */
[----:B------:R-:W-:Y:S02]  /*a4e0*/  FMUL.FTZ R4, R3, R14 ;  /* 0x0000000e03047220 */ /* 0x000fe40000410000 */
[C---:B------:R-:W-:Y:S02]  /*a4f0*/  FMUL.FTZ R3, R0.reuse, R9 ;  /* 0x0000000900037220 */ /* 0x040fe40000410000 */
[----:B------:R-:W-:Y:S02]  /*a500*/  FMUL.FTZ R0, R0, R10 ;  /* 0x0000000a00007220 */ /* 0x000fe40000410000 */
[C---:B------:R-:W-:Y:S02]  /*a510*/  FFMA.FTZ R5, R6.reuse, R14, -R5 ;  /* 0x0000000e06057223 */ /* 0x040fe40000010805 */
[----:B------:R-:W-:Y:S01]  /*a520*/  FFMA.FTZ R4, R6, R15, R4 ;  /* 0x0000000f06047223 */ /* 0x000fe20000010004 */
[----:B------:R-:W-:Y:S01]  /*a530*/  F2FP.BF16.PACK_AB R6, R12, R13 ;  /* 0x0000000d0c06723e */ /* 0x000fe200000010ff */
[----:B------:R-:W-:-:S02]  /*a540*/  FFMA.FTZ R7, R11, R16, R7 ;  /* 0x000000100b077223 */ /* 0x000fc40000010007 */
[----:B------:R-:W-:Y:S01]  /*a550*/  FFMA.FTZ R3, R2, R10, -R3 ;  /* 0x0000000a02037223 */ /* 0x000fe20000010803 */
[----:B------:R-:W-:Y:S01]  /*a560*/  F2FP.BF16.PACK_AB R4, R4, R5 ;  /* 0x000000050404723e */ /* 0x000fe200000010ff */
[----:B------:R-:W-:Y:S01]  /*a570*/  FFMA.FTZ R0, R2, R9, R0 ;  /* 0x0000000902007223 */ /* 0x000fe20000010000 */
[----:B------:R-:W-:-:S04]  /*a580*/  F2FP.BF16.PACK_AB R7, R7, R8 ;  /* 0x000000080707723e */ /* 0x000fc800000010ff */
[----:B------:R-:W-:-:S05]  /*a590*/  F2FP.BF16.PACK_AB R5, R0, R3 ;  /* 0x000000030005723e */ /* 0x000fca00000010ff */
[----:B------:R1:W-:Y:S02]  /*a5a0*/  STS.128 [R194+0x19080], R4 ;  /* 0x01908004c2007388 */ /* 0x0003e40000000c00 */
.L_x_1355:
[----:B------:R-:W-:Y:S05]  /*a5b0*/  BSYNC B0 ;  /* 0x0000000000007941 */ /* 0x000fea0003800000 */
.L_x_1354:
        /* <DEDUP_REMOVED lines=48> */
.L_x_1349:
[----:B------:R-:W-:Y:S05]  /*a8c0*/  BSYNC B1 ;  /* 0x0000000000017941 */ /* 0x000fea0003800000 */
.L_x_1348:
        /* <DEDUP_REMOVED lines=53> */
.L_x_1359:
[----:B------:R-:W-:Y:S05]  /*ac20*/  BSYNC B0 ;  /* 0x0000000000007941 */ /* 0x000fea0003800000 */
.L_x_1358:
        /* <DEDUP_REMOVED lines=49> */
.L_x_1361:
[----:B------:R-:W-:Y:S05]  /*af40*/  BSYNC B0 ;  /* 0x0000000000007941 */ /* 0x000fea0003800000 */
.L_x_1360:
        /* <DEDUP_REMOVED lines=49> */
.L_x_1363:
[----:B------:R-:W-:Y:S05]  /*b260*/  BSYNC B0 ;  /* 0x0000000000007941 */ /* 0x000fea0003800000 */
.L_x_1362:
        /* <DEDUP_REMOVED lines=48> */
.L_x_1357:
[----:B------:R-:W-:Y:S05]  /*b570*/  BSYNC B1 ;  /* 0x0000000000017941 */ /* 0x000fea0003800000 */
.L_x_1356:
        /* <DEDUP_REMOVED lines=52> */
.L_x_1366:
[----:B------:R-:W-:Y:S05]  /*b8c0*/  BSYNC B0 ;  /* 0x0000000000007941 */ /* 0x000fea0003800000 */
.L_x_1365:
        /* <DEDUP_REMOVED lines=49> */
.L_x_1368:
[----:B------:R-:W-:Y:S05]  /*bbe0*/  BSYNC B0 ;  /* 0x0000000000007941 */ /* 0x000fea0003800000 */
.L_x_1367:
        /* <DEDUP_REMOVED lines=49> */
.L_x_1370:
[----:B------:R-:W-:Y:S05]  /*bf00*/  BSYNC B0 ;  /* 0x0000000000007941 */ /* 0x000fea0003800000 */
.L_x_1369:
        /* <DEDUP_REMOVED lines=49> */
.L_x_1331:
        /* <DEDUP_REMOVED lines=61> */
.L_x_1372:
[----:B------:R-:W-:Y:S05]  /*c5f0*/  BSYNC B0 ;  /* 0x0000000000007941 */ /* 0x000fea0003800000 */
.L_x_1371:
[----:B-1--45:R-:W-:Y:S01]  /*c600*/  IMAD.MOV.U32 R2, RZ, RZ, R26 ;  /* 0x000000ffff027224 */ /* 0x032fe200078e001a */
[----:B------:R-:W-:Y:S01]  /*c610*/  MOV R3, R25 ;  /* 0x0000001900037202 */ /* 0x000fe20000000f00 */
[----:B------:R-:W-:Y:S01]  /*c620*/  IMAD.MOV.U32 R0, RZ, RZ, R27 ;  /* 0x000000ffff007224 */ /* 0x000fe200078e001b */
[----:B------:R-:W-:Y:S01]  /*c630*/  LOP3.LUT P0, RZ, R207, 0x8, RZ, 0xc0, !PT ;  /* 0x00000008cfff7812 */ /* 0x000fe2000780c0ff */
[----:B------:R-:W-:Y:S01]  /*c640*/  IMAD.MOV.U32 R4, RZ, RZ, R24 ;  /* 0x000000ffff047224 */ /* 0x000fe200078e0018 */
[----:B------:R1:W4:Y:S01]  /*c650*/  SHFL.IDX PT, R8, R22, 0x1, 0x181f ;  /* 0x00381f0016087f89 */ /* 0x00032200000e0000 */
[----:B------:R-:W-:Y:S01]  /*c660*/  BSSY B0, `(.L_x_1373) ;  /* 0x000003a000007945 */ /* 0x000fe20003800000 */
[----:B------:R-:W-:Y:S01]  /*c670*/  PRMT R89, R0, 0x5410, R2 ;  /* 0x0000541000597816 */ /* 0x000fe20000000002 */
[----:B------:R-:W-:Y:S01]  /*c680*/  IMAD.MOV.U32 R2, RZ, RZ, R14 ;  /* 0x000000ffff027224 */ /* 0x000fe200078e000e */
[----:B------:R-:W-:Y:S01]  /*c690*/  PRMT R88, R3, 0x5410, R4 ;  /* 0x0000541003587816 */ /* 0x000fe20000000004 */
[----:B------:R-:W-:Y:S01]  /*c6a0*/  IMAD.MOV.U32 R0, RZ, RZ, R15 ;  /* 0x000000ffff007224 */ /* 0x000fe200078e000f */
[----:B------:R-:W-:Y:S01]  /*c6b0*/  MOV R4, R12 ;  /* 0x0000000c00047202 */ /* 0x000fe20000000f00 */
[----:B------:R-:W-:Y:S01]  /*c6c0*/  IMAD.MOV.U32 R3, RZ, RZ, R13 ;  /* 0x000000ffff037224 */ /* 0x000fe200078e000d */
[----:B------:R1:W3:Y:S01]  /*c6d0*/  SHFL.IDX PT, R6, R23, 0x1, 0x181f ;  /* 0x00381f0017067f89 */ /* 0x0002e200000e0000 */
[----:B------:R-:W-:Y:S01]  /*c6e0*/  CS2R R48, SRZ ;  /* 0x0000000000307805 */ /* 0x000fe2000001ff00 */
[----:B------:R-:W-:Y:S01]  /*c6f0*/  PRMT R34, R0, 0x5410, R2 ;  /* 0x0000541000227816 */ /* 0x000fe20000000002 */
[----:B------:R-:W-:Y:S01]  /*c700*/  IMAD.MOV.U32 R2, RZ, RZ, R30 ;  /* 0x000000ffff027224 */ /* 0x000fe200078e001e */
[----:B------:R-:W-:Y:S01]  /*c710*/  MOV R0, R31 ;  /* 0x0000001f00007202 */ /* 0x000fe20000000f00 */
[----:B------:R1:W2:Y:S01]  /*c720*/  SHFL.IDX PT, R9, R20, 0x1, 0x181f ;  /* 0x00381f0014097f89 */ /* 0x0002a200000e0000 */
[----:B------:R-:W-:Y:S01]  /*c730*/  PRMT R33, R3, 0x5410, R4 ;  /* 0x0000541003217816 */ /* 0x000fe20000000004 */
[----:B------:R-:W-:Y:S01]  /*c740*/  IMAD.MOV.U32 R3, RZ, RZ, R19 ;  /* 0x000000ffff037224 */ /* 0x000fe200078e0013 */
[----:B------:R-:W-:Y:S01]  /*c750*/  PRMT R90, R0, 0x5410, R2 ;  /* 0x00005410005a7816 */ /* 0x000fe20000000002 */
[----:B------:R-:W-:Y:S01]  /*c760*/  IMAD.MOV.U32 R2, RZ, RZ, R28 ;  /* 0x000000ffff027224 */ /* 0x000fe200078e001c */
[----:B------:R-:W-:Y:S01]  /*c770*/  MOV R4, R18 ;  /* 0x0000001200047202 */ /* 0x000fe20000000f00 */
[----:B------:R-:W-:Y:S01]  /*c780*/  IMAD.MOV.U32 R0, RZ, RZ, R29 ;  /* 0x000000ffff007224 */ /* 0x000fe200078e001d */
[----:B------:R1:W1:Y:S01]  /*c790*/  SHFL.IDX PT, R7, R21, 0x1, 0x181f ;  /* 0x00381f0015077f89 */ /* 0x00026200000e0000 */
[----:B------:R-:W-:Y:S01]  /*c7a0*/  CS2R R38, SRZ ;  /* 0x0000000000267805 */ /* 0x000fe2000001ff00 */
[----:B------:R-:W-:Y:S01]  /*c7b0*/  PRMT R61, R3, 0x5410, R4 ;  /* 0x00005410033d7816 */ /* 0x000fe20000000004 */
        /* <DEDUP_REMOVED lines=10> */
[----:B---34-:R-:W-:Y:S01]  /*c860*/  ISETP.GE.AND P1, PT, R132, c[0x0][0x27c], PT ;  /* 0x00009f0084007a0c */ /* 0x018fe20003f26270 */
[----:B------:R-:W-:Y:S01]  /*c870*/  CS2R R38, SRZ ;  /* 0x0000000000267805 */ /* 0x000fe2000001ff00 */
[----:B------:R-:W-:Y:S01]  /*c880*/  CS2R R36, SRZ ;  /* 0x0000000000247805 */ /* 0x000fe2000001ff00 */
[----:B------:R-:W-:Y:S01]  /*c890*/  CS2R R42, SRZ ;  /* 0x00000000002a7805 */ /* 0x000fe2000001ff00 */
[----:B------:R-:W-:-:S09]  /*c8a0*/  CS2R R40, SRZ ;  /* 0x0000000000287805 */ /* 0x000fd2000001ff00 */
[C---:B------:R-:W-:Y:S01]  /*c8b0*/  @!P1 IMAD.SHL.U32 R2, R132.reuse, 0x2, RZ ;  /* 0x0000000284029824 */ /* 0x040fe200078e00ff */
[----:B------:R-:W-:-:S04]  /*c8c0*/  @!P1 SHF.L.U64.HI R0, R132, 0x1, R133 ;  /* 0x0000000184009819 */ /* 0x000fc80000010285 */
[----:B------:R-:W-:-:S05]  /*c8d0*/  @!P1 IADD3 R4, P0, R6, R2, RZ ;  /* 0x0000000206049210 */ /* 0x000fca0007f1e0ff */
[----:B--2---:R-:W-:Y:S01]  /*c8e0*/  @!P1 IMAD.X R5, R8, 0x1, R0, P0 ;  /* 0x0000000108059824 */ /* 0x004fe200000e0600 */
[----:B-1----:R-:W-:-:S04]  /*c8f0*/  @!P1 IADD3 R2, P0, R7, R2, RZ ;  /* 0x0000000207029210 */ /* 0x002fc80007f1e0ff */
[----:B------:R1:W5:Y:S01]  /*c900*/  @!P1 LD.E.128 R36, [R4.64] ;  /* 0x0000000804249980 */ /* 0x000362000c101d00 */
[----:B------:R-:W-:Y:S01]  /*c910*/  @!P1 IMAD.X R3, R9, 0x1, R0, P0 ;  /* 0x0000000109039824 */ /* 0x000fe200000e0600 */
        /* <DEDUP_REMOVED lines=14> */
.L_x_1374:
[----:B---34-:R-:W-:Y:S05]  /*ca00*/  BSYNC B0 ;  /* 0x0000000000007941 */ /* 0x018fea0003800000 */
.L_x_1373:
[----:B-1---5:R-:W-:Y:S01]  /*ca10*/  IMAD.MOV.U32 R4, RZ, RZ, R50 ;  /* 0x000000ffff047224 */ /* 0x022fe200078e0032 */
[----:B------:R-:W-:Y:S01]  /*ca20*/  LOP3.LUT P0, RZ, R207, 0x10, RZ, 0xc0, !PT ;  /* 0x00000010cfff7812 */ /* 0x000fe2000780c0ff */
[----:B------:R-:W-:Y:S01]  /*ca30*/  IMAD.MOV.U32 R3, RZ, RZ, R51 ;  /* 0x000000ffff037224 */ /* 0x000fe200078e0033 */
[----:B--2---:R1:W2:Y:S01]  /*ca40*/  SHFL.IDX PT, R9, R22, 0x2, 0x181f ;  /* 0x00581f0016097f89 */ /* 0x0042a200000e0000 */
        /* <DEDUP_REMOVED lines=25> */
[----:B------:R1:W3:Y:S01]  /*cbe0*/  SHFL.IDX PT, R6, R23, 0x2, 0x181f ;  /* 0x00581f0017067f89 */ /* 0x0002e200000e0000 */
[----:B------:R-:W-:Y:S01]  /*cbf0*/  IMAD.MOV.U32 R0, RZ, RZ, R41 ;  /* 0x000000ffff007224 */ /* 0x000fe200078e0029 */
[----:B------:R-:W-:Y:S01]  /*cc00*/  BSSY B0, `(.L_x_1375) ;  /* 0x000002b000007945 */ /* 0x000fe20003800000 */
[----:B------:R-:W-:Y:S01]  /*cc10*/  PRMT R94, R4, 0x7610, R94 ;  /* 0x00007610045e7816 */ /* 0x000fe2000000005e */
[----:B------:R1:W4:Y:S01]  /*cc20*/  SHFL.IDX PT, R8, R20, 0x2, 0x181f ;  /* 0x00581f0014087f89 */ /* 0x00032200000e0000 */
[----:B------:R-:W-:Y:S01]  /*cc30*/  PRMT R93, R93, 0x5410, R3 ;  /* 0x000054105d5d7816 */ /* 0x000fe20000000003 */
        /* <DEDUP_REMOVED lines=19> */
[----:B---3--:R-:W-:-:S05]  /*cd70*/  @!P1 IADD3 R4, P2, R6, R2, RZ ;  /* 0x0000000206049210 */ /* 0x008fca0007f5e0ff */
[--C-:B------:R-:W-:Y:S01]  /*cd80*/  @!P1 IMAD.X R5, R9, 0x1, R0.reuse, P2 ;  /* 0x0000000109059824 */ /* 0x100fe200010e0600 */
[----:B-1----:R-:W-:Y:S01]  /*cd90*/  @!P1 IADD3 R2, P2, R7, R2, RZ ;  /* 0x0000000207029210 */ /* 0x002fe20007f5e0ff */
[----:B------:R-:W-:Y:S01]  /*cda0*/  CS2R R58, SRZ ;  /* 0x00000000003a7805 */ /* 0x000fe2000001ff00 */
[----:B------:R-:W-:Y:S02]  /*cdb0*/  CS2R R56, SRZ ;  /* 0x0000000000387805 */ /* 0x000fe4000001ff00 */
[----:B------:R1:W5:Y:S01]  /*cdc0*/  @!P1 LD.E.128 R52, [R4.64] ;  /* 0x0000000804349980 */ /* 0x000362000c101d00 */
[----:B----4-:R-:W-:Y:S02]  /*cdd0*/  @!P1 IMAD.X R3, R8, 0x1, R0, P2 ;  /* 0x0000000108039824 */ /* 0x010fe400010e0600 */
[----:B------:R-:W-:-:S03]  /*cde0*/  @!P0 IMAD.SHL.U32 R0, R201, 0x2, RZ ;  /* 0x00000002c9008824 */ /* 0x000fc600078e00ff */
[----:B------:R2:W5:Y:S01]  /*cdf0*/  @!P1 LD.E.128 R56, [R2.64] ;  /* 0x0000000802389980 */ /* 0x000562000c101d00 */
[----:B------:R-:W-:Y:S01]  /*ce00*/  CS2R R66, SRZ ;  /* 0x0000000000427805 */ /* 0x000fe2000001ff00 */
[----:B------:R-:W-:Y:S01]  /*ce10*/  CS2R R64, SRZ ;  /* 0x0000000000407805 */ /* 0x000fe2000001ff00 */
[----:B------:R-:W-:Y:S01]  /*ce20*/  CS2R R70, SRZ ;  /* 0x0000000000467805 */ /* 0x000fe2000001ff00 */
[----:B------:R-:W-:Y:S01]  /*ce30*/  CS2R R68, SRZ ;  /* 0x0000000000447805 */ /* 0x000fe2000001ff00 */
[-C--:B-1----:R-:W-:Y:S02]  /*ce40*/  @!P0 IADD3 R4, P2, R6, R0.reuse, RZ ;  /* 0x0000000006048210 */ /* 0x082fe40007f5e0ff */
[----:B--2---:R-:W-:Y:S02]  /*ce50*/  @!P0 SHF.L.U64.HI R3, R201, 0x1, R204 ;  /* 0x00000001c9038819 */ /* 0x004fe400000102cc */
[----:B------:R-:W-:-:S03]  /*ce60*/  @!P0 IADD3 R2, P1, R7, R0, RZ ;  /* 0x0000000007028210 */ /* 0x000fc60007f3e0ff */
[--C-:B------:R-:W-:Y:S02]  /*ce70*/  @!P0 IMAD.X R5, R9, 0x1, R3.reuse, P2 ;  /* 0x0000000109058824 */ /* 0x100fe400010e0603 */
[----:B------:R-:W-:-:S03]  /*ce80*/  @!P0 IMAD.X R3, R8, 0x1, R3, P1 ;  /* 0x0000000108038824 */ /* 0x000fc600008e0603 */
[----:B------:R1:W5:Y:S04]  /*ce90*/  @!P0 LD.E.128 R64, [R4.64] ;  /* 0x0000000804408980 */ /* 0x000368000c101d00 */
[----:B------:R1:W5:Y:S02]  /*cea0*/  @!P0 LD.E.128 R68, [R2.64] ;  /* 0x0000000802448980 */ /* 0x000364000c101d00 */
.L_x_1376:
[----:B--2---:R-:W-:Y:S05]  /*ceb0*/  BSYNC B0 ;  /* 0x0000000000007941 */ /* 0x004fea0003800000 */
.L_x_1375:
[----:B-1---5:R-:W-:Y:S01]  /*cec0*/  IMAD.MOV.U32 R2, RZ, RZ, R66 ;  /* 0x000000ffff027224 */ /* 0x022fe200078e0042 */
[----:B------:R-:W-:Y:S01]  /*ced0*/  LOP3.LUT P0, RZ, R207, 0x1, RZ, 0xc0, !PT ;  /* 0x00000001cfff7812 */ /* 0x000fe2000780c0ff */
[----:B------:R-:W-:Y:S01]  /*cee0*/  IMAD.MOV.U32 R0, RZ, RZ, R67 ;  /* 0x000000ffff007224 */ /* 0x000fe200078e0043 */
[----:B----4-:R1:W2:Y:S01]  /*cef0*/  SHFL.IDX PT, R8, R22, 0x3, 0x181f ;  /* 0x00781f0016087f89 */ /* 0x0102a200000e0000 */
[----:B------:R-:W-:Y:S01]  /*cf00*/  BSSY B0, `(.L_x_1377) ;  /* 0x000003c000007945 */ /* 0x000fe20003800000 */
[----:B------:R-:W-:Y:S01]  /*cf10*/  CS2R R84, SRZ ;  /* 0x0000000000547805 */ /* 0x000fe2000001ff00 */
[----:B------:R-:W-:Y:S01]  /*cf20*/  CS2R R74, SRZ ;  /* 0x00000000004a7805 */ /* 0x000fe2000001ff00 */
[----:B------:R-:W-:Y:S01]  /*cf30*/  PRMT R106, R0, 0x5410, R2 ;  /* 0x00005410006a7816 */ /* 0x000fe20000000002 */
[----:B------:R-:W-:Y:S01]  /*cf40*/  IMAD.MOV.U32 R2, RZ, RZ, R64 ;  /* 0x000000ffff027224 */ /* 0x000fe200078e0040 */
[----:B------:R-:W-:Y:S01]  /*cf50*/  MOV R0, R65 ;  /* 0x0000004100007202 */ /* 0x000fe20000000f00 */
[----:B------:R1:W4:Y:S01]  /*cf60*/  SHFL.IDX PT, R5, R23, 0x3, 0x181f ;  /* 0x00781f0017057f89 */ /* 0x00032200000e0000 */
[----:B------:R-:W-:Y:S01]  /*cf70*/  CS2R R72, SRZ ;  /* 0x0000000000487805 */ /* 0x000fe2000001ff00 */
[----:B------:R-:W-:Y:S01]  /*cf80*/  CS2R R82, SRZ ;  /* 0x0000000000527805 */ /* 0x000fe2000001ff00 */
[----:B------:R-:W-:Y:S01]  /*cf90*/  PRMT R105, R0, 0x5410, R2 ;  /* 0x0000541000697816 */ /* 0x000fe20000000002 */
[----:B------:R-:W-:Y:S01]  /*cfa0*/  IMAD.MOV.U32 R2, RZ, RZ, R54 ;  /* 0x000000ffff027224 */ /* 0x000fe200078e0036 */
[----:B------:R1:W3:Y:S01]  /*cfb0*/  SHFL.IDX PT, R7, R20, 0x3, 0x181f ;  /* 0x00781f0014077f89 */ /* 0x0002e200000e0000 */
[----:B------:R-:W-:Y:S01]  /*cfc0*/  IMAD.MOV.U32 R0, RZ, RZ, R55 ;  /* 0x000000ffff007224 */ /* 0x000fe200078e0037 */
[----:B------:R-:W-:Y:S01]  /*cfd0*/  CS2R R80, SRZ ;  /* 0x0000000000507805 */ /* 0x000fe2000001ff00 */
[----:B------:R-:W-:Y:S01]  /*cfe0*/  CS2R R78, SRZ ;  /* 0x00000000004e7805 */ /* 0x000fe2000001ff00 */
[----:B---3--:R1:W3:Y:S01]  /*cff0*/  SHFL.IDX PT, R6, R21, 0x3, 0x181f ;  /* 0x00781f0015067f89 */ /* 0x0082e200000e0000 */
[----:B------:R-:W-:Y:S01]  /*d000*/  CS2R R76, SRZ ;  /* 0x00000000004c7805 */ /* 0x000fe2000001ff00 */
        /* <DEDUP_REMOVED lines=43> */
.L_x_1378:
[----:B-1234-:R-:W-:Y:S05]  /*d2c0*/  BSYNC B0 ;  /* 0x0000000000007941 */ /* 0x01efea0003800000 */
.L_x_1377:
        /* <DEDUP_REMOVED lines=40> */
[----:B------:R-:W-:Y:S02]  /*d550*/  SHF.R.U64 R12, R12, 0x10, R13 ;  /* 0x000000100c0c7819 */ /* 0x000fe4000000120d */
[----:B------:R-:W-:Y:S02]  /*d560*/  SHF.R.U64 R3, R16, 0x10, R17 ;  /* 0x0000001010037819 */ /* 0x000fe40000001211 */
[----:B------:R-:W-:Y:S02]  /*d570*/  LEA.HI R2, R2, R224, RZ, 0x1d ;  /* 0x000000e002027211 */ /* 0x000fe400078fe8ff */
[----:B------:R-:W-:Y:S02]  /*d580*/  SHF.R.U64 R20, R14, 0x10, R15 ;  /* 0x000000100e147819 */ /* 0x000fe4000000120f */
[----:B------:R-:W-:-:S02]  /*d590*/  SHF.R.S32.HI R0, RZ, 0x1f, R2 ;  /* 0x0000001fff007819 */ /* 0x000fc40000011402 */
[----:B------:R-:W-:Y:S02]  /*d5a0*/  PRMT R14, R33, 0x5432, R12 ;  /* 0x00005432210e7816 */ /* 0x000fe4000000000c */
[----:B------:R-:W-:Y:S01]  /*d5b0*/  LEA.HI R0, R0, R2, RZ, 0x3 ;  /* 0x0000000200007211 */ /* 0x000fe200078f18ff */
[----:B------:R-:W-:Y:S01]  /*d5c0*/  IMAD.SHL.U32 R2, R2, 0x8, RZ ;  /* 0x0000000802027824 */ /* 0x000fe200078e00ff */
[----:B------:R-:W-:Y:S02]  /*d5d0*/  PRMT R12, R32, 0x5432, R3 ;  /* 0x00005432200c7816 */ /* 0x000fe40000000003 */
[----:B------:R-:W-:Y:S01]  /*d5e0*/  SHF.R.U64 R16, R18, 0x10, R19 ;  /* 0x0000001012107819 */ /* 0x000fe20000001213 */
[----:B------:R-:W-:Y:S01]  /*d5f0*/  IMAD.SHL.U32 R0, R0, 0x400, RZ ;  /* 0x0000040000007824 */ /* 0x000fe200078e00ff */
[----:B------:R-:W-:Y:S01]  /*d600*/  LOP3.LUT R2, R222, 0x38, R2, 0xf8, !PT ;  /* 0x00000038de027812 */ /* 0x000fe200078ef802 */
[----:B------:R-:W-:Y:S01]  /*d610*/  IMAD.U32 R21, R12, 0x10000, RZ ;  /* 0x000100000c157824 */ /* 0x000fe200078e00ff */
[----:B------:R-:W-:Y:S01]  /*d620*/  PRMT R16, R61, 0x5432, R16 ;  /* 0x000054323d107816 */ /* 0x000fe20000000010 */
[----:B------:R-:W-:Y:S01]  /*d630*/  IMAD.U32 R18, R14, 0x10000, RZ ;  /* 0x000100000e127824 */ /* 0x000fe200078e00ff */
[----:B------:R-:W-:-:S02]  /*d640*/  LOP3.LUT R2, R2, R120, RZ, 0x3c, !PT ;  /* 0x0000007802027212 */ /* 0x000fc400078e3cff */
[----:B------:R-:W-:-:S04]  /*d650*/  LOP3.LUT R0, R0, 0x7fffe000, RZ, 0xc0, !PT ;  /* 0x7fffe00000007812 */ /* 0x000fc800078ec0ff */
[----:B------:R-:W-:Y:S02]  /*d660*/  IADD3 R0, R2, R0, R226 ;  /* 0x0000000002007210 */ /* 0x000fe40007ffe0e2 */
[----:B------:R-:W-:Y:S02]  /*d670*/  SHF.R.U32.HI R2, RZ, 0x10, R15 ;  /* 0x00000010ff027819 */ /* 0x000fe4000001160f */
[----:B------:R-:W-:Y:S01]  /*d680*/  SHF.R.U32.HI R15, RZ, 0x10, R19 ;  /* 0x00000010ff0f7819 */ /* 0x000fe20000011613 */
[----:B------:R-:W-:Y:S01]  /*d690*/  IMAD.SHL.U32 R22, R0, 0x2, RZ ;  /* 0x0000000200167824 */ /* 0x000fe200078e00ff */
[----:B------:R-:W-:Y:S02]  /*d6a0*/  SHF.R.U32.HI R0, RZ, 0x10, R13 ;  /* 0x00000010ff007819 */ /* 0x000fe4000001160d */
[----:B------:R-:W-:Y:S02]  /*d6b0*/  SHF.R.U32.HI R13, RZ, 0x10, R17 ;  /* 0x00000010ff0d7819 */ /* 0x000fe40000011611 */
[----:B------:R-:W2:Y:S01]  /*d6c0*/  LDS.128 R4, [R22+0x10080] ;  /* 0x0100800016047984 */ /* 0x000ea20000000c00 */
[----:B------:R-:W-:-:S02]  /*d6d0*/  PRMT R17, R33, 0x5410, R0 ;  /* 0x0000541021117816 */ /* 0x000fc40000000000 */
[C---:B------:R-:W-:Y:S02]  /*d6e0*/  PRMT R19, R34.reuse, 0x5432, R20 ;  /* 0x0000543222137816 */ /* 0x040fe40000000014 */
[----:B------:R-:W-:Y:S01]  /*d6f0*/  PRMT R20, R34, 0x5410, R2 ;  /* 0x0000541022147816 */ /* 0x000fe20000000002 */
[----:B-1----:R-:W-:Y:S01]  /*d700*/  IMAD.U32 R2, R8, 0x10000, RZ ;  /* 0x0001000008027824 */ /* 0x002fe200078e00ff */
[----:B------:R-:W-:-:S04]  /*d710*/  PRMT R13, R32, 0x5410, R13 ;  /* 0x00005410200d7816 */ /* 0x000fc8000000000d */
        /* <DEDUP_REMOVED lines=72> */
.L_x_1382:
[----:B------:R-:W-:Y:S05]  /*dba0*/  BSYNC B0 ;  /* 0x0000000000007941 */ /* 0x000fea0003800000 */
.L_x_1381:
        /* <DEDUP_REMOVED lines=8> */
[----:B------:R-:W-:Y:S02]  /*dc30*/  SHF.R.U32.HI R15, RZ, 0x10, R29 ;  /* 0x00000010ff0f7819 */ /* 0x000fe4000001161d */
[C---:B------:R-:W-:Y:S02]  /*dc40*/  PRMT R12, R63.reuse, 0x5432, R13 ;  /* 0x000054323f0c7816 */ /* 0x040fe4000000000d */
[----:B------:R-:W-:Y:S02]  /*dc50*/  PRMT R13, R63, 0x5410, R15 ;  /* 0x000054103f0d7816 */ /* 0x000fe4000000000f */
[--C-:B------:R-:W-:Y:S01]  /*dc60*/  SHF.R.U32.HI R18, RZ, 0x10, R31.reuse ;  /* 0x00000010ff127819 */ /* 0x100fe2000001161f */
[----:B------:R-:W-:Y:S01]  /*dc70*/  IMAD.U32 R15, R12, 0x10000, RZ ;  /* 0x000100000c0f7824 */ /* 0x000fe200078e00ff */
[----:B------:R-:W-:Y:S01]  /*dc80*/  SHF.R.U64 R16, R30, 0x10, R31 ;  /* 0x000000101e107819 */ /* 0x000fe2000000121f */
[----:B-1----:R-:W-:Y:S01]  /*dc90*/  IMAD.U32 R22, R13, 0x10000, RZ ;  /* 0x000100000d167824 */ /* 0x002fe200078e00ff */
[----:B------:R-:W-:-:S02]  /*dca0*/  PRMT R18, R90, 0x5410, R18 ;  /* 0x000054105a127816 */ /* 0x000fc40000000012 */
        /* <DEDUP_REMOVED lines=91> */
.L_x_1380:
[----:B------:R-:W-:Y:S05]  /*e260*/  BSYNC B1 ;  /* 0x0000000000017941 */ /* 0x000fea0003800000 */
.L_x_1379:
        /* <DEDUP_REMOVED lines=18> */
[----:B------:R-:W-:Y:S02]  /*e390*/  SHF.R.U64 R3, R38, 0x10, R39 ;  /* 0x0000001026037819 */ /* 0x000fe40000001227 */
[----:B------:R-:W-:-:S02]  /*e3a0*/  LEA.HI R2, R2, R224, RZ, 0x1d ;  /* 0x000000e002027211 */ /* 0x000fc400078fe8ff */
[----:B------:R-:W-:Y:S02]  /*e3b0*/  PRMT R13, R91, 0x5410, R13 ;  /* 0x000054105b0d7816 */ /* 0x000fe4000000000d */
[----:B------:R-:W-:Y:S02]  /*e3c0*/  SHF.R.S32.HI R0, RZ, 0x1f, R2 ;  /* 0x0000001fff007819 */ /* 0x000fe40000011402 */
[----:B------:R-:W-:Y:S01]  /*e3d0*/  PRMT R17, R93, 0x5410, R3 ;  /* 0x000054105d117816 */ /* 0x000fe20000000003 */
[----:B------:R-:W-:Y:S01]  /*e3e0*/  IMAD.U32 R19, R13, 0x10000, RZ ;  /* 0x000100000d137824 */ /* 0x000fe200078e00ff */
[----:B------:R-:W-:Y:S01]  /*e3f0*/  LEA.HI R0, R0, R2, RZ, 0x3 ;  /* 0x0000000200007211 */ /* 0x000fe200078f18ff */
[----:B------:R-:W-:Y:S01]  /*e400*/  IMAD.SHL.U32 R2, R2, 0x8, RZ ;  /* 0x0000000802027824 */ /* 0x000fe200078e00ff */
[----:B------:R-:W-:Y:S02]  /*e410*/  SHF.R.U32.HI R12, RZ, 0x10, R39 ;  /* 0x00000010ff0c7819 */ /* 0x000fe40000011627 */
[----:B------:R-:W-:Y:S01]  /*e420*/  SHF.R.U32.HI R16, RZ, 0x10, R41 ;  /* 0x00000010ff107819 */ /* 0x000fe20000011629 */
[----:B------:R-:W-:Y:S01]  /*e430*/  IMAD.SHL.U32 R0, R0, 0x400, RZ ;  /* 0x0000040000007824 */ /* 0x000fe200078e00ff */
[----:B------:R-:W-:-:S02]  /*e440*/  LOP3.LUT R2, R30, 0x38, R2, 0xf8, !PT ;  /* 0x000000381e027812 */ /* 0x000fc400078ef802 */
[--C-:B------:R-:W-:Y:S02]  /*e450*/  SHF.R.U64 R18, R42, 0x10, R43.reuse ;  /* 0x000000102a127819 */ /* 0x100fe4000000122b */
[----:B------:R-:W-:Y:S02]  /*e460*/  LOP3.LUT R2, R2, R29, RZ, 0x3c, !PT ;  /* 0x0000001d02027212 */ /* 0x000fe400078e3cff */
[----:B------:R-:W-:Y:S02]  /*e470*/  LOP3.LUT R0, R0, 0x7fffe000, RZ, 0xc0, !PT ;  /* 0x7fffe00000007812 */ /* 0x000fe400078ec0ff */
[----:B------:R-:W-:Y:S02]  /*e480*/  SHF.R.U32.HI R20, RZ, 0x10, R43 ;  /* 0x00000010ff147819 */ /* 0x000fe4000001162b */
[----:B-----5:R-:W-:Y:S02]  /*e490*/  IADD3 R0, R2, R0, R28 ;  /* 0x0000000002007210 */ /* 0x020fe40007ffe01c */
[----:B------:R-:W-:-:S03]  /*e4a0*/  SHF.R.U32.HI R2, RZ, 0x10, R37 ;  /* 0x00000010ff027819 */ /* 0x000fc60000011625 */
[----:B-1----:R-:W-:Y:S01]  /*e4b0*/  IMAD.SHL.U32 R22, R0, 0x2, RZ ;  /* 0x0000000200167824 */ /* 0x002fe200078e00ff */
[----:B------:R-:W-:Y:S02]  /*e4c0*/  SHF.R.U64 R0, R36, 0x10, R37 ;  /* 0x0000001024007819 */ /* 0x000fe40000001225 */
[----:B------:R-:W-:Y:S02]  /*e4d0*/  PRMT R15, R91, 0x5432, R2 ;  /* 0x000054325b0f7816 */ /* 0x000fe40000000002 */
[----:B------:R-:W1:Y:S01]  /*e4e0*/  LDS.128 R4, [R22+0x10080] ;  /* 0x0100800016047984 */ /* 0x000e620000000c00 */
[----:B------:R-:W-:-:S05]  /*e4f0*/  PRMT R14, R92, 0x5410, R0 ;  /* 0x000054105c0e7816 */ /* 0x000fca0000000000 */
[C---:B------:R-:W-:Y:S01]  /*e500*/  IMAD.U32 R21, R14.reuse, 0x10000, RZ ;  /* 0x000100000e157824 */ /* 0x040fe200078e00ff */
[----:B------:R-:W-:Y:S02]  /*e510*/  LOP3.LUT R14, R14, 0xffff0000, RZ, 0xc0, !PT ;  /* 0xffff00000e0e7812 */ /* 0x000fe400078ec0ff */
[----:B-1----:R-:W-:-:S05]  /*e520*/  SHF.L.U32 R0, R4, 0x10, RZ ;  /* 0x0000001004007819 */ /* 0x002fca00000006ff */
[C---:B------:R-:W-:Y:S02]  /*e530*/  FMUL.FTZ R3, R0.reuse, R19 ;  /* 0x0000001300037220 */ /* 0x040fe40000410000 */
[----:B------:R-:W-:Y:S01]  /*e540*/  FMUL.FTZ R0, R0, R21 ;  /* 0x0000001500007220 */ /* 0x000fe20000410000 */
[----:B---3--:R-:W1:Y:S02]  /*e550*/  LDS.128 R8, [R31] ;  /* 0x000000001f087984 */ /* 0x008e640000000c00 */
[C---:B-1----:R-:W-:Y:S01]  /*e560*/  IMAD.U32 R2, R8.reuse, 0x10000, RZ ;  /* 0x0001000008027824 */ /* 0x042fe200078e00ff */
[----:B------:R-:W-:-:S03]  /*e570*/  LOP3.LUT R8, R8, 0xffff0000, RZ, 0xc0, !PT ;  /* 0xffff000008087812 */ /* 0x000fc600078ec0ff */
[----:B------:R-:W-:Y:S01]  /*e580*/  FFMA.FTZ R26, R2, R19, R0 ;  /* 0x00000013021a7223 */ /* 0x000fe20000010000 */
[----:B------:R-:W-:Y:S01]  /*e590*/  PRMT R19, R94, 0x5432, R12 ;  /* 0x000054325e137816 */ /* 0x000fe2000000000c */
[----:B------:R-:W-:Y:S01]  /*e5a0*/  FFMA.FTZ R27, R2, R21, -R3 ;  /* 0x00000015021b7223 */ /* 0x000fe20000010803 */
[----:B------:R-:W-:Y:S01]  /*e5b0*/  PRMT R12, R92, 0x5432, R16 ;  /* 0x000054325c0c7816 */ /* 0x000fe20000000010 */
[----:B------:R-:W-:Y:S01]  /*e5c0*/  IMAD.U32 R21, R15, 0x10000, RZ ;  /* 0x000100000f157824 */ /* 0x000fe200078e00ff */
[----:B------:R-:W-:Y:S01]  /*e5d0*/  PRMT R16, R94, 0x5410, R18 ;  /* 0x000054105e107816 */ /* 0x000fe20000000012 */
[----:B------:R-:W-:Y:S01]  /*e5e0*/  IMAD.U32 R2, R9, 0x10000, RZ ;  /* 0x0001000009027824 */ /* 0x000fe200078e00ff */
[----:B------:R-:W-:Y:S01]  /*e5f0*/  PRMT R18, R93, 0x5432, R20 ;  /* 0x000054325d127816 */ /* 0x000fe20000000014 */
[----:B------:R-:W-:Y:S01]  /*e600*/  IMAD.U32 R20, R12, 0x10000, RZ ;  /* 0x000100000c147824 */ /* 0x000fe200078e00ff */
[----:B------:R-:W-:-:S05]  /*e610*/  SHF.L.U32 R0, R5, 0x10, RZ ;  /* 0x0000001005007819 */ /* 0x000fca00000006ff */
[CC--:B------:R-:W-:Y:S02]  /*e620*/  FMUL.FTZ R3, R0.reuse, R20.reuse ;  /* 0x0000001400037220 */ /* 0x0c0fe40000410000 */
[-C--:B------:R-:W-:Y:S02]  /*e630*/  FMUL.FTZ R0, R0, R21.reuse ;  /* 0x0000001500007220 */ /* 0x080fe40000410000 */
[C---:B------:R-:W-:Y:S02]  /*e640*/  FFMA.FTZ R25, R2.reuse, R21, -R3 ;  /* 0x0000001502197223 */ /* 0x040fe40000010803 */
[----:B------:R-:W-:Y:S01]  /*e650*/  FFMA.FTZ R23, R2, R20, R0 ;  /* 0x0000001402177223 */ /* 0x000fe20000010000 */
[----:B------:R-:W-:Y:S01]  /*e660*/  SHF.L.U32 R0, R7, 0x10, RZ ;  /* 0x0000001007007819 */ /* 0x000fe200000006ff */
[----:B------:R-:W-:Y:S02]  /*e670*/  IMAD.U32 R21, R18, 0x10000, RZ ;  /* 0x0001000012157824 */ /* 0x000fe400078e00ff */
[----:B------:R-:W-:-:S02]  /*e680*/  IMAD.U32 R20, R19, 0x10000, RZ ;  /* 0x0001000013147824 */ /* 0x000fc400078e00ff */
[----:B------:R-:W-:Y:S02]  /*e690*/  IMAD.U32 R2, R11, 0x10000, RZ ;  /* 0x000100000b027824 */ /* 0x000fe400078e00ff */
[CC--:B------:R-:W-:Y:S02]  /*e6a0*/  FMUL.FTZ R3, R0.reuse, R21.reuse ;  /* 0x0000001500037220 */ /* 0x0c0fe40000410000 */
[-C--:B------:R-:W-:Y:S02]  /*e6b0*/  FMUL.FTZ R0, R0, R20.reuse ;  /* 0x0000001400007220 */ /* 0x080fe40000410000 */
[C---:B------:R-:W-:Y:S01]  /*e6c0*/  FFMA.FTZ R24, R2.reuse, R20, -R3 ;  /* 0x0000001402187223 */ /* 0x040fe20000010803 */
        /* <DEDUP_REMOVED lines=8> */
[C---:B------:R-:W-:Y:S01]  /*e750*/  FFMA.FTZ R20, R8.reuse, R14, -R4 ;  /* 0x0000000e08147223 */ /* 0x040fe20000010804 */
[----:B------:R-:W-:Y:S01]  /*e760*/  LOP3.LUT R4, R15, 0xffff0000, RZ, 0xc0, !PT ;  /* 0xffff00000f047812 */ /* 0x000fe200078ec0ff */
[----:B------:R-:W-:Y:S02]  /*e770*/  FFMA.FTZ R14, R8, R9, R2 ;  /* 0x00000009080e7223 */ /* 0x000fe40000010002 */
[----:B------:R-:W-:-:S02]  /*e780*/  FMUL.FTZ R2, R0, R5 ;  /* 0x0000000500027220 */ /* 0x000fc40000410000 */
        /* <DEDUP_REMOVED lines=20> */
[----:B------:R-:W-:Y:S01]  /*e8d0*/  F2FP.BF16.PACK_AB R8, R20, R27 ;  /* 0x0000001b1408723e */ /* 0x000fe200000010ff */
[----:B------:R-:W-:Y:S01]  /*e8e0*/  FFMA.FTZ R6, R2, R4, R0 ;  /* 0x0000000402067223 */ /* 0x000fe20000010000 */
[----:B------:R-:W-:Y:S02]  /*e8f0*/  LOP3.LUT R2, R7, 0xffff0000, RZ, 0xc0, !PT ;  /* 0xffff000007027812 */ /* 0x000fe400078ec0ff */
        /* <DEDUP_REMOVED lines=9> */
[----:B------:R-:W-:-:S03]  /*e990*/  FFMA.FTZ R2, R0, R7, R2 ;  /* 0x0000000700027223 */ /* 0x000fc60000010002 */
[----:B------:R-:W-:Y:S02]  /*e9a0*/  F2FP.BF16.PACK_AB R11, R3, R24 ;  /* 0x00000018030b723e */ /* 0x000fe400000010ff */
[----:B------:R-:W-:-:S03]  /*e9b0*/  F2FP.BF16.PACK_AB R7, R2, R21 ;  /* 0x000000150207723e */ /* 0x000fc600000010ff */
[----:B------:R1:W-:Y:S04]  /*e9c0*/  STS.128 [R31], R8 ;  /* 0x000000081f007388 */ /* 0x0003e80000000c00 */
[----:B------:R1:W-:Y:S02]  /*e9d0*/  STS.128 [R22+0x10080], R4 ;  /* 0x0100800416007388 */ /* 0x0003e40000000c00 */
.L_x_1386:
[----:B------:R-:W-:Y:S05]  /*e9e0*/  BSYNC B0 ;  /* 0x0000000000007941 */ /* 0x000fea0003800000 */
.L_x_1385:
[----:B------:R-:W-:-:S13]  /*e9f0*/  ISETP.GE.AND P0, PT, R137, c[0x0][0x27c], PT ;  /* 0x00009f0089007a0c */ /* 0x000fda0003f06270 */
[----:B------:R-:W-:Y:S05]  /*ea00*/  @P0 BRA `(.L_x_1384) ;  /* 0x0000069000000947 */ /* 0x000fea0003800000 */
[----:B------:R-:W3:Y:S04]  /*ea10*/  LDL R2, [R1+0xc] ;  /* 0x00000c0001027983 */ /* 0x000ee80000100800 */
[----:B------:R-:W4:Y:S01]  /*ea20*/  LDL R26, [R1+0x24] ;  /* 0x00002400011a7983 */ /* 0x000f220000100800 */
[----:B------:R-:W-:Y:S01]  /*ea30*/  IMAD.MOV.U32 R0, RZ, RZ, c[0x0][0x27c] ;  /* 0x00009f00ff007624 */ /* 0x000fe200078e00ff */
[----:B------:R-:W-:Y:S02]  /*ea40*/  SHF.R.U32.HI R15, RZ, 0x10, R45 ;  /* 0x00000010ff0f7819 */ /* 0x000fe4000001162d */
[----:B------:R-:W-:-:S04]  /*ea50*/  SHF.R.U32.HI R14, RZ, 0x10, R49 ;  /* 0x00000010ff0e7819 */ /* 0x000fc80000011631 */
[----:B------:R-:W-:Y:S02]  /*ea60*/  PRMT R14, R96, 0x5432, R14 ;  /* 0x00005432600e7816 */ /* 0x000fe4000000000e */
[----:B---3--:R-:W-:-:S04]  /*ea70*/  LEA.HI R0, R0, R2, RZ, 0x1d ;  /* 0x0000000200007211 */ /* 0x008fc800078fe8ff */
[----:B------:R-:W-:Y:S01]  /*ea80*/  SHF.R.S32.HI R2, RZ, 0x1f, R0 ;  /* 0x0000001fff027819 */ /* 0x000fe20000011400 */
[----:B------:R-:W-:Y:S01]  /*ea90*/  IMAD.SHL.U32 R3, R0, 0x8, RZ ;  /* 0x0000000800037824 */ /* 0x000fe200078e00ff */
[----:B-1--4-:R-:W1:Y:S02]  /*eaa0*/  LDS.128 R8, [R26] ;  /* 0x000000001a087984 */ /* 0x012e640000000c00 */
        /* <DEDUP_REMOVED lines=23> */
[C---:B------:R-:W-:Y:S01]  /*ec20*/  IMAD.U32 R16, R13.reuse, 0x10000, RZ ;  /* 0x000100000d107824 */ /* 0x040fe200078e00ff */
[----:B------:R-:W-:Y:S01]  /*ec30*/  LOP3.LUT R13, R13, 0xffff0000, RZ, 0xc0, !PT ;  /* 0xffff00000d0d7812 */ /* 0x000fe200078ec0ff */
[----:B------:R-:W-:-:S02]  /*ec40*/  IMAD.U32 R2, R9, 0x10000, RZ ;  /* 0x0001000009027824 */ /* 0x000fc400078e00ff */
[CC--:B------:R-:W-:Y:S02]  /*ec50*/  FMUL.FTZ R15, R0.reuse, R16.reuse ;  /* 0x00000010000f7220 */ /* 0x0c0fe40000410000 */
[-C--:B------:R-:W-:Y:S02]  /*ec60*/  FMUL.FTZ R0, R0, R17.reuse ;  /* 0x0000001100007220 */ /* 0x080fe40000410000 */
[C---:B------:R-:W-:Y:S02]  /*ec70*/  FFMA.FTZ R23, R2.reuse, R17, -R15 ;  /* 0x0000001102177223 */ /* 0x040fe4000001080f */
[----:B------:R-:W-:Y:S01]  /*ec80*/  FFMA.FTZ R22, R2, R16, R0 ;  /* 0x0000001002167223 */ /* 0x000fe20000010000 */
[----:B------:R-:W-:Y:S02]  /*ec90*/  SHF.R.U32.HI R2, RZ, 0x10, R47 ;  /* 0x00000010ff027819 */ /* 0x000fe4000001162f */
[----:B------:R-:W-:Y:S02]  /*eca0*/  SHF.R.U32.HI R0, RZ, 0x10, R51 ;  /* 0x00000010ff007819 */ /* 0x000fe40000011633 */
[----:B------:R-:W-:Y:S01]  /*ecb0*/  PRMT R16, R97, 0x5410, R2 ;  /* 0x0000541061107816 */ /* 0x000fe20000000002 */
[----:B------:R-:W-:Y:S01]  /*ecc0*/  IMAD.U32 R2, R11, 0x10000, RZ ;  /* 0x000100000b027824 */ /* 0x000fe200078e00ff */
[----:B------:R-:W-:-:S02]  /*ecd0*/  PRMT R17, R97, 0x5432, R0 ;  /* 0x0000543261117816 */ /* 0x000fc40000000000 */
[----:B------:R-:W-:Y:S01]  /*ece0*/  SHF.L.U32 R0, R7, 0x10, RZ ;  /* 0x0000001007007819 */ /* 0x000fe200000006ff */
[----:B------:R-:W-:Y:S02]  /*ecf0*/  IMAD.U32 R18, R16, 0x10000, RZ ;  /* 0x0001000010127824 */ /* 0x000fe400078e00ff */
[----:B------:R-:W-:Y:S02]  /*ed00*/  IMAD.U32 R19, R17, 0x10000, RZ ;  /* 0x0001000011137824 */ /* 0x000fe400078e00ff */
[CC--:B------:R-:W-:Y:S02]  /*ed10*/  FMUL.FTZ R15, R0.reuse, R18.reuse ;  /* 0x00000012000f7220 */ /* 0x0c0fe40000410000 */
[-C--:B------:R-:W-:Y:S02]  /*ed20*/  FMUL.FTZ R0, R0, R19.reuse ;  /* 0x0000001300007220 */ /* 0x080fe40000410000 */
[----:B------:R-:W-:Y:S01]  /*ed30*/  FFMA.FTZ R21, R2, R19, -R15 ;  /* 0x0000001302157223 */ /* 0x000fe2000001080f */
[----:B------:R-:W-:Y:S01]  /*ed40*/  LOP3.LUT R15, R12, 0xffff0000, RZ, 0xc0, !PT ;  /* 0xffff00000c0f7812 */ /* 0x000fe200078ec0ff */
[----:B------:R-:W-:Y:S01]  /*ed50*/  FFMA.FTZ R19, R2, R18, R0 ;  /* 0x0000001202137223 */ /* 0x000fe20000010000 */
[----:B------:R-:W-:-:S02]  /*ed60*/  LOP3.LUT R12, R3, 0xffff0000, RZ, 0xc0, !PT ;  /* 0xffff0000030c7812 */ /* 0x000fc400078ec0ff */
[----:B------:R-:W-:Y:S02]  /*ed70*/  LOP3.LUT R0, R4, 0xffff0000, RZ, 0xc0, !PT ;  /* 0xffff000004007812 */ /* 0x000fe400078ec0ff */
[----:B------:R-:W-:Y:S02]  /*ed80*/  LOP3.LUT R2, R8, 0xffff0000, RZ, 0xc0, !PT ;  /* 0xffff000008027812 */ /* 0x000fe400078ec0ff */
[----:B------:R-:W-:Y:S01]  /*ed90*/  SHF.R.U64 R8, R46, 0x10, R47 ;  /* 0x000000102e087819 */ /* 0x000fe2000000122f */
[-C--:B------:R-:W-:Y:S01]  /*eda0*/  FMUL.FTZ R3, R0, R12.reuse ;  /* 0x0000000c00037220 */ /* 0x080fe20000410000 */
[----:B------:R-:W-:Y:S01]  /*edb0*/  SHF.R.U64 R4, R50, 0x10, R51 ;  /* 0x0000001032047819 */ /* 0x000fe20000001233 */
[-C--:B------:R-:W-:Y:S02]  /*edc0*/  FMUL.FTZ R0, R0, R15.reuse ;  /* 0x0000000f00007220 */ /* 0x080fe40000410000 */
[C---:B------:R-:W-:Y:S02]  /*edd0*/  FFMA.FTZ R18, R2.reuse, R15, -R3 ;  /* 0x0000000f02127223 */ /* 0x040fe40000010803 */
[----:B------:R-:W-:Y:S01]  /*ede0*/  FFMA.FTZ R15, R2, R12, R0 ;  /* 0x0000000c020f7223 */ /* 0x000fe20000010000 */
[----:B------:R-:W-:-:S02]  /*edf0*/  LOP3.LUT R2, R5, 0xffff0000, RZ, 0xc0, !PT ;  /* 0xffff000005027812 */ /* 0x000fc400078ec0ff */
[----:B------:R-:W-:Y:S02]  /*ee00*/  LOP3.LUT R5, R14, 0xffff0000, RZ, 0xc0, !PT ;  /* 0xffff00000e057812 */ /* 0x000fe400078ec0ff */
[----:B------:R-:W-:Y:S01]  /*ee10*/  LOP3.LUT R0, R9, 0xffff0000, RZ, 0xc0, !PT ;  /* 0xffff000009007812 */ /* 0x000fe200078ec0ff */
[C---:B------:R-:W-:Y:S02]  /*ee20*/  FMUL.FTZ R3, R2.reuse, R13 ;  /* 0x0000000d02037220 */ /* 0x040fe40000410000 */
[-C--:B------:R-:W-:Y:S02]  /*ee30*/  FMUL.FTZ R2, R2, R5.reuse ;  /* 0x0000000502027220 */ /* 0x080fe40000410000 */
[----:B------:R-:W-:Y:S01]  /*ee40*/  FFMA.FTZ R9, R0, R5, -R3 ;  /* 0x0000000500097223 */ /* 0x000fe20000010803 */
[----:B------:R-:W-:Y:S01]  /*ee50*/  SHF.L.U32 R3, R6, 0x10, RZ ;  /* 0x0000001006037819 */ /* 0x000fe200000006ff */
[----:B------:R-:W-:Y:S01]  /*ee60*/  FFMA.FTZ R14, R0, R13, R2 ;  /* 0x0000000d000e7223 */ /* 0x000fe20000010002 */
[----:B------:R-:W-:-:S02]  /*ee70*/  PRMT R0, R98, 0x5410, R8 ;  /* 0x0000541062007816 */ /* 0x000fc40000000008 */
[----:B------:R-:W-:Y:S01]  /*ee80*/  PRMT R2, R98, 0x5432, R4 ;  /* 0x0000543262027816 */ /* 0x000fe20000000004 */
[----:B------:R-:W-:Y:S01]  /*ee90*/  IMAD.U32 R4, R10, 0x10000, RZ ;  /* 0x000100000a047824 */ /* 0x000fe200078e00ff */
[----:B------:R-:W-:Y:S01]  /*eea0*/  F2FP.BF16.PACK_AB R9, R9, R23 ;  /* 0x000000170909723e */ /* 0x000fe200000010ff */
[----:B------:R-:W-:Y:S02]  /*eeb0*/  IMAD.U32 R12, R0, 0x10000, RZ ;  /* 0x00010000000c7824 */ /* 0x000fe400078e00ff */
[----:B------:R-:W-:Y:S02]  /*eec0*/  IMAD.U32 R8, R2, 0x10000, RZ ;  /* 0x0001000002087824 */ /* 0x000fe400078e00ff */
[C---:B------:R-:W-:Y:S02]  /*eed0*/  FMUL.FTZ R5, R3.reuse, R12 ;  /* 0x0000000c03057220 */ /* 0x040fe40000410000 */
[-C--:B------:R-:W-:Y:S02]  /*eee0*/  FMUL.FTZ R3, R3, R8.reuse ;  /* 0x0000000803037220 */ /* 0x080fe40000410000 */
[----:B------:R-:W-:Y:S01]  /*eef0*/  FFMA.FTZ R13, R4, R8, -R5 ;  /* 0x00000008040d7223 */ /* 0x000fe20000010805 */
[----:B------:R-:W-:Y:S01]  /*ef00*/  LOP3.LUT R5, R2, 0xffff0000, RZ, 0xc0, !PT ;  /* 0xffff000002057812 */ /* 0x000fe200078ec0ff */
[----:B------:R-:W-:Y:S01]  /*ef10*/  FFMA.FTZ R12, R4, R12, R3 ;  /* 0x0000000c040c7223 */ /* 0x000fe20000010003 */
[----:B------:R-:W-:-:S02]  /*ef20*/  LOP3.LUT R4, R0, 0xffff0000, RZ, 0xc0, !PT ;  /* 0xffff000000047812 */ /* 0x000fc400078ec0ff */
[----:B------:R-:W-:Y:S02]  /*ef30*/  LOP3.LUT R0, R6, 0xffff0000, RZ, 0xc0, !PT ;  /* 0xffff000006007812 */ /* 0x000fe400078ec0ff */
[----:B------:R-:W-:Y:S02]  /*ef40*/  LOP3.LUT R2, R10, 0xffff0000, RZ, 0xc0, !PT ;  /* 0xffff00000a027812 */ /* 0x000fe400078ec0ff */
[----:B------:R-:W-:Y:S01]  /*ef50*/  F2FP.BF16.PACK_AB R8, R18, R25 ;  /* 0x000000191208723e */ /* 0x000fe200000010ff */
[CC--:B------:R-:W-:Y:S02]  /*ef60*/  FMUL.FTZ R3, R0.reuse, R4.reuse ;  /* 0x0000000400037220 */ /* 0x0c0fe40000410000 */
[-C--:B------:R-:W-:Y:S02]  /*ef70*/  FMUL.FTZ R0, R0, R5.reuse ;  /* 0x0000000500007220 */ /* 0x080fe40000410000 */
[----:B------:R-:W-:Y:S01]  /*ef80*/  FFMA.FTZ R10, R2, R5, -R3 ;  /* 0x00000005020a7223 */ /* 0x000fe20000010803 */
[----:B------:R-:W-:Y:S01]  /*ef90*/  LOP3.LUT R5, R16, 0xffff0000, RZ, 0xc0, !PT ;  /* 0xffff000010057812 */ /* 0x000fe200078ec0ff */
[----:B------:R-:W-:Y:S01]  /*efa0*/  FFMA.FTZ R6, R2, R4, R0 ;  /* 0x0000000402067223 */ /* 0x000fe20000010000 */
[----:B------:R-:W-:-:S02]  /*efb0*/  LOP3.LUT R2, R7, 0xffff0000, RZ, 0xc0, !PT ;  /* 0xffff000007027812 */ /* 0x000fc400078ec0ff */
[----:B------:R-:W-:Y:S02]  /*efc0*/  LOP3.LUT R4, R17, 0xffff0000, RZ, 0xc0, !PT ;  /* 0xffff000011047812 */ /* 0x000fe400078ec0ff */
[----:B------:R-:W-:Y:S01]  /*efd0*/  LOP3.LUT R0, R11, 0xffff0000, RZ, 0xc0, !PT ;  /* 0xffff00000b007812 */ /* 0x000fe200078ec0ff */
[----:B------:R-:W-:Y:S01]  /*efe0*/  FMUL.FTZ R3, R2, R5 ;  /* 0x0000000502037220 */ /* 0x000fe20000410000 */
[----:B------:R-:W-:Y:S01]  /*eff0*/  F2FP.BF16.PACK_AB R10, R10, R13 ;  /* 0x0000000d0a0a723e */ /* 0x000fe200000010ff */
[----:B------:R-:W-:Y:S01]  /*f000*/  FMUL.FTZ R2, R2, R4 ;  /* 0x0000000402027220 */ /* 0x000fe20000410000 */
[----:B------:R-:W-:Y:S01]  /*f010*/  F2FP.BF16.PACK_AB R6, R6, R12 ;  /* 0x0000000c0606723e */ /* 0x000fe200000010ff */
[C---:B------:R-:W-:Y:S01]  /*f020*/  FFMA.FTZ R3, R0.reuse, R4, -R3 ;  /* 0x0000000400037223 */ /* 0x040fe20000010803 */
[----:B------:R-:W-:Y:S01]  /*f030*/  F2FP.BF16.PACK_AB R4, R15, R24 ;  /* 0x000000180f04723e */ /* 0x000fe200000010ff */
[----:B------:R-:W-:Y:S01]  /*f040*/  FFMA.FTZ R2, R0, R5, R2 ;  /* 0x0000000500027223 */ /* 0x000fe20000010002 */
[----:B------:R-:W-:-:S02]  /*f050*/  F2FP.BF16.PACK_AB R5, R14, R22 ;  /* 0x000000160e05723e */ /* 0x000fc400000010ff */
[----:B------:R-:W-:Y:S02]  /*f060*/  F2FP.BF16.PACK_AB R11, R3, R21 ;  /* 0x00000015030b723e */ /* 0x000fe400000010ff */
[----:B------:R-:W-:-:S03]  /*f070*/  F2FP.BF16.PACK_AB R7, R2, R19 ;  /* 0x000000130207723e */ /* 0x000fc600000010ff */
[----:B------:R1:W-:Y:S04]  /*f080*/  STS.128 [R26], R8 ;  /* 0x000000081a007388 */ /* 0x0003e80000000c00 */
[----:B------:R1:W-:Y:S02]  /*f090*/  STS.128 [R20+0x10080], R4 ;  /* 0x0100800414007388 */ /* 0x0003e40000000c00 */
.L_x_1384:
[----:B------:R-:W-:Y:S05]  /*f0a0*/  BSYNC B1 ;  /* 0x0000000000017941 */ /* 0x000fea0003800000 */
.L_x_1383:
        /* <DEDUP_REMOVED lines=24> */
[----:B-1----:R-:W-:Y:S01]  /*f230*/  IMAD.U32 R31, R14, 0x10000, RZ ;  /* 0x000100000e1f7824 */ /* 0x002fe200078e00ff */
        /* <DEDUP_REMOVED lines=94> */
.L_x_1390:
[----:B------:R-:W-:Y:S05]  /*f820*/  BSYNC B0 ;  /* 0x0000000000007941 */ /* 0x000fea0003800000 */
.L_x_1389:
        /* <DEDUP_REMOVED lines=107> */
.L_x_1388:
[----:B------:R-:W-:Y:S05]  /*fee0*/  BSYNC B1 ;  /* 0x0000000000017941 */ /* 0x000fea0003800000 */
.L_x_1387:
        /* <DEDUP_REMOVED lines=118> */
.L_x_1392:
[----:B------:R-:W-:Y:S05]  /*10650*/  BSYNC B0 ;  /* 0x0000000000007941 */ /* 0x000fea0003800000 */
.L_x_1391:
        /* <DEDUP_REMOVED lines=107> */
.L_x_1364:
[----:B------:R-:W-:Y:S05]  /*10d10*/  BSYNC B2 ;  /* 0x0000000000027941 */ /* 0x000fea0003800000 */
.L_x_1330:
[----:B------:R-:W-:Y:S01]  /*10d20*/  IMAD R0, R117, c[0x0][0x208], RZ ;  /* 0x0000820075007a24 */ /* 0x000fe200078e02ff */
[----:B------:R-:W-:-:S04]  /*10d30*/  DEPBAR.LE SB0, 0x0 ;  /* 0x000080000000791a */ /* 0x000fc80000000000 */
[----:B------:R-:W-:Y:S01]  /*10d40*/  IMAD.WIDE.U32 R2, R199, c[0x0][0x208], RZ ;  /* 0x00008200c7027a25 */ /* 0x000fe200078e00ff */
        /* <DEDUP_REMOVED lines=8> */
[----:B-1----:R-:W-:Y:S01]  /*10dd0*/  IMAD R4, R196, c[0x0][0x21c], R0 ;  /* 0x00008700c4047a24 */ /* 0x002fe200078e0200 */
[----:B------:R-:W-:Y:S01]  /*10de0*/  IADD3 R0, P0, R2, R212, RZ ;  /* 0x000000d402007210 */ /* 0x000fe20007f1e0ff */
[----:B------:R-:W-:-:S05]  /*10df0*/  IMAD R214, R214, c[0x0][0x214], R213 ;  /* 0x00008500d6d67a24 */ /* 0x000fca00078e02d5 */
[----:B------:R-:W-:Y:S01]  /*10e00*/  IADD3.X R2, R214, R3, R4, P0, !PT ;  /* 0x00000003d6027210 */ /* 0x000fe200007fe404 */
[----:B----4-:R-:W-:Y:S01]  /*10e10*/  LDSM.16.M88.4 R12, [R182] ;  /* 0x00000000b60c783b */ /* 0x010fe20000000200 */
[----:B------:R-:W-:-:S03]  /*10e20*/  LEA R3, P0, R0, c[0x0][0x1f8], 0x1 ;  /* 0x00007e0000037a11 */ /* 0x000fc600078008ff */
[----:B------:R-:W-:Y:S01]  /*10e30*/  LDSM.16.M88.4 R24, [R177] ;  /* 0x00000000b118783b */ /* 0x000fe20000000200 */
[----:B------:R-:W-:Y:S02]  /*10e40*/  LEA.HI.X R2, R0, c[0x0][0x1fc], R2, 0x1, P0 ;  /* 0x00007f0000027a11 */ /* 0x000fe400000f0c02 */
[----:B------:R-:W-:Y:S01]  /*10e50*/  R2P PR, R224, 0x6 ;  /* 0x00000006e0007804 */ /* 0x000fe20000000000 */
[----:B------:R-:W1:Y:S01]  /*10e60*/  SHFL.IDX PT, R0, R3, RZ, 0x181f ;  /* 0x00181fff03007589 */ /* 0x000e6200000e0000 */
[----:B------:R-:W-:-:S03]  /*10e70*/  ISETP.GT.AND P0, PT, R116, R208, PT ;  /* 0x000000d07400720c */ /* 0x000fc60003f04270 */
[----:B------:R-:W4:Y:S04]  /*10e80*/  SHFL.IDX PT, R2, R2, RZ, 0x181f ;  /* 0x00181fff02027589 */ /* 0x000f2800000e0000 */
[----:B------:R-:W-:Y:S04]  /*10e90*/  LDSM.16.M88.4 R8, [R183] ;  /* 0x00000000b708783b */ /* 0x000fe80000000200 */
[----:B------:R-:W-:Y:S01]  /*10ea0*/  @P1 IADD3 R186, R177, -0x20, RZ ;  /* 0xffffffe0b1ba1810 */ /* 0x000fe20007ffe0ff */
[----:B-----5:R-:W2:Y:S03]  /*10eb0*/  LDSM.16.M88.4 R36, [R177+0x800] ;  /* 0x00080000b124783b */ /* 0x020ea60000000200 */
[C---:B------:R-:W-:Y:S01]  /*10ec0*/  IADD3 R187, R186.reuse, 0x3000, RZ ;  /* 0x00003000babb7810 */ /* 0x040fe20007ffe0ff */
[----:B------:R-:W3:Y:S01]  /*10ed0*/  LDSM.16.M88.4 R28, [R186] ;  /* 0x00000000ba1c783b */ /* 0x000ee20000000200 */
[----:B------:R-:W-:-:S02]  /*10ee0*/  IADD3 R189, R186, 0x1000, RZ ;  /* 0x00001000babd7810 */ /* 0x000fc40007ffe0ff */
[C---:B------:R-:W-:Y:S01]  /*10ef0*/  IADD3 R188, R186.reuse, 0x1800, RZ ;  /* 0x00001800babc7810 */ /* 0x040fe20007ffe0ff */
[----:B------:R-:W3:Y:S01]  /*10f00*/  LDSM.16.M88.4 R56, [R186+0x800] ;  /* 0x00080000ba38783b */ /* 0x000ee20000000200 */
[----:B------:R-:W-:Y:S02]  /*10f10*/  IADD3 R191, R186, 0x2000, RZ ;  /* 0x00002000babf7810 */ /* 0x000fe40007ffe0ff */
[-C--:B-1----:R-:W-:Y:S02]  /*10f20*/  LEA R18, P1, R197, R0.reuse, 0x1 ;  /* 0x00000000c5127211 */ /* 0x082fe400078208ff */
[-C--:B------:R-:W-:Y:S02]  /*10f30*/  LEA R4, P4, R132, R0.reuse, 0x1 ;  /* 0x0000000084047211 */ /* 0x080fe400078808ff */
[----:B------:R-:W-:Y:S02]  /*10f40*/  LEA R16, P3, R201, R0, 0x1 ;  /* 0x00000000c9107211 */ /* 0x000fe400078608ff */
[----:B----4-:R-:W-:-:S02]  /*10f50*/  LEA.HI.X R19, R197, R2, R206, 0x1, P1 ;  /* 0x00000002c5137211 */ /* 0x010fc400008f0cce */
[----:B------:R-:W-:Y:S01]  /*10f60*/  LEA R6, P1, R198, R0, 0x1 ;  /* 0x00000000c6067211 */ /* 0x000fe200078208ff */
[----:B------:R-:W-:Y:S01]  /*10f70*/  IMAD.MOV.U32 R0, RZ, RZ, 0x40 ;  /* 0x00000040ff007424 */ /* 0x000fe200078e00ff */
[CC--:B------:R-:W-:Y:S02]  /*10f80*/  LEA.HI.X R5, R132.reuse, R2.reuse, R133, 0x1, P4 ;  /* 0x0000000284057211 */ /* 0x0c0fe400020f0c85 */
[-C--:B------:R-:W-:Y:S01]  /*10f90*/  LEA.HI.X R17, R201, R2.reuse, R204, 0x1, P3 ;  /* 0x00000002c9117211 */ /* 0x080fe200018f0ccc */
[----:B------:R-:W-:Y:S01]  /*10fa0*/  HMMA.16816.F32.BF16 R20, R12, R24, RZ ;  /* 0x000000180c14723c */ /* 0x000fe200000418ff */
[----:B------:R-:W-:Y:S02]  /*10fb0*/  ISETP.GE.OR P4, PT, R132, c[0x0][0x1d4], !P0 ;  /* 0x0000750084007a0c */ /* 0x000fe40004786670 */
[----:B------:R-:W-:Y:S02]  /*10fc0*/  LEA.HI.X R7, R198, R2, R205, 0x1, P1 ;  /* 0x00000002c6077211 */ /* 0x000fe400008f0ccd */
[----:B------:R-:W-:-:S02]  /*10fd0*/  ISETP.GE.OR P3, PT, R137, c[0x0][0x1d4], !P0 ;  /* 0x0000750089007a0c */ /* 0x000fc40004766670 */
[----:B------:R-:W-:Y:S01]  /*10fe0*/  ISETP.GE.OR P1, PT, R197, c[0x0][0x1d4], !P0 ;  /* 0x00007500c5007a0c */ /* 0x000fe20004726670 */
[C---:B------:R-:W-:Y:S01]  /*10ff0*/  HMMA.16816.F32.BF16 R24, R12.reuse, R26, RZ ;  /* 0x0000001a0c18723c */ /* 0x040fe200000418ff */
[----:B------:R-:W-:Y:S02]  /*11000*/  ISETP.GE.OR P0, PT, R198, c[0x0][0x1d4], !P0 ;  /* 0x00007500c6007a0c */ /* 0x000fe40004706670 */
[----:B------:R-:W-:Y:S02]  /*11010*/  SEL R0, R0, 0xffffffc0, !P2 ;  /* 0xffffffc000007807 */ /* 0x000fe40005000000 */
[C---:B------:R-:W-:Y:S01]  /*11020*/  IADD3 R190, R186.reuse, 0x2800, RZ ;  /* 0x00002800babe7810 */ /* 0x040fe20007ffe0ff */
[----:B------:R-:W-:Y:S01]  /*11030*/  @!PT LDS RZ, [RZ] ;  /* 0x00000000fffff984 */ /* 0x000fe20000000800 */
[----:B------:R-:W-:Y:S01]  /*11040*/  @!PT LDS RZ, [RZ] ;  /* 0x00000000fffff984 */ /* 0x000fe20000000800 */
[----:B------:R-:W-:Y:S01]  /*11050*/  @!PT LDS RZ, [RZ] ;  /* 0x00000000fffff984 */ /* 0x000fe20000000800 */
[----:B------:R1:W-:Y:S01]  /*11060*/  LDGSTS.E.BYPASS.LTC128B.128 [R194+0x8080], [R4.64], !P4 ;  /* 0x0808000004c27fae */ /* 0x0003e2000e101d48 */
[C---:B------:R-:W-:Y:S01]  /*11070*/  IADD3 R192, R186.reuse, 0x3800, RZ ;  /* 0x00003800bac07810 */ /* 0x040fe20007ffe0ff */
[--C-:B------:R-:W-:Y:S01]  /*11080*/  IMAD.IADD R176, R177, 0x1, R0.reuse ;  /* 0x00000001b1b07824 */ /* 0x100fe200078e0200 */
[----:B--2---:R-:W-:Y:S01]  /*11090*/  HMMA.16816.F32.BF16 R32, R12, R36, RZ ;  /* 0x000000240c20723c */ /* 0x004fe200000418ff */
[----:B------:R2:W-:Y:S01]  /*110a0*/  LDGSTS.E.BYPASS.LTC128B.128 [R194+0x9080], [R16.64], !P3 ;  /* 0x0908000010c27fae */ /* 0x0005e2000d901d48 */
[----:B------:R-:W-:Y:S01]  /*110b0*/  IMAD.IADD R159, R187, 0x1, R0 ;  /* 0x00000001bb9f7824 */ /* 0x000fe200078e0200 */
[----:B------:R-:W-:-:S02]  /*110c0*/  IADD3 R193, R186, 0x800, RZ ;  /* 0x00000800bac17810 */ /* 0x000fc40007ffe0ff */
[----:B------:R2:W-:Y:S03]  /*110d0*/  LDGSTS.E.BYPASS.LTC128B.128 [R194+0xa080], [R18.64], !P1 ;  /* 0x0a08000012c27fae */ /* 0x0005e6000c901d48 */
[----:B---3--:R-:W-:Y:S01]  /*110e0*/  HMMA.16816.F32.BF16 R20, R8, R28, R20 ;  /* 0x0000001c0814723c */ /* 0x008fe20000041814 */
[----:B------:R1:W-:Y:S01]  /*110f0*/  LDGSTS.E.BYPASS.LTC128B.128 [R194+0xb080], [R6.64], !P0 ;  /* 0x0b08000006c27fae */ /* 0x0003e2000c101d48 */
[----:B------:R-:W-:-:S03]  /*11100*/  ISETP.GT.AND P0, PT, R111, R210, PT ;  /* 0x000000d26f00720c */ /* 0x000fc60003f04270 */
[----:B------:R-:W-:Y:S03]  /*11110*/  LDSM.16.M88.4 R40, [R176] ;  /* 0x00000000b028783b */ /* 0x000fe60000000200 */
[----:B------:R-:W-:Y:S01]  /*11120*/  HMMA.16816.F32.BF16 R28, R8, R30, R24 ;  /* 0x0000001e081c723c */ /* 0x000fe20000041818 */
[----:B------:R-:W-:Y:S04]  /*11130*/  LDSM.16.M88.4 R44, [R159+-0x3000] ;  /* 0xffd000009f2c783b */ /* 0x000fe80000000200 */
[----:B------:R-:W-:Y:S03]  /*11140*/  LDSM.16.M88.4 R48, [R176+0x800] ;  /* 0x00080000b030783b */ /* 0x000fe60000000200 */
[----:B------:R-:W-:Y:S01]  /*11150*/  HMMA.16816.F32.BF16 R36, R12, R38, RZ ;  /* 0x000000260c24723c */ /* 0x000fe200000418ff */
[----:B------:R-:W-:Y:S04]  /*11160*/  LDSM.16.M88.4 R24, [R182+0x4000] ;  /* 0x00400000b618783b */ /* 0x000fe80000000200 */
[----:B------:R-:W-:Y:S03]  /*11170*/  LDSM.16.M88.4 R64, [R177+0x1000] ;  /* 0x00100000b140783b */ /* 0x000fe60000000200 */
[C---:B------:R-:W-:Y:S01]  /*11180*/  HMMA.16816.F32.BF16 R32, R8.reuse, R56, R32 ;  /* 0x000000380820723c */ /* 0x040fe20000041820 */
[----:B--2---:R-:W-:Y:S04]  /*11190*/  LDSM.16.M88.4 R16, [R184] ;  /* 0x00000000b810783b */ /* 0x004fe80000000200 */
[----:B-1----:R-:W1:Y:S04]  /*111a0*/  LDSM.16.M88.4 R4, [R185] ;  /* 0x00000000b904783b */ /* 0x002e680000000200 */
[----:B------:R-:W2:Y:S04]  /*111b0*/  LDSM.16.M88.4 R52, [R159+-0x2800] ;  /* 0xffd800009f34783b */ /* 0x000ea80000000200 */
[----:B------:R-:W-:Y:S03]  /*111c0*/  LDSM.16.M88.4 R68, [R189] ;  /* 0x00000000bd44783b */ /* 0x000fe60000000200 */
[----:B------:R-:W-:Y:S01]  /*111d0*/  HMMA.16816.F32.BF16 R36, R8, R58, R36 ;  /* 0x0000003a0824723c */ /* 0x000fe20000041824 */
[----:B------:R-:W-:Y:S04]  /*111e0*/  LDSM.16.M88.4 R60, [R176+0x1000] ;  /* 0x00100000b03c783b */ /* 0x000fe80000000200 */
[----:B------:R-:W-:Y:S04]  /*111f0*/  LDSM.16.M88.4 R56, [R188] ;  /* 0x00000000bc38783b */ /* 0x000fe80000000200 */
[----:B------:R-:W-:Y:S04]  /*11200*/  LDSM.16.M88.4 R72, [R159+-0x2000] ;  /* 0xffe000009f48783b */ /* 0x000fe80000000200 */
[----:B------:R-:W0:Y:S01]  /*11210*/  LDGDEPBAR ;  /* 0x00000000000079af */ /* 0x000e220000000000 */
[C---:B-1----:R-:W-:Y:S08]  /*11220*/  HMMA.16816.F32.BF16 R20, R4.reuse, R40, R20 ;  /* 0x000000280414723c */ /* 0x042ff00000041814 */
[C---:B------:R-:W-:Y:S01]  /*11230*/  HMMA.16816.F32.BF16 R12, R4.reuse, R42, R28 ;  /* 0x0000002a040c723c */ /* 0x040fe2000004181c */
[----:B------:R-:W1:Y:S07]  /*11240*/  LDSM.16.M88.4 R28, [R183+0x4000] ;  /* 0x00400000b71c783b */ /* 0x000e6e0000000200 */
[----:B------:R-:W-:Y:S08]  /*11250*/  HMMA.16816.F32.BF16 R32, R4, R48, R32 ;  /* 0x000000300420723c */ /* 0x000ff00000041820 */
[C---:B------:R-:W-:Y:S08]  /*11260*/  HMMA.16816.F32.BF16 R20, R16.reuse, R44, R20 ;  /* 0x0000002c1014723c */ /* 0x040ff00000041814 */
[----:B------:R-:W-:Y:S01]  /*11270*/  HMMA.16816.F32.BF16 R12, R16, R46, R12 ;  /* 0x0000002e100c723c */ /* 0x000fe2000004180c */
[----:B------:R-:W3:Y:S07]  /*11280*/  LDSM.16.M88.4 R44, [R177+0x1800] ;  /* 0x00180000b12c783b */ /* 0x000eee0000000200 */
[----:B------:R-:W-:Y:S01]  /*11290*/  HMMA.16816.F32.BF16 R40, R4, R50, R36 ;  /* 0x000000320428723c */ /* 0x000fe20000041824 */
[----:B------:R-:W-:Y:S07]  /*112a0*/  LDSM.16.M88.4 R48, [R176+0x1800] ;  /* 0x00180000b030783b */ /* 0x000fee0000000200 */
[----:B------:R-:W-:Y:S01]  /*112b0*/  HMMA.16816.F32.BF16 R8, R24, R64, R20 ;  /* 0x000000401808723c */ /* 0x000fe20000041814 */
[----:B------:R-:W4:Y:S07]  /*112c0*/  LDSM.16.M88.4 R20, [R185+0x4000] ;  /* 0x00400000b914783b */ /* 0x000f2e0000000200 */
[----:B--2---:R-:W-:Y:S08]  /*112d0*/  HMMA.16816.F32.BF16 R36, R16, R52, R32 ;  /* 0x000000341024723c */ /* 0x004ff00000041820 */
[----:B------:R-:W-:Y:S01]  /*112e0*/  HMMA.16816.F32.BF16 R32, R24, R66, R12 ;  /* 0x000000421820723c */ /* 0x000fe2000004180c */
[----:B------:R-:W2:Y:S04]  /*112f0*/  LDSM.16.M88.4 R12, [R184+0x4000] ;  /* 0x00400000b80c783b */ /* 0x000ea80000000200 */
[----:B------:R-:W-:Y:S03]  /*11300*/  LDSM.16.M88.4 R64, [R177+0x2000] ;  /* 0x00200000b140783b */ /* 0x000fe60000000200 */
[----:B-1----:R-:W-:Y:S01]  /*11310*/  HMMA.16816.F32.BF16 R4, R28, R68, R8 ;  /* 0x000000441c04723c */ /* 0x002fe20000041808 */
[----:B------:R-:W1:Y:S07]  /*11320*/  LDSM.16.M88.4 R8, [R182+0x8000] ;  /* 0x00800000b608783b */ /* 0x000e6e0000000200 */
[----:B------:R-:W-:Y:S01]  /*11330*/  HMMA.16816.F32.BF16 R40, R16, R54, R40 ;  /* 0x000000361028723c */ /* 0x000fe20000041828 */
[----:B------:R-:W-:Y:S07]  /*11340*/  LDSM.16.M88.4 R52, [R177+0x2800] ;  /* 0x00280000b134783b */ /* 0x000fee0000000200 */
[----:B---3--:R-:W-:Y:S08]  /*11350*/  HMMA.16816.F32.BF16 R36, R24, R44, R36 ;  /* 0x0000002c1824723c */ /* 0x008ff00000041824 */
[----:B------:R-:W-:Y:S01]  /*11360*/  HMMA.16816.F32.BF16 R16, R28, R70, R32 ;  /* 0x000000461c10723c */ /* 0x000fe20000041820 */
[----:B------:R-:W-:Y:S07]  /*11370*/  LDSM.16.M88.4 R68, [R176+0x2000] ;  /* 0x00200000b044783b */ /* 0x000fee0000000200 */
[----:B----4-:R-:W-:Y:S08]  /*11380*/  HMMA.16816.F32.BF16 R4, R20, R60, R4 ;  /* 0x0000003c1404723c */ /* 0x010ff00000041804 */
[----:B------:R-:W-:Y:S01]  /*11390*/  HMMA.16816.F32.BF16 R40, R24, R46, R40 ;  /* 0x0000002e1828723c */ /* 0x000fe20000041828 */
[----:B------:R-:W3:Y:S07]  /*113a0*/  LDSM.16.M88.4 R44, [R159+-0x1800] ;  /* 0xffe800009f2c783b */ /* 0x000eee0000000200 */
[----:B------:R-:W-:Y:S08]  /*113b0*/  HMMA.16816.F32.BF16 R32, R28, R56, R36 ;  /* 0x000000381c20723c */ /* 0x000ff00000041824 */
[----:B------:R-:W-:Y:S01]  /*113c0*/  HMMA.16816.F32.BF16 R24, R20, R62, R16 ;  /* 0x0000003e1418723c */ /* 0x000fe20000041810 */
[----:B------:R-:W-:Y:S07]  /*113d0*/  LDSM.16.M88.4 R60, [R191] ;  /* 0x00000000bf3c783b */ /* 0x000fee0000000200 */
[----:B--2---:R-:W-:Y:S01]  /*113e0*/  HMMA.16816.F32.BF16 R16, R12, R72, R4 ;  /* 0x000000480c10723c */ /* 0x004fe20000041804 */
[----:B------:R-:W2:Y:S07]  /*113f0*/  LDSM.16.M88.4 R4, [R183+0x8000] ;  /* 0x00800000b704783b */ /* 0x000eae0000000200 */
        /* <DEDUP_REMOVED lines=10> */
[----:B---3--:R-:W-:Y:S08]  /*114a0*/  HMMA.16816.F32.BF16 R32, R12, R44, R32 ;  /* 0x0000002c0c20723c */ /* 0x008ff00000041820 */
[----:B------:R-:W-:Y:S01]  /*114b0*/  HMMA.16816.F32.BF16 R28, R8, R66, R28 ;  /* 0x00000042081c723c */ /* 0x000fe2000004181c */
[----:B------:R-:W-:Y:S07]  /*114c0*/  LDSM.16.M88.4 R64, [R187] ;  /* 0x00000000bb40783b */ /* 0x000fee0000000200 */
[----:B--2---:R-:W-:Y:S08]  /*114d0*/  HMMA.16816.F32.BF16 R16, R4, R60, R16 ;  /* 0x0000003c0410723c */ /* 0x004ff00000041810 */
        /* <DEDUP_REMOVED lines=78> */
[----:B------:R-:W-:Y:S02]  /*119c0*/  IMAD R2, R111, 0x20, R223 ;  /* 0x000000206f027824 */ /* 0x000fe400078e02df */
[----:B------:R-:W-:-:S03]  /*119d0*/  IMAD.MOV.U32 R196, RZ, RZ, RZ ;  /* 0x000000ffffc47224 */ /* 0x000fc600078e00ff */
[----:B------:R-:W-:-:S05]  /*119e0*/  IADD3 R2, R2, -0x20, R211 ;  /* 0xffffffe002027810 */ /* 0x000fca0007ffe0d3 */
        /* <DEDUP_REMOVED lines=25> */
.L_x_1492:
[----:B------:R-:W-:Y:S05]  /*11b80*/  BRA.DIV ~URZ, `(.L_x_1396) ;  /* 0x0000bf627f007947 */ /* 0x000fea000b800000 */
[----:B-1----:R1:W3:Y:S02]  /*11b90*/  SHFL.IDX PT, R0, R5, RZ, 0x181f ;  /* 0x00181fff05007589 */ /* 0x0022e400000e0000 */
.L_x_1493:
        /* <DEDUP_REMOVED lines=19> */
.L_x_1394:
[----:B--234-:R-:W-:Y:S05]  /*11cd0*/  BSYNC B0 ;  /* 0x0000000000007941 */ /* 0x01cfea0003800000 */
.L_x_1393:
[----:B-1----:R-:W-:Y:S01]  /*11ce0*/  IMAD.MOV.U32 R0, RZ, RZ, c[0x0][0x2c4] ;  /* 0x0000b100ff007624 */ /* 0x002fe200078e00ff */
[----:B------:R-:W0:Y:S01]  /*11cf0*/  LDGDEPBAR ;  /* 0x00000000000079af */ /* 0x000e220000000000 */
[----:B------:R-:W-:Y:S01]  /*11d00*/  IMAD.MOV.U32 R2, RZ, RZ, -0x20 ;  /* 0xffffffe0ff027424 */ /* 0x000fe200078e00ff */
[----:B------:R-:W-:Y:S02]  /*11d10*/  IADD3 R6, -R229, R116, RZ ;  /* 0x00000074e5067210 */ /* 0x000fe40007ffe1ff */
[----:B------:R-:W-:Y:S01]  /*11d20*/  ISETP.NE.AND P0, PT, R0, 0x1, PT ;  /* 0x000000010000780c */ /* 0x000fe20003f05270 */
[----:B------:R-:W-:Y:S01]  /*11d30*/  IMAD R2, R111, R2, 0x1 ;  /* 0x000000016f027424 */ /* 0x000fe200078e0202 */
[----:B------:R-:W-:-:S05]  /*11d40*/  IADD3 R0, R230, R225, RZ ;  /* 0x000000e1e6007210 */ /* 0x000fca0007ffe0ff */
[----:B------:R-:W-:-:S06]  /*11d50*/  IMAD.MOV.U32 R4, RZ, RZ, R0 ;  /* 0x000000ffff047224 */ /* 0x000fcc00078e0000 */
[----:B------:R-:W-:Y:S01]  /*11d60*/  @P0 IMAD.HI.U32 R3, R0, c[0x0][0x2c8], RZ ;  /* 0x0000b20000030a27 */ /* 0x000fe200078e00ff */
[----:B------:R-:W-:-:S04]  /*11d70*/  IADD3 R0, -R229, R2, R227 ;  /* 0x00000002e5007210 */ /* 0x000fc80007ffe1e3 */
[----:B------:R-:W-:Y:S02]  /*11d80*/  @P0 SHF.R.U32.HI R4, RZ, c[0x0][0x2cc], R3 ;  /* 0x0000b300ff040a19 */ /* 0x000fe40000011603 */
[----:B------:R-:W-:Y:S01]  /*11d90*/  IADD3 R5, R0, -R228, RZ ;  /* 0x800000e400057210 */ /* 0x000fe20007ffe0ff */
[----:B------:R-:W-:Y:S05]  /*11da0*/  BRA.DIV ~URZ, `(.L_x_1397) ;  /* 0x0000bda27f007947 */ /* 0x000fea000b800000 */
[----:B------:R1:W2:Y:S02]  /*11db0*/  SHFL.IDX PT, R0, R4, RZ, 0x1c1f ;  /* 0x001c1fff04007589 */ /* 0x0002a400000e0000 */
.L_x_1494:
[----:B--2---:R-:W-:-:S05]  /*11dc0*/  IMAD.IADD R0, R5, 0x1, R0 ;  /* 0x0000000105007824 */ /* 0x004fca00078e0200 */
[----:B------:R-:W-:-:S04]  /*11dd0*/  IMNMX R0, R6, R0, PT ;  /* 0x0000000006007217 */ /* 0x000fc80003800200 */
[C---:B------:R-:W-:Y:S02]  /*11de0*/  ISETP.GT.AND P1, PT, R0.reuse, RZ, PT ;  /* 0x000000ff0000720c */ /* 0x040fe40003f24270 */
[C---:B------:R-:W-:Y:S02]  /*11df0*/  ISETP.GT.AND P0, PT, R0.reuse, 0x1, PT ;  /* 0x000000010000780c */ /* 0x040fe40003f04270 */
[C---:B------:R-:W-:Y:S02]  /*11e00*/  ISETP.GT.AND P3, PT, R0.reuse, 0x8, PT ;  /* 0x000000080000780c */ /* 0x040fe40003f64270 */
[----:B------:R-:W-:Y:S02]  /*11e10*/  ISETP.GT.AND P5, PT, R0, 0x9, PT ;  /* 0x000000090000780c */ /* 0x000fe40003fa4270 */
[----:B------:R-:W-:Y:S02]  /*11e20*/  FSEL R10, R36, -INF , P1 ;  /* 0xff800000240a7808 */ /* 0x000fe40000800000 */
[----:B------:R-:W-:-:S02]  /*11e30*/  FSEL R11, R29, -INF , P0 ;  /* 0xff8000001d0b7808 */ /* 0x000fc40000000000 */
[C---:B------:R-:W-:Y:S02]  /*11e40*/  ISETP.GT.AND P4, PT, R0.reuse, 0x10, PT ;  /* 0x000000100000780c */ /* 0x040fe40003f84270 */
[C---:B------:R-:W-:Y:S02]  /*11e50*/  ISETP.GT.AND P2, PT, R0.reuse, 0x11, PT ;  /* 0x000000110000780c */ /* 0x040fe40003f44270 */
[C---:B------:R-:W-:Y:S02]  /*11e60*/  ISETP.GT.AND P1, PT, R0.reuse, 0x18, PT ;  /* 0x000000180000780c */ /* 0x040fe40003f24270 */
[----:B------:R-:W-:Y:S02]  /*11e70*/  ISETP.GT.AND P0, PT, R0, 0x19, PT ;  /* 0x000000190000780c */ /* 0x000fe40003f04270 */
[----:B------:R-:W-:Y:S02]  /*11e80*/  FSEL R12, R26, -INF , P3 ;  /* 0xff8000001a0c7808 */ /* 0x000fe40001800000 */
[----:B------:R-:W-:-:S02]  /*11e90*/  FSEL R13, R24, -INF , P5 ;  /* 0xff800000180d7808 */ /* 0x000fc40002800000 */
[----:B------:R-:W-:Y:S02]  /*11ea0*/  FSEL R14, R18, -INF , P4 ;  /* 0xff800000120e7808 */ /* 0x000fe40002000000 */
[----:B------:R-:W-:Y:S02]  /*11eb0*/  FSEL R23, R17, -INF , P2 ;  /* 0xff80000011177808 */ /* 0x000fe40001000000 */
        /* <DEDUP_REMOVED lines=10> */
[----:B--2---:R-:W-:-:S05]  /*11f60*/  IMAD.IADD R0, R5, 0x1, R0 ;  /* 0x0000000105007824 */ /* 0x004fca00078e0200 */
[----:B------:R-:W-:-:S04]  /*11f70*/  IMNMX R0, R6, R0, PT ;  /* 0x0000000006007217 */ /* 0x000fc80003800200 */
[C---:B------:R-:W-:Y:S02]  /*11f80*/  ISETP.GT.AND P1, PT, R0.reuse, RZ, PT ;  /* 0x000000ff0000720c */ /* 0x040fe40003f24270 */
[C---:B------:R-:W-:Y:S02]  /*11f90*/  ISETP.GT.AND P0, PT, R0.reuse, 0x1, PT ;  /* 0x000000010000780c */ /* 0x040fe40003f04270 */
[----:B------:R-:W-:Y:S02]  /*11fa0*/  ISETP.GT.AND P2, PT, R0, 0x8, PT ;  /* 0x000000080000780c */ /* 0x000fe40003f44270 */
[----:B------:R-:W-:Y:S02]  /*11fb0*/  FSEL R6, R30, -INF , P1 ;  /* 0xff8000001e067808 */ /* 0x000fe40000800000 */
[----:B------:R-:W-:Y:S02]  /*11fc0*/  FSEL R7, R28, -INF , P0 ;  /* 0xff8000001c077808 */ /* 0x000fe40000000000 */
        /* <DEDUP_REMOVED lines=15> */
[----:B------:R-:W-:Y:S02]  /*120c0*/  FMNMX.FTZ R0, R26, R2, !PT ;  /* 0x000000021a007209 */ /* 0x000fe40007810000 */
        /* <DEDUP_REMOVED lines=8> */
[----:B-1----:R1:W3:Y:S01]  /*12150*/  SHFL.BFLY PT, R4, R5, 0x1, 0x1f ;  /* 0x0c201f0005047f89 */ /* 0x0022e200000e0000 */
[----:B--2---:R-:W-:-:S05]  /*12160*/  FMNMX.FTZ R134, R0, R3, !PT ;  /* 0x0000000300867209 */ /* 0x004fca0007810000 */
.L_x_1495:
[C---:B------:R-:W-:Y:S01]  /*12170*/  FMUL.FTZ R2, R134.reuse, c[0x0][0x2d0] ;  /* 0x0000b40086027a20 */ /* 0x040fe20000410000 */
[----:B------:R-:W-:Y:S01]  /*12180*/  FSETP.NEU.FTZ.AND P0, PT, R134, -INF , PT ;  /* 0xff8000008600780b */ /* 0x000fe20003f1d000 */
[----:B------:R-:W-:Y:S01]  /*12190*/  WARPSYNC 0xffffffff ;  /* 0xffffffff00007948 */ /* 0x000fe20003800000 */
[----:B-1-3--:R-:W-:Y:S01]  /*121a0*/  FMNMX.FTZ R5, R4, R5, !PT ;  /* 0x0000000504057209 */ /* 0x00afe20007810000 */
        /* <DEDUP_REMOVED lines=11> */
[----:B------:R-:W-:Y:S04]  /*12260*/  LDSM.16.MT88.4 R36, [R180] ;  /* 0x00000000b424783b */ /* 0x000fe80000004200 */
[----:B------:R-:W-:Y:S01]  /*12270*/  LDSM.16.MT88.4 R40, [R178+0x1000] ;  /* 0x00100000b228783b */ /* 0x000fe20000004200 */
[----:B------:R2:W-:Y:S03]  /*12280*/  MUFU.EX2 R119, R3 ;  /* 0x0000000300777308 */ /* 0x0005e60000000800 */
[----:B------:R-:W-:Y:S04]  /*12290*/  LDSM.16.MT88.4 R52, [R180+0x800] ;  /* 0x00080000b434783b */ /* 0x000fe80000004200 */
[----:B------:R-:W-:Y:S01]  /*122a0*/  LDSM.16.MT88.4 R56, [R181+0x1000] ;  /* 0x00100000b538783b */ /* 0x000fe20000004200 */
[----:B-1----:R-:W-:-:S03]  /*122b0*/  FFMA.FTZ R0, R11, c[0x0][0x2d0], -R2 ;  /* 0x0000b4000b007a23 */ /* 0x002fc60000010802 */
[----:B------:R-:W-:Y:S01]  /*122c0*/  LDSM.16.MT88.4 R16, [R179] ;  /* 0x00000000b310783b */ /* 0x000fe20000004200 */
        /* <DEDUP_REMOVED lines=10> */
[----:B------:R-:W-:Y:S04]  /*12370*/  LDSM.16.MT88.4 R64, [R180+0x1000] ;  /* 0x00100000b440783b */ /* 0x000fe80000004200 */
[----:B------:R-:W-:Y:S04]  /*12380*/  LDSM.16.MT88.4 R80, [R180+0x1800] ;  /* 0x00180000b450783b */ /* 0x000fe80000004200 */
[----:B------:R-:W4:Y:S04]  /*12390*/  LDSM.16.MT88.4 R84, [R179+0x2000] ;  /* 0x00200000b354783b */ /* 0x000f280000004200 */
        /* <DEDUP_REMOVED lines=9> */
[----:B------:R-:W-:Y:S04]  /*12430*/  LDSM.16.MT88.4 R48, [R179+0x1800] ;  /* 0x00180000b330783b */ /* 0x000fe80000004200 */
[----:B------:R-:W-:Y:S04]  /*12440*/  LDSM.16.MT88.4 R88, [R181+0x2000] ;  /* 0x00200000b558783b */ /* 0x000fe80000004200 */
[----:B------:R-:W3:Y:S01]  /*12450*/  LDSM.16.MT88.4 R104, [R178+0x3000] ;  /* 0x00300000b268783b */ /* 0x000ee20000004200 */
[----:B--2---:R-:W-:-:S04]  /*12460*/  FFMA.FTZ R3, R7, c[0x0][0x2d0], -R0 ;  /* 0x0000b40007037a23 */ /* 0x004fc80000010800 */
[----:B------:R2:W5:Y:S02]  /*12470*/  MUFU.EX2 R4, R3 ;  /* 0x0000000300047308 */ /* 0x0005640000000800 */
[----:B--2---:R-:W-:Y:S01]  /*12480*/  FFMA.FTZ R3, R9, c[0x0][0x2d0], -R0 ;  /* 0x0000b40009037a23 */ /* 0x004fe20000010800 */
[----:B-----5:R-:W-:-:S05]  /*12490*/  F2FP.BF16.PACK_AB R9, R4, R6 ;  /* 0x000000060409723e */ /* 0x020fca00000010ff */
[----:B------:R2:W-:Y:S02]  /*124a0*/  MUFU.EX2 R116, R3 ;  /* 0x0000000300747308 */ /* 0x0005e40000000800 */
[----:B--2---:R-:W-:Y:S01]  /*124b0*/  FFMA.FTZ R3, R8, c[0x0][0x2d0], -R0 ;  /* 0x0000b40008037a23 */ /* 0x004fe20000010800 */
[----:B------:R-:W-:-:S05]  /*124c0*/  F2FP.BF16.PACK_AB R8, R108, R110 ;  /* 0x0000006e6c08723e */ /* 0x000fca00000010ff */
        /* <DEDUP_REMOVED lines=9> */
[----:B------:R-:W-:Y:S03]  /*12560*/  MUFU.EX2 R125, R3 ;  /* 0x00000003007d7308 */ /* 0x000fe60000000800 */
[C---:B------:R-:W-:Y:S05]  /*12570*/  HMMA.16816.F32.BF16 R144, R8.reuse, R16, RZ ;  /* 0x000000100890723c */ /* 0x040fea00000418ff */
[----:B------:R1:W2:Y:S03]  /*12580*/  MUFU.EX2 R203, R2 ;  /* 0x0000000200cb7308 */ /* 0x0002a60000000800 */
[C---:B------:R-:W-:Y:S08]  /*12590*/  HMMA.16816.F32.BF16 R16, R8.reuse, R18, RZ ;  /* 0x000000120810723c */ /* 0x040ff000000418ff */
[----:B------:R-:W-:Y:S01]  /*125a0*/  HMMA.16816.F32.BF16 R44, R8, R60, RZ ;  /* 0x0000003c082c723c */ /* 0x000fe200000418ff */
[----:B-1----:R-:W-:Y:S01]  /*125b0*/  FFMA.FTZ R2, R21, c[0x0][0x2d0], -R0 ;  /* 0x0000b40015027a23 */ /* 0x002fe20000010800 */
[----:B--2---:R-:W-:-:S06]  /*125c0*/  F2FP.BF16.PACK_AB R130, R203, R125 ;  /* 0x0000007dcb82723e */ /* 0x004fcc00000010ff */
[C---:B----4-:R-:W-:Y:S01]  /*125d0*/  HMMA.16816.F32.BF16 R76, R8.reuse, R84, RZ ;  /* 0x00000054084c723c */ /* 0x050fe200000418ff */
[----:B------:R1:W-:Y:S07]  /*125e0*/  MUFU.EX2 R3, R2 ;  /* 0x0000000200037308 */ /* 0x0003ee0000000800 */
[C---:B---3--:R-:W-:Y:S08]  /*125f0*/  HMMA.16816.F32.BF16 R100, R8.reuse, R104, RZ ;  /* 0x000000680864723c */ /* 0x048ff000000418ff */
[----:B------:R-:W-:Y:S01]  /*12600*/  HMMA.16816.F32.BF16 R104, R8, R106, RZ ;  /* 0x0000006a0868723c */ /* 0x000fe200000418ff */
[----:B-1----:R-:W-:-:S04]  /*12610*/  FFMA.FTZ R2, R20, c[0x0][0x2d0], -R0 ;  /* 0x0000b40014027a23 */ /* 0x002fc80000010800 */
[----:B------:R1:W2:Y:S02]  /*12620*/  MUFU.EX2 R117, R2 ;  /* 0x0000000200757308 */ /* 0x0002a40000000800 */
[--C-:B-1----:R-:W-:Y:S01]  /*12630*/  FFMA.FTZ R2, R22, c[0x0][0x2d0], -R0.reuse ;  /* 0x0000b40016027a23 */ /* 0x102fe20000010800 */
[----:B--2---:R-:W-:Y:S01]  /*12640*/  F2FP.BF16.PACK_AB R129, R117, R3 ;  /* 0x000000037581723e */ /* 0x004fe200000010ff */
[----:B------:R-:W-:Y:S01]  /*12650*/  FFMA.FTZ R0, R25, c[0x0][0x2d0], -R0 ;  /* 0x0000b40019007a23 */ /* 0x000fe20000010800 */
[C---:B------:R-:W-:Y:S03]  /*12660*/  HMMA.16816.F32.BF16 R20, R8.reuse, R28, RZ ;  /* 0x0000001c0814723c */ /* 0x040fe600000418ff */
[----:B------:R1:W-:Y:S05]  /*12670*/  MUFU.EX2 R126, R2 ;  /* 0x00000002007e7308 */ /* 0x0003ea0000000800 */
[C---:B------:R-:W-:Y:S03]  /*12680*/  HMMA.16816.F32.BF16 R24, R8.reuse, R30, RZ ;  /* 0x0000001e0818723c */ /* 0x040fe600000418ff */
[----:B------:R-:W2:Y:S05]  /*12690*/  MUFU.EX2 R202, R0 ;  /* 0x0000000000ca7308 */ /* 0x000eaa0000000800 */
[----:B------:R-:W-:Y:S01]  /*126a0*/  HMMA.16816.F32.BF16 R28, R8, R36, RZ ;  /* 0x00000024081c723c */ /* 0x000fe200000418ff */
[----:B-1----:R-:W-:-:S04]  /*126b0*/  FADD.FTZ R2, R6, R4 ;  /* 0x0000000406027221 */ /* 0x002fc80000010000 */
[----:B------:R-:W-:Y:S01]  /*126c0*/  FADD.FTZ R2, R116, R2 ;  /* 0x0000000274027221 */ /* 0x000fe20000010000 */
[----:B--2---:R-:W-:Y:S01]  /*126d0*/  F2FP.BF16.PACK_AB R131, R202, R126 ;  /* 0x0000007eca83723e */ /* 0x004fe200000010ff */
        /* <DEDUP_REMOVED lines=12> */
[C---:B------:R-:W-:Y:S03]  /*127a0*/  HMMA.16816.F32.BF16 R20, R128.reuse, R32, R20 ;  /* 0x000000208014723c */ /* 0x040fe60000041814 */
[----:B------:R-:W-:Y:S02]  /*127b0*/  FADD.FTZ R203, R203, R0 ;  /* 0x00000000cbcb7221 */ /* 0x000fe40000010000 */
[----:B------:R-:W-:Y:S02]  /*127c0*/  FADD.FTZ R0, R126, R2 ;  /* 0x000000027e007221 */ /* 0x000fe40000010000 */
[----:B------:R-:W-:Y:S01]  /*127d0*/  @P1 IMAD.HI.U32 R2, R225, c[0x0][0x2c8], RZ ;  /* 0x0000b200e1021a27 */ /* 0x000fe200078e00ff */
[----:B------:R-:W-:Y:S03]  /*127e0*/  HMMA.16816.F32.BF16 R24, R128, R34, R24 ;  /* 0x000000228018723c */ /* 0x000fe60000041818 */
[----:B------:R-:W-:Y:S01]  /*127f0*/  FADD.FTZ R202, R202, R0 ;  /* 0x00000000caca7221 */ /* 0x000fe20000010000 */
[----:B------:R-:W-:-:S02]  /*12800*/  MOV R0, R225 ;  /* 0x000000e100007202 */ /* 0x000fc40000000f00 */
[----:B------:R-:W-:Y:S02]  /*12810*/  @P1 SHF.R.U32.HI R0, RZ, c[0x0][0x2cc], R2 ;  /* 0x0000b300ff001a19 */ /* 0x000fe40000011602 */
[----:B------:R-:W-:Y:S02]  /*12820*/  HMMA.16816.F32.BF16 R32, R8, R38, RZ ;  /* 0x000000260820723c */ /* 0x000fe400000418ff */
[----:B------:R-:W-:-:S04]  /*12830*/  IADD3 R0, R0, R227, -R228 ;  /* 0x000000e300007210 */ /* 0x000fc80007ffe8e4 */
[----:B------:R-:W-:Y:S02]  /*12840*/  SHF.R.S32.HI R2, RZ, 0x1f, R0 ;  /* 0x0000001fff027819 */ /* 0x000fe40000011400 */
[----:B------:R-:W-:Y:S02]  /*12850*/  HMMA.16816.F32.BF16 R36, R8, R40, RZ ;  /* 0x000000280824723c */ /* 0x000fe400000418ff */
[----:B------:R-:W-:-:S04]  /*12860*/  LEA.HI R0, R2, R0, RZ, 0x5 ;  /* 0x0000000002007211 */ /* 0x000fc800078f28ff */
[----:B------:R-:W-:Y:S02]  /*12870*/  SHF.R.S32.HI R0, RZ, 0x5, R0 ;  /* 0x00000005ff007819 */ /* 0x000fe40000011400 */
[----:B------:R-:W-:Y:S02]  /*12880*/  HMMA.16816.F32.BF16 R40, R8, R42, RZ ;  /* 0x0000002a0828723c */ /* 0x000fe400000418ff */
[----:B------:R-:W-:-:S04]  /*12890*/  IMNMX R209, R210, R0, !PT ;  /* 0x00000000d2d17217 */ /* 0x000fc80007800200 */
[----:B------:R-:W-:Y:S02]  /*128a0*/  ISETP.GE.AND P0, PT, R195, R209, PT ;  /* 0x000000d1c300720c */ /* 0x000fe40003f06270 */
        /* <DEDUP_REMOVED lines=10> */
[----:B------:R-:W-:Y:S08]  /*12950*/  HMMA.16816.F32.BF16 R72, R8, R74, RZ ;  /* 0x0000004a0848723c */ /* 0x000ff000000418ff */
[C---:B------:R-:W-:Y:S08]  /*12960*/  HMMA.16816.F32.BF16 R144, R128.reuse, R140, R144 ;  /* 0x0000008c8090723c */ /* 0x040ff00000041890 */
        /* <DEDUP_REMOVED lines=44> */
[----:B------:R-:W-:Y:S03]  /*12c30*/  @!UPT UIADD3 URZ, URZ, URZ, URZ ;  /* 0x0000003f3f3ff290 */ /* 0x000fe6000fffe03f */
[----:B------:R-:W-:Y:S11]  /*12c40*/  @!P0 BRA `(.L_x_1399) ;  /* 0x0000270000008947 */ /* 0x000ff60003800000 */
[----:B------:R-:W-:Y:S02]  /*12c50*/  MOV R136, R5 ;  /* 0x0000000500887202 */ /* 0x000fe40000000f00 */
[----:B------:R-:W-:-:S07]  /*12c60*/  MOV R135, R134 ;  /* 0x0000008600877202 */ /* 0x000fce0000000f00 */
.L_x_1410:
        /* <DEDUP_REMOVED lines=12> */
[C---:B------:R-:W-:Y:S01]  /*12d30*/  IMAD.WIDE.U32 R2, R199.reuse, c[0x0][0x208], RZ ;  /* 0x00008200c7027a25 */ /* 0x040fe200078e00ff */
[----:B------:R-:W-:Y:S05]  /*12d40*/  SHF.R.S32.HI R0, RZ, 0x1f, R199 ;  /* 0x0000001fff007819 */ /* 0x000fea00000114c7 */
[----:B------:R-:W-:Y:S04]  /*12d50*/  IMAD R0, R0, c[0x0][0x208], RZ ;  /* 0x0000820000007a24 */ /* 0x000fe800078e02ff */
[----:B------:R-:W-:Y:S05]  /*12d60*/  IMAD R0, R199, c[0x0][0x20c], R0 ;  /* 0x00008300c7007a24 */ /* 0x000fea00078e0200 */
[----:B------:R-:W-:Y:S02]  /*12d70*/  IADD3 R3, R3, R0, RZ ;  /* 0x0000000003037210 */ /* 0x000fe40007ffe0ff */
[----:B------:R-:W-:Y:S03]  /*12d80*/  SHF.R.S32.HI R0, RZ, 0x1f, R196 ;  /* 0x0000001fff007819 */ /* 0x000fe600000114c4 */
        /* <DEDUP_REMOVED lines=9> */
.L_x_1496:
[----:B------:R-:W-:-:S05]  /*12e20*/  BRA.DIV ~URZ, `(.L_x_1403) ;  /* 0x0000b1827f007947 */ /* 0x000fca000b800000 */
[----:B----4-:R4:W3:Y:S02]  /*12e30*/  SHFL.IDX PT, R0, R5, RZ, 0x181f ;  /* 0x00181fff05007589 */ /* 0x0108e400000e0000 */
.L_x_1497:
        /* <DEDUP_REMOVED lines=20> */
.L_x_1401:
[----:B------:R-:W-:Y:S05]  /*12f80*/  BSYNC B0 ;  /* 0x0000000000007941 */ /* 0x000fea0003800000 */
.L_x_1400:
        /* <DEDUP_REMOVED lines=175> */
.L_x_1498:
[----:B------:R-:W-:-:S05]  /*13a80*/  BRA.DIV ~URZ, `(.L_x_1407) ;  /* 0x0000a5e27f007947 */ /* 0x000fca000b800000 */
[----:B-1----:R1:W3:Y:S02]  /*13a90*/  SHFL.IDX PT, R0, R5, RZ, 0x181f ;  /* 0x00181fff05007589 */ /* 0x0022e400000e0000 */
.L_x_1499:
        /* <DEDUP_REMOVED lines=20> */
.L_x_1405:
[----:B--234-:R-:W-:Y:S05]  /*13be0*/  BSYNC B0 ;  /* 0x0000000000007941 */ /* 0x01cfea0003800000 */
.L_x_1404:
[----:B-1----:R-:W-:Y:S01]  /*13bf0*/  IMAD.MOV.U32 R0, RZ, RZ, c[0x0][0x2c4] ;  /* 0x0000b100ff007624 */ /* 0x002fe200078e00ff */
[----:B------:R-:W0:Y:S01]  /*13c00*/  LDGDEPBAR ;  /* 0x00000000000079af */ /* 0x000e220000000000 */
[----:B------:R-:W-:Y:S03]  /*13c10*/  IMAD.IADD R4, R230, 0x1, R225 ;  /* 0x00000001e6047824 */ /* 0x000fe600078e02e1 */
[----:B------:R-:W-:Y:S11]  /*13c20*/  ISETP.NE.AND P0, PT, R0, 0x1, PT ;  /* 0x000000010000780c */ /* 0x000ff60003f05270 */
[----:B------:R-:W-:Y:S02]  /*13c30*/  @!UPT UIADD3 URZ, URZ, URZ, URZ ;  /* 0x0000003f3f3ff290 */ /* 0x000fe4000fffe03f */
[----:B------:R-:W-:Y:S05]  /*13c40*/  @P0 IMAD.HI.U32 R0, R4, c[0x0][0x2c8], RZ ;  /* 0x0000b20004000a27 */ /* 0x000fea00078e00ff */
[----:B------:R-:W-:Y:S02]  /*13c50*/  @P0 SHF.R.U32.HI R4, RZ, c[0x0][0x2cc], R0 ;  /* 0x0000b300ff040a19 */ /* 0x000fe40000011600 */
[----:B------:R-:W-:Y:S05]  /*13c60*/  MOV R0, 0x1 ;  /* 0x0000000100007802 */ /* 0x000fea0000000f00 */
[----:B------:R-:W-:Y:S05]  /*13c70*/  IMAD R0, R195, -0x20, R0 ;  /* 0xffffffe0c3007824 */ /* 0x000fea00078e0200 */
[----:B------:R-:W-:Y:S04]  /*13c80*/  IADD3 R0, R227, R0, -R229 ;  /* 0x00000000e3007210 */ /* 0x000fe80007ffe8e5 */
[----:B------:R-:W-:Y:S01]  /*13c90*/  IADD3 R5, R0, -R228, RZ ;  /* 0x800000e400057210 */ /* 0x000fe20007ffe0ff */
[----:B------:R-:W-:-:S05]  /*13ca0*/  BRA.DIV ~URZ, `(.L_x_1408) ;  /* 0x0000a4227f007947 */ /* 0x000fca000b800000 */
[----:B------:R1:W2:Y:S02]  /*13cb0*/  SHFL.IDX PT, R0, R4, RZ, 0x1c1f ;  /* 0x001c1fff04007589 */ /* 0x0002a400000e0000 */
.L_x_1500:
[----:B--2---:R-:W-:Y:S05]  /*13cc0*/  IMAD.IADD R0, R5, 0x1, R0 ;  /* 0x0000000105007824 */ /* 0x004fea00078e0200 */
[C---:B------:R-:W-:Y:S02]  /*13cd0*/  ISETP.GT.AND P1, PT, R0.reuse, RZ, PT ;  /* 0x000000ff0000720c */ /* 0x040fe40003f24270 */
[C---:B------:R-:W-:Y:S02]  /*13ce0*/  ISETP.GT.AND P0, PT, R0.reuse, 0x1, PT ;  /* 0x000000010000780c */ /* 0x040fe40003f04270 */
[C---:B------:R-:W-:Y:S02]  /*13cf0*/  ISETP.GT.AND P3, PT, R0.reuse, 0x8, PT ;  /* 0x000000080000780c */ /* 0x040fe40003f64270 */
[----:B------:R-:W-:Y:S02]  /*13d00*/  ISETP.GT.AND P5, PT, R0, 0x9, PT ;  /* 0x000000090000780c */ /* 0x000fe40003fa4270 */
[----:B------:R-:W-:Y:S02]  /*13d10*/  FSEL R6, R172, -INF , P1 ;  /* 0xff800000ac067808 */ /* 0x000fe40000800000 */
[C---:B------:R-:W-:Y:S02]  /*13d20*/  ISETP.GT.AND P4, PT, R0.reuse, 0x10, PT ;  /* 0x000000100000780c */ /* 0x040fe40003f84270 */
[----:B------:R-:W-:Y:S02]  /*13d30*/  FSEL R17, R161, -INF , P0 ;  /* 0xff800000a1117808 */ /* 0x000fe40000000000 */
[C---:B------:R-:W-:Y:S02]  /*13d40*/  ISETP.GT.AND P2, PT, R0.reuse, 0x11, PT ;  /* 0x000000110000780c */ /* 0x040fe40003f44270 */
[C---:B------:R-:W-:Y:S02]  /*13d50*/  ISETP.GT.AND P1, PT, R0.reuse, 0x18, PT ;  /* 0x000000180000780c */ /* 0x040fe40003f24270 */
[----:B------:R-:W-:Y:S02]  /*13d60*/  ISETP.GT.AND P0, PT, R0, 0x19, PT ;  /* 0x000000190000780c */ /* 0x000fe40003f04270 */
[----:B------:R-:W-:Y:S02]  /*13d70*/  FSEL R16, R160, -INF , P3 ;  /* 0xff800000a0107808 */ /* 0x000fe40001800000 */
[----:B------:R-:W-:Y:S02]  /*13d80*/  FSEL R15, R134, -INF , P5 ;  /* 0xff800000860f7808 */ /* 0x000fe40002800000 */
[----:B------:R-:W-:Y:S02]  /*13d90*/  FSEL R14, R10, -INF , P4 ;  /* 0xff8000000a0e7808 */ /* 0x000fe40002000000 */
[----:B------:R-:W-:Y:S02]  /*13da0*/  FSEL R13, R9, -INF , P2 ;  /* 0xff800000090d7808 */ /* 0x000fe40001000000 */
[----:B------:R-:W-:Y:S02]  /*13db0*/  FSEL R12, R8, -INF , P1 ;  /* 0xff800000080c7808 */ /* 0x000fe40000800000 */
[----:B------:R-:W-:Y:S01]  /*13dc0*/  FSEL R11, R11, -INF , P0 ;  /* 0xff8000000b0b7808 */ /* 0x000fe20000000000 */
[----:B------:R-:W-:-:S05]  /*13dd0*/  BRA.DIV ~URZ, `(.L_x_1409) ;  /* 0x0000a3527f007947 */ /* 0x000fca000b800000 */
[----:B------:R-:W2:Y:S02]  /*13de0*/  SHFL.IDX PT, R0, R4, 0x1, 0x1c1f ;  /* 0x003c1f0004007f89 */ /* 0x000ea400000e0000 */
        /* <DEDUP_REMOVED lines=24> */
[----:B------:R-:W-:Y:S05]  /*13f70*/  FMNMX.FTZ R0, R11, R0, !PT ;  /* 0x000000000b007209 */ /* 0x000fea0007810000 */
[----:B------:R-:W2:Y:S02]  /*13f80*/  SHFL.BFLY PT, R2, R0, 0x2, 0x1f ;  /* 0x0c401f0000027f89 */ /* 0x000ea400000e0000 */
[----:B--2---:R-:W-:Y:S05]  /*13f90*/  FMNMX.FTZ R0, R2, R0, !PT ;  /* 0x0000000002007209 */ /* 0x004fea0007810000 */
[----:B------:R-:W2:Y:S02]  /*13fa0*/  SHFL.BFLY PT, R2, R0, 0x1, 0x1f ;  /* 0x0c201f0000027f89 */ /* 0x000ea400000e0000 */
[----:B--2---:R-:W-:Y:S02]  /*13fb0*/  FMNMX.FTZ R134, R0, R2, !PT ;  /* 0x0000000200867209 */ /* 0x004fe40007810000 */
        /* <DEDUP_REMOVED lines=8> */
[----:B------:R-:W2:Y:S02]  /*14040*/  SHFL.BFLY PT, R2, R0, 0x2, 0x1f ;  /* 0x0c401f0000027f89 */ /* 0x000ea400000e0000 */
[----:B-12---:R-:W-:Y:S05]  /*14050*/  FMNMX.FTZ R4, R0, R2, !PT ;  /* 0x0000000200047209 */ /* 0x006fea0007810000 */
[----:B------:R1:W2:Y:S02]  /*14060*/  SHFL.BFLY PT, R0, R4, 0x1, 0x1f ;  /* 0x0c201f0004007f89 */ /* 0x0002a400000e0000 */
.L_x_1501:
        /* <DEDUP_REMOVED lines=10> */
[--C-:B------:R-:W-:Y:S02]  /*14110*/  FFMA.FTZ R170, R12, c[0x0][0x2d0], -R2.reuse ;  /* 0x0000b4000caa7a23 */ /* 0x100fe40000010802 */
[--C-:B------:R-:W-:Y:S01]  /*14120*/  FFMA.FTZ R17, R17, c[0x0][0x2d0], -R2.reuse ;  /* 0x0000b40011117a23 */ /* 0x100fe20000010802 */
[----:B------:R-:W-:Y:S01]  /*14130*/  MUFU.EX2 R12, R6 ;  /* 0x00000006000c7308 */ /* 0x000fe20000000800 */
[--C-:B------:R-:W-:Y:S02]  /*14140*/  FFMA.FTZ R169, R11, c[0x0][0x2d0], -R2.reuse ;  /* 0x0000b4000ba97a23 */ /* 0x100fe40000010802 */
[--C-:B-1----:R-:W-:Y:S02]  /*14150*/  FFMA.FTZ R4, R16, c[0x0][0x2d0], -R2.reuse ;  /* 0x0000b40010047a23 */ /* 0x102fe40000010802 */
[--C-:B------:R-:W-:Y:S02]  /*14160*/  FFMA.FTZ R172, R14, c[0x0][0x2d0], -R2.reuse ;  /* 0x0000b4000eac7a23 */ /* 0x100fe40000010802 */
[--C-:B------:R-:W-:Y:S02]  /*14170*/  FFMA.FTZ R15, R15, c[0x0][0x2d0], -R2.reuse ;  /* 0x0000b4000f0f7a23 */ /* 0x100fe40000010802 */
[----:B------:R-:W-:Y:S01]  /*14180*/  FFMA.FTZ R171, R13, c[0x0][0x2d0], -R2 ;  /* 0x0000b4000dab7a23 */ /* 0x000fe20000010802 */
[----:B------:R-:W-:Y:S10]  /*14190*/  MUFU.EX2 R0, R0 ;  /* 0x0000000000007308 */ /* 0x000ff40000000800 */
[----:B------:R-:W1:Y:S10]  /*141a0*/  MUFU.EX2 R11, R17 ;  /* 0x00000011000b7308 */ /* 0x000e740000000800 */
[----:B------:R2:W-:Y:S10]  /*141b0*/  MUFU.EX2 R13, R4 ;  /* 0x00000004000d7308 */ /* 0x0005f40000000800 */
[----:B------:R-:W3:Y:S01]  /*141c0*/  MUFU.EX2 R15, R15 ;  /* 0x0000000f000f7308 */ /* 0x000ee20000000800 */
[----:B--2---:R-:W-:Y:S05]  /*141d0*/  FMUL.FTZ R4, R3, c[0x0][0x2d0] ;  /* 0x0000b40003047a20 */ /* 0x004fea0000410000 */
[----:B------:R-:W-:Y:S05]  /*141e0*/  FSEL R4, R4, RZ, P0 ;  /* 0x000000ff04047208 */ /* 0x000fea0000000000 */
[----:B------:R-:W-:Y:S01]  /*141f0*/  FFMA.FTZ R135, R19, c[0x0][0x2d0], -R4 ;  /* 0x0000b40013877a23 */ /* 0x000fe20000010804 */
[----:B-1----:R-:W-:Y:S01]  /*14200*/  F2FP.BF16.PACK_AB R160, R11, R12 ;  /* 0x0000000c0ba0723e */ /* 0x002fe200000010ff */
[C---:B------:R-:W-:Y:S01]  /*14210*/  FFMA.FTZ R2, R0.reuse, R203, R12 ;  /* 0x000000cb00027223 */ /* 0x040fe2000001000c */
[----:B---3--:R-:W-:Y:S01]  /*14220*/  F2FP.BF16.PACK_AB R162, R15, R13 ;  /* 0x0000000d0fa2723e */ /* 0x008fe200000010ff */
[C---:B------:R-:W-:Y:S02]  /*14230*/  FMUL.FTZ R16, R0.reuse, R140 ;  /* 0x0000008c00107220 */ /* 0x040fe40000410000 */
[----:B------:R-:W-:Y:S01]  /*14240*/  FADD.FTZ R6, R11, R2 ;  /* 0x000000020b067221 */ /* 0x000fe20000010000 */
[----:B------:R-:W-:Y:S01]  /*14250*/  FSEL R2, R3, RZ, P0 ;  /* 0x000000ff03027208 */ /* 0x000fe20000000000 */
[----:B------:R-:W-:Y:S01]  /*14260*/  FMUL.FTZ R17, R0, R141 ;  /* 0x0000008d00117220 */ /* 0x000fe20000410000 */
[----:B------:R-:W-:Y:S01]  /*14270*/  ISETP.GT.AND P0, PT, R195, R209, PT ;  /* 0x000000d1c300720c */ /* 0x000fe20003f04270 */
[----:B------:R-:W-:Y:S01]  /*14280*/  FFMA.FTZ R11, R161, c[0x0][0x2d0], -R4 ;  /* 0x0000b400a10b7a23 */ /* 0x000fe20000010804 */
[----:B------:R-:W-:Y:S01]  /*14290*/  IADD3 R195, R195, -0x1, RZ ;  /* 0xffffffffc3c37810 */ /* 0x000fe20007ffe0ff */
[----:B------:R-:W-:Y:S02]  /*142a0*/  FADD.FTZ R2, -R2, R136 ;  /* 0x0000008802027221 */ /* 0x000fe40000010100 */
[--C-:B------:R-:W-:Y:S02]  /*142b0*/  FFMA.FTZ R136, R18, c[0x0][0x2d0], -R4.reuse ;  /* 0x0000b40012887a23 */ /* 0x100fe40000010804 */
[----:B------:R-:W-:Y:S02]  /*142c0*/  FMUL.FTZ R2, R2, c[0x0][0x2d0] ;  /* 0x0000b40002027a20 */ /* 0x000fe40000410000 */
[--C-:B------:R-:W-:Y:S01]  /*142d0*/  FFMA.FTZ R166, R10, c[0x0][0x2d0], -R4.reuse ;  /* 0x0000b4000aa67a23 */ /* 0x100fe20000010804 */
[----:B------:R-:W-:Y:S01]  /*142e0*/  MUFU.EX2 R173, R136 ;  /* 0x0000008800ad7308 */ /* 0x000fe20000000800 */
[--C-:B------:R-:W-:Y:S02]  /*142f0*/  FFMA.FTZ R165, R9, c[0x0][0x2d0], -R4.reuse ;  /* 0x0000b40009a57a23 */ /* 0x100fe40000010804 */
[--C-:B------:R-:W-:Y:S02]  /*14300*/  FFMA.FTZ R167, R8, c[0x0][0x2d0], -R4.reuse ;  /* 0x0000b40008a77a23 */ /* 0x100fe40000010804 */
[--C-:B------:R-:W-:Y:S02]  /*14310*/  FFMA.FTZ R5, R5, c[0x0][0x2d0], -R4.reuse ;  /* 0x0000b40005057a23 */ /* 0x100fe40000010804 */
[----:B------:R-:W-:Y:S02]  /*14320*/  FFMA.FTZ R168, R7, c[0x0][0x2d0], -R4 ;  /* 0x0000b40007a87a23 */ /* 0x000fe40000010804 */
[----:B------:R-:W-:Y:S01]  /*14330*/  FADD.FTZ R4, R13, R6 ;  /* 0x000000060d047221 */ /* 0x000fe20000010000 */
[----:B------:R-:W1:Y:S01]  /*14340*/  MUFU.EX2 R2, R2 ;  /* 0x0000000200027308 */ /* 0x000e620000000800 */
[C---:B------:R-:W-:Y:S02]  /*14350*/  FMUL.FTZ R13, R0.reuse, R145 ;  /* 0x00000091000d7220 */ /* 0x040fe40000410000 */
[----:B------:R-:W-:Y:S02]  /*14360*/  FADD.FTZ R164, R15, R4 ;  /* 0x000000040fa47221 */ /* 0x000fe40000010000 */
        /* <DEDUP_REMOVED lines=9> */
[----:B------:R3:W4:Y:S01]  /*14400*/  MUFU.EX2 R161, R5 ;  /* 0x0000000500a17308 */ /* 0x0007220000000800 */
[C---:B------:R-:W-:Y:S02]  /*14410*/  FMUL.FTZ R28, R0.reuse, R28 ;  /* 0x0000001c001c7220 */ /* 0x040fe40000410000 */
[----:B------:R-:W-:Y:S02]  /*14420*/  FMUL.FTZ R29, R0, R29 ;  /* 0x0000001d001d7220 */ /* 0x000fe40000410000 */
[C---:B-1----:R-:W-:Y:S02]  /*14430*/  FMUL.FTZ R18, R2.reuse, R142 ;  /* 0x0000008e02127220 */ /* 0x042fe40000410000 */
[C---:B------:R-:W-:Y:S02]  /*14440*/  FMUL.FTZ R19, R2.reuse, R143 ;  /* 0x0000008f02137220 */ /* 0x040fe40000410000 */
[----:B------:R-:W1:Y:S01]  /*14450*/  LDSM.16.MT88.4 R140, [R178] ;  /* 0x00000000b28c783b */ /* 0x000e620000004200 */
[C---:B------:R-:W-:Y:S01]  /*14460*/  FMUL.FTZ R14, R2.reuse, R146 ;  /* 0x00000092020e7220 */ /* 0x040fe20000410000 */
[----:B------:R-:W-:Y:S01]  /*14470*/  MUFU.EX2 R144, R170 ;  /* 0x000000aa00907308 */ /* 0x000fe20000000800 */
[C---:B------:R-:W-:Y:S02]  /*14480*/  FMUL.FTZ R6, R2.reuse, R154 ;  /* 0x0000009a02067220 */ /* 0x040fe40000410000 */
[C---:B------:R-:W-:Y:S02]  /*14490*/  FMUL.FTZ R7, R2.reuse, R155 ;  /* 0x0000009b02077220 */ /* 0x040fe40000410000 */
[C---:B------:R-:W-:Y:S02]  /*144a0*/  FMUL.FTZ R10, R2.reuse, R150 ;  /* 0x00000096020a7220 */ /* 0x040fe40000410000 */
[C---:B--2---:R-:W-:Y:S02]  /*144b0*/  FMUL.FTZ R11, R2.reuse, R151 ;  /* 0x00000097020b7220 */ /* 0x044fe40000410000 */
[C---:B------:R-:W-:Y:S01]  /*144c0*/  FMUL.FTZ R15, R2.reuse, R147 ;  /* 0x00000093020f7220 */ /* 0x040fe20000410000 */
[----:B------:R-:W2:Y:S01]  /*144d0*/  MUFU.EX2 R146, R135 ;  /* 0x0000008700927308 */ /* 0x000ea20000000800 */
[----:B------:R-:W-:Y:S01]  /*144e0*/  FMUL.FTZ R22, R2, R22 ;  /* 0x0000001602167220 */ /* 0x000fe20000410000 */
[----:B------:R-:W-:Y:S01]  /*144f0*/  LDSM.16.MT88.4 R148, [R178+0x800] ;  /* 0x00080000b294783b */ /* 0x000fe20000004200 */
[----:B---3--:R-:W-:Y:S02]  /*14500*/  FMUL.FTZ R5, R0, R153 ;  /* 0x0000009900057220 */ /* 0x008fe40000410000 */
[----:B----4-:R-:W-:Y:S01]  /*14510*/  FFMA.FTZ R145, R2, R202, R161 ;  /* 0x000000ca02917223 */ /* 0x010fe200000100a1 */
[----:B------:R-:W-:Y:S01]  /*14520*/  F2FP.BF16.PACK_AB R161, R152, R161 ;  /* 0x000000a198a1723e */ /* 0x000fe200000010ff */
[C---:B------:R-:W-:Y:S02]  /*14530*/  FMUL.FTZ R23, R2.reuse, R23 ;  /* 0x0000001702177220 */ /* 0x040fe40000410000 */
[C---:B------:R-:W-:Y:S01]  /*14540*/  FMUL.FTZ R26, R2.reuse, R26 ;  /* 0x0000001a021a7220 */ /* 0x040fe20000410000 */
[----:B------:R-:W-:Y:S01]  /*14550*/  MUFU.EX2 R135, R172 ;  /* 0x000000ac00877308 */ /* 0x000fe20000000800 */
[C---:B------:R-:W-:Y:S02]  /*14560*/  FMUL.FTZ R27, R2.reuse, R27 ;  /* 0x0000001b021b7220 */ /* 0x040fe40000410000 */
[C---:B------:R-:W-:Y:S02]  /*14570*/  FMUL.FTZ R30, R2.reuse, R30 ;  /* 0x0000001e021e7220 */ /* 0x040fe40000410000 */
[----:B------:R-:W-:Y:S02]  /*14580*/  FMUL.FTZ R31, R2, R31 ;  /* 0x0000001f021f7220 */ /* 0x000fe40000410000 */
[C---:B------:R-:W-:Y:S02]  /*14590*/  FMUL.FTZ R32, R0.reuse, R32 ;  /* 0x0000002000207220 */ /* 0x040fe40000410000 */
[----:B------:R-:W-:Y:S01]  /*145a0*/  FMUL.FTZ R33, R0, R33 ;  /* 0x0000002100217220 */ /* 0x000fe20000410000 */
[----:B------:R-:W3:Y:S01]  /*145b0*/  MUFU.EX2 R136, R169 ;  /* 0x000000a900887308 */ /* 0x000ee20000000800 */
[C---:B------:R-:W-:Y:S02]  /*145c0*/  FMUL.FTZ R34, R2.reuse, R34 ;  /* 0x0000002202227220 */ /* 0x040fe40000410000 */
[----:B------:R-:W-:Y:S01]  /*145d0*/  FMUL.FTZ R35, R2, R35 ;  /* 0x0000002302237220 */ /* 0x000fe20000410000 */
[----:B--2---:R-:W-:Y:S01]  /*145e0*/  F2FP.BF16.PACK_AB R163, R173, R146 ;  /* 0x00000092ada3723e */ /* 0x004fe200000010ff */
[C---:B------:R-:W-:Y:S02]  /*145f0*/  FMUL.FTZ R36, R0.reuse, R36 ;  /* 0x0000002400247220 */ /* 0x040fe40000410000 */
[----:B------:R-:W-:Y:S02]  /*14600*/  FMUL.FTZ R37, R0, R37 ;  /* 0x0000002500257220 */ /* 0x000fe40000410000 */
[C---:B------:R-:W-:Y:S01]  /*14610*/  FMUL.FTZ R38, R2.reuse, R38 ;  /* 0x0000002602267220 */ /* 0x040fe20000410000 */
[----:B------:R3:W-:Y:S01]  /*14620*/  MUFU.EX2 R170, R166 ;  /* 0x000000a600aa7308 */ /* 0x0007e20000000800 */
[C---:B-1----:R-:W-:Y:S05]  /*14630*/  HMMA.16816.F32.BF16 R4, R160.reuse, R140, R4 ;  /* 0x0000008ca004723c */ /* 0x042fea0000041804 */
[----:B------:R-:W-:Y:S02]  /*14640*/  FMUL.FTZ R39, R2, R39 ;  /* 0x0000002702277220 */ /* 0x000fe40000410000 */
[C---:B------:R-:W-:Y:S01]  /*14650*/  FMUL.FTZ R40, R0.reuse, R40 ;  /* 0x0000002800287220 */ /* 0x040fe20000410000 */
[C---:B------:R-:W-:Y:S01]  /*14660*/  HMMA.16816.F32.BF16 R8, R160.reuse, R142, R8 ;  /* 0x0000008ea008723c */ /* 0x040fe20000041808 */
[----:B------:R-:W1:Y:S01]  /*14670*/  LDSM.16.MT88.4 R140, [R179] ;  /* 0x00000000b38c783b */ /* 0x000e620000004200 */
[----:B------:R-:W2:Y:S02]  /*14680*/  MUFU.EX2 R169, R165 ;  /* 0x000000a500a97308 */ /* 0x000ea40000000800 */
[----:B------:R-:W-:Y:S02]  /*14690*/  FMUL.FTZ R41, R0, R41 ;  /* 0x0000002900297220 */ /* 0x000fe40000410000 */
[C---:B------:R-:W-:Y:S02]  /*146a0*/  FMUL.FTZ R42, R2.reuse, R42 ;  /* 0x0000002a022a7220 */ /* 0x040fe40000410000 */
[----:B------:R-:W-:Y:S04]  /*146b0*/  FMUL.FTZ R43, R2, R43 ;  /* 0x0000002b022b7220 */ /* 0x000fe80000410000 */
[C---:B------:R-:W-:Y:S02]  /*146c0*/  FMUL.FTZ R44, R0.reuse, R44 ;  /* 0x0000002c002c7220 */ /* 0x040fe40000410000 */
[----:B------:R-:W-:Y:S01]  /*146d0*/  FMUL.FTZ R45, R0, R45 ;  /* 0x0000002d002d7220 */ /* 0x000fe20000410000 */
[----:B---3--:R-:W-:Y:S01]  /*146e0*/  F2FP.BF16.PACK_AB R166, R136, R144 ;  /* 0x0000009088a6723e */ /* 0x008fe200000010ff */
[C---:B------:R-:W-:Y:S02]  /*146f0*/  FMUL.FTZ R46, R2.reuse, R46 ;  /* 0x0000002e022e7220 */ /* 0x040fe40000410000 */
[----:B------:R-:W-:Y:S02]  /*14700*/  FMUL.FTZ R47, R2, R47 ;  /* 0x0000002f022f7220 */ /* 0x000fe40000410000 */
[C---:B------:R-:W-:Y:S02]  /*14710*/  FMUL.FTZ R48, R0.reuse, R48 ;  /* 0x0000003000307220 */ /* 0x040fe40000410000 */
[----:B------:R-:W-:Y:S02]  /*14720*/  FMUL.FTZ R49, R0, R49 ;  /* 0x0000003100317220 */ /* 0x000fe40000410000 */
[C---:B------:R-:W-:Y:S02]  /*14730*/  FMUL.FTZ R50, R2.reuse, R50 ;  /* 0x0000003202327220 */ /* 0x040fe40000410000 */
[----:B------:R-:W-:Y:S01]  /*14740*/  FMUL.FTZ R51, R2, R51 ;  /* 0x0000003302337220 */ /* 0x000fe20000410000 */
[----:B--2---:R-:W-:Y:S01]  /*14750*/  F2FP.BF16.PACK_AB R165, R169, R170 ;  /* 0x000000aaa9a5723e */ /* 0x004fe200000010ff */
        /* <DEDUP_REMOVED lines=81> */
[C---:B------:R-:W-:Y:S02]  /*14c70*/  FMUL.FTZ R123, R2.reuse, R123 ;  /* 0x0000007b027b7220 */ /* 0x040fe40000410000 */
[C---:B------:R-:W-:Y:S01]  /*14c80*/  FMUL.FTZ R126, R2.reuse, R126 ;  /* 0x0000007e027e7220 */ /* 0x040fe20000410000 */
[C---:B------:R-:W-:Y:S01]  /*14c90*/  HMMA.16816.F32.BF16 R40, R160.reuse, R142, R40 ;  /* 0x0000008ea028723c */ /* 0x040fe20000041828 */
[----:B------:R-:W1:Y:S03]  /*14ca0*/  LDSM.16.MT88.4 R140, [R179+0x1000] ;  /* 0x00100000b38c783b */ /* 0x000e660000004200 */
[C---:B------:R-:W-:Y:S02]  /*14cb0*/  FMUL.FTZ R127, R2.reuse, R127 ;  /* 0x0000007f027f7220 */ /* 0x040fe40000410000 */
[C---:B------:R-:W-:Y:S02]  /*14cc0*/  FMUL.FTZ R130, R2.reuse, R130 ;  /* 0x0000008202827220 */ /* 0x040fe40000410000 */
[----:B------:R-:W-:Y:S02]  /*14cd0*/  FMUL.FTZ R131, R2, R131 ;  /* 0x0000008302837220 */ /* 0x000fe40000410000 */
[----:B------:R-:W2:Y:S02]  /*14ce0*/  MUFU.EX2 R2, R171 ;  /* 0x000000ab00027308 */ /* 0x000ea40000000800 */
[C---:B------:R-:W-:Y:S02]  /*14cf0*/  FMUL.FTZ R124, R0.reuse, R124 ;  /* 0x0000007c007c7220 */ /* 0x040fe40000410000 */
[C---:B------:R-:W-:Y:S02]  /*14d00*/  FMUL.FTZ R125, R0.reuse, R125 ;  /* 0x0000007d007d7220 */ /* 0x040fe40000410000 */
[C---:B------:R-:W-:Y:S02]  /*14d10*/  FMUL.FTZ R128, R0.reuse, R128 ;  /* 0x0000008000807220 */ /* 0x040fe40000410000 */
[----:B------:R-:W-:Y:S02]  /*14d20*/  FMUL.FTZ R129, R0, R129 ;  /* 0x0000008100817220 */ /* 0x000fe40000410000 */
[----:B------:R-:W-:Y:S01]  /*14d30*/  FADD.FTZ R0, R135, R164 ;  /* 0x000000a487007221 */ /* 0x000fe20000010000 */
[C---:B--2---:R-:W-:Y:S03]  /*14d40*/  F2FP.BF16.PACK_AB R164, R2.reuse, R135 ;  /* 0x0000008702a4723e */ /* 0x044fe600000010ff */
[----:B------:R-:W-:Y:S01]  /*14d50*/  FADD.FTZ R0, R2, R0 ;  /* 0x0000000002007221 */ /* 0x000fe20000010000 */
[----:B------:R-:W-:Y:S01]  /*14d60*/  MUFU.EX2 R135, R168 ;  /* 0x000000a800877308 */ /* 0x000fe20000000800 */
[----:B------:R-:W-:Y:S02]  /*14d70*/  FADD.FTZ R2, R152, R145 ;  /* 0x0000009198027221 */ /* 0x000fe40000010000 */
[----:B------:R-:W-:Y:S01]  /*14d80*/  FADD.FTZ R0, R144, R0 ;  /* 0x0000000090007221 */ /* 0x000fe20000010000 */
[C---:B-1----:R-:W-:Y:S03]  /*14d90*/  HMMA.16816.F32.BF16 R44, R160.reuse, R140, R44 ;  /* 0x0000008ca02c723c */ /* 0x042fe6000004182c */
[----:B------:R-:W-:Y:S01]  /*14da0*/  FADD.FTZ R203, R136, R0 ;  /* 0x0000000088cb7221 */ /* 0x000fe20000010000 */
[-C--:B------:R-:W-:Y:S01]  /*14db0*/  MOV R136, R3.reuse ;  /* 0x0000000300887202 */ /* 0x080fe20000000f00 */
[----:B------:R-:W-:Y:S03]  /*14dc0*/  FADD.FTZ R0, R146, R2 ;  /* 0x0000000292007221 */ /* 0x000fe60000010000 */
[C---:B------:R-:W-:Y:S01]  /*14dd0*/  HMMA.16816.F32.BF16 R48, R160.reuse, R142, R48 ;  /* 0x0000008ea030723c */ /* 0x040fe20000041830 */
[----:B------:R-:W1:Y:S03]  /*14de0*/  LDSM.16.MT88.4 R140, [R181+0x1000] ;  /* 0x00100000b58c783b */ /* 0x000e660000004200 */
        /* <DEDUP_REMOVED lines=86> */
.L_x_1399:
[----:B------:R-:W-:-:S13]  /*15350*/  ISETP.GE.AND P0, PT, R195, R210, PT ;  /* 0x000000d2c300720c */ /* 0x000fda0003f06270 */
[----:B------:R-:W-:Y:S05]  /*15360*/  @!P0 BRA `(.L_x_1411) ;  /* 0x0000230000008947 */ /* 0x000fea0003800000 */
[----:B------:R-:W-:Y:S02]  /*15370*/  MOV R136, R5 ;  /* 0x0000000500887202 */ /* 0x000fe40000000f00 */
[----:B------:R-:W-:Y:S02]  /*15380*/  MOV R135, R134 ;  /* 0x0000008600877202 */ /* 0x000fe40000000f00 */
.L_x_1418:
[----:B------:R-:W-:Y:S04]  /*15390*/  DEPBAR.LE SB0, 0x0 ;  /* 0x000080000000791a */ /* 0x000fe80000000000 */
[----:B------:R-:W-:Y:S01]  /*153a0*/  WARPSYNC 0xffffffff ;  /* 0xffffffff00007948 */ /* 0x000fe20003800000 */
[----:B------:R-:W-:Y:S01]  /*153b0*/  BAR.SYNC.DEFER_BLOCKING 0x0 ;  /* 0x0000000000007b1d */ /* 0x000fe20000010000 */
[----:B------:R-:W-:Y:S01]  /*153c0*/  SHF.R.S32.HI R0, RZ, 0x1f, R199 ;  /* 0x0000001fff007819 */ /* 0x000fe200000114c7 */
[C---:B------:R-:W-:Y:S01]  /*153d0*/  IMAD.WIDE.U32 R2, R199.reuse, c[0x0][0x208], RZ ;  /* 0x00008200c7027a25 */ /* 0x040fe200078e00ff */
[----:B------:R-:W-:Y:S03]  /*153e0*/  SHF.R.S32.HI R4, RZ, 0x1f, R196 ;  /* 0x0000001fff047819 */ /* 0x000fe600000114c4 */
[----:B------:R-:W-:Y:S02]  /*153f0*/  IMAD R0, R0, c[0x0][0x208], RZ ;  /* 0x0000820000007a24 */ /* 0x000fe400078e02ff */
[----:B------:R-:W-:Y:S02]  /*15400*/  IMAD R4, R4, c[0x0][0x218], RZ ;  /* 0x0000860004047a24 */ /* 0x000fe400078e02ff */
[----:B------:R-:W-:Y:S02]  /*15410*/  IMAD R0, R199, c[0x0][0x20c], R0 ;  /* 0x00008300c7007a24 */ /* 0x000fe400078e0200 */
[C---:B------:R-:W-:Y:S03]  /*15420*/  IMAD R4, R196.reuse, c[0x0][0x21c], R4 ;  /* 0x00008700c4047a24 */ /* 0x040fe600078e0204 */
        /* <DEDUP_REMOVED lines=14> */
.L_x_1502:
[C---:B--23--:R-:W-:Y:S01]  /*15510*/  HMMA.16816.F32.BF16 R4, R16.reuse, R8, RZ ;  /* 0x000000081004723c */ /* 0x04cfe200000418ff */
[----:B------:R-:W2:Y:S01]  /*15520*/  SHFL.IDX PT, R2, R134, RZ, 0x181f ;  /* 0x00181fff86027589 */ /* 0x000ea200000e0000 */
[----:B------:R-:W-:Y:S01]  /*15530*/  BSSY B0, `(.L_x_1413) ;  /* 0x00000d0000007945 */ /* 0x000fe20003800000 */
[C---:B------:R-:W-:Y:S02]  /*15540*/  ISETP.GE.AND P3, PT, R132.reuse, c[0x0][0x1d4], PT ;  /* 0x0000750084007a0c */ /* 0x040fe40003f66270 */
        /* <DEDUP_REMOVED lines=13> */
[C---:B------:R-:W-:Y:S01]  /*15620*/  ISETP.GE.AND P1, PT, R198.reuse, c[0x0][0x1d4], PT ;  /* 0x00007500c6007a0c */ /* 0x040fe20003f26270 */
[C---:B------:R-:W-:Y:S02]  /*15630*/  HMMA.16816.F32.BF16 R8, R164.reuse, R170, R8 ;  /* 0x000000aaa408723c */ /* 0x040fe40000041808 */
[----:B------:R2:W-:Y:S06]  /*15640*/  LDGSTS.E.BYPASS.LTC128B.128 [R215+0x9080], [R162.64], !P2 ;  /* 0x09080000a2d77fae */ /* 0x0005ec000d101d48 */
[C---:B------:R-:W-:Y:S08]  /*15650*/  HMMA.16816.F32.BF16 R12, R164.reuse, R172, R12 ;  /* 0x000000aca40c723c */ /* 0x040ff0000004180c */
[----:B------:R-:W-:Y:S04]  /*15660*/  HMMA.16816.F32.BF16 R16, R164, R174, R16 ;  /* 0x000000aea410723c */ /* 0x000fe80000041810 */
[C---:B-1----:R-:W-:Y:S04]  /*15670*/  LEA R160, P0, R197.reuse, R2, 0x1 ;  /* 0x00000002c5a07211 */ /* 0x042fe800078008ff */
[----:B------:R-:W-:Y:S04]  /*15680*/  LEA.HI.X R161, R197, R0, R206, 0x1, P0 ;  /* 0x00000000c5a17211 */ /* 0x000fe800000f0cce */
[C---:B------:R-:W-:Y:S01]  /*15690*/  LEA R2, P0, R198.reuse, R2, 0x1 ;  /* 0x00000002c6027211 */ /* 0x040fe200078008ff */
[----:B------:R2:W-:Y:S03]  /*156a0*/  LDGSTS.E.BYPASS.LTC128B.128 [R215+0xa080], [R160.64], !P4 ;  /* 0x0a080000a0d77fae */ /* 0x0005e6000e101d48 */
[----:B------:R-:W-:Y:S02]  /*156b0*/  LEA.HI.X R3, R198, R0, R205, 0x1, P0 ;  /* 0x00000000c6037211 */ /* 0x000fe400000f0ccd */
[----:B------:R-:W-:Y:S03]  /*156c0*/  ISETP.GT.AND P0, PT, R195, R210, PT ;  /* 0x000000d2c300720c */ /* 0x000fe60003f04270 */
[----:B------:R1:W-:Y:S06]  /*156d0*/  LDGSTS.E.BYPASS.LTC128B.128 [R215+0xb080], [R2.64], !P1 ;  /* 0x0b08000002d77fae */ /* 0x0003ec000c901d48 */
[----:B------:R-:W-:Y:S06]  /*156e0*/  LDSM.16.M88.4 R168, [R176] ;  /* 0x00000000b0a8783b */ /* 0x000fec0000000200 */
[----:B------:R-:W-:Y:S06]  /*156f0*/  LDSM.16.M88.4 R164, [R176+0x800] ;  /* 0x00080000b0a4783b */ /* 0x000fec0000000200 */
[----:B------:R-:W-:Y:S06]  /*15700*/  LDSM.16.M88.4 R172, [R159+-0x3000] ;  /* 0xffd000009fac783b */ /* 0x000fec0000000200 */
[----:B--2---:R-:W2:Y:S06]  /*15710*/  LDSM.16.M88.4 R160, [R185] ;  /* 0x00000000b9a0783b */ /* 0x004eac0000000200 */
[----:B------:R-:W0:Y:S01]  /*15720*/  LDGDEPBAR ;  /* 0x00000000000079af */ /* 0x000e220000000000 */
[C---:B--2---:R-:W-:Y:S08]  /*15730*/  HMMA.16816.F32.BF16 R4, R160.reuse, R168, R4 ;  /* 0x000000a8a004723c */ /* 0x044ff00000041804 */
[C---:B------:R-:W-:Y:S01]  /*15740*/  HMMA.16816.F32.BF16 R8, R160.reuse, R170, R8 ;  /* 0x000000aaa008723c */ /* 0x040fe20000041808 */
[----:B------:R-:W2:Y:S07]  /*15750*/  LDSM.16.M88.4 R168, [R184] ;  /* 0x00000000b8a8783b */ /* 0x000eae0000000200 */
[C---:B------:R-:W-:Y:S08]  /*15760*/  HMMA.16816.F32.BF16 R12, R160.reuse, R164, R12 ;  /* 0x000000a4a00c723c */ /* 0x040ff0000004180c */
[----:B------:R-:W-:Y:S01]  /*15770*/  HMMA.16816.F32.BF16 R16, R160, R166, R16 ;  /* 0x000000a6a010723c */ /* 0x000fe20000041810 */
[----:B------:R-:W3:Y:S06]  /*15780*/  LDSM.16.M88.4 R160, [R159+-0x2800] ;  /* 0xffd800009fa0783b */ /* 0x000eec0000000200 */
[----:B------:R-:W-:Y:S01]  /*15790*/  LDSM.16.M88.4 R164, [R182+0x4000] ;  /* 0x00400000b6a4783b */ /* 0x000fe20000000200 */
[C---:B--2---:R-:W-:Y:S08]  /*157a0*/  HMMA.16816.F32.BF16 R4, R168.reuse, R172, R4 ;  /* 0x000000aca804723c */ /* 0x044ff00000041804 */
[C---:B------:R-:W-:Y:S01]  /*157b0*/  HMMA.16816.F32.BF16 R8, R168.reuse, R174, R8 ;  /* 0x000000aea808723c */ /* 0x040fe20000041808 */
[----:B------:R-:W2:Y:S07]  /*157c0*/  LDSM.16.M88.4 R172, [R177+0x1000] ;  /* 0x00100000b1ac783b */ /* 0x000eae0000000200 */
[C---:B---3--:R-:W-:Y:S08]  /*157d0*/  HMMA.16816.F32.BF16 R12, R168.reuse, R160, R12 ;  /* 0x000000a0a80c723c */ /* 0x048ff0000004180c */
[----:B------:R-:W-:Y:S01]  /*157e0*/  HMMA.16816.F32.BF16 R16, R168, R162, R16 ;  /* 0x000000a2a810723c */ /* 0x000fe20000041810 */
[----:B------:R-:W3:Y:S06]  /*157f0*/  LDSM.16.M88.4 R160, [R177+0x1800] ;  /* 0x00180000b1a0783b */ /* 0x000eec0000000200 */
[----:B------:R-:W-:Y:S01]  /*15800*/  LDSM.16.M88.4 R168, [R183+0x4000] ;  /* 0x00400000b7a8783b */ /* 0x000fe20000000200 */
[C---:B--2---:R-:W-:Y:S08]  /*15810*/  HMMA.16816.F32.BF16 R4, R164.reuse, R172, R4 ;  /* 0x000000aca404723c */ /* 0x044ff00000041804 */
[C---:B------:R-:W-:Y:S01]  /*15820*/  HMMA.16816.F32.BF16 R8, R164.reuse, R174, R8 ;  /* 0x000000aea408723c */ /* 0x040fe20000041808 */
[----:B------:R-:W2:Y:S07]  /*15830*/  LDSM.16.M88.4 R172, [R189] ;  /* 0x00000000bdac783b */ /* 0x000eae0000000200 */
[C---:B---3--:R-:W-:Y:S08]  /*15840*/  HMMA.16816.F32.BF16 R12, R164.reuse, R160, R12 ;  /* 0x000000a0a40c723c */ /* 0x048ff0000004180c */
[----:B------:R-:W-:Y:S01]  /*15850*/  HMMA.16816.F32.BF16 R16, R164, R162, R16 ;  /* 0x000000a2a410723c */ /* 0x000fe20000041810 */
[----:B------:R-:W3:Y:S06]  /*15860*/  LDSM.16.M88.4 R160, [R188] ;  /* 0x00000000bca0783b */ /* 0x000eec0000000200 */
        /* <DEDUP_REMOVED lines=10> */
[----:B------:R-:W2:Y:S07]  /*15910*/  LDSM.16.M88.4 R172, [R159+-0x2000] ;  /* 0xffe000009fac783b */ /* 0x000eae0000000200 */
[C---:B---3--:R-:W-:Y:S08]  /*15920*/  HMMA.16816.F32.BF16 R12, R164.reuse, R160, R12 ;  /* 0x000000a0a40c723c */ /* 0x048ff0000004180c */
        /* <DEDUP_REMOVED lines=57> */
[----:B------:R-:W3:Y:S01]  /*15cc0*/  LDSM.16.M88.4 R160, [R159+0x800] ;  /* 0x000800009fa0783b */ /* 0x000ee20000000200 */
[----:B------:R-:W-:Y:S05]  /*15cd0*/  DEPBAR.LE SB0, 0x0 ;  /* 0x000080000000791a */ /* 0x000fea0000000000 */
[----:B------:R-:W-:Y:S01]  /*15ce0*/  BAR.SYNC.DEFER_BLOCKING 0x0 ;  /* 0x0000000000007b1d */ /* 0x000fe20000010000 */
[C---:B--2---:R-:W-:Y:S08]  /*15cf0*/  HMMA.16816.F32.BF16 R4, R168.reuse, R172, R4 ;  /* 0x000000aca804723c */ /* 0x044ff00000041804 */
[C---:B------:R-:W-:Y:S08]  /*15d00*/  HMMA.16816.F32.BF16 R8, R168.reuse, R174, R8 ;  /* 0x000000aea808723c */ /* 0x040ff00000041808 */
[C---:B---3--:R-:W-:Y:S08]  /*15d10*/  HMMA.16816.F32.BF16 R12, R168.reuse, R160, R12 ;  /* 0x000000a0a80c723c */ /* 0x048ff0000004180c */
[----:B------:R-:W-:Y:S01]  /*15d20*/  FMUL.FTZ R0, R4, c[0x0][0x320] ;  /* 0x0000c80004007a20 */ /* 0x000fe20000410000 */
[----:B------:R-:W-:Y:S03]  /*15d30*/  HMMA.16816.F32.BF16 R16, R168, R162, R16 ;  /* 0x000000a2a810723c */ /* 0x000fe60000041810 */
[----:B------:R2:W3:Y:S02]  /*15d40*/  MUFU.TANH R172, R0 ;  /* 0x0000000000ac7308 */ /* 0x0004e40000002400 */
[----:B--2---:R-:W-:Y:S08]  /*15d50*/  FMUL.FTZ R0, R5, c[0x0][0x320] ;  /* 0x0000c80005007a20 */ /* 0x004ff00000410000 */
        /* <DEDUP_REMOVED lines=30> */
[----:B---34-:R-:W-:Y:S02]  /*15f40*/  IMAD.MOV.U32 R200, RZ, RZ, c[0x0][0x2b8] ;  /* 0x0000ae00ffc87624 */ /* 0x018fe400078e00ff */
[----:B------:R-:W-:Y:S02]  /*15f50*/  IMAD.MOV.U32 R196, RZ, RZ, RZ ;  /* 0x000000ffffc47224 */ /* 0x000fe400078e00ff */
[----:B-1----:R-:W-:Y:S01]  /*15f60*/  IMAD R2, R195, 0x20, R223 ;  /* 0x00000020c3027824 */ /* 0x002fe200078e02df */
[----:B------:R-:W-:Y:S04]  /*15f70*/  ISETP.NE.AND P5, PT, R200, 0x1, PT ;  /* 0x00000001c800780c */ /* 0x000fe80003fa5270 */
[----:B------:R-:W-:Y:S05]  /*15f80*/  IADD3 R2, R2, -0x20, R211 ;  /* 0xffffffe002027810 */ /* 0x000fea0007ffe0d3 */
[--C-:B--2---:R-:W-:Y:S04]  /*15f90*/  IMAD.MOV.U32 R0, RZ, RZ, R2.reuse ;  /* 0x000000ffff007224 */ /* 0x104fe800078e0002 */
        /* <DEDUP_REMOVED lines=24> */
.L_x_1503:
[----:B------:R-:W-:-:S05]  /*16120*/  BRA.DIV ~URZ, `(.L_x_1416) ;  /* 0x000084227f007947 */ /* 0x000fca000b800000 */
[----:B-1----:R1:W3:Y:S02]  /*16130*/  SHFL.IDX PT, R0, R5, RZ, 0x181f ;  /* 0x00181fff05007589 */ /* 0x0022e400000e0000 */
.L_x_1504:
[C---:B---3--:R-:W-:Y:S04]  /*16140*/  LEA R2, P0, R132.reuse, R0, 0x1 ;  /* 0x0000000084027211 */ /* 0x048fe800078008ff */
[----:B--2---:R-:W-:Y:S05]  /*16150*/  LEA.HI.X R3, R132, R4, R133, 0x1, P0 ;  /* 0x0000000484037211 */ /* 0x004fea00000f0c85 */
        /* <DEDUP_REMOVED lines=13> */
.L_x_1414:
[----:B---34-:R-:W-:Y:S05]  /*16230*/  BSYNC B0 ;  /* 0x0000000000007941 */ /* 0x018fea0003800000 */
.L_x_1413:
[----:B-1----:R-:W-:Y:S01]  /*16240*/  FMNMX.FTZ R2, R172, R135, !PT ;  /* 0x00000087ac027209 */ /* 0x002fe20007810000 */
[----:B------:R-:W0:Y:S01]  /*16250*/  LDGDEPBAR ;  /* 0x00000000000079af */ /* 0x000e220000000000 */
[----:B--2---:R-:W-:Y:S02]  /*16260*/  FMNMX.FTZ R0, R173, R136, !PT ;  /* 0x00000088ad007209 */ /* 0x004fe40007810000 */
        /* <DEDUP_REMOVED lines=22> */
.L_x_1505:
        /* <DEDUP_REMOVED lines=243> */
[----:B------:R-:W-:Y:S02]  /*17300*/  F2FP.BF16.PACK_AB R167, R135, R160 ;  /* 0x000000a087a7723e */ /* 0x000fe400000010ff */
        /* <DEDUP_REMOVED lines=54> */
.L_x_1411:
[----:B------:R-:W-:Y:S05]  /*17670*/  BRA.DIV ~URZ, `(.L_x_1419) ;  /* 0x000070427f007947 */ /* 0x000fea000b800000 */
[----:B------:R1:W2:Y:S02]  /*17680*/  SHFL.BFLY PT, R0, R203, 0x2, 0x1f ;  /* 0x0c401f00cb007f89 */ /* 0x0002a400000e0000 */
.L_x_1506:
[----:B--2---:R-:W-:Y:S01]  /*17690*/  FADD.FTZ R6, R0, R203 ;  /* 0x000000cb00067221 */ /* 0x004fe20000010000 */
[----:B------:R-:W-:Y:S05]  /*176a0*/  BRA.DIV ~URZ, `(.L_x_1420) ;  /* 0x000070627f007947 */ /* 0x000fea000b800000 */
[----:B------:R-:W2:Y:S02]  /*176b0*/  SHFL.BFLY PT, R0, R6, 0x1, 0x1f ;  /* 0x0c201f0006007f89 */ /* 0x000ea400000e0000 */
[----:B--2---:R-:W-:-:S02]  /*176c0*/  FADD.FTZ R6, R6, R0 ;  /* 0x0000000006067221 */ /* 0x004fc40000010000 */
[----:B------:R-:W2:Y:S02]  /*176d0*/  SHFL.BFLY PT, R0, R202, 0x2, 0x1f ;  /* 0x0c401f00ca007f89 */ /* 0x000ea400000e0000 */
[----:B--2---:R-:W-:-:S05]  /*176e0*/  FADD.FTZ R4, R0, R202 ;  /* 0x000000ca00047221 */ /* 0x004fca0000010000 */
[----:B------:R2:W3:Y:S02]  /*176f0*/  SHFL.BFLY PT, R3, R4, 0x1, 0x1f ;  /* 0x0c201f0004037f89 */ /* 0x0004e400000e0000 */
.L_x_1507:
        /* <DEDUP_REMOVED lines=148> */
.L_x_1316:
        /* <DEDUP_REMOVED lines=17> */
.L_x_1422:
[----:B------:R-:W-:Y:S05]  /*18150*/  BSYNC B0 ;  /* 0x0000000000007941 */ /* 0x000fea0003800000 */
.L_x_1421:
[----:B------:R-:W-:Y:S01]  /*18160*/  PRMT R0, R0, 0x9910, RZ ;  /* 0x0000991000007816 */ /* 0x000fe200000000ff */
[----:B------:R-:W-:Y:S01]  /*18170*/  BSSY B1, `(.L_x_1423) ;  /* 0x0000421000017945 */ /* 0x000fe20003800000 */
[----:B------:R-:W-:Y:S02]  /*18180*/  IMAD.MOV.U32 R92, RZ, RZ, R232 ;  /* 0x000000ffff5c7224 */ /* 0x000fe400078e00e8 */
        /* <DEDUP_REMOVED lines=140> */
[----:B------:R-:W-:-:S03]  /*18a50*/  IADD3 R4, P0, R231, c[0x0][0x500], RZ ;  /* 0x00014000e7047a10 */ /* 0x000fc60007f1e0ff */
[----:B------:R2:W5:Y:S01]  /*18a60*/  @P1 LDG.E R12, [R2.64] ;  /* 0x00000008020c1981 */ /* 0x000562000c1e1900 */
[----:B------:R-:W-:Y:S01]  /*18a70*/  IADD3.X R5, R236, c[0x0][0x504], RZ, P0, !PT ;  /* 0x00014100ec057a10 */ /* 0x000fe200007fe4ff */
        /* <DEDUP_REMOVED lines=9> */
.L_x_1425:
[----:B-----5:R-:W2:Y:S01]  /*18b10*/  LDL R93, [R1+0x40] ;  /* 0x00004000015d7983 */ /* 0x020ea20000100800 */
[----:B------:R-:W-:Y:S01]  /*18b20*/  IMAD.MOV.U32 R16, RZ, RZ, 0x368 ;  /* 0x00000368ff107424 */ /* 0x000fe200078e00ff */
[----:B------:R-:W-:Y:S01]  /*18b30*/  ISETP.GT.AND P2, PT, R3, 0x1, PT ;  /* 0x000000010300780c */ /* 0x000fe20003f44270 */
[----:B------:R-:W-:Y:S01]  /*18b40*/  IMAD R12, R12, c[0x0][0x4e8], RZ ;  /* 0x00013a000c0c7a24 */ /* 0x000fe200078e02ff */
[----:B------:R-:W-:-:S02]  /*18b50*/  ISETP.NE.U32.AND P0, PT, RZ, c[0x0][0x500], PT ;  /* 0x00014000ff007a0c */ /* 0x000fc40003f05070 */
[----:B------:R-:W-:Y:S02]  /*18b60*/  SEL R16, R16, 0x328, P2 ;  /* 0x0000032810107807 */ /* 0x000fe40001000000 */
[----:B------:R-:W-:Y:S02]  /*18b70*/  ISETP.NE.AND.EX P0, PT, RZ, c[0x0][0x504], PT, P0 ;  /* 0x00014100ff007a0c */ /* 0x000fe40003f05300 */
[----:B------:R-:W4:Y:S01]  /*18b80*/  LDC.64 R6, c[0x0][R16+0x170] ;  /* 0x00005c0010067b82 */ /* 0x000f220000000a00 */
[----:B---3--:R-:W-:Y:S02]  /*18b90*/  LOP3.LUT R4, R234, 0xffff, RZ, 0xc0, !PT ;  /* 0x0000ffffea047812 */ /* 0x008fe400078ec0ff */
[----:B------:R-:W-:Y:S02]  /*18ba0*/  SEL R0, R237, RZ, !P0 ;  /* 0x000000ffed007207 */ /* 0x000fe40004000000 */
[----:B------:R-:W-:Y:S02]  /*18bb0*/  SEL R5, R238, RZ, !P0 ;  /* 0x000000ffee057207 */ /* 0x000fe40004000000 */
[----:B------:R-:W-:Y:S01]  /*18bc0*/  SHF.R.S32.HI R19, RZ, 0x1f, R106 ;  /* 0x0000001fff137819 */ /* 0x000fe2000001146a */
[----:B------:R-:W3:Y:S03]  /*18bd0*/  LDC.64 R10, c[0x0][R16+0x168] ;  /* 0x00005a00100a7b82 */ /* 0x000ee60000000a00 */
[----:B------:R-:W-:-:S04]  /*18be0*/  LEA.HI R19, R19, R106, RZ, 0x5 ;  /* 0x0000006a13137211 */ /* 0x000fc800078f28ff */
[----:B------:R-:W-:Y:S01]  /*18bf0*/  LOP3.LUT R19, R19, 0xffffffe0, RZ, 0xc0, !PT ;  /* 0xffffffe013137812 */ /* 0x000fe200078ec0ff */
[----:B------:R-:W1:Y:S04]  /*18c00*/  LDC.64 R14, c[0x0][R16+0x178] ;  /* 0x00005e00100e7b82 */ /* 0x000e680000000a00 */
        /* <DEDUP_REMOVED lines=103> */
.L_x_1508:
[----:B------:R-:W-:Y:S05]  /*19280*/  BRA.DIV ~URZ, `(.L_x_1428) ;  /* 0x000055e27f007947 */ /* 0x000fea000b800000 */
[----:B------:R4:W2:Y:S02]  /*19290*/  SHFL.IDX PT, R0, R14, RZ, 0x181f ;  /* 0x00181fff0e007589 */ /* 0x0008a400000e0000 */
.L_x_1509:
[----:B------:R-:W-:Y:S01]  /*192a0*/  ISETP.GE.AND P0, PT, R5, R12, PT ;  /* 0x0000000c0500720c */ /* 0x000fe20003f06270 */
[----:B------:R-:W-:-:S12]  /*192b0*/  BSSY B0, `(.L_x_1429) ;  /* 0x0000012000007945 */ /* 0x000fd80003800000 */
[----:B------:R-:W-:Y:S05]  /*192c0*/  @P0 BRA `(.L_x_1430) ;  /* 0x0000010000000947 */ /* 0x000fea0003800000 */
[----:B------:R-:W-:Y:S02]  /*192d0*/  ISETP.GE.AND P3, PT, R132, c[0x0][0x3c8], PT ;  /* 0x0000f20084007a0c */ /* 0x000fe40003f66270 */
[----:B------:R-:W-:Y:S02]  /*192e0*/  ISETP.GE.AND P2, PT, R137, c[0x0][0x3c8], PT ;  /* 0x0000f20089007a0c */ /* 0x000fe40003f46270 */
[----:B------:R-:W-:Y:S02]  /*192f0*/  ISETP.GE.AND P1, PT, R197, c[0x0][0x3c8], PT ;  /* 0x0000f200c5007a0c */ /* 0x000fe40003f26270 */
[----:B------:R-:W-:-:S07]  /*19300*/  ISETP.GE.AND P0, PT, R198, c[0x0][0x3c8], PT ;  /* 0x0000f200c6007a0c */ /* 0x000fce0003f06270 */
[CC--:B--2---:R-:W-:Y:S02]  /*19310*/  @!P3 LEA R10, P4, R132.reuse, R0.reuse, 0x1 ;  /* 0x00000000840ab211 */ /* 0x0c4fe400078808ff */
        /* <DEDUP_REMOVED lines=11> */
.L_x_1430:
[----:B------:R-:W-:Y:S05]  /*193d0*/  BSYNC B0 ;  /* 0x0000000000007941 */ /* 0x000fea0003800000 */
.L_x_1429:
[----:B------:R-:W-:Y:S05]  /*193e0*/  BRA.DIV ~URZ, `(.L_x_1431) ;  /* 0x000054e27f007947 */ /* 0x000fea000b800000 */
[----:B---3--:R3:W4:Y:S04]  /*193f0*/  SHFL.IDX PT, R4, R13, 0x1, 0x181f ;  /* 0x00381f000d047f89 */ /* 0x00872800000e0000 */
[----:B--2---:R3:W2:Y:S02]  /*19400*/  SHFL.IDX PT, R0, R14, 0x1, 0x181f ;  /* 0x00381f000e007f89 */ /* 0x0046a400000e0000 */
.L_x_1510:
        /* <DEDUP_REMOVED lines=20> */
.L_x_1433:
[----:B------:R-:W-:Y:S05]  /*19550*/  BSYNC B0 ;  /* 0x0000000000007941 */ /* 0x000fea0003800000 */
.L_x_1432:
[----:B------:R-:W-:Y:S05]  /*19560*/  BRA.DIV ~URZ, `(.L_x_1434) ;  /* 0x000054227f007947 */ /* 0x000fea000b800000 */
[----:B----4-:R4:W3:Y:S02]  /*19570*/  SHFL.IDX PT, R4, R13, 0x2, 0x181f ;  /* 0x00581f000d047f89 */ /* 0x0108e400000e0000 */
.L_x_1511:
[----:B------:R-:W-:Y:S05]  /*19580*/  BRA.DIV ~URZ, `(.L_x_1435) ;  /* 0x000054727f007947 */ /* 0x000fea000b800000 */
[----:B--2---:R2:W4:Y:S02]  /*19590*/  SHFL.IDX PT, R0, R14, 0x2, 0x181f ;  /* 0x00581f000e007f89 */ /* 0x00452400000e0000 */
.L_x_1512:
        /* <DEDUP_REMOVED lines=8> */
[CC--:B----4-:R-:W-:Y:S02]  /*19620*/  @!P3 LEA R10, P4, R132.reuse, R0.reuse, 0x1 ;  /* 0x00000000840ab211 */ /* 0x0d0fe400078808ff */
        /* <DEDUP_REMOVED lines=11> */
.L_x_1437:
[----:B------:R-:W-:Y:S05]  /*196e0*/  BSYNC B0 ;  /* 0x0000000000007941 */ /* 0x000fea0003800000 */
.L_x_1436:
[----:B------:R-:W-:Y:S05]  /*196f0*/  BRA.DIV ~URZ, `(.L_x_1438) ;  /* 0x000053627f007947 */ /* 0x000fea000b800000 */
[----:B---3--:R3:W2:Y:S04]  /*19700*/  SHFL.IDX PT, R4, R13, 0x3, 0x181f ;  /* 0x00781f000d047f89 */ /* 0x0086a800000e0000 */
[----:B----4-:R3:W4:Y:S02]  /*19710*/  SHFL.IDX PT, R0, R14, 0x3, 0x181f ;  /* 0x00781f000e007f89 */ /* 0x01072400000e0000 */
.L_x_1513:
[----:B------:R-:W-:-:S04]  /*19720*/  IADD3 R2, R5, 0x60, RZ ;  /* 0x0000006005027810 */ /* 0x000fc80007ffe0ff */
[----:B------:R-:W-:-:S13]  /*19730*/  ISETP.GE.AND P0, PT, R2, R12, PT ;  /* 0x0000000c0200720c */ /* 0x000fda0003f06270 */
[----:B------:R-:W-:Y:S05]  /*19740*/  @P0 BRA `(.L_x_1439) ;  /* 0x00002c3000000947 */ /* 0x000fea0003800000 */
[----:B------:R-:W-:Y:S02]  /*19750*/  ISETP.GE.AND P2, PT, R132, c[0x0][0x3c8], PT ;  /* 0x0000f20084007a0c */ /* 0x000fe40003f46270 */
[----:B------:R-:W-:Y:S02]  /*19760*/  ISETP.GE.AND P1, PT, R137, c[0x0][0x3c8], PT ;  /* 0x0000f20089007a0c */ /* 0x000fe40003f26270 */
[----:B------:R-:W-:-:S09]  /*19770*/  ISETP.GE.AND P0, PT, R197, c[0x0][0x3c8], PT ;  /* 0x0000f200c5007a0c */ /* 0x000fd20003f06270 */
[CC--:B----4-:R-:W-:Y:S02]  /*19780*/  @!P2 LEA R8, P5, R132.reuse, R0.reuse, 0x1 ;  /* 0x000000008408a211 */ /* 0x0d0fe400078a08ff */
[-C--:B------:R-:W-:Y:S02]  /*19790*/  @!P1 LEA R6, P4, R201, R0.reuse, 0x1 ;  /* 0x00000000c9069211 */ /* 0x080fe400078808ff */
        /* <DEDUP_REMOVED lines=13> */
.L_x_1426:
        /* <DEDUP_REMOVED lines=33> */
.L_x_1514:
[----:B------:R-:W-:Y:S05]  /*19a80*/  BRA.DIV ~URZ, `(.L_x_1441) ;  /* 0x000051027f007947 */ /* 0x000fea000b800000 */
[----:B------:R3:W4:Y:S02]  /*19a90*/  SHFL.IDX PT, R0, R12, RZ, 0x1c1f ;  /* 0x001c1fff0c007589 */ /* 0x00072400000e0000 */
.L_x_1515:
        /* <DEDUP_REMOVED lines=8> */
[C---:B------:R-:W-:Y:S01]  /*19b20*/  IADD3 R14, R229.reuse, 0x60, RZ ;  /* 0x00000060e50e7810 */ /* 0x040fe20007ffe0ff */
[----:B----4-:R-:W-:Y:S01]  /*19b30*/  @!P0 IMAD.MOV.U32 R2, RZ, RZ, R0 ;  /* 0x000000ffff028224 */ /* 0x010fe200078e0000 */
[----:B------:R-:W-:Y:S01]  /*19b40*/  ISETP.GE.AND P2, PT, R6, c[0x0][0x3c8], PT ;  /* 0x0000f20006007a0c */ /* 0x000fe20003f46270 */
[----:B--2---:R-:W-:Y:S01]  /*19b50*/  @!P0 IMAD.MOV.U32 R3, RZ, RZ, R4 ;  /* 0x000000ffff038224 */ /* 0x004fe200078e0004 */
[C---:B------:R-:W-:Y:S02]  /*19b60*/  IADD3 R11, R229.reuse, 0x58, RZ ;  /* 0x00000058e50b7810 */ /* 0x040fe40007ffe0ff */
[C---:B------:R-:W-:Y:S01]  /*19b70*/  IADD3 R10, R229.reuse, 0x70, RZ ;  /* 0x00000070e50a7810 */ /* 0x040fe20007ffe0ff */
[----:B------:R-:W-:Y:S01]  /*19b80*/  @!P0 IMAD.WIDE R2, R229, 0x4, R2 ;  /* 0x00000004e5028825 */ /* 0x000fe200078e0202 */
[----:B------:R-:W-:-:S02]  /*19b90*/  SHF.R.S32.HI R11, RZ, 0x1f, R11 ;  /* 0x0000001fff0b7819 */ /* 0x000fc4000001140b */
[C---:B------:R-:W-:Y:S02]  /*19ba0*/  IADD3 R15, R229.reuse, 0x60, RZ ;  /* 0x00000060e50f7810 */ /* 0x040fe40007ffe0ff */
[----:B------:R2:W-:Y:S01]  /*19bb0*/  @!P0 ST.E.64 [R2.64], R134 ;  /* 0x0000008602008985 */ /* 0x0005e2000c101b08 */
[----:B------:R-:W-:Y:S02]  /*19bc0*/  ISETP.GE.AND P0, PT, R8, c[0x0][0x3c8], PT ;  /* 0x0000f20008007a0c */ /* 0x000fe40003f06270 */
[----:B------:R-:W-:Y:S02]  /*19bd0*/  SHF.R.S32.HI R15, RZ, 0x1f, R15 ;  /* 0x0000001fff0f7819 */ /* 0x000fe4000001140f */
[C---:B------:R-:W-:Y:S02]  /*19be0*/  IADD3 R16, R229.reuse, 0xa0, RZ ;  /* 0x000000a0e5107810 */ /* 0x040fe40007ffe0ff */
[C---:B------:R-:W-:Y:S02]  /*19bf0*/  IADD3 R18, R229.reuse, 0xa0, RZ ;  /* 0x000000a0e5127810 */ /* 0x040fe40007ffe0ff */
[----:B------:R-:W-:-:S02]  /*19c00*/  IADD3 R17, R229, 0xb0, RZ ;  /* 0x000000b0e5117810 */ /* 0x000fc40007ffe0ff */
        /* <DEDUP_REMOVED lines=11> */
[----:B------:R-:W-:Y:S02]  /*19cc0*/  IADD3 R7, R229, 0x18, RZ ;  /* 0x00000018e5077810 */ /* 0x000fe40007ffe0ff */
[----:B------:R-:W-:Y:S01]  /*19cd0*/  ISETP.GE.AND P1, PT, R249, c[0x0][0x3c8], PT ;  /* 0x0000f200f9007a0c */ /* 0x000fe20003f26270 */
[----:B------:R2:W-:Y:S01]  /*19ce0*/  @!P0 ST.E.64 [R2.64], R144 ;  /* 0x0000009002008985 */ /* 0x0005e2000c101b08 */
[----:B------:R-:W-:Y:S02]  /*19cf0*/  SHF.R.S32.HI R7, RZ, 0x1f, R7 ;  /* 0x0000001fff077819 */ /* 0x000fe40000011407 */
[----:B------:R-:W-:Y:S02]  /*19d00*/  SHF.R.S32.HI R8, RZ, 0x1f, R248 ;  /* 0x0000001fff087819 */ /* 0x000fe400000114f8 */
        /* <DEDUP_REMOVED lines=25> */
[----:B------:R-:W-:Y:S02]  /*19ea0*/  IADD3 R9, R229, 0x40, RZ ;  /* 0x00000040e5097810 */ /* 0x000fe40007ffe0ff */
[----:B------:R-:W-:Y:S01]  /*19eb0*/  ISETP.GE.AND P0, PT, R7, c[0x0][0x3c8], PT ;  /* 0x0000f20007007a0c */ /* 0x000fe20003f06270 */
[----:B------:R2:W-:Y:S01]  /*19ec0*/  @!P2 ST.E.64 [R2.64], R32 ;  /* 0x000000200200a985 */ /* 0x0005e2000c101b08 */
[----:B------:R-:W-:Y:S02]  /*19ed0*/  SHF.R.S32.HI R9, RZ, 0x1f, R9 ;  /* 0x0000001fff097819 */ /* 0x000fe40000011409 */
[----:B------:R-:W-:-:S04]  /*19ee0*/  IADD3 R6, R229, 0x50, RZ ;  /* 0x00000050e5067810 */ /* 0x000fc80007ffe0ff */
        /* <DEDUP_REMOVED lines=8> */
[----:B------:R-:W-:-:S02]  /*19f70*/  ISETP.GE.AND P2, PT, R14, c[0x0][0x3c8], PT ;  /* 0x0000f2000e007a0c */ /* 0x000fc40003f46270 */
        /* <DEDUP_REMOVED lines=12> */
[C---:B------:R-:W-:Y:S02]  /*1a040*/  IADD3 R8, R229.reuse, 0x78, RZ ;  /* 0x00000078e5087810 */ /* 0x040fe40007ffe0ff */
[----:B------:R-:W-:Y:S01]  /*1a050*/  ISETP.GE.AND P3, PT, R10, c[0x0][0x3c8], PT ;  /* 0x0000f2000a007a0c */ /* 0x000fe20003f66270 */
[----:B------:R4:W-:Y:S01]  /*1a060*/  @!P4 ST.E.64 [R6.64], R48 ;  /* 0x000000300600c985 */ /* 0x0009e2000c101b08 */
[----:B------:R-:W-:Y:S02]  /*1a070*/  IADD3 R11, R229, 0x68, RZ ;  /* 0x00000068e50b7810 */ /* 0x000fe40007ffe0ff */
[----:B------:R-:W-:Y:S02]  /*1a080*/  ISETP.GE.AND P4, PT, R8, c[0x0][0x3c8], PT ;  /* 0x0000f20008007a0c */ /* 0x000fe40003f86270 */
[----:B------:R-:W-:-:S02]  /*1a090*/  SHF.R.S32.HI R11, RZ, 0x1f, R11 ;  /* 0x0000001fff0b7819 */ /* 0x000fc4000001140b */
[----:B--2---:R-:W-:-:S04]  /*1a0a0*/  @!P2 LEA R2, P5, R14, R0, 0x2 ;  /* 0x000000000e02a211 */ /* 0x004fc800078a10ff */
[----:B------:R-:W-:Y:S02]  /*1a0b0*/  @!P2 LEA.HI.X R3, R14, R4, R15, 0x2, P5 ;  /* 0x000000040e03a211 */ /* 0x000fe400028f140f */
[----:B----4-:R-:W-:Y:S02]  /*1a0c0*/  @!P1 LEA R6, P0, R9, R0, 0x2 ;  /* 0x0000000009069211 */ /* 0x010fe400078010ff */
[----:B------:R-:W-:Y:S01]  /*1a0d0*/  IADD3 R14, R229, 0x80, RZ ;  /* 0x00000080e50e7810 */ /* 0x000fe20007ffe0ff */
[----:B------:R2:W-:Y:S01]  /*1a0e0*/  @!P2 ST.E.64 [R2.64], R52 ;  /* 0x000000340200a985 */ /* 0x0005e2000c101b08 */
[----:B------:R-:W-:Y:S02]  /*1a0f0*/  @!P1 LEA.HI.X R7, R9, R4, R11, 0x2, P0 ;  /* 0x0000000409079211 */ /* 0x000fe400000f140b */
[C---:B------:R-:W-:Y:S02]  /*1a100*/  IADD3 R15, R229.reuse, 0x70, RZ ;  /* 0x00000070e50f7810 */ /* 0x040fe40007ffe0ff */
[----:B------:R-:W-:Y:S01]  /*1a110*/  IADD3 R9, R229, 0x88, RZ ;  /* 0x00000088e5097810 */ /* 0x000fe20007ffe0ff */
[----:B------:R4:W-:Y:S01]  /*1a120*/  @!P1 ST.E.64 [R6.64], R56 ;  /* 0x0000003806009985 */ /* 0x0009e2000c101b08 */
[----:B------:R-:W-:-:S02]  /*1a130*/  ISETP.GE.AND P2, PT, R14, c[0x0][0x3c8], PT ;  /* 0x0000f2000e007a0c */ /* 0x000fc40003f46270 */
[----:B------:R-:W-:Y:S02]  /*1a140*/  IADD3 R11, R229, 0x78, RZ ;  /* 0x00000078e50b7810 */ /* 0x000fe40007ffe0ff */
[----:B------:R-:W-:Y:S02]  /*1a150*/  SHF.R.S32.HI R15, RZ, 0x1f, R15 ;  /* 0x0000001fff0f7819 */ /* 0x000fe4000001140f */
[----:B------:R-:W-:Y:S02]  /*1a160*/  ISETP.GE.AND P1, PT, R9, c[0x0][0x3c8], PT ;  /* 0x0000f20009007a0c */ /* 0x000fe40003f26270 */
[----:B------:R-:W-:Y:S02]  /*1a170*/  SHF.R.S32.HI R11, RZ, 0x1f, R11 ;  /* 0x0000001fff0b7819 */ /* 0x000fe4000001140b */
[----:B--2---:R-:W-:-:S04]  /*1a180*/  @!P3 LEA R2, P5, R10, R0, 0x2 ;  /* 0x000000000a02b211 */ /* 0x004fc800078a10ff */
[----:B------:R-:W-:Y:S02]  /*1a190*/  @!P3 LEA.HI.X R3, R10, R4, R15, 0x2, P5 ;  /* 0x000000040a03b211 */ /* 0x000fe400028f140f */
[C---:B----4-:R-:W-:Y:S02]  /*1a1a0*/  @!P4 LEA R6, P0, R8.reuse, R0, 0x2 ;  /* 0x000000000806c211 */ /* 0x050fe400078010ff */
[C---:B------:R-:W-:Y:S01]  /*1a1b0*/  IADD3 R10, R229.reuse, 0x90, RZ ;  /* 0x00000090e50a7810 */ /* 0x040fe20007ffe0ff */
[----:B------:R2:W-:Y:S01]  /*1a1c0*/  @!P3 ST.E.64 [R2.64], R60 ;  /* 0x0000003c0200b985 */ /* 0x0005e2000c101b08 */
[----:B------:R-:W-:Y:S02]  /*1a1d0*/  @!P4 LEA.HI.X R7, R8, R4, R11, 0x2, P0 ;  /* 0x000000040807c211 */ /* 0x000fe400000f140b */
[C---:B------:R-:W-:Y:S02]  /*1a1e0*/  IADD3 R15, R229.reuse, 0x80, RZ ;  /* 0x00000080e50f7810 */ /* 0x040fe40007ffe0ff */
[----:B------:R-:W-:Y:S01]  /*1a1f0*/  IADD3 R8, R229, 0x98, RZ ;  /* 0x00000098e5087810 */ /* 0x000fe20007ffe0ff */
[----:B------:R4:W-:Y:S01]  /*1a200*/  @!P4 ST.E.64 [R6.64], R64 ;  /* 0x000000400600c985 */ /* 0x0009e2000c101b08 */
[----:B------:R-:W-:-:S02]  /*1a210*/  ISETP.GE.AND P3, PT, R10, c[0x0][0x3c8], PT ;  /* 0x0000f2000a007a0c */ /* 0x000fc40003f66270 */
[----:B------:R-:W-:Y:S02]  /*1a220*/  SHF.R.S32.HI R15, RZ, 0x1f, R15 ;  /* 0x0000001fff0f7819 */ /* 0x000fe4000001140f */
[----:B------:R-:W-:Y:S02]  /*1a230*/  IADD3 R11, R229, 0x88, RZ ;  /* 0x00000088e50b7810 */ /* 0x000fe40007ffe0ff */
[----:B------:R-:W-:Y:S02]  /*1a240*/  ISETP.GE.AND P4, PT, R8, c[0x0][0x3c8], PT ;  /* 0x0000f20008007a0c */ /* 0x000fe40003f86270 */
[----:B------:R-:W-:Y:S02]  /*1a250*/  SHF.R.S32.HI R11, RZ, 0x1f, R11 ;  /* 0x0000001fff0b7819 */ /* 0x000fe4000001140b */
[----:B--2---:R-:W-:-:S04]  /*1a260*/  @!P2 LEA R2, P5, R14, R0, 0x2 ;  /* 0x000000000e02a211 */ /* 0x004fc800078a10ff */
[----:B------:R-:W-:Y:S02]  /*1a270*/  @!P2 LEA.HI.X R3, R14, R4, R15, 0x2, P5 ;  /* 0x000000040e03a211 */ /* 0x000fe400028f140f */
[----:B----4-:R-:W-:Y:S02]  /*1a280*/  @!P1 LEA R6, P0, R9, R0, 0x2 ;  /* 0x0000000009069211 */ /* 0x010fe400078010ff */
[----:B------:R-:W-:Y:S01]  /*1a290*/  IADD3 R14, R229, 0x90, RZ ;  /* 0x00000090e50e7810 */ /* 0x000fe20007ffe0ff */
[----:B------:R2:W-:Y:S01]  /*1a2a0*/  @!P2 ST.E.64 [R2.64], R68 ;  /* 0x000000440200a985 */ /* 0x0005e2000c101b08 */
[----:B------:R-:W-:Y:S02]  /*1a2b0*/  @!P1 LEA.HI.X R7, R9, R4, R11, 0x2, P0 ;  /* 0x0000000409079211 */ /* 0x000fe400000f140b */
[----:B------:R-:W-:Y:S02]  /*1a2c0*/  ISETP.GE.AND P2, PT, R16, c[0x0][0x3c8], PT ;  /* 0x0000f20010007a0c */ /* 0x000fe40003f46270 */
[C---:B------:R-:W-:Y:S01]  /*1a2d0*/  IADD3 R9, R229.reuse, 0x98, RZ ;  /* 0x00000098e5097810 */ /* 0x040fe20007ffe0ff */
[----:B------:R4:W-:Y:S01]  /*1a2e0*/  @!P1 ST.E.64 [R6.64], R72 ;  /* 0x0000004806009985 */ /* 0x0009e2000c101b08 */
[----:B------:R-:W-:-:S02]  /*1a2f0*/  IADD3 R11, R229, 0xa8, RZ ;  /* 0x000000a8e50b7810 */ /* 0x000fc40007ffe0ff */
[----:B------:R-:W-:Y:S02]  /*1a300*/  SHF.R.S32.HI R14, RZ, 0x1f, R14 ;  /* 0x0000001fff0e7819 */ /* 0x000fe4000001140e */
[----:B------:R-:W-:Y:S02]  /*1a310*/  SHF.R.S32.HI R9, RZ, 0x1f, R9 ;  /* 0x0000001fff097819 */ /* 0x000fe40000011409 */
[----:B------:R-:W-:Y:S02]  /*1a320*/  ISETP.GE.AND P1, PT, R11, c[0x0][0x3c8], PT ;  /* 0x0000f2000b007a0c */ /* 0x000fe40003f26270 */
[----:B------:R-:W-:-:S04]  /*1a330*/  IADD3 R15, R229, 0xa8, RZ ;  /* 0x000000a8e50f7810 */ /* 0x000fc80007ffe0ff */
[----:B------:R-:W-:Y:S02]  /*1a340*/  SHF.R.S32.HI R15, RZ, 0x1f, R15 ;  /* 0x0000001fff0f7819 */ /* 0x000fe4000001140f */
[----:B--2---:R-:W-:-:S04]  /*1a350*/  @!P3 LEA R2, P5, R10, R0, 0x2 ;  /* 0x000000000a02b211 */ /* 0x004fc800078a10ff */
[----:B------:R-:W-:Y:S02]  /*1a360*/  @!P3 LEA.HI.X R3, R10, R4, R14, 0x2, P5 ;  /* 0x000000040a03b211 */ /* 0x000fe400028f140e */
[C---:B----4-:R-:W-:Y:S02]  /*1a370*/  @!P4 LEA R6, P0, R8.reuse, R0, 0x2 ;  /* 0x000000000806c211 */ /* 0x050fe400078010ff */
[----:B------:R-:W-:Y:S01]  /*1a380*/  IADD3 R10, R229, 0xb8, RZ ;  /* 0x000000b8e50a7810 */ /* 0x000fe20007ffe0ff */
[----:B------:R2:W-:Y:S01]  /*1a390*/  @!P3 ST.E.64 [R2.64], R76 ;  /* 0x0000004c0200b985 */ /* 0x0005e2000c101b08 */
[----:B------:R-:W-:Y:S02]  /*1a3a0*/  @!P4 LEA.HI.X R7, R8, R4, R9, 0x2, P0 ;  /* 0x000000040807c211 */ /* 0x000fe400000f1409 */
[----:B------:R-:W-:Y:S02]  /*1a3b0*/  ISETP.GE.AND P3, PT, R17, c[0x0][0x3c8], PT ;  /* 0x0000f20011007a0c */ /* 0x000fe40003f66270 */
[----:B------:R-:W-:Y:S01]  /*1a3c0*/  @!P1 LEA R8, P0, R11, R0, 0x2 ;  /* 0x000000000b089211 */ /* 0x000fe200078010ff */
[----:B------:R4:W-:Y:S01]  /*1a3d0*/  @!P4 ST.E.64 [R6.64], R80 ;  /* 0x000000500600c985 */ /* 0x0009e2000c101b08 */
[----:B------:R-:W-:-:S02]  /*1a3e0*/  ISETP.GE.AND P4, PT, R10, c[0x0][0x3c8], PT ;  /* 0x0000f2000a007a0c */ /* 0x000fc40003f86270 */
[----:B------:R-:W-:Y:S02]  /*1a3f0*/  IADD3 R14, R229, 0xc0, RZ ;  /* 0x000000c0e50e7810 */ /* 0x000fe40007ffe0ff */
[----:B------:R-:W-:Y:S02]  /*1a400*/  @!P1 LEA.HI.X R9, R11, R4, R15, 0x2, P0 ;  /* 0x000000040b099211 */ /* 0x000fe400000f140f */
[C---:B------:R-:W-:Y:S02]  /*1a410*/  IADD3 R15, R229.reuse, 0xb8, RZ ;  /* 0x000000b8e50f7810 */ /* 0x040fe40007ffe0ff */
[----:B------:R-:W-:Y:S02]  /*1a420*/  IADD3 R11, R229, 0xd0, RZ ;  /* 0x000000d0e50b7810 */ /* 0x000fe40007ffe0ff */
[----:B------:R-:W-:Y:S02]  /*1a430*/  SHF.R.S32.HI R15, RZ, 0x1f, R15 ;  /* 0x0000001fff0f7819 */ /* 0x000fe4000001140f */
[----:B------:R-:W-:-:S02]  /*1a440*/  ISETP.GE.AND P6, PT, R11, c[0x0][0x3c8], PT ;  /* 0x0000f2000b007a0c */ /* 0x000fc40003fc6270 */
[----:B--2---:R-:W-:-:S04]  /*1a450*/  @!P2 LEA R2, P5, R16, R0, 0x2 ;  /* 0x000000001002a211 */ /* 0x004fc800078a10ff */
[----:B------:R-:W-:Y:S02]  /*1a460*/  @!P2 LEA.HI.X R3, R16, R4, R18, 0x2, P5 ;  /* 0x000000041003a211 */ /* 0x000fe400028f1412 */
[C---:B------:R-:W-:Y:S02]  /*1a470*/  IADD3 R16, R229.reuse, 0xc8, RZ ;  /* 0x000000c8e5107810 */ /* 0x040fe40007ffe0ff */
[----:B------:R-:W-:Y:S01]  /*1a480*/  IADD3 R18, R229, 0xb0, RZ ;  /* 0x000000b0e5127810 */ /* 0x000fe20007ffe0ff */
[----:B------:R2:W-:Y:S01]  /*1a490*/  @!P2 ST.E.64 [R2.64], R84 ;  /* 0x000000540200a985 */ /* 0x0005e2000c101b08 */
[----:B------:R-:W-:Y:S02]  /*1a4a0*/  ISETP.GE.AND P2, PT, R14, c[0x0][0x3c8], PT ;  /* 0x0000f2000e007a0c */ /* 0x000fe40003f46270 */
[----:B----4-:R-:W-:Y:S01]  /*1a4b0*/  @!P3 LEA R6, P5, R17, R0, 0x2 ;  /* 0x000000001106b211 */ /* 0x010fe200078a10ff */
[----:B------:R4:W-:Y:S01]  /*1a4c0*/  @!P1 ST.E.64 [R8.64], R88 ;  /* 0x0000005808009985 */ /* 0x0009e2000c101b08 */
[----:B------:R-:W-:-:S02]  /*1a4d0*/  ISETP.GE.AND P1, PT, R16, c[0x0][0x3c8], PT ;  /* 0x0000f20010007a0c */ /* 0x000fc40003f26270 */
[----:B------:R-:W-:-:S04]  /*1a4e0*/  SHF.R.S32.HI R18, RZ, 0x1f, R18 ;  /* 0x0000001fff127819 */ /* 0x000fc80000011412 */
[----:B------:R-:W-:Y:S02]  /*1a4f0*/  @!P3 LEA.HI.X R7, R17, R4, R18, 0x2, P5 ;  /* 0x000000041107b211 */ /* 0x000fe400028f1412 */
[----:B------:R-:W-:-:S03]  /*1a500*/  IADD3 R17, R229, 0xc8, RZ ;  /* 0x000000c8e5117810 */ /* 0x000fc60007ffe0ff */
[----:B------:R5:W-:Y:S01]  /*1a510*/  @!P3 ST.E.64 [R6.64], R160 ;  /* 0x000000a00600b985 */ /* 0x000be2000c101b08 */
[----:B------:R-:W-:Y:S02]  /*1a520*/  SHF.R.S32.HI R17, RZ, 0x1f, R17 ;  /* 0x0000001fff117819 */ /* 0x000fe40000011411 */
[----:B--2---:R-:W-:-:S04]  /*1a530*/  @!P4 LEA R2, P0, R10, R0, 0x2 ;  /* 0x000000000a02c211 */ /* 0x004fc800078010ff */
[----:B------:R-:W-:Y:S02]  /*1a540*/  @!P4 LEA.HI.X R3, R10, R4, R15, 0x2, P0 ;  /* 0x000000040a03c211 */ /* 0x000fe400000f140f */
[C---:B------:R-:W-:Y:S02]  /*1a550*/  IADD3 R15, R229.reuse, 0xc0, RZ ;  /* 0x000000c0e50f7810 */ /* 0x040fe40007ffe0ff */
[C---:B----4-:R-:W-:Y:S01]  /*1a560*/  @!P2 LEA R8, P0, R14.reuse, R0, 0x2 ;  /* 0x000000000e08a211 */ /* 0x050fe200078010ff */
[----:B------:R2:W-:Y:S01]  /*1a570*/  @!P4 ST.E.64 [R2.64], R96 ;  /* 0x000000600200c985 */ /* 0x0005e2000c101b08 */
[----:B------:R-:W-:Y:S02]  /*1a580*/  SHF.R.S32.HI R15, RZ, 0x1f, R15 ;  /* 0x0000001fff0f7819 */ /* 0x000fe4000001140f */
[----:B------:R-:W-:Y:S02]  /*1a590*/  IADD3 R10, R229, 0xd8, RZ ;  /* 0x000000d8e50a7810 */ /* 0x000fe40007ffe0ff */
[----:B------:R-:W-:-:S02]  /*1a5a0*/  @!P2 LEA.HI.X R9, R14, R4, R15, 0x2, P0 ;  /* 0x000000040e09a211 */ /* 0x000fc400000f140f */
[----:B------:R-:W-:Y:S02]  /*1a5b0*/  ISETP.GE.AND P5, PT, R10, c[0x0][0x3c8], PT ;  /* 0x0000f2000a007a0c */ /* 0x000fe40003fa6270 */
[C---:B------:R-:W-:Y:S01]  /*1a5c0*/  IADD3 R15, R229.reuse, 0xd0, RZ ;  /* 0x000000d0e50f7810 */ /* 0x040fe20007ffe0ff */
[----:B------:R-:W-:Y:S01]  /*1a5d0*/  @!P2 ST.E.64 [R8.64], R162 ;  /* 0x000000a20800a985 */ /* 0x000fe2000c101b08 */
[----:B------:R-:W-:Y:S02]  /*1a5e0*/  IADD3 R14, R229, 0xe0, RZ ;  /* 0x000000e0e50e7810 */ /* 0x000fe40007ffe0ff */
[----:B-----5:R-:W-:Y:S02]  /*1a5f0*/  @!P6 LEA R6, P0, R11, R0, 0x2 ;  /* 0x000000000b06e211 */ /* 0x020fe400078010ff */
[----:B------:R-:W-:Y:S02]  /*1a600*/  SHF.R.S32.HI R15, RZ, 0x1f, R15 ;  /* 0x0000001fff0f7819 */ /* 0x000fe4000001140f */
[----:B------:R-:W-:-:S02]  /*1a610*/  ISETP.GE.AND P4, PT, R14, c[0x0][0x3c8], PT ;  /* 0x0000f2000e007a0c */ /* 0x000fc40003f86270 */
[----:B------:R-:W-:Y:S02]  /*1a620*/  ISETP.GE.AND P2, PT, R252, c[0x0][0x3c8], PT ;  /* 0x0000f200fc007a0c */ /* 0x000fe40003f46270 */
[----:B------:R-:W-:Y:S02]  /*1a630*/  @!P6 LEA.HI.X R7, R11, R4, R15, 0x2, P0 ;  /* 0x000000040b07e211 */ /* 0x000fe400000f140f */
[----:B------:R-:W-:Y:S02]  /*1a640*/  IADD3 R11, R229, 0xd8, RZ ;  /* 0x000000d8e50b7810 */ /* 0x000fe40007ffe0ff */
[----:B------:R-:W-:Y:S02]  /*1a650*/  ISETP.GE.AND P0, PT, R250, c[0x0][0x3c8], PT ;  /* 0x0000f200fa007a0c */ /* 0x000fe40003f06270 */
[----:B------:R-:W-:Y:S02]  /*1a660*/  SHF.R.S32.HI R11, RZ, 0x1f, R11 ;  /* 0x0000001fff0b7819 */ /* 0x000fe4000001140b */
[----:B--2---:R-:W-:-:S02]  /*1a670*/  @!P1 LEA R2, P3, R16, R0, 0x2 ;  /* 0x0000000010029211 */ /* 0x004fc400078610ff */
[----:B------:R-:W-:Y:S02]  /*1a680*/  IADD3 R15, R229, 0xe0, RZ ;  /* 0x000000e0e50f7810 */ /* 0x000fe40007ffe0ff */
[----:B------:R-:W-:Y:S02]  /*1a690*/  @!P1 LEA.HI.X R3, R16, R4, R17, 0x2, P3 ;  /* 0x0000000410039211 */ /* 0x000fe400018f1411 */
[----:B------:R-:W-:Y:S02]  /*1a6a0*/  SHF.R.S32.HI R15, RZ, 0x1f, R15 ;  /* 0x0000001fff0f7819 */ /* 0x000fe4000001140f */
[----:B------:R-:W-:Y:S01]  /*1a6b0*/  SHF.R.S32.HI R16, RZ, 0x1f, R252 ;  /* 0x0000001fff107819 */ /* 0x000fe200000114fc */
[----:B------:R2:W-:Y:S01]  /*1a6c0*/  @!P1 ST.E.64 [R2.64], R100 ;  /* 0x0000006402009985 */ /* 0x0005e2000c101b08 */
[----:B------:R-:W-:-:S03]  /*1a6d0*/  ISETP.GE.AND P1, PT, R251, c[0x0][0x3c8], PT ;  /* 0x0000f200fb007a0c */ /* 0x000fc60003f26270 */
[----:B------:R4:W-:Y:S01]  /*1a6e0*/  @!P6 ST.E.64 [R6.64], R104 ;  /* 0x000000680600e985 */ /* 0x0009e2000c101b08 */
[----:B--2---:R-:W-:-:S04]  /*1a6f0*/  @!P5 LEA R2, P3, R10, R0, 0x2 ;  /* 0x000000000a02d211 */ /* 0x004fc800078610ff */
[----:B------:R-:W-:Y:S02]  /*1a700*/  @!P5 LEA.HI.X R3, R10, R4, R11, 0x2, P3 ;  /* 0x000000040a03d211 */ /* 0x000fe400018f140b */
[-C--:B------:R-:W-:Y:S02]  /*1a710*/  @!P4 LEA R10, P6, R14, R0.reuse, 0x2 ;  /* 0x000000000e0ac211 */ /* 0x080fe400078c10ff */
[----:B------:R-:W-:Y:S01]  /*1a720*/  @!P2 LEA R8, P3, R252, R0, 0x2 ;  /* 0x00000000fc08a211 */ /* 0x000fe200078610ff */
[----:B------:R2:W-:Y:S01]  /*1a730*/  @!P5 ST.E.64 [R2.64], R108 ;  /* 0x0000006c0200d985 */ /* 0x0005e2000c101b08 */
[----:B------:R-:W-:Y:S02]  /*1a740*/  @!P4 LEA.HI.X R11, R14, R4, R15, 0x2, P6 ;  /* 0x000000040e0bc211 */ /* 0x000fe400030f140f */
[----:B----4-:R-:W-:Y:S02]  /*1a750*/  @!P1 LEA R6, P5, R251, R0, 0x2 ;  /* 0x00000000fb069211 */ /* 0x010fe400078a10ff */
[----:B------:R-:W-:Y:S01]  /*1a760*/  SHF.R.S32.HI R15, RZ, 0x1f, R251 ;  /* 0x0000001fff0f7819 */ /* 0x000fe200000114fb */
[----:B------:R4:W-:Y:S01]  /*1a770*/  @!P4 ST.E.64 [R10.64], R166 ;  /* 0x000000a60a00c985 */ /* 0x0009e2000c101b08 */
[----:B------:R-:W-:-:S02]  /*1a780*/  @!P2 LEA.HI.X R9, R252, R4, R16, 0x2, P3 ;  /* 0x00000004fc09a211 */ /* 0x000fc400018f1410 */
[----:B------:R-:W-:Y:S02]  /*1a790*/  SHF.R.S32.HI R14, RZ, 0x1f, R250 ;  /* 0x0000001fff0e7819 */ /* 0x000fe400000114fa */
[----:B------:R-:W-:Y:S01]  /*1a7a0*/  @!P1 LEA.HI.X R7, R251, R4, R15, 0x2, P5 ;  /* 0x00000004fb079211 */ /* 0x000fe200028f140f */
[----:B------:R4:W-:Y:S04]  /*1a7b0*/  @!P2 ST.E.64 [R8.64], R164 ;  /* 0x000000a40800a985 */ /* 0x0009e8000c101b08 */
[----:B------:R4:W-:Y:S01]  /*1a7c0*/  @!P1 ST.E.64 [R6.64], R112 ;  /* 0x0000007006009985 */ /* 0x0009e2000c101b08 */
[----:B--2---:R-:W-:-:S04]  /*1a7d0*/  @!P0 LEA R2, P3, R250, R0, 0x2 ;  /* 0x00000000fa028211 */ /* 0x004fc800078610ff */
[----:B------:R-:W-:-:S05]  /*1a7e0*/  @!P0 LEA.HI.X R3, R250, R4, R14, 0x2, P3 ;  /* 0x00000004fa038211 */ /* 0x000fca00018f140e */
[----:B------:R4:W-:Y:S04]  /*1a7f0*/  @!P0 ST.E.64 [R2.64], R20 ;  /* 0x0000001402008985 */ /* 0x0009e8000c101b08 */
.L_x_1443:
[----:B------:R-:W-:Y:S05]  /*1a800*/  BSYNC B0 ;  /* 0x0000000000007941 */ /* 0x000fea0003800000 */
.L_x_1442:
[----:B------:R-:W-:Y:S05]  /*1a810*/  BRA.DIV ~URZ, `(.L_x_1444) ;  /* 0x000043d27f007947 */ /* 0x000fea000b800000 */
[----:B--2---:R2:W1:Y:S04]  /*1a820*/  SHFL.IDX PT, R4, R5, 0x1, 0x1c1f ;  /* 0x003c1f0005047f89 */ /* 0x00446800000e0000 */
[----:B----4-:R2:W4:Y:S02]  /*1a830*/  SHFL.IDX PT, R0, R12, 0x1, 0x1c1f ;  /* 0x003c1f000c007f89 */ /* 0x01052400000e0000 */
.L_x_1516:
        /* <DEDUP_REMOVED lines=8> */
[C---:B------:R-:W-:Y:S01]  /*1a8c0*/  IADD3 R10, R229.reuse, 0x18, RZ ;  /* 0x00000018e50a7810 */ /* 0x040fe20007ffe0ff */
        /* <DEDUP_REMOVED lines=30> */
[----:B--2---:R-:W-:Y:S02]  /*1aab0*/  @!P4 LEA R8, P0, R249, R0, 0x2 ;  /* 0x00000000f908c211 */ /* 0x004fe400078010ff */
        /* <DEDUP_REMOVED lines=148> */
[----:B------:R-:W-:Y:S01]  /*1b400*/  IADD3 R14, R229, 0xc8, RZ ;  /* 0x000000c8e50e7810 */ /* 0x000fe20007ffe0ff */
[----:B------:R1:W-:Y:S01]  /*1b410*/  @!P1 ST.E.64 [R6.64], R78 ;  /* 0x0000004e06009985 */ /* 0x0003e2000c101b08 */
[----:B------:R-:W-:Y:S02]  /*1b420*/  ISETP.GE.AND P3, PT, R5, c[0x0][0x3c8], PT ;  /* 0x0000f20005007a0c */ /* 0x000fe40003f66270 */
[----:B------:R-:W-:Y:S01]  /*1b430*/  SHF.R.S32.HI R14, RZ, 0x1f, R14 ;  /* 0x0000001fff0e7819 */ /* 0x000fe2000001140e */
[----:B------:R2:W-:Y:S01]  /*1b440*/  @!P0 ST.E.64 [R2.64], R62 ;  /* 0x0000003e02008985 */ /* 0x0005e2000c101b08 */
[C---:B------:R-:W-:Y:S02]  /*1b450*/  IADD3 R11, R229.reuse, 0xd0, RZ ;  /* 0x000000d0e50b7810 */ /* 0x040fe40007ffe0ff */
[----:B------:R-:W-:Y:S02]  /*1b460*/  IADD3 R13, R229, 0xe0, RZ ;  /* 0x000000e0e50d7810 */ /* 0x000fe40007ffe0ff */
[----:B------:R-:W-:-:S02]  /*1b470*/  SHF.R.S32.HI R11, RZ, 0x1f, R11 ;  /* 0x0000001fff0b7819 */ /* 0x000fc4000001140b */
[----:B------:R-:W-:Y:S02]  /*1b480*/  ISETP.GE.AND P2, PT, R13, c[0x0][0x3c8], PT ;  /* 0x0000f2000d007a0c */ /* 0x000fe40003f46270 */
[----:B------:R-:W-:Y:S02]  /*1b490*/  ISETP.GE.AND P1, PT, R252, c[0x0][0x3c8], PT ;  /* 0x0000f200fc007a0c */ /* 0x000fe40003f26270 */
[----:B-1----:R-:W-:-:S04]  /*1b4a0*/  @!P5 LEA R6, P0, R12, R0, 0x2 ;  /* 0x000000000c06d211 */ /* 0x002fc800078010ff */
[----:B------:R-:W-:Y:S02]  /*1b4b0*/  @!P5 LEA.HI.X R7, R12, R4, R14, 0x2, P0 ;  /* 0x000000040c07d211 */ /* 0x000fe400000f140e */
[C---:B--2---:R-:W-:Y:S02]  /*1b4c0*/  @!P4 LEA R2, P6, R10.reuse, R0, 0x2 ;  /* 0x000000000a02c211 */ /* 0x044fe400078c10ff */
[----:B------:R-:W-:Y:S01]  /*1b4d0*/  ISETP.GE.AND P0, PT, R251, c[0x0][0x3c8], PT ;  /* 0x0000f200fb007a0c */ /* 0x000fe20003f06270 */
[----:B------:R-:W-:Y:S01]  /*1b4e0*/  @!P5 ST.E.64 [R6.64], R82 ;  /* 0x000000520600d985 */ /* 0x000fe2000c101b08 */
[----:B------:R-:W-:Y:S02]  /*1b4f0*/  @!P4 LEA.HI.X R3, R10, R4, R11, 0x2, P6 ;  /* 0x000000040a03c211 */ /* 0x000fe400030f140b */
[----:B------:R-:W-:Y:S02]  /*1b500*/  @!P3 LEA R10, P5, R5, R0, 0x2 ;  /* 0x00000000050ab211 */ /* 0x000fe400078a10ff */
[C---:B------:R-:W-:Y:S01]  /*1b510*/  IADD3 R12, R229.reuse, 0xd8, RZ ;  /* 0x000000d8e50c7810 */ /* 0x040fe20007ffe0ff */
[----:B------:R1:W-:Y:S01]  /*1b520*/  @!P4 ST.E.64 [R2.64], R86 ;  /* 0x000000560200c985 */ /* 0x0003e2000c101b08 */
[----:B------:R-:W-:-:S02]  /*1b530*/  IADD3 R14, R229, 0xe0, RZ ;  /* 0x000000e0e50e7810 */ /* 0x000fc40007ffe0ff */
[----:B------:R-:W-:Y:S02]  /*1b540*/  SHF.R.S32.HI R12, RZ, 0x1f, R12 ;  /* 0x0000001fff0c7819 */ /* 0x000fe4000001140c */
[----:B------:R-:W-:Y:S02]  /*1b550*/  @!P2 LEA R8, P6, R13, R0, 0x2 ;  /* 0x000000000d08a211 */ /* 0x000fe400078c10ff */
        /* <DEDUP_REMOVED lines=22> */
.L_x_1424:
        /* <DEDUP_REMOVED lines=8> */
[----:B------:R-:W-:Y:S02]  /*1b740*/  @P2 IADD3 R4, P0, R231, c[0x0][0x508], RZ ;  /* 0x00014200e7042a10 */ /* 0x000fe40007f1e0ff */
[----:B------:R2:W5:Y:S02]  /*1b750*/  @P3 LDG.E R6, [R2.64] ;  /* 0x0000000802063981 */ /* 0x000564000c1e1900 */
[----:B------:R-:W-:-:S05]  /*1b760*/  @P2 IADD3.X R5, R236, c[0x0][0x50c], RZ, P0, !PT ;  /* 0x00014300ec052a10 */ /* 0x000fca00007fe4ff */
[----:B------:R2:W5:Y:S01]  /*1b770*/  @P2 LDG.E R20, [R4.64] ;  /* 0x0000000804142981 */ /* 0x000562000c1e1900 */
[----:B------:R-:W-:-:S04]  /*1b780*/  ISETP.NE.AND P0, PT, R233, RZ, PT ;  /* 0x000000ffe900720c */ /* 0x000fc80003f05270 */
[----:B------:R-:W-:Y:S01]  /*1b790*/  SEL R19, R233, c[0x0][0x3d4], P0 ;  /* 0x0000f500e9137a07 */ /* 0x000fe20000000000 */
[----:B------:R-:W-:Y:S05]  /*1b7a0*/  @P2 BRA `(.L_x_1445) ;  /* 0x0000004000002947 */ /* 0x000fea0003800000 */
[----:B------:R-:W-:Y:S05]  /*1b7b0*/  @!P3 BRA `(.L_x_1445) ;  /* 0x000000300000b947 */ /* 0x000fea0003800000 */
[----:B------:R3:W4:Y:S04]  /*1b7c0*/  LDG.E R0, [R2.64] ;  /* 0x0000000802007981 */ /* 0x000728000c1e1900 */
[----:B--23--:R-:W4:Y:S02]  /*1b7d0*/  LDG.E R2, [R2.64+0x4] ;  /* 0x0000040802027981 */ /* 0x00cf24000c1e1900 */
[----:B----45:R-:W-:Y:S02]  /*1b7e0*/  IADD3 R20, -R0, R2, RZ ;  /* 0x0000000200147210 */ /* 0x030fe40007ffe1ff */
.L_x_1445:
[----:B--2---:R-:W2:Y:S01]  /*1b7f0*/  S2R R2, SR_TID.X ;  /* 0x0000000000027919 */ /* 0x004ea20000002100 */
[----:B------:R-:W-:Y:S01]  /*1b800*/  BSSY B0, `(.L_x_1446) ;  /* 0x0000036000007945 */ /* 0x000fe20003800000 */
[----:B------:R-:W-:Y:S02]  /*1b810*/  LOP3.LUT R12, R234, 0xffff, RZ, 0xc0, !PT ;  /* 0x0000ffffea0c7812 */ /* 0x000fe400078ec0ff */
[----:B------:R-:W-:-:S02]  /*1b820*/  SEL R13, R237, RZ, !P3 ;  /* 0x000000ffed0d7207 */ /* 0x000fc40005800000 */
[----:B------:R-:W-:Y:S02]  /*1b830*/  SEL R21, R238, RZ, !P3 ;  /* 0x000000ffee157207 */ /* 0x000fe40005800000 */
[----:B-----5:R-:W-:Y:S02]  /*1b840*/  SHF.R.S32.HI R18, RZ, 0x1f, R6 ;  /* 0x0000001fff127819 */ /* 0x020fe40000011406 */
        /* <DEDUP_REMOVED lines=21> */
[----:B------:R-:W-:Y:S01]  /*1b9a0*/  IMAD.WIDE.U32 R4, R4, R12, RZ ;  /* 0x0000000c04047225 */ /* 0x000fe200078e00ff */
[----:B------:R-:W-:-:S03]  /*1b9b0*/  IADD3 R3, R3, R8, RZ ;  /* 0x0000000803037210 */ /* 0x000fc60007ffe0ff */
[----:B------:R-:W-:Y:S02]  /*1b9c0*/  IMAD.IADD R9, R5, 0x1, R9 ;  /* 0x0000000105097824 */ /* 0x000fe400078e0209 */
[----:B------:R-:W-:-:S04]  /*1b9d0*/  @P0 IMAD.HI.U32 R17, R16, c[0x0][0x4ec], RZ ;  /* 0x00013b0010110a27 */ /* 0x000fc800078e00ff */
[-C--:B-----5:R-:W-:Y:S01]  /*1b9e0*/  IMAD R8, R15, R7.reuse, RZ ;  /* 0x000000070f087224 */ /* 0x0a0fe200078e02ff */
        /* <DEDUP_REMOVED lines=10> */
[----:B-1----:R-:W-:Y:S01]  /*1ba90*/  IMAD R0, R11, R2, RZ ;  /* 0x000000020b007224 */ /* 0x002fe200078e02ff */
        /* <DEDUP_REMOVED lines=12> */
.L_x_1447:
[----:B------:R-:W-:Y:S05]  /*1bb60*/  BSYNC B0 ;  /* 0x0000000000007941 */ /* 0x000fea0003800000 */
.L_x_1446:
[----:B------:R-:W-:-:S13]  /*1bb70*/  ISETP.GT.AND P0, PT, R19, 0x1, PT ;  /* 0x000000011300780c */ /* 0x000fda0003f04270 */
[----:B------:R-:W-:Y:S05]  /*1bb80*/  @P0 BRA `(.L_x_1439) ;  /* 0x000007f000000947 */ /* 0x000fea0003800000 */
[----:B------:R-:W-:Y:S01]  /*1bb90*/  MOV R2, c[0x0][0x4e8] ;  /* 0x00013a0000027a02 */ /* 0x000fe20000000f00 */
[----:B-1----:R-:W-:Y:S01]  /*1bba0*/  IMAD R0, R18, c[0x0][0x3a0], RZ ;  /* 0x0000e80012007a24 */ /* 0x002fe200078e02ff */
[----:B------:R-:W-:Y:S01]  /*1bbb0*/  IADD3 R4, R211, R225, RZ ;  /* 0x000000e1d3047210 */ /* 0x000fe20007ffe0ff */
        /* <DEDUP_REMOVED lines=30> */
.L_x_1517:
[----:B------:R-:W-:Y:S05]  /*1bda0*/  BRA.DIV ~URZ, `(.L_x_1449) ;  /* 0x00002f727f007947 */ /* 0x000fea000b800000 */
[----:B------:R3:W4:Y:S02]  /*1bdb0*/  SHFL.IDX PT, R0, R14, RZ, 0x181f ;  /* 0x00181fff0e007589 */ /* 0x00072400000e0000 */
.L_x_1518:
        /* <DEDUP_REMOVED lines=20> */
.L_x_1451:
[----:B------:R-:W-:Y:S05]  /*1bf00*/  BSYNC B0 ;  /* 0x0000000000007941 */ /* 0x000fea0003800000 */
.L_x_1450:
[----:B------:R-:W-:Y:S05]  /*1bf10*/  BRA.DIV ~URZ, `(.L_x_1452) ;  /* 0x00002e627f007947 */ /* 0x000fea000b800000 */
[----:B--2---:R2:W1:Y:S04]  /*1bf20*/  SHFL.IDX PT, R4, R5, 0x1, 0x181f ;  /* 0x00381f0005047f89 */ /* 0x00446800000e0000 */
[----:B----4-:R2:W4:Y:S02]  /*1bf30*/  SHFL.IDX PT, R0, R14, 0x1, 0x181f ;  /* 0x00381f000e007f89 */ /* 0x01052400000e0000 */
.L_x_1519:
        /* <DEDUP_REMOVED lines=20> */
.L_x_1454:
[----:B------:R-:W-:Y:S05]  /*1c080*/  BSYNC B0 ;  /* 0x0000000000007941 */ /* 0x000fea0003800000 */
.L_x_1453:
[----:B------:R-:W-:Y:S05]  /*1c090*/  BRA.DIV ~URZ, `(.L_x_1455) ;  /* 0x00002da27f007947 */ /* 0x000fea000b800000 */
[----:B-1----:R1:W2:Y:S02]  /*1c0a0*/  SHFL.IDX PT, R4, R5, 0x2, 0x181f ;  /* 0x00581f0005047f89 */ /* 0x0022a400000e0000 */
.L_x_1520:
[----:B------:R-:W-:Y:S05]  /*1c0b0*/  BRA.DIV ~URZ, `(.L_x_1456) ;  /* 0x00002df27f007947 */ /* 0x000fea000b800000 */
[----:B----4-:R4:W1:Y:S02]  /*1c0c0*/  SHFL.IDX PT, R0, R14, 0x2, 0x181f ;  /* 0x00581f000e007f89 */ /* 0x01086400000e0000 */
.L_x_1521:
        /* <DEDUP_REMOVED lines=8> */
[CC--:B-1----:R-:W-:Y:S02]  /*1c150*/  @!P3 LEA R10, P4, R132.reuse, R0.reuse, 0x1 ;  /* 0x00000000840ab211 */ /* 0x0c2fe400078808ff */
        /* <DEDUP_REMOVED lines=11> */
.L_x_1458:
[----:B------:R-:W-:Y:S05]  /*1c210*/  BSYNC B0 ;  /* 0x0000000000007941 */ /* 0x000fea0003800000 */
.L_x_1457:
[----:B------:R-:W-:Y:S05]  /*1c220*/  BRA.DIV ~URZ, `(.L_x_1459) ;  /* 0x00002ce27f007947 */ /* 0x000fea000b800000 */
[----:B--2---:R2:W3:Y:S04]  /*1c230*/  SHFL.IDX PT, R4, R5, 0x3, 0x181f ;  /* 0x00781f0005047f89 */ /* 0x0044e800000e0000 */
[----:B-1----:R2:W1:Y:S02]  /*1c240*/  SHFL.IDX PT, R0, R14, 0x3, 0x181f ;  /* 0x00781f000e007f89 */ /* 0x00246400000e0000 */
.L_x_1522:
[----:B------:R-:W-:-:S04]  /*1c250*/  IADD3 R2, R13, 0x60, RZ ;  /* 0x000000600d027810 */ /* 0x000fc80007ffe0ff */
        /* <DEDUP_REMOVED lines=18> */
.L_x_1439:
[----:B------:R-:W-:Y:S05]  /*1c380*/  BSYNC B1 ;  /* 0x0000000000017941 */ /* 0x000fea0003800000 */
.L_x_1423:
        /* <DEDUP_REMOVED lines=13> */
.L_x_1523:
[----:B------:R-:W-:Y:S05]  /*1c460*/  BRA.DIV ~URZ, `(.L_x_1462) ;  /* 0x00002bd27f007947 */ /* 0x000fea000b800000 */
[----:B------:R3:W4:Y:S02]  /*1c470*/  SHFL.IDX PT, R6, R92, 0x1, 0x1f ;  /* 0x00201f005c067f89 */ /* 0x00072400000e0000 */
.L_x_1524:
        /* <DEDUP_REMOVED lines=18> */
.L_x_1525:
        /* <DEDUP_REMOVED lines=16> */
.L_x_1526:
[----:B--2---:R-:W-:Y:S01]  /*1c6a0*/  IMAD R0, R0, c[0x0][0x538], RZ ;  /* 0x00014e0000007a24 */ /* 0x004fe200078e02ff */
[----:B------:R-:W-:Y:S04]  /*1c6b0*/  BSSY B1, `(.L_x_1465) ;  /* 0x00000c8000017945 */ /* 0x000fe80003800000 */
[----:B----4-:R-:W-:-:S04]  /*1c6c0*/  IADD3 R6, R0, R6, RZ ;  /* 0x0000000600067210 */ /* 0x010fc80007ffe0ff */
[----:B------:R-:W-:-:S13]  /*1c6d0*/  ISETP.GT.AND P0, PT, R6, R9, PT ;  /* 0x000000090600720c */ /* 0x000fda0003f04270 */
[----:B------:R-:W-:Y:S05]  /*1c6e0*/  @P0 BRA `(.L_x_1466) ;  /* 0x0000025000000947 */ /* 0x000fea0003800000 */
.L_x_1470:
        /* <DEDUP_REMOVED lines=17> */
.L_x_1527:
        /* <DEDUP_REMOVED lines=16> */
.L_x_1528:
[----:B--2---:R-:W-:-:S05]  /*1c900*/  IMAD R0, R0, c[0x0][0x538], RZ ;  /* 0x00014e0000007a24 */ /* 0x004fca00078e02ff */
[----:B------:R-:W-:-:S04]  /*1c910*/  IADD3 R6, R0, R6, RZ ;  /* 0x0000000600067210 */ /* 0x000fc80007ffe0ff */
[----:B------:R-:W-:-:S13]  /*1c920*/  ISETP.GT.AND P0, PT, R6, R9, PT ;  /* 0x000000090600720c */ /* 0x000fda0003f04270 */
[----:B-1-3--:R-:W-:Y:S05]  /*1c930*/  @!P0 BRA `(.L_x_1470) ;  /* 0xfffffdb000008947 */ /* 0x00afea000383ffff */
.L_x_1466:
[----:B------:R-:W-:-:S05]  /*1c940*/  IADD3 R11, -R0, R6, RZ ;  /* 0x00000006000b7210 */ /* 0x000fca0007ffe1ff */
[----:B------:R-:W-:-:S05]  /*1c950*/  IMAD R0, R4, c[0x0][0x538], R11 ;  /* 0x00014e0004007a24 */ /* 0x000fca00078e020b */
[----:B------:R-:W-:Y:S01]  /*1c960*/  ISETP.GT.AND P0, PT, R0, R9, PT ;  /* 0x000000090000720c */ /* 0x000fe20003f04270 */
[----:B------:R-:W-:-:S12]  /*1c970*/  BRA.DIV ~URZ, `(.L_x_1471) ;  /* 0x00002b027f007947 */ /* 0x000fd8000b800000 */
[----:B------:R-:W-:-:S04]  /*1c980*/  VOTE.ANY R10, PT, !P0 ;  /* 0x00000000000a7806 */ /* 0x000fc800040e0100 */
.L_x_1529:
[----:B------:R-:W2:Y:S02]  /*1c990*/  POPC R6, R10 ;  /* 0x0000000a00067309 */ /* 0x000ea40000000000 */
[----:B--2---:R-:W-:Y:S01]  /*1c9a0*/  IADD3 R235, R6, R235, RZ ;  /* 0x000000eb06eb7210 */ /* 0x004fe20007ffe0ff */
[----:B------:R-:W-:Y:S05]  /*1c9b0*/  BRA.DIV ~URZ, `(.L_x_1472) ;  /* 0x00002b127f007947 */ /* 0x000fea000b800000 */
[----:B------:R2:W4:Y:S04]  /*1c9c0*/  SHFL.IDX PT, R7, R7, R6, 0x1f ;  /* 0x00001f0607077589 */ /* 0x00052800000e0000 */
[----:B------:R2:W1:Y:S02]  /*1c9d0*/  SHFL.IDX PT, R5, R8, R6, 0x1f ;  /* 0x00001f0608057589 */ /* 0x00046400000e0000 */
.L_x_1530:
[----:B------:R-:W-:Y:S01]  /*1c9e0*/  ISETP.NE.AND P0, PT, R10, RZ, PT ;  /* 0x000000ff0a00720c */ /* 0x000fe20003f05270 */
[----:B------:R-:W-:-:S12]  /*1c9f0*/  BSSY B0, `(.L_x_1473) ;  /* 0x0000005000007945 */ /* 0x000fd80003800000 */
[----:B------:R-:W-:Y:S05]  /*1ca00*/  @!P0 BRA `(.L_x_1474) ;  /* 0x0000003000008947 */ /* 0x000fea0003800000 */
[----:B--2---:R-:W-:Y:S01]  /*1ca10*/  IADD3 R6, R6, -0x1, RZ ;  /* 0xffffffff06067810 */ /* 0x004fe20007ffe0ff */
[----:B------:R-:W-:Y:S05]  /*1ca20*/  BRA.DIV ~URZ, `(.L_x_1475) ;  /* 0x00002b727f007947 */ /* 0x000fea000b800000 */
[----:B------:R2:W3:Y:S02]  /*1ca30*/  SHFL.IDX PT, R12, R4, R6, 0x1f ;  /* 0x00001f06040c7589 */ /* 0x0004e400000e0000 */
.L_x_1474:
[----:B------:R-:W-:Y:S05]  /*1ca40*/  BSYNC B0 ;  /* 0x0000000000007941 */ /* 0x000fea0003800000 */
.L_x_1473:
        /* <DEDUP_REMOVED lines=67> */
.L_x_1477:
        /* <DEDUP_REMOVED lines=67> */
.L_x_1478:
[----:B------:R-:W-:Y:S05]  /*1d2b0*/  BSYNC B0 ;  /* 0x0000000000007941 */ /* 0x000fea0003800000 */
.L_x_1476:
[----:B------:R-:W-:-:S04]  /*1d2c0*/  LOP3.LUT R2, RZ, R2, RZ, 0x33, !PT ;  /* 0x00000002ff027212 */ /* 0x000fc800078e33ff */
[----:B------:R-:W-:Y:S01]  /*1d2d0*/  IADD3 R233, R2, R7, RZ ;  /* 0x0000000702e97210 */ /* 0x000fe20007ffe0ff */
[----:B------:R-:W-:Y:S05]  /*1d2e0*/  BRA `(.L_x_1479) ;  /* 0x0000004000007947 */ /* 0x000fea0003800000 */
.L_x_1467:
[----:B------:R-:W-:Y:S01]  /*1d2f0*/  IMAD.MOV.U32 R232, RZ, RZ, R9 ;  /* 0x000000ffffe87224 */ /* 0x000fe200078e0009 */
[----:B------:R-:W-:Y:S01]  /*1d300*/  MOV R234, RZ ;  /* 0x000000ff00ea7202 */ /* 0x000fe20000000f00 */
[----:B------:R-:W-:Y:S01]  /*1d310*/  IMAD.MOV.U32 R233, RZ, RZ, RZ ;  /* 0x000000ffffe97224 */ /* 0x000fe200078e00ff */
[----:B------:R-:W-:Y:S02]  /*1d320*/  MOV R235, c[0x0][0x53c] ;  /* 0x00014f0000eb7a02 */ /* 0x000fe40000000f00 */
.L_x_1479:
[----:B------:R-:W-:Y:S05]  /*1d330*/  BSYNC B1 ;  /* 0x0000000000017941 */ /* 0x000fea0003800000 */
.L_x_1465:
[----:B------:R-:W-:Y:S01]  /*1d340*/  WARPSYNC 0xffffffff ;  /* 0xffffffff00007948 */ /* 0x000fe20003800000 */
[----:B------:R-:W-:Y:S01]  /*1d350*/  BAR.SYNC.DEFER_BLOCKING 0x4, 0x100 ;  /* 0x0104000000007b1d */ /* 0x000fe20000010000 */
[----:B------:R-:W-:-:S13]  /*1d360*/  ISETP.NE.AND P0, PT, R13, RZ, PT ;  /* 0x000000ff0d00720c */ /* 0x000fda0003f05270 */
[----:B------:R2:W-:Y:S04]  /*1d370*/  @!P0 STS.128 [0x20080], R232 ;  /* 0x020080e8ff008388 */ /* 0x0005e80000000c00 */
[----:B------:R-:W-:Y:S06]  /*1d380*/  BAR.ARV 0x5, 0x100 ;  /* 0x0144000000007b1d */ /* 0x000fec0000002000 */
.L_x_1460:
[----:B-1----:R-:W-:-:S13]  /*1d390*/  ISETP.GE.AND P0, PT, R235, c[0x0][0x53c], PT ;  /* 0x00014f00eb007a0c */ /* 0x002fda0003f06270 */
[----:B--23--:R-:W-:Y:S01]  /*1d3a0*/  @P0 CALL.REL.NOINC `(.L_x_1480) ;  /* 0x0000001000000944 */ /* 0x00cfe20003c00000 */
[----:B------:R-:W-:Y:S05]  /*1d3b0*/  BRA `(.L_x_1481) ;  /* 0xfffe4c8000007947 */ /* 0x000fea000383ffff */
.L_x_1480:
[----:B------:R-:W-:Y:S05]  /*1d3c0*/  EXIT ;  /* 0x000000000000794d */ /* 0x000fea0003800000 */
.L_x_1277:
[----:B------:R-:W-:Y:S01]  /*1d3d0*/  IMAD.MOV.U32 R0, RZ, RZ, R5 ;  /* 0x000000ffff007224 */ /* 0x000fe200078e0005 */
[----:B------:R-:W-:Y:S02]  /*1d3e0*/  MOV R3, 0x1 ;  /* 0x0000000100037802 */ /* 0x000fe40000000f00 */
[----:B------:R-:W-:Y:S02]  /*1d3f0*/  MOV R2, 0x1d410 ;  /* 0x0001d41000027802 */ /* 0x000fe40000000f00 */
[----:B--2---:R-:W-:Y:S05]  /*1d400*/  CALL.REL.NOINC `($__internal_25_$__cuda_sm70_shflsync_up_p) ;  /* 0x000022e000007944 */ /* 0x004fea0003c00000 */
[----:B------:R-:W-:Y:S01]  /*1d410*/  MOV R0, R4 ;  /* 0x0000000400007202 */ /* 0x000fe20000000f00 */
[----:B------:R-:W-:Y:S05]  /*1d420*/  BRA `(.L_x_1482) ;  /* 0xfffe301000007947 */ /* 0x000fea000383ffff */
.L_x_1278:
[----:B------:R-:W-:Y:S01]  /*1d430*/  IMAD.MOV.U32 R0, RZ, RZ, R5 ;  /* 0x000000ffff007224 */ /* 0x000fe200078e0005 */
[----:B------:R-:W-:Y:S02]  /*1d440*/  MOV R3, 0x2 ;  /* 0x0000000200037802 */ /* 0x000fe40000000f00 */
[----:B------:R-:W-:Y:S02]  /*1d450*/  MOV R2, 0x1d470 ;  /* 0x0001d47000027802 */ /* 0x000fe40000000f00 */
[----:B--2---:R-:W-:Y:S05]  /*1d460*/  CALL.REL.NOINC `($__internal_25_$__cuda_sm70_shflsync_up_p) ;  /* 0x0000228000007944 */ /* 0x004fea0003c00000 */
[----:B------:R-:W-:Y:S01]  /*1d470*/  SEL R4, R4, RZ, P4 ;  /* 0x000000ff04047207 */ /* 0x000fe20002000000 */
[----:B------:R-:W-:Y:S01]  /*1d480*/  IMAD.MOV.U32 R3, RZ, RZ, 0x4 ;  /* 0x00000004ff037424 */ /* 0x000fe200078e00ff */
[----:B------:R-:W-:-:S03]  /*1d490*/  MOV R2, 0x1d4c0 ;  /* 0x0001d4c000027802 */ /* 0x000fc60000000f00 */
[----:B------:R-:W-:Y:S02]  /*1d4a0*/  IMAD.IADD R0, R5, 0x1, R4 ;  /* 0x0000000105007824 */ /* 0x000fe400078e0204 */
[----:B------:R-:W-:Y:S05]  /*1d4b0*/  CALL.REL.NOINC `($__internal_25_$__cuda_sm70_shflsync_up_p) ;  /* 0x0000223000007944 */ /* 0x000fea0003c00000 */
        /* <DEDUP_REMOVED lines=12> */
[----:B------:R-:W-:Y:S02]  /*1d580*/  MOV R200, 0x1f ;  /* 0x0000001f00c87802 */ /* 0x000fe40000000f00 */
[----:B------:R-:W-:Y:S01]  /*1d590*/  MOV R3, 0x1d5d0 ;  /* 0x0001d5d000037802 */ /* 0x000fe20000000f00 */
[----:B------:R-:W-:-:S04]  /*1d5a0*/  IMAD.IADD R4, R0, 0x1, R4 ;  /* 0x0000000100047824 */ /* 0x000fc800078e0204 */
[----:B------:R-:W-:Y:S02]  /*1d5b0*/  IMAD.MOV.U32 R0, RZ, RZ, R4 ;  /* 0x000000ffff007224 */ /* 0x000fe400078e0004 */
[----:B------:R-:W-:Y:S05]  /*1d5c0*/  CALL.REL.NOINC `($__internal_24_$__cuda_sm70_shflsync_idx_p) ;  /* 0x000020a000007944 */ /* 0x000fea0003c00000 */
[----:B-1---5:R-:W-:Y:S05]  /*1d5d0*/  BRA `(.L_x_1483) ;  /* 0xfffe2f6000007947 */ /* 0x022fea000383ffff */
.L_x_1280:
[----:B------:R-:W-:Y:S02]  /*1d5e0*/  SEL R0, RZ, 0x1, P0 ;  /* 0x00000001ff007807 */ /* 0x000fe40000000000 */
[----:B------:R-:W-:Y:S02]  /*1d5f0*/  MOV R2, 0x1d610 ;  /* 0x0001d61000027802 */ /* 0x000fe40000000f00 */
[----:B--2---:R-:W-:Y:S05]  /*1d600*/  CALL.REL.NOINC `($__internal_26_$__cuda_sm70_votesync_ballot) ;  /* 0x0000214000007944 */ /* 0x004fea0003c00000 */
[----:B------:R-:W-:Y:S01]  /*1d610*/  MOV R10, R0 ;  /* 0x00000000000a7202 */ /* 0x000fe20000000f00 */
[----:B------:R-:W-:Y:S05]  /*1d620*/  BRA `(.L_x_1484) ;  /* 0xfffe2fa000007947 */ /* 0x000fea000383ffff */
.L_x_1281:
[----:B------:R-:W-:Y:S01]  /*1d630*/  IMAD.MOV.U32 R0, RZ, RZ, R9 ;  /* 0x000000ffff007224 */ /* 0x000fe200078e0009 */
[----:B------:R-:W-:Y:S01]  /*1d640*/  MOV R2, R5 ;  /* 0x0000000500027202 */ /* 0x000fe20000000f00 */
[----:B------:R-:W-:Y:S01]  /*1d650*/  IMAD.MOV.U32 R200, RZ, RZ, 0x1f ;  /* 0x0000001fffc87424 */ /* 0x000fe200078e00ff */
[----:B------:R-:W-:Y:S02]  /*1d660*/  MOV R3, 0x1d680 ;  /* 0x0001d68000037802 */ /* 0x000fe40000000f00 */
[----:B------:R-:W-:Y:S05]  /*1d670*/  CALL.REL.NOINC `($__internal_24_$__cuda_sm70_shflsync_idx_p) ;  /* 0x00001ff000007944 */ /* 0x000fea0003c00000 */
[----:B------:R-:W-:Y:S01]  /*1d680*/  IMAD.MOV.U32 R12, RZ, RZ, R0 ;  /* 0x000000ffff0c7224 */ /* 0x000fe200078e0000 */
[----:B------:R-:W-:Y:S01]  /*1d690*/  MOV R0, R8 ;  /* 0x0000000800007202 */ /* 0x000fe20000000f00 */
[----:B------:R-:W-:Y:S01]  /*1d6a0*/  IMAD.MOV.U32 R6, RZ, RZ, RZ ;  /* 0x000000ffff067224 */ /* 0x000fe200078e00ff */
[----:B------:R-:W-:Y:S01]  /*1d6b0*/  MOV R2, R5 ;  /* 0x0000000500027202 */ /* 0x000fe20000000f00 */
[----:B------:R-:W-:Y:S01]  /*1d6c0*/  IMAD.MOV.U32 R200, RZ, RZ, 0x1f ;  /* 0x0000001fffc87424 */ /* 0x000fe200078e00ff */
[----:B------:R-:W-:-:S02]  /*1d6d0*/  MOV R3, 0x1d6f0 ;  /* 0x0001d6f000037802 */ /* 0x000fc40000000f00 */
[----:B-1---5:R-:W-:Y:S05]  /*1d6e0*/  CALL.REL.NOINC `($__internal_24_$__cuda_sm70_shflsync_idx_p) ;  /* 0x00001f8000007944 */ /* 0x022fea0003c00000 */
[----:B------:R-:W-:Y:S01]  /*1d6f0*/  MOV R9, R0 ;  /* 0x0000000000097202 */ /* 0x000fe20000000f00 */
[----:B-1---5:R-:W-:Y:S05]  /*1d700*/  BRA `(.L_x_1485) ;  /* 0xfffe2f2000007947 */ /* 0x022fea000383ffff */
.L_x_1284:
[----:B------:R-:W-:Y:S01]  /*1d710*/  IMAD.MOV.U32 R0, RZ, RZ, R4 ;  /* 0x000000ffff007224 */ /* 0x000fe200078e0004 */
[----:B------:R-:W-:-:S02]  /*1d720*/  MOV R200, 0x1f ;  /* 0x0000001f00c87802 */ /* 0x000fc40000000f00 */
[----:B------:R-:W-:Y:S02]  /*1d730*/  MOV R3, 0x1d750 ;  /* 0x0001d75000037802 */ /* 0x000fe40000000f00 */
[----:B-123--:R-:W-:Y:S05]  /*1d740*/  CALL.REL.NOINC `($__internal_24_$__cuda_sm70_shflsync_idx_p) ;  /* 0x00001f2000007944 */ /* 0x00efea0003c00000 */
[----:B------:R-:W-:Y:S01]  /*1d750*/  MOV R6, R0 ;  /* 0x0000000000067202 */ /* 0x000fe20000000f00 */
[----:B-1---5:R-:W-:Y:S05]  /*1d760*/  BRA `(.L_x_1283) ;  /* 0xfffe2f2000007947 */ /* 0x022fea000383ffff */
.L_x_1317:
[----:B------:R-:W-:Y:S01]  /*1d770*/  IMAD.MOV.U32 R0, RZ, RZ, R5 ;  /* 0x000000ffff007224 */ /* 0x000fe200078e0005 */
[----:B------:R-:W-:Y:S01]  /*1d780*/  MOV R2, RZ ;  /* 0x000000ff00027202 */ /* 0x000fe20000000f00 */
[----:B------:R-:W-:Y:S01]  /*1d790*/  IMAD.MOV.U32 R200, RZ, RZ, 0x181f ;  /* 0x0000181fffc87424 */ /* 0x000fe200078e00ff */
[----:B------:R-:W-:Y:S02]  /*1d7a0*/  MOV R3, 0x1d7c0 ;  /* 0x0001d7c000037802 */ /* 0x000fe40000000f00 */
[----:B-----5:R-:W-:Y:S05]  /*1d7b0*/  CALL.REL.NOINC `($__internal_24_$__cuda_sm70_shflsync_idx_p) ;  /* 0x00001eb000007944 */ /* 0x020fea0003c00000 */
[----:B-----5:R-:W-:Y:S01]  /*1d7c0*/  MOV R4, R0 ;  /* 0x0000000000047202 */ /* 0x020fe20000000f00 */
[----:B-1----:R-:W-:Y:S05]  /*1d7d0*/  BRA `(.L_x_1486) ;  /* 0xfffe953000007947 */ /* 0x002fea000383ffff */
.L_x_1318:
[----:B------:R-:W-:Y:S01]  /*1d7e0*/  IMAD.MOV.U32 R0, RZ, RZ, R12 ;  /* 0x000000ffff007224 */ /* 0x000fe200078e000c */
[----:B------:R-:W-:Y:S01]  /*1d7f0*/  MOV R2, RZ ;  /* 0x000000ff00027202 */ /* 0x000fe20000000f00 */
[----:B------:R-:W-:Y:S01]  /*1d800*/  IMAD.MOV.U32 R200, RZ, RZ, 0x181f ;  /* 0x0000181fffc87424 */ /* 0x000fe200078e00ff */
[----:B------:R-:W-:Y:S02]  /*1d810*/  MOV R3, 0x1d830 ;  /* 0x0001d83000037802 */ /* 0x000fe40000000f00 */
[----:B-12--5:R-:W-:Y:S05]  /*1d820*/  CALL.REL.NOINC `($__internal_24_$__cuda_sm70_shflsync_idx_p) ;  /* 0x00001e4000007944 */ /* 0x026fea0003c00000 */
[----:B-1---5:R-:W-:Y:S05]  /*1d830*/  BRA `(.L_x_1487) ;  /* 0xfffe94f000007947 */ /* 0x022fea000383ffff */
.L_x_1321:
[----:B----4-:R-:W-:Y:S01]  /*1d840*/  IMAD.MOV.U32 R0, RZ, RZ, R5 ;  /* 0x000000ffff007224 */ /* 0x010fe200078e0005 */
[----:B--2---:R-:W-:Y:S01]  /*1d850*/  MOV R2, 0x1 ;  /* 0x0000000100027802 */ /* 0x004fe20000000f00 */
[----:B------:R-:W-:Y:S01]  /*1d860*/  IMAD.MOV.U32 R200, RZ, RZ, 0x181f ;  /* 0x0000181fffc87424 */ /* 0x000fe200078e00ff */
[----:B------:R-:W-:-:S02]  /*1d870*/  MOV R3, 0x1d890 ;  /* 0x0001d89000037802 */ /* 0x000fc40000000f00 */
[----:B-1-3-5:R-:W-:Y:S05]  /*1d880*/  CALL.REL.NOINC `($__internal_24_$__cuda_sm70_shflsync_idx_p) ;  /* 0x00001de000007944 */ /* 0x02afea0003c00000 */
[----:B-----5:R-:W-:Y:S01]  /*1d890*/  IMAD.MOV.U32 R4, RZ, RZ, R0 ;  /* 0x000000ffff047224 */ /* 0x020fe200078e0000 */
[----:B------:R-:W-:Y:S01]  /*1d8a0*/  MOV R2, 0x1 ;  /* 0x0000000100027802 */ /* 0x000fe20000000f00 */
[----:B------:R-:W-:Y:S01]  /*1d8b0*/  IMAD.MOV.U32 R0, RZ, RZ, R12 ;  /* 0x000000ffff007224 */ /* 0x000fe200078e000c */
[----:B------:R-:W-:-:S02]  /*1d8c0*/  MOV R200, 0x181f ;  /* 0x0000181f00c87802 */ /* 0x000fc40000000f00 */
[----:B------:R-:W-:Y:S02]  /*1d8d0*/  MOV R3, 0x1d8f0 ;  /* 0x0001d8f000037802 */ /* 0x000fe40000000f00 */
[----:B-1----:R-:W-:Y:S05]  /*1d8e0*/  CALL.REL.NOINC `($__internal_24_$__cuda_sm70_shflsync_idx_p) ;  /* 0x00001d8000007944 */ /* 0x002fea0003c00000 */
[----:B-1---5:R-:W-:Y:S05]  /*1d8f0*/  BRA `(.L_x_1488) ;  /* 0xfffe95c000007947 */ /* 0x022fea000383ffff */
.L_x_1324:
[----:B----4-:R-:W-:Y:S01]  /*1d900*/  IMAD.MOV.U32 R0, RZ, RZ, R5 ;  /* 0x000000ffff007224 */ /* 0x010fe200078e0005 */
[----:B-1----:R-:W-:Y:S01]  /*1d910*/  MOV R2, 0x2 ;  /* 0x0000000200027802 */ /* 0x002fe20000000f00 */
[----:B------:R-:W-:Y:S01]  /*1d920*/  IMAD.MOV.U32 R200, RZ, RZ, 0x181f ;  /* 0x0000181fffc87424 */ /* 0x000fe200078e00ff */
[----:B------:R-:W-:Y:S02]  /*1d930*/  MOV R3, 0x1d950 ;  /* 0x0001d95000037802 */ /* 0x000fe40000000f00 */
[----:B--23-5:R-:W-:Y:S05]  /*1d940*/  CALL.REL.NOINC `($__internal_24_$__cuda_sm70_shflsync_idx_p) ;  /* 0x00001d2000007944 */ /* 0x02cfea0003c00000 */
[----:B-----5:R-:W-:Y:S01]  /*1d950*/  MOV R4, R0 ;  /* 0x0000000000047202 */ /* 0x020fe20000000f00 */
[----:B-1----:R-:W-:Y:S05]  /*1d960*/  BRA `(.L_x_1489) ;  /* 0xfffe96d000007947 */ /* 0x002fea000383ffff */
.L_x_1325:
[----:B----4-:R-:W-:Y:S01]  /*1d970*/  IMAD.MOV.U32 R0, RZ, RZ, R12 ;  /* 0x000000ffff007224 */ /* 0x010fe200078e000c */
[----:B------:R-:W-:Y:S01]  /*1d980*/  MOV R2, 0x2 ;  /* 0x0000000200027802 */ /* 0x000fe20000000f00 */
[----:B------:R-:W-:Y:S01]  /*1d990*/  IMAD.MOV.U32 R200, RZ, RZ, 0x181f ;  /* 0x0000181fffc87424 */ /* 0x000fe200078e00ff */
[----:B------:R-:W-:Y:S02]  /*1d9a0*/  MOV R3, 0x1d9c0 ;  /* 0x0001d9c000037802 */ /* 0x000fe40000000f00 */
[----:B-123-5:R-:W-:Y:S05]  /*1d9b0*/  CALL.REL.NOINC `($__internal_24_$__cuda_sm70_shflsync_idx_p) ;  /* 0x00001cb000007944 */ /* 0x02efea0003c00000 */
[----:B-1---5:R-:W-:Y:S05]  /*1d9c0*/  BRA `(.L_x_1490) ;  /* 0xfffe969000007947 */ /* 0x022fea000383ffff */
.L_x_1328:
[----:B-1----:R-:W-:Y:S01]  /*1d9d0*/  IMAD.MOV.U32 R0, RZ, RZ, R5 ;  /* 0x000000ffff007224 */ /* 0x002fe200078e0005 */
[----:B------:R-:W-:Y:S01]  /*1d9e0*/  MOV R2, 0x3 ;  /* 0x0000000300027802 */ /* 0x000fe20000000f00 */
[----:B------:R-:W-:Y:S01]  /*1d9f0*/  IMAD.MOV.U32 R200, RZ, RZ, 0x181f ;  /* 0x0000181fffc87424 */ /* 0x000fe200078e00ff */
[----:B------:R-:W-:-:S02]  /*1da00*/  MOV R3, 0x1da20 ;  /* 0x0001da2000037802 */ /* 0x000fc40000000f00 */
[----:B--2345:R-:W-:Y:S05]  /*1da10*/  CALL.REL.NOINC `($__internal_24_$__cuda_sm70_shflsync_idx_p) ;  /* 0x00001c5000007944 */ /* 0x03cfea0003c00000 */
[----:B-----5:R-:W-:Y:S01]  /*1da20*/  IMAD.MOV.U32 R4, RZ, RZ, R0 ;  /* 0x000000ffff047224 */ /* 0x020fe200078e0000 */
[----:B------:R-:W-:Y:S01]  /*1da30*/  MOV R2, 0x3 ;  /* 0x0000000300027802 */ /* 0x000fe20000000f00 */
[----:B------:R-:W-:Y:S01]  /*1da40*/  IMAD.MOV.U32 R0, RZ, RZ, R12 ;  /* 0x000000ffff007224 */ /* 0x000fe200078e000c */
[----:B------:R-:W-:-:S02]  /*1da50*/  MOV R200, 0x181f ;  /* 0x0000181f00c87802 */ /* 0x000fc40000000f00 */
[----:B------:R-:W-:Y:S02]  /*1da60*/  MOV R3, 0x1da80 ;  /* 0x0001da8000037802 */ /* 0x000fe40000000f00 */
[----:B-1----:R-:W-:Y:S05]  /*1da70*/  CALL.REL.NOINC `($__internal_24_$__cuda_sm70_shflsync_idx_p) ;  /* 0x00001bf000007944 */ /* 0x002fea0003c00000 */
[----:B-1---5:R-:W-:Y:S05]  /*1da80*/  BRA `(.L_x_1491) ;  /* 0xfffe976000007947 */ /* 0x022fea000383ffff */
.L_x_1395:
[----:B------:R-:W-:Y:S01]  /*1da90*/  IMAD.MOV.U32 R2, RZ, RZ, RZ ;  /* 0x000000ffff027224 */ /* 0x000fe200078e00ff */
[----:B------:R-:W-:Y:S02]  /*1daa0*/  MOV R200, 0x181f ;  /* 0x0000181f00c87802 */ /* 0x000fe40000000f00 */
[----:B------:R-:W-:Y:S02]  /*1dab0*/  MOV R3, 0x1dad0 ;  /* 0x0001dad000037802 */ /* 0x000fe40000000f00 */
[----:B------:R-:W-:Y:S05]  /*1dac0*/  CALL.REL.NOINC `($__internal_24_$__cuda_sm70_shflsync_idx_p) ;  /* 0x00001ba000007944 */ /* 0x000fea0003c00000 */
[----:B-----5:R-:W-:Y:S01]  /*1dad0*/  MOV R4, R0 ;  /* 0x0000000000047202 */ /* 0x020fe20000000f00 */
[----:B-1----:R-:W-:Y:S05]  /*1dae0*/  BRA `(.L_x_1492) ;  /* 0xffff409000007947 */ /* 0x002fea000383ffff */
.L_x_1396:
[----:B-1----:R-:W-:Y:S01]  /*1daf0*/  IMAD.MOV.U32 R0, RZ, RZ, R5 ;  /* 0x000000ffff007224 */ /* 0x002fe200078e0005 */
[----:B------:R-:W-:Y:S01]  /*1db00*/  MOV R2, RZ ;  /* 0x000000ff00027202 */ /* 0x000fe20000000f00 */
[----:B------:R-:W-:Y:S01]  /*1db10*/  IMAD.MOV.U32 R200, RZ, RZ, 0x181f ;  /* 0x0000181fffc87424 */ /* 0x000fe200078e00ff */
[----:B------:R-:W-:Y:S02]  /*1db20*/  MOV R3, 0x1db40 ;  /* 0x0001db4000037802 */ /* 0x000fe40000000f00 */
[----:B--2---:R-:W-:Y:S05]  /*1db30*/  CALL.REL.NOINC `($__internal_24_$__cuda_sm70_shflsync_idx_p) ;  /* 0x00001b3000007944 */ /* 0x004fea0003c00000 */
[----:B-1---5:R-:W-:Y:S05]  /*1db40*/  BRA `(.L_x_1493) ;  /* 0xffff405000007947 */ /* 0x022fea000383ffff */
.L_x_1397:
[----:B------:R-:W-:Y:S01]  /*1db50*/  IMAD.MOV.U32 R0, RZ, RZ, R4 ;  /* 0x000000ffff007224 */ /* 0x000fe200078e0004 */
[----:B------:R-:W-:Y:S01]  /*1db60*/  MOV R2, RZ ;  /* 0x000000ff00027202 */ /* 0x000fe20000000f00 */
[----:B------:R-:W-:Y:S01]  /*1db70*/  IMAD.MOV.U32 R200, RZ, RZ, 0x1c1f ;  /* 0x00001c1fffc87424 */ /* 0x000fe200078e00ff */
[----:B------:R-:W-:-:S02]  /*1db80*/  MOV R3, 0x1dba0 ;  /* 0x0001dba000037802 */ /* 0x000fc40000000f00 */
[----:B------:R-:W-:Y:S05]  /*1db90*/  CALL.REL.NOINC `($__internal_24_$__cuda_sm70_shflsync_idx_p) ;  /* 0x00001ad000007944 */ /* 0x000fea0003c00000 */
[----:B-1---5:R-:W-:Y:S05]  /*1dba0*/  BRA `(.L_x_1494) ;  /* 0xffff421000007947 */ /* 0x022fea000383ffff */
.L_x_1398:
[----:B------:R-:W-:Y:S01]  /*1dbb0*/  IMAD.MOV.U32 R0, RZ, RZ, R4 ;  /* 0x000000ffff007224 */ /* 0x000fe200078e0004 */
[----:B------:R-:W-:Y:S01]  /*1dbc0*/  MOV R2, 0x1 ;  /* 0x0000000100027802 */ /* 0x000fe20000000f00 */
[----:B------:R-:W-:Y:S01]  /*1dbd0*/  IMAD.MOV.U32 R200, RZ, RZ, 0x1c1f ;  /* 0x00001c1fffc87424 */ /* 0x000fe200078e00ff */
[----:B------:R-:W-:-:S02]  /*1dbe0*/  MOV R3, 0x1dc00 ;  /* 0x0001dc0000037802 */ /* 0x000fc40000000f00 */
[----:B-1----:R-:W-:Y:S05]  /*1dbf0*/  CALL.REL.NOINC `($__internal_24_$__cuda_sm70_shflsync_idx_p) ;  /* 0x00001a7000007944 */ /* 0x002fea0003c00000 */
[----:B------:R-:W-:Y:S01]  /*1dc00*/  IMAD.IADD R0, R5, 0x1, R0 ;  /* 0x0000000105007824 */ /* 0x000fe200078e0200 */
[----:B------:R-:W-:-:S04]  /*1dc10*/  FMNMX.FTZ R2, R10, R11, !PT ;  /* 0x0000000b0a027209 */ /* 0x000fc80007810000 */
[----:B------:R-:W-:Y:S02]  /*1dc20*/  IMNMX R0, R6, R0, PT ;  /* 0x0000000006007217 */ /* 0x000fe40003800200 */
[----:B------:R-:W-:Y:S02]  /*1dc30*/  FMNMX.FTZ R2, R12, R2, !PT ;  /* 0x000000020c027209 */ /* 0x000fe40007810000 */
[C---:B------:R-:W-:Y:S02]  /*1dc40*/  ISETP.GT.AND P1, PT, R0.reuse, RZ, PT ;  /* 0x000000ff0000720c */ /* 0x040fe40003f24270 */
[C---:B------:R-:W-:Y:S02]  /*1dc50*/  ISETP.GT.AND P0, PT, R0.reuse, 0x1, PT ;  /* 0x000000010000780c */ /* 0x040fe40003f04270 */
[----:B------:R-:W-:Y:S02]  /*1dc60*/  ISETP.GT.AND P2, PT, R0, 0x8, PT ;  /* 0x000000080000780c */ /* 0x000fe40003f44270 */
[----:B------:R-:W-:-:S02]  /*1dc70*/  FSEL R6, R30, -INF , P1 ;  /* 0xff8000001e067808 */ /* 0x000fc40000800000 */
[----:B------:R-:W-:Y:S02]  /*1dc80*/  FSEL R7, R28, -INF , P0 ;  /* 0xff8000001c077808 */ /* 0x000fe40000000000 */
[----:B------:R-:W-:Y:S02]  /*1dc90*/  ISETP.GT.AND P0, PT, R0, 0x9, PT ;  /* 0x000000090000780c */ /* 0x000fe40003f04270 */
[----:B------:R-:W-:Y:S02]  /*1dca0*/  FSEL R9, R22, -INF , P2 ;  /* 0xff80000016097808 */ /* 0x000fe40001000000 */
[----:B------:R-:W-:Y:S02]  /*1dcb0*/  FMNMX.FTZ R3, R6, R7, !PT ;  /* 0x0000000706037209 */ /* 0x000fe40007810000 */
[----:B------:R-:W-:Y:S02]  /*1dcc0*/  FMNMX.FTZ R5, R13, R2, !PT ;  /* 0x000000020d057209 */ /* 0x000fe40007810000 */
[----:B------:R-:W-:-:S02]  /*1dcd0*/  ISETP.GT.AND P1, PT, R0, 0x10, PT ;  /* 0x000000100000780c */ /* 0x000fc40003f24270 */
[----:B------:R-:W-:Y:S02]  /*1dce0*/  FSEL R8, R27, -INF , P0 ;  /* 0xff8000001b087808 */ /* 0x000fe40000000000 */
[----:B------:R-:W-:Y:S02]  /*1dcf0*/  FMNMX.FTZ R2, R9, R3, !PT ;  /* 0x0000000309027209 */ /* 0x000fe40007810000 */
[----:B------:R-:W-:Y:S02]  /*1dd00*/  FMNMX.FTZ R134, R14, R5, !PT ;  /* 0x000000050e867209 */ /* 0x000fe40007810000 */
[----:B------:R-:W-:Y:S02]  /*1dd10*/  ISETP.GT.AND P0, PT, R0, 0x11, PT ;  /* 0x000000110000780c */ /* 0x000fe40003f04270 */
[----:B------:R-:W-:Y:S02]  /*1dd20*/  FSEL R21, R21, -INF , P1 ;  /* 0xff80000015157808 */ /* 0x000fe40000800000 */
[----:B------:R-:W-:-:S02]  /*1dd30*/  FMNMX.FTZ R2, R8, R2, !PT ;  /* 0x0000000208027209 */ /* 0x000fc40007810000 */
[----:B------:R-:W-:Y:S02]  /*1dd40*/  FMNMX.FTZ R134, R23, R134, !PT ;  /* 0x0000008617867209 */ /* 0x000fe40007810000 */
[----:B------:R-:W-:Y:S02]  /*1dd50*/  ISETP.GT.AND P1, PT, R0, 0x18, PT ;  /* 0x000000180000780c */ /* 0x000fe40003f24270 */
[----:B------:R-:W-:Y:S02]  /*1dd60*/  FSEL R20, R20, -INF , P0 ;  /* 0xff80000014147808 */ /* 0x000fe40000000000 */
[----:B------:R-:W-:Y:S02]  /*1dd70*/  FMNMX.FTZ R5, R21, R2, !PT ;  /* 0x0000000215057209 */ /* 0x000fe40007810000 */
[----:B------:R-:W-:Y:S02]  /*1dd80*/  FMNMX.FTZ R134, R24, R134, !PT ;  /* 0x0000008618867209 */ /* 0x000fe40007810000 */
[----:B------:R-:W-:Y:S01]  /*1dd90*/  ISETP.GT.AND P0, PT, R0, 0x19, PT ;  /* 0x000000190000780c */ /* 0x000fe20003f04270 */
[----:B------:R-:W-:Y:S01]  /*1dda0*/  IMAD.MOV.U32 R0, RZ, RZ, 0x2 ;  /* 0x00000002ff007424 */ /* 0x000fe200078e00ff */
[----:B------:R-:W-:-:S02]  /*1ddb0*/  FSEL R22, R19, -INF , P1 ;  /* 0xff80000013167808 */ /* 0x000fc40000800000 */
[----:B------:R-:W-:Y:S02]  /*1ddc0*/  FMNMX.FTZ R5, R20, R5, !PT ;  /* 0x0000000514057209 */ /* 0x000fe40007810000 */
[----:B------:R-:W-:Y:S02]  /*1ddd0*/  FMNMX.FTZ R134, R26, R134, !PT ;  /* 0x000000861a867209 */ /* 0x000fe40007810000 */
[----:B------:R-:W-:Y:S02]  /*1dde0*/  FSEL R25, R25, -INF , P0 ;  /* 0xff80000019197808 */ /* 0x000fe40000000000 */
[----:B------:R-:W-:Y:S01]  /*1ddf0*/  FMNMX.FTZ R5, R22, R5, !PT ;  /* 0x0000000516057209 */ /* 0x000fe20007810000 */
[----:B-----5:R-:W-:Y:S01]  /*1de00*/  IMAD.MOV.U32 R4, RZ, RZ, R134 ;  /* 0x000000ffff047224 */ /* 0x020fe200078e0086 */
[----:B------:R-:W-:Y:S02]  /*1de10*/  MOV R2, 0x1de40 ;  /* 0x0001de4000027802 */ /* 0x000fe40000000f00 */
[----:B------:R-:W-:-:S02]  /*1de20*/  FMNMX.FTZ R5, R25, R5, !PT ;  /* 0x0000000519057209 */ /* 0x000fc40007810000 */
[----:B-1----:R-:W-:Y:S05]  /*1de30*/  CALL.REL.NOINC `($__internal_23_$__cuda_sm70_shflsync_bfly_p) ;  /* 0x000017d000007944 */ /* 0x002fea0003c00000 */
[----:B------:R-:W-:Y:S01]  /*1de40*/  FMNMX.FTZ R134, R134, R0, !PT ;  /* 0x0000000086867209 */ /* 0x000fe20007810000 */
[----:B------:R-:W-:Y:S01]  /*1de50*/  IMAD.MOV.U32 R0, RZ, RZ, 0x1 ;  /* 0x00000001ff007424 */ /* 0x000fe200078e00ff */
[----:B------:R-:W-:-:S03]  /*1de60*/  MOV R2, 0x1de90 ;  /* 0x0001de9000027802 */ /* 0x000fc60000000f00 */
[----:B------:R-:W-:Y:S02]  /*1de70*/  IMAD.MOV.U32 R4, RZ, RZ, R134 ;  /* 0x000000ffff047224 */ /* 0x000fe400078e0086 */
[----:B------:R-:W-:Y:S05]  /*1de80*/  CALL.REL.NOINC `($__internal_23_$__cuda_sm70_shflsync_bfly_p) ;  /* 0x0000178000007944 */ /* 0x000fea0003c00000 */
[----:B------:R-:W-:Y:S01]  /*1de90*/  FMNMX.FTZ R134, R134, R0, !PT ;  /* 0x0000000086867209 */ /* 0x000fe20007810000 */
[----:B------:R-:W-:Y:S01]  /*1dea0*/  IMAD.MOV.U32 R4, RZ, RZ, R5 ;  /* 0x000000ffff047224 */ /* 0x000fe200078e0005 */
[----:B------:R-:W-:Y:S01]  /*1deb0*/  MOV R2, 0x1dee0 ;  /* 0x0001dee000027802 */ /* 0x000fe20000000f00 */
[----:B------:R-:W-:Y:S02]  /*1dec0*/  IMAD.MOV.U32 R0, RZ, RZ, 0x2 ;  /* 0x00000002ff007424 */ /* 0x000fe400078e00ff */
[----:B------:R-:W-:Y:S05]  /*1ded0*/  CALL.REL.NOINC `($__internal_23_$__cuda_sm70_shflsync_bfly_p) ;  /* 0x0000173000007944 */ /* 0x000fea0003c00000 */
[----:B------:R-:W-:Y:S01]  /*1dee0*/  FMNMX.FTZ R5, R5, R0, !PT ;  /* 0x0000000005057209 */ /* 0x000fe20007810000 */
[----:B------:R-:W-:Y:S01]  /*1def0*/  IMAD.MOV.U32 R0, RZ, RZ, 0x1 ;  /* 0x00000001ff007424 */ /* 0x000fe200078e00ff */
[----:B------:R-:W-:-:S03]  /*1df00*/  MOV R2, 0x1df30 ;  /* 0x0001df3000027802 */ /* 0x000fc60000000f00 */
[----:B------:R-:W-:Y:S02]  /*1df10*/  IMAD.MOV.U32 R4, RZ, RZ, R5 ;  /* 0x000000ffff047224 */ /* 0x000fe400078e0005 */
[----:B------:R-:W-:Y:S05]  /*1df20*/  CALL.REL.NOINC `($__internal_23_$__cuda_sm70_shflsync_bfly_p) ;  /* 0x000016e000007944 */ /* 0x000fea0003c00000 */
[----:B------:R-:W-:Y:S01]  /*1df30*/  MOV R4, R0 ;  /* 0x0000000000047202 */ /* 0x000fe20000000f00 */
[----:B------:R-:W-:Y:S05]  /*1df40*/  BRA `(.L_x_1495) ;  /* 0xffff422000007947 */ /* 0x000fea000383ffff */
.L_x_1402:
[----:B------:R-:W-:Y:S01]  /*1df50*/  MOV R200, 0x181f ;  /* 0x0000181f00c87802 */ /* 0x000fe20000000f00 */
[----:B------:R-:W-:Y:S01]  /*1df60*/  IMAD.MOV.U32 R2, RZ, RZ, RZ ;  /* 0x000000ffff027224 */ /* 0x000fe200078e00ff */
[----:B------:R-:W-:Y:S02]  /*1df70*/  MOV R3, 0x1df90 ;  /* 0x0001df9000037802 */ /* 0x000fe40000000f00 */
[----:B-1234-:R-:W-:Y:S05]  /*1df80*/  CALL.REL.NOINC `($__internal_24_$__cuda_sm70_shflsync_idx_p) ;  /* 0x000016e000007944 */ /* 0x01efea0003c00000 */
[----:B-----5:R-:W-:Y:S01]  /*1df90*/  MOV R4, R0 ;  /* 0x0000000000047202 */ /* 0x020fe20000000f00 */
[----:B-1----:R-:W-:-:S05]  /*1dfa0*/  BRA `(.L_x_1496) ;  /* 0xffff4e7000007947 */ /* 0x002fca000383ffff */
.L_x_1403:
[----:B------:R-:W-:Y:S01]  /*1dfb0*/  MOV R2, RZ ;  /* 0x000000ff00027202 */ /* 0x000fe20000000f00 */
[----:B----4-:R-:W-:Y:S01]  /*1dfc0*/  IMAD.MOV.U32 R0, RZ, RZ, R5 ;  /* 0x000000ffff007224 */ /* 0x010fe200078e0005 */
[----:B------:R-:W-:Y:S01]  /*1dfd0*/  MOV R3, 0x1e000 ;  /* 0x0001e00000037802 */ /* 0x000fe20000000f00 */
[----:B------:R-:W-:Y:S02]  /*1dfe0*/  IMAD.MOV.U32 R200, RZ, RZ, 0x181f ;  /* 0x0000181fffc87424 */ /* 0x000fe400078e00ff */
[----:B-123--:R-:W-:Y:S05]  /*1dff0*/  CALL.REL.NOINC `($__internal_24_$__cuda_sm70_shflsync_idx_p) ;  /* 0x0000167000007944 */ /* 0x00efea0003c00000 */
[----:B-1---5:R-:W-:-:S05]  /*1e000*/  BRA `(.L_x_1497) ;  /* 0xffff4e3000007947 */ /* 0x022fca000383ffff */
.L_x_1406:
[----:B------:R-:W-:Y:S01]  /*1e010*/  MOV R200, 0x181f ;  /* 0x0000181f00c87802 */ /* 0x000fe20000000f00 */
[----:B------:R-:W-:Y:S01]  /*1e020*/  IMAD.MOV.U32 R2, RZ, RZ, RZ ;  /* 0x000000ffff027224 */ /* 0x000fe200078e00ff */
[----:B------:R-:W-:Y:S02]  /*1e030*/  MOV R3, 0x1e050 ;  /* 0x0001e05000037802 */ /* 0x000fe40000000f00 */
[----:B------:R-:W-:Y:S05]  /*1e040*/  CALL.REL.NOINC `($__internal_24_$__cuda_sm70_shflsync_idx_p) ;  /* 0x0000162000007944 */ /* 0x000fea0003c00000 */
[----:B-----5:R-:W-:Y:S01]  /*1e050*/  MOV R4, R0 ;  /* 0x0000000000047202 */ /* 0x020fe20000000f00 */
[----:B-1----:R-:W-:-:S05]  /*1e060*/  BRA `(.L_x_1498) ;  /* 0xffff5a1000007947 */ /* 0x002fca000383ffff */
.L_x_1407:
[----:B------:R-:W-:Y:S01]  /*1e070*/  MOV R2, RZ ;  /* 0x000000ff00027202 */ /* 0x000fe20000000f00 */
[----:B-1----:R-:W-:Y:S01]  /*1e080*/  IMAD.MOV.U32 R0, RZ, RZ, R5 ;  /* 0x000000ffff007224 */ /* 0x002fe200078e0005 */
[----:B------:R-:W-:Y:S01]  /*1e090*/  MOV R3, 0x1e0c0 ;  /* 0x0001e0c000037802 */ /* 0x000fe20000000f00 */
[----:B------:R-:W-:Y:S02]  /*1e0a0*/  IMAD.MOV.U32 R200, RZ, RZ, 0x181f ;  /* 0x0000181fffc87424 */ /* 0x000fe400078e00ff */
[----:B--2---:R-:W-:Y:S05]  /*1e0b0*/  CALL.REL.NOINC `($__internal_24_$__cuda_sm70_shflsync_idx_p) ;  /* 0x000015b000007944 */ /* 0x004fea0003c00000 */
[----:B-1---5:R-:W-:-:S05]  /*1e0c0*/  BRA `(.L_x_1499) ;  /* 0xffff59d000007947 */ /* 0x022fca000383ffff */
.L_x_1408:
[----:B------:R-:W-:Y:S01]  /*1e0d0*/  MOV R2, RZ ;  /* 0x000000ff00027202 */ /* 0x000fe20000000f00 */
[----:B------:R-:W-:Y:S01]  /*1e0e0*/  IMAD.MOV.U32 R0, RZ, RZ, R4 ;  /* 0x000000ffff007224 */ /* 0x000fe200078e0004 */
[----:B------:R-:W-:Y:S01]  /*1e0f0*/  MOV R3, 0x1e120 ;  /* 0x0001e12000037802 */ /* 0x000fe20000000f00 */
[----:B------:R-:W-:Y:S02]  /*1e100*/  IMAD.MOV.U32 R200, RZ, RZ, 0x1c1f ;  /* 0x00001c1fffc87424 */ /* 0x000fe400078e00ff */
[----:B------:R-:W-:Y:S05]  /*1e110*/  CALL.REL.NOINC `($__internal_24_$__cuda_sm70_shflsync_idx_p) ;  /* 0x0000155000007944 */ /* 0x000fea0003c00000 */
[----:B-1---5:R-:W-:-:S05]  /*1e120*/  BRA `(.L_x_1500) ;  /* 0xffff5b9000007947 */ /* 0x022fca000383ffff */
.L_x_1409:
[----:B------:R-:W-:Y:S01]  /*1e130*/  MOV R2, 0x1 ;  /* 0x0000000100027802 */ /* 0x000fe20000000f00 */
[----:B------:R-:W-:Y:S01]  /*1e140*/  IMAD.MOV.U32 R0, RZ, RZ, R4 ;  /* 0x000000ffff007224 */ /* 0x000fe200078e0004 */
[----:B------:R-:W-:Y:S01]  /*1e150*/  MOV R3, 0x1e180 ;  /* 0x0001e18000037802 */ /* 0x000fe20000000f00 */
[----:B------:R-:W-:Y:S02]  /*1e160*/  IMAD.MOV.U32 R200, RZ, RZ, 0x1c1f ;  /* 0x00001c1fffc87424 */ /* 0x000fe400078e00ff */
[----:B-1----:R-:W-:Y:S05]  /*1e170*/  CALL.REL.NOINC `($__internal_24_$__cuda_sm70_shflsync_idx_p) ;  /* 0x000014f000007944 */ /* 0x002fea0003c00000 */
[----:B------:R-:W-:Y:S05]  /*1e180*/  IMAD.IADD R0, R5, 0x1, R0 ;  /* 0x0000000105007824 */ /* 0x000fea00078e0200 */
[C---:B------:R-:W-:Y:S02]  /*1e190*/  ISETP.GT.AND P1, PT, R0.reuse, RZ, PT ;  /* 0x000000ff0000720c */ /* 0x040fe40003f24270 */
[----:B------:R-:W-:Y:S02]  /*1e1a0*/  ISETP.GT.AND P0, PT, R0, 0x1, PT ;  /* 0x000000010000780c */ /* 0x000fe40003f04270 */
[----:B------:R-:W-:Y:S02]  /*1e1b0*/  FSEL R5, R174, -INF , P1 ;  /* 0xff800000ae057808 */ /* 0x000fe40000800000 */
[C---:B------:R-:W-:Y:S02]  /*1e1c0*/  ISETP.GT.AND P3, PT, R0.reuse, 0x8, PT ;  /* 0x000000080000780c */ /* 0x040fe40003f64270 */
[C---:B------:R-:W-:Y:S02]  /*1e1d0*/  ISETP.GT.AND P5, PT, R0.reuse, 0x9, PT ;  /* 0x000000090000780c */ /* 0x040fe40003fa4270 */
[C---:B------:R-:W-:Y:S02]  /*1e1e0*/  ISETP.GT.AND P4, PT, R0.reuse, 0x10, PT ;  /* 0x000000100000780c */ /* 0x040fe40003f84270 */
[----:B------:R-:W-:Y:S02]  /*1e1f0*/  FSEL R161, R173, -INF , P0 ;  /* 0xff800000ada17808 */ /* 0x000fe40000000000 */
[C---:B------:R-:W-:Y:S02]  /*1e200*/  ISETP.GT.AND P2, PT, R0.reuse, 0x11, PT ;  /* 0x000000110000780c */ /* 0x040fe40003f44270 */
[C---:B------:R-:W-:Y:S02]  /*1e210*/  ISETP.GT.AND P1, PT, R0.reuse, 0x18, PT ;  /* 0x000000180000780c */ /* 0x040fe40003f24270 */
[----:B------:R-:W-:Y:S02]  /*1e220*/  ISETP.GT.AND P0, PT, R0, 0x19, PT ;  /* 0x000000190000780c */ /* 0x000fe40003f04270 */
        /* <DEDUP_REMOVED lines=11> */
[----:B-----5:R-:W-:Y:S01]  /*1e2e0*/  FMNMX.FTZ R4, R14, R0, !PT ;  /* 0x000000000e047209 */ /* 0x020fe20007810000 */
[----:B------:R-:W-:Y:S01]  /*1e2f0*/  IMAD.MOV.U32 R0, RZ, RZ, 0x2 ;  /* 0x00000002ff007424 */ /* 0x000fe200078e00ff */
[----:B------:R-:W-:Y:S02]  /*1e300*/  FSEL R9, R167, -INF , P2 ;  /* 0xff800000a7097808 */ /* 0x000fe40001000000 */
        /* <DEDUP_REMOVED lines=10> */
[----:B-1----:R-:W-:Y:S05]  /*1e3b0*/  CALL.REL.NOINC `($__internal_23_$__cuda_sm70_shflsync_bfly_p) ;  /* 0x0000125000007944 */ /* 0x002fea0003c00000 */
[----:B------:R-:W-:Y:S01]  /*1e3c0*/  FMNMX.FTZ R4, R4, R0, !PT ;  /* 0x0000000004047209 */ /* 0x000fe20007810000 */
[----:B------:R-:W-:Y:S01]  /*1e3d0*/  IMAD.MOV.U32 R0, RZ, RZ, 0x1 ;  /* 0x00000001ff007424 */ /* 0x000fe200078e00ff */
[----:B------:R-:W-:Y:S02]  /*1e3e0*/  MOV R2, 0x1e400 ;  /* 0x0001e40000027802 */ /* 0x000fe40000000f00 */
        /* <DEDUP_REMOVED lines=8> */
[----:B------:R-:W-:Y:S02]  /*1e470*/  MOV R2, 0x1e490 ;  /* 0x0001e49000027802 */ /* 0x000fe40000000f00 */
[----:B------:R-:W-:Y:S05]  /*1e480*/  CALL.REL.NOINC `($__internal_23_$__cuda_sm70_shflsync_bfly_p) ;  /* 0x0000118000007944 */ /* 0x000fea0003c00000 */
[----:B------:R-:W-:-:S05]  /*1e490*/  BRA `(.L_x_1501) ;  /* 0xffff5bd000007947 */ /* 0x000fca000383ffff */
.L_x_1412:
[----:B------:R-:W-:Y:S01]  /*1e4a0*/  MOV R200, 0x181f ;  /* 0x0000181f00c87802 */ /* 0x000fe20000000f00 */
[----:B------:R-:W-:Y:S01]  /*1e4b0*/  IMAD.MOV.U32 R2, RZ, RZ, RZ ;  /* 0x000000ffff027224 */ /* 0x000fe200078e00ff */
[----:B------:R-:W-:Y:S02]  /*1e4c0*/  MOV R3, 0x1e4e0 ;  /* 0x0001e4e000037802 */ /* 0x000fe40000000f00 */
[----:B-1234-:R-:W-:Y:S05]  /*1e4d0*/  CALL.REL.NOINC `($__internal_24_$__cuda_sm70_shflsync_idx_p) ;  /* 0x0000119000007944 */ /* 0x01efea0003c00000 */
[----:B-1---5:R-:W-:-:S05]  /*1e4e0*/  BRA `(.L_x_1502) ;  /* 0xffff702000007947 */ /* 0x022fca000383ffff */
.L_x_1415:
[----:B------:R-:W-:Y:S01]  /*1e4f0*/  MOV R200, 0x181f ;  /* 0x0000181f00c87802 */ /* 0x000fe20000000f00 */
[----:B------:R-:W-:Y:S01]  /*1e500*/  IMAD.MOV.U32 R2, RZ, RZ, RZ ;  /* 0x000000ffff027224 */ /* 0x000fe200078e00ff */
[----:B------:R-:W-:Y:S02]  /*1e510*/  MOV R3, 0x1e530 ;  /* 0x0001e53000037802 */ /* 0x000fe40000000f00 */
[----:B------:R-:W-:Y:S05]  /*1e520*/  CALL.REL.NOINC `($__internal_24_$__cuda_sm70_shflsync_idx_p) ;  /* 0x0000114000007944 */ /* 0x000fea0003c00000 */
[----:B-----5:R-:W-:Y:S01]  /*1e530*/  MOV R4, R0 ;  /* 0x0000000000047202 */ /* 0x020fe20000000f00 */
[----:B-1----:R-:W-:-:S05]  /*1e540*/  BRA `(.L_x_1503) ;  /* 0xffff7bd000007947 */ /* 0x002fca000383ffff */
.L_x_1416:
[----:B------:R-:W-:Y:S01]  /*1e550*/  MOV R2, RZ ;  /* 0x000000ff00027202 */ /* 0x000fe20000000f00 */
[----:B-1----:R-:W-:Y:S01]  /*1e560*/  IMAD.MOV.U32 R0, RZ, RZ, R5 ;  /* 0x000000ffff007224 */ /* 0x002fe200078e0005 */
[----:B------:R-:W-:Y:S01]  /*1e570*/  MOV R3, 0x1e5a0 ;  /* 0x0001e5a000037802 */ /* 0x000fe20000000f00 */
[----:B------:R-:W-:Y:S02]  /*1e580*/  IMAD.MOV.U32 R200, RZ, RZ, 0x181f ;  /* 0x0000181fffc87424 */ /* 0x000fe400078e00ff */
[----:B--2---:R-:W-:Y:S05]  /*1e590*/  CALL.REL.NOINC `($__internal_24_$__cuda_sm70_shflsync_idx_p) ;  /* 0x000010d000007944 */ /* 0x004fea0003c00000 */
[----:B-1---5:R-:W-:-:S05]  /*1e5a0*/  BRA `(.L_x_1504) ;  /* 0xffff7b9000007947 */ /* 0x022fca000383ffff */
.L_x_1417:
[----:B------:R-:W-:Y:S02]  /*1e5b0*/  MOV R0, 0x2 ;  /* 0x0000000200007802 */ /* 0x000fe40000000f00 */
[----:B------:R-:W-:Y:S02]  /*1e5c0*/  MOV R2, 0x1e5e0 ;  /* 0x0001e5e000027802 */ /* 0x000fe40000000f00 */
[----:B------:R-:W-:Y:S05]  /*1e5d0*/  CALL.REL.NOINC `($__internal_23_$__cuda_sm70_shflsync_bfly_p) ;  /* 0x0000103000007944 */ /* 0x000fea0003c00000 */
        /* <DEDUP_REMOVED lines=14> */
.L_x_1419:
[----:B------:R-:W-:Y:S01]  /*1e6c0*/  IMAD.MOV.U32 R4, RZ, RZ, R203 ;  /* 0x000000ffff047224 */ /* 0x000fe200078e00cb */
[----:B------:R-:W-:-:S02]  /*1e6d0*/  MOV R0, 0x2 ;  /* 0x0000000200007802 */ /* 0x000fc40000000f00 */
[----:B------:R-:W-:Y:S02]  /*1e6e0*/  MOV R2, 0x1e700 ;  /* 0x0001e70000027802 */ /* 0x000fe40000000f00 */
[----:B------:R-:W-:Y:S05]  /*1e6f0*/  CALL.REL.NOINC `($__internal_23_$__cuda_sm70_shflsync_bfly_p) ;  /* 0x00000f1000007944 */ /* 0x000fea0003c00000 */
[----:B------:R-:W-:Y:S05]  /*1e700*/  BRA `(.L_x_1506) ;  /* 0xffff8f8000007947 */ /* 0x000fea000383ffff */
.L_x_1420:
[----:B------:R-:W-:Y:S01]  /*1e710*/  IMAD.MOV.U32 R4, RZ, RZ, R6 ;  /* 0x000000ffff047224 */ /* 0x000fe200078e0006 */
[----:B------:R-:W-:Y:S02]  /*1e720*/  MOV R0, 0x1 ;  /* 0x0000000100007802 */ /* 0x000fe40000000f00 */
[----:B------:R-:W-:Y:S02]  /*1e730*/  MOV R2, 0x1e750 ;  /* 0x0001e75000027802 */ /* 0x000fe40000000f00 */
[----:B-1----:R-:W-:Y:S05]  /*1e740*/  CALL.REL.NOINC `($__internal_23_$__cuda_sm70_shflsync_bfly_p) ;  /* 0x00000ec000007944 */ /* 0x002fea0003c00000 */
[----:B------:R-:W-:Y:S01]  /*1e750*/  FADD.FTZ R6, R6, R0 ;  /* 0x0000000006067221 */ /* 0x000fe20000010000 */
[----:B------:R-:W-:Y:S02]  /*1e760*/  MOV R4, R202 ;  /* 0x000000ca00047202 */ /* 0x000fe40000000f00 */
[----:B------:R-:W-:Y:S02]  /*1e770*/  MOV R0, 0x2 ;  /* 0x0000000200007802 */ /* 0x000fe40000000f00 */
[----:B------:R-:W-:Y:S02]  /*1e780*/  MOV R2, 0x1e7a0 ;  /* 0x0001e7a000027802 */ /* 0x000fe40000000f00 */
[----:B------:R-:W-:Y:S05]  /*1e790*/  CALL.REL.NOINC `($__internal_23_$__cuda_sm70_shflsync_bfly_p) ;  /* 0x00000e7000007944 */ /* 0x000fea0003c00000 */
[----:B------:R-:W-:Y:S01]  /*1e7a0*/  FADD.FTZ R4, R202, R0 ;  /* 0x00000000ca047221 */ /* 0x000fe20000010000 */
[----:B------:R-:W-:Y:S02]  /*1e7b0*/  MOV R0, 0x1 ;  /* 0x0000000100007802 */ /* 0x000fe40000000f00 */
[----:B------:R-:W-:-:S02]  /*1e7c0*/  MOV R2, 0x1e7e0 ;  /* 0x0001e7e000027802 */ /* 0x000fc40000000f00 */
[----:B------:R-:W-:Y:S05]  /*1e7d0*/  CALL.REL.NOINC `($__internal_23_$__cuda_sm70_shflsync_bfly_p) ;  /* 0x00000e3000007944 */ /* 0x000fea0003c00000 */
[----:B------:R-:W-:Y:S01]  /*1e7e0*/  MOV R3, R0 ;  /* 0x0000000000037202 */ /* 0x000fe20000000f00 */
[----:B------:R-:W-:Y:S05]  /*1e7f0*/  BRA `(.L_x_1507) ;  /* 0xffff8f0000007947 */ /* 0x000fea000383ffff */
.L_x_1427:
[----:B--234-:R-:W-:Y:S01]  /*1e800*/  IMAD.MOV.U32 R0, RZ, RZ, R13 ;  /* 0x000000ffff007224 */ /* 0x01cfe200078e000d */
[----:B------:R-:W-:Y:S01]  /*1e810*/  MOV R2, RZ ;  /* 0x000000ff00027202 */ /* 0x000fe20000000f00 */
[----:B------:R-:W-:Y:S01]  /*1e820*/  IMAD.MOV.U32 R200, RZ, RZ, 0x181f ;  /* 0x0000181fffc87424 */ /* 0x000fe200078e00ff */
[----:B------:R-:W-:-:S02]  /*1e830*/  MOV R3, 0x1e850 ;  /* 0x0001e85000037802 */ /* 0x000fc40000000f00 */
[----:B-1----:R-:W-:Y:S05]  /*1e840*/  CALL.REL.NOINC `($__internal_24_$__cuda_sm70_shflsync_idx_p) ;  /* 0x00000e2000007944 */ /* 0x002fea0003c00000 */
[----:B-----5:R-:W-:Y:S01]  /*1e850*/  MOV R4, R0 ;  /* 0x0000000000047202 */ /* 0x020fe20000000f00 */
[----:B-1----:R-:W-:Y:S05]  /*1e860*/  BRA `(.L_x_1508) ;  /* 0xffffaa1000007947 */ /* 0x002fea000383ffff */
.L_x_1428:
[----:B------:R-:W-:Y:S01]  /*1e870*/  IMAD.MOV.U32 R0, RZ, RZ, R14 ;  /* 0x000000ffff007224 */ /* 0x000fe200078e000e */
[----:B------:R-:W-:Y:S01]  /*1e880*/  MOV R2, RZ ;  /* 0x000000ff00027202 */ /* 0x000fe20000000f00 */
[----:B------:R-:W-:Y:S01]  /*1e890*/  IMAD.MOV.U32 R200, RZ, RZ, 0x181f ;  /* 0x0000181fffc87424 */ /* 0x000fe200078e00ff */
[----:B------:R-:W-:-:S02]  /*1e8a0*/  MOV R3, 0x1e8c0 ;  /* 0x0001e8c000037802 */ /* 0x000fc40000000f00 */
[----:B-123--:R-:W-:Y:S05]  /*1e8b0*/  CALL.REL.NOINC `($__internal_24_$__cuda_sm70_shflsync_idx_p) ;  /* 0x00000db000007944 */ /* 0x00efea0003c00000 */
[----:B-1---5:R-:W-:Y:S05]  /*1e8c0*/  BRA `(.L_x_1509) ;  /* 0xffffa9d000007947 */ /* 0x022fea000383ffff */
.L_x_1431:
[----:B--2---:R-:W-:Y:S01]  /*1e8d0*/  IMAD.MOV.U32 R0, RZ, RZ, R13 ;  /* 0x000000ffff007224 */ /* 0x004fe200078e000d */
[----:B------:R-:W-:Y:S01]  /*1e8e0*/  MOV R2, 0x1 ;  /* 0x0000000100027802 */ /* 0x000fe20000000f00 */
[----:B------:R-:W-:Y:S01]  /*1e8f0*/  IMAD.MOV.U32 R200, RZ, RZ, 0x181f ;  /* 0x0000181fffc87424 */ /* 0x000fe200078e00ff */
[----:B------:R-:W-:-:S02]  /*1e900*/  MOV R3, 0x1e920 ;  /* 0x0001e92000037802 */ /* 0x000fc40000000f00 */
[----:B-1-34-:R-:W-:Y:S05]  /*1e910*/  CALL.REL.NOINC `($__internal_24_$__cuda_sm70_shflsync_idx_p) ;  /* 0x00000d5000007944 */ /* 0x01afea0003c00000 */
[----:B-----5:R-:W-:Y:S01]  /*1e920*/  IMAD.MOV.U32 R4, RZ, RZ, R0 ;  /* 0x000000ffff047224 */ /* 0x020fe200078e0000 */
[----:B------:R-:W-:Y:S01]  /*1e930*/  MOV R2, 0x1 ;  /* 0x0000000100027802 */ /* 0x000fe20000000f00 */
[----:B------:R-:W-:Y:S01]  /*1e940*/  IMAD.MOV.U32 R0, RZ, RZ, R14 ;  /* 0x000000ffff007224 */ /* 0x000fe200078e000e */
[----:B------:R-:W-:-:S02]  /*1e950*/  MOV R200, 0x181f ;  /* 0x0000181f00c87802 */ /* 0x000fc40000000f00 */
[----:B------:R-:W-:Y:S02]  /*1e960*/  MOV R3, 0x1e980 ;  /* 0x0001e98000037802 */ /* 0x000fe40000000f00 */
[----:B-1----:R-:W-:Y:S05]  /*1e970*/  CALL.REL.NOINC `($__internal_24_$__cuda_sm70_shflsync_idx_p) ;  /* 0x00000cf000007944 */ /* 0x002fea0003c00000 */
[----:B-1---5:R-:W-:Y:S05]  /*1e980*/  BRA `(.L_x_1510) ;  /* 0xffffaa8000007947 */ /* 0x022fea000383ffff */
.L_x_1434:
[----:B--2---:R-:W-:Y:S01]  /*1e990*/  IMAD.MOV.U32 R0, RZ, RZ, R13 ;  /* 0x000000ffff007224 */ /* 0x004fe200078e000d */
[----:B------:R-:W-:Y:S01]  /*1e9a0*/  MOV R2, 0x2 ;  /* 0x0000000200027802 */ /* 0x000fe20000000f00 */
[----:B------:R-:W-:Y:S01]  /*1e9b0*/  IMAD.MOV.U32 R200, RZ, RZ, 0x181f ;  /* 0x0000181fffc87424 */ /* 0x000fe200078e00ff */
[----:B------:R-:W-:Y:S02]  /*1e9c0*/  MOV R3, 0x1e9e0 ;  /* 0x0001e9e000037802 */ /* 0x000fe40000000f00 */
[----:B-1-34-:R-:W-:Y:S05]  /*1e9d0*/  CALL.REL.NOINC `($__internal_24_$__cuda_sm70_shflsync_idx_p) ;  /* 0x00000c9000007944 */ /* 0x01afea0003c00000 */
[----:B-----5:R-:W-:Y:S01]  /*1e9e0*/  MOV R4, R0 ;  /* 0x0000000000047202 */ /* 0x020fe20000000f00 */
[----:B-1----:R-:W-:Y:S05]  /*1e9f0*/  BRA `(.L_x_1511) ;  /* 0xffffab8000007947 */ /* 0x002fea000383ffff */
.L_x_1435:
[----:B--2---:R-:W-:Y:S01]  /*1ea00*/  IMAD.MOV.U32 R0, RZ, RZ, R14 ;  /* 0x000000ffff007224 */ /* 0x004fe200078e000e */
[----:B------:R-:W-:Y:S01]  /*1ea10*/  MOV R2, 0x2 ;  /* 0x0000000200027802 */ /* 0x000fe20000000f00 */
[----:B------:R-:W-:Y:S01]  /*1ea20*/  IMAD.MOV.U32 R200, RZ, RZ, 0x181f ;  /* 0x0000181fffc87424 */ /* 0x000fe200078e00ff */
[----:B------:R-:W-:Y:S02]  /*1ea30*/  MOV R3, 0x1ea50 ;  /* 0x0001ea5000037802 */ /* 0x000fe40000000f00 */
[----:B-1-34-:R-:W-:Y:S05]  /*1ea40*/  CALL.REL.NOINC `($__internal_24_$__cuda_sm70_shflsync_idx_p) ;  /* 0x00000c2000007944 */ /* 0x01afea0003c00000 */
[----:B-1---5:R-:W-:Y:S05]  /*1ea50*/  BRA `(.L_x_1512) ;  /* 0xffffab4000007947 */ /* 0x022fea000383ffff */
.L_x_1438:
[----:B----4-:R-:W-:Y:S01]  /*1ea60*/  IMAD.MOV.U32 R0, RZ, RZ, R13 ;  /* 0x000000ffff007224 */ /* 0x010fe200078e000d */
[----:B---3--:R-:W-:Y:S01]  /*1ea70*/  MOV R2, 0x3 ;  /* 0x0000000300027802 */ /* 0x008fe20000000f00 */
[----:B------:R-:W-:Y:S01]  /*1ea80*/  IMAD.MOV.U32 R200, RZ, RZ, 0x181f ;  /* 0x0000181fffc87424 */ /* 0x000fe200078e00ff */
[----:B------:R-:W-:-:S02]  /*1ea90*/  MOV R3, 0x1eab0 ;  /* 0x0001eab000037802 */ /* 0x000fc40000000f00 */
[----:B-12---:R-:W-:Y:S05]  /*1eaa0*/  CALL.REL.NOINC `($__internal_24_$__cuda_sm70_shflsync_idx_p) ;  /* 0x00000bc000007944 */ /* 0x006fea0003c00000 */
[----:B-----5:R-:W-:Y:S01]  /*1eab0*/  IMAD.MOV.U32 R4, RZ, RZ, R0 ;  /* 0x000000ffff047224 */ /* 0x020fe200078e0000 */
[----:B------:R-:W-:Y:S01]  /*1eac0*/  MOV R2, 0x3 ;  /* 0x0000000300027802 */ /* 0x000fe20000000f00 */
[----:B------:R-:W-:Y:S01]  /*1ead0*/  IMAD.MOV.U32 R0, RZ, RZ, R14 ;  /* 0x000000ffff007224 */ /* 0x000fe200078e000e */
[----:B------:R-:W-:-:S02]  /*1eae0*/  MOV R200, 0x181f ;  /* 0x0000181f00c87802 */ /* 0x000fc40000000f00 */
[----:B------:R-:W-:Y:S02]  /*1eaf0*/  MOV R3, 0x1eb10 ;  /* 0x0001eb1000037802 */ /* 0x000fe40000000f00 */
[----:B-1----:R-:W-:Y:S05]  /*1eb00*/  CALL.REL.NOINC `($__internal_24_$__cuda_sm70_shflsync_idx_p) ;  /* 0x00000b6000007944 */ /* 0x002fea0003c00000 */
[----:B-1---5:R-:W-:Y:S05]  /*1eb10*/  BRA `(.L_x_1513) ;  /* 0xffffac0000007947 */ /* 0x022fea000383ffff */
.L_x_1440:
[----:B------:R-:W-:Y:S01]  /*1eb20*/  IMAD.MOV.U32 R0, RZ, RZ, R5 ;  /* 0x000000ffff007224 */ /* 0x000fe200078e0005 */
[----:B------:R-:W-:Y:S01]  /*1eb30*/  MOV R2, RZ ;  /* 0x000000ff00027202 */ /* 0x000fe20000000f00 */
[----:B------:R-:W-:Y:S01]  /*1eb40*/  IMAD.MOV.U32 R200, RZ, RZ, 0x1c1f ;  /* 0x00001c1fffc87424 */ /* 0x000fe200078e00ff */
[----:B------:R-:W-:Y:S02]  /*1eb50*/  MOV R3, 0x1eb70 ;  /* 0x0001eb7000037802 */ /* 0x000fe40000000f00 */
[----:B------:R-:W-:Y:S05]  /*1eb60*/  CALL.REL.NOINC `($__internal_24_$__cuda_sm70_shflsync_idx_p) ;  /* 0x00000b0000007944 */ /* 0x000fea0003c00000 */
[----:B-----5:R-:W-:Y:S01]  /*1eb70*/  MOV R4, R0 ;  /* 0x0000000000047202 */ /* 0x020fe20000000f00 */
[----:B-1----:R-:W-:Y:S05]  /*1eb80*/  BRA `(.L_x_1514) ;  /* 0xffffaef000007947 */ /* 0x002fea000383ffff */
.L_x_1441:
[----:B------:R-:W-:Y:S01]  /*1eb90*/  IMAD.MOV.U32 R0, RZ, RZ, R12 ;  /* 0x000000ffff007224 */ /* 0x000fe200078e000c */
[----:B------:R-:W-:Y:S01]  /*1eba0*/  MOV R2, RZ ;  /* 0x000000ff00027202 */ /* 0x000fe20000000f00 */
[----:B------:R-:W-:Y:S01]  /*1ebb0*/  IMAD.MOV.U32 R200, RZ, RZ, 0x1c1f ;  /* 0x00001c1fffc87424 */ /* 0x000fe200078e00ff */
[----:B------:R-:W-:Y:S02]  /*1ebc0*/  MOV R3, 0x1ebe0 ;  /* 0x0001ebe000037802 */ /* 0x000fe40000000f00 */
[----:B-12---:R-:W-:Y:S05]  /*1ebd0*/  CALL.REL.NOINC `($__internal_24_$__cuda_sm70_shflsync_idx_p) ;  /* 0x00000a9000007944 */ /* 0x006fea0003c00000 */
[----:B-1---5:R-:W-:Y:S05]  /*1ebe0*/  BRA `(.L_x_1515) ;  /* 0xffffaeb000007947 */ /* 0x022fea000383ffff */
.L_x_1444:
[----:B----4-:R-:W-:Y:S01]  /*1ebf0*/  IMAD.MOV.U32 R0, RZ, RZ, R5 ;  /* 0x000000ffff007224 */ /* 0x010fe200078e0005 */
[----:B------:R-:W-:Y:S01]  /*1ec00*/  MOV R2, 0x1 ;  /* 0x0000000100027802 */ /* 0x000fe20000000f00 */
[----:B------:R-:W-:Y:S01]  /*1ec10*/  IMAD.MOV.U32 R200, RZ, RZ, 0x1c1f ;  /* 0x00001c1fffc87424 */ /* 0x000fe200078e00ff */
[----:B------:R-:W-:-:S02]  /*1ec20*/  MOV R3, 0x1ec40 ;  /* 0x0001ec4000037802 */ /* 0x000fc40000000f00 */
[----:B-123--:R-:W-:Y:S05]  /*1ec30*/  CALL.REL.NOINC `($__internal_24_$__cuda_sm70_shflsync_idx_p) ;  /* 0x00000a3000007944 */ /* 0x00efea0003c00000 */
[----:B-----5:R-:W-:Y:S01]  /*1ec40*/  IMAD.MOV.U32 R4, RZ, RZ, R0 ;  /* 0x000000ffff047224 */ /* 0x020fe200078e0000 */
[----:B------:R-:W-:Y:S01]  /*1ec50*/  MOV R2, 0x1 ;  /* 0x0000000100027802 */ /* 0x000fe20000000f00 */
[----:B------:R-:W-:Y:S01]  /*1ec60*/  IMAD.MOV.U32 R0, RZ, RZ, R12 ;  /* 0x000000ffff007224 */ /* 0x000fe200078e000c */
[----:B------:R-:W-:-:S02]  /*1ec70*/  MOV R200, 0x1c1f ;  /* 0x00001c1f00c87802 */ /* 0x000fc40000000f00 */
[----:B------:R-:W-:Y:S02]  /*1ec80*/  MOV R3, 0x1eca0 ;  /* 0x0001eca000037802 */ /* 0x000fe40000000f00 */
[----:B-1----:R-:W-:Y:S05]  /*1ec90*/  CALL.REL.NOINC `($__internal_24_$__cuda_sm70_shflsync_idx_p) ;  /* 0x000009d000007944 */ /* 0x002fea0003c00000 */
[----:B-1---5:R-:W-:Y:S05]  /*1eca0*/  BRA `(.L_x_1516) ;  /* 0xffffbb9000007947 */ /* 0x022fea000383ffff */
.L_x_1448:
[----:B------:R-:W-:Y:S01]  /*1ecb0*/  IMAD.MOV.U32 R0, RZ, RZ, R5 ;  /* 0x000000ffff007224 */ /* 0x000fe200078e0005 */
[----:B------:R-:W-:Y:S01]  /*1ecc0*/  MOV R2, RZ ;  /* 0x000000ff00027202 */ /* 0x000fe20000000f00 */
[----:B------:R-:W-:Y:S01]  /*1ecd0*/  IMAD.MOV.U32 R200, RZ, RZ, 0x181f ;  /* 0x0000181fffc87424 */ /* 0x000fe200078e00ff */
[----:B------:R-:W-:Y:S02]  /*1ece0*/  MOV R3, 0x1ed00 ;  /* 0x0001ed0000037802 */ /* 0x000fe40000000f00 */
[----:B------:R-:W-:Y:S05]  /*1ecf0*/  CALL.REL.NOINC `($__internal_24_$__cuda_sm70_shflsync_idx_p) ;  /* 0x0000097000007944 */ /* 0x000fea0003c00000 */
[----:B-----5:R-:W-:Y:S01]  /*1ed00*/  MOV R4, R0 ;  /* 0x0000000000047202 */ /* 0x020fe20000000f00 */
[----:B-1----:R-:W-:Y:S05]  /*1ed10*/  BRA `(.L_x_1517) ;  /* 0xffffd08000007947 */ /* 0x002fea000383ffff */
.L_x_1449:
[----:B------:R-:W-:Y:S01]  /*1ed20*/  IMAD.MOV.U32 R0, RZ, RZ, R14 ;  /* 0x000000ffff007224 */ /* 0x000fe200078e000e */
[----:B------:R-:W-:Y:S01]  /*1ed30*/  MOV R2, RZ ;  /* 0x000000ff00027202 */ /* 0x000fe20000000f00 */
[----:B------:R-:W-:Y:S01]  /*1ed40*/  IMAD.MOV.U32 R200, RZ, RZ, 0x181f ;  /* 0x0000181fffc87424 */ /* 0x000fe200078e00ff */
[----:B------:R-:W-:Y:S02]  /*1ed50*/  MOV R3, 0x1ed70 ;  /* 0x0001ed7000037802 */ /* 0x000fe40000000f00 */
[----:B-12---:R-:W-:Y:S05]  /*1ed60*/  CALL.REL.NOINC `($__internal_24_$__cuda_sm70_shflsync_idx_p) ;  /* 0x0000090000007944 */ /* 0x006fea0003c00000 */
[----:B-1---5:R-:W-:Y:S05]  /*1ed70*/  BRA `(.L_x_1518) ;  /* 0xffffd04000007947 */ /* 0x022fea000383ffff */
.L_x_1452:
[----:B----4-:R-:W-:Y:S01]  /*1ed80*/  IMAD.MOV.U32 R0, RZ, RZ, R5 ;  /* 0x000000ffff007224 */ /* 0x010fe200078e0005 */
[----:B--2---:R-:W-:Y:S01]  /*1ed90*/  MOV R2, 0x1 ;  /* 0x0000000100027802 */ /* 0x004fe20000000f00 */
[----:B------:R-:W-:Y:S01]  /*1eda0*/  IMAD.MOV.U32 R200, RZ, RZ, 0x181f ;  /* 0x0000181fffc87424 */ /* 0x000fe200078e00ff */
[----:B------:R-:W-:-:S02]  /*1edb0*/  MOV R3, 0x1edd0 ;  /* 0x0001edd000037802 */ /* 0x000fc40000000f00 */
[----:B-1-3--:R-:W-:Y:S05]  /*1edc0*/  CALL.REL.NOINC `($__internal_24_$__cuda_sm70_shflsync_idx_p) ;  /* 0x000008a000007944 */ /* 0x00afea0003c00000 */
[----:B-----5:R-:W-:Y:S01]  /*1edd0*/  IMAD.MOV.U32 R4, RZ, RZ, R0 ;  /* 0x000000ffff047224 */ /* 0x020fe200078e0000 */
[----:B------:R-:W-:Y:S01]  /*1ede0*/  MOV R2, 0x1 ;  /* 0x0000000100027802 */ /* 0x000fe20000000f00 */
[----:B------:R-:W-:Y:S01]  /*1edf0*/  IMAD.MOV.U32 R0, RZ, RZ, R14 ;  /* 0x000000ffff007224 */ /* 0x000fe200078e000e */
[----:B------:R-:W-:-:S02]  /*1ee00*/  MOV R200, 0x181f ;  /* 0x0000181f00c87802 */ /* 0x000fc40000000f00 */
[----:B------:R-:W-:Y:S02]  /*1ee10*/  MOV R3, 0x1ee30 ;  /* 0x0001ee3000037802 */ /* 0x000fe40000000f00 */
[----:B-1----:R-:W-:Y:S05]  /*1ee20*/  CALL.REL.NOINC `($__internal_24_$__cuda_sm70_shflsync_idx_p) ;  /* 0x0000084000007944 */ /* 0x002fea0003c00000 */
[----:B-1---5:R-:W-:Y:S05]  /*1ee30*/  BRA `(.L_x_1519) ;  /* 0xffffd10000007947 */ /* 0x022fea000383ffff */
.L_x_1455:
[----:B----4-:R-:W-:Y:S01]  /*1ee40*/  IMAD.MOV.U32 R0, RZ, RZ, R5 ;  /* 0x000000ffff007224 */ /* 0x010fe200078e0005 */
[----:B-1----:R-:W-:Y:S01]  /*1ee50*/  MOV R2, 0x2 ;  /* 0x0000000200027802 */ /* 0x002fe20000000f00 */
[----:B------:R-:W-:Y:S01]  /*1ee60*/  IMAD.MOV.U32 R200, RZ, RZ, 0x181f ;  /* 0x0000181fffc87424 */ /* 0x000fe200078e00ff */
[----:B------:R-:W-:Y:S02]  /*1ee70*/  MOV R3, 0x1ee90 ;  /* 0x0001ee9000037802 */ /* 0x000fe40000000f00 */
[----:B--23--:R-:W-:Y:S05]  /*1ee80*/  CALL.REL.NOINC `($__internal_24_$__cuda_sm70_shflsync_idx_p) ;  /* 0x000007e000007944 */ /* 0x00cfea0003c00000 */
[----:B-----5:R-:W-:Y:S01]  /*1ee90*/  MOV R4, R0 ;  /* 0x0000000000047202 */ /* 0x020fe20000000f00 */
[----:B-1----:R-:W-:Y:S05]  /*1eea0*/  BRA `(.L_x_1520) ;  /* 0xffffd20000007947 */ /* 0x002fea000383ffff */
.L_x_1456:
[----:B----4-:R-:W-:Y:S01]  /*1eeb0*/  IMAD.MOV.U32 R0, RZ, RZ, R14 ;  /* 0x000000ffff007224 */ /* 0x010fe200078e000e */
[----:B------:R-:W-:Y:S01]  /*1eec0*/  MOV R2, 0x2 ;  /* 0x0000000200027802 */ /* 0x000fe20000000f00 */
[----:B------:R-:W-:Y:S01]  /*1eed0*/  IMAD.MOV.U32 R200, RZ, RZ, 0x181f ;  /* 0x0000181fffc87424 */ /* 0x000fe200078e00ff */
[----:B------:R-:W-:Y:S02]  /*1eee0*/  MOV R3, 0x1ef00 ;  /* 0x0001ef0000037802 */ /* 0x000fe40000000f00 */
[----:B-123--:R-:W-:Y:S05]  /*1eef0*/  CALL.REL.NOINC `($__internal_24_$__cuda_sm70_shflsync_idx_p) ;  /* 0x0000077000007944 */ /* 0x00efea0003c00000 */
[----:B-1---5:R-:W-:Y:S05]  /*1ef00*/  BRA `(.L_x_1521) ;  /* 0xffffd1c000007947 */ /* 0x022fea000383ffff */
.L_x_1459:
[----:B-1----:R-:W-:Y:S01]  /*1ef10*/  IMAD.MOV.U32 R0, RZ, RZ, R5 ;  /* 0x000000ffff007224 */ /* 0x002fe200078e0005 */
[----:B------:R-:W-:Y:S01]  /*1ef20*/  MOV R2, 0x3 ;  /* 0x0000000300027802 */ /* 0x000fe20000000f00 */
[----:B------:R-:W-:Y:S01]  /*1ef30*/  IMAD.MOV.U32 R200, RZ, RZ, 0x181f ;  /* 0x0000181fffc87424 */ /* 0x000fe200078e00ff */
[----:B------:R-:W-:-:S02]  /*1ef40*/  MOV R3, 0x1ef60 ;  /* 0x0001ef6000037802 */ /* 0x000fc40000000f00 */
[----:B--234-:R-:W-:Y:S05]  /*1ef50*/  CALL.REL.NOINC `($__internal_24_$__cuda_sm70_shflsync_idx_p) ;  /* 0x0000071000007944 */ /* 0x01cfea0003c00000 */
[----:B-----5:R-:W-:Y:S01]  /*1ef60*/  IMAD.MOV.U32 R4, RZ, RZ, R0 ;  /* 0x000000ffff047224 */ /* 0x020fe200078e0000 */
[----:B------:R-:W-:Y:S01]  /*1ef70*/  MOV R2, 0x3 ;  /* 0x0000000300027802 */ /* 0x000fe20000000f00 */
[----:B------:R-:W-:Y:S01]  /*1ef80*/  IMAD.MOV.U32 R0, RZ, RZ, R14 ;  /* 0x000000ffff007224 */ /* 0x000fe200078e000e */
[----:B------:R-:W-:-:S02]  /*1ef90*/  MOV R200, 0x181f ;  /* 0x0000181f00c87802 */ /* 0x000fc40000000f00 */
[----:B------:R-:W-:Y:S02]  /*1efa0*/  MOV R3, 0x1efc0 ;  /* 0x0001efc000037802 */ /* 0x000fe40000000f00 */
[----:B-1----:R-:W-:Y:S05]  /*1efb0*/  CALL.REL.NOINC `($__internal_24_$__cuda_sm70_shflsync_idx_p) ;  /* 0x000006b000007944 */ /* 0x002fea0003c00000 */
[----:B-1---5:R-:W-:Y:S05]  /*1efc0*/  BRA `(.L_x_1522) ;  /* 0xffffd28000007947 */ /* 0x022fea000383ffff */
.L_x_1461:
[----:B------:R-:W-:Y:S01]  /*1efd0*/  IMAD.MOV.U32 R0, RZ, RZ, R92 ;  /* 0x000000ffff007224 */ /* 0x000fe200078e005c */
[----:B------:R-:W-:Y:S01]  /*1efe0*/  MOV R2, RZ ;  /* 0x000000ff00027202 */ /* 0x000fe20000000f00 */
[----:B------:R-:W-:Y:S01]  /*1eff0*/  IMAD.MOV.U32 R200, RZ, RZ, 0x1f ;  /* 0x0000001fffc87424 */ /* 0x000fe200078e00ff */
[----:B------:R-:W-:Y:S02]  /*1f000*/  MOV R3, 0x1f020 ;  /* 0x0001f02000037802 */ /* 0x000fe40000000f00 */
[----:B-12---:R-:W-:Y:S05]  /*1f010*/  CALL.REL.NOINC `($__internal_24_$__cuda_sm70_shflsync_idx_p) ;  /* 0x0000065000007944 */ /* 0x006fea0003c00000 */
[----:B------:R-:W-:Y:S01]  /*1f020*/  MOV R9, R0 ;  /* 0x0000000000097202 */ /* 0x000fe20000000f00 */
[----:B-1---5:R-:W-:Y:S05]  /*1f030*/  BRA `(.L_x_1523) ;  /* 0xffffd42000007947 */ /* 0x022fea000383ffff */
.L_x_1462:
[----:B------:R-:W-:Y:S01]  /*1f040*/  IMAD.MOV.U32 R0, RZ, RZ, R92 ;  /* 0x000000ffff007224 */ /* 0x000fe200078e005c */
[----:B------:R-:W-:Y:S01]  /*1f050*/  MOV R2, 0x1 ;  /* 0x0000000100027802 */ /* 0x000fe20000000f00 */
[----:B------:R-:W-:Y:S01]  /*1f060*/  IMAD.MOV.U32 R200, RZ, RZ, 0x1f ;  /* 0x0000001fffc87424 */ /* 0x000fe200078e00ff */
[----:B------:R-:W-:Y:S02]  /*1f070*/  MOV R3, 0x1f090 ;  /* 0x0001f09000037802 */ /* 0x000fe40000000f00 */
[----:B-1234-:R-:W-:Y:S05]  /*1f080*/  CALL.REL.NOINC `($__internal_24_$__cuda_sm70_shflsync_idx_p) ;  /* 0x000005e000007944 */ /* 0x01efea0003c00000 */
[----:B------:R-:W-:Y:S01]  /*1f090*/  MOV R6, R0 ;  /* 0x0000000000067202 */ /* 0x000fe20000000f00 */
[----:B-1---5:R-:W-:Y:S05]  /*1f0a0*/  BRA `(.L_x_1524) ;  /* 0xffffd3d000007947 */ /* 0x022fea000383ffff */
.L_x_1463:
[----:B------:R-:W-:Y:S02]  /*1f0b0*/  MOV R3, 0x1 ;  /* 0x0000000100037802 */ /* 0x000fe40000000f00 */
[----:B------:R-:W-:-:S02]  /*1f0c0*/  MOV R2, 0x1f0e0 ;  /* 0x0001f0e000027802 */ /* 0x000fc40000000f00 */
[----:B---34-:R-:W-:Y:S05]  /*1f0d0*/  CALL.REL.NOINC `($__internal_25_$__cuda_sm70_shflsync_up_p) ;  /* 0x0000061000007944 */ /* 0x018fea0003c00000 */
[----:B------:R-:W-:Y:S05]  /*1f0e0*/  BRA `(.L_x_1525) ;  /* 0xffffd4b000007947 */ /* 0x000fea000383ffff */
.L_x_1464:
[----:B------:R-:W-:Y:S02]  /*1f0f0*/  MOV R3, 0x2 ;  /* 0x0000000200037802 */ /* 0x000fe40000000f00 */
[----:B------:R-:W-:-:S02]  /*1f100*/  MOV R2, 0x1f120 ;  /* 0x0001f12000027802 */ /* 0x000fc40000000f00 */
[----:B---34-:R-:W-:Y:S05]  /*1f110*/  CALL.REL.NOINC `($__internal_25_$__cuda_sm70_shflsync_up_p) ;  /* 0x000005d000007944 */ /* 0x018fea0003c00000 */
        /* <DEDUP_REMOVED lines=23> */
.L_x_1468:
[----:B------:R-:W-:Y:S02]  /*1f290*/  MOV R3, 0x1 ;  /* 0x0000000100037802 */ /* 0x000fe40000000f00 */
[----:B------:R-:W-:Y:S02]  /*1f2a0*/  MOV R2, 0x1f2c0 ;  /* 0x0001f2c000027802 */ /* 0x000fe40000000f00 */
[----:B---3--:R-:W-:Y:S05]  /*1f2b0*/  CALL.REL.NOINC `($__internal_25_$__cuda_sm70_shflsync_up_p) ;  /* 0x0000043000007944 */ /* 0x008fea0003c00000 */
[----:B------:R-:W-:Y:S01]  /*1f2c0*/  MOV R2, R4 ;  /* 0x0000000400027202 */ /* 0x000fe20000000f00 */
[----:B------:R-:W-:Y:S05]  /*1f2d0*/  BRA `(.L_x_1527) ;  /* 0xffffd52000007947 */ /* 0x000fea000383ffff */
.L_x_1469:
[----:B------:R-:W-:Y:S02]  /*1f2e0*/  MOV R3, 0x2 ;  /* 0x0000000200037802 */ /* 0x000fe40000000f00 */
[----:B------:R-:W-:Y:S02]  /*1f2f0*/  MOV R2, 0x1f310 ;  /* 0x0001f31000027802 */ /* 0x000fe40000000f00 */
[----:B---3--:R-:W-:Y:S05]  /*1f300*/  CALL.REL.NOINC `($__internal_25_$__cuda_sm70_shflsync_up_p) ;  /* 0x000003e000007944 */ /* 0x008fea0003c00000 */
        /* <DEDUP_REMOVED lines=23> */
.L_x_1471:
[----:B------:R-:W-:Y:S02]  /*1f480*/  SEL R0, RZ, 0x1, P0 ;  /* 0x00000001ff007807 */ /* 0x000fe40000000000 */
[----:B------:R-:W-:Y:S02]  /*1f490*/  MOV R2, 0x1f4b0 ;  /* 0x0001f4b000027802 */ /* 0x000fe40000000f00 */
[----:B-1-3--:R-:W-:Y:S05]  /*1f4a0*/  CALL.REL.NOINC `($__internal_26_$__cuda_sm70_votesync_ballot) ;  /* 0x000002a000007944 */ /* 0x00afea0003c00000 */
[----:B------:R-:W-:Y:S01]  /*1f4b0*/  MOV R10, R0 ;  /* 0x00000000000a7202 */ /* 0x000fe20000000f00 */
[----:B------:R-:W-:Y:S05]  /*1f4c0*/  BRA `(.L_x_1529) ;  /* 0xffffd4c000007947 */ /* 0x000fea000383ffff */
.L_x_1472:
[----:B------:R-:W-:Y:S01]  /*1f4d0*/  IMAD.MOV.U32 R0, RZ, RZ, R7 ;  /* 0x000000ffff007224 */ /* 0x000fe200078e0007 */
[----:B------:R-:W-:Y:S01]  /*1f4e0*/  MOV R2, R6 ;  /* 0x0000000600027202 */ /* 0x000fe20000000f00 */
[----:B------:R-:W-:Y:S01]  /*1f4f0*/  IMAD.MOV.U32 R200, RZ, RZ, 0x1f ;  /* 0x0000001fffc87424 */ /* 0x000fe200078e00ff */
[----:B------:R-:W-:Y:S02]  /*1f500*/  MOV R3, 0x1f520 ;  /* 0x0001f52000037802 */ /* 0x000fe40000000f00 */
[----:B-1-3--:R-:W-:Y:S05]  /*1f510*/  CALL.REL.NOINC `($__internal_24_$__cuda_sm70_shflsync_idx_p) ;  /* 0x0000015000007944 */ /* 0x00afea0003c00000 */
[----:B------:R-:W-:Y:S01]  /*1f520*/  IMAD.MOV.U32 R7, RZ, RZ, R0 ;  /* 0x000000ffff077224 */ /* 0x000fe200078e0000 */
[----:B------:R-:W-:Y:S01]  /*1f530*/  MOV R2, R6 ;  /* 0x0000000600027202 */ /* 0x000fe20000000f00 */
[----:B------:R-:W-:Y:S01]  /*1f540*/  IMAD.MOV.U32 R0, RZ, RZ, R8 ;  /* 0x000000ffff007224 */ /* 0x000fe200078e0008 */
[----:B------:R-:W-:Y:S02]  /*1f550*/  MOV R200, 0x1f ;  /* 0x0000001f00c87802 */ /* 0x000fe40000000f00 */
[----:B------:R-:W-:-:S02]  /*1f560*/  MOV R3, 0x1f580 ;  /* 0x0001f58000037802 */ /* 0x000fc40000000f00 */
[----:B-1---5:R-:W-:Y:S05]  /*1f570*/  CALL.REL.NOINC `($__internal_24_$__cuda_sm70_shflsync_idx_p) ;  /* 0x000000f000007944 */ /* 0x022fea0003c00000 */
[----:B------:R-:W-:Y:S01]  /*1f580*/  MOV R5, R0 ;  /* 0x0000000000057202 */ /* 0x000fe20000000f00 */
[----:B-1---5:R-:W-:Y:S05]  /*1f590*/  BRA `(.L_x_1530) ;  /* 0xffffd44000007947 */ /* 0x022fea000383ffff */
.L_x_1475:
[----:B------:R-:W-:Y:S01]  /*1f5a0*/  IMAD.MOV.U32 R0, RZ, RZ, R4 ;  /* 0x000000ffff007224 */ /* 0x000fe200078e0004 */
[----:B------:R-:W-:Y:S01]  /*1f5b0*/  MOV R2, R6 ;  /* 0x0000000600027202 */ /* 0x000fe20000000f00 */
[----:B------:R-:W-:Y:S01]  /*1f5c0*/  IMAD.MOV.U32 R200, RZ, RZ, 0x1f ;  /* 0x0000001fffc87424 */ /* 0x000fe200078e00ff */
[----:B------:R-:W-:-:S02]  /*1f5d0*/  MOV R3, 0x1f5f0 ;  /* 0x0001f5f000037802 */ /* 0x000fc40000000f00 */
[----:B-1-34-:R-:W-:Y:S05]  /*1f5e0*/  CALL.REL.NOINC `($__internal_24_$__cuda_sm70_shflsync_idx_p) ;  /* 0x0000008000007944 */ /* 0x01afea0003c00000 */
[----:B------:R-:W-:Y:S01]  /*1f5f0*/  MOV R12, R0 ;  /* 0x00000000000c7202 */ /* 0x000fe20000000f00 */
[----:B-1---5:R-:W-:Y:S05]  /*1f600*/  BRA `(.L_x_1474) ;  /* 0xffffd43000007947 */ /* 0x022fea000383ffff */
        .weak           $__internal_23_$__cuda_sm70_shflsync_bfly_p
        .type           $__internal_23_$__cuda_sm70_shflsync_bfly_p,@function
        .size           $__internal_23_$__cuda_sm70_shflsync_bfly_p,($__internal_24_$__cuda_sm70_shflsync_idx_p - $__internal_23_$__cuda_sm70_shflsync_bfly_p)
$__internal_23_$__cuda_sm70_shflsync_bfly_p:
[----:B------:R-:W-:Y:S02]  /*1f610*/  MOV R162, 0xffffffff ;  /* 0xffffffff00a27802 */ /* 0x000fe40000000f00 */
[----:B------:R-:W-:-:S02]  /*1f620*/  MOV R3, 0x1f ;  /* 0x0000001f00037802 */ /* 0x000fc40000000f00 */
[----:B------:R-:W-:Y:S04]  /*1f630*/  WARPSYNC R162 ;  /* 0x000000a200007348 */ /* 0x000fe80003800000 */
[----:B------:R1:W2:Y:S02]  /*1f640*/  SHFL.BFLY PT, R0, R4, R0, R3 ;  /* 0x0c00000004007389 */ /* 0x0002a400000e0003 */
[----:B-1----:R-:W-:-:S04]  /*1f650*/  MOV R3, 0x0 ;  /* 0x0000000000037802 */ /* 0x002fc80000000f00 */
[----:B--2---:R-:W-:Y:S05]  /*1f660*/  RET.REL.NODEC R2 `(_ZN7cutlass13device_kernelIN5flash19enable_sm80_to_sm89INS1_16FlashAttnFwdSm80INS1_25CollectiveMainloopFwdSm80ILi8ELi1ELb0EN4cute5tupleIJNS5_1CILi128EEENS7_ILi32EEENS7_ILi256EEEEEELi256ENS_10bfloat16_tEfNS_4arch4Sm80ELb1ELb0ELb1ELb1ELb1ELb1ELb1ELb1EEENS1_21CollectiveEpilogueFwdINS6_IJS8_SA_S9_EEENS6_IJNS7_ILi1EEESI_SI_EEESC_SE_Li256ELb1ELb1ELb1ELb0EEENS1_36VarlenDynamicPersistentTileSchedulerILi128ELi32ELi256ELi256ELb1ELb1ELb0ELb1ELb1ELb1EEEEEEEEEvNT_6ParamsE) ;  /* 0xfffe099002007950 */ /* 0x004fea0003c3ffff */
        .weak           $__internal_24_$__cuda_sm70_shflsync_idx_p
        .type           $__internal_24_$__cuda_sm70_shflsync_idx_p,@function
        .size           $__internal_24_$__cuda_sm70_shflsync_idx_p,($__internal_25_$__cuda_sm70_shflsync_up_p - $__internal_24_$__cuda_sm70_shflsync_idx_p)
$__internal_24_$__cuda_sm70_shflsync_idx_p:
[----:B------:R1:W-:Y:S02]  /*1f670*/  STL [R1+0x44], R4 ;  /* 0x0000440401007387 */ /* 0x0003e40000100800 */
[----:B-1----:R-:W-:-:S04]  /*1f680*/  MOV R4, 0xffffffff ;  /* 0xffffffff00047802 */ /* 0x002fc80000000f00 */
[----:B------:R-:W-:Y:S04]  /*1f690*/  WARPSYNC R4 ;  /* 0x0000000400007348 */ /* 0x000fe80003800000 */
[----:B------:R1:W2:Y:S04]  /*1f6a0*/  SHFL.IDX PT, R0, R0, R2, R200 ;  /* 0x0000000200007389 */ /* 0x0002a800000e00c8 */
[----:B-1----:R1:W5:Y:S01]  /*1f6b0*/  LDL.LU R4, [R1+0x44] ;  /* 0x0000440001047983 */ /* 0x0023620000300800 */
[----:B------:R-:W-:Y:S02]  /*1f6c0*/  MOV R2, R3 ;  /* 0x0000000300027202 */ /* 0x000fe40000000f00 */
[----:B------:R-:W-:-:S04]  /*1f6d0*/  MOV R3, 0x0 ;  /* 0x0000000000037802 */ /* 0x000fc80000000f00 */
[----:B--2---:R-:W-:Y:S05]  /*1f6e0*/  RET.REL.NODEC R2 `(_ZN7cutlass13device_kernelIN5flash19enable_sm80_to_sm89INS1_16FlashAttnFwdSm80INS1_25CollectiveMainloopFwdSm80ILi8ELi1ELb0EN4cute5tupleIJNS5_1CILi128EEENS7_ILi32EEENS7_ILi256EEEEEELi256ENS_10bfloat16_tEfNS_4arch4Sm80ELb1ELb0ELb1ELb1ELb1ELb1ELb1ELb1EEENS1_21CollectiveEpilogueFwdINS6_IJS8_SA_S9_EEENS6_IJNS7_ILi1EEESI_SI_EEESC_SE_Li256ELb1ELb1ELb1ELb0EEENS1_36VarlenDynamicPersistentTileSchedulerILi128ELi32ELi256ELi256ELb1ELb1ELb0ELb1ELb1ELb1EEEEEEEEEvNT_6ParamsE) ;  /* 0xfffe091002007950 */ /* 0x004fea0003c3ffff */
        .weak           $__internal_25_$__cuda_sm70_shflsync_up_p
        .type           $__internal_25_$__cuda_sm70_shflsync_up_p,@function
        .size           $__internal_25_$__cuda_sm70_shflsync_up_p,($__internal_26_$__cuda_sm70_votesync_ballot - $__internal_25_$__cuda_sm70_shflsync_up_p)
$__internal_25_$__cuda_sm70_shflsync_up_p:
[----:B------:R-:W-:Y:S02]  /*1f6f0*/  MOV R4, RZ ;  /* 0x000000ff00047202 */ /* 0x000fe40000000f00 */
[----:B------:R-:W-:-:S04]  /*1f700*/  MOV R10, 0xffffffff ;  /* 0xffffffff000a7802 */ /* 0x000fc80000000f00 */
[----:B------:R-:W-:Y:S04]  /*1f710*/  WARPSYNC R10 ;  /* 0x0000000a00007348 */ /* 0x000fe80003800000 */
[----:B------:R1:W2:Y:S02]  /*1f720*/  SHFL.UP PT, R4, R0, R3, R4 ;  /* 0x0400000300047389 */ /* 0x0002a400000e0004 */
[----:B-1----:R-:W-:-:S04]  /*1f730*/  MOV R3, 0x0 ;  /* 0x0000000000037802 */ /* 0x002fc80000000f00 */
[----:B--2---:R-:W-:Y:S05]  /*1f740*/  RET.REL.NODEC R2 `(_ZN7cutlass13device_kernelIN5flash19enable_sm80_to_sm89INS1_16FlashAttnFwdSm80INS1_25CollectiveMainloopFwdSm80ILi8ELi1ELb0EN4cute5tupleIJNS5_1CILi128EEENS7_ILi32EEENS7_ILi256EEEEEELi256ENS_10bfloat16_tEfNS_4arch4Sm80ELb1ELb0ELb1ELb1ELb1ELb1ELb1ELb1EEENS1_21CollectiveEpilogueFwdINS6_IJS8_SA_S9_EEENS6_IJNS7_ILi1EEESI_SI_EEESC_SE_Li256ELb1ELb1ELb1ELb0EEENS1_36VarlenDynamicPersistentTileSchedulerILi128ELi32ELi256ELi256ELb1ELb1ELb0ELb1ELb1ELb1EEEEEEEEEvNT_6ParamsE) ;  /* 0xfffe08b002007950 */ /* 0x004fea0003c3ffff */
        .weak           $__internal_26_$__cuda_sm70_votesync_ballot
        .type           $__internal_26_$__cuda_sm70_votesync_ballot,@function
        .size           $__internal_26_$__cuda_sm70_votesync_ballot,(.L_x_6516 - $__internal_26_$__cuda_sm70_votesync_ballot)
$__internal_26_$__cuda_sm70_votesync_ballot:
[----:B------:R-:W-:Y:S01]  /*1f750*/  ISETP.NE.U32.AND P0, PT, R0, 0x1, PT ;  /* 0x000000010000780c */ /* 0x000fe20003f05070 */
[----:B------:R-:W-:-:S04]  /*1f760*/  IMAD.MOV.U32 R3, RZ, RZ, -0x1 ;  /* 0xffffffffff037424 */ /* 0x000fc800078e00ff */
[----:B------:R-:W-:Y:S08]  /*1f770*/  WARPSYNC R3 ;  /* 0x0000000300007348 */ /* 0x000ff00003800000 */
[----:B------:R-:W-:-:S04]  /*1f780*/  VOTE.ANY R0, PT, !P0 ;  /* 0x0000000000007806 */ /* 0x000fc800040e0100 */
[----:B------:R-:W-:Y:S01]  /*1f790*/  LOP3.LUT R0, R0, R3, RZ, 0xc0, !PT ;  /* 0x0000000300007212 */ /* 0x000fe200078ec0ff */
[----:B------:R-:W-:-:S04]  /*1f7a0*/  IMAD.MOV.U32 R3, RZ, RZ, 0x0 ;  /* 0x00000000ff037424 */ /* 0x000fc800078e00ff */
[----:B------:R-:W-:Y:S05]  /*1f7b0*/  RET.REL.NODEC R2 `(_ZN7cutlass13device_kernelIN5flash19enable_sm80_to_sm89INS1_16FlashAttnFwdSm80INS1_25CollectiveMainloopFwdSm80ILi8ELi1ELb0EN4cute5tupleIJNS5_1CILi128EEENS7_ILi32EEENS7_ILi256EEEEEELi256ENS_10bfloat16_tEfNS_4arch4Sm80ELb1ELb0ELb1ELb1ELb1ELb1ELb1ELb1EEENS1_21CollectiveEpilogueFwdINS6_IJS8_SA_S9_EEENS6_IJNS7_ILi1EEESI_SI_EEESC_SE_Li256ELb1ELb1ELb1ELb0EEENS1_36VarlenDynamicPersistentTileSchedulerILi128ELi32ELi256ELi256ELb1ELb1ELb0ELb1ELb1ELb1EEEEEEEEEvNT_6ParamsE) ;  /* 0xfffe084002007950 */ /* 0x000fea0003c3ffff */
.L_x_1531:
        /* <DEDUP_REMOVED lines=12> */
.L_x_6516:


//--------------------- .text._ZN7cutlass13device_kernelIN5flash19enable_sm80_to_sm89INS1_16FlashAttnFwdSm80INS1_25CollectiveMainloopFwdSm80ILi8ELi1ELb0EN4cute5tupleIJNS5_1CILi128EEENS7_ILi96EEENS7_ILi256EEEEEELi256ENS_10bfloat16_tEfNS_4arch4Sm80ELb0ELb0ELb1ELb0ELb1ELb0ELb1ELb1EEENS1_21CollectiveEpilogueFwdINS6_IJS8_SA_S9_EEENS6_IJNS7_ILi1EEESI_SI_EEESC_SE_Li256ELb0ELb1ELb1ELb0EEENS1_19SingleTileSchedulerILb0ELb1ELb1ELi128EEEEEEEEEvNT_6ParamsE --------------------------
	.section	.text._ZN7cutlass13device_kernelIN5flash19enable_sm80_to_sm89INS1_16FlashAttnFwdSm80INS1_25CollectiveMainloopFwdSm80ILi8ELi1ELb0EN4cute5tupleIJNS5_1CILi128EEENS7_ILi96EEENS7_ILi256EEEEEELi256ENS_10bfloat16_tEfNS_4arch4Sm80ELb0ELb0ELb1ELb0ELb1ELb0ELb1ELb1EEENS1_21CollectiveEpilogueFwdINS6_IJS8_SA_S9_EEENS6_IJNS7_ILi1EEESI_SI_EEESC_SE_Li256ELb0ELb1ELb1ELb0EEENS1_19SingleTileSchedulerILb0ELb1ELb1ELi128EEEEEEEEEvNT_6ParamsE,"ax",@progbits
	.sectioninfo	@"SHI_REGISTERS=255"
	.align	128
.text._ZN7cutlass13device_kernelIN5flash19enable_sm80_to_sm89INS1_16FlashAttnFwdSm80INS1_25CollectiveMainloopFwdSm80ILi8ELi1ELb0EN4cute5tupleIJNS5_1CILi128EEENS7_ILi96EEENS7_ILi256EEEEEELi256ENS_10bfloat16_tEfNS_4arch4Sm80ELb0ELb0ELb1ELb0ELb1ELb0ELb1ELb1EEENS1_21CollectiveEpilogueFwdINS6_IJS8_SA_S9_EEENS6_IJNS7_ILi1EEESI_SI_EEESC_SE_Li256ELb0ELb1ELb1ELb0EEENS1_19SingleTileSchedulerILb0ELb1ELb1ELi128EEEEEEEEEvNT_6ParamsE:
        .type           _ZN7cutlass13device_kernelIN5flash19enable_sm80_to_sm89INS1_16FlashAttnFwdSm80INS1_25CollectiveMainloopFwdSm80ILi8ELi1ELb0EN4cute5tupleIJNS5_1CILi128EEENS7_ILi96EEENS7_ILi256EEEEEELi256ENS_10bfloat16_tEfNS_4arch4Sm80ELb0ELb0ELb1ELb0ELb1ELb0ELb1ELb1EEENS1_21CollectiveEpilogueFwdINS6_IJS8_SA_S9_EEENS6_IJNS7_ILi1EEESI_SI_EEESC_SE_Li256ELb0ELb1ELb1ELb0EEENS1_19SingleTileSchedulerILb0ELb1ELb1ELi128EEEEEEEEEvNT_6ParamsE,@function
        .size           _ZN7cutlass13device_kernelIN5flash19enable_sm80_to_sm89INS1_16FlashAttnFwdSm80INS1_25CollectiveMainloopFwdSm80ILi8ELi1ELb0EN4cute5tupleIJNS5_1CILi128EEENS7_ILi96EEENS7_ILi256EEEEEELi256ENS_10bfloat16_tEfNS_4arch4Sm80ELb0ELb0ELb1ELb0ELb1ELb0ELb1ELb1EEENS1_21CollectiveEpilogueFwdINS6_IJS8_SA_S9_EEENS6_IJNS7_ILi1EEESI_SI_EEESC_SE_Li256ELb0ELb1ELb1ELb0EEENS1_19SingleTileSchedulerILb0ELb1ELb1ELi128EEEEEEEEEvNT_6ParamsE,(.L_x_6521 - _ZN7cutlass13device_kernelIN5flash19enable_sm80_to_sm89INS1_16FlashAttnFwdSm80INS1_25CollectiveMainloopFwdSm80ILi8ELi1ELb0EN4cute5tupleIJNS5_1CILi128EEENS7_ILi96EEENS7_ILi256EEEEEELi256ENS_10bfloat16_tEfNS_4arch4Sm80ELb0ELb0ELb1ELb0ELb1ELb0ELb1ELb1EEENS1_21CollectiveEpilogueFwdINS6_IJS8_SA_S9_EEENS6_IJNS7_ILi1EEESI_SI_EEESC_SE_Li256ELb0ELb1ELb1ELb0EEENS1_19SingleTileSchedulerILb0ELb1ELb1ELi128EEEEEEEEEvNT_6ParamsE)
        .other          _ZN7cutlass13device_kernelIN5flash19enable_sm80_to_sm89INS1_16FlashAttnFwdSm80INS1_25CollectiveMainloopFwdSm80ILi8ELi1ELb0EN4cute5tupleIJNS5_1CILi128EEENS7_ILi96EEENS7_ILi256EEEEEELi256ENS_10bfloat16_tEfNS_4arch4Sm80ELb0ELb0ELb1ELb0ELb1ELb0ELb1ELb1EEENS1_21CollectiveEpilogueFwdINS6_IJS8_SA_S9_EEENS6_IJNS7_ILi1EEESI_SI_EEESC_SE_Li256ELb0ELb1ELb1ELb0EEENS1_19SingleTileSchedulerILb0ELb1ELb1ELi128EEEEEEEEEvNT_6ParamsE,@"STO_CUDA_ENTRY STV_DEFAULT"
_ZN7cutlass13device_kernelIN5flash19enable_sm80_to_sm89INS1_16FlashAttnFwdSm80INS1_25CollectiveMainloopFwdSm80ILi8ELi1ELb0EN4cute5tupleIJNS5_1CILi128EEENS7_ILi96EEENS7_ILi256EEEEEELi256ENS_10bfloat16_tEfNS_4arch4Sm80ELb0ELb0ELb1ELb0ELb1ELb0ELb1ELb1EEENS1_21CollectiveEpilogueFwdINS6_IJS8_SA_S9_EEENS6_IJNS7_ILi1EEESI_SI_EEESC_SE_Li256ELb0ELb1ELb1ELb0EEENS1_19SingleTileSchedulerILb0ELb1ELb1ELi128EEEEEEEEEvNT_6ParamsE:
        /* <DEDUP_REMOVED lines=18> */
.L_x_1532:
[----:B------:R-:W-:Y:S02]  /*0120*/  ULDC.64 UR4, c[0x0][0x550] ;  /* 0x0001540000047ab9 */ /* 0x000fe40000000a00 */
[----:B------:R-:W-:Y:S02]  /*0130*/  UISETP.NE.AND UP0, UPT, UR4, 0x1, UPT ;  /* 0x000000010400788c */ /* 0x000fe4000bf05270 */
[----:B------:R-:W-:-:S02]  /*0140*/  UIMAD.WIDE.U32 UR8, UR7, UR5, URZ ;  /* 0x00000005070872a5 */ /* 0x000fc4000f8e003f */
[----:B------:R-:W-:Y:S02]  /*0150*/  ULDC UR4, c[0x0][0x558] ;  /* 0x0001560000047ab9 */ /* 0x000fe40000000800 */
[----:B------:R-:W-:-:S05]  /*0160*/  UMOV UR11, UR7 ;  /* 0x00000007000b7c82 */ /* 0x000fca0008000000 */
[----:B------:R-:W-:-:S03]  /*0170*/  @UP0 USHF.R.U32.HI UR11, URZ, UR4, UR9 ;  /* 0x000000043f0b0299 */ /* 0x000fc60008011609 */
.L_x_1533:
        /* <DEDUP_REMOVED lines=8> */
[----:B------:R-:W-:-:S06]  /*0200*/  UISETP.NE.AND.EX UP0, UPT, URZ, UR5, UPT, UP0 ;  /* 0x000000053f00728c */ /* 0x000fcc000bf05300 */
[----:B------:R-:W-:-:S05]  /*0210*/  PLOP3.LUT P0, PT, PT, PT, UP0, 0x80, 0x0 ;  /* 0x000000000000781c */ /* 0x000fca0003f0f008 */
[----:B------:R-:W-:Y:S02]  /*0220*/  @UP0 UMOV UR4, 0x4 ;  /* 0x0000000400040882 */ /* 0x000fe40000000000 */
[----:B------:R-:W-:-:S03]  /*0230*/  @UP0 UIMAD.WIDE UR4, UR6, UR4, UR12 ;  /* 0x00000004060402a5 */ /* 0x000fc6000f8e020c */
[----:B------:R-:W-:-:S03]  /*0240*/  ULDC.64 UR12, c[0x0][0x118] ;  /* 0x00004600000c7ab9 */ /* 0x000fc60000000a00 */
        /* <DEDUP_REMOVED lines=10> */
[----:B------:R-:W-:-:S04]  /*02f0*/  UIMAD.WIDE UR4, UR4, 0x2aaaaaab, URZ ;  /* 0x2aaaaaab040478a5 */ /* 0x000fc8000f8e023f */
[----:B------:R-:W-:-:S04]  /*0300*/  USHF.R.U32.HI UR7, URZ, 0x1f, UR5 ;  /* 0x0000001f3f077899 */ /* 0x000fc80008011605 */
[----:B------:R-:W-:Y:S01]  /*0310*/  ULEA.HI.SX32 UR7, UR5, UR7, 0x1c ;  /* 0x0000000705077291 */ /* 0x000fe2000f8fe23f */
[----:B--2---:R1:W2:Y:S01]  /*0320*/  @P0 R2UR UR9, R4 ;  /* 0x00000000040903c2 */ /* 0x0042a200000e0000 */
[----:B------:R-:W-:-:S13]  /*0330*/  PLOP3.LUT P0, PT, PT, PT, UP0, 0x80, 0x0 ;  /* 0x000000000000781c */ /* 0x000fda0003f0f008 */
[----:B------:R-:W-:Y:S05]  /*0340*/  @!P0 BRA `(.L_x_1534) ;  /* 0x0000023000008947 */ /* 0x000fea0003800000 */
[----:B------:R-:W-:Y:S02]  /*0350*/  USHF.R.U32.HI UR4, URZ, 0x10, UR8 ;  /* 0x000000103f047899 */ /* 0x000fe40008011608 */
[----:B------:R-:W-:Y:S02]  /*0360*/  ULDC UR5, c[0x0][0x338] ;  /* 0x0000ce0000057ab9 */ /* 0x000fe40000000800 */
[----:B------:R-:W-:Y:S02]  /*0370*/  UISETP.NE.AND UP0, UPT, UR4, URZ, UPT ;  /* 0x0000003f0400728c */ /* 0x000fe4000bf05270 */
[----:B------:R-:W-:Y:S02]  /*0380*/  UMOV UR18, URZ ;  /* 0x0000003f00127c82 */ /* 0x000fe40008000000 */
[----:B------:R-:W-:-:S04]  /*0390*/  USEL UR5, UR4, UR5, UP0 ;  /* 0x0000000504057287 */ /* 0x000fc80008000000 */
[----:B------:R-:W-:Y:S02]  /*03a0*/  UIADD3 UR17, UR7, -0x1, UR5 ;  /* 0xffffffff07117890 */ /* 0x000fe4000fffe005 */
[----:B------:R-:W-:-:S05]  /*03b0*/  IMAD.U32 R0, RZ, RZ, UR5 ;  /* 0x00000005ff007e24 */ /* 0x000fca000f8e00ff */
[-C--:B------:R-:W-:Y:S02]  /*03c0*/  IABS R3, R0.reuse ;  /* 0x0000000000037213 */ /* 0x080fe40000000000 */
[----:B------:R-:W-:Y:S02]  /*03d0*/  IABS R0, R0 ;  /* 0x0000000000007213 */ /* 0x000fe40000000000 */
[----:B------:R-:W3:Y:S03]  /*03e0*/  R2UR UR16, R3 ;  /* 0x00000000031073c2 */ /* 0x000ee600000e0000 */
[----:B------:R-:W-:-:S05]  /*03f0*/  IMAD.MOV R0, RZ, RZ, -R0 ;  /* 0x000000ffff007224 */ /* 0x000fca00078e0a00 */
[----:B------:R-:W4:Y:S01]  /*0400*/  R2UR UR14, R0 ;  /* 0x00000000000e73c2 */ /* 0x000f2200000e0000 */
[----:B---3--:R-:W3:Y:S08]  /*0410*/  I2F.RP R3, UR16 ;  /* 0x0000001000037d06 */ /* 0x008ef00008209400 */
[----:B---3--:R-:W3:Y:S02]  /*0420*/  MUFU.RCP R3, R3 ;  /* 0x0000000300037308 */ /* 0x008ee40000001000 */
[----:B---3--:R-:W-:-:S06]  /*0430*/  IADD3 R3, R3, 0xffffffe, RZ ;  /* 0x0ffffffe03037810 */ /* 0x008fcc0007ffe0ff */
[----:B------:R-:W3:Y:S02]  /*0440*/  F2I.FTZ.U32.TRUNC.NTZ R3, R3 ;  /* 0x0000000300037305 */ /* 0x000ee4000021f000 */
[----:B---3--:R3:W5:Y:S02]  /*0450*/  R2UR UR19, R3 ;  /* 0x00000000031373c2 */ /* 0x00876400000e0000 */
[----:B---3--:R-:W-:Y:S01]  /*0460*/  IMAD.U32 R3, RZ, RZ, UR17 ;  /* 0x00000011ff037e24 */ /* 0x008fe2000f8e00ff */
[----:B-----5:R-:W-:Y:S02]  /*0470*/  UIADD3 UR4, URZ, -UR19, URZ ;  /* 0x800000133f047290 */ /* 0x020fe4000fffe03f */
[----:B------:R-:W-:Y:S02]  /*0480*/  ULOP3.LUT UR17, UR17, UR5, URZ, 0x3c, !UPT ;  /* 0x0000000511117292 */ /* 0x000fe4000f8e3c3f */
[----:B------:R-:W-:Y:S01]  /*0490*/  IABS R3, R3 ;  /* 0x0000000300037213 */ /* 0x000fe20000000000 */
[----:B------:R-:W-:-:S03]  /*04a0*/  UIMAD UR4, UR4, UR16, URZ ;  /* 0x00000010040472a4 */ /* 0x000fc6000f8e023f */
[----:B------:R-:W3:Y:S01]  /*04b0*/  R2UR UR15, R3 ;  /* 0x00000000030f73c2 */ /* 0x000ee200000e0000 */
[----:B------:R-:W-:-:S04]  /*04c0*/  UIMAD.WIDE.U32 UR18, UR19, UR4, UR18 ;  /* 0x00000004131272a5 */ /* 0x000fc8000f8e0012 */
[----:B---3--:R-:W-:-:S04]  /*04d0*/  UIMAD.WIDE.U32 UR18, UR19, UR15, URZ ;  /* 0x0000000f131272a5 */ /* 0x008fc8000f8e003f */
[----:B----4-:R-:W-:-:S04]  /*04e0*/  UIMAD UR14, UR19, UR14, UR15 ;  /* 0x0000000e130e72a4 */ /* 0x010fc8000f8e020f */
        /* <DEDUP_REMOVED lines=9> */
.L_x_1534:
[----:B------:R-:W-:Y:S01]  /*0580*/  ULOP3.LUT UR8, UR8, 0xffff, URZ, 0xc0, !UPT ;  /* 0x0000ffff08087892 */ /* 0x000fe2000f8ec03f */
[----:B------:R-:W-:Y:S01]  /*0590*/  PLOP3.LUT P2, PT, PT, PT, PT, 0x80, 0x0 ;  /* 0x000000000000781c */ /* 0x000fe20003f4f070 */
[----:B------:R-:W-:Y:S01]  /*05a0*/  IMAD.MOV.U32 R6, RZ, RZ, RZ ;  /* 0x000000ffff067224 */ /* 0x000fe200078e00ff */
[----:B------:R-:W-:Y:S01]  /*05b0*/  CS2R R128, SRZ ;  /* 0x0000000000807805 */ /* 0x000fe2000001ff00 */
[----:B------:R-:W-:Y:S01]  /*05c0*/  UIMAD UR8, UR8, UR19, URZ ;  /* 0x00000013080872a4 */ /* 0x000fe2000f8e023f */
[----:B-1----:R-:W-:Y:S01]  /*05d0*/  IMAD.MOV.U32 R4, RZ, RZ, RZ ;  /* 0x000000ffff047224 */ /* 0x002fe200078e00ff */
        /* <DEDUP_REMOVED lines=78> */
[----:B------:R-:W1:Y:S01]  /*0ac0*/  S2R R12, SR_CTAID.X ;  /* 0x00000000000c7919 */ /* 0x000e620000002500 */
[----:B------:R-:W-:Y:S01]  /*0ad0*/  SHF.R.S32.HI R6, RZ, 0x1f, R2 ;  /* 0x0000001fff067819 */ /* 0x000fe20000011402 */
[----:B------:R-:W-:Y:S01]  /*0ae0*/  IMAD.MOV.U32 R3, RZ, RZ, c[0x0][0x2c4] ;  /* 0x0000b100ff037624 */ /* 0x000fe200078e00ff */
[----:B------:R-:W-:Y:S01]  /*0af0*/  USHF.R.S32.HI UR14, URZ, 0x1f, UR11 ;  /* 0x0000001f3f0e7899 */ /* 0x000fe2000801140b */
[----:B------:R3:W4:Y:S01]  /*0b00*/  @P1 LDG.E R4, [R4.64] ;  /* 0x0000000c04041981 */ /* 0x000722000c1e1900 */
[-C--:B------:R-:W-:Y:S01]  /*0b10*/  LEA.HI R18, R6, R2.reuse, RZ, 0x3 ;  /* 0x0000000206127211 */ /* 0x080fe200078f18ff */
[----:B------:R-:W-:Y:S01]  /*0b20*/  ULDC.64 UR4, c[0x0][0x1b8] ;  /* 0x00006e0000047ab9 */ /* 0x000fe20000000a00 */
[----:B------:R-:W-:Y:S01]  /*0b30*/  ISETP.NE.AND P0, PT, R3, 0x1, PT ;  /* 0x000000010300780c */ /* 0x000fe20003f05270 */
[----:B------:R-:W-:Y:S01]  /*0b40*/  UIMAD UR14, UR14, UR4, URZ ;  /* 0x000000040e0e72a4 */ /* 0x000fe2000f8e023f */
[----:B------:R-:W-:Y:S01]  /*0b50*/  LOP3.LUT R0, R18, 0xfffffff8, RZ, 0xc0, !PT ;  /* 0xfffffff812007812 */ /* 0x000fe200078ec0ff */
[----:B------:R-:W-:Y:S01]  /*0b60*/  UIMAD.WIDE.U32 UR16, UR11, UR4, URZ ;  /* 0x000000040b1072a5 */ /* 0x000fe2000f8e003f */
[----:B------:R-:W-:Y:S01]  /*0b70*/  SHF.R.S32.HI R18, RZ, 0x3, R18 ;  /* 0x00000003ff127819 */ /* 0x000fe20000011412 */
[----:B------:R-:W-:Y:S01]  /*0b80*/  UIMAD UR14, UR11, UR5, UR14 ;  /* 0x000000050b0e72a4 */ /* 0x000fe2000f8e020e */
[-C--:B------:R-:W-:Y:S01]  /*0b90*/  LEA.HI R14, R6, R2.reuse, RZ, 0x4 ;  /* 0x00000002060e7211 */ /* 0x080fe200078f20ff */
[----:B------:R-:W-:Y:S01]  /*0ba0*/  IMAD.IADD R0, R2, 0x1, -R0 ;  /* 0x0000000102007824 */ /* 0x000fe200078e0a00 */
[----:B------:R-:W-:Y:S01]  /*0bb0*/  USHF.R.S32.HI UR15, URZ, 0x1f, UR6 ;  /* 0x0000001f3f0f7899 */ /* 0x000fe20008011406 */
[----:B------:R-:W-:Y:S01]  /*0bc0*/  IMAD.SHL.U32 R251, R18, 0x40, RZ ;  /* 0x0000004012fb7824 */ /* 0x000fe200078e00ff */
[----:B------:R-:W-:Y:S01]  /*0bd0*/  ULDC.64 UR4, c[0x0][0x1c0] ;  /* 0x0000700000047ab9 */ /* 0x000fe20000000a00 */
[C---:B------:R-:W-:Y:S01]  /*0be0*/  IMAD R120, R0.reuse, 0x20, R18 ;  /* 0x0000002000787824 */ /* 0x040fe200078e0212 */
[----:B------:R-:W-:Y:S01]  /*0bf0*/  UIADD3 UR17, UR17, UR14, URZ ;  /* 0x0000000e11117290 */ /* 0x000fe2000fffe03f */
[----:B------:R-:W-:Y:S01]  /*0c00*/  IMAD.SHL.U32 R33, R0, 0x8, RZ ;  /* 0x0000000800217824 */ /* 0x000fe200078e00ff */
[----:B------:R-:W-:Y:S01]  /*0c10*/  UIMAD UR15, UR15, UR4, URZ ;  /* 0x000000040f0f72a4 */ /* 0x000fe2000f8e023f */
[----:B------:R-:W-:Y:S01]  /*0c20*/  LOP3.LUT R251, R251, 0x1c0, RZ, 0xc0, !PT ;  /* 0x000001c0fbfb7812 */ /* 0x000fe200078ec0ff */
[----:B------:R-:W-:Y:S01]  /*0c30*/  UIMAD.WIDE.U32 UR16, UR6, UR4, UR16 ;  /* 0x00000004061072a5 */ /* 0x000fe2000f8e0010 */
[----:B-1----:R-:W-:Y:S01]  /*0c40*/  IMAD R8, R12, 0x80, R120 ;  /* 0x000000800c087824 */ /* 0x002fe200078e0278 */
[----:B------:R-:W-:Y:S01]  /*0c50*/  UIMAD UR5, UR6, UR5, UR15 ;  /* 0x00000005060572a4 */ /* 0x000fe2000f8e020f */
[----:B------:R1:W-:Y:S01]  /*0c60*/  STL [R1+0x8], R120 ;  /* 0x0000087801007387 */ /* 0x0003e20000100800 */
[----:B------:R-:W-:Y:S01]  /*0c70*/  ULDC UR4, c[0x0][0x168] ;  /* 0x00005a0000047ab9 */ /* 0x000fe20000000800 */
[----:B------:R-:W-:Y:S01]  /*0c80*/  @P0 IMAD.HI.U32 R3, R8, c[0x0][0x2c8], RZ ;  /* 0x0000b20008030a27 */ /* 0x000fe200078e00ff */
[----:B------:R-:W-:Y:S01]  /*0c90*/  UIADD3 UR5, UR17, UR5, URZ ;  /* 0x0000000511057290 */ /* 0x000fe2000fffe03f */
[----:B------:R-:W-:Y:S01]  /*0ca0*/  LEA.HI R13, R6, R2, RZ, 0x6 ;  /* 0x00000002060d7211 */ /* 0x000fe200078f30ff */
[----:B------:R-:W-:Y:S01]  /*0cb0*/  BSSY B0, `(.L_x_1536) ;  /* 0x0000048000007945 */ /* 0x000fe20003800000 */
[----:B------:R-:W-:Y:S01]  /*0cc0*/  IMAD.MOV.U32 R7, RZ, RZ, R8 ;  /* 0x000000ffff077224 */ /* 0x000fe200078e0008 */
[----:B------:R-:W-:Y:S01]  /*0cd0*/  @P0 SHF.R.U32.HI R7, RZ, c[0x0][0x2cc], R3 ;  /* 0x0000b300ff070a19 */ /* 0x000fe20000011603 */
[----:B------:R-:W-:Y:S01]  /*0ce0*/  IMAD.U32 R11, RZ, RZ, UR17 ;  /* 0x00000011ff0b7e24 */ /* 0x000fe2000f8e00ff */
[----:B------:R-:W-:Y:S01]  /*0cf0*/  ISETP.GE.AND P3, PT, R33, c[0x0][0x198], PT ;  /* 0x0000660021007a0c */ /* 0x000fe20003f66270 */
[----:B------:R-:W-:Y:S01]  /*0d00*/  IMAD.U32 R10, RZ, RZ, UR16 ;  /* 0x00000010ff0a7e24 */ /* 0x000fe2000f8e00ff */
[--C-:B---3--:R-:W-:Y:S01]  /*0d10*/  SHF.R.S32.HI R5, RZ, 0x1f, R7.reuse ;  /* 0x0000001fff057819 */ /* 0x108fe20000011407 */
[----:B------:R-:W-:-:S02]  /*0d20*/  IMAD.MOV R3, RZ, RZ, -R7 ;  /* 0x000000ffff037224 */ /* 0x000fc400078e0a07 */
[----:B------:R-:W-:Y:S01]  /*0d30*/  IMAD.U32 R11, RZ, RZ, UR5 ;  /* 0x00000005ff0b7e24 */ /* 0x000fe2000f8e00ff */
[----:B------:R-:W-:Y:S01]  /*0d40*/  ULDC UR5, c[0x0][0x2c4] ;  /* 0x0000b10000057ab9 */ /* 0x000fe20000000800 */
[----:B------:R-:W-:Y:S01]  /*0d50*/  IMAD R5, R5, c[0x0][0x1b0], RZ ;  /* 0x00006c0005057a24 */ /* 0x000fe200078e02ff */
[----:B------:R-:W-:Y:S01]  /*0d60*/  UIMAD UR4, UR5, UR4, URZ ;  /* 0x00000004050472a4 */ /* 0x000fe2000f8e023f */
[----:B------:R-:W-:Y:S02]  /*0d70*/  IMAD R3, R3, c[0x0][0x2c4], R8 ;  /* 0x0000b10003037a24 */ /* 0x000fe400078e0208 */
[----:B------:R-:W-:-:S04]  /*0d80*/  IMAD.WIDE.U32 R10, R7, c[0x0][0x1b0], R10 ;  /* 0x00006c00070a7a25 */ /* 0x000fc800078e000a */
[----:B------:R-:W-:Y:S01]  /*0d90*/  IMAD R7, R7, c[0x0][0x1b4], R5 ;  /* 0x00006d0007077a24 */ /* 0x000fe200078e0205 */
[----:B------:R-:W-:Y:S01]  /*0da0*/  SHF.R.S32.HI R5, RZ, 0x1f, R3 ;  /* 0x0000001fff057819 */ /* 0x000fe20000011403 */
[----:B------:R-:W-:Y:S01]  /*0db0*/  IMAD.MOV.U32 R8, RZ, RZ, R10 ;  /* 0x000000ffff087224 */ /* 0x000fe200078e000a */
[----:B------:R-:W-:Y:S01]  /*0dc0*/  IADD3 R10, R33, 0x40, RZ ;  /* 0x00000040210a7810 */ /* 0x000fe20007ffe0ff */
[----:B------:R-:W-:Y:S02]  /*0dd0*/  IMAD.IADD R9, R11, 0x1, R7 ;  /* 0x000000010b097824 */ /* 0x000fe400078e0207 */
[----:B------:R-:W-:Y:S01]  /*0de0*/  IMAD R11, R5, c[0x0][0x1a8], RZ ;  /* 0x00006a00050b7a24 */ /* 0x000fe200078e02ff */
[----:B------:R-:W-:Y:S01]  /*0df0*/  ISETP.GE.AND P4, PT, R10, c[0x0][0x198], PT ;  /* 0x000066000a007a0c */ /* 0x000fe20003f86270 */
[----:B------:R-:W-:-:S04]  /*0e00*/  IMAD.WIDE.U32 R8, R3, c[0x0][0x1a8], R8 ;  /* 0x00006a0003087a25 */ /* 0x000fc800078e0008 */
[----:B------:R-:W-:Y:S01]  /*0e10*/  IMAD R11, R3, c[0x0][0x1ac], R11 ;  /* 0x00006b00030b7a24 */ /* 0x000fe200078e020b */
[----:B------:R-:W-:Y:S01]  /*0e20*/  LOP3.LUT R3, R14, 0xfffffff0, RZ, 0xc0, !PT ;  /* 0xfffffff00e037812 */ /* 0x000fe200078ec0ff */
[----:B------:R-:W-:Y:S01]  /*0e30*/  IMAD R12, R12, 0x80, R18 ;  /* 0x000000800c0c7824 */ /* 0x000fe200078e0212 */
[----:B------:R-:W-:Y:S01]  /*0e40*/  LEA R20, P0, R8, c[0x0][0x160], 0x1 ;  /* 0x0000580008147a11 */ /* 0x000fe200078008ff */
[----:B------:R-:W-:Y:S01]  /*0e50*/  IMAD.IADD R11, R9, 0x1, R11 ;  /* 0x00000001090b7824 */ /* 0x000fe200078e020b */
[----:B------:R-:W-:Y:S01]  /*0e60*/  IADD3 R9, R33, 0x80, RZ ;  /* 0x0000008021097810 */ /* 0x000fe20007ffe0ff */
[----:B------:R-:W-:Y:S02]  /*0e70*/  IMAD.IADD R3, R2, 0x1, -R3 ;  /* 0x0000000102037824 */ /* 0x000fe400078e0a03 */
[----:B------:R-:W-:Y:S01]  /*0e80*/  IMAD.SHL.U32 R13, R13, 0x8, RZ ;  /* 0x000000080d0d7824 */ /* 0x000fe200078e00ff */
[----:B------:R-:W-:Y:S01]  /*0e90*/  LEA.HI.X R11, R8, c[0x0][0x164], R11, 0x1, P0 ;  /* 0x00005900080b7a11 */ /* 0x000fe200000f0c0b */
[----:B------:R1:W3:Y:S01]  /*0ea0*/  SHFL.IDX PT, R22, R20, RZ, 0x181f ;  /* 0x00181fff14167589 */ /* 0x0002e200000e0000 */
[----:B------:R-:W-:-:S02]  /*0eb0*/  SHF.R.S32.HI R7, RZ, 0x1f, R3 ;  /* 0x0000001fff077819 */ /* 0x000fc40000011403 */
[----:B------:R-:W-:Y:S01]  /*0ec0*/  ISETP.GE.AND P0, PT, R12, UR4, PT ;  /* 0x000000040c007c0c */ /* 0x000fe2000bf06270 */
[----:B------:R1:W2:Y:S01]  /*0ed0*/  SHFL.IDX PT, R23, R11, RZ, 0x181f ;  /* 0x00181fff0b177589 */ /* 0x0002a200000e0000 */
[----:B------:R-:W-:Y:S02]  /*0ee0*/  LEA.HI R7, R7, R3, RZ, 0x3 ;  /* 0x0000000307077211 */ /* 0x000fe400078f18ff */
[----:B------:R-:W-:Y:S02]  /*0ef0*/  IADD3 R8, R33, 0xc0, RZ ;  /* 0x000000c021087810 */ /* 0x000fe40007ffe0ff */
[----:B------:R-:W-:Y:S02]  /*0f00*/  LOP3.LUT R5, R7, 0xfffffff8, RZ, 0xc0, !PT ;  /* 0xfffffff807057812 */ /* 0x000fe400078ec0ff */
[----:B------:R-:W-:Y:S02]  /*0f10*/  ISETP.GE.AND P6, PT, R9, c[0x0][0x198], PT ;  /* 0x0000660009007a0c */ /* 0x000fe40003fc6270 */
[----:B------:R-:W-:Y:S01]  /*0f20*/  ISETP.GE.AND P5, PT, R8, c[0x0][0x198], PT ;  /* 0x0000660008007a0c */ /* 0x000fe20003fa6270 */
[----:B------:R-:W-:-:S02]  /*0f30*/  IMAD.IADD R5, R3, 0x1, -R5 ;  /* 0x0000000103057824 */ /* 0x000fc400078e0a05 */
[----:B------:R-:W-:Y:S01]  /*0f40*/  IMAD.MOV.U32 R3, RZ, RZ, 0x20 ;  /* 0x00000020ff037424 */ /* 0x000fe200078e00ff */
[----:B----4-:R4:W5:Y:S02]  /*0f50*/  @P1 R2UR UR14, R4 ;  /* 0x00000000040e13c2 */ /* 0x01096400000e0000 */
[----:B------:R-:W-:Y:S01]  /*0f60*/  R2P PR, R5, 0x6 ;  /* 0x0000000605007804 */ /* 0x000fe20000000000 */
[----:B-----5:R-:W-:-:S04]  /*0f70*/  @!UP0 UMOV UR14, UR6 ;  /* 0x00000006000e8c82 */ /* 0x020fc80008000000 */
[----:B------:R-:W-:Y:S02]  /*0f80*/  SEL R3, R3, 0xffffffe0, !P2 ;  /* 0xffffffe003037807 */ /* 0x000fe40005000000 */
[----:B----4-:R-:W-:Y:S02]  /*0f90*/  SHF.R.U32.HI R4, RZ, 0x3, R251 ;  /* 0x00000003ff047819 */ /* 0x010fe400000116fb */
[----:B------:R-:W-:-:S04]  /*0fa0*/  LOP3.LUT R251, R251, 0x38, R33, 0xf8, !PT ;  /* 0x00000038fbfb7812 */ /* 0x000fc800078ef821 */
[----:B------:R-:W-:Y:S01]  /*0fb0*/  LOP3.LUT R251, R251, R4, RZ, 0x3c, !PT ;  /* 0x00000004fbfb7212 */ /* 0x000fe200078e3cff */
[----:B------:R-:W-:-:S03]  /*0fc0*/  IMAD.MOV.U32 R4, RZ, RZ, 0x10 ;  /* 0x00000010ff047424 */ /* 0x000fc600078e00ff */
[----:B------:R-:W-:Y:S02]  /*0fd0*/  LOP3.LUT R251, R251, 0xfffffe00, R13, 0xf8, !PT ;  /* 0xfffffe00fbfb7812 */ /* 0x000fe400078ef80d */
[----:B------:R-:W-:Y:S01]  /*0fe0*/  SEL R4, R4, 0xfffffff0, !P1 ;  /* 0xfffffff004047807 */ /* 0x000fe20004800000 */
[----:B------:R-:W-:Y:S05]  /*0ff0*/  @P0 BRA `(.L_x_1537) ;  /* 0x0000013000000947 */ /* 0x000fea0003800000 */
[----:B-123--:R-:W-:Y:S01]  /*1000*/  SHF.R.S32.HI R16, RZ, 0x1f, R10 ;  /* 0x0000001fff107819 */ /* 0x00efe2000001140a */
[----:B------:R-:W-:Y:S01]  /*1010*/  IMAD.SHL.U32 R17, R251, 0x2, RZ ;  /* 0x00000002fb117824 */ /* 0x000fe200078e00ff */
[----:B------:R-:W-:Y:S01]  /*1020*/  SHF.R.S32.HI R15, RZ, 0x1f, R9 ;  /* 0x0000001fff0f7819 */ /* 0x000fe20000011409 */
[----:B------:R-:W-:Y:S01]  /*1030*/  IMAD.WIDE R24, R33, 0x2, R22 ;  /* 0x0000000221187825 */ /* 0x000fe200078e0216 */
[----:B------:R-:W-:Y:S02]  /*1040*/  SHF.R.S32.HI R13, RZ, 0x1f, R8 ;  /* 0x0000001fff0d7819 */ /* 0x000fe40000011408 */
[----:B------:R-:W-:Y:S02]  /*1050*/  LEA.HI R16, R16, R10, RZ, 0x3 ;  /* 0x0000000a10107211 */ /* 0x000fe400078f18ff */
[----:B------:R-:W-:Y:S01]  /*1060*/  LEA.HI R15, R15, R9, RZ, 0x3 ;  /* 0x000000090f0f7211 */ /* 0x000fe200078f18ff */
[----:B------:R-:W-:Y:S01]  /*1070*/  @!PT LDS RZ, [RZ] ;  /* 0x00000000fffff984 */ /* 0x000fe20000000800 */
[----:B------:R1:W-:Y:S01]  /*1080*/  LDGSTS.E.BYPASS.LTC128B.128 [R17+0x18100], [R24.64], !P3 ;  /* 0x1810000018117fae */ /* 0x0003e2000d901d4c */
[----:B------:R-:W-:-:S02]  /*1090*/  LEA.HI R13, R13, R8, RZ, 0x3 ;  /* 0x000000080d0d7211 */ /* 0x000fc400078f18ff */
[----:B------:R-:W-:Y:S02]  /*10a0*/  LOP3.LUT R16, R16, 0xfffffff8, RZ, 0xc0, !PT ;  /* 0xfffffff810107812 */ /* 0x000fe400078ec0ff */
[----:B------:R-:W-:Y:S02]  /*10b0*/  LOP3.LUT R15, R15, 0xfffffff8, RZ, 0xc0, !PT ;  /* 0xfffffff80f0f7812 */ /* 0x000fe400078ec0ff */
[----:B------:R-:W-:Y:S01]  /*10c0*/  LOP3.LUT R13, R13, 0xfffffff8, RZ, 0xc0, !PT ;  /* 0xfffffff80d0d7812 */ /* 0x000fe200078ec0ff */
[----:B------:R-:W-:-:S04]  /*10d0*/  IMAD.WIDE R26, R16, 0x2, R22 ;  /* 0x00000002101a7825 */ /* 0x000fc800078e0216 */
[--C-:B------:R-:W-:Y:S01]  /*10e0*/  IMAD.WIDE R28, R15, 0x2, R22.reuse ;  /* 0x000000020f1c7825 */ /* 0x100fe200078e0216 */
[----:B------:R1:W-:Y:S03]  /*10f0*/  LDGSTS.E.BYPASS.LTC128B.128 [R17+0x1c100], [R26.64], !P4 ;  /* 0x1c1000001a117fae */ /* 0x0003e6000e101d4c */
[----:B------:R-:W-:Y:S01]  /*1100*/  IMAD.WIDE R22, R13, 0x2, R22 ;  /* 0x000000020d167825 */ /* 0x000fe200078e0216 */
[----:B------:R1:W-:Y:S04]  /*1110*/  LDGSTS.E.BYPASS.LTC128B.128 [R17+0x20100], [R28.64], !P6 ;  /* 0x201000001c117fae */ /* 0x0003e8000f101d4c */
[----:B------:R1:W-:Y:S02]  /*1120*/  LDGSTS.E.BYPASS.LTC128B.128 [R17+0x24100], [R22.64], !P5 ;  /* 0x2410000016117fae */ /* 0x0003e4000e901d4c */
.L_x_1537:
[----:B-123--:R-:W-:Y:S05]  /*1130*/  BSYNC B0 ;  /* 0x0000000000007941 */ /* 0x00efea0003800000 */
.L_x_1536:
[----:B------:R-:W-:Y:S01]  /*1140*/  IADD3 R13, R12, 0x20, RZ ;  /* 0x000000200c0d7810 */ /* 0x000fe20007ffe0ff */
[----:B------:R1:W2:Y:S01]  /*1150*/  SHFL.IDX PT, R23, R11, 0x1, 0x181f ;  /* 0x00381f000b177f89 */ /* 0x0002a200000e0000 */
[----:B------:R-:W-:Y:S02]  /*1160*/  BSSY B0, `(.L_x_1538) ;  /* 0x0000017000007945 */ /* 0x000fe40003800000 */
[----:B------:R-:W-:Y:S01]  /*1170*/  ISETP.GE.AND P0, PT, R13, UR4, PT ;  /* 0x000000040d007c0c */ /* 0x000fe2000bf06270 */
[----:B------:R1:W3:-:S12]  /*1180*/  SHFL.IDX PT, R22, R20, 0x1, 0x181f ;  /* 0x00381f0014167f89 */ /* 0x0002d800000e0000 */
[----:B------:R-:W-:Y:S05]  /*1190*/  @P0 BRA `(.L_x_1539) ;  /* 0x0000013000000947 */ /* 0x000fea0003800000 */
[----:B------:R-:W-:Y:S01]  /*11a0*/  SHF.R.S32.HI R16, RZ, 0x1f, R10 ;  /* 0x0000001fff107819 */ /* 0x000fe2000001140a */
[----:B------:R-:W-:Y:S01]  /*11b0*/  IMAD.SHL.U32 R17, R251, 0x2, RZ ;  /* 0x00000002fb117824 */ /* 0x000fe200078e00ff */
[----:B------:R-:W-:Y:S01]  /*11c0*/  SHF.R.S32.HI R15, RZ, 0x1f, R9 ;  /* 0x0000001fff0f7819 */ /* 0x000fe20000011409 */
[----:B--23--:R-:W-:Y:S01]  /*11d0*/  IMAD.WIDE R24, R33, 0x2, R22 ;  /* 0x0000000221187825 */ /* 0x00cfe200078e0216 */
        /* <DEDUP_REMOVED lines=15> */
.L_x_1539:
[----:B------:R-:W-:Y:S05]  /*12d0*/  BSYNC B0 ;  /* 0x0000000000007941 */ /* 0x000fea0003800000 */
.L_x_1538:
[----:B------:R-:W-:Y:S01]  /*12e0*/  IADD3 R13, R12, 0x40, RZ ;  /* 0x000000400c0d7810 */ /* 0x000fe20007ffe0ff */
[----:B--2---:R2:W4:Y:S01]  /*12f0*/  SHFL.IDX PT, R23, R11, 0x2, 0x181f ;  /* 0x00581f000b177f89 */ /* 0x00452200000e0000 */
[----:B------:R-:W-:Y:S02]  /*1300*/  BSSY B0, `(.L_x_1540) ;  /* 0x0000017000007945 */ /* 0x000fe40003800000 */
[----:B------:R-:W-:Y:S01]  /*1310*/  ISETP.GE.AND P0, PT, R13, UR4, PT ;  /* 0x000000040d007c0c */ /* 0x000fe2000bf06270 */
[----:B---3--:R2:W3:-:S12]  /*1320*/  SHFL.IDX PT, R22, R20, 0x2, 0x181f ;  /* 0x00581f0014167f89 */ /* 0x0084d800000e0000 */
[----:B------:R-:W-:Y:S05]  /*1330*/  @P0 BRA `(.L_x_1541) ;  /* 0x0000013000000947 */ /* 0x000fea0003800000 */
[----:B------:R-:W-:Y:S01]  /*1340*/  SHF.R.S32.HI R16, RZ, 0x1f, R10 ;  /* 0x0000001fff107819 */ /* 0x000fe2000001140a */
[----:B------:R-:W-:Y:S01]  /*1350*/  IMAD.SHL.U32 R17, R251, 0x2, RZ ;  /* 0x00000002fb117824 */ /* 0x000fe200078e00ff */
[----:B------:R-:W-:Y:S01]  /*1360*/  SHF.R.S32.HI R15, RZ, 0x1f, R9 ;  /* 0x0000001fff0f7819 */ /* 0x000fe20000011409 */
[----:B---34-:R-:W-:Y:S01]  /*1370*/  IMAD.WIDE R24, R33, 0x2, R22 ;  /* 0x0000000221187825 */ /* 0x018fe200078e0216 */
        /* <DEDUP_REMOVED lines=15> */
.L_x_1541:
[----:B------:R-:W-:Y:S05]  /*1470*/  BSYNC B0 ;  /* 0x0000000000007941 */ /* 0x000fea0003800000 */
.L_x_1540:
[----:B-12---:R-:W-:Y:S01]  /*1480*/  SHFL.IDX PT, R20, R20, 0x3, 0x181f ;  /* 0x00781f0014147f89 */ /* 0x006fe200000e0000 */
[----:B------:R-:W-:Y:S01]  /*1490*/  IADD3 R12, R12, 0x60, RZ ;  /* 0x000000600c0c7810 */ /* 0x000fe20007ffe0ff */
[----:B------:R-:W-:Y:S01]  /*14a0*/  UMOV UR6, 0x60 ;  /* 0x0000006000067882 */ /* 0x000fe20000000000 */
[----:B------:R-:W-:Y:S01]  /*14b0*/  SHF.R.S32.HI R31, RZ, 0x1f, R10 ;  /* 0x0000001fff1f7819 */ /* 0x000fe2000001140a */
[----:B------:R-:W1:Y:S01]  /*14c0*/  SHFL.IDX PT, R21, R11, 0x3, 0x181f ;  /* 0x00781f000b157f89 */ /* 0x000e6200000e0000 */
[----:B------:R-:W-:Y:S01]  /*14d0*/  ISETP.GE.AND P0, PT, R12, UR4, PT ;  /* 0x000000040c007c0c */ /* 0x000fe2000bf06270 */
[----:B------:R-:W-:Y:S01]  /*14e0*/  IMAD.MOV.U32 R252, RZ, RZ, c[0x0][0x2b8] ;  /* 0x0000ae00fffc7624 */ /* 0x000fe200078e00ff */
[----:B---3--:R-:W-:Y:S01]  /*14f0*/  SHF.R.S32.HI R29, RZ, 0x1f, R9 ;  /* 0x0000001fff1d7819 */ /* 0x008fe20000011409 */
[----:B------:R-:W-:Y:S01]  /*1500*/  UIMAD UR6, UR7, UR6, -0x60 ;  /* 0xffffffa0070674a4 */ /* 0x000fe2000f8e0206 */
[----:B------:R-:W-:Y:S01]  /*1510*/  SHF.R.S32.HI R28, RZ, 0x1f, R8 ;  /* 0x0000001fff1c7819 */ /* 0x000fe20000011408 */
[----:B------:R-:W-:Y:S01]  /*1520*/  IMAD.SHL.U32 R251, R251, 0x2, RZ ;  /* 0x00000002fbfb7824 */ /* 0x000fe200078e00ff */
[----:B------:R-:W-:Y:S01]  /*1530*/  LEA.HI R31, R31, R10, RZ, 0x3 ;  /* 0x0000000a1f1f7211 */ /* 0x000fe200078f18ff */
[----:B------:R-:W-:Y:S01]  /*1540*/  USHF.R.S32.HI UR15, URZ, 0x1f, UR14 ;  /* 0x0000001f3f0f7899 */ /* 0x000fe2000801140e */
[----:B------:R-:W-:Y:S01]  /*1550*/  LEA.HI R29, R29, R9, RZ, 0x3 ;  /* 0x000000091d1d7211 */ /* 0x000fe200078f18ff */
[----:B------:R-:W-:Y:S01]  /*1560*/  ULDC.64 UR4, c[0x0][0x2b0] ;  /* 0x0000ac0000047ab9 */ /* 0x000fe20000000a00 */
[----:B------:R-:W-:Y:S01]  /*1570*/  LEA.HI R28, R28, R8, RZ, 0x3 ;  /* 0x000000081c1c7211 */ /* 0x000fe200078f18ff */
[----:B------:R-:W-:Y:S01]  /*1580*/  UIMAD UR15, UR15, UR4, URZ ;  /* 0x000000040f0f72a4 */ /* 0x000fe2000f8e023f */
[----:B------:R-:W-:Y:S01]  /*1590*/  LOP3.LUT R31, R31, 0xfffffff8, RZ, 0xc0, !PT ;  /* 0xfffffff81f1f7812 */ /* 0x000fe200078ec0ff */
[----:B------:R-:W-:Y:S01]  /*15a0*/  UIMAD.WIDE.U32 UR16, UR14, UR4, URZ ;  /* 0x000000040e1072a5 */ /* 0x000fe2000f8e003f */
[----:B------:R-:W-:Y:S01]  /*15b0*/  LOP3.LUT R29, R29, 0xfffffff8, RZ, 0xc0, !PT ;  /* 0xfffffff81d1d7812 */ /* 0x000fe200078ec0ff */
[----:B------:R-:W-:Y:S01]  /*15c0*/  UIMAD UR15, UR14, UR5, UR15 ;  /* 0x000000050e0f72a4 */ /* 0x000fe2000f8e020f */
[----:B------:R-:W-:Y:S01]  /*15d0*/  ISETP.NE.AND P2, PT, R252, 0x1, PT ;  /* 0x00000001fc00780c */ /* 0x000fe20003f45270 */
[----:B------:R-:W-:Y:S01]  /*15e0*/  IMAD.MOV.U32 R19, RZ, RZ, RZ ;  /* 0x000000ffff137224 */ /* 0x000fe200078e00ff */
[----:B------:R-:W-:Y:S01]  /*15f0*/  LOP3.LUT R28, R28, 0xfffffff8, RZ, 0xc0, !PT ;  /* 0xfffffff81c1c7812 */ /* 0x000fe200078ec0ff */
[----:B------:R-:W-:Y:S01]  /*1600*/  UIADD3 UR15, UR17, UR15, URZ ;  /* 0x0000000f110f7290 */ /* 0x000fe2000fffe03f */
[----:B------:R-:W-:Y:S01]  /*1610*/  IADD3 R13, R120, UR6, RZ ;  /* 0x00000006780d7c10 */ /* 0x000fe2000fffe0ff */
[----:B-1--4-:R-:W-:-:S03]  /*1620*/  @!P0 IMAD.WIDE R22, R33, 0x2, R20 ;  /* 0x0000000221168825 */ /* 0x012fc600078e0214 */
[----:B------:R-:W-:Y:S01]  /*1630*/  ISETP.GE.AND P1, PT, R13, UR10, PT ;  /* 0x0000000a0d007c0c */ /* 0x000fe2000bf26270 */
[----:B------:R-:W-:Y:S01]  /*1640*/  @!P0 IMAD.WIDE R16, R31, 0x2, R20 ;  /* 0x000000021f108825 */ /* 0x000fe200078e0214 */
[----:B------:R-:W-:Y:S01]  /*1650*/  @!PT LDS RZ, [RZ] ;  /* 0x00000000fffff984 */ /* 0x000fe20000000800 */
[----:B------:R1:W-:Y:S01]  /*1660*/  @!P0 LDGSTS.E.BYPASS.LTC128B.128 [R251+0x1b100], [R22.64], !P3 ;  /* 0x1b10000016fb8fae */ /* 0x0003e2000d901d4c */
[----:B------:R-:W-:Y:S02]  /*1670*/  IADD3 R11, R13, UR9, RZ ;  /* 0x000000090d0b7c10 */ /* 0x000fe4000fffe0ff */
[----:B------:R-:W-:Y:S01]  /*1680*/  IMAD.SHL.U32 R249, R0, 0x40, RZ ;  /* 0x0000004000f97824 */ /* 0x000fe200078e00ff */
[----:B------:R2:W-:Y:S01]  /*1690*/  @!P0 LDGSTS.E.BYPASS.LTC128B.128 [R251+0x1f100], [R16.64], !P4 ;  /* 0x1f10000010fb8fae */ /* 0x0005e2000e101d4c */
[----:B------:R-:W-:Y:S01]  /*16a0*/  ISETP.GT.OR P1, PT, R120, 0x5f, P1 ;  /* 0x0000005f7800780c */ /* 0x000fe20000f24670 */
[----:B------:R-:W-:Y:S01]  /*16b0*/  @P2 IMAD.HI.U32 R15, R11, c[0x0][0x2bc], RZ ;  /* 0x0000af000b0f2a27 */ /* 0x000fe200078e00ff */
[----:B------:R-:W-:Y:S02]  /*16c0*/  USHF.R.S32.HI UR14, URZ, 0x1f, UR11 ;  /* 0x0000001f3f0e7899 */ /* 0x000fe4000801140b */
[----:B------:R-:W-:Y:S01]  /*16d0*/  ULDC.64 UR4, c[0x0][0x1e8] ;  /* 0x00007a0000047ab9 */ /* 0x000fe20000000a00 */
[----:B------:R-:W-:Y:S01]  /*16e0*/  IMAD.MOV.U32 R12, RZ, RZ, R11 ;  /* 0x000000ffff0c7224 */ /* 0x000fe200078e000b */
[----:B------:R-:W-:-:S07]  /*16f0*/  @P2 SHF.R.U32.HI R12, RZ, c[0x0][0x2c0], R15 ;  /* 0x0000b000ff0c2a19 */ /* 0x000fce000001160f */
[----:B------:R-:W-:-:S04]  /*1700*/  @!P1 IADD3 R15, P2, R12, UR16, RZ ;  /* 0x000000100c0f9c10 */ /* 0x000fc8000ff5e0ff */
[----:B------:R-:W-:Y:S01]  /*1710*/  @!P1 LEA.HI.X.SX32 R13, R12, UR15, 0x1, P2 ;  /* 0x0000000f0c0d9c11 */ /* 0x000fe200090f0eff */
[----:B-1----:R-:W-:-:S04]  /*1720*/  @!P0 IMAD.WIDE R22, R29, 0x2, R20 ;  /* 0x000000021d168825 */ /* 0x002fc800078e0214 */
[----:B------:R-:W-:Y:S01]  /*1730*/  @!P0 IMAD.WIDE R20, R28, 0x2, R20 ;  /* 0x000000021c148825 */ /* 0x000fe200078e0214 */
[----:B------:R1:W-:Y:S01]  /*1740*/  @!P0 LDGSTS.E.BYPASS.LTC128B.128 [R251+0x23100], [R22.64], !P6 ;  /* 0x2310000016fb8fae */ /* 0x0003e2000f101d4c */
[----:B--2---:R-:W-:-:S03]  /*1750*/  @!P1 LEA R16, P2, R15, c[0x0][0x2a0], 0x2 ;  /* 0x0000a8000f109a11 */ /* 0x004fc600078410ff */
[----:B------:R2:W-:Y:S01]  /*1760*/  @!P0 LDGSTS.E.BYPASS.LTC128B.128 [R251+0x27100], [R20.64], !P5 ;  /* 0x2710000014fb8fae */ /* 0x0005e2000e901d4c */
[----:B------:R-:W-:-:S03]  /*1770*/  @!P1 LEA.HI.X R17, R15, c[0x0][0x2a4], R13, 0x2, P2 ;  /* 0x0000a9000f119a11 */ /* 0x000fc600010f140d */
[----:B------:R-:W0:Y:S04]  /*1780*/  LDGDEPBAR ;  /* 0x00000000000079af */ /* 0x000e280000000000 */
[----:B------:R-:W-:Y:S06]  /*1790*/  BAR.SYNC.DEFER_BLOCKING 0x0 ;  /* 0x0000000000007b1d */ /* 0x000fec0000010000 */
[----:B------:R3:W4:Y:S01]  /*17a0*/  @!P1 LDG.E R19, [R16.64] ;  /* 0x0000000c10139981 */ /* 0x000722000c1e1900 */
[----:B------:R-:W-:Y:S01]  /*17b0*/  IMAD.MOV R12, RZ, RZ, -R12 ;  /* 0x000000ffff0c7224 */ /* 0x000fe200078e0a0c */
[----:B------:R-:W-:Y:S01]  /*17c0*/  LOP3.LUT R249, R249, 0x1c0, RZ, 0xc0, !PT ;  /* 0x000001c0f9f97812 */ /* 0x000fe200078ec0ff */
[----:B------:R-:W-:Y:S01]  /*17d0*/  UIMAD UR18, UR14, UR4, URZ ;  /* 0x000000040e1272a4 */ /* 0x000fe2000f8e023f */
[----:B------:R-:W-:Y:S01]  /*17e0*/  SHF.R.S32.HI R15, RZ, 0x4, R14 ;  /* 0x00000004ff0f7819 */ /* 0x000fe2000001140e */
[----:B------:R-:W-:Y:S01]  /*17f0*/  IMAD R26, R12, c[0x0][0x2b8], R11 ;  /* 0x0000ae000c1a7a24 */ /* 0x000fe200078e020b */
[----:B------:R-:W-:Y:S01]  /*1800*/  UIMAD.WIDE.U32 UR20, UR11, UR4, URZ ;  /* 0x000000040b1472a5 */ /* 0x000fe2000f8e003f */
[----:B------:R-:W-:Y:S01]  /*1810*/  IMAD.SHL.U32 R11, R18, 0x8, RZ ;  /* 0x00000008120b7824 */ /* 0x000fe200078e00ff */
[----:B------:R-:W-:Y:S01]  /*1820*/  LEA.HI R14, R14, R15, RZ, 0x1 ;  /* 0x0000000f0e0e7211 */ /* 0x000fe200078f08ff */
[----:B--2---:R-:W-:Y:S01]  /*1830*/  IMAD.WIDE.U32 R20, R26, c[0x0][0x1e0], RZ ;  /* 0x000078001a147a25 */ /* 0x004fe200078e00ff */
[----:B------:R-:W-:Y:S01]  /*1840*/  SHF.R.S32.HI R13, RZ, 0x1f, R26 ;  /* 0x0000001fff0d7819 */ /* 0x000fe2000001141a */
[----:B------:R-:W-:Y:S01]  /*1850*/  UIMAD UR18, UR11, UR5, UR18 ;  /* 0x000000050b1272a4 */ /* 0x000fe2000f8e0212 */
[----:B------:R-:W-:Y:S01]  /*1860*/  LOP3.LUT R11, R249, 0x8, R11, 0xf8, !PT ;  /* 0x00000008f90b7812 */ /* 0x000fe200078ef80b */
[----:B------:R-:W-:Y:S01]  /*1870*/  STL [R1+0x4], R26 ;  /* 0x0000041a01007387 */ /* 0x000fe20000100800 */
[----:B------:R-:W-:Y:S01]  /*1880*/  SHF.R.U32.HI R249, RZ, 0x3, R249 ;  /* 0x00000003fff97819 */ /* 0x000fe200000116f9 */
[C---:B------:R-:W-:Y:S01]  /*1890*/  IMAD R12, R13.reuse, c[0x0][0x1e0], RZ ;  /* 0x000078000d0c7a24 */ /* 0x040fe200078e02ff */
[----:B------:R-:W-:Y:S01]  /*18a0*/  LOP3.LUT R14, R14, 0xfffffffe, RZ, 0xc0, !PT ;  /* 0xfffffffe0e0e7812 */ /* 0x000fe200078ec0ff */
[----:B------:R-:W-:Y:S01]  /*18b0*/  IMAD R13, R13, c[0x0][0x208], RZ ;  /* 0x000082000d0d7a24 */ /* 0x000fe200078e02ff */
[----:B------:R-:W-:Y:S01]  /*18c0*/  LOP3.LUT R249, R11, R249, RZ, 0x3c, !PT ;  /* 0x000000f90bf97212 */ /* 0x000fe200078e3cff */
[C---:B------:R-:W-:Y:S01]  /*18d0*/  IMAD R12, R26.reuse, c[0x0][0x1e4], R12 ;  /* 0x000079001a0c7a24 */ /* 0x040fe200078e020c */
[----:B------:R-:W-:Y:S01]  /*18e0*/  UIADD3 UR18, UR21, UR18, URZ ;  /* 0x0000001215127290 */ /* 0x000fe2000fffe03f */
[----:B------:R-:W-:Y:S01]  /*18f0*/  IMAD.IADD R14, R15, 0x1, -R14 ;  /* 0x000000010f0e7824 */ /* 0x000fe200078e0a0e */
[----:B------:R-:W-:Y:S01]  /*1900*/  ULDC.64 UR4, c[0x0][0x210] ;  /* 0x0000840000047ab9 */ /* 0x000fe20000000a00 */
[----:B------:R-:W-:Y:S01]  /*1910*/  IMAD.IADD R21, R21, 0x1, R12 ;  /* 0x0000000115157824 */ /* 0x000fe200078e020c */
[----:B------:R-:W-:Y:S01]  /*1920*/  UIMAD UR14, UR14, UR4, URZ ;  /* 0x000000040e0e72a4 */ /* 0x000fe2000f8e023f */
[----:B---3--:R-:W-:Y:S01]  /*1930*/  IMAD.WIDE.U32 R16, R26, c[0x0][0x208], RZ ;  /* 0x000082001a107a25 */ /* 0x008fe200078e00ff */
[----:B------:R-:W-:Y:S01]  /*1940*/  UIMAD.WIDE.U32 UR22, UR11, UR4, URZ ;  /* 0x000000040b1672a5 */ /* 0x000fe2000f8e003f */
[----:B------:R-:W-:Y:S01]  /*1950*/  LOP3.LUT P1, RZ, R0, 0x2, RZ, 0xc0, !PT ;  /* 0x0000000200ff7812 */ /* 0x000fe2000782c0ff */
[----:B------:R-:W-:Y:S01]  /*1960*/  UIMAD UR4, UR11, UR5, UR14 ;  /* 0x000000050b0472a4 */ /* 0x000fe2000f8e020e */
[----:B------:R-:W-:Y:S01]  /*1970*/  IMAD R13, R26, c[0x0][0x20c], R13 ;  /* 0x000083001a0d7a24 */ /* 0x000fe200078e020d */
[----:B------:R-:W-:Y:S01]  /*1980*/  UIADD3 UR5, UR7, -0x1, URZ ;  /* 0xffffffff07057890 */ /* 0x000fe2000fffe03f */
[----:B------:R-:W-:Y:S01]  /*1990*/  IMAD R249, R14, 0x200, R249 ;  /* 0x000002000ef97824 */ /* 0x000fe200078e02f9 */
[----:B------:R-:W-:Y:S01]  /*19a0*/  UIADD3 UR4, UR23, UR4, URZ ;  /* 0x0000000417047290 */ /* 0x000fe2000fffe03f */
[----:B------:R-:W-:Y:S01]  /*19b0*/  IMAD.IADD R17, R17, 0x1, R13 ;  /* 0x0000000111117824 */ /* 0x000fe200078e020d */
[----:B------:R-:W-:Y:S01]  /*19c0*/  UIMAD UR10, UR5, -0x60, UR10 ;  /* 0xffffffa0050a78a4 */ /* 0x000fe2000f8e020a */
[----:B------:R-:W-:Y:S01]  /*19d0*/  IMAD.SHL.U32 R249, R249, 0x2, RZ ;  /* 0x00000002f9f97824 */ /* 0x000fe200078e00ff */
[----:B------:R-:W-:Y:S01]  /*19e0*/  ISETP.GE.AND P4, PT, R33, c[0x0][0x1d4], PT ;  /* 0x0000750021007a0c */ /* 0x000fe20003f86270 */
[----:B------:R-:W-:Y:S01]  /*19f0*/  IMAD.SHL.U32 R5, R5, 0x40, RZ ;  /* 0x0000004005057824 */ /* 0x000fe200078e00ff */
[----:B------:R-:W-:Y:S01]  /*1a00*/  ISETP.GE.AND P3, PT, R10, c[0x0][0x1d4], PT ;  /* 0x000075000a007a0c */ /* 0x000fe20003f66270 */
[----:B------:R-:W-:Y:S01]  /*1a10*/  IMAD.SHL.U32 R14, R14, 0x8, RZ ;  /* 0x000000080e0e7824 */ /* 0x000fe200078e00ff */
[----:B------:R-:W-:Y:S01]  /*1a20*/  IADD3 R248, R249, 0xc120, RZ ;  /* 0x0000c120f9f87810 */ /* 0x000fe20007ffe0ff */
[----:B------:R-:W-:Y:S01]  /*1a30*/  IMAD.SHL.U32 R7, R7, 0x40, RZ ;  /* 0x0000004007077824 */ /* 0x000fe200078e00ff */
[----:B------:R-:W-:Y:S01]  /*1a40*/  IADD3 R18, -R18, UR10, RZ ;  /* 0x0000000a12127c10 */ /* 0x000fe2000fffe1ff */
[----:B------:R-:W-:Y:S01]  /*1a50*/  UISETP.GT.AND UP0, UPT, UR5, UR8, UPT ;  /* 0x000000080500728c */ /* 0x000fe2000bf04270 */
[----:B------:R-:W-:-:S02]  /*1a60*/  ISETP.GE.AND P2, PT, R9, c[0x0][0x1d4], PT ;  /* 0x0000750009007a0c */ /* 0x000fc40003f46270 */
[----:B------:R-:W-:Y:S02]  /*1a70*/  LOP3.LUT R5, R5, 0x1c0, RZ, 0xc0, !PT ;  /* 0x000001c005057812 */ /* 0x000fe400078ec0ff */
[----:B------:R-:W-:Y:S02]  /*1a80*/  LEA.HI R6, R6, R2, RZ, 0x5 ;  /* 0x0000000206067211 */ /* 0x000fe400078f28ff */
[----:B------:R-:W-:Y:S02]  /*1a90*/  LOP3.LUT R14, R5, 0x8, R14, 0xf8, !PT ;  /* 0x00000008050e7812 */ /* 0x000fe400078ef80e */
[----:B------:R-:W-:Y:S01]  /*1aa0*/  SHF.R.U32.HI R5, RZ, 0x3, R5 ;  /* 0x00000003ff057819 */ /* 0x000fe20000011605 */
[----:B------:R-:W-:Y:S01]  /*1ab0*/  IMAD.SHL.U32 R250, R6, 0x20, RZ ;  /* 0x0000002006fa7824 */ /* 0x000fe200078e00ff */
[----:B------:R-:W-:Y:S02]  /*1ac0*/  LOP3.LUT R7, R7, 0xfffffe00, RZ, 0xc0, !PT ;  /* 0xfffffe0007077812 */ /* 0x000fe400078ec0ff */
[----:B------:R-:W-:-:S02]  /*1ad0*/  LOP3.LUT R5, R14, R5, RZ, 0x3c, !PT ;  /* 0x000000050e057212 */ /* 0x000fc400078e3cff */
[----:B------:R-:W-:Y:S02]  /*1ae0*/  LOP3.LUT R250, R250, 0x7ffffc00, RZ, 0xc0, !PT ;  /* 0x7ffffc00fafa7812 */ /* 0x000fe400078ec0ff */
[----:B------:R-:W-:Y:S02]  /*1af0*/  SHF.R.S32.HI R32, RZ, 0x1f, R29 ;  /* 0x0000001fff207819 */ /* 0x000fe4000001141d */
[CC--:B------:R-:W-:Y:S02]  /*1b00*/  IADD3 R250, R5.reuse, R7.reuse, R250 ;  /* 0x0000000705fa7210 */ /* 0x0c0fe40007ffe0fa */
[----:B------:R-:W-:Y:S02]  /*1b10*/  LOP3.LUT R5, R5, R7, RZ, 0xfc, !PT ;  /* 0x0000000705057212 */ /* 0x000fe400078efcff */
[----:B------:R-:W-:Y:S01]  /*1b20*/  IADD3 R7, R251, 0x100, RZ ;  /* 0x00000100fb077810 */ /* 0x000fe20007ffe0ff */
[----:B------:R-:W-:Y:S01]  /*1b30*/  IMAD.SHL.U32 R250, R250, 0x2, RZ ;  /* 0x00000002fafa7824 */ /* 0x000fe200078e00ff */
[----:B------:R-:W-:-:S03]  /*1b40*/  SHF.R.S32.HI R30, RZ, 0x1f, R28 ;  /* 0x0000001fff1e7819 */ /* 0x000fc6000001141c */
[--C-:B------:R-:W-:Y:S02]  /*1b50*/  IMAD R246, R4, 0x2, R250.reuse ;  /* 0x0000000204f67824 */ /* 0x100fe400078e02fa */
[C---:B------:R-:W-:Y:S02]  /*1b60*/  IMAD R245, R3.reuse, 0x2, R250 ;  /* 0x0000000203f57824 */ /* 0x040fe400078e02fa */
[----:B------:R-:W-:Y:S01]  /*1b70*/  IMAD R243, R3, 0x2, R246 ;  /* 0x0000000203f37824 */ /* 0x000fe200078e02f6 */
[----:B----4-:R-:W-:Y:S01]  /*1b80*/  SHF.R.S32.HI R11, RZ, 0x1f, R19 ;  /* 0x0000001fff0b7819 */ /* 0x010fe20000011413 */
[----:B------:R-:W-:Y:S01]  /*1b90*/  IMAD.WIDE.U32 R20, R19, c[0x0][0x1f0], R20 ;  /* 0x00007c0013147a25 */ /* 0x000fe200078e0014 */
[----:B------:R-:W-:Y:S03]  /*1ba0*/  STL [R1], R19 ;  /* 0x0000001301007387 */ /* 0x000fe60000100800 */
[C---:B------:R-:W-:Y:S01]  /*1bb0*/  IMAD R15, R11.reuse, c[0x0][0x1f0], RZ ;  /* 0x00007c000b0f7a24 */ /* 0x040fe200078e02ff */
[----:B------:R-:W-:Y:S01]  /*1bc0*/  IADD3 R12, P0, R20, UR20, RZ ;  /* 0x00000014140c7c10 */ /* 0x000fe2000ff1e0ff */
[----:B------:R-:W-:-:S02]  /*1bd0*/  IMAD R11, R11, c[0x0][0x218], RZ ;  /* 0x000086000b0b7a24 */ /* 0x000fc400078e02ff */
[C---:B------:R-:W-:Y:S02]  /*1be0*/  IMAD R15, R19.reuse, c[0x0][0x1f4], R15 ;  /* 0x00007d00130f7a24 */ /* 0x040fe400078e020f */
[----:B------:R-:W-:-:S03]  /*1bf0*/  IMAD.WIDE.U32 R16, R19, c[0x0][0x218], R16 ;  /* 0x0000860013107a25 */ /* 0x000fc600078e0010 */
[----:B------:R-:W-:Y:S01]  /*1c00*/  IADD3.X R15, R21, UR18, R15, P0, !PT ;  /* 0x00000012150f7c10 */ /* 0x000fe200087fe40f */
[----:B------:R-:W-:Y:S01]  /*1c10*/  IMAD R11, R19, c[0x0][0x21c], R11 ;  /* 0x00008700130b7a24 */ /* 0x000fe200078e020b */
[----:B-1----:R-:W-:Y:S01]  /*1c20*/  LEA R22, P0, R12, c[0x0][0x1c8], 0x1 ;  /* 0x000072000c167a11 */ /* 0x002fe200078008ff */
[----:B------:R-:W-:-:S03]  /*1c30*/  IMAD.U32 R20, RZ, RZ, UR11 ;  /* 0x0000000bff147e24 */ /* 0x000fc6000f8e00ff */
[----:B------:R-:W-:Y:S01]  /*1c40*/  LEA.HI.X R15, R12, c[0x0][0x1cc], R15, 0x1, P0 ;  /* 0x000073000c0f7a11 */ /* 0x000fe200000f0c0f */
[----:B------:R-:W-:Y:S01]  /*1c50*/  SHFL.IDX PT, R24, R22, RZ, 0x181f ;  /* 0x00181fff16187589 */ /* 0x000fe200000e0000 */
[----:B------:R-:W-:Y:S02]  /*1c60*/  IADD3 R13, P0, R16, UR22, RZ ;  /* 0x00000016100d7c10 */ /* 0x000fe4000ff1e0ff */
[----:B------:R-:W-:Y:S01]  /*1c70*/  IADD3 R12, R249, 0xc100, RZ ;  /* 0x0000c100f90c7810 */ /* 0x000fe20007ffe0ff */
[----:B------:R-:W1:Y:S01]  /*1c80*/  SHFL.IDX PT, R25, R15, RZ, 0x181f ;  /* 0x00181fff0f197589 */ /* 0x000e6200000e0000 */
[----:B------:R-:W-:Y:S02]  /*1c90*/  IADD3.X R11, R17, UR4, R11, P0, !PT ;  /* 0x00000004110b7c10 */ /* 0x000fe400087fe40b */
[C---:B------:R-:W-:Y:S01]  /*1ca0*/  LEA R16, P0, R13.reuse, c[0x0][0x1f8], 0x1 ;  /* 0x00007e000d107a11 */ /* 0x040fe200078008ff */
[----:B------:R-:W-:Y:S01]  /*1cb0*/  SHFL.IDX PT, R22, R22, 0x1, 0x181f ;  /* 0x00381f0016167f89 */ /* 0x000fe200000e0000 */
[----:B------:R-:W-:Y:S01]  /*1cc0*/  @P1 IADD3 R248, R12, -0x20, RZ ;  /* 0xffffffe00cf81810 */ /* 0x000fe20007ffe0ff */
[----:B------:R-:W-:Y:S01]  /*1cd0*/  IMAD R12, R26, c[0x0][0x1e0], RZ ;  /* 0x000078001a0c7a24 */ /* 0x000fe200078e02ff */
[----:B------:R-:W-:Y:S01]  /*1ce0*/  LEA.HI.X R11, R13, c[0x0][0x1fc], R11, 0x1, P0 ;  /* 0x00007f000d0b7a11 */ /* 0x000fe200000f0c0b */
[----:B------:R-:W2:Y:S01]  /*1cf0*/  SHFL.IDX PT, R64, R16, RZ, 0x181f ;  /* 0x00181fff10407589 */ /* 0x000ea200000e0000 */
[----:B------:R-:W-:Y:S01]  /*1d00*/  ISETP.GE.AND P0, PT, R18, 0x1, PT ;  /* 0x000000011200780c */ /* 0x000fe20003f06270 */
[----:B------:R-:W-:Y:S01]  /*1d10*/  IMAD R12, R19, c[0x0][0x1f0], R12 ;  /* 0x00007c00130c7a24 */ /* 0x000fe200078e020c */
[----:B------:R-:W-:Y:S01]  /*1d20*/  ISETP.GE.AND P1, PT, R8, c[0x0][0x1d4], PT ;  /* 0x0000750008007a0c */ /* 0x000fe20003f26270 */
[----:B------:R-:W3:Y:S01]  /*1d30*/  SHFL.IDX PT, R13, R11, RZ, 0x181f ;  /* 0x00181fff0b0d7589 */ /* 0x000ee200000e0000 */
[----:B------:R-:W-:Y:S01]  /*1d40*/  IADD3 R239, R248, 0x800, RZ ;  /* 0x00000800f8ef7810 */ /* 0x000fe20007ffe0ff */
[----:B------:R-:W-:Y:S01]  /*1d50*/  IMAD R20, R20, c[0x0][0x1e8], R12 ;  /* 0x00007a0014147a24 */ /* 0x000fe200078e020c */
[C---:B------:R-:W-:Y:S01]  /*1d60*/  IADD3 R238, R248.reuse, 0x1000, RZ ;  /* 0x00001000f8ee7810 */ /* 0x040fe20007ffe0ff */
[----:B------:R-:W4:Y:S01]  /*1d70*/  SHFL.IDX PT, R48, R16, 0x1, 0x181f ;  /* 0x00381f0010307f89 */ /* 0x000f2200000e0000 */
[----:B------:R-:W-:-:S02]  /*1d80*/  IADD3 R237, R248, 0x1800, RZ ;  /* 0x00001800f8ed7810 */ /* 0x000fc40007ffe0ff */
[----:B------:R-:W-:Y:S01]  /*1d90*/  LEA R20, R20, c[0x0][0x1c8], 0x1 ;  /* 0x0000720014147a11 */ /* 0x000fe200078e08ff */
[----:B------:R-:W5:Y:S01]  /*1da0*/  SHFL.IDX PT, R12, R11, 0x1, 0x181f ;  /* 0x00381f000b0c7f89 */ /* 0x000f6200000e0000 */
[C---:B------:R-:W-:Y:S02]  /*1db0*/  IADD3 R236, R248.reuse, 0x2000, RZ ;  /* 0x00002000f8ec7810 */ /* 0x040fe40007ffe0ff */
[C---:B------:R-:W-:Y:S01]  /*1dc0*/  IADD3 R235, R248.reuse, 0x2800, RZ ;  /* 0x00002800f8eb7810 */ /* 0x040fe20007ffe0ff */
[----:B------:R-:W-:Y:S01]  /*1dd0*/  SHFL.IDX PT, R16, R16, 0x2, 0x181f ;  /* 0x00581f0010107f89 */ /* 0x000fe200000e0000 */
[--C-:B-1----:R-:W-:Y:S01]  /*1de0*/  @P0 IMAD.WIDE R36, R33, 0x2, R24.reuse ;  /* 0x0000000221240825 */ /* 0x102fe200078e0218 */
[C---:B------:R-:W-:Y:S02]  /*1df0*/  IADD3 R233, R248.reuse, 0x3000, RZ ;  /* 0x00003000f8e97810 */ /* 0x040fe40007ffe0ff */
[----:B------:R-:W1:Y:S01]  /*1e00*/  SHFL.IDX PT, R23, R15, 0x1, 0x181f ;  /* 0x00381f000f177f89 */ /* 0x000e6200000e0000 */
[----:B------:R-:W-:Y:S01]  /*1e10*/  @P0 IMAD.WIDE R34, R31, 0x2, R24 ;  /* 0x000000021f220825 */ /* 0x000fe200078e0218 */
[----:B------:R-:W-:-:S02]  /*1e20*/  IADD3 R232, R248, 0x3800, RZ ;  /* 0x00003800f8e87810 */ /* 0x000fc40007ffe0ff */
[----:B------:R-:W1:Y:S01]  /*1e30*/  SHFL.IDX PT, R11, R11, 0x2, 0x181f ;  /* 0x00581f000b0b7f89 */ /* 0x000e6200000e0000 */
[--C-:B------:R-:W-:Y:S01]  /*1e40*/  @P0 IMAD.WIDE R26, R29, 0x2, R24.reuse ;  /* 0x000000021d1a0825 */ /* 0x100fe200078e0218 */
[----:B------:R-:W-:Y:S02]  /*1e50*/  IADD3 R231, R248, 0x4000, RZ ;  /* 0x00004000f8e77810 */ /* 0x000fe40007ffe0ff */
[----:B------:R1:W-:Y:S01]  /*1e60*/  @P0 LDGSTS.E.BYPASS.LTC128B.128 [R251+0xc100], [R36.64], !P4 ;  /* 0x0c10000024fb0fae */ /* 0x0003e2000e101d4c */
[----:B------:R-:W-:Y:S01]  /*1e70*/  @P0 IMAD.WIDE R38, R28, 0x2, R24 ;  /* 0x000000021c260825 */ /* 0x000fe200078e0218 */
[C---:B------:R-:W-:Y:S02]  /*1e80*/  IADD3 R230, R248.reuse, 0x4800, RZ ;  /* 0x00004800f8e67810 */ /* 0x040fe40007ffe0ff */
[----:B------:R1:W-:Y:S01]  /*1e90*/  @P0 LDGSTS.E.BYPASS.LTC128B.128 [R251+0xf100], [R34.64], !P3 ;  /* 0x0f10000022fb0fae */ /* 0x0003e2000d901d4c */
[----:B------:R-:W-:Y:S01]  /*1ea0*/  IMAD.WIDE R24, R33, 0x2, RZ ;  /* 0x0000000221187825 */ /* 0x000fe200078e02ff */
[----:B------:R-:W-:-:S02]  /*1eb0*/  IADD3 R229, R248, 0x5000, RZ ;  /* 0x00005000f8e57810 */ /* 0x000fc40007ffe0ff */
[----:B------:R1:W-:Y:S01]  /*1ec0*/  @P0 LDGSTS.E.BYPASS.LTC128B.128 [R251+0x12100], [R26.64], !P2 ;  /* 0x121000001afb0fae */ /* 0x0003e2000d101d4c */
[----:B------:R-:W-:Y:S02]  /*1ed0*/  IADD3 R228, R248, 0x5800, RZ ;  /* 0x00005800f8e47810 */ /* 0x000fe40007ffe0ff */
[----:B--2---:R-:W-:Y:S01]  /*1ee0*/  IADD3 R74, P5, R64, R24, RZ ;  /* 0x00000018404a7210 */ /* 0x004fe20007fbe0ff */
[----:B------:R2:W-:Y:S01]  /*1ef0*/  @P0 LDGSTS.E.BYPASS.LTC128B.128 [R251+0x15100], [R38.64], !P1 ;  /* 0x1510000026fb0fae */ /* 0x0005e2000c901d4c */
[----:B------:R-:W-:Y:S02]  /*1f00*/  ISETP.GE.AND P0, PT, R18, 0x21, PT ;  /* 0x000000211200780c */ /* 0x000fe40003f06270 */
[----:B------:R-:W-:Y:S01]  /*1f10*/  IADD3 R227, R248, 0x6000, RZ ;  /* 0x00006000f8e37810 */ /* 0x000fe20007ffe0ff */
[----:B---3--:R-:W-:Y:S01]  /*1f20*/  IMAD.X R75, R13, 0x1, R25, P5 ;  /* 0x000000010d4b7824 */ /* 0x008fe200028e0619 */
[----:B----4-:R-:W-:Y:S01]  /*1f30*/  IADD3 R58, P5, R24, R48, RZ ;  /* 0x00000030183a7210 */ /* 0x010fe20007fbe0ff */
[----:B------:R-:W-:Y:S01]  /*1f40*/  SHFL.IDX PT, R20, R20, 0x2, 0x181f ;  /* 0x00581f0014147f89 */ /* 0x000fe200000e0000 */
[----:B------:R-:W-:-:S02]  /*1f50*/  IADD3 R226, R248, 0x6800, RZ ;  /* 0x00006800f8e27810 */ /* 0x000fc40007ffe0ff */
[C---:B------:R-:W-:Y:S01]  /*1f60*/  IADD3 R225, R248.reuse, 0x7000, RZ ;  /* 0x00007000f8e17810 */ /* 0x040fe20007ffe0ff */
[----:B-----5:R-:W-:Y:S01]  /*1f70*/  IMAD.X R59, R25, 0x1, R12, P5 ;  /* 0x00000001193b7824 */ /* 0x020fe200028e060c */
[----:B------:R-:W3:Y:S01]  /*1f80*/  SHFL.IDX PT, R21, R15, 0x2, 0x181f ;  /* 0x00581f000f157f89 */ /* 0x000ee200000e0000 */
[C---:B------:R-:W-:Y:S02]  /*1f90*/  IADD3 R224, R248.reuse, 0x7800, RZ ;  /* 0x00007800f8e07810 */ /* 0x040fe40007ffe0ff */
[C---:B------:R-:W-:Y:S01]  /*1fa0*/  IADD3 R223, R248.reuse, 0x8000, RZ ;  /* 0x00008000f8df7810 */ /* 0x040fe20007ffe0ff */
[--C-:B-1----:R-:W-:Y:S01]  /*1fb0*/  @P0 IMAD.WIDE R36, R33, 0x2, R22.reuse ;  /* 0x0000000221240825 */ /* 0x102fe200078e0216 */
[C---:B------:R-:W-:Y:S02]  /*1fc0*/  IADD3 R222, R248.reuse, 0x8800, RZ ;  /* 0x00008800f8de7810 */ /* 0x040fe40007ffe0ff */
[----:B------:R-:W-:Y:S02]  /*1fd0*/  IADD3 R221, R248, 0x9000, RZ ;  /* 0x00009000f8dd7810 */ /* 0x000fe40007ffe0ff */
[----:B------:R-:W-:Y:S01]  /*1fe0*/  IADD3 R34, P5, R24, R16, RZ ;  /* 0x0000001018227210 */ /* 0x000fe20007fbe0ff */
[----:B------:R1:W-:Y:S01]  /*1ff0*/  @P0 LDGSTS.E.BYPASS.LTC128B.128 [R251+0xd100], [R36.64], !P4 ;  /* 0x0d10000024fb0fae */ /* 0x0003e2000e101d4c */
[C---:B------:R-:W-:Y:S01]  /*2000*/  IADD3 R220, R248.reuse, 0x9800, RZ ;  /* 0x00009800f8dc7810 */ /* 0x040fe20007ffe0ff */
[----:B------:R-:W-:Y:S01]  /*2010*/  @P0 IMAD.WIDE R26, R31, 0x2, R22 ;  /* 0x000000021f1a0825 */ /* 0x000fe200078e0216 */
[----:B------:R-:W-:-:S02]  /*2020*/  IADD3 R219, R248, 0xa000, RZ ;  /* 0x0000a000f8db7810 */ /* 0x000fc40007ffe0ff */
[C---:B------:R-:W-:Y:S01]  /*2030*/  IADD3 R218, R248.reuse, 0xa800, RZ ;  /* 0x0000a800f8da7810 */ /* 0x040fe20007ffe0ff */
[----:B------:R-:W-:Y:S01]  /*2040*/  IMAD.X R35, R25, 0x1, R11, P5 ;  /* 0x0000000119237824 */ /* 0x000fe200028e060b */
[----:B------:R4:W-:Y:S01]  /*2050*/  @P0 LDGSTS.E.BYPASS.LTC128B.128 [R251+0x10100], [R26.64], !P3 ;  /* 0x101000001afb0fae */ /* 0x0009e2000d901d4c */
[--C-:B------:R-:W-:Y:S01]  /*2060*/  @P0 IMAD.WIDE R24, R29, 0x2, R22.reuse ;  /* 0x000000021d180825 */ /* 0x100fe200078e0216 */
[C---:B------:R-:W-:Y:S02]  /*2070*/  IADD3 R217, R248.reuse, 0xb000, RZ ;  /* 0x0000b000f8d97810 */ /* 0x040fe40007ffe0ff */
[----:B------:R-:W-:Y:S01]  /*2080*/  IADD3 R216, R248, 0xb800, RZ ;  /* 0x0000b800f8d87810 */ /* 0x000fe20007ffe0ff */
[----:B--2---:R-:W-:Y:S01]  /*2090*/  @P0 IMAD.WIDE R38, R28, 0x2, R22 ;  /* 0x000000021c260825 */ /* 0x004fe200078e0216 */
[----:B------:R2:W-:Y:S03]  /*20a0*/  @P0 LDGSTS.E.BYPASS.LTC128B.128 [R251+0x13100], [R24.64], !P2 ;  /* 0x1310000018fb0fae */ /* 0x0005e6000d101d4c */
[----:B------:R-:W-:Y:S01]  /*20b0*/  IMAD.WIDE R22, R31, 0x2, RZ ;  /* 0x000000021f167825 */ /* 0x000fe200078e02ff */
[----:B------:R1:W-:Y:S01]  /*20c0*/  @P0 LDGSTS.E.BYPASS.LTC128B.128 [R251+0x16100], [R38.64], !P1 ;  /* 0x1610000026fb0fae */ /* 0x0003e2000c901d4c */
[----:B------:R-:W-:-:S03]  /*20d0*/  ISETP.GT.AND P0, PT, R18, 0x40, PT ;  /* 0x000000401200780c */ /* 0x000fc60003f04270 */
[----:B------:R-:W-:-:S05]  /*20e0*/  IADD3 R72, P5, R64, R22, RZ ;  /* 0x0000001640487210 */ /* 0x000fca0007fbe0ff */
[----:B------:R-:W-:Y:S01]  /*20f0*/  IMAD.X R73, R13, 0x1, R23, P5 ;  /* 0x000000010d497824 */ /* 0x000fe200028e0617 */
[----:B------:R-:W-:-:S04]  /*2100*/  IADD3 R56, P5, R22, R48, RZ ;  /* 0x0000003016387210 */ /* 0x000fc80007fbe0ff */
[----:B---3--:R-:W-:-:S04]  /*2110*/  @P0 IMAD.WIDE R14, R29, 0x2, R20 ;  /* 0x000000021d0e0825 */ /* 0x008fc800078e0214 */
[----:B----4-:R-:W-:-:S04]  /*2120*/  @P0 IMAD.WIDE R26, R33, 0x2, R20 ;  /* 0x00000002211a0825 */ /* 0x010fc800078e0214 */
[----:B------:R-:W-:Y:S01]  /*2130*/  IMAD.X R57, R23, 0x1, R12, P5 ;  /* 0x0000000117397824 */ /* 0x000fe200028e060c */
[----:B------:R3:W-:Y:S01]  /*2140*/  @P0 LDGSTS.E.BYPASS.LTC128B.128 [R251+0xe100], [R26.64], !P4 ;  /* 0x0e1000001afb0fae */ /* 0x0007e2000e101d4c */
[----:B--2---:R-:W-:Y:S01]  /*2150*/  @P0 IMAD.WIDE R24, R31, 0x2, R20 ;  /* 0x000000021f180825 */ /* 0x004fe200078e0214 */
[----:B------:R-:W-:-:S04]  /*2160*/  IADD3 R22, P5, R22, R16, RZ ;  /* 0x0000001016167210 */ /* 0x000fc80007fbe0ff */
[----:B------:R2:W-:Y:S01]  /*2170*/  @P0 LDGSTS.E.BYPASS.LTC128B.128 [R251+0x11100], [R24.64], !P3 ;  /* 0x1110000018fb0fae */ /* 0x0005e2000d901d4c */
[----:B------:R-:W-:-:S03]  /*2180*/  IMAD.X R23, R23, 0x1, R11, P5 ;  /* 0x0000000117177824 */ /* 0x000fc600028e060b */
[----:B------:R4:W-:Y:S01]  /*2190*/  @P0 LDGSTS.E.BYPASS.LTC128B.128 [R251+0x14100], [R14.64], !P2 ;  /* 0x141000000efb0fae */ /* 0x0009e2000d101d4c */
[----:B--2---:R-:W-:-:S04]  /*21a0*/  @P0 IMAD.WIDE R24, R28, 0x2, R20 ;  /* 0x000000021c180825 */ /* 0x004fc800078e0214 */
[----:B------:R-:W-:Y:S01]  /*21b0*/  IMAD.WIDE R20, R29, 0x2, RZ ;  /* 0x000000021d147825 */ /* 0x000fe200078e02ff */
[----:B------:R3:W-:Y:S03]  /*21c0*/  @P0 LDGSTS.E.BYPASS.LTC128B.128 [R251+0x17100], [R24.64], !P1 ;  /* 0x1710000018fb0fae */ /* 0x0007e6000c901d4c */
[----:B----4-:R-:W-:Y:S01]  /*21d0*/  IMAD.WIDE R14, R28, 0x2, RZ ;  /* 0x000000021c0e7825 */ /* 0x010fe200078e02ff */
[----:B------:R-:W0:Y:S01]  /*21e0*/  LDGDEPBAR ;  /* 0x00000000000079af */ /* 0x000e220000000000 */
[----:B------:R-:W-:Y:S02]  /*21f0*/  IADD3 R66, P0, R64, R20, RZ ;  /* 0x0000001440427210 */ /* 0x000fe40007f1e0ff */
[----:B------:R-:W-:Y:S02]  /*2200*/  IADD3 R50, P5, R20, R48, RZ ;  /* 0x0000003014327210 */ /* 0x000fe40007fbe0ff */
[----:B------:R-:W-:Y:S01]  /*2210*/  IADD3 R64, P6, R64, R14, RZ ;  /* 0x0000000e40407210 */ /* 0x000fe20007fde0ff */
[----:B------:R-:W-:Y:S01]  /*2220*/  IMAD.X R67, R13, 0x1, R21, P0 ;  /* 0x000000010d437824 */ /* 0x000fe200000e0615 */
[----:B------:R-:W-:Y:S01]  /*2230*/  IADD3 R20, P0, R20, R16, RZ ;  /* 0x0000001014147210 */ /* 0x000fe20007f1e0ff */
[--C-:B------:R-:W-:Y:S01]  /*2240*/  IMAD.X R51, R21, 0x1, R12.reuse, P5 ;  /* 0x0000000115337824 */ /* 0x100fe200028e060c */
[C---:B------:R-:W-:Y:S01]  /*2250*/  IADD3 R48, P5, R14.reuse, R48, RZ ;  /* 0x000000300e307210 */ /* 0x040fe20007fbe0ff */
[----:B------:R-:W-:Y:S01]  /*2260*/  IMAD.X R65, R13, 0x1, R15, P6 ;  /* 0x000000010d417824 */ /* 0x000fe200030e060f */
[----:B------:R-:W-:Y:S01]  /*2270*/  ISETP.GE.AND P6, PT, R33, c[0x0][0x1d4], PT ;  /* 0x0000750021007a0c */ /* 0x000fe20003fc6270 */
[----:B------:R-:W-:Y:S01]  /*2280*/  IMAD.X R21, R21, 0x1, R11, P0 ;  /* 0x0000000115157824 */ /* 0x000fe200000e060b */
[----:B------:R-:W-:Y:S01]  /*2290*/  IADD3 R16, P0, R14, R16, RZ ;  /* 0x000000100e107210 */ /* 0x000fe20007f1e0ff */
[----:B------:R-:W-:Y:S01]  /*22a0*/  IMAD.X R49, R15, 0x1, R12, P5 ;  /* 0x000000010f317824 */ /* 0x000fe200028e060c */
[----:B------:R-:W-:-:S03]  /*22b0*/  ISETP.GE.AND P5, PT, R10, c[0x0][0x1d4], PT ;  /* 0x000075000a007a0c */ /* 0x000fc60003fa6270 */
[----:B------:R-:W-:Y:S01]  /*22c0*/  IMAD.X R17, R15, 0x1, R11, P0 ;  /* 0x000000010f117824 */ /* 0x000fe200000e060b */
[----:B------:R-:W-:Y:S02]  /*22d0*/  ISETP.LT.OR P0, PT, R18, 0x1, P6 ;  /* 0x000000011200780c */ /* 0x000fe40003701670 */
[----:B------:R-:W-:Y:S01]  /*22e0*/  ISETP.GE.AND P6, PT, R9, c[0x0][0x1d4], PT ;  /* 0x0000750009007a0c */ /* 0x000fe20003fc6270 */
[----:B------:R-:W-:-:S04]  /*22f0*/  DEPBAR.LE SB0, 0x1 ;  /* 0x000080400000791a */ /* 0x000fc80000000000 */
[----:B------:R-:W-:-:S04]  /*2300*/  DEPBAR.LE SB0, 0x0 ;  /* 0x000080000000791a */ /* 0x000fc80000000000 */
[----:B------:R-:W-:Y:S06]  /*2310*/  BAR.SYNC.DEFER_BLOCKING 0x0 ;  /* 0x0000000000007b1d */ /* 0x000fec0000010000 */
[----:B------:R-:W-:Y:S04]  /*2320*/  LDSM.16.M88.4 R12, [R250+0x18100] ;  /* 0x01810000fa0c783b */ /* 0x000fe80000000200 */
[----:B------:R-:W-:Y:S04]  /*2330*/  LDSM.16.M88.4 R88, [R246+0x18100] ;  /* 0x01810000f658783b */ /* 0x000fe80000000200 */
[----:B------:R-:W-:Y:S04]  /*2340*/  LDSM.16.M88.4 R84, [R249+0xc100] ;  /* 0x00c10000f954783b */ /* 0x000fe80000000200 */
[----:B------:R-:W2:Y:S04]  /*2350*/  LDSM.16.M88.4 R76, [R249+0xc900] ;  /* 0x00c90000f94c783b */ /* 0x000ea80000000200 */
[----:B------:R-:W-:Y:S04]  /*2360*/  LDSM.16.M88.4 R68, [R249+0xd100] ;  /* 0x00d10000f944783b */ /* 0x000fe80000000200 */
[----:B------:R-:W-:Y:S04]  /*2370*/  LDSM.16.M88.4 R60, [R249+0xd900] ;  /* 0x00d90000f93c783b */ /* 0x000fe80000000200 */
[----:B------:R-:W-:Y:S04]  /*2380*/  LDSM.16.M88.4 R52, [R249+0xe100] ;  /* 0x00e10000f934783b */ /* 0x000fe80000000200 */
[----:B------:R-:W-:Y:S04]  /*2390*/  LDSM.16.M88.4 R100, [R249+0xe900] ;  /* 0x00e90000f964783b */ /* 0x000fe80000000200 */
[----:B------:R-:W-:Y:S04]  /*23a0*/  LDSM.16.M88.4 R44, [R248] ;  /* 0x00000000f82c783b */ /* 0x000fe80000000200 */
[----:B------:R-:W4:Y:S04]  /*23b0*/  LDSM.16.M88.4 R40, [R248+0x800] ;  /* 0x00080000f828783b */ /* 0x000f280000000200 */
[----:B-1----:R-:W1:Y:S04]  /*23c0*/  LDSM.16.M88.4 R36, [R248+0x1000] ;  /* 0x00100000f824783b */ /* 0x002e680000000200 */
[----:B---3--:R-:W3:Y:S04]  /*23d0*/  LDSM.16.M88.4 R24, [R248+0x1800] ;  /* 0x00180000f818783b */ /* 0x008ee80000000200 */
[----:B------:R-:W5:Y:S04]  /*23e0*/  LDSM.16.M88.4 R96, [R248+0x2000] ;  /* 0x00200000f860783b */ /* 0x000f680000000200 */
[----:B------:R-:W1:Y:S01]  /*23f0*/  LDSM.16.M88.4 R92, [R248+0x2800] ;  /* 0x00280000f85c783b */ /* 0x000e620000000200 */
[----:B--2---:R-:W-:Y:S03]  /*2400*/  HMMA.16816.F32.BF16 R80, R12, R76, RZ ;  /* 0x0000004c0c50723c */ /* 0x004fe600000418ff */
[----:B------:R-:W-:Y:S01]  /*2410*/  @!PT LDS RZ, [RZ] ;  /* 0x00000000fffff984 */ /* 0x000fe20000000800 */
[----:B------:R-:W-:Y:S01]  /*2420*/  @!PT LDS RZ, [RZ] ;  /* 0x00000000fffff984 */ /* 0x000fe20000000800 */
[----:B------:R-:W-:Y:S01]  /*2430*/  @!PT LDS RZ, [RZ] ;  /* 0x00000000fffff984 */ /* 0x000fe20000000800 */
[----:B------:R2:W-:Y:S01]  /*2440*/  LDGSTS.E.BYPASS.LTC128B.128 [R251+0x100], [R74.64], !P0 ;  /* 0x001000004afb7fae */ /* 0x0005e2000c101d4c */
[----:B------:R-:W-:-:S02]  /*2450*/  ISETP.LT.OR P0, PT, R18, 0x1, P5 ;  /* 0x000000011200780c */ /* 0x000fc40002f01670 */
[----:B------:R-:W-:Y:S02]  /*2460*/  ISETP.GE.AND P5, PT, R8, c[0x0][0x1d4], PT ;  /* 0x0000750008007a0c */ /* 0x000fe40003fa6270 */
[----:B------:R-:W-:Y:S09]  /*2470*/  HMMA.16816.F32.BF16 R76, R12, R78, RZ ;  /* 0x0000004e0c4c723c */ /* 0x000ff200000418ff */
[----:B------:R2:W-:Y:S01]  /*2480*/  LDGSTS.E.BYPASS.LTC128B.128 [R251+0x3100], [R72.64], !P0 ;  /* 0x0310000048fb7fae */ /* 0x0005e2000c101d4c */
[----:B------:R-:W-:-:S06]  /*2490*/  ISETP.LT.OR P0, PT, R18, 0x1, P6 ;  /* 0x000000011200780c */ /* 0x000fcc0003701670 */
[C---:B----4-:R-:W-:Y:S07]  /*24a0*/  HMMA.16816.F32.BF16 R80, R88.reuse, R40, R80 ;  /* 0x000000285850723c */ /* 0x050fee0000041850 */
[----:B------:R4:W-:Y:S01]  /*24b0*/  LDGSTS.E.BYPASS.LTC128B.128 [R251+0x6100], [R66.64], !P0 ;  /* 0x0610000042fb7fae */ /* 0x0009e2000c101d4c */
[----:B------:R-:W-:Y:S01]  /*24c0*/  ISETP.LT.OR P0, PT, R18, 0x1, P5 ;  /* 0x000000011200780c */ /* 0x000fe20002f01670 */
[----:B------:R-:W-:Y:S08]  /*24d0*/  HMMA.16816.F32.BF16 R76, R88, R42, R76 ;  /* 0x0000002a584c723c */ /* 0x000ff0000004184c */
[----:B--2---:R-:W-:Y:S04]  /*24e0*/  HMMA.16816.F32.BF16 R72, R12, R68, RZ ;  /* 0x000000440c48723c */ /* 0x004fe800000418ff */
[----:B------:R4:W-:Y:S01]  /*24f0*/  LDGSTS.E.BYPASS.LTC128B.128 [R251+0x9100], [R64.64], !P0 ;  /* 0x0910000040fb7fae */ /* 0x0009e2000c101d4c */
[----:B------:R-:W-:-:S04]  /*2500*/  ISETP.GE.AND P0, PT, R33, c[0x0][0x1d4], PT ;  /* 0x0000750021007a0c */ /* 0x000fc80003f06270 */
[----:B------:R-:W-:Y:S01]  /*2510*/  ISETP.LT.OR P0, PT, R18, 0x21, P0 ;  /* 0x000000211200780c */ /* 0x000fe20000701670 */
[----:B------:R-:W-:Y:S11]  /*2520*/  HMMA.16816.F32.BF16 R68, R12, R70, RZ ;  /* 0x000000460c44723c */ /* 0x000ff600000418ff */
[----:B------:R-:W-:Y:S01]  /*2530*/  @!UPT UIADD3 URZ, URZ, URZ, URZ ;  /* 0x0000003f3f3ff290 */ /* 0x000fe2000fffe03f */
[----:B------:R2:W-:Y:S01]  /*2540*/  LDGSTS.E.BYPASS.LTC128B.128 [R251+0x1100], [R58.64], !P0 ;  /* 0x011000003afb7fae */ /* 0x0005e2000c101d4c */
[----:B------:R-:W-:-:S04]  /*2550*/  ISETP.GE.AND P0, PT, R10, c[0x0][0x1d4], PT ;  /* 0x000075000a007a0c */ /* 0x000fc80003f06270 */
[C---:B------:R-:W-:Y:S01]  /*2560*/  ISETP.LT.OR P0, PT, R18.reuse, 0x21, P0 ;  /* 0x000000211200780c */ /* 0x040fe20000701670 */
[----:B-1----:R-:W-:Y:S08]  /*2570*/  HMMA.16816.F32.BF16 R72, R88, R36, R72 ;  /* 0x000000245848723c */ /* 0x002ff00000041848 */
[----:B----4-:R-:W-:Y:S04]  /*2580*/  HMMA.16816.F32.BF16 R64, R12, R60, RZ ;  /* 0x0000003c0c40723c */ /* 0x010fe800000418ff */
[----:B------:R2:W-:Y:S01]  /*2590*/  LDGSTS.E.BYPASS.LTC128B.128 [R251+0x4100], [R56.64], !P0 ;  /* 0x0410000038fb7fae */ /* 0x0005e2000c101d4c */
[----:B------:R-:W-:-:S03]  /*25a0*/  ISETP.LT.OR P0, PT, R18, 0x21, P6 ;  /* 0x000000211200780c */ /* 0x000fc60003701670 */
[----:B------:R-:W-:Y:S08]  /*25b0*/  HMMA.16816.F32.BF16 R60, R12, R62, RZ ;  /* 0x0000003e0c3c723c */ /* 0x000ff000000418ff */
[----:B------:R-:W-:Y:S02]  /*25c0*/  HMMA.16816.F32.BF16 R68, R88, R38, R68 ;  /* 0x000000265844723c */ /* 0x000fe40000041844 */
[----:B------:R1:W-:Y:S01]  /*25d0*/  LDGSTS.E.BYPASS.LTC128B.128 [R251+0x7100], [R50.64], !P0 ;  /* 0x0710000032fb7fae */ /* 0x0003e2000c101d4c */
[----:B------:R-:W-:-:S02]  /*25e0*/  ISETP.LT.OR P0, PT, R18, 0x21, P5 ;  /* 0x000000211200780c */ /* 0x000fc40002f01670 */
[----:B------:R-:W-:-:S03]  /*25f0*/  ISETP.LT.OR P5, PT, R18, 0x41, P5 ;  /* 0x000000411200780c */ /* 0x000fc60002fa1670 */
[----:B---3--:R-:W-:Y:S08]  /*2600*/  HMMA.16816.F32.BF16 R64, R88, R24, R64 ;  /* 0x000000185840723c */ /* 0x008ff00000041840 */
[----:B------:R1:W-:Y:S01]  /*2610*/  LDGSTS.E.BYPASS.LTC128B.128 [R251+0xa100], [R48.64], !P0 ;  /* 0x0a10000030fb7fae */ /* 0x0003e2000c101d4c */
[----:B------:R-:W-:Y:S01]  /*2620*/  ISETP.GE.AND P0, PT, R33, c[0x0][0x1d4], PT ;  /* 0x0000750021007a0c */ /* 0x000fe20003f06270 */
[----:B--2---:R-:W-:Y:S03]  /*2630*/  HMMA.16816.F32.BF16 R56, R12, R52, RZ ;  /* 0x000000340c38723c */ /* 0x004fe600000418ff */
[----:B------:R-:W-:-:S05]  /*2640*/  ISETP.LT.OR P0, PT, R18, 0x41, P0 ;  /* 0x000000411200780c */ /* 0x000fca0000701670 */
[----:B------:R-:W-:Y:S08]  /*2650*/  HMMA.16816.F32.BF16 R52, R12, R54, RZ ;  /* 0x000000360c34723c */ /* 0x000ff000000418ff */
[----:B------:R2:W-:Y:S01]  /*2660*/  LDGSTS.E.BYPASS.LTC128B.128 [R251+0x2100], [R34.64], !P0 ;  /* 0x0210000022fb7fae */ /* 0x0005e2000c101d4c */
[----:B------:R-:W-:Y:S01]  /*2670*/  ISETP.GE.AND P0, PT, R10, c[0x0][0x1d4], PT ;  /* 0x000075000a007a0c */ /* 0x000fe20003f06270 */
[----:B------:R-:W-:Y:S03]  /*2680*/  HMMA.16816.F32.BF16 R60, R88, R26, R60 ;  /* 0x0000001a583c723c */ /* 0x000fe6000004183c */
[----:B------:R-:W-:-:S05]  /*2690*/  ISETP.LT.OR P0, PT, R18, 0x41, P0 ;  /* 0x000000411200780c */ /* 0x000fca0000701670 */
[C---:B------:R-:W-:Y:S08]  /*26a0*/  HMMA.16816.F32.BF16 R8, R12.reuse, R84, RZ ;  /* 0x000000540c08723c */ /* 0x040ff000000418ff */
[----:B------:R3:W-:Y:S01]  /*26b0*/  LDGSTS.E.BYPASS.LTC128B.128 [R251+0x5100], [R22.64], !P0 ;  /* 0x0510000016fb7fae */ /* 0x0007e2000c101d4c */
[----:B------:R-:W-:Y:S01]  /*26c0*/  ISETP.LT.OR P0, PT, R18, 0x41, P6 ;  /* 0x000000411200780c */ /* 0x000fe20003701670 */
[----:B------:R-:W-:Y:S01]  /*26d0*/  HMMA.16816.F32.BF16 R84, R12, R86, RZ ;  /* 0x000000560c54723c */ /* 0x000fe200000418ff */
[----:B--2---:R-:W-:-:S07]  /*26e0*/  SHF.R.S32.HI R35, RZ, 0x1f, R33 ;  /* 0x0000001fff237819 */ /* 0x004fce0000011421 */
[----:B-----5:R-:W-:Y:S01]  /*26f0*/  HMMA.16816.F32.BF16 R56, R88, R96, R56 ;  /* 0x000000605838723c */ /* 0x020fe20000041838 */
[----:B------:R-:W-:-:S03]  /*2700*/  SHF.R.S32.HI R34, RZ, 0x1f, R31 ;  /* 0x0000001fff227819 */ /* 0x000fc6000001141f */
[----:B------:R3:W-:Y:S01]  /*2710*/  LDGSTS.E.BYPASS.LTC128B.128 [R251+0x8100], [R20.64], !P0 ;  /* 0x0810000014fb7fae */ /* 0x0007e2000c101d4c */
[----:B------:R-:W-:Y:S01]  /*2720*/  LOP3.LUT P0, RZ, R0, 0x4, RZ, 0xc0, !PT ;  /* 0x0000000400ff7812 */ /* 0x000fe2000780c0ff */
[----:B------:R-:W-:Y:S02]  /*2730*/  IMAD.MOV.U32 R0, RZ, RZ, 0x40 ;  /* 0x00000040ff007424 */ /* 0x000fe400078e00ff */
[----:B------:R2:W-:Y:S01]  /*2740*/  LDGSTS.E.BYPASS.LTC128B.128 [R251+0xb100], [R16.64], !P5 ;  /* 0x0b10000010fb7fae */ /* 0x0005e2000e901d4c */
[----:B------:R-:W-:Y:S01]  /*2750*/  HMMA.16816.F32.BF16 R8, R88, R44, R8 ;  /* 0x0000002c5808723c */ /* 0x000fe20000041808 */
[----:B------:R-:W-:Y:S02]  /*2760*/  ISETP.GT.AND P5, PT, R120, 0x5f, PT ;  /* 0x0000005f7800780c */ /* 0x000fe40003fa4270 */
[----:B------:R-:W-:Y:S01]  /*2770*/  SEL R0, R0, 0xffffffc0, !P0 ;  /* 0xffffffc000007807 */ /* 0x000fe20004000000 */
[----:B------:R-:W-:Y:S01]  /*2780*/  LDSM.16.M88.4 R112, [R243+0x18100] ;  /* 0x01810000f370783b */ /* 0x000fe20000000200 */
[----:B------:R-:W-:-:S03]  /*2790*/  PLOP3.LUT P0, PT, PT, PT, UP0, 0x80, 0x0 ;  /* 0x000000000000781c */ /* 0x000fc60003f0f008 */
[----:B------:R-:W-:Y:S01]  /*27a0*/  IMAD.IADD R244, R249, 0x1, R0 ;  /* 0x00000001f9f47824 */ /* 0x000fe200078e0200 */
[C---:B------:R-:W-:Y:S01]  /*27b0*/  HMMA.16816.F32.BF16 R84, R88.reuse, R46, R84 ;  /* 0x0000002e5854723c */ /* 0x040fe20000041854 */
[----:B------:R-:W-:Y:S01]  /*27c0*/  IMAD.IADD R234, R0, 0x1, R248 ;  /* 0x0000000100ea7824 */ /* 0x000fe200078e02f8 */
[----:B------:R-:W0:Y:S04]  /*27d0*/  LDGDEPBAR ;  /* 0x00000000000079af */ /* 0x000e280000000000 */
[----:B------:R-:W-:Y:S02]  /*27e0*/  LDSM.16.M88.4 R44, [R244+0xc900] ;  /* 0x00c90000f42c783b */ /* 0x000fe40000000200 */
[----:B------:R-:W-:Y:S02]  /*27f0*/  HMMA.16816.F32.BF16 R52, R88, R98, R52 ;  /* 0x000000625834723c */ /* 0x000fe40000041834 */
[----:B------:R-:W-:Y:S04]  /*2800*/  LDSM.16.M88.4 R40, [R244+0xd100] ;  /* 0x00d10000f428783b */ /* 0x000fe80000000200 */
[----:B---3--:R-:W3:Y:S02]  /*2810*/  LDSM.16.M88.4 R20, [R245+0x18100] ;  /* 0x01810000f514783b */ /* 0x008ee40000000200 */
[C---:B--2---:R-:W-:Y:S02]  /*2820*/  HMMA.16816.F32.BF16 R16, R12.reuse, R100, RZ ;  /* 0x000000640c10723c */ /* 0x044fe400000418ff */
[----:B-1----:R-:W1:Y:S04]  /*2830*/  LDSM.16.M88.4 R48, [R244+0xc100] ;  /* 0x00c10000f430783b */ /* 0x002e680000000200 */
[----:B------:R-:W2:Y:S02]  /*2840*/  LDSM.16.M88.4 R36, [R244+0xd900] ;  /* 0x00d90000f424783b */ /* 0x000ea40000000200 */
[----:B------:R-:W-:Y:S02]  /*2850*/  HMMA.16816.F32.BF16 R12, R12, R102, RZ ;  /* 0x000000660c0c723c */ /* 0x000fe400000418ff */
[----:B------:R-:W4:Y:S04]  /*2860*/  LDSM.16.M88.4 R24, [R244+0xe100] ;  /* 0x00e10000f418783b */ /* 0x000f280000000200 */
[----:B------:R-:W5:Y:S04]  /*2870*/  LDSM.16.M88.4 R116, [R244+0xe900] ;  /* 0x00e90000f474783b */ /* 0x000f680000000200 */
[----:B------:R-:W1:Y:S04]  /*2880*/  LDSM.16.M88.4 R104, [R234+0x800] ;  /* 0x00080000ea68783b */ /* 0x000e680000000200 */
[----:B------:R-:W1:Y:S02]  /*2890*/  LDSM.16.M88.4 R100, [R234+0x1000] ;  /* 0x00100000ea64783b */ /* 0x000e640000000200 */
[C---:B------:R-:W-:Y:S02]  /*28a0*/  HMMA.16816.F32.BF16 R16, R88.reuse, R92, R16 ;  /* 0x0000005c5810723c */ /* 0x040fe40000041810 */
[----:B------:R-:W-:Y:S04]  /*28b0*/  LDSM.16.M88.4 R108, [R234] ;  /* 0x00000000ea6c783b */ /* 0x000fe80000000200 */
[----:B------:R-:W-:Y:S02]  /*28c0*/  LDSM.16.M88.4 R96, [R234+0x1800] ;  /* 0x00180000ea60783b */ /* 0x000fe40000000200 */
[----:B------:R-:W-:Y:S02]  /*28d0*/  HMMA.16816.F32.BF16 R12, R88, R94, R12 ;  /* 0x0000005e580c723c */ /* 0x000fe4000004180c */
[----:B------:R-:W2:Y:S04]  /*28e0*/  LDSM.16.M88.4 R92, [R234+0x2000] ;  /* 0x00200000ea5c783b */ /* 0x000ea80000000200 */
[----:B------:R-:W-:Y:S02]  /*28f0*/  LDSM.16.M88.4 R88, [R234+0x2800] ;  /* 0x00280000ea58783b */ /* 0x000fe40000000200 */
[C---:B---3--:R-:W-:Y:S08]  /*2900*/  HMMA.16816.F32.BF16 R80, R20.reuse, R44, R80 ;  /* 0x0000002c1450723c */ /* 0x048ff00000041850 */
[C---:B------:R-:W-:Y:S01]  /*2910*/  HMMA.16816.F32.BF16 R76, R20.reuse, R46, R76 ;  /* 0x0000002e144c723c */ /* 0x040fe2000004184c */
[----:B------:R-:W-:Y:S07]  /*2920*/  LDSM.16.M88.4 R44, [R249+0xf100] ;  /* 0x00f10000f92c783b */ /* 0x000fee0000000200 */
[C---:B------:R-:W-:Y:S08]  /*2930*/  HMMA.16816.F32.BF16 R72, R20.reuse, R40, R72 ;  /* 0x000000281448723c */ /* 0x040ff00000041848 */
[C---:B------:R-:W-:Y:S01]  /*2940*/  HMMA.16816.F32.BF16 R68, R20.reuse, R42, R68 ;  /* 0x0000002a1444723c */ /* 0x040fe20000041844 */
[----:B------:R-:W-:Y:S07]  /*2950*/  LDSM.16.M88.4 R40, [R249+0xf900] ;  /* 0x00f90000f928783b */ /* 0x000fee0000000200 */
[C---:B-1----:R-:W-:Y:S08]  /*2960*/  HMMA.16816.F32.BF16 R8, R20.reuse, R48, R8 ;  /* 0x000000301408723c */ /* 0x042ff00000041808 */
[C---:B------:R-:W-:Y:S01]  /*2970*/  HMMA.16816.F32.BF16 R84, R20.reuse, R50, R84 ;  /* 0x000000321454723c */ /* 0x040fe20000041854 */
[----:B------:R-:W1:Y:S07]  /*2980*/  LDSM.16.M88.4 R48, [R250+0x1c100] ;  /* 0x01c10000fa30783b */ /* 0x000e6e0000000200 */
[C---:B--2---:R-:W-:Y:S08]  /*2990*/  HMMA.16816.F32.BF16 R64, R20.reuse, R36, R64 ;  /* 0x000000241440723c */ /* 0x044ff00000041840 */
[C---:B------:R-:W-:Y:S01]  /*29a0*/  HMMA.16816.F32.BF16 R60, R20.reuse, R38, R60 ;  /* 0x00000026143c723c */ /* 0x040fe2000004183c */
[----:B------:R-:W2:Y:S07]  /*29b0*/  LDSM.16.M88.4 R36, [R249+0x10100] ;  /* 0x01010000f924783b */ /* 0x000eae0000000200 */
[C---:B----4-:R-:W-:Y:S08]  /*29c0*/  HMMA.16816.F32.BF16 R56, R20.reuse, R24, R56 ;  /* 0x000000181438723c */ /* 0x050ff00000041838 */
[C---:B------:R-:W-:Y:S01]  /*29d0*/  HMMA.16816.F32.BF16 R52, R20.reuse, R26, R52 ;  /* 0x0000001a1434723c */ /* 0x040fe20000041834 */
[----:B------:R-:W3:Y:S07]  /*29e0*/  LDSM.16.M88.4 R24, [R249+0x10900] ;  /* 0x01090000f918783b */ /* 0x000eee0000000200 */
[C---:B-----5:R-:W-:Y:S08]  /*29f0*/  HMMA.16816.F32.BF16 R16, R20.reuse, R116, R16 ;  /* 0x000000741410723c */ /* 0x060ff00000041810 */
[----:B------:R-:W-:Y:S01]  /*2a00*/  HMMA.16816.F32.BF16 R12, R20, R118, R12 ;  /* 0x00000076140c723c */ /* 0x000fe2000004180c */
[----:B------:R-:W4:Y:S07]  /*2a10*/  LDSM.16.M88.4 R20, [R249+0x11100] ;  /* 0x01110000f914783b */ /* 0x000f2e0000000200 */
[C---:B------:R-:W-:Y:S08]  /*2a20*/  HMMA.16816.F32.BF16 R80, R112.reuse, R104, R80 ;  /* 0x000000687050723c */ /* 0x040ff00000041850 */
[C---:B------:R-:W-:Y:S01]  /*2a30*/  HMMA.16816.F32.BF16 R76, R112.reuse, R106, R76 ;  /* 0x0000006a704c723c */ /* 0x040fe2000004184c */
[----:B------:R-:W-:Y:S07]  /*2a40*/  LDSM.16.M88.4 R104, [R244+0x10100] ;  /* 0x01010000f468783b */ /* 0x000fee0000000200 */
[C---:B------:R-:W-:Y:S08]  /*2a50*/  HMMA.16816.F32.BF16 R72, R112.reuse, R100, R72 ;  /* 0x000000647048723c */ /* 0x040ff00000041848 */
[C---:B------:R-:W-:Y:S01]  /*2a60*/  HMMA.16816.F32.BF16 R68, R112.reuse, R102, R68 ;  /* 0x000000667044723c */ /* 0x040fe20000041844 */
[----:B------:R-:W-:Y:S07]  /*2a70*/  LDSM.16.M88.4 R100, [R244+0x10900] ;  /* 0x01090000f464783b */ /* 0x000fee0000000200 */
[C---:B------:R-:W-:Y:S08]  /*2a80*/  HMMA.16816.F32.BF16 R56, R112.reuse, R92, R56 ;  /* 0x0000005c7038723c */ /* 0x040ff00000041838 */
[C---:B------:R-:W-:Y:S01]  /*2a90*/  HMMA.16816.F32.BF16 R52, R112.reuse, R94, R52 ;  /* 0x0000005e7034723c */ /* 0x040fe20000041834 */
[----:B------:R-:W5:Y:S07]  /*2aa0*/  LDSM.16.M88.4 R92, [R249+0x11900] ;  /* 0x01190000f95c783b */ /* 0x000f6e0000000200 */
[C---:B------:R-:W-:Y:S08]  /*2ab0*/  HMMA.16816.F32.BF16 R8, R112.reuse, R108, R8 ;  /* 0x0000006c7008723c */ /* 0x040ff00000041808 */
[C---:B------:R-:W-:Y:S01]  /*2ac0*/  HMMA.16816.F32.BF16 R84, R112.reuse, R110, R84 ;  /* 0x0000006e7054723c */ /* 0x040fe20000041854 */
[----:B------:R-:W-:Y:S07]  /*2ad0*/  LDSM.16.M88.4 R108, [R244+0xf900] ;  /* 0x00f90000f46c783b */ /* 0x000fee0000000200 */
[C---:B------:R-:W-:Y:S08]  /*2ae0*/  HMMA.16816.F32.BF16 R64, R112.reuse, R96, R64 ;  /* 0x000000607040723c */ /* 0x040ff00000041840 */
[----:B------:R-:W-:Y:S01]  /*2af0*/  HMMA.16816.F32.BF16 R60, R112, R98, R60 ;  /* 0x00000062703c723c */ /* 0x000fe2000004183c */
[----:B------:R-:W-:Y:S07]  /*2b00*/  LDSM.16.M88.4 R96, [R248+0x5000] ;  /* 0x00500000f860783b */ /* 0x000fee0000000200 */
[C---:B-1----:R-:W-:Y:S08]  /*2b10*/  HMMA.16816.F32.BF16 R80, R48.reuse, R40, R80 ;  /* 0x000000283050723c */ /* 0x042ff00000041850 */
[C---:B------:R-:W-:Y:S01]  /*2b20*/  HMMA.16816.F32.BF16 R76, R48.reuse, R42, R76 ;  /* 0x0000002a304c723c */ /* 0x040fe2000004184c */
[----:B------:R-:W-:Y:S07]  /*2b30*/  LDSM.16.M88.4 R40, [R246+0x1c100] ;  /* 0x01c10000f628783b */ /* 0x000fee0000000200 */
[C---:B--2---:R-:W-:Y:S08]  /*2b40*/  HMMA.16816.F32.BF16 R72, R48.reuse, R36, R72 ;  /* 0x000000243048723c */ /* 0x044ff00000041848 */
[----:B------:R-:W-:Y:S01]  /*2b50*/  HMMA.16816.F32.BF16 R68, R48, R38, R68 ;  /* 0x000000263044723c */ /* 0x000fe20000041844 */
[----:B------:R-:W1:Y:S07]  /*2b60*/  LDSM.16.M88.4 R36, [R248+0x3000] ;  /* 0x00300000f824783b */ /* 0x000e6e0000000200 */
[C---:B------:R-:W-:Y:S08]  /*2b70*/  HMMA.16816.F32.BF16 R16, R112.reuse, R88, R16 ;  /* 0x000000587010723c */ /* 0x040ff00000041810 */
[----:B------:R-:W-:Y:S01]  /*2b80*/  HMMA.16816.F32.BF16 R12, R112, R90, R12 ;  /* 0x0000005a700c723c */ /* 0x000fe2000004180c */
[----:B------:R-:W-:Y:S04]  /*2b90*/  LDSM.16.M88.4 R88, [R248+0x5800] ;  /* 0x00580000f858783b */ /* 0x000fe80000000200 */
[----:B------:R-:W-:Y:S03]  /*2ba0*/  LDSM.16.M88.4 R112, [R244+0x11900] ;  /* 0x01190000f470783b */ /* 0x000fe60000000200 */
[C---:B------:R-:W-:Y:S08]  /*2bb0*/  HMMA.16816.F32.BF16 R8, R48.reuse, R44, R8 ;  /* 0x0000002c3008723c */ /* 0x040ff00000041808 */
[C---:B------:R-:W-:Y:S01]  /*2bc0*/  HMMA.16816.F32.BF16 R84, R48.reuse, R46, R84 ;  /* 0x0000002e3054723c */ /* 0x040fe20000041854 */
[----:B------:R-:W-:Y:S07]  /*2bd0*/  LDSM.16.M88.4 R44, [R248+0x4000] ;  /* 0x00400000f82c783b */ /* 0x000fee0000000200 */
[C---:B---3--:R-:W-:Y:S08]  /*2be0*/  HMMA.16816.F32.BF16 R64, R48.reuse, R24, R64 ;  /* 0x000000183040723c */ /* 0x048ff00000041840 */
[C---:B------:R-:W-:Y:S01]  /*2bf0*/  HMMA.16816.F32.BF16 R60, R48.reuse, R26, R60 ;  /* 0x0000001a303c723c */ /* 0x040fe2000004183c */
[----:B------:R-:W2:Y:S07]  /*2c00*/  LDSM.16.M88.4 R24, [R248+0x3800] ;  /* 0x00380000f818783b */ /* 0x000eae0000000200 */
[C---:B----4-:R-:W-:Y:S08]  /*2c10*/  HMMA.16816.F32.BF16 R56, R48.reuse, R20, R56 ;  /* 0x000000143038723c */ /* 0x050ff00000041838 */
[C---:B------:R-:W-:Y:S01]  /*2c20*/  HMMA.16816.F32.BF16 R52, R48.reuse, R22, R52 ;  /* 0x000000163034723c */ /* 0x040fe20000041834 */
[----:B------:R-:W3:Y:S07]  /*2c30*/  LDSM.16.M88.4 R20, [R248+0x4800] ;  /* 0x00480000f814783b */ /* 0x000eee0000000200 */
[C---:B-----5:R-:W-:Y:S08]  /*2c40*/  HMMA.16816.F32.BF16 R16, R48.reuse, R92, R16 ;  /* 0x0000005c3010723c */ /* 0x060ff00000041810 */
[----:B------:R-:W-:Y:S01]  /*2c50*/  HMMA.16816.F32.BF16 R92, R48, R94, R12 ;  /* 0x0000005e305c723c */ /* 0x000fe2000004180c */
[----:B------:R-:W-:Y:S04]  /*2c60*/  LDSM.16.M88.4 R48, [R245+0x1c100] ;  /* 0x01c10000f530783b */ /* 0x000fe80000000200 */
[----:B------:R-:W4:Y:S03]  /*2c70*/  LDSM.16.M88.4 R12, [R244+0xf100] ;  /* 0x00f10000f40c783b */ /* 0x000f260000000200 */
[C---:B-1----:R-:W-:Y:S08]  /*2c80*/  HMMA.16816.F32.BF16 R8, R40.reuse, R36, R8 ;  /* 0x000000242808723c */ /* 0x042ff00000041808 */
[C---:B------:R-:W-:Y:S01]  /*2c90*/  HMMA.16816.F32.BF16 R84, R40.reuse, R38, R84 ;  /* 0x000000262854723c */ /* 0x040fe20000041854 */
[----:B------:R-:W1:Y:S07]  /*2ca0*/  LDSM.16.M88.4 R36, [R244+0x11100] ;  /* 0x01110000f424783b */ /* 0x000e6e0000000200 */
[C---:B--2---:R-:W-:Y:S08]  /*2cb0*/  HMMA.16816.F32.BF16 R80, R40.reuse, R24, R80 ;  /* 0x000000182850723c */ /* 0x044ff00000041850 */
[C---:B------:R-:W-:Y:S01]  /*2cc0*/  HMMA.16816.F32.BF16 R76, R40.reuse, R26, R76 ;  /* 0x0000001a284c723c */ /* 0x040fe2000004184c */
[----:B------:R-:W-:Y:S07]  /*2cd0*/  LDSM.16.M88.4 R24, [R243+0x1c100] ;  /* 0x01c10000f318783b */ /* 0x000fee0000000200 */
[C---:B---3--:R-:W-:Y:S08]  /*2ce0*/  HMMA.16816.F32.BF16 R64, R40.reuse, R20, R64 ;  /* 0x000000142840723c */ /* 0x048ff00000041840 */
[C---:B------:R-:W-:Y:S01]  /*2cf0*/  HMMA.16816.F32.BF16 R60, R40.reuse, R22, R60 ;  /* 0x00000016283c723c */ /* 0x040fe2000004183c */
[----:B------:R-:W2:Y:S07]  /*2d00*/  LDSM.16.M88.4 R20, [R234+0x3000] ;  /* 0x00300000ea14783b */ /* 0x000eae0000000200 */
[C---:B------:R-:W-:Y:S08]  /*2d10*/  HMMA.16816.F32.BF16 R56, R40.reuse, R96, R56 ;  /* 0x000000602838723c */ /* 0x040ff00000041838 */
[C---:B------:R-:W-:Y:S01]  /*2d20*/  HMMA.16816.F32.BF16 R52, R40.reuse, R98, R52 ;  /* 0x000000622834723c */ /* 0x040fe20000041834 */
[----:B------:R-:W-:Y:S07]  /*2d30*/  LDSM.16.M88.4 R96, [R249+0x13100] ;  /* 0x01310000f960783b */ /* 0x000fee0000000200 */
[C---:B------:R-:W-:Y:S08]  /*2d40*/  HMMA.16816.F32.BF16 R72, R40.reuse, R44, R72 ;  /* 0x0000002c2848723c */ /* 0x040ff00000041848 */
[C---:B------:R-:W-:Y:S01]  /*2d50*/  HMMA.16816.F32.BF16 R68, R40.reuse, R46, R68 ;  /* 0x0000002e2844723c */ /* 0x040fe20000041844 */
[----:B------:R-:W-:Y:S07]  /*2d60*/  LDSM.16.M88.4 R44, [R234+0x5000] ;  /* 0x00500000ea2c783b */ /* 0x000fee0000000200 */
[C---:B------:R-:W-:Y:S08]  /*2d70*/  HMMA.16816.F32.BF16 R16, R40.reuse, R88, R16 ;  /* 0x000000582810723c */ /* 0x040ff00000041810 */
[----:B------:R-:W-:Y:S01]  /*2d80*/  HMMA.16816.F32.BF16 R92, R40, R90, R92 ;  /* 0x0000005a285c723c */ /* 0x000fe2000004185c */
[----:B------:R-:W3:Y:S04]  /*2d90*/  LDSM.16.M88.4 R40, [R234+0x3800] ;  /* 0x00380000ea28783b */ /* 0x000ee80000000200 */
[----:B------:R-:W-:Y:S03]  /*2da0*/  LDSM.16.M88.4 R88, [R234+0x5800] ;  /* 0x00580000ea58783b */ /* 0x000fe60000000200 */
[C---:B----4-:R-:W-:Y:S08]  /*2db0*/  HMMA.16816.F32.BF16 R8, R48.reuse, R12, R8 ;  /* 0x0000000c3008723c */ /* 0x050ff00000041808 */
[C---:B------:R-:W-:Y:S01]  /*2dc0*/  HMMA.16816.F32.BF16 R84, R48.reuse, R14, R84 ;  /* 0x0000000e3054723c */ /* 0x040fe20000041854 */
[----:B------:R-:W-:Y:S07]  /*2dd0*/  LDSM.16.M88.4 R12, [R234+0x4800] ;  /* 0x00480000ea0c783b */ /* 0x000fee0000000200 */
[C---:B-1----:R-:W-:Y:S08]  /*2de0*/  HMMA.16816.F32.BF16 R56, R48.reuse, R36, R56 ;  /* 0x000000243038723c */ /* 0x042ff00000041838 */
[C---:B------:R-:W-:Y:S01]  /*2df0*/  HMMA.16816.F32.BF16 R52, R48.reuse, R38, R52 ;  /* 0x000000263034723c */ /* 0x040fe20000041834 */
[----:B------:R-:W1:Y:S07]  /*2e00*/  LDSM.16.M88.4 R36, [R234+0x4000] ;  /* 0x00400000ea24783b */ /* 0x000e6e0000000200 */
        /* <DEDUP_REMOVED lines=11> */
[----:B------:R-:W-:Y:S07]  /*2ec0*/  LDSM.16.M88.4 R48, [R250+0x20100] ;  /* 0x02010000fa30783b */ /* 0x000fee0000000200 */
[C---:B--2---:R-:W-:Y:S08]  /*2ed0*/  HMMA.16816.F32.BF16 R8, R24.reuse, R20, R8 ;  /* 0x000000141808723c */ /* 0x044ff00000041808 */
[C---:B------:R-:W-:Y:S01]  /*2ee0*/  HMMA.16816.F32.BF16 R84, R24.reuse, R22, R84 ;  /* 0x000000161854723c */ /* 0x040fe20000041854 */
[----:B------:R-:W2:Y:S07]  /*2ef0*/  LDSM.16.M88.4 R20, [R249+0x12100] ;  /* 0x01210000f914783b */ /* 0x000eae0000000200 */
[C---:B---3--:R-:W-:Y:S08]  /*2f00*/  HMMA.16816.F32.BF16 R80, R24.reuse, R40, R80 ;  /* 0x000000281850723c */ /* 0x048ff00000041850 */
[C---:B------:R-:W-:Y:S01]  /*2f10*/  HMMA.16816.F32.BF16 R76, R24.reuse, R42, R76 ;  /* 0x0000002a184c723c */ /* 0x040fe2000004184c */
[----:B------:R-:W3:Y:S07]  /*2f20*/  LDSM.16.M88.4 R40, [R249+0x13900] ;  /* 0x01390000f928783b */ /* 0x000eee0000000200 */
[C---:B-1----:R-:W-:Y:S08]  /*2f30*/  HMMA.16816.F32.BF16 R72, R24.reuse, R36, R72 ;  /* 0x000000241848723c */ /* 0x042ff00000041848 */
[C---:B------:R-:W-:Y:S01]  /*2f40*/  HMMA.16816.F32.BF16 R68, R24.reuse, R38, R68 ;  /* 0x000000261844723c */ /* 0x040fe20000041844 */
[----:B------:R-:W-:Y:S07]  /*2f50*/  LDSM.16.M88.4 R36, [R246+0x20100] ;  /* 0x02010000f624783b */ /* 0x000fee0000000200 */
[C---:B------:R-:W-:Y:S08]  /*2f60*/  HMMA.16816.F32.BF16 R64, R24.reuse, R12, R64 ;  /* 0x0000000c1840723c */ /* 0x040ff00000041840 */
[C---:B------:R-:W-:Y:S01]  /*2f70*/  HMMA.16816.F32.BF16 R60, R24.reuse, R14, R60 ;  /* 0x0000000e183c723c */ /* 0x040fe2000004183c */
[----:B------:R-:W1:Y:S07]  /*2f80*/  LDSM.16.M88.4 R12, [R248+0x6000] ;  /* 0x00600000f80c783b */ /* 0x000e6e0000000200 */
[C---:B------:R-:W-:Y:S01]  /*2f90*/  HMMA.16816.F32.BF16 R112, R24.reuse, R44, R56 ;  /* 0x0000002c1870723c */ /* 0x040fe20000041838 */
[----:B------:R-:W4:Y:S07]  /*2fa0*/  LDSM.16.M88.4 R56, [R248+0x6800] ;  /* 0x00680000f838783b */ /* 0x000f2e0000000200 */
[C---:B------:R-:W-:Y:S01]  /*2fb0*/  HMMA.16816.F32.BF16 R52, R24.reuse, R46, R52 ;  /* 0x0000002e1834723c */ /* 0x040fe20000041834 */
[----:B------:R-:W-:Y:S07]  /*2fc0*/  LDSM.16.M88.4 R44, [R248+0x7000] ;  /* 0x00700000f82c783b */ /* 0x000fee0000000200 */
[C---:B------:R-:W-:Y:S08]  /*2fd0*/  HMMA.16816.F32.BF16 R16, R24.reuse, R88, R16 ;  /* 0x000000581810723c */ /* 0x040ff00000041810 */
[----:B------:R-:W-:Y:S01]  /*2fe0*/  HMMA.16816.F32.BF16 R92, R24, R90, R92 ;  /* 0x0000005a185c723c */ /* 0x000fe2000004185c */
[----:B------:R-:W5:Y:S04]  /*2ff0*/  LDSM.16.M88.4 R24, [R248+0x7800] ;  /* 0x00780000f818783b */ /* 0x000f680000000200 */
[----:B------:R-:W-:Y:S03]  /*3000*/  LDSM.16.M88.4 R88, [R245+0x20100] ;  /* 0x02010000f558783b */ /* 0x000fe60000000200 */
[C---:B--2---:R-:W-:Y:S08]  /*3010*/  HMMA.16816.F32.BF16 R8, R48.reuse, R20, R8 ;  /* 0x000000143008723c */ /* 0x044ff00000041808 */
[C---:B------:R-:W-:Y:S01]  /*3020*/  HMMA.16816.F32.BF16 R84, R48.reuse, R22, R84 ;  /* 0x000000163054723c */ /* 0x040fe20000041854 */
[----:B------:R-:W2:Y:S07]  /*3030*/  LDSM.16.M88.4 R20, [R248+0x8000] ;  /* 0x00800000f814783b */ /* 0x000eae0000000200 */
[C---:B------:R-:W-:Y:S08]  /*3040*/  HMMA.16816.F32.BF16 R80, R48.reuse, R100, R80 ;  /* 0x000000643050723c */ /* 0x040ff00000041850 */
[C---:B------:R-:W-:Y:S01]  /*3050*/  HMMA.16816.F32.BF16 R76, R48.reuse, R102, R76 ;  /* 0x00000066304c723c */ /* 0x040fe2000004184c */
[----:B------:R-:W1:Y:S07]  /*3060*/  LDSM.16.M88.4 R100, [R248+0x8800] ;  /* 0x00880000f864783b */ /* 0x000e6e0000000200 */
[C---:B------:R-:W-:Y:S08]  /*3070*/  HMMA.16816.F32.BF16 R72, R48.reuse, R96, R72 ;  /* 0x000000603048723c */ /* 0x040ff00000041848 */
[C---:B------:R-:W-:Y:S08]  /*3080*/  HMMA.16816.F32.BF16 R68, R48.reuse, R98, R68 ;  /* 0x000000623044723c */ /* 0x040ff00000041844 */
[C---:B---3--:R-:W-:Y:S01]  /*3090*/  HMMA.16816.F32.BF16 R96, R48.reuse, R40, R64 ;  /* 0x000000283060723c */ /* 0x048fe20000041840 */
[----:B------:R-:W3:Y:S07]  /*30a0*/  LDSM.16.M88.4 R64, [R244+0x12100] ;  /* 0x01210000f440783b */ /* 0x000eee0000000200 */
[C---:B------:R-:W-:Y:S01]  /*30b0*/  HMMA.16816.F32.BF16 R60, R48.reuse, R42, R60 ;  /* 0x0000002a303c723c */ /* 0x040fe2000004183c */
[----:B------:R-:W2:Y:S07]  /*30c0*/  LDSM.16.M88.4 R40, [R244+0x13900] ;  /* 0x01390000f428783b */ /* 0x000eae0000000200 */
[C---:B------:R-:W-:Y:S08]  /*30d0*/  HMMA.16816.F32.BF16 R112, R48.reuse, R108, R112 ;  /* 0x0000006c3070723c */ /* 0x040ff00000041870 */
[C---:B------:R-:W-:Y:S08]  /*30e0*/  HMMA.16816.F32.BF16 R52, R48.reuse, R110, R52 ;  /* 0x0000006e3034723c */ /* 0x040ff00000041834 */
[C---:B------:R-:W-:Y:S08]  /*30f0*/  HMMA.16816.F32.BF16 R16, R48.reuse, R104, R16 ;  /* 0x000000683010723c */ /* 0x040ff00000041810 */
[----:B------:R-:W-:Y:S01]  /*3100*/  HMMA.16816.F32.BF16 R92, R48, R106, R92 ;  /* 0x0000006a305c723c */ /* 0x000fe2000004185c */
[----:B------:R-:W2:Y:S04]  /*3110*/  LDSM.16.M88.4 R104, [R244+0x12900] ;  /* 0x01290000f468783b */ /* 0x000ea80000000200 */
[----:B------:R-:W-:Y:S03]  /*3120*/  LDSM.16.M88.4 R48, [R244+0x13100] ;  /* 0x01310000f430783b */ /* 0x000fe60000000200 */
[C---:B-1----:R-:W-:Y:S08]  /*3130*/  HMMA.16816.F32.BF16 R8, R36.reuse, R12, R8 ;  /* 0x0000000c2408723c */ /* 0x042ff00000041808 */
[C---:B------:R-:W-:Y:S01]  /*3140*/  HMMA.16816.F32.BF16 R84, R36.reuse, R14, R84 ;  /* 0x0000000e2454723c */ /* 0x040fe20000041854 */
[----:B------:R-:W1:Y:S07]  /*3150*/  LDSM.16.M88.4 R12, [R244+0x14100] ;  /* 0x01410000f40c783b */ /* 0x000e6e0000000200 */
[C---:B----4-:R-:W-:Y:S08]  /*3160*/  HMMA.16816.F32.BF16 R80, R36.reuse, R56, R80 ;  /* 0x000000382450723c */ /* 0x050ff00000041850 */
[C---:B------:R-:W-:Y:S01]  /*3170*/  HMMA.16816.F32.BF16 R76, R36.reuse, R58, R76 ;  /* 0x0000003a244c723c */ /* 0x040fe2000004184c */
[----:B------:R-:W4:Y:S07]  /*3180*/  LDSM.16.M88.4 R56, [R244+0x14900] ;  /* 0x01490000f438783b */ /* 0x000f2e0000000200 */
[C---:B-----5:R-:W-:Y:S08]  /*3190*/  HMMA.16816.F32.BF16 R96, R36.reuse, R24, R96 ;  /* 0x000000182460723c */ /* 0x060ff00000041860 */
[C---:B------:R-:W-:Y:S01]  /*31a0*/  HMMA.16816.F32.BF16 R60, R36.reuse, R26, R60 ;  /* 0x0000001a243c723c */ /* 0x040fe2000004183c */
[----:B------:R-:W-:Y:S07]  /*31b0*/  LDSM.16.M88.4 R24, [R243+0x20100] ;  /* 0x02010000f318783b */ /* 0x000fee0000000200 */
[C---:B--2---:R-:W-:Y:S08]  /*31c0*/  HMMA.16816.F32.BF16 R112, R36.reuse, R20, R112 ;  /* 0x000000142470723c */ /* 0x044ff00000041870 */
[C---:B------:R-:W-:Y:S01]  /*31d0*/  HMMA.16816.F32.BF16 R52, R36.reuse, R22, R52 ;  /* 0x000000162434723c */ /* 0x040fe20000041834 */
[----:B------:R-:W2:Y:S07]  /*31e0*/  LDSM.16.M88.4 R20, [R234+0x6000] ;  /* 0x00600000ea14783b */ /* 0x000eae0000000200 */
[C---:B------:R-:W-:Y:S08]  /*31f0*/  HMMA.16816.F32.BF16 R16, R36.reuse, R100, R16 ;  /* 0x000000642410723c */ /* 0x040ff00000041810 */
[C---:B------:R-:W-:Y:S08]  /*3200*/  HMMA.16816.F32.BF16 R72, R36.reuse, R44, R72 ;  /* 0x0000002c2448723c */ /* 0x040ff00000041848 */
[C---:B------:R-:W-:Y:S01]  /*3210*/  HMMA.16816.F32.BF16 R68, R36.reuse, R46, R68 ;  /* 0x0000002e2444723c */ /* 0x040fe20000041844 */
[----:B------:R-:W-:Y:S07]  /*3220*/  LDSM.16.M88.4 R44, [R234+0x7000] ;  /* 0x00700000ea2c783b */ /* 0x000fee0000000200 */
[----:B------:R-:W-:Y:S01]  /*3230*/  HMMA.16816.F32.BF16 R92, R36, R102, R92 ;  /* 0x00000066245c723c */ /* 0x000fe2000004185c */
[----:B------:R-:W5:Y:S04]  /*3240*/  LDSM.16.M88.4 R36, [R234+0x6800] ;  /* 0x00680000ea24783b */ /* 0x000f680000000200 */
[----:B------:R-:W-:Y:S03]  /*3250*/  LDSM.16.M88.4 R100, [R234+0x8800] ;  /* 0x00880000ea64783b */ /* 0x000fe60000000200 */
[C---:B---3--:R-:W-:Y:S08]  /*3260*/  HMMA.16816.F32.BF16 R8, R88.reuse, R64, R8 ;  /* 0x000000405808723c */ /* 0x048ff00000041808 */
[C---:B------:R-:W-:Y:S01]  /*3270*/  HMMA.16816.F32.BF16 R84, R88.reuse, R66, R84 ;  /* 0x000000425854723c */ /* 0x040fe20000041854 */
[----:B------:R-:W-:Y:S07]  /*3280*/  LDSM.16.M88.4 R64, [R244+0x15100] ;  /* 0x01510000f440783b */ /* 0x000fee0000000200 */
[C---:B------:R-:W-:Y:S08]  /*3290*/  HMMA.16816.F32.BF16 R96, R88.reuse, R40, R96 ;  /* 0x000000285860723c */ /* 0x040ff00000041860 */
[C---:B------:R-:W-:Y:S08]  /*32a0*/  HMMA.16816.F32.BF16 R60, R88.reuse, R42, R60 ;  /* 0x0000002a583c723c */ /* 0x040ff0000004183c */
[C---:B------:R-:W-:Y:S08]  /*32b0*/  HMMA.16816.F32.BF16 R80, R88.reuse, R104, R80 ;  /* 0x000000685850723c */ /* 0x040ff00000041850 */
[C---:B------:R-:W-:Y:S01]  /*32c0*/  HMMA.16816.F32.BF16 R76, R88.reuse, R106, R76 ;  /* 0x0000006a584c723c */ /* 0x040fe2000004184c */
[----:B------:R-:W-:Y:S07]  /*32d0*/  LDSM.16.M88.4 R104, [R243+0x24100] ;  /* 0x02410000f368783b */ /* 0x000fee0000000200 */
[C---:B-1----:R-:W-:Y:S08]  /*32e0*/  HMMA.16816.F32.BF16 R112, R88.reuse, R12, R112 ;  /* 0x0000000c5870723c */ /* 0x042ff00000041870 */
[C---:B------:R-:W-:Y:S01]  /*32f0*/  HMMA.16816.F32.BF16 R52, R88.reuse, R14, R52 ;  /* 0x0000000e5834723c */ /* 0x040fe20000041834 */
[----:B------:R-:W-:Y:S07]  /*3300*/  LDSM.16.M88.4 R12, [R249+0x15100] ;  /* 0x01510000f90c783b */ /* 0x000fee0000000200 */
[C---:B----4-:R-:W-:Y:S01]  /*3310*/  HMMA.16816.F32.BF16 R40, R88.reuse, R56, R16 ;  /* 0x000000385828723c */ /* 0x050fe20000041810 */
[----:B------:R-:W1:Y:S07]  /*3320*/  LDSM.16.M88.4 R16, [R250+0x24100] ;  /* 0x02410000fa10783b */ /* 0x000e6e0000000200 */
[C---:B------:R-:W-:Y:S08]  /*3330*/  HMMA.16816.F32.BF16 R72, R88.reuse, R48, R72 ;  /* 0x000000305848723c */ /* 0x040ff00000041848 */
[C---:B------:R-:W-:Y:S08]  /*3340*/  HMMA.16816.F32.BF16 R68, R88.reuse, R50, R68 ;  /* 0x000000325844723c */ /* 0x040ff00000041844 */
[----:B------:R-:W-:Y:S01]  /*3350*/  HMMA.16816.F32.BF16 R92, R88, R58, R92 ;  /* 0x0000003a585c723c */ /* 0x000fe2000004185c */
[----:B------:R-:W3:Y:S07]  /*3360*/  LDSM.16.M88.4 R56, [R249+0x15900] ;  /* 0x01590000f938783b */ /* 0x000eee0000000200 */
[C---:B--2---:R-:W-:Y:S01]  /*3370*/  HMMA.16816.F32.BF16 R48, R24.reuse, R20, R8 ;  /* 0x000000141830723c */ /* 0x044fe20000041808 */
[----:B------:R-:W-:Y:S07]  /*3380*/  LDSM.16.M88.4 R8, [R248+0x9000] ;  /* 0x00900000f808783b */ /* 0x000fee0000000200 */
[C---:B------:R-:W-:Y:S01]  /*3390*/  HMMA.16816.F32.BF16 R84, R24.reuse, R22, R84 ;  /* 0x000000161854723c */ /* 0x040fe20000041854 */
[----:B------:R-:W2:Y:S07]  /*33a0*/  LDSM.16.M88.4 R20, [R246+0x24100] ;  /* 0x02410000f614783b */ /* 0x000eae0000000200 */
[C---:B-----5:R-:W-:Y:S08]  /*33b0*/  HMMA.16816.F32.BF16 R80, R24.reuse, R36, R80 ;  /* 0x000000241850723c */ /* 0x060ff00000041850 */
[----:B------:R-:W-:Y:S01]  /*33c0*/  HMMA.16816.F32.BF16 R76, R24, R38, R76 ;  /* 0x00000026184c723c */ /* 0x000fe2000004184c */
[----:B------:R-:W4:Y:S07]  /*33d0*/  LDSM.16.M88.4 R36, [R234+0x7800] ;  /* 0x00780000ea24783b */ /* 0x000f2e0000000200 */
[C---:B-1----:R-:W-:Y:S08]  /*33e0*/  HMMA.16816.F32.BF16 R48, R16.reuse, R12, R48 ;  /* 0x0000000c1030723c */ /* 0x042ff00000041830 */
[----:B------:R-:W-:Y:S01]  /*33f0*/  HMMA.16816.F32.BF16 R84, R16, R14, R84 ;  /* 0x0000000e1054723c */ /* 0x000fe20000041854 */
[----:B------:R-:W1:Y:S07]  /*3400*/  LDSM.16.M88.4 R12, [R248+0x9800] ;  /* 0x00980000f80c783b */ /* 0x000e6e0000000200 */
[C---:B------:R-:W-:Y:S01]  /*3410*/  HMMA.16816.F32.BF16 R88, R24.reuse, R44, R72 ;  /* 0x0000002c1858723c */ /* 0x040fe20000041848 */
[----:B------:R-:W-:Y:S07]  /*3420*/  LDSM.16.M88.4 R72, [R245+0x24100] ;  /* 0x02410000f548783b */ /* 0x000fee0000000200 */
[----:B------:R-:W-:Y:S01]  /*3430*/  HMMA.16816.F32.BF16 R68, R24, R46, R68 ;  /* 0x0000002e1844723c */ /* 0x000fe20000041844 */
[----:B------:R-:W5:Y:S07]  /*3440*/  LDSM.16.M88.4 R44, [R234+0x8000] ;  /* 0x00800000ea2c783b */ /* 0x000f6e0000000200 */
[C---:B---3--:R-:W-:Y:S08]  /*3450*/  HMMA.16816.F32.BF16 R80, R16.reuse, R56, R80 ;  /* 0x000000381050723c */ /* 0x048ff00000041850 */
[----:B------:R-:W-:Y:S01]  /*3460*/  HMMA.16816.F32.BF16 R76, R16, R58, R76 ;  /* 0x0000003a104c723c */ /* 0x000fe2000004184c */
[----:B------:R-:W-:Y:S07]  /*3470*/  LDSM.16.M88.4 R56, [R249+0x16900] ;  /* 0x01690000f938783b */ /* 0x000fee0000000200 */
[----:B--2---:R-:W-:Y:S08]  /*3480*/  HMMA.16816.F32.BF16 R48, R20, R8, R48 ;  /* 0x000000081430723c */ /* 0x004ff00000041830 */
[C---:B----4-:R-:W-:Y:S01]  /*3490*/  HMMA.16816.F32.BF16 R108, R24.reuse, R36, R96 ;  /* 0x00000024186c723c */ /* 0x050fe20000041860 */
[----:B------:R-:W-:Y:S07]  /*34a0*/  LDSM.16.M88.4 R96, [R234+0x9000] ;  /* 0x00900000ea60783b */ /* 0x000fee0000000200 */
[----:B------:R-:W-:Y:S01]  /*34b0*/  HMMA.16816.F32.BF16 R60, R24, R38, R60 ;  /* 0x00000026183c723c */ /* 0x000fe2000004183c */
[----:B------:R-:W-:Y:S07]  /*34c0*/  LDSM.16.M88.4 R36, [R244+0x15900] ;  /* 0x01590000f424783b */ /* 0x000fee0000000200 */
[C---:B------:R-:W-:Y:S01]  /*34d0*/  HMMA.16816.F32.BF16 R84, R20.reuse, R10, R84 ;  /* 0x0000000a1454723c */ /* 0x040fe20000041854 */
[----:B------:R-:W2:Y:S07]  /*34e0*/  LDSM.16.M88.4 R8, [R249+0x16100] ;  /* 0x01610000f908783b */ /* 0x000eae0000000200 */
[C---:B-1----:R-:W-:Y:S08]  /*34f0*/  HMMA.16816.F32.BF16 R80, R20.reuse, R12, R80 ;  /* 0x0000000c1450723c */ /* 0x042ff00000041850 */
[----:B------:R-:W-:Y:S01]  /*3500*/  HMMA.16816.F32.BF16 R76, R20, R14, R76 ;  /* 0x0000000e144c723c */ /* 0x000fe2000004184c */
[----:B------:R-:W-:Y:S07]  /*3510*/  LDSM.16.M88.4 R12, [R244+0x16100] ;  /* 0x01610000f40c783b */ /* 0x000fee0000000200 */
[C---:B-----5:R-:W-:Y:S08]  /*3520*/  HMMA.16816.F32.BF16 R112, R24.reuse, R44, R112 ;  /* 0x0000002c1870723c */ /* 0x060ff00000041870 */
[C---:B------:R-:W-:Y:S01]  /*3530*/  HMMA.16816.F32.BF16 R52, R24.reuse, R46, R52 ;  /* 0x0000002e1834723c */ /* 0x040fe20000041834 */
[----:B------:R-:W1:Y:S07]  /*3540*/  LDSM.16.M88.4 R44, [R248+0xa000] ;  /* 0x00a00000f82c783b */ /* 0x000e6e0000000200 */
[C---:B------:R-:W-:Y:S08]  /*3550*/  HMMA.16816.F32.BF16 R40, R24.reuse, R100, R40 ;  /* 0x000000641828723c */ /* 0x040ff00000041828 */
[----:B------:R-:W-:Y:S01]  /*3560*/  HMMA.16816.F32.BF16 R92, R24, R102, R92 ;  /* 0x00000066185c723c */ /* 0x000fe2000004185c */
[----:B------:R-:W3:Y:S07]  /*3570*/  LDSM.16.M88.4 R24, [R234+0x9800] ;  /* 0x00980000ea18783b */ /* 0x000eee0000000200 */
[----:B--2---:R-:W-:Y:S08]  /*3580*/  HMMA.16816.F32.BF16 R88, R16, R8, R88 ;  /* 0x000000081058723c */ /* 0x004ff00000041858 */
[----:B------:R-:W-:Y:S08]  /*3590*/  HMMA.16816.F32.BF16 R80, R72, R36, R80 ;  /* 0x000000244850723c */ /* 0x000ff00000041850 */
[----:B------:R-:W-:Y:S01]  /*35a0*/  HMMA.16816.F32.BF16 R68, R16, R10, R68 ;  /* 0x0000000a1044723c */ /* 0x000fe20000041844 */
[----:B------:R-:W2:Y:S07]  /*35b0*/  LDSM.16.M88.4 R8, [R248+0xa800] ;  /* 0x00a80000f808783b */ /* 0x000eae0000000200 */
[----:B------:R-:W-:Y:S01]  /*35c0*/  HMMA.16816.F32.BF16 R76, R72, R38, R76 ;  /* 0x00000026484c723c */ /* 0x000fe2000004184c */
[----:B------:R-:W-:Y:S07]  /*35d0*/  LDSM.16.M88.4 R36, [R234+0xa000] ;  /* 0x00a00000ea24783b */ /* 0x000fee0000000200 */
[C---:B------:R-:W-:Y:S08]  /*35e0*/  HMMA.16816.F32.BF16 R108, R16.reuse, R56, R108 ;  /* 0x00000038106c723c */ /* 0x040ff0000004186c */
[----:B------:R-:W-:Y:S08]  /*35f0*/  HMMA.16816.F32.BF16 R60, R16, R58, R60 ;  /* 0x0000003a103c723c */ /* 0x000ff0000004183c */
[----:B-1----:R-:W-:Y:S08]  /*3600*/  HMMA.16816.F32.BF16 R88, R20, R44, R88 ;  /* 0x0000002c1458723c */ /* 0x002ff00000041858 */
[----:B---3--:R-:W-:Y:S08]  /*3610*/  HMMA.16816.F32.BF16 R80, R104, R24, R80 ;  /* 0x000000186850723c */ /* 0x008ff00000041850 */
[----:B------:R-:W-:Y:S01]  /*3620*/  HMMA.16816.F32.BF16 R68, R20, R46, R68 ;  /* 0x0000002e1444723c */ /* 0x000fe20000041844 */
[----:B------:R-:W1:Y:S07]  /*3630*/  LDSM.16.M88.4 R44, [R249+0x17100] ;  /* 0x01710000f92c783b */ /* 0x000e6e0000000200 */
[----:B------:R-:W-:Y:S01]  /*3640*/  HMMA.16816.F32.BF16 R76, R104, R26, R76 ;  /* 0x0000001a684c723c */ /* 0x000fe2000004184c */
[----:B------:R-:W3:Y:S07]  /*3650*/  LDSM.16.M88.4 R24, [R244+0x16900] ;  /* 0x01690000f418783b */ /* 0x000eee0000000200 */
[----:B--2---:R-:W-:Y:S01]  /*3660*/  HMMA.16816.F32.BF16 R108, R20, R8, R108 ;  /* 0x00000008146c723c */ /* 0x004fe2000004186c */
[----:B------:R-:W-:-:S02]  /*3670*/  FMUL.FTZ R58, R81, c[0x0][0x320] ;  /* 0x0000c800513a7a20 */ /* 0x000fc40000410000 */
[----:B------:R-:W-:Y:S02]  /*3680*/  FMUL.FTZ R59, R82, c[0x0][0x320] ;  /* 0x0000c800523b7a20 */ /* 0x000fe40000410000 */
[----:B------:R-:W-:Y:S02]  /*3690*/  FMUL.FTZ R81, R83, c[0x0][0x320] ;  /* 0x0000c80053517a20 */ /* 0x000fe40000410000 */
[----:B------:R-:W-:Y:S01]  /*36a0*/  FMUL.FTZ R80, R80, c[0x0][0x320] ;  /* 0x0000c80050507a20 */ /* 0x000fe20000410000 */
[----:B------:R-:W-:Y:S01]  /*36b0*/  HMMA.16816.F32.BF16 R60, R20, R10, R60 ;  /* 0x0000000a143c723c */ /* 0x000fe2000004183c */
[----:B------:R-:W2:Y:S01]  /*36c0*/  LDSM.16.M88.4 R8, [R249+0x17900] ;  /* 0x01790000f908783b */ /* 0x000ea20000000200 */
[----:B------:R-:W4:Y:S06]  /*36d0*/  MUFU.TANH R58, R58 ;  /* 0x0000003a003a7308 */ /* 0x000f2c0000002400 */
[----:B------:R-:W-:Y:S01]  /*36e0*/  HMMA.16816.F32.BF16 R88, R72, R12, R88 ;  /* 0x0000000c4858723c */ /* 0x000fe20000041858 */
[----:B------:R-:W-:Y:S01]  /*36f0*/  FMUL.FTZ R76, R76, c[0x0][0x320] ;  /* 0x0000c8004c4c7a20 */ /* 0x000fe20000410000 */
[----:B------:R-:W1:Y:S01]  /*3700*/  MUFU.TANH R80, R80 ;  /* 0x0000005000507308 */ /* 0x000e620000002400 */
[----:B------:R-:W-:-:S02]  /*3710*/  FMUL.FTZ R77, R77, c[0x0][0x320] ;  /* 0x0000c8004d4d7a20 */ /* 0x000fc40000410000 */
[----:B------:R-:W-:Y:S02]  /*3720*/  FMUL.FTZ R78, R78, c[0x0][0x320] ;  /* 0x0000c8004e4e7a20 */ /* 0x000fe40000410000 */
[----:B------:R-:W-:Y:S01]  /*3730*/  FMUL.FTZ R79, R79, c[0x0][0x320] ;  /* 0x0000c8004f4f7a20 */ /* 0x000fe20000410000 */
[C---:B------:R-:W-:Y:S01]  /*3740*/  HMMA.16816.F32.BF16 R68, R72.reuse, R14, R68 ;  /* 0x0000000e4844723c */ /* 0x040fe20000041844 */
[----:B------:R-:W5:Y:S01]  /*3750*/  LDSM.16.M88.4 R12, [R248+0xb000] ;  /* 0x00b00000f80c783b */ /* 0x000f620000000200 */
[----:B------:R-:W2:Y:S06]  /*3760*/  MUFU.TANH R59, R59 ;  /* 0x0000003b003b7308 */ /* 0x000eac0000002400 */
[----:B------:R-:W-:Y:S02]  /*3770*/  HMMA.16816.F32.BF16 R48, R72, R64, R48 ;  /* 0x000000404830723c */ /* 0x000fe40000041830 */
[----:B------:R-:W2:Y:S06]  /*3780*/  MUFU.TANH R81, R81 ;  /* 0x0000005100517308 */ /* 0x000eac0000002400 */
[----:B-1----:R-:W-:Y:S02]  /*3790*/  HMMA.16816.F32.BF16 R112, R16, R44, R112 ;  /* 0x0000002c1070723c */ /* 0x002fe40000041870 */
[----:B------:R-:W1:Y:S06]  /*37a0*/  MUFU.TANH R76, R76 ;  /* 0x0000004c004c7308 */ /* 0x000e6c0000002400 */
[----:B---3--:R-:W-:Y:S02]  /*37b0*/  HMMA.16816.F32.BF16 R108, R72, R24, R108 ;  /* 0x00000018486c723c */ /* 0x008fe4000004186c */
[----:B------:R-:W3:Y:S06]  /*37c0*/  MUFU.TANH R77, R77 ;  /* 0x0000004d004d7308 */ /* 0x000eec0000002400 */
[----:B------:R-:W-:Y:S01]  /*37d0*/  HMMA.16816.F32.BF16 R52, R16, R46, R52 ;  /* 0x0000002e1034723c */ /* 0x000fe20000041834 */
[----:B------:R-:W-:Y:S01]  /*37e0*/  LDSM.16.M88.4 R44, [R234+0xb000] ;  /* 0x00b00000ea2c783b */ /* 0x000fe20000000200 */
[----:B------:R-:W1:Y:S06]  /*37f0*/  MUFU.TANH R78, R78 ;  /* 0x0000004e004e7308 */ /* 0x000e6c0000002400 */
[----:B------:R-:W-:Y:S01]  /*3800*/  HMMA.16816.F32.BF16 R60, R72, R26, R60 ;  /* 0x0000001a483c723c */ /* 0x000fe2000004183c */
[----:B------:R-:W1:Y:S01]  /*3810*/  LDSM.16.M88.4 R24, [R248+0xb800] ;  /* 0x00b80000f818783b */ /* 0x000e620000000200 */
[----:B------:R-:W1:Y:S06]  /*3820*/  MUFU.TANH R79, R79 ;  /* 0x0000004f004f7308 */ /* 0x000e6c0000002400 */
[C---:B--2---:R-:W-:Y:S08]  /*3830*/  HMMA.16816.F32.BF16 R92, R16.reuse, R10, R92 ;  /* 0x0000000a105c723c */ /* 0x044ff0000004185c */
[----:B------:R-:W-:Y:S01]  /*3840*/  HMMA.16816.F32.BF16 R40, R16, R8, R40 ;  /* 0x000000081028723c */ /* 0x000fe20000041828 */
[----:B------:R-:W-:Y:S07]  /*3850*/  LDSM.16.M88.4 R8, [R234+0xb800] ;  /* 0x00b80000ea08783b */ /* 0x000fee0000000200 */
[----:B------:R-:W-:Y:S08]  /*3860*/  HMMA.16816.F32.BF16 R48, R104, R96, R48 ;  /* 0x000000606830723c */ /* 0x000ff00000041830 */
[C---:B-----5:R-:W-:Y:S08]  /*3870*/  HMMA.16816.F32.BF16 R112, R20.reuse, R12, R112 ;  /* 0x0000000c1470723c */ /* 0x060ff00000041870 */
[----:B------:R-:W-:Y:S01]  /*3880*/  HMMA.16816.F32.BF16 R52, R20, R14, R52 ;  /* 0x0000000e1434723c */ /* 0x000fe20000041834 */
[----:B------:R-:W2:Y:S07]  /*3890*/  LDSM.16.M88.4 R12, [R244+0x17900] ;  /* 0x01790000f40c783b */ /* 0x000eae0000000200 */
[----:B------:R-:W-:Y:S01]  /*38a0*/  HMMA.16816.F32.BF16 R88, R104, R36, R88 ;  /* 0x000000246858723c */ /* 0x000fe20000041858 */
[----:B------:R-:W-:-:S02]  /*38b0*/  FMUL.FTZ R49, R49, c[0x0][0x320] ;  /* 0x0000c80031317a20 */ /* 0x000fc40000410000 */
[----:B------:R-:W-:Y:S02]  /*38c0*/  FMUL.FTZ R50, R50, c[0x0][0x320] ;  /* 0x0000c80032327a20 */ /* 0x000fe40000410000 */
[----:B------:R-:W-:Y:S01]  /*38d0*/  FMUL.FTZ R51, R51, c[0x0][0x320] ;  /* 0x0000c80033337a20 */ /* 0x000fe20000410000 */
[----:B------:R-:W2:Y:S01]  /*38e0*/  MUFU.TANH R64, R49 ;  /* 0x0000003100407308 */ /* 0x000ea20000002400 */
[----:B------:R-:W-:Y:S01]  /*38f0*/  FMUL.FTZ R0, R48, c[0x0][0x320] ;  /* 0x0000c80030007a20 */ /* 0x000fe20000410000 */
[----:B------:R-:W-:Y:S01]  /*3900*/  HMMA.16816.F32.BF16 R68, R104, R38, R68 ;  /* 0x000000266844723c */ /* 0x000fe20000041844 */
[----:B------:R-:W5:Y:S05]  /*3910*/  LDSM.16.M88.4 R36, [R244+0x17100] ;  /* 0x01710000f424783b */ /* 0x000f6a0000000200 */
[----:B------:R-:W2:Y:S02]  /*3920*/  MUFU.TANH R65, R50 ;  /* 0x0000003200417308 */ /* 0x000ea40000002400 */
[C---:B-1----:R-:W-:Y:S06]  /*3930*/  HMMA.16816.F32.BF16 R92, R20.reuse, R26, R92 ;  /* 0x0000001a145c723c */ /* 0x042fec000004185c */
[----:B------:R-:W1:Y:S02]  /*3940*/  MUFU.TANH R0, R0 ;  /* 0x0000000000007308 */ /* 0x000e640000002400 */
[----:B------:R-:W-:Y:S01]  /*3950*/  HMMA.16816.F32.BF16 R40, R20, R24, R40 ;  /* 0x000000181428723c */ /* 0x000fe20000041828 */
[----:B------:R-:W-:-:S02]  /*3960*/  FMUL.FTZ R82, R88, c[0x0][0x320] ;  /* 0x0000c80058527a20 */ /* 0x000fc40000410000 */
[----:B------:R-:W-:Y:S02]  /*3970*/  FMUL.FTZ R83, R89, c[0x0][0x320] ;  /* 0x0000c80059537a20 */ /* 0x000fe40000410000 */
[----:B------:R-:W-:Y:S02]  /*3980*/  FMUL.FTZ R91, R91, c[0x0][0x320] ;  /* 0x0000c8005b5b7a20 */ /* 0x000fe40000410000 */
[----:B------:R-:W1:Y:S01]  /*3990*/  MUFU.TANH R82, R82 ;  /* 0x0000005200527308 */ /* 0x000e620000002400 */
[----:B------:R-:W-:Y:S01]  /*39a0*/  HMMA.16816.F32.BF16 R84, R72, R66, R84 ;  /* 0x000000424854723c */ /* 0x000fe20000041854 */
[----:B------:R-:W-:Y:S02]  /*39b0*/  FMUL.FTZ R68, R68, c[0x0][0x320] ;  /* 0x0000c80044447a20 */ /* 0x000fe40000410000 */
[----:B------:R-:W-:Y:S02]  /*39c0*/  FMUL.FTZ R69, R69, c[0x0][0x320] ;  /* 0x0000c80045457a20 */ /* 0x000fe40000410000 */
[----:B------:R-:W-:-:S02]  /*39d0*/  FMUL.FTZ R70, R70, c[0x0][0x320] ;  /* 0x0000c80046467a20 */ /* 0x000fc40000410000 */
[----:B------:R1:W1:Y:S01]  /*39e0*/  MUFU.TANH R66, R51 ;  /* 0x0000003300427308 */ /* 0x0002620000002400 */
[----:B--2---:R-:W-:Y:S01]  /*39f0*/  HMMA.16816.F32.BF16 R92, R72, R14, R92 ;  /* 0x0000000e485c723c */ /* 0x004fe2000004185c */
[----:B------:R-:W-:-:S06]  /*3a00*/  FMUL.FTZ R71, R71, c[0x0][0x320] ;  /* 0x0000c80047477a20 */ /* 0x000fcc0000410000 */
[----:B------:R-:W2:Y:S01]  /*3a10*/  MUFU.TANH R83, R83 ;  /* 0x0000005300537308 */ /* 0x000ea20000002400 */
[C---:B------:R-:W-:Y:S01]  /*3a20*/  HMMA.16816.F32.BF16 R40, R72.reuse, R12, R40 ;  /* 0x0000000c4828723c */ /* 0x040fe20000041828 */
[----:B-1----:R-:W1:Y:S07]  /*3a30*/  LDSM.16.M88.4 R48, [R234+0xa800] ;  /* 0x00a80000ea30783b */ /* 0x002e6e0000000200 */
[----:B-----5:R-:W-:Y:S01]  /*3a40*/  HMMA.16816.F32.BF16 R112, R72, R36, R112 ;  /* 0x000000244870723c */ /* 0x020fe20000041870 */
[----:B------:R1:W1:Y:S01]  /*3a50*/  MUFU.TANH R211, R91 ;  /* 0x0000005b00d37308 */ /* 0x0002620000002400 */
[----:B------:R-:W-:-:S06]  /*3a60*/  DEPBAR.LE SB0, 0x0 ;  /* 0x000080000000791a */ /* 0x000fcc0000000000 */
[----:B------:R-:W-:Y:S01]  /*3a70*/  HMMA.16816.F32.BF16 R52, R72, R38, R52 ;  /* 0x000000264834723c */ /* 0x000fe20000041834 */
[----:B------:R1:W1:Y:S07]  /*3a80*/  MUFU.TANH R213, R68 ;  /* 0x0000004400d57308 */ /* 0x00026e0000002400 */
[C---:B------:R-:W-:Y:S01]  /*3a90*/  HMMA.16816.F32.BF16 R84, R104.reuse, R98, R84 ;  /* 0x000000626854723c */ /* 0x040fe20000041854 */
[----:B------:R1:W1:Y:S07]  /*3aa0*/  MUFU.TANH R212, R69 ;  /* 0x0000004500d47308 */ /* 0x00026e0000002400 */
[C---:B------:R-:W-:Y:S01]  /*3ab0*/  HMMA.16816.F32.BF16 R92, R104.reuse, R10, R92 ;  /* 0x0000000a685c723c */ /* 0x040fe2000004185c */
[----:B------:R2:W2:Y:S07]  /*3ac0*/  MUFU.TANH R210, R70 ;  /* 0x0000004600d27308 */ /* 0x0004ae0000002400 */
[C---:B------:R-:W-:Y:S01]  /*3ad0*/  HMMA.16816.F32.BF16 R112, R104.reuse, R44, R112 ;  /* 0x0000002c6870723c */ /* 0x040fe20000041870 */
[----:B------:R2:W2:Y:S07]  /*3ae0*/  MUFU.TANH R209, R71 ;  /* 0x0000004700d17308 */ /* 0x0004ae0000002400 */
[----:B-1----:R-:W-:Y:S01]  /*3af0*/  HMMA.16816.F32.BF16 R108, R104, R48, R108 ;  /* 0x00000030686c723c */ /* 0x002fe2000004186c */
[----:B------:R-:W-:-:S02]  /*3b00*/  FMUL.FTZ R67, R84, c[0x0][0x320] ;  /* 0x0000c80054437a20 */ /* 0x000fc40000410000 */
[----:B------:R-:W-:Y:S02]  /*3b10*/  FMUL.FTZ R56, R85, c[0x0][0x320] ;  /* 0x0000c80055387a20 */ /* 0x000fe40000410000 */
[----:B------:R-:W-:Y:S02]  /*3b20*/  FMUL.FTZ R57, R86, c[0x0][0x320] ;  /* 0x0000c80056397a20 */ /* 0x000fe40000410000 */
[----:B------:R-:W-:Y:S01]  /*3b30*/  FMUL.FTZ R84, R87, c[0x0][0x320] ;  /* 0x0000c80057547a20 */ /* 0x000fe20000410000 */
[----:B------:R-:W-:Y:S01]  /*3b40*/  HMMA.16816.F32.BF16 R60, R104, R50, R60 ;  /* 0x00000032683c723c */ /* 0x000fe2000004183c */
[----:B------:R-:W-:Y:S01]  /*3b50*/  FMUL.FTZ R85, R90, c[0x0][0x320] ;  /* 0x0000c8005a557a20 */ /* 0x000fe20000410000 */
[----:B------:R-:W1:Y:S01]  /*3b60*/  MUFU.TANH R67, R67 ;  /* 0x0000004300437308 */ /* 0x000e620000002400 */
[----:B------:R-:W-:Y:S02]  /*3b70*/  FMUL.FTZ R25, R94, c[0x0][0x320] ;  /* 0x0000c8005e197a20 */ /* 0x000fe40000410000 */
[----:B------:R-:W-:-:S02]  /*3b80*/  FMUL.FTZ R24, R95, c[0x0][0x320] ;  /* 0x0000c8005f187a20 */ /* 0x000fc40000410000 */
[----:B------:R-:W-:Y:S01]  /*3b90*/  FMUL.FTZ R92, R92, c[0x0][0x320] ;  /* 0x0000c8005c5c7a20 */ /* 0x000fe20000410000 */
[C---:B------:R-:W-:Y:S01]  /*3ba0*/  HMMA.16816.F32.BF16 R52, R104.reuse, R46, R52 ;  /* 0x0000002e6834723c */ /* 0x040fe20000041834 */
[----:B------:R-:W-:Y:S01]  /*3bb0*/  FMUL.FTZ R112, R112, c[0x0][0x320] ;  /* 0x0000c80070707a20 */ /* 0x000fe20000410000 */
[----:B------:R-:W1:Y:S01]  /*3bc0*/  MUFU.TANH R56, R56 ;  /* 0x0000003800387308 */ /* 0x000e620000002400 */
[----:B------:R-:W-:Y:S02]  /*3bd0*/  FMUL.FTZ R113, R113, c[0x0][0x320] ;  /* 0x0000c80071717a20 */ /* 0x000fe40000410000 */
[----:B------:R-:W-:Y:S02]  /*3be0*/  FMUL.FTZ R114, R114, c[0x0][0x320] ;  /* 0x0000c80072727a20 */ /* 0x000fe40000410000 */
[----:B------:R-:W-:Y:S01]  /*3bf0*/  FMUL.FTZ R115, R115, c[0x0][0x320] ;  /* 0x0000c80073737a20 */ /* 0x000fe20000410000 */
[----:B------:R-:W-:Y:S01]  /*3c00*/  HMMA.16816.F32.BF16 R40, R104, R8, R40 ;  /* 0x000000086828723c */ /* 0x000fe20000041828 */
[----:B------:R-:W-:Y:S01]  /*3c10*/  FMUL.FTZ R108, R108, c[0x0][0x320] ;  /* 0x0000c8006c6c7a20 */ /* 0x000fe20000410000 */
[----:B------:R-:W1:Y:S01]  /*3c20*/  MUFU.TANH R57, R57 ;  /* 0x0000003900397308 */ /* 0x000e620000002400 */
[----:B------:R-:W-:-:S02]  /*3c30*/  FMUL.FTZ R109, R109, c[0x0][0x320] ;  /* 0x0000c8006d6d7a20 */ /* 0x000fc40000410000 */
[----:B------:R-:W-:Y:S02]  /*3c40*/  FMUL.FTZ R110, R110, c[0x0][0x320] ;  /* 0x0000c8006e6e7a20 */ /* 0x000fe40000410000 */
[----:B------:R-:W-:Y:S02]  /*3c50*/  FMUL.FTZ R111, R111, c[0x0][0x320] ;  /* 0x0000c8006f6f7a20 */ /* 0x000fe40000410000 */
[----:B------:R-:W-:Y:S01]  /*3c60*/  FMUL.FTZ R60, R60, c[0x0][0x320] ;  /* 0x0000c8003c3c7a20 */ /* 0x000fe20000410000 */
[----:B------:R-:W1:Y:S01]  /*3c70*/  MUFU.TANH R84, R84 ;  /* 0x0000005400547308 */ /* 0x000e620000002400 */
[----:B------:R-:W-:Y:S02]  /*3c80*/  FMUL.FTZ R61, R61, c[0x0][0x320] ;  /* 0x0000c8003d3d7a20 */ /* 0x000fe40000410000 */
[----:B------:R-:W-:Y:S02]  /*3c90*/  FMUL.FTZ R62, R62, c[0x0][0x320] ;  /* 0x0000c8003e3e7a20 */ /* 0x000fe40000410000 */
[----:B------:R-:W-:-:S02]  /*3ca0*/  FMUL.FTZ R63, R63, c[0x0][0x320] ;  /* 0x0000c8003f3f7a20 */ /* 0x000fc40000410000 */
[----:B------:R-:W-:Y:S01]  /*3cb0*/  FMUL.FTZ R52, R52, c[0x0][0x320] ;  /* 0x0000c80034347a20 */ /* 0x000fe20000410000 */
[----:B------:R-:W1:Y:S01]  /*3cc0*/  MUFU.TANH R85, R85 ;  /* 0x0000005500557308 */ /* 0x000e620000002400 */
[----:B------:R-:W-:Y:S02]  /*3cd0*/  FMUL.FTZ R53, R53, c[0x0][0x320] ;  /* 0x0000c80035357a20 */ /* 0x000fe40000410000 */
[----:B------:R-:W-:Y:S02]  /*3ce0*/  FMUL.FTZ R54, R54, c[0x0][0x320] ;  /* 0x0000c80036367a20 */ /* 0x000fe40000410000 */
[----:B------:R-:W-:Y:S02]  /*3cf0*/  FMUL.FTZ R55, R55, c[0x0][0x320] ;  /* 0x0000c80037377a20 */ /* 0x000fe40000410000 */
[----:B------:R-:W-:Y:S01]  /*3d00*/  FMUL.FTZ R40, R40, c[0x0][0x320] ;  /* 0x0000c80028287a20 */ /* 0x000fe20000410000 */
[----:B------:R1:W1:Y:S01]  /*3d10*/  MUFU.TANH R198, R108 ;  /* 0x0000006c00c67308 */ /* 0x0002620000002400 */
[----:B------:R-:W-:-:S02]  /*3d20*/  FMUL.FTZ R41, R41, c[0x0][0x320] ;  /* 0x0000c80029297a20 */ /* 0x000fc40000410000 */
[----:B------:R-:W-:Y:S02]  /*3d30*/  FMUL.FTZ R42, R42, c[0x0][0x320] ;  /* 0x0000c8002a2a7a20 */ /* 0x000fe40000410000 */
[----:B------:R-:W-:Y:S02]  /*3d40*/  FMUL.FTZ R43, R43, c[0x0][0x320] ;  /* 0x0000c8002b2b7a20 */ /* 0x000fe40000410000 */
[----:B------:R-:W-:Y:S01]  /*3d50*/  FMUL.FTZ R93, R93, c[0x0][0x320] ;  /* 0x0000c8005d5d7a20 */ /* 0x000fe20000410000 */
        /* <DEDUP_REMOVED lines=22> */
[----:B------:R-:W1:Y:S01]  /*3ec0*/  MUFU.TANH R24, R24 ;  /* 0x0000001800187308 */ /* 0x000e620000002400 */
[----:B------:R-:W-:Y:S06]  /*3ed0*/  BAR.SYNC.DEFER_BLOCKING 0x0 ;  /* 0x0000000000007b1d */ /* 0x000fec0000010000 */
[----:B------:R-:W-:Y:S05]  /*3ee0*/  @!P0 BRA `(.L_x_1542) ;  /* 0x0000060000008947 */ /* 0x000fea0003800000 */
[----:B--234-:R-:W-:Y:S01]  /*3ef0*/  IMAD.U32 R7, RZ, RZ, UR6 ;  /* 0x00000006ff077e24 */ /* 0x01cfe2000f8e00ff */
[----:B------:R-:W-:Y:S01]  /*3f00*/  ISETP.NE.AND P6, PT, R252, 0x1, PT ;  /* 0x00000001fc00780c */ /* 0x000fe20003fc5270 */
[----:B------:R-:W-:-:S03]  /*3f10*/  IMAD.MOV.U32 R12, RZ, RZ, RZ ;  /* 0x000000ffff0c7224 */ /* 0x000fc600078e00ff */
[----:B------:R-:W-:-:S04]  /*3f20*/  IADD3 R7, R120, UR9, R7 ;  /* 0x0000000978077c10 */ /* 0x000fc8000fffe007 */
[----:B------:R-:W-:-:S05]  /*3f30*/  IADD3 R7, R7, -0x60, RZ ;  /* 0xffffffa007077810 */ /* 0x000fca0007ffe0ff */
[----:B------:R-:W-:-:S04]  /*3f40*/  @P6 IMAD.HI.U32 R9, R7, c[0x0][0x2bc], RZ ;  /* 0x0000af0007096a27 */ /* 0x000fc800078e00ff */
[----:B------:R-:W-:Y:S01]  /*3f50*/  IMAD.MOV.U32 R8, RZ, RZ, R7 ;  /* 0x000000ffff087224 */ /* 0x000fe200078e0007 */
[----:B------:R-:W-:-:S04]  /*3f60*/  @P6 SHF.R.U32.HI R8, RZ, c[0x0][0x2c0], R9 ;  /* 0x0000b000ff086a19 */ /* 0x000fc80000011609 */
[----:B------:R-:W-:-:S04]  /*3f70*/  @!P5 IADD3 R11, P0, R8, UR16, RZ ;  /* 0x00000010080bdc10 */ /* 0x000fc8000ff1e0ff */
[----:B------:R-:W-:Y:S02]  /*3f80*/  @!P5 LEA.HI.X.SX32 R9, R8, UR15, 0x1, P0 ;  /* 0x0000000f0809dc11 */ /* 0x000fe400080f0eff */
[----:B------:R-:W-:-:S04]  /*3f90*/  @!P5 LEA R10, P0, R11, c[0x0][0x2a0], 0x2 ;  /* 0x0000a8000b0ada11 */ /* 0x000fc800078010ff */
[----:B------:R-:W-:-:S05]  /*3fa0*/  @!P5 LEA.HI.X R11, R11, c[0x0][0x2a4], R9, 0x2, P0 ;  /* 0x0000a9000b0bda11 */ /* 0x000fca00000f1409 */
[----:B------:R2:W3:Y:S01]  /*3fb0*/  @!P5 LDG.E R12, [R10.64] ;  /* 0x0000000c0a0cd981 */ /* 0x0004e2000c1e1900 */
[----:B------:R-:W-:Y:S01]  /*3fc0*/  IMAD.MOV R8, RZ, RZ, -R8 ;  /* 0x000000ffff087224 */ /* 0x000fe200078e0a08 */
[----:B------:R-:W-:Y:S01]  /*3fd0*/  SEL R15, RZ, 0x10, P4 ;  /* 0x00000010ff0f7807 */ /* 0x000fe20002000000 */
[C---:B------:R-:W-:Y:S01]  /*3fe0*/  IMAD.SHL.U32 R16, R33.reuse, 0x2, RZ ;  /* 0x0000000221107824 */ /* 0x040fe200078e00ff */
[----:B------:R-:W-:Y:S01]  /*3ff0*/  SHF.L.U64.HI R17, R33, 0x1, R35 ;  /* 0x0000000121117819 */ /* 0x000fe20000010223 */
[----:B------:R-:W-:Y:S01]  /*4000*/  IMAD R13, R8, c[0x0][0x2b8], R7 ;  /* 0x0000ae00080d7a24 */ /* 0x000fe200078e0207 */
[----:B-1----:R-:W-:Y:S02]  /*4010*/  IADD3 R40, -R15, 0x10, RZ ;  /* 0x000000100f287810 */ /* 0x002fe40007ffe1ff */
[----:B------:R-:W-:Y:S01]  /*4020*/  SEL R22, RZ, 0x10, P1 ;  /* 0x00000010ff167807 */ /* 0x000fe20000800000 */
[----:B------:R-:W-:Y:S01]  /*4030*/  IMAD.WIDE.U32 R8, R13, c[0x0][0x1e0], RZ ;  /* 0x000078000d087a25 */ /* 0x000fe200078e00ff */
[----:B------:R-:W-:Y:S01]  /*4040*/  SHF.R.S32.HI R7, RZ, 0x1f, R13 ;  /* 0x0000001fff077819 */ /* 0x000fe2000001140d */
[----:B------:R1:W-:Y:S01]  /*4050*/  STL [R1+0x4], R13 ;  /* 0x0000040d01007387 */ /* 0x0003e20000100800 */
[----:B------:R-:W-:-:S02]  /*4060*/  LOP3.LUT R40, R40, 0xf, RZ, 0xc0, !PT ;  /* 0x0000000f28287812 */ /* 0x000fc400078ec0ff */
[----:B------:R-:W-:Y:S01]  /*4070*/  SHF.L.U64.HI R14, R31, 0x1, R34 ;  /* 0x000000011f0e7819 */ /* 0x000fe20000010222 */
[----:B------:R-:W-:Y:S01]  /*4080*/  IMAD R7, R7, c[0x0][0x1e0], RZ ;  /* 0x0000780007077a24 */ /* 0x000fe200078e02ff */
[----:B------:R-:W-:-:S03]  /*4090*/  IADD3 R26, -R22, 0x10, RZ ;  /* 0x00000010161a7810 */ /* 0x000fc60007ffe1ff */
[----:B------:R-:W-:Y:S01]  /*40a0*/  IMAD R7, R13, c[0x0][0x1e4], R7 ;  /* 0x000079000d077a24 */ /* 0x000fe200078e0207 */
[----:B------:R-:W-:-:S03]  /*40b0*/  LOP3.LUT R26, R26, 0xf, RZ, 0xc0, !PT ;  /* 0x0000000f1a1a7812 */ /* 0x000fc600078ec0ff */
[----:B------:R-:W-:Y:S02]  /*40c0*/  IMAD.IADD R9, R9, 0x1, R7 ;  /* 0x0000000109097824 */ /* 0x000fe400078e0207 */
[C---:B--2---:R-:W-:Y:S01]  /*40d0*/  IMAD.SHL.U32 R10, R29.reuse, 0x2, RZ ;  /* 0x000000021d0a7824 */ /* 0x044fe200078e00ff */
[----:B------:R-:W-:Y:S01]  /*40e0*/  SHF.L.U64.HI R11, R29, 0x1, R32 ;  /* 0x000000011d0b7819 */ /* 0x000fe20000010220 */
[----:B-1----:R-:W-:Y:S01]  /*40f0*/  IMAD.SHL.U32 R13, R31, 0x2, RZ ;  /* 0x000000021f0d7824 */ /* 0x002fe200078e00ff */
[----:B---3--:R-:W-:Y:S01]  /*4100*/  SHF.R.S32.HI R7, RZ, 0x1f, R12 ;  /* 0x0000001fff077819 */ /* 0x008fe2000001140c */
[----:B------:R-:W-:Y:S01]  /*4110*/  IMAD.WIDE.U32 R8, R12, c[0x0][0x1f0], R8 ;  /* 0x00007c000c087a25 */ /* 0x000fe200078e0008 */
[----:B------:R1:W-:Y:S03]  /*4120*/  STL [R1], R12 ;  /* 0x0000000c01007387 */ /* 0x0003e60000100800 */
[----:B------:R-:W-:Y:S01]  /*4130*/  IMAD R7, R7, c[0x0][0x1f0], RZ ;  /* 0x00007c0007077a24 */ /* 0x000fe200078e02ff */
[----:B------:R-:W-:-:S02]  /*4140*/  IADD3 R18, P0, R8, UR20, RZ ;  /* 0x0000001408127c10 */ /* 0x000fc4000ff1e0ff */
[----:B------:R-:W-:Y:S01]  /*4150*/  SHF.L.U64.HI R8, R28, 0x1, R30 ;  /* 0x000000011c087819 */ /* 0x000fe2000001021e */
[----:B------:R-:W-:-:S05]  /*4160*/  IMAD R7, R12, c[0x0][0x1f4], R7 ;  /* 0x00007d000c077a24 */ /* 0x000fca00078e0207 */
[----:B------:R-:W-:Y:S02]  /*4170*/  IADD3.X R7, R9, UR18, R7, P0, !PT ;  /* 0x0000001209077c10 */ /* 0x000fe400087fe407 */
[C---:B------:R-:W-:Y:S02]  /*4180*/  LEA R19, P0, R18.reuse, c[0x0][0x1c8], 0x1 ;  /* 0x0000720012137a11 */ /* 0x040fe400078008ff */
[----:B------:R-:W-:Y:S02]  /*4190*/  SEL R9, RZ, 0x10, P2 ;  /* 0x00000010ff097807 */ /* 0x000fe40001000000 */
[----:B------:R-:W-:Y:S01]  /*41a0*/  LEA.HI.X R18, R18, c[0x0][0x1cc], R7, 0x1, P0 ;  /* 0x0000730012127a11 */ /* 0x000fe200000f0c07 */
[----:B------:R-:W2:Y:S01]  /*41b0*/  SHFL.IDX PT, R27, R19, 0x2, 0x181f ;  /* 0x00581f00131b7f89 */ /* 0x000ea200000e0000 */
[----:B------:R-:W-:Y:S01]  /*41c0*/  IADD3 R36, -R9, 0x10, RZ ;  /* 0x0000001009247810 */ /* 0x000fe20007ffe1ff */
[----:B------:R-:W-:Y:S02]  /*41d0*/  IMAD.SHL.U32 R7, R28, 0x2, RZ ;  /* 0x000000021c077824 */ /* 0x000fe400078e00ff */
[----:B------:R-:W3:Y:S01]  /*41e0*/  SHFL.IDX PT, R20, R18, 0x2, 0x181f ;  /* 0x00581f0012147f89 */ /* 0x000ee200000e0000 */
[----:B------:R-:W-:-:S02]  /*41f0*/  LOP3.LUT R36, R36, 0xf, RZ, 0xc0, !PT ;  /* 0x0000000f24247812 */ /* 0x000fc400078ec0ff */
[----:B-1----:R-:W-:Y:S01]  /*4200*/  SEL R12, RZ, 0x10, P3 ;  /* 0x00000010ff0c7807 */ /* 0x002fe20001800000 */
[----:B------:R-:W-:Y:S03]  /*4210*/  SHFL.IDX PT, R21, R18, RZ, 0x181f ;  /* 0x00181fff12157589 */ /* 0x000fe600000e0000 */
[----:B------:R-:W-:Y:S01]  /*4220*/  IADD3 R38, -R12, 0x10, RZ ;  /* 0x000000100c267810 */ /* 0x000fe20007ffe1ff */
[----:B------:R-:W-:Y:S03]  /*4230*/  SHFL.IDX PT, R18, R18, 0x1, 0x181f ;  /* 0x00381f0012127f89 */ /* 0x000fe600000e0000 */
[----:B------:R-:W-:Y:S02]  /*4240*/  LOP3.LUT R38, R38, 0xf, RZ, 0xc0, !PT ;  /* 0x0000000f26267812 */ /* 0x000fe400078ec0ff */
[----:B--2---:R-:W-:-:S04]  /*4250*/  IADD3 R40, P6, P0, R40, R27, R16 ;  /* 0x0000001b28287210 */ /* 0x004fc800078de010 */
[----:B---3--:R-:W-:Y:S02]  /*4260*/  IADD3.X R41, RZ, R20, R17, P6, P0 ;  /* 0x00000014ff297210 */ /* 0x008fe400037e0411 */
[----:B------:R-:W-:-:S04]  /*4270*/  IADD3 R38, P6, P0, R38, R27, R13 ;  /* 0x0000001b26267210 */ /* 0x000fc800078de00d */
[----:B------:R-:W-:Y:S02]  /*4280*/  IADD3.X R39, RZ, R20, R14, P6, P0 ;  /* 0x00000014ff277210 */ /* 0x000fe400037e040e */
[----:B------:R-:W-:-:S04]  /*4290*/  IADD3 R36, P6, P0, R36, R27, R10 ;  /* 0x0000001b24247210 */ /* 0x000fc800078de00a */
[----:B------:R-:W-:Y:S02]  /*42a0*/  IADD3.X R37, RZ, R20, R11, P6, P0 ;  /* 0x00000014ff257210 */ /* 0x000fe400037e040b */
[----:B------:R-:W-:-:S04]  /*42b0*/  IADD3 R26, P6, P0, R26, R27, R7 ;  /* 0x0000001b1a1a7210 */ /* 0x000fc800078de007 */
[----:B------:R-:W-:Y:S02]  /*42c0*/  IADD3.X R27, RZ, R20, R8, P6, P0 ;  /* 0x00000014ff1b7210 */ /* 0x000fe400037e0408 */
[----:B------:R-:W1:Y:S04]  /*42d0*/  SHFL.IDX PT, R20, R19, RZ, 0x181f ;  /* 0x00181fff13147589 */ /* 0x000e6800000e0000 */
[----:B------:R-:W2:Y:S01]  /*42e0*/  SHFL.IDX PT, R19, R19, 0x1, 0x181f ;  /* 0x00381f0013137f89 */ /* 0x000ea200000e0000 */
[----:B-1----:R-:W-:-:S05]  /*42f0*/  IADD3 R46, P0, R20, R16, RZ ;  /* 0x00000010142e7210 */ /* 0x002fca0007f1e0ff */
[----:B------:R-:W-:Y:S01]  /*4300*/  IMAD.X R47, R21, 0x1, R17, P0 ;  /* 0x00000001152f7824 */ /* 0x000fe200000e0611 */
        /* <DEDUP_REMOVED lines=9> */
[----:B--2---:R-:W-:-:S04]  /*43a0*/  IADD3 R16, P0, R19, R16, RZ ;  /* 0x0000001013107210 */ /* 0x004fc80007f1e0ff */
        /* <DEDUP_REMOVED lines=20> */
.L_x_1542:
[----:B--234-:R-:W-:Y:S01]  /*44f0*/  LOP3.LUT R7, R6, 0xffffffe0, RZ, 0xc0, !PT ;  /* 0xffffffe006077812 */ /* 0x01cfe200078ec0ff */
[----:B------:R-:W-:Y:S01]  /*4500*/  IMAD.SHL.U32 R247, R5, 0x2, RZ ;  /* 0x0000000205f77824 */ /* 0x000fe200078e00ff */
[----:B------:R-:W-:Y:S01]  /*4510*/  UIADD3 UR6, UR7, -0x2, URZ ;  /* 0xfffffffe07067890 */ /* 0x000fe2000fffe03f */
[----:B------:R-:W0:Y:S02]  /*4520*/  LDGDEPBAR ;  /* 0x00000000000079af */ /* 0x000e240000000000 */
[----:B------:R-:W-:Y:S01]  /*4530*/  IMAD.IADD R7, R2, 0x1, -R7 ;  /* 0x0000000102077824 */ /* 0x000fe200078e0a07 */
[----:B------:R-:W-:Y:S01]  /*4540*/  UISETP.GE.AND UP0, UPT, UR6, UR8, UPT ;  /* 0x000000080600728c */ /* 0x000fe2000bf06270 */
[----:B------:R-:W-:Y:S01]  /*4550*/  IMAD.U32 R2, RZ, RZ, UR10 ;  /* 0x0000000aff027e24 */ /* 0x000fe2000f8e00ff */
[----:B------:R-:W-:Y:S01]  /*4560*/  LDSM.16.MT88.4 R172, [R247+0x100] ;  /* 0x00010000f7ac783b */ /* 0x000fe20000004200 */
[----:B------:R-:W-:Y:S01]  /*4570*/  IMAD R242, R4, 0x2, R247 ;  /* 0x0000000204f27824 */ /* 0x000fe200078e02f7 */
[----:B------:R-:W-:Y:S01]  /*4580*/  SHF.R.S32.HI R6, RZ, 0x1f, R7 ;  /* 0x0000001fff067819 */ /* 0x000fe20000011407 */
[C---:B------:R-:W-:Y:S01]  /*4590*/  IMAD R241, R3.reuse, 0x2, R247 ;  /* 0x0000000203f17824 */ /* 0x040fe200078e02f7 */
[----:B------:R-:W-:Y:S01]  /*45a0*/  LDSM.16.MT88.4 R12, [R247+0x900] ;  /* 0x00090000f70c783b */ /* 0x000fe20000004200 */
[----:B------:R-:W-:Y:S01]  /*45b0*/  IMAD R240, R3, 0x2, R242 ;  /* 0x0000000203f07824 */ /* 0x000fe200078e02f2 */
[----:B------:R-:W-:-:S02]  /*45c0*/  LEA.HI R6, R6, R7, RZ, 0x2 ;  /* 0x0000000706067211 */ /* 0x000fc400078f10ff */
[----:B------:R-:W-:Y:S02]  /*45d0*/  LDSM.16.MT88.4 R164, [R242+0x100] ;  /* 0x00010000f2a4783b */ /* 0x000fe40000004200 */
[----:B------:R-:W-:Y:S02]  /*45e0*/  LOP3.LUT R6, R6, 0x7ffffffc, RZ, 0xc0, !PT ;  /* 0x7ffffffc06067812 */ /* 0x000fe400078ec0ff */
[----:B------:R-:W-:Y:S03]  /*45f0*/  LDSM.16.MT88.4 R132, [R242+0x3100] ;  /* 0x00310000f284783b */ /* 0x000fe60000004200 */
[----:B------:R-:W-:Y:S01]  /*4600*/  IMAD.IADD R6, R7, 0x1, -R6 ;  /* 0x0000000107067824 */ /* 0x000fe200078e0a06 */
[----:B------:R-:W-:Y:S03]  /*4610*/  LDSM.16.MT88.4 R148, [R240+0x100] ;  /* 0x00010000f094783b */ /* 0x000fe60000004200 */
[----:B------:R-:W-:Y:S01]  /*4620*/  IMAD R2, R6, -0x2, R2 ;  /* 0xfffffffe06027824 */ /* 0x000fe200078e0202 */
[----:B------:R-:W-:Y:S04]  /*4630*/  LDSM.16.MT88.4 R140, [R247+0x3100] ;  /* 0x00310000f78c783b */ /* 0x000fe80000004200 */
[----:B------:R-:W-:Y:S01]  /*4640*/  ISETP.GT.AND P0, PT, R2, RZ, PT ;  /* 0x000000ff0200720c */ /* 0x000fe20003f04270 */
[----:B------:R-:W-:Y:S03]  /*4650*/  LDSM.16.MT88.4 R88, [R241+0x6100] ;  /* 0x00610000f158783b */ /* 0x000fe60000004200 */
[----:B------:R-:W-:Y:S01]  /*4660*/  FSEL R65, R65, -INF , P0 ;  /* 0xff80000041417808 */ /* 0x000fe20000000000 */
[----:B------:R-:W-:Y:S01]  /*4670*/  LDSM.16.MT88.4 R156, [R241+0x100] ;  /* 0x00010000f19c783b */ /* 0x000fe20000004200 */
[----:B------:R-:W-:-:S02]  /*4680*/  FSEL R0, R0, -INF , P0 ;  /* 0xff80000000007808 */ /* 0x000fc40000000000 */
[----:B------:R-:W-:Y:S01]  /*4690*/  ISETP.GT.AND P0, PT, R2, 0x1, PT ;  /* 0x000000010200780c */ /* 0x000fe20003f04270 */
[----:B-1----:R-:W-:Y:S03]  /*46a0*/  LDSM.16.MT88.4 R20, [R240+0x900] ;  /* 0x00090000f014783b */ /* 0x002fe60000004200 */
[----:B------:R-:W-:Y:S01]  /*46b0*/  FSEL R66, R66, -INF , P0 ;  /* 0xff80000042427808 */ /* 0x000fe20000000000 */
[----:B------:R-:W-:Y:S01]  /*46c0*/  LDSM.16.MT88.4 R16, [R247+0x3900] ;  /* 0x00390000f710783b */ /* 0x000fe20000004200 */
[----:B------:R-:W-:Y:S02]  /*46d0*/  FSEL R64, R64, -INF , P0 ;  /* 0xff80000040407808 */ /* 0x000fe40000000000 */
[----:B------:R-:W-:Y:S01]  /*46e0*/  ISETP.GT.AND P0, PT, R2, 0x8, PT ;  /* 0x000000080200780c */ /* 0x000fe20003f04270 */
[----:B------:R-:W-:Y:S01]  /*46f0*/  LDSM.16.MT88.4 R68, [R240+0x3900] ;  /* 0x00390000f044783b */ /* 0x000fe20000004200 */
[----:B------:R-:W-:-:S02]  /*4700*/  FMNMX.FTZ R6, R0, R64, !PT ;  /* 0x0000004000067209 */ /* 0x000fc40007810000 */
[----:B------:R-:W-:Y:S01]  /*4710*/  FSEL R57, R57, -INF , P0 ;  /* 0xff80000039397808 */ /* 0x000fe20000000000 */
[----:B------:R-:W-:Y:S01]  /*4720*/  LDSM.16.MT88.4 R36, [R241+0x900] ;  /* 0x00090000f124783b */ /* 0x000fe20000004200 */
[----:B------:R-:W-:Y:S02]  /*4730*/  FSEL R67, R67, -INF , P0 ;  /* 0xff80000043437808 */ /* 0x000fe40000000000 */
[----:B------:R-:W-:Y:S01]  /*4740*/  ISETP.GT.AND P0, PT, R2, 0x9, PT ;  /* 0x000000090200780c */ /* 0x000fe20003f04270 */
[----:B------:R-:W-:Y:S01]  /*4750*/  LDSM.16.MT88.4 R72, [R247+0x6100] ;  /* 0x00610000f748783b */ /* 0x000fe20000004200 */
[----:B------:R-:W-:Y:S02]  /*4760*/  FMNMX.FTZ R6, R67, R6, !PT ;  /* 0x0000000643067209 */ /* 0x000fe40007810000 */
[----:B------:R-:W-:Y:S01]  /*4770*/  FSEL R84, R84, -INF , P0 ;  /* 0xff80000054547808 */ /* 0x000fe20000000000 */
[----:B------:R-:W-:Y:S01]  /*4780*/  LDSM.16.MT88.4 R96, [R240+0x6100] ;  /* 0x00610000f060783b */ /* 0x000fe20000004200 */
[----:B------:R-:W-:-:S02]  /*4790*/  FSEL R56, R56, -INF , P0 ;  /* 0xff80000038387808 */ /* 0x000fc40000000000 */
[----:B------:R-:W-:Y:S01]  /*47a0*/  ISETP.GT.AND P0, PT, R2, 0x10, PT ;  /* 0x000000100200780c */ /* 0x000fe20003f04270 */
[----:B------:R-:W-:Y:S01]  /*47b0*/  LDSM.16.MT88.4 R120, [R241+0x9100] ;  /* 0x00910000f178783b */ /* 0x000fe20000004200 */
[----:B------:R-:W-:Y:S02]  /*47c0*/  FMNMX.FTZ R6, R56, R6, !PT ;  /* 0x0000000638067209 */ /* 0x000fe40007810000 */
[----:B------:R-:W-:Y:S01]  /*47d0*/  FSEL R59, R59, -INF , P0 ;  /* 0xff8000003b3b7808 */ /* 0x000fe20000000000 */
[----:B------:R-:W-:Y:S01]  /*47e0*/  LDSM.16.MT88.4 R104, [R247+0x9100] ;  /* 0x00910000f768783b */ /* 0x000fe20000004200 */
        /* <DEDUP_REMOVED lines=48> */
[----:B------:R-:W-:Y:S02]  /*4af0*/  FMNMX.FTZ R6, R196, R6, !PT ;  /* 0x00000006c4067209 */ /* 0x000fe40007810000 */
[----:B------:R-:W-:Y:S02]  /*4b00*/  FSEL R208, R208, -INF , P0 ;  /* 0xff800000d0d07808 */ /* 0x000fe40000000000 */
[----:B------:R-:W-:Y:S02]  /*4b10*/  FSEL R207, R207, -INF , P0 ;  /* 0xff800000cfcf7808 */ /* 0x000fe40000000000 */
[----:B------:R-:W-:-:S02]  /*4b20*/  ISETP.GT.AND P0, PT, R2, 0x41, PT ;  /* 0x000000410200780c */ /* 0x000fc40003f04270 */
[----:B------:R-:W-:Y:S02]  /*4b30*/  FMNMX.FTZ R7, R59, R7, !PT ;  /* 0x000000073b077209 */ /* 0x000fe40007810000 */
[----:B------:R-:W-:Y:S02]  /*4b40*/  FMNMX.FTZ R6, R195, R6, !PT ;  /* 0x00000006c3067209 */ /* 0x000fe40007810000 */
[----:B------:R-:W-:Y:S02]  /*4b50*/  FSEL R206, R206, -INF , P0 ;  /* 0xff800000cece7808 */ /* 0x000fe40000000000 */
[----:B------:R-:W-:Y:S02]  /*4b60*/  FSEL R205, R205, -INF , P0 ;  /* 0xff800000cdcd7808 */ /* 0x000fe40000000000 */
[----:B------:R-:W-:Y:S02]  /*4b70*/  ISETP.GT.AND P0, PT, R2, 0x48, PT ;  /* 0x000000480200780c */ /* 0x000fe40003f04270 */
[----:B------:R-:W-:-:S02]  /*4b80*/  FMNMX.FTZ R7, R81, R7, !PT ;  /* 0x0000000751077209 */ /* 0x000fc40007810000 */
[----:B------:R-:W-:Y:S02]  /*4b90*/  FMNMX.FTZ R6, R193, R6, !PT ;  /* 0x00000006c1067209 */ /* 0x000fe40007810000 */
[----:B------:R-:W-:Y:S02]  /*4ba0*/  FSEL R204, R204, -INF , P0 ;  /* 0xff800000cccc7808 */ /* 0x000fe40000000000 */
[----:B------:R-:W-:Y:S02]  /*4bb0*/  FSEL R203, R203, -INF , P0 ;  /* 0xff800000cbcb7808 */ /* 0x000fe40000000000 */
[----:B------:R-:W-:Y:S02]  /*4bc0*/  ISETP.GT.AND P0, PT, R2, 0x49, PT ;  /* 0x000000490200780c */ /* 0x000fe40003f04270 */
[----:B------:R-:W-:Y:S02]  /*4bd0*/  FMNMX.FTZ R7, R78, R7, !PT ;  /* 0x000000074e077209 */ /* 0x000fe40007810000 */
[----:B------:R-:W-:-:S02]  /*4be0*/  FMNMX.FTZ R6, R207, R6, !PT ;  /* 0x00000006cf067209 */ /* 0x000fc40007810000 */
[----:B------:R-:W-:Y:S02]  /*4bf0*/  FSEL R201, R201, -INF , P0 ;  /* 0xff800000c9c97808 */ /* 0x000fe40000000000 */
[----:B------:R-:W-:Y:S02]  /*4c00*/  FSEL R202, R202, -INF , P0 ;  /* 0xff800000caca7808 */ /* 0x000fe40000000000 */
[----:B------:R-:W-:Y:S02]  /*4c10*/  FMNMX.FTZ R7, R79, R7, !PT ;  /* 0x000000074f077209 */ /* 0x000fe40007810000 */
[----:B------:R-:W-:Y:S02]  /*4c20*/  FMNMX.FTZ R6, R205, R6, !PT ;  /* 0x00000006cd067209 */ /* 0x000fe40007810000 */
        /* <DEDUP_REMOVED lines=10> */
[----:B------:R-:W-:Y:S02]  /*4cd0*/  ISETP.GT.AND P0, PT, R2, 0x58, PT ;  /* 0x000000580200780c */ /* 0x000fe40003f04270 */
[----:B------:R-:W-:Y:S02]  /*4ce0*/  FMNMX.FTZ R7, R210, R7, !PT ;  /* 0x00000007d2077209 */ /* 0x000fe40007810000 */
[----:B------:R-:W-:Y:S02]  /*4cf0*/  FMNMX.FTZ R6, R191, R6, !PT ;  /* 0x00000006bf067209 */ /* 0x000fe40007810000 */
[----:B------:R-:W-:-:S02]  /*4d00*/  FSEL R25, R25, -INF , P0 ;  /* 0xff80000019197808 */ /* 0x000fc40000000000 */
[----:B------:R-:W-:Y:S02]  /*4d10*/  FSEL R189, R189, -INF , P0 ;  /* 0xff800000bdbd7808 */ /* 0x000fe40000000000 */
[----:B------:R-:W-:Y:S02]  /*4d20*/  ISETP.GT.AND P0, PT, R2, 0x59, PT ;  /* 0x000000590200780c */ /* 0x000fe40003f04270 */
[----:B------:R-:W-:Y:S02]  /*4d30*/  FMNMX.FTZ R7, R209, R7, !PT ;  /* 0x00000007d1077209 */ /* 0x000fe40007810000 */
[----:B------:R-:W-:Y:S02]  /*4d40*/  FMNMX.FTZ R6, R190, R6, !PT ;  /* 0x00000006be067209 */ /* 0x000fe40007810000 */
[----:B------:R-:W-:Y:S02]  /*4d50*/  FSEL R188, R188, -INF , P0 ;  /* 0xff800000bcbc7808 */ /* 0x000fe40000000000 */
[----:B------:R-:W-:-:S02]  /*4d60*/  FMNMX.FTZ R7, R197, R7, !PT ;  /* 0x00000007c5077209 */ /* 0x000fc40007810000 */
[----:B------:R-:W-:Y:S02]  /*4d70*/  FMNMX.FTZ R2, R189, R6, !PT ;  /* 0x00000006bd027209 */ /* 0x000fe40007810000 */
[----:B------:R-:W-:Y:S02]  /*4d80*/  FMNMX.FTZ R6, R194, R7, !PT ;  /* 0x00000007c2067209 */ /* 0x000fe40007810000 */
[----:B------:R-:W-:Y:S02]  /*4d90*/  FMNMX.FTZ R2, R188, R2, !PT ;  /* 0x00000002bc027209 */ /* 0x000fe40007810000 */
[----:B------:R-:W-:Y:S02]  /*4da0*/  FMNMX.FTZ R6, R200, R6, !PT ;  /* 0x00000006c8067209 */ /* 0x000fe40007810000 */
[----:B------:R-:W-:Y:S01]  /*4db0*/  FSEL R24, R24, -INF , P0 ;  /* 0xff80000018187808 */ /* 0x000fe20000000000 */
[----:B------:R-:W1:Y:S01]  /*4dc0*/  SHFL.BFLY PT, R7, R2, 0x2, 0x1f ;  /* 0x0c401f0002077f89 */ /* 0x000e6200000e0000 */
        /* <DEDUP_REMOVED lines=9> */
[----:B------:R-:W-:-:S04]  /*4e60*/  FMNMX.FTZ R6, R25, R6, !PT ;  /* 0x0000000619067209 */ /* 0x000fc80007810000 */
[----:B------:R-:W-:-:S05]  /*4e70*/  FMNMX.FTZ R6, R24, R6, !PT ;  /* 0x0000000618067209 */ /* 0x000fca0007810000 */
[----:B------:R-:W2:Y:S01]  /*4e80*/  SHFL.BFLY PT, R7, R6, 0x2, 0x1f ;  /* 0x0c401f0006077f89 */ /* 0x000ea200000e0000 */
[----:B-1----:R-:W-:-:S03]  /*4e90*/  FMNMX.FTZ R2, R2, R8, !PT ;  /* 0x0000000802027209 */ /* 0x002fc60007810000 */
[----:B------:R-:W-:Y:S01]  /*4ea0*/  LDSM.16.MT88.4 R8, [R242+0x900] ;  /* 0x00090000f208783b */ /* 0x000fe20000004200 */
[C---:B------:R-:W-:Y:S01]  /*4eb0*/  FSETP.NEU.FTZ.AND P0, PT, R2.reuse, -INF , PT ;  /* 0xff8000000200780b */ /* 0x040fe20003f1d000 */
[----:B------:R-:W-:-:S05]  /*4ec0*/  FMUL.FTZ R192, R2, c[0x0][0x2d0] ;  /* 0x0000b40002c07a20 */ /* 0x000fca0000410000 */
[----:B------:R-:W-:Y:S02]  /*4ed0*/  FSEL R192, R192, RZ, P0 ;  /* 0x000000ffc0c07208 */ /* 0x000fe40000000000 */
[----:B--2---:R-:W-:-:S03]  /*4ee0*/  FMNMX.FTZ R6, R6, R7, !PT ;  /* 0x0000000706067209 */ /* 0x004fc60007810000 */
[--C-:B------:R-:W-:Y:S02]  /*4ef0*/  FFMA.FTZ R185, R0, c[0x0][0x2d0], -R192.reuse ;  /* 0x0000b40000b97a23 */ /* 0x100fe400000108c0 */
[----:B------:R-:W1:Y:S01]  /*4f00*/  SHFL.BFLY PT, R0, R6, 0x1, 0x1f ;  /* 0x0c201f0006007f89 */ /* 0x000e6200000e0000 */
[--C-:B------:R-:W-:Y:S02]  /*4f10*/  FFMA.FTZ R27, R64, c[0x0][0x2d0], -R192.reuse ;  /* 0x0000b400401b7a23 */ /* 0x100fe400000108c0 */
[--C-:B------:R-:W-:Y:S01]  /*4f20*/  FFMA.FTZ R182, R67, c[0x0][0x2d0], -R192.reuse ;  /* 0x0000b40043b67a23 */ /* 0x100fe200000108c0 */
[----:B------:R-:W-:Y:S01]  /*4f30*/  MUFU.EX2 R185, R185 ;  /* 0x000000b900b97308 */ /* 0x000fe20000000800 */
[--C-:B------:R-:W-:Y:S02]  /*4f40*/  FFMA.FTZ R51, R56, c[0x0][0x2d0], -R192.reuse ;  /* 0x0000b40038337a23 */ /* 0x100fe400000108c0 */
[--C-:B------:R-:W-:Y:S02]  /*4f50*/  FFMA.FTZ R50, R80, c[0x0][0x2d0], -R192.reuse ;  /* 0x0000b40050327a23 */ /* 0x100fe400000108c0 */
[----:B------:R-:W-:-:S02]  /*4f60*/  FFMA.FTZ R46, R58, c[0x0][0x2d0], -R192 ;  /* 0x0000b4003a2e7a23 */ /* 0x000fc400000108c0 */
[--C-:B------:R-:W-:Y:S01]  /*4f70*/  FFMA.FTZ R45, R76, c[0x0][0x2d0], -R192.reuse ;  /* 0x0000b4004c2d7a23 */ /* 0x100fe200000108c0 */
[----:B------:R-:W2:Y:S01]  /*4f80*/  MUFU.EX2 R27, R27 ;  /* 0x0000001b001b7308 */ /* 0x000ea20000000800 */
[--C-:B------:R-:W-:Y:S02]  /*4f90*/  FFMA.FTZ R41, R77, c[0x0][0x2d0], -R192.reuse ;  /* 0x0000b4004d297a23 */ /* 0x100fe400000108c0 */
[--C-:B------:R-:W-:Y:S02]  /*4fa0*/  FFMA.FTZ R44, R44, c[0x0][0x2d0], -R192.reuse ;  /* 0x0000b4002c2c7a23 */ /* 0x100fe400000108c0 */
[--C-:B------:R-:W-:Y:S02]  /*4fb0*/  FFMA.FTZ R40, R40, c[0x0][0x2d0], -R192.reuse ;  /* 0x0000b40028287a23 */ /* 0x100fe400000108c0 */
[--C-:B------:R-:W-:Y:S01]  /*4fc0*/  FFMA.FTZ R198, R198, c[0x0][0x2d0], -R192.reuse ;  /* 0x0000b400c6c67a23 */ /* 0x100fe200000108c0 */
[----:B------:R-:W-:Y:S01]  /*4fd0*/  MUFU.EX2 R182, R182 ;  /* 0x000000b600b67308 */ /* 0x000fe20000000800 */
[----:B------:R-:W-:-:S02]  /*4fe0*/  FFMA.FTZ R196, R196, c[0x0][0x2d0], -R192 ;  /* 0x0000b400c4c47a23 */ /* 0x000fc400000108c0 */
[--C-:B------:R-:W-:Y:S01]  /*4ff0*/  FFMA.FTZ R195, R195, c[0x0][0x2d0], -R192.reuse ;  /* 0x0000b400c3c37a23 */ /* 0x100fe200000108c0 */
[----:B-1----:R-:W-:Y:S01]  /*5000*/  FMNMX.FTZ R0, R0, R6, !PT ;  /* 0x0000000600007209 */ /* 0x002fe20007810000 */
[--C-:B------:R-:W-:Y:S02]  /*5010*/  FFMA.FTZ R193, R193, c[0x0][0x2d0], -R192.reuse ;  /* 0x0000b400c1c17a23 */ /* 0x100fe400000108c0 */
[--C-:B------:R-:W-:Y:S01]  /*5020*/  FFMA.FTZ R207, R207, c[0x0][0x2d0], -R192.reuse ;  /* 0x0000b400cfcf7a23 */ /* 0x100fe200000108c0 */
[C---:B------:R-:W-:Y:S01]  /*5030*/  FSETP.NEU.FTZ.AND P0, PT, R0.reuse, -INF , PT ;  /* 0xff8000000000780b */ /* 0x040fe20003f1d000 */
[----:B------:R-:W-:Y:S01]  /*5040*/  FMUL.FTZ R26, R0, c[0x0][0x2d0] ;  /* 0x0000b400001a7a20 */ /* 0x000fe20000410000 */
[----:B------:R-:W1:Y:S01]  /*5050*/  MUFU.EX2 R51, R51 ;  /* 0x0000003300337308 */ /* 0x000e620000000800 */
[----:B--2---:R-:W-:Y:S01]  /*5060*/  F2FP.BF16.PACK_AB R128, R27, R185 ;  /* 0x000000b91b80723e */ /* 0x004fe200000010ff */
[--C-:B------:R-:W-:Y:S02]  /*5070*/  FFMA.FTZ R205, R205, c[0x0][0x2d0], -R192.reuse ;  /* 0x0000b400cdcd7a23 */ /* 0x100fe400000108c0 */
[----:B------:R-:W-:Y:S01]  /*5080*/  FSEL R26, R26, RZ, P0 ;  /* 0x000000ff1a1a7208 */ /* 0x000fe20000000000 */
[--C-:B------:R-:W-:Y:S01]  /*5090*/  FFMA.FTZ R203, R203, c[0x0][0x2d0], -R192.reuse ;  /* 0x0000b400cbcb7a23 */ /* 0x100fe200000108c0 */
[----:B------:R-:W-:Y:S01]  /*50a0*/  PLOP3.LUT P0, PT, PT, PT, UP0, 0x80, 0x0 ;  /* 0x000000000000781c */ /* 0x000fe20003f0f008 */
[----:B------:R-:W-:Y:S01]  /*50b0*/  FFMA.FTZ R202, R202, c[0x0][0x2d0], -R192 ;  /* 0x0000b400caca7a23 */ /* 0x000fe200000108c0 */
[----:B------:R-:W-:Y:S01]  /*50c0*/  MUFU.EX2 R50, R50 ;  /* 0x0000003200327308 */ /* 0x000fe20000000800 */
[----:B------:R-:W-:-:S02]  /*50d0*/  FFMA.FTZ R184, R65, c[0x0][0x2d0], -R26 ;  /* 0x0000b40041b87a23 */ /* 0x000fc4000001081a */
[--C-:B------:R-:W-:Y:S02]  /*50e0*/  FFMA.FTZ R183, R66, c[0x0][0x2d0], -R26.reuse ;  /* 0x0000b40042b77a23 */ /* 0x100fe4000001081a */
[--C-:B------:R-:W-:Y:S01]  /*50f0*/  FFMA.FTZ R181, R57, c[0x0][0x2d0], -R26.reuse ;  /* 0x0000b40039b57a23 */ /* 0x100fe2000001081a */
[----:B------:R-:W-:Y:S01]  /*5100*/  LDSM.16.MT88.4 R64, [R240+0x3100] ;  /* 0x00310000f040783b */ /* 0x000fe20000004200 */
[--C-:B------:R-:W-:Y:S01]  /*5110*/  FFMA.FTZ R180, R84, c[0x0][0x2d0], -R26.reuse ;  /* 0x0000b40054b47a23 */ /* 0x100fe2000001081a */
[----:B------:R-:W-:Y:S01]  /*5120*/  MUFU.EX2 R184, R184 ;  /* 0x000000b800b87308 */ /* 0x000fe20000000800 */
[----:B-1----:R-:W-:Y:S01]  /*5130*/  F2FP.BF16.PACK_AB R130, R51, R182 ;  /* 0x000000b63382723e */ /* 0x002fe200000010ff */
[--C-:B------:R-:W-:Y:S02]  /*5140*/  FFMA.FTZ R49, R59, c[0x0][0x2d0], -R26.reuse ;  /* 0x0000b4003b317a23 */ /* 0x100fe4000001081a */
[--C-:B------:R-:W-:Y:S01]  /*5150*/  FFMA.FTZ R48, R81, c[0x0][0x2d0], -R26.reuse ;  /* 0x0000b40051307a23 */ /* 0x100fe2000001081a */
[----:B------:R-:W1:Y:S01]  /*5160*/  LDSM.16.MT88.4 R56, [R241+0x3100] ;  /* 0x00310000f138783b */ /* 0x000e620000004200 */
[----:B------:R-:W-:-:S02]  /*5170*/  FFMA.FTZ R47, R78, c[0x0][0x2d0], -R26 ;  /* 0x0000b4004e2f7a23 */ /* 0x000fc4000001081a */
[----:B------:R-:W2:Y:S01]  /*5180*/  MUFU.EX2 R183, R183 ;  /* 0x000000b700b77308 */ /* 0x000ea20000000800 */
[--C-:B------:R-:W-:Y:S01]  /*5190*/  FFMA.FTZ R43, R79, c[0x0][0x2d0], -R26.reuse ;  /* 0x0000b4004f2b7a23 */ /* 0x100fe2000001081a */
[----:B------:R-:W-:Y:S01]  /*51a0*/  LDSM.16.MT88.4 R80, [R242+0x6100] ;  /* 0x00610000f250783b */ /* 0x000fe20000004200 */
[--C-:B------:R-:W-:Y:S02]  /*51b0*/  FFMA.FTZ R42, R42, c[0x0][0x2d0], -R26.reuse ;  /* 0x0000b4002a2a7a23 */ /* 0x100fe4000001081a */
[--C-:B------:R-:W-:Y:S02]  /*51c0*/  FFMA.FTZ R3, R209, c[0x0][0x2d0], -R26.reuse ;  /* 0x0000b400d1037a23 */ /* 0x100fe4000001081a */
[--C-:B------:R-:W-:Y:S01]  /*51d0*/  FFMA.FTZ R197, R197, c[0x0][0x2d0], -R26.reuse ;  /* 0x0000b400c5c57a23 */ /* 0x100fe2000001081a */
[----:B------:R-:W-:Y:S01]  /*51e0*/  MUFU.EX2 R181, R181 ;  /* 0x000000b500b57308 */ /* 0x000fe20000000800 */
[--C-:B------:R-:W-:Y:S02]  /*51f0*/  FFMA.FTZ R194, R194, c[0x0][0x2d0], -R26.reuse ;  /* 0x0000b400c2c27a23 */ /* 0x100fe4000001081a */
[----:B------:R-:W-:-:S02]  /*5200*/  FFMA.FTZ R200, R200, c[0x0][0x2d0], -R26 ;  /* 0x0000b400c8c87a23 */ /* 0x000fc4000001081a */
[--C-:B------:R-:W-:Y:S02]  /*5210*/  FFMA.FTZ R199, R199, c[0x0][0x2d0], -R26.reuse ;  /* 0x0000b400c7c77a23 */ /* 0x100fe4000001081a */
[--C-:B------:R-:W-:Y:S01]  /*5220*/  FFMA.FTZ R208, R208, c[0x0][0x2d0], -R26.reuse ;  /* 0x0000b400d0d07a23 */ /* 0x100fe2000001081a */
[----:B------:R-:W3:Y:S01]  /*5230*/  MUFU.EX2 R180, R180 ;  /* 0x000000b400b47308 */ /* 0x000ee20000000800 */
[----:B--2---:R-:W-:Y:S01]  /*5240*/  F2FP.BF16.PACK_AB R129, R183, R184 ;  /* 0x000000b8b781723e */ /* 0x004fe200000010ff */
[--C-:B------:R-:W-:Y:S02]  /*5250*/  FFMA.FTZ R206, R206, c[0x0][0x2d0], -R26.reuse ;  /* 0x0000b400cece7a23 */ /* 0x100fe4000001081a */
[--C-:B------:R-:W-:Y:S02]  /*5260*/  FFMA.FTZ R204, R204, c[0x0][0x2d0], -R26.reuse ;  /* 0x0000b400cccc7a23 */ /* 0x100fe4000001081a */
[----:B------:R-:W-:Y:S02]  /*5270*/  FFMA.FTZ R201, R201, c[0x0][0x2d0], -R26 ;  /* 0x0000b400c9c97a23 */ /* 0x000fe4000001081a */
[----:B------:R-:W2:Y:S01]  /*5280*/  MUFU.EX2 R46, R46 ;  /* 0x0000002e002e7308 */ /* 0x000ea20000000800 */
[----:B------:R-:W-:-:S02]  /*5290*/  FFMA.FTZ R191, R191, c[0x0][0x2d0], -R192 ;  /* 0x0000b400bfbf7a23 */ /* 0x000fc400000108c0 */
[--C-:B------:R-:W-:Y:S02]  /*52a0*/  FFMA.FTZ R190, R190, c[0x0][0x2d0], -R192.reuse ;  /* 0x0000b400bebe7a23 */ /* 0x100fe400000108c0 */
[--C-:B------:R-:W-:Y:S02]  /*52b0*/  FFMA.FTZ R189, R189, c[0x0][0x2d0], -R192.reuse ;  /* 0x0000b400bdbd7a23 */ /* 0x100fe400000108c0 */
[----:B------:R-:W-:Y:S01]  /*52c0*/  FFMA.FTZ R188, R188, c[0x0][0x2d0], -R192 ;  /* 0x0000b400bcbc7a23 */ /* 0x000fe200000108c0 */
[----:B---3--:R-:W-:Y:S01]  /*52d0*/  F2FP.BF16.PACK_AB R131, R180, R181 ;  /* 0x000000b5b483723e */ /* 0x008fe200000010ff */
[----:B------:R-:W-:Y:S01]  /*52e0*/  MUFU.EX2 R45, R45 ;  /* 0x0000002d002d7308 */ /* 0x000fe20000000800 */
[--C-:B------:R-:W-:Y:S02]  /*52f0*/  FFMA.FTZ R187, R187, c[0x0][0x2d0], -R26.reuse ;  /* 0x0000b400bbbb7a23 */ /* 0x100fe4000001081a */
[--C-:B------:R-:W-:Y:S02]  /*5300*/  FFMA.FTZ R186, R186, c[0x0][0x2d0], -R26.reuse ;  /* 0x0000b400baba7a23 */ /* 0x100fe4000001081a */
[----:B------:R-:W-:Y:S01]  /*5310*/  FFMA.FTZ R209, R24, c[0x0][0x2d0], -R26 ;  /* 0x0000b40018d17a23 */ /* 0x000fe2000001081a */
[----:B------:R-:W-:Y:S01]  /*5320*/  HMMA.16816.F32.BF16 R176, R128, R172, RZ ;  /* 0x000000ac80b0723c */ /* 0x000fe200000418ff */
[----:B--2---:R-:W-:Y:S01]  /*5330*/  F2FP.BF16.PACK_AB R4, R46, R50 ;  /* 0x000000322e04723e */ /* 0x004fe200000010ff */
[----:B------:R-:W2:Y:S01]  /*5340*/  MUFU.EX2 R41, R41 ;  /* 0x0000002900297308 */ /* 0x000ea20000000800 */
[----:B------:R-:W-:-:S02]  /*5350*/  FADD.FTZ R185, R185, R27 ;  /* 0x0000001bb9b97221 */ /* 0x000fc40000010000 */
[----:B------:R-:W-:Y:S02]  /*5360*/  FADD.FTZ R183, R184, R183 ;  /* 0x000000b7b8b77221 */ /* 0x000fe40000010000 */
[----:B------:R-:W-:Y:S01]  /*5370*/  FADD.FTZ R185, R182, R185 ;  /* 0x000000b9b6b97221 */ /* 0x000fe20000010000 */
[C---:B------:R-:W-:Y:S01]  /*5380*/  HMMA.16816.F32.BF16 R172, R128.reuse, R174, RZ ;  /* 0x000000ae80ac723c */ /* 0x040fe200000418ff */
[----:B------:R-:W-:Y:S01]  /*5390*/  FADD.FTZ R183, R181, R183 ;  /* 0x000000b7b5b77221 */ /* 0x000fe20000010000 */
[----:B------:R-:W3:Y:S01]  /*53a0*/  MUFU.EX2 R49, R49 ;  /* 0x0000003100317308 */ /* 0x000ee20000000800 */
[----:B------:R-:W-:Y:S02]  /*53b0*/  FADD.FTZ R185, R51, R185 ;  /* 0x000000b933b97221 */ /* 0x000fe40000010000 */
[----:B------:R-:W-:Y:S02]  /*53c0*/  FADD.FTZ R180, R180, R183 ;  /* 0x000000b7b4b47221 */ /* 0x000fe40000010000 */
[----:B------:R-:W-:Y:S01]  /*53d0*/  FADD.FTZ R50, R50, R185 ;  /* 0x000000b932327221 */ /* 0x000fe20000010000 */
[----:B------:R-:W-:Y:S02]  /*53e0*/  HMMA.16816.F32.BF16 R168, R128, R164, RZ ;  /* 0x000000a480a8723c */ /* 0x000fe400000418ff */
[----:B------:R-:W4:Y:S01]  /*53f0*/  MUFU.EX2 R48, R48 ;  /* 0x0000003000307308 */ /* 0x000f220000000800 */
[----:B--2---:R-:W-:Y:S01]  /*5400*/  F2FP.BF16.PACK_AB R6, R41, R45 ;  /* 0x0000002d2906723e */ /* 0x004fe200000010ff */
[----:B------:R-:W-:-:S04]  /*5410*/  FADD.FTZ R50, R46, R50 ;  /* 0x000000322e327221 */ /* 0x000fc80000010000 */
[----:B------:R-:W-:Y:S01]  /*5420*/  HMMA.16816.F32.BF16 R164, R128, R166, RZ ;  /* 0x000000a680a4723c */ /* 0x000fe200000418ff */
[----:B------:R-:W-:Y:S01]  /*5430*/  FADD.FTZ R45, R45, R50 ;  /* 0x000000322d2d7221 */ /* 0x000fe20000010000 */
[----:B------:R-:W-:Y:S01]  /*5440*/  MUFU.EX2 R47, R47 ;  /* 0x0000002f002f7308 */ /* 0x000fe20000000800 */
[----:B---3--:R-:W-:Y:S02]  /*5450*/  FADD.FTZ R180, R49, R180 ;  /* 0x000000b431b47221 */ /* 0x008fe40000010000 */
[----:B------:R-:W-:-:S03]  /*5460*/  FADD.FTZ R45, R41, R45 ;  /* 0x0000002d292d7221 */ /* 0x000fc60000010000 */
[----:B------:R-:W-:Y:S02]  /*5470*/  HMMA.16816.F32.BF16 R136, R128, R132, RZ ;  /* 0x000000848088723c */ /* 0x000fe400000418ff */
[----:B------:R-:W2:Y:S01]  /*5480*/  MUFU.EX2 R43, R43 ;  /* 0x0000002b002b7308 */ /* 0x000ea20000000800 */
[C---:B----4-:R-:W-:Y:S01]  /*5490*/  F2FP.BF16.PACK_AB R5, R48.reuse, R49 ;  /* 0x000000313005723e */ /* 0x050fe200000010ff */
[----:B------:R-:W-:-:S04]  /*54a0*/  FADD.FTZ R180, R48, R180 ;  /* 0x000000b430b47221 */ /* 0x000fc80000010000 */
[C---:B------:R-:W-:Y:S02]  /*54b0*/  HMMA.16816.F32.BF16 R132, R128.reuse, R134, RZ ;  /* 0x000000868084723c */ /* 0x040fe400000418ff */
[----:B------:R-:W-:Y:S06]  /*54c0*/  MUFU.EX2 R44, R44 ;  /* 0x0000002c002c7308 */ /* 0x000fec0000000800 */
[----:B------:R-:W-:Y:S01]  /*54d0*/  HMMA.16816.F32.BF16 R152, R128, R148, RZ ;  /* 0x000000948098723c */ /* 0x000fe200000418ff */
[----:B--2---:R-:W-:Y:S01]  /*54e0*/  F2FP.BF16.PACK_AB R7, R43, R47 ;  /* 0x0000002f2b07723e */ /* 0x004fe200000010ff */
[----:B------:R-:W2:Y:S01]  /*54f0*/  MUFU.EX2 R40, R40 ;  /* 0x0000002800287308 */ /* 0x000ea20000000800 */
[----:B------:R-:W-:-:S05]  /*5500*/  FADD.FTZ R47, R47, R180 ;  /* 0x000000b42f2f7221 */ /* 0x000fca0000010000 */
[----:B------:R-:W-:Y:S01]  /*5510*/  HMMA.16816.F32.BF16 R144, R128, R140, RZ ;  /* 0x0000008c8090723c */ /* 0x000fe200000418ff */
[----:B------:R-:W-:Y:S01]  /*5520*/  FADD.FTZ R47, R43, R47 ;  /* 0x0000002f2b2f7221 */ /* 0x000fe20000010000 */
[----:B------:R-:W-:Y:S06]  /*5530*/  MUFU.EX2 R42, R42 ;  /* 0x0000002a002a7308 */ /* 0x000fec0000000800 */
[C---:B------:R-:W-:Y:S02]  /*5540*/  HMMA.16816.F32.BF16 R176, R4.reuse, R12, R176 ;  /* 0x0000000c04b0723c */ /* 0x040fe400000418b0 */
[----:B------:R-:W-:Y:S06]  /*5550*/  MUFU.EX2 R3, R3 ;  /* 0x0000000300037308 */ /* 0x000fec0000000800 */
[C---:B------:R-:W-:Y:S01]  /*5560*/  HMMA.16816.F32.BF16 R172, R4.reuse, R14, R172 ;  /* 0x0000000e04ac723c */ /* 0x040fe200000418ac */
[----:B------:R-:W3:Y:S01]  /*5570*/  LDSM.16.MT88.4 R12, [R242+0x3900] ;  /* 0x00390000f20c783b */ /* 0x000ee20000004200 */
[----:B------:R-:W-:Y:S06]  /*5580*/  MUFU.EX2 R198, R198 ;  /* 0x000000c600c67308 */ /* 0x000fec0000000800 */
[C---:B------:R-:W-:Y:S02]  /*5590*/  HMMA.16816.F32.BF16 R168, R4.reuse, R8, R168 ;  /* 0x0000000804a8723c */ /* 0x040fe400000418a8 */
[----:B------:R-:W-:Y:S06]  /*55a0*/  MUFU.EX2 R196, R196 ;  /* 0x000000c400c47308 */ /* 0x000fec0000000800 */
[----:B------:R-:W-:Y:S01]  /*55b0*/  HMMA.16816.F32.BF16 R164, R4, R10, R164 ;  /* 0x0000000a04a4723c */ /* 0x000fe200000418a4 */
[----:B------:R-:W4:Y:S01]  /*55c0*/  LDSM.16.MT88.4 R8, [R241+0x3900] ;  /* 0x00390000f108783b */ /* 0x000f220000004200 */
[----:B------:R-:W-:Y:S06]  /*55d0*/  MUFU.EX2 R195, R195 ;  /* 0x000000c300c37308 */ /* 0x000fec0000000800 */
[C---:B-1----:R-:W-:Y:S02]  /*55e0*/  HMMA.16816.F32.BF16 R52, R128.reuse, R56, RZ ;  /* 0x000000388034723c */ /* 0x042fe400000418ff */
[----:B------:R-:W-:Y:S06]  /*55f0*/  MUFU.EX2 R193, R193 ;  /* 0x000000c100c17308 */ /* 0x000fec0000000800 */
[C---:B------:R-:W-:Y:S02]  /*5600*/  HMMA.16816.F32.BF16 R148, R128.reuse, R150, RZ ;  /* 0x000000968094723c */ /* 0x040fe400000418ff */
[----:B------:R-:W-:Y:S06]  /*5610*/  MUFU.EX2 R197, R197 ;  /* 0x000000c500c57308 */ /* 0x000fec0000000800 */
[----:B------:R-:W-:Y:S02]  /*5620*/  HMMA.16816.F32.BF16 R140, R128, R142, RZ ;  /* 0x0000008e808c723c */ /* 0x000fe400000418ff */
[----:B------:R-:W-:Y:S06]  /*5630*/  MUFU.EX2 R194, R194 ;  /* 0x000000c200c27308 */ /* 0x000fec0000000800 */
[C---:B---3--:R-:W-:Y:S02]  /*5640*/  HMMA.16816.F32.BF16 R136, R4.reuse, R12, R136 ;  /* 0x0000000c0488723c */ /* 0x048fe40000041888 */
[----:B------:R-:W-:Y:S06]  /*5650*/  MUFU.EX2 R200, R200 ;  /* 0x000000c800c87308 */ /* 0x000fec0000000800 */
[----:B------:R-:W-:Y:S01]  /*5660*/  HMMA.16816.F32.BF16 R132, R4, R14, R132 ;  /* 0x0000000e0484723c */ /* 0x000fe20000041884 */
[----:B------:R-:W1:Y:S01]  /*5670*/  LDSM.16.MT88.4 R12, [R241+0x6900] ;  /* 0x00690000f10c783b */ /* 0x000e620000004200 */
[----:B------:R-:W-:Y:S06]  /*5680*/  MUFU.EX2 R199, R199 ;  /* 0x000000c700c77308 */ /* 0x000fec0000000800 */
[C---:B------:R-:W-:Y:S02]  /*5690*/  HMMA.16816.F32.BF16 R56, R128.reuse, R58, RZ ;  /* 0x0000003a8038723c */ /* 0x040fe400000418ff */
        /* <DEDUP_REMOVED lines=11> */
[----:B------:R-:W-:Y:S02]  /*5750*/  HMMA.16816.F32.BF16 R156, R128, R158, RZ ;  /* 0x0000009e809c723c */ /* 0x000fe400000418ff */
        /* <DEDUP_REMOVED lines=8> */
[C---:B------:R-:W-:Y:S01]  /*57e0*/  HMMA.16816.F32.BF16 R140, R4.reuse, R18, R140 ;  /* 0x00000012048c723c */ /* 0x040fe2000004188c */
[----:B------:R-:W5:Y:S01]  /*57f0*/  LDSM.16.MT88.4 R16, [R242+0x6900] ;  /* 0x00690000f210783b */ /* 0x000f620000004200 */
[----:B------:R-:W-:Y:S06]  /*5800*/  MUFU.EX2 R189, R189 ;  /* 0x000000bd00bd7308 */ /* 0x000fec0000000800 */
[C---:B----4-:R-:W-:Y:S02]  /*5810*/  HMMA.16816.F32.BF16 R52, R4.reuse, R8, R52 ;  /* 0x000000080434723c */ /* 0x050fe40000041834 */
[----:B------:R-:W-:Y:S06]  /*5820*/  MUFU.EX2 R188, R188 ;  /* 0x000000bc00bc7308 */ /* 0x000fec0000000800 */
[C---:B------:R-:W-:Y:S01]  /*5830*/  HMMA.16816.F32.BF16 R56, R4.reuse, R10, R56 ;  /* 0x0000000a0438723c */ /* 0x040fe20000041838 */
[----:B------:R-:W4:Y:S01]  /*5840*/  LDSM.16.MT88.4 R8, [R240+0x6900] ;  /* 0x00690000f008783b */ /* 0x000f220000004200 */
[----:B------:R-:W-:Y:S06]  /*5850*/  MUFU.EX2 R187, R187 ;  /* 0x000000bb00bb7308 */ /* 0x000fec0000000800 */
[C---:B-1----:R-:W-:Y:S02]  /*5860*/  HMMA.16816.F32.BF16 R84, R4.reuse, R12, R84 ;  /* 0x0000000c0454723c */ /* 0x042fe40000041854 */
[----:B------:R-:W-:Y:S06]  /*5870*/  MUFU.EX2 R186, R186 ;  /* 0x000000ba00ba7308 */ /* 0x000fec0000000800 */
[C---:B------:R-:W-:Y:S01]  /*5880*/  HMMA.16816.F32.BF16 R88, R4.reuse, R14, R88 ;  /* 0x0000000e0458723c */ /* 0x040fe20000041858 */
[----:B------:R-:W1:Y:S01]  /*5890*/  LDSM.16.MT88.4 R12, [R241+0x9900] ;  /* 0x00990000f10c783b */ /* 0x000e620000004200 */
[----:B------:R-:W-:Y:S06]  /*58a0*/  MUFU.EX2 R209, R209 ;  /* 0x000000d100d17308 */ /* 0x000fec0000000800 */
[C---:B------:R-:W-:Y:S08]  /*58b0*/  HMMA.16816.F32.BF16 R60, R4.reuse, R68, R60 ;  /* 0x00000044043c723c */ /* 0x040ff0000004183c */
[C---:B------:R-:W-:Y:S08]  /*58c0*/  HMMA.16816.F32.BF16 R64, R4.reuse, R70, R64 ;  /* 0x000000460440723c */ /* 0x040ff00000041840 */
[C---:B------:R-:W-:Y:S08]  /*58d0*/  HMMA.16816.F32.BF16 R160, R4.reuse, R36, R160 ;  /* 0x0000002404a0723c */ /* 0x040ff000000418a0 */
[----:B------:R-:W-:Y:S01]  /*58e0*/  HMMA.16816.F32.BF16 R156, R4, R38, R156 ;  /* 0x00000026049c723c */ /* 0x000fe2000004189c */
[----:B------:R-:W1:Y:S07]  /*58f0*/  LDSM.16.MT88.4 R36, [R240+0x9100] ;  /* 0x00910000f024783b */ /* 0x000e6e0000004200 */
[C---:B------:R-:W-:Y:S08]  /*5900*/  HMMA.16816.F32.BF16 R68, R128.reuse, R72, RZ ;  /* 0x000000488044723c */ /* 0x040ff000000418ff */
[C---:B------:R-:W-:Y:S08]  /*5910*/  HMMA.16816.F32.BF16 R76, R128.reuse, R80, RZ ;  /* 0x00000050804c723c */ /* 0x040ff000000418ff */
[C---:B------:R-:W-:Y:S08]  /*5920*/  HMMA.16816.F32.BF16 R92, R128.reuse, R96, RZ ;  /* 0x00000060805c723c */ /* 0x040ff000000418ff */
[C---:B------:R-:W-:Y:S08]  /*5930*/  HMMA.16816.F32.BF16 R72, R128.reuse, R74, RZ ;  /* 0x0000004a8048723c */ /* 0x040ff000000418ff */
[C---:B------:R-:W-:Y:S08]  /*5940*/  HMMA.16816.F32.BF16 R80, R128.reuse, R82, RZ ;  /* 0x000000528050723c */ /* 0x040ff000000418ff */
[C---:B------:R-:W-:Y:S08]  /*5950*/  HMMA.16816.F32.BF16 R96, R128.reuse, R98, RZ ;  /* 0x000000628060723c */ /* 0x040ff000000418ff */
[C---:B------:R-:W-:Y:S08]  /*5960*/  HMMA.16816.F32.BF16 R116, R128.reuse, R120, RZ ;  /* 0x000000788074723c */ /* 0x040ff000000418ff */
[----:B------:R-:W-:Y:S08]  /*5970*/  HMMA.16816.F32.BF16 R120, R128, R122, RZ ;  /* 0x0000007a8078723c */ /* 0x000ff000000418ff */
[C---:B---3--:R-:W-:Y:S08]  /*5980*/  HMMA.16816.F32.BF16 R68, R4.reuse, R20, R68 ;  /* 0x000000140444723c */ /* 0x048ff00000041844 */
[C---:B------:R-:W-:Y:S01]  /*5990*/  HMMA.16816.F32.BF16 R72, R4.reuse, R22, R72 ;  /* 0x000000160448723c */ /* 0x040fe20000041848 */
[----:B------:R-:W3:Y:S07]  /*59a0*/  LDSM.16.MT88.4 R20, [R247+0x9900] ;  /* 0x00990000f714783b */ /* 0x000eee0000004200 */
[C---:B-----5:R-:W-:Y:S08]  /*59b0*/  HMMA.16816.F32.BF16 R76, R4.reuse, R16, R76 ;  /* 0x00000010044c723c */ /* 0x060ff0000004184c */
[C---:B------:R-:W-:Y:S01]  /*59c0*/  HMMA.16816.F32.BF16 R80, R4.reuse, R18, R80 ;  /* 0x000000120450723c */ /* 0x040fe20000041850 */
[----:B------:R-:W5:Y:S07]  /*59d0*/  LDSM.16.MT88.4 R16, [R242+0x9900] ;  /* 0x00990000f210783b */ /* 0x000f6e0000004200 */
[C---:B----4-:R-:W-:Y:S08]  /*59e0*/  HMMA.16816.F32.BF16 R92, R4.reuse, R8, R92 ;  /* 0x00000008045c723c */ /* 0x050ff0000004185c */
[C---:B------:R-:W-:Y:S01]  /*59f0*/  HMMA.16816.F32.BF16 R96, R4.reuse, R10, R96 ;  /* 0x0000000a0460723c */ /* 0x040fe20000041860 */
[----:B------:R-:W4:Y:S07]  /*5a00*/  LDSM.16.MT88.4 R8, [R240+0x9900] ;  /* 0x00990000f008783b */ /* 0x000f2e0000004200 */
[C---:B-1----:R-:W-:Y:S08]  /*5a10*/  HMMA.16816.F32.BF16 R116, R4.reuse, R12, R116 ;  /* 0x0000000c0474723c */ /* 0x042ff00000041874 */
[----:B------:R-:W-:Y:S01]  /*5a20*/  HMMA.16816.F32.BF16 R120, R4, R14, R120 ;  /* 0x0000000e0478723c */ /* 0x000fe20000041878 */
[----:B------:R-:W1:Y:S07]  /*5a30*/  LDSM.16.MT88.4 R12, [R241+0x1100] ;  /* 0x00110000f10c783b */ /* 0x000e6e0000004200 */
[C---:B------:R-:W-:Y:S08]  /*5a40*/  HMMA.16816.F32.BF16 R100, R128.reuse, R104, RZ ;  /* 0x000000688064723c */ /* 0x040ff000000418ff */
[C---:B------:R-:W-:Y:S08]  /*5a50*/  HMMA.16816.F32.BF16 R108, R128.reuse, R112, RZ ;  /* 0x00000070806c723c */ /* 0x040ff000000418ff */
[C---:B------:R-:W-:Y:S08]  /*5a60*/  HMMA.16816.F32.BF16 R104, R128.reuse, R106, RZ ;  /* 0x0000006a8068723c */ /* 0x040ff000000418ff */
[C---:B------:R-:W-:Y:S08]  /*5a70*/  HMMA.16816.F32.BF16 R112, R128.reuse, R114, RZ ;  /* 0x000000728070723c */ /* 0x040ff000000418ff */
[C---:B------:R-:W-:Y:S07]  /*5a80*/  HMMA.16816.F32.BF16 R124, R128.reuse, R36, RZ ;  /* 0x00000024807c723c */ /* 0x040fee00000418ff */
[----:B------:R-:W-:Y:S01]  /*5a90*/  FFMA.FTZ R36, R212, c[0x0][0x2d0], -R192 ;  /* 0x0000b400d4247a23 */ /* 0x000fe200000108c0 */
[----:B------:R-:W-:Y:S01]  /*5aa0*/  HMMA.16816.F32.BF16 R128, R128, R38, RZ ;  /* 0x000000268080723c */ /* 0x000fe200000418ff */
[----:B------:R-:W-:-:S04]  /*5ab0*/  FFMA.FTZ R37, R210, c[0x0][0x2d0], -R26 ;  /* 0x0000b400d2257a23 */ /* 0x000fc8000001081a */
[----:B------:R-:W-:Y:S02]  /*5ac0*/  MUFU.EX2 R36, R36 ;  /* 0x0000002400247308 */ /* 0x000fe40000000800 */
[----:B------:R-:W-:Y:S01]  /*5ad0*/  FFMA.FTZ R39, R213, c[0x0][0x2d0], -R192 ;  /* 0x0000b400d5277a23 */ /* 0x000fe200000108c0 */
[C---:B---3--:R-:W-:Y:S01]  /*5ae0*/  HMMA.16816.F32.BF16 R100, R4.reuse, R20, R100 ;  /* 0x000000140464723c */ /* 0x048fe20000041864 */
[--C-:B------:R-:W-:Y:S02]  /*5af0*/  FFMA.FTZ R38, R211, c[0x0][0x2d0], -R26.reuse ;  /* 0x0000b400d3267a23 */ /* 0x100fe4000001081a */
[----:B------:R-:W-:Y:S02]  /*5b00*/  FFMA.FTZ R192, R25, c[0x0][0x2d0], -R26 ;  /* 0x0000b40019c07a23 */ /* 0x000fe4000001081a */
[----:B------:R-:W3:Y:S01]  /*5b10*/  MUFU.EX2 R39, R39 ;  /* 0x0000002700277308 */ /* 0x000ee20000000800 */
[----:B------:R-:W-:Y:S02]  /*5b20*/  LDSM.16.MT88.4 R24, [R241+0x2900] ;  /* 0x00290000f118783b */ /* 0x000fe40000004200 */
[C---:B------:R-:W-:Y:S02]  /*5b30*/  HMMA.16816.F32.BF16 R104, R4.reuse, R22, R104 ;  /* 0x000000160468723c */ /* 0x040fe40000041868 */
[----:B------:R-:W1:Y:S03]  /*5b40*/  LDSM.16.MT88.4 R20, [R247+0x1100] ;  /* 0x00110000f714783b */ /* 0x000e660000004200 */
[----:B------:R-:W1:Y:S03]  /*5b50*/  MUFU.EX2 R38, R38 ;  /* 0x0000002600267308 */ /* 0x000e660000000800 */
[C---:B-----5:R-:W-:Y:S05]  /*5b60*/  HMMA.16816.F32.BF16 R108, R4.reuse, R16, R108 ;  /* 0x00000010046c723c */ /* 0x060fea000004186c */
[----:B------:R-:W5:Y:S03]  /*5b70*/  MUFU.EX2 R37, R37 ;  /* 0x0000002500257308 */ /* 0x000f660000000800 */
[C---:B------:R-:W-:Y:S01]  /*5b80*/  HMMA.16816.F32.BF16 R112, R4.reuse, R18, R112 ;  /* 0x000000120470723c */ /* 0x040fe20000041870 */
[----:B------:R-:W5:Y:S04]  /*5b90*/  LDSM.16.MT88.4 R16, [R242+0x1100] ;  /* 0x00110000f210783b */ /* 0x000f680000004200 */
[----:B------:R-:W1:Y:S03]  /*5ba0*/  MUFU.EX2 R192, R192 ;  /* 0x000000c000c07308 */ /* 0x000e660000000800 */
[C---:B----4-:R-:W-:Y:S08]  /*5bb0*/  HMMA.16816.F32.BF16 R124, R4.reuse, R8, R124 ;  /* 0x00000008047c723c */ /* 0x050ff0000004187c */
[----:B------:R-:W-:Y:S01]  /*5bc0*/  HMMA.16816.F32.BF16 R128, R4, R10, R128 ;  /* 0x0000000a0480723c */ /* 0x000fe20000041880 */
[----:B------:R-:W4:Y:S06]  /*5bd0*/  LDSM.16.MT88.4 R8, [R240+0x1100] ;  /* 0x00110000f008783b */ /* 0x000f2c0000004200 */
[----:B--2---:R-:W-:Y:S01]  /*5be0*/  F2FP.BF16.PACK_AB R4, R40, R44 ;  /* 0x0000002c2804723e */ /* 0x004fe200000010ff */
[----:B------:R-:W-:Y:S01]  /*5bf0*/  FADD.FTZ R44, R44, R45 ;  /* 0x0000002d2c2c7221 */ /* 0x000fe20000010000 */
[----:B---3--:R-:W-:-:S02]  /*5c00*/  F2FP.BF16.PACK_AB R6, R36, R39 ;  /* 0x000000272406723e */ /* 0x008fc400000010ff */
[----:B-1----:R-:W-:Y:S01]  /*5c10*/  F2FP.BF16.PACK_AB R5, R38, R42 ;  /* 0x0000002a2605723e */ /* 0x002fe200000010ff */
[----:B------:R-:W-:Y:S01]  /*5c20*/  FADD.FTZ R44, R40, R44 ;  /* 0x0000002c282c7221 */ /* 0x000fe20000010000 */
[----:B-----5:R-:W-:Y:S01]  /*5c30*/  F2FP.BF16.PACK_AB R7, R3, R37 ;  /* 0x000000250307723e */ /* 0x020fe200000010ff */
[----:B------:R-:W-:Y:S02]  /*5c40*/  FADD.FTZ R42, R42, R47 ;  /* 0x0000002f2a2a7221 */ /* 0x000fe40000010000 */
[----:B------:R-:W-:Y:S02]  /*5c50*/  FADD.FTZ R39, R39, R44 ;  /* 0x0000002c27277221 */ /* 0x000fe40000010000 */
[----:B------:R-:W-:Y:S02]  /*5c60*/  FADD.FTZ R42, R38, R42 ;  /* 0x0000002a262a7221 */ /* 0x000fe40000010000 */
[----:B------:R-:W-:Y:S01]  /*5c70*/  HMMA.16816.F32.BF16 R160, R4, R12, R160 ;  /* 0x0000000c04a0723c */ /* 0x000fe200000418a0 */
[----:B------:R-:W-:-:S02]  /*5c80*/  FADD.FTZ R39, R36, R39 ;  /* 0x0000002724277221 */ /* 0x000fc40000010000 */
[----:B------:R-:W-:-:S04]  /*5c90*/  FADD.FTZ R37, R37, R42 ;  /* 0x0000002a25257221 */ /* 0x000fc80000010000 */
[----:B------:R-:W-:Y:S01]  /*5ca0*/  FADD.FTZ R37, R3, R37 ;  /* 0x0000002503257221 */ /* 0x000fe20000010000 */
[C---:B------:R-:W-:Y:S01]  /*5cb0*/  HMMA.16816.F32.BF16 R156, R4.reuse, R14, R156 ;  /* 0x0000000e049c723c */ /* 0x040fe2000004189c */
[----:B------:R-:W1:Y:S07]  /*5cc0*/  LDSM.16.MT88.4 R12, [R241+0x4100] ;  /* 0x00410000f10c783b */ /* 0x000e6e0000004200 */
[C---:B------:R-:W-:Y:S08]  /*5cd0*/  HMMA.16816.F32.BF16 R176, R4.reuse, R20, R176 ;  /* 0x0000001404b0723c */ /* 0x040ff000000418b0 */
[C---:B------:R-:W-:Y:S01]  /*5ce0*/  HMMA.16816.F32.BF16 R172, R4.reuse, R22, R172 ;  /* 0x0000001604ac723c */ /* 0x040fe200000418ac */
[----:B------:R-:W2:Y:S07]  /*5cf0*/  LDSM.16.MT88.4 R20, [R247+0x4100] ;  /* 0x00410000f714783b */ /* 0x000eae0000004200 */
[C---:B------:R-:W-:Y:S08]  /*5d00*/  HMMA.16816.F32.BF16 R168, R4.reuse, R16, R168 ;  /* 0x0000001004a8723c */ /* 0x040ff000000418a8 */
[C---:B------:R-:W-:Y:S01]  /*5d10*/  HMMA.16816.F32.BF16 R164, R4.reuse, R18, R164 ;  /* 0x0000001204a4723c */ /* 0x040fe200000418a4 */
[----:B------:R-:W3:Y:S07]  /*5d20*/  LDSM.16.MT88.4 R16, [R242+0x4100] ;  /* 0x00410000f210783b */ /* 0x000eee0000004200 */
[C---:B----4-:R-:W-:Y:S08]  /*5d30*/  HMMA.16816.F32.BF16 R152, R4.reuse, R8, R152 ;  /* 0x000000080498723c */ /* 0x050ff00000041898 */
        /* <DEDUP_REMOVED lines=36> */
[----:B------:R-:W-:Y:S01]  /*5f80*/  HMMA.16816.F32.BF16 R128, R4, R10, R128 ;  /* 0x0000000a0480723c */ /* 0x000fe20000041880 */
[----:B------:R-:W4:Y:S06]  /*5f90*/  LDSM.16.MT88.4 R8, [R240+0x1900] ;  /* 0x00190000f008783b */ /* 0x000f2c0000004200 */
[----:B------:R-:W-:Y:S01]  /*5fa0*/  F2FP.BF16.PACK_AB R4, R196, R198 ;  /* 0x000000c6c404723e */ /* 0x000fe200000010ff */
[----:B------:R-:W-:Y:S01]  /*5fb0*/  FADD.FTZ R198, R198, R39 ;  /* 0x00000027c6c67221 */ /* 0x000fe20000010000 */
[----:B------:R-:W-:-:S02]  /*5fc0*/  F2FP.BF16.PACK_AB R6, R193, R195 ;  /* 0x000000c3c106723e */ /* 0x000fc400000010ff */
[----:B------:R-:W-:Y:S01]  /*5fd0*/  F2FP.BF16.PACK_AB R5, R194, R197 ;  /* 0x000000c5c205723e */ /* 0x000fe200000010ff */
[----:B------:R-:W-:Y:S01]  /*5fe0*/  FADD.FTZ R198, R196, R198 ;  /* 0x000000c6c4c67221 */ /* 0x000fe20000010000 */
[----:B------:R-:W-:Y:S01]  /*5ff0*/  F2FP.BF16.PACK_AB R7, R199, R200 ;  /* 0x000000c8c707723e */ /* 0x000fe200000010ff */
[----:B------:R-:W-:Y:S02]  /*6000*/  FADD.FTZ R197, R197, R37 ;  /* 0x00000025c5c57221 */ /* 0x000fe40000010000 */
[----:B------:R-:W-:Y:S02]  /*6010*/  FADD.FTZ R195, R195, R198 ;  /* 0x000000c6c3c37221 */ /* 0x000fe40000010000 */
[----:B------:R-:W-:Y:S02]  /*6020*/  FADD.FTZ R197, R194, R197 ;  /* 0x000000c5c2c57221 */ /* 0x000fe40000010000 */
[----:B-1----:R-:W-:Y:S01]  /*6030*/  HMMA.16816.F32.BF16 R160, R4, R12, R160 ;  /* 0x0000000c04a0723c */ /* 0x002fe200000418a0 */
[----:B------:R-:W-:-:S02]  /*6040*/  FADD.FTZ R195, R193, R195 ;  /* 0x000000c3c1c37221 */ /* 0x000fc40000010000 */
[----:B------:R-:W-:-:S04]  /*6050*/  FADD.FTZ R200, R200, R197 ;  /* 0x000000c5c8c87221 */ /* 0x000fc80000010000 */
[----:B------:R-:W-:Y:S01]  /*6060*/  FADD.FTZ R200, R199, R200 ;  /* 0x000000c8c7c87221 */ /* 0x000fe20000010000 */
        /* <DEDUP_REMOVED lines=40> */
[----:B------:R-:W-:Y:S07]  /*62f0*/  LDSM.16.MT88.4 R20, [R240+0x2100] ;  /* 0x00210000f014783b */ /* 0x000fee0000004200 */
[C---:B---3--:R-:W-:Y:S08]  /*6300*/  HMMA.16816.F32.BF16 R108, R4.reuse, R16, R108 ;  /* 0x00000010046c723c */ /* 0x048ff0000004186c */
[C---:B------:R-:W-:Y:S01]  /*6310*/  HMMA.16816.F32.BF16 R112, R4.reuse, R18, R112 ;  /* 0x000000120470723c */ /* 0x040fe20000041870 */
[----:B------:R-:W2:Y:S07]  /*6320*/  LDSM.16.MT88.4 R16, [R247+0x2100] ;  /* 0x00210000f710783b */ /* 0x000eae0000004200 */
[C---:B----4-:R-:W-:Y:S08]  /*6330*/  HMMA.16816.F32.BF16 R124, R4.reuse, R8, R124 ;  /* 0x00000008047c723c */ /* 0x050ff0000004187c */
[----:B------:R-:W-:Y:S01]  /*6340*/  HMMA.16816.F32.BF16 R128, R4, R10, R128 ;  /* 0x0000000a0480723c */ /* 0x000fe20000041880 */
[----:B------:R-:W3:Y:S06]  /*6350*/  LDSM.16.MT88.4 R8, [R241+0x2100] ;  /* 0x00210000f108783b */ /* 0x000eec0000004200 */
        /* <DEDUP_REMOVED lines=11> */
[----:B------:R-:W-:Y:S02]  /*6410*/  FADD.FTZ R204, R204, R208 ;  /* 0x000000d0cccc7221 */ /* 0x000fe40000010000 */
[----:B------:R-:W-:Y:S02]  /*6420*/  FADD.FTZ R203, R191, R203 ;  /* 0x000000cbbfcb7221 */ /* 0x000fe40000010000 */
[----:B------:R-:W-:Y:S01]  /*6430*/  FADD.FTZ R204, R201, R204 ;  /* 0x000000ccc9cc7221 */ /* 0x000fe20000010000 */
[----:B------:R-:W-:Y:S01]  /*6440*/  HMMA.16816.F32.BF16 R164, R4, R14, R164 ;  /* 0x0000000e04a4723c */ /* 0x000fe200000418a4 */
[----:B------:R-:W1:Y:S01]  /*6450*/  LDSM.16.MT88.4 R12, [R242+0x5100] ;  /* 0x00510000f20c783b */ /* 0x000e620000004200 */
[----:B------:R-:W-:Y:S02]  /*6460*/  FADD.FTZ R203, R190, R203 ;  /* 0x000000cbbecb7221 */ /* 0x000fe40000010000 */
[----:B------:R-:W-:Y:S02]  /*6470*/  FADD.FTZ R204, R187, R204 ;  /* 0x000000ccbbcc7221 */ /* 0x000fe40000010000 */
[----:B------:R-:W-:-:S02]  /*6480*/  FADD.FTZ R203, R189, R203 ;  /* 0x000000cbbdcb7221 */ /* 0x000fc40000010000 */
[----:B--2---:R-:W-:Y:S01]  /*6490*/  HMMA.16816.F32.BF16 R176, R4, R16, R176 ;  /* 0x0000001004b0723c */ /* 0x004fe200000418b0 */
[----:B------:R-:W-:Y:S02]  /*64a0*/  FADD.FTZ R204, R186, R204 ;  /* 0x000000ccbacc7221 */ /* 0x000fe40000010000 */
[----:B------:R-:W-:Y:S02]  /*64b0*/  FADD.FTZ R3, R188, R203 ;  /* 0x000000cbbc037221 */ /* 0x000fe40000010000 */
[----:B------:R-:W-:-:S03]  /*64c0*/  FADD.FTZ R204, R192, R204 ;  /* 0x000000ccc0cc7221 */ /* 0x000fc60000010000 */
[----:B------:R-:W-:Y:S01]  /*64d0*/  HMMA.16816.F32.BF16 R172, R4, R18, R172 ;  /* 0x0000001204ac723c */ /* 0x000fe200000418ac */
[----:B------:R-:W2:Y:S01]  /*64e0*/  LDSM.16.MT88.4 R16, [R247+0x5100] ;  /* 0x00510000f710783b */ /* 0x000ea20000004200 */
[----:B------:R-:W-:-:S03]  /*64f0*/  FADD.FTZ R183, R209, R204 ;  /* 0x000000ccd1b77221 */ /* 0x000fc60000010000 */
[----:B------:R-:W-:Y:S03]  /*6500*/  STL [R1+0x2c], R3 ;  /* 0x00002c0301007387 */ /* 0x000fe60000100800 */
[C---:B---3--:R-:W-:Y:S08]  /*6510*/  HMMA.16816.F32.BF16 R160, R4.reuse, R8, R160 ;  /* 0x0000000804a0723c */ /* 0x048ff000000418a0 */
[C---:B------:R-:W-:Y:S01]  /*6520*/  HMMA.16816.F32.BF16 R156, R4.reuse, R10, R156 ;  /* 0x0000000a049c723c */ /* 0x040fe2000004189c */
[----:B------:R-:W3:Y:S07]  /*6530*/  LDSM.16.MT88.4 R8, [R241+0x5100] ;  /* 0x00510000f108783b */ /* 0x000eee0000004200 */
        /* <DEDUP_REMOVED lines=22> */
[C---:B-1----:R-:W-:Y:S08]  /*66a0*/  HMMA.16816.F32.BF16 R108, R4.reuse, R12, R108 ;  /* 0x0000000c046c723c */ /* 0x042ff0000004186c */
[C---:B------:R-:W-:Y:S01]  /*66b0*/  HMMA.16816.F32.BF16 R112, R4.reuse, R14, R112 ;  /* 0x0000000e0470723c */ /* 0x040fe20000041870 */
[----:B------:R-:W1:Y:S07]  /*66c0*/  LDSM.16.MT88.4 R12, [R240+0xb100] ;  /* 0x00b10000f00c783b */ /* 0x000e6e0000004200 */
[C---:B------:R-:W-:Y:S01]  /*66d0*/  HMMA.16816.F32.BF16 R64, R4.reuse, R22, R64 ;  /* 0x000000160440723c */ /* 0x040fe20000041840 */
[----:B------:R-:W4:Y:S07]  /*66e0*/  LDSM.16.MT88.4 R20, [R240+0x8100] ;  /* 0x00810000f014783b */ /* 0x000f2e0000004200 */
[C---:B--2---:R-:W-:Y:S08]  /*66f0*/  HMMA.16816.F32.BF16 R100, R4.reuse, R16, R100 ;  /* 0x000000100464723c */ /* 0x044ff00000041864 */
[C---:B------:R-:W-:Y:S01]  /*6700*/  HMMA.16816.F32.BF16 R104, R4.reuse, R18, R104 ;  /* 0x000000120468723c */ /* 0x040fe20000041868 */
[----:B------:R-:W-:Y:S07]  /*6710*/  LDSM.16.MT88.4 R16, [R247+0x5900] ;  /* 0x00590000f710783b */ /* 0x000fee0000004200 */
[C---:B---3--:R-:W-:Y:S08]  /*6720*/  HMMA.16816.F32.BF16 R116, R4.reuse, R8, R116 ;  /* 0x000000080474723c */ /* 0x048ff00000041874 */
[C---:B------:R-:W-:Y:S01]  /*6730*/  HMMA.16816.F32.BF16 R120, R4.reuse, R10, R120 ;  /* 0x0000000a0478723c */ /* 0x040fe20000041878 */
[----:B------:R-:W2:Y:S07]  /*6740*/  LDSM.16.MT88.4 R8, [R242+0x2900] ;  /* 0x00290000f208783b */ /* 0x000eae0000004200 */
[C---:B-1----:R-:W-:Y:S08]  /*6750*/  HMMA.16816.F32.BF16 R124, R4.reuse, R12, R124 ;  /* 0x0000000c047c723c */ /* 0x042ff0000004187c */
[C---:B------:R-:W-:Y:S01]  /*6760*/  HMMA.16816.F32.BF16 R128, R4.reuse, R14, R128 ;  /* 0x0000000e0480723c */ /* 0x040fe20000041880 */
[----:B------:R-:W1:Y:S07]  /*6770*/  LDSM.16.MT88.4 R12, [R247+0x2900] ;  /* 0x00290000f70c783b */ /* 0x000e6e0000004200 */
[C---:B----4-:R-:W-:Y:S08]  /*6780*/  HMMA.16816.F32.BF16 R92, R4.reuse, R20, R92 ;  /* 0x00000014045c723c */ /* 0x050ff0000004185c */
[----:B------:R-:W-:Y:S01]  /*6790*/  HMMA.16816.F32.BF16 R96, R4, R22, R96 ;  /* 0x000000160460723c */ /* 0x000fe20000041860 */
[----:B------:R-:W-:Y:S06]  /*67a0*/  LDSM.16.MT88.4 R20, [R240+0x2900] ;  /* 0x00290000f014783b */ /* 0x000fec0000004200 */
[----:B------:R-:W-:-:S02]  /*67b0*/  F2FP.BF16.PACK_AB R4, R190, R191 ;  /* 0x000000bfbe04723e */ /* 0x000fc400000010ff */
[----:B------:R-:W-:Y:S02]  /*67c0*/  F2FP.BF16.PACK_AB R6, R188, R189 ;  /* 0x000000bdbc06723e */ /* 0x000fe400000010ff */
[----:B------:R-:W-:Y:S02]  /*67d0*/  F2FP.BF16.PACK_AB R5, R186, R187 ;  /* 0x000000bbba05723e */ /* 0x000fe400000010ff */
[----:B------:R-:W-:-:S07]  /*67e0*/  F2FP.BF16.PACK_AB R7, R209, R192 ;  /* 0x000000c0d107723e */ /* 0x000fce00000010ff */
[C---:B--2---:R-:W-:Y:S08]  /*67f0*/  HMMA.16816.F32.BF16 R168, R4.reuse, R8, R168 ;  /* 0x0000000804a8723c */ /* 0x044ff000000418a8 */
[C---:B-1----:R-:W-:Y:S08]  /*6800*/  HMMA.16816.F32.BF16 R176, R4.reuse, R12, R176 ;  /* 0x0000000c04b0723c */ /* 0x042ff000000418b0 */
[C---:B------:R-:W-:Y:S01]  /*6810*/  HMMA.16816.F32.BF16 R172, R4.reuse, R14, R172 ;  /* 0x0000000e04ac723c */ /* 0x040fe200000418ac */
[----:B------:R-:W1:Y:S07]  /*6820*/  LDSM.16.MT88.4 R12, [R242+0x5900] ;  /* 0x00590000f20c783b */ /* 0x000e6e0000004200 */
[C---:B------:R-:W-:Y:S01]  /*6830*/  HMMA.16816.F32.BF16 R164, R4.reuse, R10, R164 ;  /* 0x0000000a04a4723c */ /* 0x040fe200000418a4 */
[----:B------:R-:W2:Y:S07]  /*6840*/  LDSM.16.MT88.4 R8, [R241+0x5900] ;  /* 0x00590000f108783b */ /* 0x000eae0000004200 */
[C---:B------:R-:W-:Y:S08]  /*6850*/  HMMA.16816.F32.BF16 R144, R4.reuse, R16, R144 ;  /* 0x000000100490723c */ /* 0x040ff00000041890 */
[C---:B------:R-:W-:Y:S01]  /*6860*/  HMMA.16816.F32.BF16 R140, R4.reuse, R18, R140 ;  /* 0x00000012048c723c */ /* 0x040fe2000004188c */
[----:B------:R-:W3:Y:S07]  /*6870*/  LDSM.16.MT88.4 R16, [R242+0x8900] ;  /* 0x00890000f210783b */ /* 0x000eee0000004200 */
[C---:B------:R-:W-:Y:S08]  /*6880*/  HMMA.16816.F32.BF16 R160, R4.reuse, R24, R160 ;  /* 0x0000001804a0723c */ /* 0x040ff000000418a0 */
[C---:B------:R-:W-:Y:S01]  /*6890*/  HMMA.16816.F32.BF16 R156, R4.reuse, R26, R156 ;  /* 0x0000001a049c723c */ /* 0x040fe2000004189c */
[----:B------:R-:W-:Y:S07]  /*68a0*/  LDSM.16.MT88.4 R24, [R240+0x5900] ;  /* 0x00590000f018783b */ /* 0x000fee0000004200 */
        /* <DEDUP_REMOVED lines=22> */
[C---:B------:R-:W-:Y:S08]  /*6a10*/  HMMA.16816.F32.BF16 R64, R4.reuse, R26, R64 ;  /* 0x0000001a0440723c */ /* 0x040ff00000041840 */
[C---:B----4-:R-:W-:Y:S08]  /*6a20*/  HMMA.16816.F32.BF16 R68, R4.reuse, R20, R68 ;  /* 0x000000140444723c */ /* 0x050ff00000041844 */
[C---:B------:R-:W-:Y:S08]  /*6a30*/  HMMA.16816.F32.BF16 R72, R4.reuse, R22, R72 ;  /* 0x000000160448723c */ /* 0x040ff00000041848 */
[C---:B-1----:R-:W-:Y:S08]  /*6a40*/  HMMA.16816.F32.BF16 R108, R4.reuse, R12, R108 ;  /* 0x0000000c046c723c */ /* 0x042ff0000004186c */
[C---:B------:R-:W-:Y:S08]  /*6a50*/  HMMA.16816.F32.BF16 R112, R4.reuse, R14, R112 ;  /* 0x0000000e0470723c */ /* 0x040ff00000041870 */
[C---:B--2---:R-:W-:Y:S08]  /*6a60*/  HMMA.16816.F32.BF16 R116, R4.reuse, R8, R116 ;  /* 0x000000080474723c */ /* 0x044ff00000041874 */
[C---:B------:R-:W-:Y:S08]  /*6a70*/  HMMA.16816.F32.BF16 R120, R4.reuse, R10, R120 ;  /* 0x0000000a0478723c */ /* 0x040ff00000041878 */
[C---:B---3--:R-:W-:Y:S08]  /*6a80*/  HMMA.16816.F32.BF16 R124, R4.reuse, R16, R124 ;  /* 0x00000010047c723c */ /* 0x048ff0000004187c */
[----:B------:R-:W-:Y:S01]  /*6a90*/  HMMA.16816.F32.BF16 R128, R4, R18, R128 ;  /* 0x000000120480723c */ /* 0x000fe20000041880 */
[----:B------:R-:W-:Y:S07]  /*6aa0*/  @!P0 BRA `(.L_x_1543) ;  /* 0x000051f000008947 */ /* 0x000fee0003800000 */
[C---:B------:R-:W-:Y:S01]  /*6ab0*/  SHF.L.U64.HI R4, R33.reuse, 0x1, R35 ;  /* 0x0000000121047819 */ /* 0x040fe20000010223 */
[----:B------:R-:W-:Y:S01]  /*6ac0*/  IMAD.SHL.U32 R3, R33, 0x2, RZ ;  /* 0x0000000221037824 */ /* 0x000fe200078e00ff */
[----:B------:R-:W-:-:S02]  /*6ad0*/  SHF.L.U64.HI R5, R31, 0x1, R34 ;  /* 0x000000011f057819 */ /* 0x000fc40000010222 */
[----:B------:R-:W-:Y:S01]  /*6ae0*/  MOV R180, R2 ;  /* 0x0000000200b47202 */ /* 0x000fe20000000f00 */
[----:B------:R1:W-:Y:S01]  /*6af0*/  STL [R1+0x28], R4 ;  /* 0x0000280401007387 */ /* 0x0003e20000100800 */
[----:B------:R-:W-:-:S03]  /*6b00*/  SHF.L.U64.HI R2, R28, 0x1, R30 ;  /* 0x000000011c027819 */ /* 0x000fc6000001021e */
[----:B------:R2:W-:Y:S04]  /*6b10*/  STL [R1+0x24], R3 ;  /* 0x0000240301007387 */ /* 0x0005e80000100800 */
[----:B------:R-:W-:Y:S01]  /*6b20*/  STL [R1+0x20], R5 ;  /* 0x0000200501007387 */ /* 0x000fe20000100800 */
[----:B-1----:R-:W-:Y:S02]  /*6b30*/  IMAD.SHL.U32 R4, R31, 0x2, RZ ;  /* 0x000000021f047824 */ /* 0x002fe400078e00ff */
[----:B--2---:R-:W-:Y:S01]  /*6b40*/  IMAD.MOV.U32 R3, RZ, RZ, R0 ;  /* 0x000000ffff037224 */ /* 0x004fe200078e0000 */
[C---:B------:R-:W-:Y:S02]  /*6b50*/  SHF.L.U64.HI R0, R29.reuse, 0x1, R32 ;  /* 0x000000011d007819 */ /* 0x040fe40000010220 */
[----:B------:R1:W-:Y:S04]  /*6b60*/  STL [R1+0x1c], R4 ;  /* 0x00001c0401007387 */ /* 0x0003e80000100800 */
[----:B------:R2:W-:Y:S01]  /*6b70*/  STL [R1+0x18], R0 ;  /* 0x0000180001007387 */ /* 0x0005e20000100800 */
[----:B-1----:R-:W-:Y:S01]  /*6b80*/  IMAD.SHL.U32 R4, R29, 0x2, RZ ;  /* 0x000000021d047824 */ /* 0x002fe200078e00ff */
[----:B--2---:R-:W-:-:S04]  /*6b90*/  SHF.L.U32 R0, R28, 0x1, RZ ;  /* 0x000000011c007819 */ /* 0x004fc800000006ff */
[----:B------:R1:W-:Y:S04]  /*6ba0*/  STL [R1+0x14], R4 ;  /* 0x0000140401007387 */ /* 0x0003e80000100800 */
[----:B------:R1:W-:Y:S04]  /*6bb0*/  STL [R1+0xc], R0 ;  /* 0x00000c0001007387 */ /* 0x0003e80000100800 */
[----:B------:R1:W-:Y:S01]  /*6bc0*/  STL [R1+0x10], R2 ;  /* 0x0000100201007387 */ /* 0x0003e20000100800 */
[----:B------:R-:W-:Y:S05]  /*6bd0*/  BRA `(.L_x_1544) ;  /* 0x0000052000007947 */ /* 0x000fea0003800000 */
.L_x_1546:
[----:B------:R-:W2:Y:S01]  /*6be0*/  LDL R2, [R1+0x8] ;  /* 0x0000080001027983 */ /* 0x000ea20000100800 */
[----:B------:R-:W-:Y:S01]  /*6bf0*/  UIMAD UR5, UR6, 0x60, UR9 ;  /* 0x00000060060578a4 */ /* 0x000fe2000f8e0209 */
[----:B------:R-:W-:Y:S01]  /*6c00*/  ISETP.NE.AND P6, PT, R252, 0x1, PT ;  /* 0x00000001fc00780c */ /* 0x000fe20003fc5270 */
[----:B------:R-:W-:Y:S01]  /*6c10*/  IMAD.MOV.U32 R7, RZ, RZ, RZ ;  /* 0x000000ffff077224 */ /* 0x000fe200078e00ff */
[----:B------:R-:W3:Y:S03]  /*6c20*/  LDL R20, [R1+0x24] ;  /* 0x0000240001147983 */ /* 0x000ee60000100800 */
[----:B------:R-:W-:Y:S01]  /*6c30*/  IMAD.U32 R0, RZ, RZ, UR5 ;  /* 0x00000005ff007e24 */ /* 0x000fe2000f8e00ff */
[----:B------:R-:W4:Y:S04]  /*6c40*/  LDL R36, [R1+0x28] ;  /* 0x0000280001247983 */ /* 0x000f280000100800 */
        /* <DEDUP_REMOVED lines=13> */
[----:B------:R-:W-:Y:S03]  /*6d20*/  @!P5 LEA R4, P0, R6, c[0x0][0x2a0], 0x2 ;  /* 0x0000a8000604da11 */ /* 0x000fe600078010ff */
        /* <DEDUP_REMOVED lines=9> */
[----:B--2---:R-:W-:Y:S01]  /*6dc0*/  STL [R1], R7 ;  /* 0x0000000701007387 */ /* 0x004fe20000100800 */
[----:B------:R-:W-:Y:S02]  /*6dd0*/  SHF.R.S32.HI R0, RZ, 0x1f, R7 ;  /* 0x0000001fff007819 */ /* 0x000fe40000011407 */
[C---:B------:R-:W-:Y:S04]  /*6de0*/  IMAD.WIDE.U32 R4, R7.reuse, c[0x0][0x1f0], R4 ;  /* 0x00007c0007047a25 */ /* 0x040fe800078e0004 */
        /* <DEDUP_REMOVED lines=9> */
[----:B------:R-:W2:Y:S04]  /*6e80*/  SHFL.IDX PT, R5, R0, 0x1, 0x181f ;  /* 0x00381f0000057f89 */ /* 0x000ea800000e0000 */
[----:B------:R-:W1:Y:S04]  /*6e90*/  SHFL.IDX PT, R2, R2, 0x2, 0x181f ;  /* 0x00581f0002027f89 */ /* 0x000e6800000e0000 */
[----:B------:R-:W1:Y:S01]  /*6ea0*/  SHFL.IDX PT, R0, R0, 0x2, 0x181f ;  /* 0x00581f0000007f89 */ /* 0x000e6200000e0000 */
[CC--:B---3--:R-:W-:Y:S05]  /*6eb0*/  IADD3 R12, P0, R6.reuse, R20.reuse, RZ ;  /* 0x00000014060c7210 */ /* 0x0c8fea0007f1e0ff */
[C---:B----4-:R-:W-:Y:S01]  /*6ec0*/  IMAD.X R13, R7.reuse, 0x1, R36, P0 ;  /* 0x00000001070d7824 */ /* 0x050fe200000e0624 */
[C---:B-----5:R-:W-:Y:S04]  /*6ed0*/  IADD3 R10, P0, R6.reuse, R35, RZ ;  /* 0x00000023060a7210 */ /* 0x060fe80007f1e0ff */
[----:B------:R3:W-:Y:S01]  /*6ee0*/  LDGSTS.E.BYPASS.LTC128B.128 [R251+0xc100], [R12.64], !P4 ;  /* 0x0c1000000cfb7fae */ /* 0x0007e2000e101d4c */
[C---:B------:R-:W-:Y:S01]  /*6ef0*/  IMAD.X R11, R7.reuse, 0x1, R34, P0 ;  /* 0x00000001070b7824 */ /* 0x040fe200000e0622 */
[C---:B------:R-:W-:Y:S04]  /*6f00*/  IADD3 R8, P0, R6.reuse, R31, RZ ;  /* 0x0000001f06087210 */ /* 0x040fe80007f1e0ff */
[----:B------:R4:W-:Y:S01]  /*6f10*/  LDGSTS.E.BYPASS.LTC128B.128 [R251+0xf100], [R10.64], !P3 ;  /* 0x0f1000000afb7fae */ /* 0x0009e2000d901d4c */
[C---:B------:R-:W-:Y:S01]  /*6f20*/  IMAD.X R9, R7.reuse, 0x1, R30, P0 ;  /* 0x0000000107097824 */ /* 0x040fe200000e061e */
[----:B------:R-:W-:Y:S04]  /*6f30*/  IADD3 R6, P0, R6, R29, RZ ;  /* 0x0000001d06067210 */ /* 0x000fe80007f1e0ff */
[----:B------:R5:W-:Y:S01]  /*6f40*/  LDGSTS.E.BYPASS.LTC128B.128 [R251+0x12100], [R8.64], !P2 ;  /* 0x1210000008fb7fae */ /* 0x000be2000d101d4c */
[----:B------:R-:W-:Y:S01]  /*6f50*/  IMAD.X R7, R7, 0x1, R28, P0 ;  /* 0x0000000107077824 */ /* 0x000fe200000e061c */
[CC--:B-1----:R-:W-:Y:S04]  /*6f60*/  IADD3 R14, P0, R4.reuse, R20.reuse, RZ ;  /* 0x00000014040e7210 */ /* 0x0c2fe80007f1e0ff */
[----:B------:R1:W-:Y:S01]  /*6f70*/  LDGSTS.E.BYPASS.LTC128B.128 [R251+0x15100], [R6.64], !P1 ;  /* 0x1510000006fb7fae */ /* 0x0003e2000c901d4c */
[C---:B--2---:R-:W-:Y:S01]  /*6f80*/  IMAD.X R15, R5.reuse, 0x1, R36, P0 ;  /* 0x00000001050f7824 */ /* 0x044fe200000e0624 */
[C---:B------:R-:W-:Y:S04]  /*6f90*/  IADD3 R18, P0, R4.reuse, R35, RZ ;  /* 0x0000002304127210 */ /* 0x040fe80007f1e0ff */
        /* <DEDUP_REMOVED lines=8> */
[----:B------:R-:W-:Y:S04]  /*7020*/  IADD3 R20, P0, R2, R20, RZ ;  /* 0x0000001402147210 */ /* 0x000fe80007f1e0ff */
[----:B------:R3:W-:Y:S01]  /*7030*/  LDGSTS.E.BYPASS.LTC128B.128 [R251+0x16100], [R4.64], !P1 ;  /* 0x1610000004fb7fae */ /* 0x0007e2000c901d4c */
[----:B------:R-:W-:Y:S01]  /*7040*/  IMAD.X R21, R0, 0x1, R36, P0 ;  /* 0x0000000100157824 */ /* 0x000fe200000e0624 */
[----:B----4-:R-:W-:Y:S04]  /*7050*/  IADD3 R10, P0, R2, R35, RZ ;  /* 0x00000023020a7210 */ /* 0x010fe80007f1e0ff */
[----:B------:R3:W-:Y:S01]  /*7060*/  LDGSTS.E.BYPASS.LTC128B.128 [R251+0xe100], [R20.64], !P4 ;  /* 0x0e10000014fb7fae */ /* 0x0007e2000e101d4c */
[----:B------:R-:W-:Y:S01]  /*7070*/  IMAD.X R11, R0, 0x1, R34, P0 ;  /* 0x00000001000b7824 */ /* 0x000fe200000e0622 */
[----:B-1----:R-:W-:Y:S04]  /*7080*/  IADD3 R6, P0, R2, R31, RZ ;  /* 0x0000001f02067210 */ /* 0x002fe80007f1e0ff */
[----:B------:R3:W-:Y:S01]  /*7090*/  LDGSTS.E.BYPASS.LTC128B.128 [R251+0x11100], [R10.64], !P3 ;  /* 0x111000000afb7fae */ /* 0x0007e2000d901d4c */
[----:B------:R-:W-:Y:S01]  /*70a0*/  IMAD.X R7, R0, 0x1, R30, P0 ;  /* 0x0000000100077824 */ /* 0x000fe200000e061e */
[----:B-----5:R-:W-:Y:S04]  /*70b0*/  IADD3 R8, P0, R2, R29, RZ ;  /* 0x0000001d02087210 */ /* 0x020fe80007f1e0ff */
[----:B------:R3:W-:Y:S01]  /*70c0*/  LDGSTS.E.BYPASS.LTC128B.128 [R251+0x14100], [R6.64], !P2 ;  /* 0x1410000006fb7fae */ /* 0x0007e2000d101d4c */
[----:B------:R-:W-:Y:S05]  /*70d0*/  IMAD.X R9, R0, 0x1, R28, P0 ;  /* 0x0000000100097824 */ /* 0x000fea00000e061c */
[----:B------:R3:W-:Y:S01]  /*70e0*/  LDGSTS.E.BYPASS.LTC128B.128 [R251+0x17100], [R8.64], !P1 ;  /* 0x1710000008fb7fae */ /* 0x0007e2000c901d4c */
[----:B------:R-:W-:-:S05]  /*70f0*/  BRA `(.L_x_1545) ;  /* 0x00001ec000007947 */ /* 0x000fca0003800000 */
.L_x_1544:
[----:B-1----:R-:W2:Y:S01]  /*7100*/  LDL R2, [R1+0x4] ;  /* 0x0000040001027983 */ /* 0x002ea20000100800 */
[----:B------:R-:W-:Y:S04]  /*7110*/  DEPBAR.LE SB0, 0x0 ;  /* 0x000080000000791a */ /* 0x000fe80000000000 */
[----:B------:R-:W3:Y:S01]  /*7120*/  LDL R6, [R1] ;  /* 0x0000000001067983 */ /* 0x000ee20000100800 */
[----:B------:R-:W-:Y:S01]  /*7130*/  IADD3 R181, R251, 0x100, RZ ;  /* 0x00000100fbb57810 */ /* 0x000fe20007ffe0ff */
[----:B------:R-:W-:Y:S03]  /*7140*/  UISETP.GT.AND UP0, UPT, UR6, UR8, UPT ;  /* 0x000000080600728c */ /* 0x000fe6000bf04270 */
[----:B------:R1:W-:Y:S05]  /*7150*/  STL [R1+0x58], R55 ;  /* 0x0000583701007387 */ /* 0x0003ea0000100800 */
[----:B------:R4:W-:Y:S05]  /*7160*/  STL [R1+0x54], R54 ;  /* 0x0000543601007387 */ /* 0x0009ea0000100800 */
[----:B------:R4:W-:Y:S05]  /*7170*/  STL [R1+0x50], R53 ;  /* 0x0000503501007387 */ /* 0x0009ea0000100800 */
[----:B------:R4:W-:Y:S05]  /*7180*/  STL [R1+0x4c], R52 ;  /* 0x00004c3401007387 */ /* 0x0009ea0000100800 */
[----:B------:R4:W-:Y:S05]  /*7190*/  STL [R1+0x48], R3 ;  /* 0x0000480301007387 */ /* 0x0009ea0000100800 */
[----:B-1----:R-:W3:Y:S05]  /*71a0*/  LDL R55, [R1+0x24] ;  /* 0x0000240001377983 */ /* 0x002eea0000100800 */
[----:B----4-:R-:W4:Y:S05]  /*71b0*/  LDL R54, [R1+0x28] ;  /* 0x0000280001367983 */ /* 0x010f2a0000100800 */
[----:B------:R-:W4:Y:S05]  /*71c0*/  LDL R29, [R1+0x1c] ;  /* 0x00001c00011d7983 */ /* 0x000f2a0000100800 */
[----:B------:R-:W4:Y:S05]  /*71d0*/  LDL R53, [R1+0x20] ;  /* 0x0000200001357983 */ /* 0x000f2a0000100800 */
[----:B------:R-:W4:Y:S05]  /*71e0*/  LDL R52, [R1+0x14] ;  /* 0x0000140001347983 */ /* 0x000f2a0000100800 */
[----:B------:R-:W4:Y:S05]  /*71f0*/  LDL R3, [R1+0x18] ;  /* 0x0000180001037983 */ /* 0x000f2a0000100800 */
[----:B------:R-:W4:Y:S05]  /*7200*/  LDL R252, [R1+0xc] ;  /* 0x00000c0001fc7983 */ /* 0x000f2a0000100800 */
[----:B------:R-:W4:Y:S05]  /*7210*/  LDL R182, [R1+0x10] ;  /* 0x0000100001b67983 */ /* 0x000f2a0000100800 */
[----:B------:R-:W-:Y:S06]  /*7220*/  BAR.SYNC.DEFER_BLOCKING 0x0 ;  /* 0x0000000000007b1d */ /* 0x000fec0000010000 */
[----:B------:R-:W-:Y:S05]  /*7230*/  LDSM.16.M88.4 R48, [R250+0x18100] ;  /* 0x01810000fa30783b */ /* 0x000fea0000000200 */
[----:B------:R-:W1:Y:S05]  /*7240*/  LDSM.16.M88.4 R8, [R249+0xc100] ;  /* 0x00c10000f908783b */ /* 0x000e6a0000000200 */
[----:B------:R-:W1:Y:S05]  /*7250*/  LDSM.16.M88.4 R16, [R249+0xc900] ;  /* 0x00c90000f910783b */ /* 0x000e6a0000000200 */
[----:B------:R-:W-:Y:S05]  /*7260*/  LDSM.16.M88.4 R24, [R249+0xd100] ;  /* 0x00d10000f918783b */ /* 0x000fea0000000200 */
[----:B------:R-:W-:Y:S05]  /*7270*/  LDSM.16.M88.4 R32, [R249+0xd900] ;  /* 0x00d90000f920783b */ /* 0x000fea0000000200 */
[----:B------:R-:W-:Y:S05]  /*7280*/  LDSM.16.M88.4 R40, [R249+0xe100] ;  /* 0x00e10000f928783b */ /* 0x000fea0000000200 */
[----:B------:R-:W-:Y:S05]  /*7290*/  LDSM.16.M88.4 R184, [R249+0xe900] ;  /* 0x00e90000f9b8783b */ /* 0x000fea0000000200 */
[----:B------:R-:W-:Y:S05]  /*72a0*/  LDSM.16.M88.4 R188, [R246+0x18100] ;  /* 0x01810000f6bc783b */ /* 0x000fea0000000200 */
[----:B------:R-:W-:Y:S05]  /*72b0*/  LDSM.16.M88.4 R192, [R248] ;  /* 0x00000000f8c0783b */ /* 0x000fea0000000200 */
[----:B------:R-:W-:Y:S05]  /*72c0*/  LDSM.16.M88.4 R196, [R239] ;  /* 0x00000000efc4783b */ /* 0x000fea0000000200 */
[----:B------:R-:W-:Y:S05]  /*72d0*/  LDSM.16.M88.4 R200, [R238] ;  /* 0x00000000eec8783b */ /* 0x000fea0000000200 */
[----:B------:R-:W-:Y:S05]  /*72e0*/  LDSM.16.M88.4 R204, [R237] ;  /* 0x00000000edcc783b */ /* 0x000fea0000000200 */
[----:B------:R-:W-:Y:S05]  /*72f0*/  LDSM.16.M88.4 R208, [R236] ;  /* 0x00000000ecd0783b */ /* 0x000fea0000000200 */
[----:B------:R-:W-:Y:S01]  /*7300*/  LDSM.16.M88.4 R212, [R235] ;  /* 0x00000000ebd4783b */ /* 0x000fe20000000200 */
[----:B--2---:R-:W-:Y:S01]  /*7310*/  SHF.R.S32.HI R0, RZ, 0x1f, R2 ;  /* 0x0000001fff007819 */ /* 0x004fe20000011402 */
[----:B------:R-:W-:Y:S04]  /*7320*/  IMAD.WIDE.U32 R4, R2, c[0x0][0x208], RZ ;  /* 0x0000820002047a25 */ /* 0x000fe800078e00ff */
[----:B------:R-:W-:Y:S04]  /*7330*/  IMAD R0, R0, c[0x0][0x208], RZ ;  /* 0x0000820000007a24 */ /* 0x000fe800078e02ff */
[----:B------:R-:W-:Y:S01]  /*7340*/  IMAD R0, R2, c[0x0][0x20c], R0 ;  /* 0x0000830002007a24 */ /* 0x000fe200078e0200 */
[----:B---3--:R-:W-:Y:S04]  /*7350*/  SHF.R.S32.HI R2, RZ, 0x1f, R6 ;  /* 0x0000001fff027819 */ /* 0x008fe80000011406 */
[----:B------:R-:W-:Y:S01]  /*7360*/  IADD3 R5, R5, R0, RZ ;  /* 0x0000000005057210 */ /* 0x000fe20007ffe0ff */
[----:B------:R-:W-:Y:S04]  /*7370*/  IMAD R2, R2, c[0x0][0x218], RZ ;  /* 0x0000860002027a24 */ /* 0x000fe800078e02ff */
[C---:B------:R-:W-:Y:S04]  /*7380*/  IMAD.WIDE.U32 R4, R6.reuse, c[0x0][0x218], R4 ;  /* 0x0000860006047a25 */ /* 0x040fe800078e0004 */
[----:B------:R-:W-:Y:S01]  /*7390*/  IMAD R2, R6, c[0x0][0x21c], R2 ;  /* 0x0000870006027a24 */ /* 0x000fe200078e0202 */
[----:B------:R-:W-:Y:S04]  /*73a0*/  IADD3 R0, P0, R4, UR22, RZ ;  /* 0x0000001604007c10 */ /* 0x000fe8000ff1e0ff */
[----:B------:R-:W-:Y:S02]  /*73b0*/  IADD3.X R4, R5, UR4, R2, P0, !PT ;  /* 0x0000000405047c10 */ /* 0x000fe400087fe402 */
[C---:B------:R-:W-:Y:S04]  /*73c0*/  LEA R2, P0, R0.reuse, c[0x0][0x1f8], 0x1 ;  /* 0x00007e0000027a11 */ /* 0x040fe800078008ff */
[----:B------:R-:W-:Y:S01]  /*73d0*/  LEA.HI.X R0, R0, c[0x0][0x1fc], R4, 0x1, P0 ;  /* 0x00007f0000007a11 */ /* 0x000fe200000f0c04 */
[----:B------:R-:W2:Y:S01]  /*73e0*/  SHFL.IDX PT, R44, R2, RZ, 0x181f ;  /* 0x00181fff022c7589 */ /* 0x000ea200000e0000 */
[C---:B-1----:R-:W-:Y:S04]  /*73f0*/  HMMA.16816.F32.BF16 R4, R48.reuse, R8, RZ ;  /* 0x000000083004723c */ /* 0x042fe800000418ff */
[----:B------:R-:W4:Y:S04]  /*7400*/  SHFL.IDX PT, R20, R0, RZ, 0x181f ;  /* 0x00181fff00147589 */ /* 0x000f2800000e0000 */
[C---:B------:R-:W-:Y:S01]  /*7410*/  HMMA.16816.F32.BF16 R8, R48.reuse, R10, RZ ;  /* 0x0000000a3008723c */ /* 0x040fe200000418ff */
[----:B------:R-:W1:Y:S05]  /*7420*/  SHFL.IDX PT, R38, R2, 0x1, 0x181f ;  /* 0x00381f0002267f89 */ /* 0x000e6a00000e0000 */
[----:B------:R-:W3:Y:S02]  /*7430*/  SHFL.IDX PT, R28, R0, 0x1, 0x181f ;  /* 0x00381f00001c7f89 */ /* 0x000ee400000e0000 */
[C---:B------:R-:W-:Y:S03]  /*7440*/  HMMA.16816.F32.BF16 R12, R48.reuse, R16, RZ ;  /* 0x00000010300c723c */ /* 0x040fe600000418ff */
[----:B------:R-:W1:Y:S01]  /*7450*/  SHFL.IDX PT, R2, R2, 0x2, 0x181f ;  /* 0x00581f0002027f89 */ /* 0x000e6200000e0000 */
[----:B--2---:R-:W-:Y:S04]  /*7460*/  IADD3 R30, P0, R44, R55, RZ ;  /* 0x000000372c1e7210 */ /* 0x004fe80007f1e0ff */
[C---:B------:R-:W-:Y:S01]  /*7470*/  HMMA.16816.F32.BF16 R16, R48.reuse, R18, RZ ;  /* 0x000000123010723c */ /* 0x040fe200000418ff */
[----:B------:R-:W2:Y:S03]  /*7480*/  SHFL.IDX PT, R0, R0, 0x2, 0x181f ;  /* 0x00581f0000007f89 */ /* 0x000ea600000e0000 */
[----:B----4-:R-:W-:Y:S02]  /*7490*/  IADD3.X R31, R20, R54, RZ, P0, !PT ;  /* 0x00000036141f7210 */ /* 0x010fe400007fe4ff */
[----:B------:R-:W-:Y:S03]  /*74a0*/  IADD3 R22, P0, R44, R29, RZ ;  /* 0x0000001d2c167210 */ /* 0x000fe60007f1e0ff */
[----:B------:R4:W-:Y:S03]  /*74b0*/  LDGSTS.E.BYPASS.LTC128B.128 [R181], [R30.64], !P4 ;  /* 0x000000001eb57fae */ /* 0x0009e6000e101d4c */
[----:B------:R-:W-:Y:S02]  /*74c0*/  IADD3.X R23, R20, R53, RZ, P0, !PT ;  /* 0x0000003514177210 */ /* 0x000fe400007fe4ff */
[----:B------:R-:W-:Y:S03]  /*74d0*/  IADD3 R36, P0, R44, R52, RZ ;  /* 0x000000342c247210 */ /* 0x000fe60007f1e0ff */
[----:B------:R2:W-:Y:S01]  /*74e0*/  LDGSTS.E.BYPASS.LTC128B.128 [R181+0x3000], [R22.64], !P3 ;  /* 0x0300000016b57fae */ /* 0x0005e2000d901d4c */
[----:B------:R-:W-:Y:S02]  /*74f0*/  IADD3.X R37, R20, R3, RZ, P0, !PT ;  /* 0x0000000314257210 */ /* 0x000fe400007fe4ff */
[----:B------:R-:W-:Y:S03]  /*7500*/  IADD3 R44, P0, R44, R252, RZ ;  /* 0x000000fc2c2c7210 */ /* 0x000fe60007f1e0ff */
[----:B------:R2:W-:Y:S01]  /*7510*/  LDGSTS.E.BYPASS.LTC128B.128 [R181+0x6000], [R36.64], !P2 ;  /* 0x0600000024b57fae */ /* 0x0005e2000d101d4c */
[----:B------:R-:W-:Y:S02]  /*7520*/  IADD3.X R45, R20, R182, RZ, P0, !PT ;  /* 0x000000b6142d7210 */ /* 0x000fe400007fe4ff */
[----:B-1----:R-:W-:Y:S03]  /*7530*/  IADD3 R46, P0, R38, R55, RZ ;  /* 0x00000037262e7210 */ /* 0x002fe60007f1e0ff */
[----:B------:R1:W-:Y:S01]  /*7540*/  LDGSTS.E.BYPASS.LTC128B.128 [R181+0x9000], [R44.64], !P1 ;  /* 0x090000002cb57fae */ /* 0x0003e2000c901d4c */
[----:B---3--:R-:W-:Y:S05]  /*7550*/  IADD3.X R47, R28, R54, RZ, P0, !PT ;  /* 0x000000361c2f7210 */ /* 0x008fea00007fe4ff */
[----:B------:R3:W-:Y:S01]  /*7560*/  LDGSTS.E.BYPASS.LTC128B.128 [R181+0x1000], [R46.64], !P4 ;  /* 0x010000002eb57fae */ /* 0x0007e2000e101d4c */
[----:B----4-:R-:W-:Y:S04]  /*7570*/  IADD3 R30, P0, R38, R29, RZ ;  /* 0x0000001d261e7210 */ /* 0x010fe80007f1e0ff */
[----:B------:R-:W-:Y:S01]  /*7580*/  IADD3.X R31, R28, R53, RZ, P0, !PT ;  /* 0x000000351c1f7210 */ /* 0x000fe200007fe4ff */
[C---:B--2---:R-:W-:Y:S04]  /*7590*/  HMMA.16816.F32.BF16 R20, R48.reuse, R24, RZ ;  /* 0x000000183014723c */ /* 0x044fe800000418ff */
[----:B------:R2:W-:Y:S01]  /*75a0*/  LDGSTS.E.BYPASS.LTC128B.128 [R181+0x4000], [R30.64], !P3 ;  /* 0x040000001eb57fae */ /* 0x0005e2000d901d4c */
[----:B------:R-:W-:Y:S03]  /*75b0*/  IADD3 R36, P0, R38, R52, RZ ;  /* 0x0000003426247210 */ /* 0x000fe60007f1e0ff */
[C---:B------:R-:W-:Y:S01]  /*75c0*/  HMMA.16816.F32.BF16 R24, R48.reuse, R26, RZ ;  /* 0x0000001a3018723c */ /* 0x040fe200000418ff */
[----:B------:R-:W-:Y:S03]  /*75d0*/  IADD3.X R37, R28, R3, RZ, P0, !PT ;  /* 0x000000031c257210 */ /* 0x000fe600007fe4ff */
[----:B------:R-:W-:Y:S02]  /*75e0*/  IADD3 R38, P0, R38, R252, RZ ;  /* 0x000000fc26267210 */ /* 0x000fe40007f1e0ff */
[----:B------:R4:W-:Y:S02]  /*75f0*/  LDGSTS.E.BYPASS.LTC128B.128 [R181+0x7000], [R36.64], !P2 ;  /* 0x0700000024b57fae */ /* 0x0009e4000d101d4c */
[----:B------:R-:W-:Y:S04]  /*7600*/  IADD3.X R39, R28, R182, RZ, P0, !PT ;  /* 0x000000b61c277210 */ /* 0x000fe800007fe4ff */
[----:B-1----:R-:W-:Y:S02]  /*7610*/  IADD3 R44, P0, R2, R55, RZ ;  /* 0x00000037022c7210 */ /* 0x002fe40007f1e0ff */
[----:B------:R1:W5:Y:S02]  /*7620*/  LDL.LU R55, [R1+0x58] ;  /* 0x0000580001377983 */ /* 0x0003640000300800 */
[----:B------:R-:W-:Y:S03]  /*7630*/  IADD3.X R45, R0, R54, RZ, P0, !PT ;  /* 0x00000036002d7210 */ /* 0x000fe600007fe4ff */
[----:B------:R1:W-:Y:S05]  /*7640*/  LDGSTS.E.BYPASS.LTC128B.128 [R181+0xa000], [R38.64], !P1 ;  /* 0x0a00000026b57fae */ /* 0x0003ea000c901d4c */
[----:B------:R3:W-:Y:S05]  /*7650*/  LDGSTS.E.BYPASS.LTC128B.128 [R181+0x2000], [R44.64], !P4 ;  /* 0x020000002cb57fae */ /* 0x0007ea000e101d4c */
[----:B------:R3:W5:Y:S01]  /*7660*/  LDL.LU R54, [R1+0x54] ;  /* 0x0000540001367983 */ /* 0x0007620000300800 */
[----:B----4-:R-:W-:Y:S02]  /*7670*/  IADD3 R36, P0, R2, R29, RZ ;  /* 0x0000001d02247210 */ /* 0x010fe40007f1e0ff */
[C---:B--2---:R-:W-:Y:S02]  /*7680*/  HMMA.16816.F32.BF16 R28, R48.reuse, R32, RZ ;  /* 0x00000020301c723c */ /* 0x044fe400000418ff */
[----:B------:R-:W-:Y:S02]  /*7690*/  IADD3.X R37, R0, R53, RZ, P0, !PT ;  /* 0x0000003500257210 */ /* 0x000fe400007fe4ff */
[----:B------:R2:W5:Y:S04]  /*76a0*/  LDL.LU R53, [R1+0x50] ;  /* 0x0000500001357983 */ /* 0x0005680000300800 */
[C---:B------:R-:W-:Y:S01]  /*76b0*/  HMMA.16816.F32.BF16 R32, R48.reuse, R34, RZ ;  /* 0x000000223020723c */ /* 0x040fe200000418ff */
[----:B------:R4:W-:Y:S03]  /*76c0*/  LDGSTS.E.BYPASS.LTC128B.128 [R181+0x5000], [R36.64], !P3 ;  /* 0x0500000024b57fae */ /* 0x0009e6000d901d4c */
[----:B-1----:R-:W-:Y:S02]  /*76d0*/  IADD3 R38, P0, R2, R52, RZ ;  /* 0x0000003402267210 */ /* 0x002fe40007f1e0ff */
[----:B------:R2:W5:Y:S02]  /*76e0*/  LDL.LU R52, [R1+0x4c] ;  /* 0x00004c0001347983 */ /* 0x0005640000300800 */
[----:B------:R-:W-:Y:S03]  /*76f0*/  IADD3.X R39, R0, R3, RZ, P0, !PT ;  /* 0x0000000300277210 */ /* 0x000fe600007fe4ff */
[----:B------:R2:W5:Y:S01]  /*7700*/  LDL.LU R3, [R1+0x48] ;  /* 0x0000480001037983 */ /* 0x0005620000300800 */
[----:B---3--:R-:W-:Y:S02]  /*7710*/  IADD3 R44, P0, R2, R252, RZ ;  /* 0x000000fc022c7210 */ /* 0x008fe40007f1e0ff */
[----:B------:R-:W-:Y:S02]  /*7720*/  MOV R252, c[0x0][0x2b8] ;  /* 0x0000ae0000fc7a02 */ /* 0x000fe40000000f00 */
[----:B------:R4:W-:Y:S01]  /*7730*/  LDGSTS.E.BYPASS.LTC128B.128 [R181+0x8000], [R38.64], !P2 ;  /* 0x0800000026b57fae */ /* 0x0009e2000d101d4c */
[----:B------:R-:W-:Y:S02]  /*7740*/  IADD3.X R45, R0, R182, RZ, P0, !PT ;  /* 0x000000b6002d7210 */ /* 0x000fe400007fe4ff */
[----:B------:R-:W-:Y:S03]  /*7750*/  PLOP3.LUT P0, PT, PT, PT, UP0, 0x80, 0x0 ;  /* 0x000000000000781c */ /* 0x000fe60003f0f008 */
[----:B------:R1:W-:Y:S05]  /*7760*/  LDGSTS.E.BYPASS.LTC128B.128 [R181+0xb000], [R44.64], !P1 ;  /* 0x0b0000002cb57fae */ /* 0x0003ea000c901d4c */
[----:B------:R-:W0:Y:S01]  /*7770*/  LDGDEPBAR ;  /* 0x00000000000079af */ /* 0x000e220000000000 */
[C---:B----4-:R-:W-:Y:S08]  /*7780*/  HMMA.16816.F32.BF16 R36, R48.reuse, R40, RZ ;  /* 0x000000283024723c */ /* 0x050ff000000418ff */
[C---:B------:R-:W-:Y:S08]  /*7790*/  HMMA.16816.F32.BF16 R40, R48.reuse, R42, RZ ;  /* 0x0000002a3028723c */ /* 0x040ff000000418ff */
[C---:B-1----:R-:W-:Y:S08]  /*77a0*/  HMMA.16816.F32.BF16 R44, R48.reuse, R184, RZ ;  /* 0x000000b8302c723c */ /* 0x042ff000000418ff */
[----:B------:R-:W-:Y:S01]  /*77b0*/  HMMA.16816.F32.BF16 R48, R48, R186, RZ ;  /* 0x000000ba3030723c */ /* 0x000fe200000418ff */
[----:B------:R-:W-:Y:S07]  /*77c0*/  LDSM.16.M88.4 R184, [R245+0x18100] ;  /* 0x01810000f5b8783b */ /* 0x000fee0000000200 */
[C---:B------:R-:W-:Y:S08]  /*77d0*/  HMMA.16816.F32.BF16 R4, R188.reuse, R192, R4 ;  /* 0x000000c0bc04723c */ /* 0x040ff00000041804 */
[C---:B------:R-:W-:Y:S01]  /*77e0*/  HMMA.16816.F32.BF16 R8, R188.reuse, R194, R8 ;  /* 0x000000c2bc08723c */ /* 0x040fe20000041808 */
[----:B------:R-:W1:Y:S07]  /*77f0*/  LDSM.16.M88.4 R192, [R244+0xc100] ;  /* 0x00c10000f4c0783b */ /* 0x000e6e0000000200 */
[C---:B------:R-:W-:Y:S08]  /*7800*/  HMMA.16816.F32.BF16 R12, R188.reuse, R196, R12 ;  /* 0x000000c4bc0c723c */ /* 0x040ff0000004180c */
[C---:B------:R-:W-:Y:S01]  /*7810*/  HMMA.16816.F32.BF16 R16, R188.reuse, R198, R16 ;  /* 0x000000c6bc10723c */ /* 0x040fe20000041810 */
[----:B------:R-:W3:Y:S07]  /*7820*/  LDSM.16.M88.4 R196, [R244+0xc900] ;  /* 0x00c90000f4c4783b */ /* 0x000eee0000000200 */
[C---:B------:R-:W-:Y:S08]  /*7830*/  HMMA.16816.F32.BF16 R20, R188.reuse, R200, R20 ;  /* 0x000000c8bc14723c */ /* 0x040ff00000041814 */
[C---:B------:R-:W-:Y:S01]  /*7840*/  HMMA.16816.F32.BF16 R24, R188.reuse, R202, R24 ;  /* 0x000000cabc18723c */ /* 0x040fe20000041818 */
[----:B------:R-:W4:Y:S07]  /*7850*/  LDSM.16.M88.4 R200, [R244+0xd100] ;  /* 0x00d10000f4c8783b */ /* 0x000f2e0000000200 */
[C---:B------:R-:W-:Y:S08]  /*7860*/  HMMA.16816.F32.BF16 R28, R188.reuse, R204, R28 ;  /* 0x000000ccbc1c723c */ /* 0x040ff0000004181c */
[C---:B------:R-:W-:Y:S01]  /*7870*/  HMMA.16816.F32.BF16 R32, R188.reuse, R206, R32 ;  /* 0x000000cebc20723c */ /* 0x040fe20000041820 */
[----:B------:R-:W2:Y:S07]  /*7880*/  LDSM.16.M88.4 R204, [R244+0xd900] ;  /* 0x00d90000f4cc783b */ /* 0x000eae0000000200 */
[C---:B------:R-:W-:Y:S08]  /*7890*/  HMMA.16816.F32.BF16 R36, R188.reuse, R208, R36 ;  /* 0x000000d0bc24723c */ /* 0x040ff00000041824 */
[C---:B------:R-:W-:Y:S01]  /*78a0*/  HMMA.16816.F32.BF16 R40, R188.reuse, R210, R40 ;  /* 0x000000d2bc28723c */ /* 0x040fe20000041828 */
[----:B------:R-:W-:Y:S07]  /*78b0*/  LDSM.16.M88.4 R208, [R244+0xe900] ;  /* 0x00e90000f4d0783b */ /* 0x000fee0000000200 */
[C---:B------:R-:W-:Y:S08]  /*78c0*/  HMMA.16816.F32.BF16 R44, R188.reuse, R212, R44 ;  /* 0x000000d4bc2c723c */ /* 0x040ff0000004182c */
[----:B------:R-:W-:Y:S01]  /*78d0*/  HMMA.16816.F32.BF16 R48, R188, R214, R48 ;  /* 0x000000d6bc30723c */ /* 0x000fe20000041830 */
[----:B------:R-:W2:Y:S07]  /*78e0*/  LDSM.16.M88.4 R188, [R244+0xe100] ;  /* 0x00e10000f4bc783b */ /* 0x000eae0000000200 */
[C---:B-1----:R-:W-:Y:S08]  /*78f0*/  HMMA.16816.F32.BF16 R4, R184.reuse, R192, R4 ;  /* 0x000000c0b804723c */ /* 0x042ff00000041804 */
[C---:B------:R-:W-:Y:S01]  /*7900*/  HMMA.16816.F32.BF16 R8, R184.reuse, R194, R8 ;  /* 0x000000c2b808723c */ /* 0x040fe20000041808 */
[----:B------:R-:W-:Y:S07]  /*7910*/  LDSM.16.M88.4 R192, [R234] ;  /* 0x00000000eac0783b */ /* 0x000fee0000000200 */
[C---:B---3--:R-:W-:Y:S08]  /*7920*/  HMMA.16816.F32.BF16 R12, R184.reuse, R196, R12 ;  /* 0x000000c4b80c723c */ /* 0x048ff0000004180c */
[C---:B------:R-:W-:Y:S01]  /*7930*/  HMMA.16816.F32.BF16 R16, R184.reuse, R198, R16 ;  /* 0x000000c6b810723c */ /* 0x040fe20000041810 */
[----:B------:R-:W-:Y:S07]  /*7940*/  LDSM.16.M88.4 R196, [R234+0x800] ;  /* 0x00080000eac4783b */ /* 0x000fee0000000200 */
[C---:B----4-:R-:W-:Y:S08]  /*7950*/  HMMA.16816.F32.BF16 R20, R184.reuse, R200, R20 ;  /* 0x000000c8b814723c */ /* 0x050ff00000041814 */
[C---:B------:R-:W-:Y:S01]  /*7960*/  HMMA.16816.F32.BF16 R24, R184.reuse, R202, R24 ;  /* 0x000000cab818723c */ /* 0x040fe20000041818 */
[----:B------:R-:W-:Y:S07]  /*7970*/  LDSM.16.M88.4 R200, [R234+0x1000] ;  /* 0x00100000eac8783b */ /* 0x000fee0000000200 */
[C---:B--2---:R-:W-:Y:S08]  /*7980*/  HMMA.16816.F32.BF16 R28, R184.reuse, R204, R28 ;  /* 0x000000ccb81c723c */ /* 0x044ff0000004181c */
[C---:B------:R-:W-:Y:S01]  /*7990*/  HMMA.16816.F32.BF16 R32, R184.reuse, R206, R32 ;  /* 0x000000ceb820723c */ /* 0x040fe20000041820 */
[----:B------:R-:W-:Y:S07]  /*79a0*/  LDSM.16.M88.4 R204, [R234+0x1800] ;  /* 0x00180000eacc783b */ /* 0x000fee0000000200 */
[C---:B------:R-:W-:Y:S08]  /*79b0*/  HMMA.16816.F32.BF16 R36, R184.reuse, R188, R36 ;  /* 0x000000bcb824723c */ /* 0x040ff00000041824 */
[C---:B------:R-:W-:Y:S01]  /*79c0*/  HMMA.16816.F32.BF16 R40, R184.reuse, R190, R40 ;  /* 0x000000beb828723c */ /* 0x040fe20000041828 */
[----:B------:R-:W1:Y:S07]  /*79d0*/  LDSM.16.M88.4 R188, [R243+0x18100] ;  /* 0x01810000f3bc783b */ /* 0x000e6e0000000200 */
[C---:B------:R-:W-:Y:S08]  /*79e0*/  HMMA.16816.F32.BF16 R44, R184.reuse, R208, R44 ;  /* 0x000000d0b82c723c */ /* 0x040ff0000004182c */
[----:B------:R-:W-:Y:S01]  /*79f0*/  HMMA.16816.F32.BF16 R48, R184, R210, R48 ;  /* 0x000000d2b830723c */ /* 0x000fe20000041830 */
[----:B------:R-:W2:Y:S05]  /*7a00*/  LDSM.16.M88.4 R184, [R234+0x2000] ;  /* 0x00200000eab8783b */ /* 0x000eaa0000000200 */
[----:B------:R-:W3:Y:S02]  /*7a10*/  LDSM.16.M88.4 R208, [R234+0x2800] ;  /* 0x00280000ead0783b */ /* 0x000ee40000000200 */
[C---:B-1----:R-:W-:Y:S08]  /*7a20*/  HMMA.16816.F32.BF16 R4, R188.reuse, R192, R4 ;  /* 0x000000c0bc04723c */ /* 0x042ff00000041804 */
        /* <DEDUP_REMOVED lines=11> */
[C---:B--2---:R-:W-:Y:S08]  /*7ae0*/  HMMA.16816.F32.BF16 R36, R188.reuse, R184, R36 ;  /* 0x000000b8bc24723c */ /* 0x044ff00000041824 */
[C---:B------:R-:W-:Y:S01]  /*7af0*/  HMMA.16816.F32.BF16 R40, R188.reuse, R186, R40 ;  /* 0x000000babc28723c */ /* 0x040fe20000041828 */
[----:B------:R-:W1:Y:S07]  /*7b00*/  LDSM.16.M88.4 R184, [R250+0x1c100] ;  /* 0x01c10000fab8783b */ /* 0x000e6e0000000200 */
[C---:B---3--:R-:W-:Y:S08]  /*7b10*/  HMMA.16816.F32.BF16 R44, R188.reuse, R208, R44 ;  /* 0x000000d0bc2c723c */ /* 0x048ff0000004182c */
[----:B------:R-:W-:Y:S01]  /*7b20*/  HMMA.16816.F32.BF16 R48, R188, R210, R48 ;  /* 0x000000d2bc30723c */ /* 0x000fe20000041830 */
[----:B------:R-:W2:Y:S05]  /*7b30*/  LDSM.16.M88.4 R188, [R249+0x11100] ;  /* 0x01110000f9bc783b */ /* 0x000eaa0000000200 */
[----:B------:R-:W3:Y:S02]  /*7b40*/  LDSM.16.M88.4 R208, [R249+0x11900] ;  /* 0x01190000f9d0783b */ /* 0x000ee40000000200 */
[C---:B-1----:R-:W-:Y:S08]  /*7b50*/  HMMA.16816.F32.BF16 R4, R184.reuse, R192, R4 ;  /* 0x000000c0b804723c */ /* 0x042ff00000041804 */
[C---:B------:R-:W-:Y:S01]  /*7b60*/  HMMA.16816.F32.BF16 R8, R184.reuse, R194, R8 ;  /* 0x000000c2b808723c */ /* 0x040fe20000041808 */
[----:B------:R-:W-:Y:S07]  /*7b70*/  LDSM.16.M88.4 R192, [R233] ;  /* 0x00000000e9c0783b */ /* 0x000fee0000000200 */
[C---:B------:R-:W-:Y:S08]  /*7b80*/  HMMA.16816.F32.BF16 R12, R184.reuse, R196, R12 ;  /* 0x000000c4b80c723c */ /* 0x040ff0000004180c */
        /* <DEDUP_REMOVED lines=8> */
[C---:B--2---:R-:W-:Y:S08]  /*7c10*/  HMMA.16816.F32.BF16 R36, R184.reuse, R188, R36 ;  /* 0x000000bcb824723c */ /* 0x044ff00000041824 */
[C---:B------:R-:W-:Y:S01]  /*7c20*/  HMMA.16816.F32.BF16 R40, R184.reuse, R190, R40 ;  /* 0x000000beb828723c */ /* 0x040fe20000041828 */
[----:B------:R-:W1:Y:S07]  /*7c30*/  LDSM.16.M88.4 R188, [R246+0x1c100] ;  /* 0x01c10000f6bc783b */ /* 0x000e6e0000000200 */
[C---:B---3--:R-:W-:Y:S08]  /*7c40*/  HMMA.16816.F32.BF16 R44, R184.reuse, R208, R44 ;  /* 0x000000d0b82c723c */ /* 0x048ff0000004182c */
[----:B------:R-:W-:Y:S01]  /*7c50*/  HMMA.16816.F32.BF16 R48, R184, R210, R48 ;  /* 0x000000d2b830723c */ /* 0x000fe20000041830 */
[----:B------:R-:W2:Y:S05]  /*7c60*/  LDSM.16.M88.4 R184, [R229] ;  /* 0x00000000e5b8783b */ /* 0x000eaa0000000200 */
[----:B------:R-:W3:Y:S02]  /*7c70*/  LDSM.16.M88.4 R208, [R228] ;  /* 0x00000000e4d0783b */ /* 0x000ee40000000200 */
        /* <DEDUP_REMOVED lines=113> */
[----:B------:R-:W-:Y:S02]  /*8390*/  LDSM.16.M88.4 R208, [R249+0x16100] ;  /* 0x01610000f9d0783b */ /* 0x000fe40000000200 */
        /* <DEDUP_REMOVED lines=8> */
[----:B------:R-:W3:Y:S07]  /*8420*/  LDSM.16.M88.4 R200, [R249+0x15100] ;  /* 0x01510000f9c8783b */ /* 0x000eee0000000200 */
[C---:B------:R-:W-:Y:S08]  /*8430*/  HMMA.16816.F32.BF16 R28, R188.reuse, R204, R28 ;  /* 0x000000ccbc1c723c */ /* 0x040ff0000004181c */
[C---:B------:R-:W-:Y:S01]  /*8440*/  HMMA.16816.F32.BF16 R32, R188.reuse, R206, R32 ;  /* 0x000000cebc20723c */ /* 0x040fe20000041820 */
[----:B------:R-:W4:Y:S07]  /*8450*/  LDSM.16.M88.4 R204, [R249+0x15900] ;  /* 0x01590000f9cc783b */ /* 0x000f2e0000000200 */
[C---:B--2---:R-:W-:Y:S08]  /*8460*/  HMMA.16816.F32.BF16 R36, R188.reuse, R184, R36 ;  /* 0x000000b8bc24723c */ /* 0x044ff00000041824 */
[C---:B------:R-:W-:Y:S01]  /*8470*/  HMMA.16816.F32.BF16 R40, R188.reuse, R186, R40 ;  /* 0x000000babc28723c */ /* 0x040fe20000041828 */
[----:B------:R-:W2:Y:S07]  /*8480*/  LDSM.16.M88.4 R184, [R249+0x16900] ;  /* 0x01690000f9b8783b */ /* 0x000eae0000000200 */
[C---:B-1----:R-:W-:Y:S08]  /*8490*/  HMMA.16816.F32.BF16 R44, R188.reuse, R192, R44 ;  /* 0x000000c0bc2c723c */ /* 0x042ff0000004182c */
[----:B------:R-:W-:Y:S01]  /*84a0*/  HMMA.16816.F32.BF16 R48, R188, R194, R48 ;  /* 0x000000c2bc30723c */ /* 0x000fe20000041830 */
[----:B------:R-:W1:Y:S05]  /*84b0*/  LDSM.16.M88.4 R188, [R249+0x17100] ;  /* 0x01710000f9bc783b */ /* 0x000e6a0000000200 */
[----:B------:R-:W1:Y:S02]  /*84c0*/  LDSM.16.M88.4 R192, [R249+0x17900] ;  /* 0x01790000f9c0783b */ /* 0x000e640000000200 */
[C---:B---3--:R-:W-:Y:S08]  /*84d0*/  HMMA.16816.F32.BF16 R4, R196.reuse, R200, R4 ;  /* 0x000000c8c404723c */ /* 0x048ff00000041804 */
[C---:B------:R-:W-:Y:S01]  /*84e0*/  HMMA.16816.F32.BF16 R8, R196.reuse, R202, R8 ;  /* 0x000000cac408723c */ /* 0x040fe20000041808 */
[----:B------:R-:W-:Y:S07]  /*84f0*/  LDSM.16.M88.4 R200, [R246+0x24100] ;  /* 0x02410000f6c8783b */ /* 0x000fee0000000200 */
[C---:B----4-:R-:W-:Y:S08]  /*8500*/  HMMA.16816.F32.BF16 R12, R196.reuse, R204, R12 ;  /* 0x000000ccc40c723c */ /* 0x050ff0000004180c */
[C---:B------:R-:W-:Y:S01]  /*8510*/  HMMA.16816.F32.BF16 R16, R196.reuse, R206, R16 ;  /* 0x000000cec410723c */ /* 0x040fe20000041810 */
[----:B------:R-:W3:Y:S07]  /*8520*/  LDSM.16.M88.4 R204, [R221] ;  /* 0x00000000ddcc783b */ /* 0x000eee0000000200 */
[C---:B------:R-:W-:Y:S08]  /*8530*/  HMMA.16816.F32.BF16 R20, R196.reuse, R208, R20 ;  /* 0x000000d0c414723c */ /* 0x040ff00000041814 */
[C---:B------:R-:W-:Y:S01]  /*8540*/  HMMA.16816.F32.BF16 R24, R196.reuse, R210, R24 ;  /* 0x000000d2c418723c */ /* 0x040fe20000041818 */
[----:B------:R-:W4:Y:S07]  /*8550*/  LDSM.16.M88.4 R208, [R220] ;  /* 0x00000000dcd0783b */ /* 0x000f2e0000000200 */
[C---:B--2---:R-:W-:Y:S08]  /*8560*/  HMMA.16816.F32.BF16 R28, R196.reuse, R184, R28 ;  /* 0x000000b8c41c723c */ /* 0x044ff0000004181c */
[C---:B------:R-:W-:Y:S01]  /*8570*/  HMMA.16816.F32.BF16 R32, R196.reuse, R186, R32 ;  /* 0x000000bac420723c */ /* 0x040fe20000041820 */
[----:B------:R-:W2:Y:S07]  /*8580*/  LDSM.16.M88.4 R184, [R219] ;  /* 0x00000000dbb8783b */ /* 0x000eae0000000200 */
[C---:B-1----:R-:W-:Y:S08]  /*8590*/  HMMA.16816.F32.BF16 R36, R196.reuse, R188, R36 ;  /* 0x000000bcc424723c */ /* 0x042ff00000041824 */
[C---:B------:R-:W-:Y:S01]  /*85a0*/  HMMA.16816.F32.BF16 R40, R196.reuse, R190, R40 ;  /* 0x000000bec428723c */ /* 0x040fe20000041828 */
[----:B------:R-:W1:Y:S07]  /*85b0*/  LDSM.16.M88.4 R188, [R218] ;  /* 0x00000000dabc783b */ /* 0x000e6e0000000200 */
[C---:B------:R-:W-:Y:S08]  /*85c0*/  HMMA.16816.F32.BF16 R44, R196.reuse, R192, R44 ;  /* 0x000000c0c42c723c */ /* 0x040ff0000004182c */
[----:B------:R-:W-:Y:S01]  /*85d0*/  HMMA.16816.F32.BF16 R48, R196, R194, R48 ;  /* 0x000000c2c430723c */ /* 0x000fe20000041830 */
[----:B------:R-:W1:Y:S05]  /*85e0*/  LDSM.16.M88.4 R192, [R217] ;  /* 0x00000000d9c0783b */ /* 0x000e6a0000000200 */
[----:B------:R-:W1:Y:S02]  /*85f0*/  LDSM.16.M88.4 R196, [R216] ;  /* 0x00000000d8c4783b */ /* 0x000e640000000200 */
[C---:B---3--:R-:W-:Y:S08]  /*8600*/  HMMA.16816.F32.BF16 R4, R200.reuse, R204, R4 ;  /* 0x000000ccc804723c */ /* 0x048ff00000041804 */
[C---:B------:R-:W-:Y:S01]  /*8610*/  HMMA.16816.F32.BF16 R8, R200.reuse, R206, R8 ;  /* 0x000000cec808723c */ /* 0x040fe20000041808 */
[----:B------:R-:W-:Y:S07]  /*8620*/  LDSM.16.M88.4 R204, [R245+0x24100] ;  /* 0x02410000f5cc783b */ /* 0x000fee0000000200 */
[C---:B----4-:R-:W-:Y:S08]  /*8630*/  HMMA.16816.F32.BF16 R12, R200.reuse, R208, R12 ;  /* 0x000000d0c80c723c */ /* 0x050ff0000004180c */
[C---:B------:R-:W-:Y:S01]  /*8640*/  HMMA.16816.F32.BF16 R16, R200.reuse, R210, R16 ;  /* 0x000000d2c810723c */ /* 0x040fe20000041810 */
[----:B------:R-:W3:Y:S07]  /*8650*/  LDSM.16.M88.4 R208, [R244+0x15100] ;  /* 0x01510000f4d0783b */ /* 0x000eee0000000200 */
[C---:B--2---:R-:W-:Y:S08]  /*8660*/  HMMA.16816.F32.BF16 R20, R200.reuse, R184, R20 ;  /* 0x000000b8c814723c */ /* 0x044ff00000041814 */
[C---:B------:R-:W-:Y:S01]  /*8670*/  HMMA.16816.F32.BF16 R24, R200.reuse, R186, R24 ;  /* 0x000000bac818723c */ /* 0x040fe20000041818 */
[----:B------:R-:W2:Y:S07]  /*8680*/  LDSM.16.M88.4 R184, [R244+0x15900] ;  /* 0x01590000f4b8783b */ /* 0x000eae0000000200 */
[C---:B-1----:R-:W-:Y:S08]  /*8690*/  HMMA.16816.F32.BF16 R28, R200.reuse, R188, R28 ;  /* 0x000000bcc81c723c */ /* 0x042ff0000004181c */
[C---:B------:R-:W-:Y:S01]  /*86a0*/  HMMA.16816.F32.BF16 R32, R200.reuse, R190, R32 ;  /* 0x000000bec820723c */ /* 0x040fe20000041820 */
[----:B------:R-:W1:Y:S07]  /*86b0*/  LDSM.16.M88.4 R188, [R244+0x16100] ;  /* 0x01610000f4bc783b */ /* 0x000e6e0000000200 */
[C---:B------:R-:W-:Y:S08]  /*86c0*/  HMMA.16816.F32.BF16 R36, R200.reuse, R192, R36 ;  /* 0x000000c0c824723c */ /* 0x040ff00000041824 */
[C---:B------:R-:W-:Y:S01]  /*86d0*/  HMMA.16816.F32.BF16 R40, R200.reuse, R194, R40 ;  /* 0x000000c2c828723c */ /* 0x040fe20000041828 */
[----:B------:R-:W4:Y:S07]  /*86e0*/  LDSM.16.M88.4 R192, [R244+0x16900] ;  /* 0x01690000f4c0783b */ /* 0x000f2e0000000200 */
[C---:B------:R-:W-:Y:S08]  /*86f0*/  HMMA.16816.F32.BF16 R44, R200.reuse, R196, R44 ;  /* 0x000000c4c82c723c */ /* 0x040ff0000004182c */
[----:B------:R-:W-:Y:S01]  /*8700*/  HMMA.16816.F32.BF16 R48, R200, R198, R48 ;  /* 0x000000c6c830723c */ /* 0x000fe20000041830 */
[----:B------:R-:W4:Y:S05]  /*8710*/  LDSM.16.M88.4 R196, [R244+0x17100] ;  /* 0x01710000f4c4783b */ /* 0x000f2a0000000200 */
[----:B------:R-:W-:Y:S02]  /*8720*/  LDSM.16.M88.4 R200, [R243+0x24100] ;  /* 0x02410000f3c8783b */ /* 0x000fe40000000200 */
[C---:B---3--:R-:W-:Y:S08]  /*8730*/  HMMA.16816.F32.BF16 R4, R204.reuse, R208, R4 ;  /* 0x000000d0cc04723c */ /* 0x048ff00000041804 */
[C---:B------:R-:W-:Y:S01]  /*8740*/  HMMA.16816.F32.BF16 R8, R204.reuse, R210, R8 ;  /* 0x000000d2cc08723c */ /* 0x040fe20000041808 */
[----:B------:R-:W-:Y:S07]  /*8750*/  LDSM.16.M88.4 R208, [R234+0x9000] ;  /* 0x00900000ead0783b */ /* 0x000fee0000000200 */
[C---:B--2---:R-:W-:Y:S08]  /*8760*/  HMMA.16816.F32.BF16 R12, R204.reuse, R184, R12 ;  /* 0x000000b8cc0c723c */ /* 0x044ff0000004180c */
[C---:B------:R-:W-:Y:S01]  /*8770*/  HMMA.16816.F32.BF16 R16, R204.reuse, R186, R16 ;  /* 0x000000bacc10723c */ /* 0x040fe20000041810 */
[----:B------:R-:W2:Y:S07]  /*8780*/  LDSM.16.M88.4 R184, [R244+0x17900] ;  /* 0x01790000f4b8783b */ /* 0x000eae0000000200 */
[C---:B-1----:R-:W-:Y:S08]  /*8790*/  HMMA.16816.F32.BF16 R20, R204.reuse, R188, R20 ;  /* 0x000000bccc14723c */ /* 0x042ff00000041814 */
[C---:B------:R-:W-:Y:S08]  /*87a0*/  HMMA.16816.F32.BF16 R24, R204.reuse, R190, R24 ;  /* 0x000000becc18723c */ /* 0x040ff00000041818 */
[C---:B----4-:R-:W-:Y:S08]  /*87b0*/  HMMA.16816.F32.BF16 R28, R204.reuse, R192, R28 ;  /* 0x000000c0cc1c723c */ /* 0x050ff0000004181c */
[C---:B------:R-:W-:Y:S08]  /*87c0*/  HMMA.16816.F32.BF16 R32, R204.reuse, R194, R32 ;  /* 0x000000c2cc20723c */ /* 0x040ff00000041820 */
[C---:B------:R-:W-:Y:S08]  /*87d0*/  HMMA.16816.F32.BF16 R36, R204.reuse, R196, R36 ;  /* 0x000000c4cc24723c */ /* 0x040ff00000041824 */
[C---:B------:R-:W-:Y:S08]  /*87e0*/  HMMA.16816.F32.BF16 R40, R204.reuse, R198, R40 ;  /* 0x000000c6cc28723c */ /* 0x040ff00000041828 */
[C---:B--2---:R-:W-:Y:S08]  /*87f0*/  HMMA.16816.F32.BF16 R44, R204.reuse, R184, R44 ;  /* 0x000000b8cc2c723c */ /* 0x044ff0000004182c */
[----:B------:R-:W-:Y:S01]  /*8800*/  HMMA.16816.F32.BF16 R48, R204, R186, R48 ;  /* 0x000000bacc30723c */ /* 0x000fe20000041830 */
[----:B------:R-:W1:Y:S07]  /*8810*/  LDSM.16.M88.4 R184, [R234+0x9800] ;  /* 0x00980000eab8783b */ /* 0x000e6e0000000200 */
[C---:B------:R-:W-:Y:S08]  /*8820*/  HMMA.16816.F32.BF16 R4, R200.reuse, R208, R4 ;  /* 0x000000d0c804723c */ /* 0x040ff00000041804 */
[C---:B------:R-:W-:Y:S11]  /*8830*/  HMMA.16816.F32.BF16 R8, R200.reuse, R210, R8 ;  /* 0x000000d2c808723c */ /* 0x040ff60000041808 */
[----:B------:R-:W-:Y:S05]  /*8840*/  @!UPT UIADD3 URZ, URZ, URZ, URZ ;  /* 0x0000003f3f3ff290 */ /* 0x000fea000fffe03f */
[----:B------:R-:W-:Y:S02]  /*8850*/  FMUL.FTZ R4, R4, c[0x0][0x320] ;  /* 0x0000c80004047a20 */ /* 0x000fe40000410000 */
[----:B------:R-:W-:Y:S02]  /*8860*/  FMUL.FTZ R5, R5, c[0x0][0x320] ;  /* 0x0000c80005057a20 */ /* 0x000fe40000410000 */
[----:B------:R-:W-:Y:S01]  /*8870*/  MUFU.TANH R213, R4 ;  /* 0x0000000400d57308 */ /* 0x000fe20000002400 */
        /* <DEDUP_REMOVED lines=9> */
[----:B------:R-:W-:Y:S10]  /*8910*/  MUFU.TANH R189, R5 ;  /* 0x0000000500bd7308 */ /* 0x000ff40000002400 */
[----:B------:R-:W-:Y:S01]  /*8920*/  MUFU.TANH R190, R6 ;  /* 0x0000000600be7308 */ /* 0x000fe20000002400 */
[----:B------:R-:W-:Y:S02]  /*8930*/  FMUL.FTZ R12, R12, c[0x0][0x320] ;  /* 0x0000c8000c0c7a20 */ /* 0x000fe40000410000 */
[----:B------:R-:W-:Y:S01]  /*8940*/  FMUL.FTZ R13, R13, c[0x0][0x320] ;  /* 0x0000c8000d0d7a20 */ /* 0x000fe20000410000 */
[----:B-1----:R1:W-:Y:S01]  /*8950*/  STL [R1+0x40], R0 ;  /* 0x0000400001007387 */ /* 0x0023e20000100800 */
[----:B------:R-:W-:Y:S02]  /*8960*/  FMUL.FTZ R14, R14, c[0x0][0x320] ;  /* 0x0000c8000e0e7a20 */ /* 0x000fe40000410000 */
[----:B------:R-:W-:Y:S02]  /*8970*/  FMUL.FTZ R15, R15, c[0x0][0x320] ;  /* 0x0000c8000f0f7a20 */ /* 0x000fe40000410000 */
[----:B------:R-:W-:Y:S01]  /*8980*/  FMUL.FTZ R16, R16, c[0x0][0x320] ;  /* 0x0000c80010107a20 */ /* 0x000fe20000410000 */
[----:B------:R2:W-:Y:S01]  /*8990*/  MUFU.TANH R188, R7 ;  /* 0x0000000700bc7308 */ /* 0x0005e20000002400 */
[----:B------:R-:W-:Y:S02]  /*89a0*/  FMUL.FTZ R17, R17, c[0x0][0x320] ;  /* 0x0000c80011117a20 */ /* 0x000fe40000410000 */
[----:B------:R-:W-:Y:S02]  /*89b0*/  FMUL.FTZ R18, R18, c[0x0][0x320] ;  /* 0x0000c80012127a20 */ /* 0x000fe40000410000 */
[----:B------:R-:W-:Y:S05]  /*89c0*/  FMUL.FTZ R19, R19, c[0x0][0x320] ;  /* 0x0000c80013137a20 */ /* 0x000fea0000410000 */
[----:B------:R-:W-:Y:S10]  /*89d0*/  MUFU.TANH R185, R10 ;  /* 0x0000000a00b97308 */ /* 0x000ff40000002400 */
[----:B-1----:R-:W1:Y:S01]  /*89e0*/  MUFU.TANH R0, R9 ;  /* 0x0000000900007308 */ /* 0x002e620000002400 */
[----:B--2---:R-:W2:Y:S09]  /*89f0*/  LDSM.16.M88.4 R4, [R234+0xa000] ;  /* 0x00a00000ea04783b */ /* 0x004eb20000000200 */
[----:B------:R3:W-:Y:S10]  /*8a00*/  MUFU.TANH R184, R11 ;  /* 0x0000000b00b87308 */ /* 0x0007f40000002400 */
[----:B------:R-:W-:Y:S01]  /*8a10*/  MUFU.TANH R191, R12 ;  /* 0x0000000c00bf7308 */ /* 0x000fe20000002400 */
[----:B-1----:R-:W-:Y:S09]  /*8a20*/  STL [R1+0x44], R0 ;  /* 0x0000440001007387 */ /* 0x002ff20000100800 */
[----:B------:R-:W-:Y:S01]  /*8a30*/  MUFU.TANH R192, R13 ;  /* 0x0000000d00c07308 */ /* 0x000fe20000002400 */
[----:B---3--:R-:W1:Y:S09]  /*8a40*/  LDSM.16.M88.4 R8, [R234+0xa800] ;  /* 0x00a80000ea08783b */ /* 0x008e720000000200 */
[----:B------:R-:W-:Y:S01]  /*8a50*/  MUFU.TANH R193, R14 ;  /* 0x0000000e00c17308 */ /* 0x000fe20000002400 */
[C---:B--2---:R-:W-:Y:S09]  /*8a60*/  HMMA.16816.F32.BF16 R20, R200.reuse, R4, R20 ;  /* 0x00000004c814723c */ /* 0x044ff20000041814 */
[----:B------:R-:W-:Y:S01]  /*8a70*/  MUFU.TANH R194, R15 ;  /* 0x0000000f00c27308 */ /* 0x000fe20000002400 */
[C---:B------:R-:W-:Y:S01]  /*8a80*/  HMMA.16816.F32.BF16 R24, R200.reuse, R6, R24 ;  /* 0x00000006c818723c */ /* 0x040fe20000041818 */
[----:B------:R-:W2:Y:S08]  /*8a90*/  LDSM.16.M88.4 R4, [R234+0xb000] ;  /* 0x00b00000ea04783b */ /* 0x000eb00000000200 */
[----:B------:R-:W-:Y:S05]  /*8aa0*/  MUFU.TANH R195, R16 ;  /* 0x0000001000c37308 */ /* 0x000fea0000002400 */
[----:B------:R-:W-:Y:S05]  /*8ab0*/  FMUL.FTZ R21, R21, c[0x0][0x320] ;  /* 0x0000c80015157a20 */ /* 0x000fea0000410000 */
[----:B------:R-:W-:Y:S01]  /*8ac0*/  MUFU.TANH R196, R17 ;  /* 0x0000001100c47308 */ /* 0x000fe20000002400 */
[----:B------:R-:W-:Y:S02]  /*8ad0*/  FMUL.FTZ R22, R22, c[0x0][0x320] ;  /* 0x0000c80016167a20 */ /* 0x000fe40000410000 */
[----:B------:R-:W-:Y:S01]  /*8ae0*/  FMUL.FTZ R23, R23, c[0x0][0x320] ;  /* 0x0000c80017177a20 */ /* 0x000fe20000410000 */
[C---:B-1----:R-:W-:Y:S03]  /*8af0*/  HMMA.16816.F32.BF16 R28, R200.reuse, R8, R28 ;  /* 0x00000008c81c723c */ /* 0x042fe6000004181c */
[----:B------:R-:W-:Y:S02]  /*8b00*/  FMUL.FTZ R24, R24, c[0x0][0x320] ;  /* 0x0000c80018187a20 */ /* 0x000fe40000410000 */
[----:B------:R-:W-:Y:S01]  /*8b10*/  FMUL.FTZ R25, R25, c[0x0][0x320] ;  /* 0x0000c80019197a20 */ /* 0x000fe20000410000 */
[----:B------:R-:W1:Y:S01]  /*8b20*/  MUFU.TANH R0, R21 ;  /* 0x0000001500007308 */ /* 0x000e620000002400 */
[----:B------:R-:W-:Y:S01]  /*8b30*/  FMUL.FTZ R26, R26, c[0x0][0x320] ;  /* 0x0000c8001a1a7a20 */ /* 0x000fe20000410000 */
[C---:B------:R-:W-:Y:S01]  /*8b40*/  HMMA.16816.F32.BF16 R32, R200.reuse, R10, R32 ;  /* 0x0000000ac820723c */ /* 0x040fe20000041820 */
[----:B------:R-:W3:Y:S01]  /*8b50*/  LDSM.16.M88.4 R8, [R234+0xb800] ;  /* 0x00b80000ea08783b */ /* 0x000ee20000000200 */
[----:B------:R-:W-:Y:S04]  /*8b60*/  DEPBAR.LE SB0, 0x0 ;  /* 0x000080000000791a */ /* 0x000fe80000000000 */
[----:B------:R-:W-:Y:S02]  /*8b70*/  FMUL.FTZ R27, R27, c[0x0][0x320] ;  /* 0x0000c8001b1b7a20 */ /* 0x000fe40000410000 */
[----:B------:R-:W-:Y:S01]  /*8b80*/  MUFU.TANH R197, R18 ;  /* 0x0000001200c57308 */ /* 0x000fe20000002400 */
[----:B------:R-:W-:Y:S01]  /*8b90*/  BAR.SYNC.DEFER_BLOCKING 0x0 ;  /* 0x0000000000007b1d */ /* 0x000fe20000010000 */
[C---:B--2---:R-:W-:Y:S05]  /*8ba0*/  HMMA.16816.F32.BF16 R36, R200.reuse, R4, R36 ;  /* 0x00000004c824723c */ /* 0x044fea0000041824 */
[----:B------:R-:W-:Y:S03]  /*8bb0*/  FMUL.FTZ R20, R20, c[0x0][0x320] ;  /* 0x0000c80014147a20 */ /* 0x000fe60000410000 */
[----:B------:R-:W-:Y:S01]  /*8bc0*/  MUFU.TANH R198, R19 ;  /* 0x0000001300c67308 */ /* 0x000fe20000002400 */
[C---:B------:R-:W-:Y:S01]  /*8bd0*/  HMMA.16816.F32.BF16 R40, R200.reuse, R6, R40 ;  /* 0x00000006c828723c */ /* 0x040fe20000041828 */
[----:B-1----:R1:W-:Y:S02]  /*8be0*/  STL [R1+0x30], R0 ;  /* 0x0000300001007387 */ /* 0x0023e40000100800 */
[----:B------:R-:W-:Y:S02]  /*8bf0*/  FMUL.FTZ R28, R28, c[0x0][0x320] ;  /* 0x0000c8001c1c7a20 */ /* 0x000fe40000410000 */
[----:B------:R-:W-:Y:S02]  /*8c00*/  FMUL.FTZ R32, R32, c[0x0][0x320] ;  /* 0x0000c80020207a20 */ /* 0x000fe40000410000 */
[----:B------:R-:W-:Y:S02]  /*8c10*/  FMUL.FTZ R33, R33, c[0x0][0x320] ;  /* 0x0000c80021217a20 */ /* 0x000fe40000410000 */
[----:B------:R-:W-:Y:S03]  /*8c20*/  MUFU.TANH R214, R20 ;  /* 0x0000001400d67308 */ /* 0x000fe60000002400 */
[----:B------:R-:W-:Y:S02]  /*8c30*/  FMUL.FTZ R29, R29, c[0x0][0x320] ;  /* 0x0000c8001d1d7a20 */ /* 0x000fe40000410000 */
[----:B------:R-:W-:Y:S02]  /*8c40*/  FMUL.FTZ R30, R30, c[0x0][0x320] ;  /* 0x0000c8001e1e7a20 */ /* 0x000fe40000410000 */
[----:B------:R-:W-:Y:S02]  /*8c50*/  FMUL.FTZ R31, R31, c[0x0][0x320] ;  /* 0x0000c8001f1f7a20 */ /* 0x000fe40000410000 */
[----:B------:R-:W-:Y:S01]  /*8c60*/  FMUL.FTZ R34, R34, c[0x0][0x320] ;  /* 0x0000c80022227a20 */ /* 0x000fe20000410000 */
[----:B------:R-:W-:Y:S01]  /*8c70*/  MUFU.TANH R23, R23 ;  /* 0x0000001700177308 */ /* 0x000fe20000002400 */
[----:B------:R-:W-:Y:S01]  /*8c80*/  FMUL.FTZ R35, R35, c[0x0][0x320] ;  /* 0x0000c80023237a20 */ /* 0x000fe20000410000 */
[C---:B---3--:R-:W-:Y:S03]  /*8c90*/  HMMA.16816.F32.BF16 R44, R200.reuse, R8, R44 ;  /* 0x00000008c82c723c */ /* 0x048fe6000004182c */
[----:B------:R-:W-:Y:S02]  /*8ca0*/  FMUL.FTZ R36, R36, c[0x0][0x320] ;  /* 0x0000c80024247a20 */ /* 0x000fe40000410000 */
[----:B------:R-:W-:Y:S03]  /*8cb0*/  FMUL.FTZ R37, R37, c[0x0][0x320] ;  /* 0x0000c80025257a20 */ /* 0x000fe60000410000 */
[----:B-1----:R-:W1:Y:S01]  /*8cc0*/  MUFU.TANH R0, R22 ;  /* 0x0000001600007308 */ /* 0x002e620000002400 */
[----:B------:R-:W-:Y:S03]  /*8cd0*/  HMMA.16816.F32.BF16 R48, R200, R10, R48 ;  /* 0x0000000ac830723c */ /* 0x000fe60000041830 */
        /* <DEDUP_REMOVED lines=16> */
[----:B------:R-:W-:Y:S02]  /*8de0*/  FMUL.FTZ R50, R50, c[0x0][0x320] ;  /* 0x0000c80032327a20 */ /* 0x000fe40000410000 */
[----:B------:R-:W-:Y:S07]  /*8df0*/  FMUL.FTZ R51, R51, c[0x0][0x320] ;  /* 0x0000c80033337a20 */ /* 0x000fee0000410000 */
[----:B------:R-:W-:Y:S10]  /*8e00*/  MUFU.TANH R215, R32 ;  /* 0x0000002000d77308 */ /* 0x000ff40000002400 */
[----:B-1----:R-:W1:Y:S10]  /*8e10*/  MUFU.TANH R0, R24 ;  /* 0x0000001800007308 */ /* 0x002e740000002400 */
[----:B------:R-:W-:Y:S10]  /*8e20*/  MUFU.TANH R24, R26 ;  /* 0x0000001a00187308 */ /* 0x000ff40000002400 */
[----:B------:R-:W-:Y:S01]  /*8e30*/  MUFU.TANH R26, R27 ;  /* 0x0000001b001a7308 */ /* 0x000fe20000002400 */
[----:B-1----:R1:W-:Y:S09]  /*8e40*/  STL [R1+0x38], R0 ;  /* 0x0000380001007387 */ /* 0x0023f20000100800 */
[----:B------:R-:W-:Y:S10]  /*8e50*/  MUFU.TANH R33, R33 ;  /* 0x0000002100217308 */ /* 0x000ff40000002400 */
[----:B------:R-:W-:Y:S10]  /*8e60*/  MUFU.TANH R32, R34 ;  /* 0x0000002200207308 */ /* 0x000ff40000002400 */
[----:B-1----:R-:W1:Y:S10]  /*8e70*/  MUFU.TANH R0, R25 ;  /* 0x0000001900007308 */ /* 0x002e740000002400 */
[----:B------:R2:W3:Y:S10]  /*8e80*/  MUFU.TANH R25, R28 ;  /* 0x0000001c00197308 */ /* 0x0004f40000002400 */
[----:B------:R2:W4:Y:S01]  /*8e90*/  MUFU.TANH R27, R35 ;  /* 0x00000023001b7308 */ /* 0x0005220000002400 */
[----:B-1----:R2:W-:Y:S09]  /*8ea0*/  STL [R1+0x3c], R0 ;  /* 0x00003c0001007387 */ /* 0x0025f20000100800 */
[----:B------:R2:W1:Y:S10]  /*8eb0*/  MUFU.TANH R210, R36 ;  /* 0x0000002400d27308 */ /* 0x0004740000002400 */
        /* <DEDUP_REMOVED lines=14> */
[----:B------:R2:W1:Y:S02]  /*8fa0*/  MUFU.TANH R181, R51 ;  /* 0x0000003300b57308 */ /* 0x0004640000002400 */
[----:B-12345:R-:W-:-:S05]  /*8fb0*/  @P0 BRA `(.L_x_1546) ;  /* 0xffffdc2000000947 */ /* 0x03efca000383ffff */
.L_x_1545:
[----:B---3--:R-:W2:Y:S01]  /*8fc0*/  LDL.LU R5, [R1+0x3c] ;  /* 0x00003c0001057983 */ /* 0x008ea20000300800 */
[----:B------:R-:W-:Y:S01]  /*8fd0*/  MOV R47, R24 ;  /* 0x00000018002f7202 */ /* 0x000fe20000000f00 */
[----:B------:R-:W-:Y:S01]  /*8fe0*/  UISETP.GT.AND UP0, UPT, UR6, UR8, UPT ;  /* 0x000000080600728c */ /* 0x000fe2000bf04270 */
[----:B------:R-:W-:Y:S01]  /*8ff0*/  MOV R24, R214 ;  /* 0x000000d600187202 */ /* 0x000fe20000000f00 */
[----:B------:R-:W3:Y:S01]  /*9000*/  LDL.LU R4, [R1+0x38] ;  /* 0x0000380001047983 */ /* 0x000ee20000300800 */
[----:B------:R-:W-:Y:S01]  /*9010*/  MOV R44, R23 ;  /* 0x00000017002c7202 */ /* 0x000fe20000000f00 */
[----:B------:R-:W-:Y:S01]  /*9020*/  UIADD3 UR6, UR6, -0x1, URZ ;  /* 0xffffffff06067890 */ /* 0x000fe2000fffe03f */
[----:B------:R-:W-:Y:S01]  /*9030*/  MOV R41, R22 ;  /* 0x0000001600297202 */ /* 0x000fe20000000f00 */
[----:B------:R-:W4:Y:S01]  /*9040*/  LDL.LU R2, [R1+0x34] ;  /* 0x0000340001027983 */ /* 0x000f220000300800 */
[----:B------:R-:W-:Y:S02]  /*9050*/  MOV R40, R186 ;  /* 0x000000ba00287202 */ /* 0x000fe40000000f00 */
[----:B------:R-:W-:Y:S01]  /*9060*/  MOV R35, R187 ;  /* 0x000000bb00237202 */ /* 0x000fe20000000f00 */
[----:B------:R-:W5:Y:S01]  /*9070*/  LDL.LU R0, [R1+0x30] ;  /* 0x0000300001007983 */ /* 0x000f620000300800 */
[----:B------:R-:W-:Y:S02]  /*9080*/  MOV R34, R215 ;  /* 0x000000d700227202 */ /* 0x000fe40000000f00 */
[----:B------:R-:W-:Y:S01]  /*9090*/  PLOP3.LUT P0, PT, PT, PT, UP0, 0x80, 0x0 ;  /* 0x000000000000781c */ /* 0x000fe20003f0f008 */
[----:B------:R-:W5:Y:S04]  /*90a0*/  LDL.LU R7, [R1+0x40] ;  /* 0x0000400001077983 */ /* 0x000f680000300800 */
[----:B------:R-:W5:Y:S04]  /*90b0*/  LDL.LU R6, [R1+0x44] ;  /* 0x0000440001067983 */ /* 0x000f680000300800 */
[----:B------:R-:W-:Y:S08]  /*90c0*/  LDSM.16.MT88.4 R12, [R247+0x100] ;  /* 0x00010000f70c783b */ /* 0x000ff00000004200 */
[----:B------:R-:W-:Y:S08]  /*90d0*/  LDSM.16.MT88.4 R20, [R242+0x100] ;  /* 0x00010000f214783b */ /* 0x000ff00000004200 */
[----:B------:R-:W-:Y:S08]  /*90e0*/  LDSM.16.MT88.4 R28, [R241+0x100] ;  /* 0x00010000f11c783b */ /* 0x000ff00000004200 */
[----:B------:R-:W-:Y:S08]  /*90f0*/  LDSM.16.MT88.4 R36, [R240+0x100] ;  /* 0x00010000f024783b */ /* 0x000ff00000004200 */
[----:B------:R-:W0:Y:S01]  /*9100*/  LDGDEPBAR ;  /* 0x00000000000079af */ /* 0x000e220000000000 */
[----:B--2---:R-:W-:Y:S02]  /*9110*/  MOV R46, R5 ;  /* 0x00000005002e7202 */ /* 0x004fe40000000f00 */
[----:B------:R-:W-:Y:S02]  /*9120*/  FMNMX.FTZ R5, R190, R3, !PT ;  /* 0x00000003be057209 */ /* 0x000fe40007810000 */
[----:B---3--:R-:W-:Y:S02]  /*9130*/  MOV R45, R4 ;  /* 0x00000004002d7202 */ /* 0x008fe40000000f00 */
[----:B------:R-:W-:Y:S02]  /*9140*/  FMNMX.FTZ R4, R213, R180, !PT ;  /* 0x000000b4d5047209 */ /* 0x000fe40007810000 */
[----:B------:R-:W-:Y:S02]  /*9150*/  FMNMX.FTZ R5, R188, R5, !PT ;  /* 0x00000005bc057209 */ /* 0x000fe40007810000 */
[----:B------:R-:W-:Y:S02]  /*9160*/  FMNMX.FTZ R4, R189, R4, !PT ;  /* 0x00000004bd047209 */ /* 0x000fe40007810000 */
[----:B------:R-:W-:Y:S02]  /*9170*/  FMNMX.FTZ R5, R185, R5, !PT ;  /* 0x00000005b9057209 */ /* 0x000fe40007810000 */
[----:B----4-:R-:W-:Y:S02]  /*9180*/  MOV R43, R2 ;  /* 0x00000002002b7202 */ /* 0x010fe40000000f00 */
[----:B-----5:R-:W-:Y:S02]  /*9190*/  FMNMX.FTZ R4, R7, R4, !PT ;  /* 0x0000000407047209 */ /* 0x020fe40007810000 */
        /* <DEDUP_REMOVED lines=8> */
[----:B------:R-:W-:Y:S02]  /*9220*/  MOV R42, R0 ;  /* 0x00000000002a7202 */ /* 0x000fe40000000f00 */
        /* <DEDUP_REMOVED lines=33> */
[----:B------:R-:W-:Y:S03]  /*9440*/  FMNMX.FTZ R5, R181, R5, !PT ;  /* 0x00000005b5057209 */ /* 0x000fe60007810000 */
[----:B------:R-:W1:Y:S08]  /*9450*/  SHFL.BFLY PT, R2, R4, 0x2, 0x1f ;  /* 0x0c401f0004027f89 */ /* 0x000e7000000e0000 */
[----:B------:R-:W2:Y:S01]  /*9460*/  SHFL.BFLY PT, R0, R5, 0x2, 0x1f ;  /* 0x0c401f0005007f89 */ /* 0x000ea200000e0000 */
[----:B-1----:R-:W-:Y:S07]  /*9470*/  FMNMX.FTZ R4, R4, R2, !PT ;  /* 0x0000000204047209 */ /* 0x002fee0007810000 */
[----:B------:R-:W1:Y:S01]  /*9480*/  SHFL.BFLY PT, R2, R4, 0x1, 0x1f ;  /* 0x0c201f0004027f89 */ /* 0x000e6200000e0000 */
[----:B--2---:R-:W-:Y:S07]  /*9490*/  FMNMX.FTZ R5, R5, R0, !PT ;  /* 0x0000000005057209 */ /* 0x004fee0007810000 */
[----:B------:R-:W2:Y:S01]  /*94a0*/  SHFL.BFLY PT, R0, R5, 0x1, 0x1f ;  /* 0x0c201f0005007f89 */ /* 0x000ea200000e0000 */
[----:B-1----:R-:W-:Y:S05]  /*94b0*/  FMNMX.FTZ R2, R4, R2, !PT ;  /* 0x0000000204027209 */ /* 0x002fea0007810000 */
[C---:B------:R-:W-:Y:S02]  /*94c0*/  FMUL.FTZ R215, R2.reuse, c[0x0][0x2d0] ;  /* 0x0000b40002d77a20 */ /* 0x040fe40000410000 */
[----:B------:R-:W-:Y:S01]  /*94d0*/  FADD.FTZ R4, -R2, R180 ;  /* 0x000000b402047221 */ /* 0x000fe20000010100 */
[----:B--2---:R-:W-:Y:S01]  /*94e0*/  FMNMX.FTZ R0, R0, R5, !PT ;  /* 0x0000000500007209 */ /* 0x004fe20007810000 */
[--C-:B------:R-:W-:Y:S02]  /*94f0*/  FFMA.FTZ R214, R213, c[0x0][0x2d0], -R215.reuse ;  /* 0x0000b400d5d67a23 */ /* 0x100fe400000108d7 */
[----:B------:R-:W-:Y:S02]  /*9500*/  FFMA.FTZ R189, R189, c[0x0][0x2d0], -R215 ;  /* 0x0000b400bdbd7a23 */ /* 0x000fe400000108d7 */
[C---:B------:R-:W-:Y:S02]  /*9510*/  FMUL.FTZ R213, R0.reuse, c[0x0][0x2d0] ;  /* 0x0000b40000d57a20 */ /* 0x040fe40000410000 */
[----:B------:R-:W-:Y:S01]  /*9520*/  FADD.FTZ R3, -R0, R3 ;  /* 0x0000000300037221 */ /* 0x000fe20000010100 */
[----:B------:R-:W-:Y:S01]  /*9530*/  MUFU.EX2 R214, R214 ;  /* 0x000000d600d67308 */ /* 0x000fe20000000800 */
[--C-:B------:R-:W-:Y:S02]  /*9540*/  FFMA.FTZ R187, R7, c[0x0][0x2d0], -R215.reuse ;  /* 0x0000b40007bb7a23 */ /* 0x100fe400000108d7 */
[----:B------:R-:W-:Y:S02]  /*9550*/  FMUL.FTZ R3, R3, c[0x0][0x2d0] ;  /* 0x0000b40003037a20 */ /* 0x000fe40000410000 */
[----:B------:R-:W-:Y:S02]  /*9560*/  FFMA.FTZ R186, R6, c[0x0][0x2d0], -R215 ;  /* 0x0000b40006ba7a23 */ /* 0x000fe400000108d7 */
[--C-:B------:R-:W-:Y:S02]  /*9570*/  FFMA.FTZ R190, R190, c[0x0][0x2d0], -R213.reuse ;  /* 0x0000b400bebe7a23 */ /* 0x100fe400000108d5 */
[--C-:B------:R-:W-:Y:S01]  /*9580*/  FFMA.FTZ R188, R188, c[0x0][0x2d0], -R213.reuse ;  /* 0x0000b400bcbc7a23 */ /* 0x100fe200000108d5 */
[----:B------:R-:W1:Y:S01]  /*9590*/  MUFU.EX2 R3, R3 ;  /* 0x0000000300037308 */ /* 0x000e620000000800 */
[--C-:B------:R-:W-:Y:S02]  /*95a0*/  FFMA.FTZ R185, R185, c[0x0][0x2d0], -R213.reuse ;  /* 0x0000b400b9b97a23 */ /* 0x100fe400000108d5 */
[----:B------:R-:W-:Y:S02]  /*95b0*/  FFMA.FTZ R184, R184, c[0x0][0x2d0], -R213 ;  /* 0x0000b400b8b87a23 */ /* 0x000fe400000108d5 */
[----:B------:R-:W-:Y:S02]  /*95c0*/  FMUL.FTZ R4, R4, c[0x0][0x2d0] ;  /* 0x0000b40004047a20 */ /* 0x000fe40000410000 */
[--C-:B------:R-:W-:Y:S02]  /*95d0*/  FFMA.FTZ R210, R210, c[0x0][0x2d0], -R215.reuse ;  /* 0x0000b400d2d27a23 */ /* 0x100fe400000108d7 */
[----:B------:R-:W-:Y:S01]  /*95e0*/  FFMA.FTZ R212, R212, c[0x0][0x2d0], -R215 ;  /* 0x0000b400d4d47a23 */ /* 0x000fe200000108d7 */
[----:B------:R-:W2:Y:S01]  /*95f0*/  MUFU.EX2 R180, R4 ;  /* 0x0000000400b47308 */ /* 0x000ea20000000800 */
[--C-:B------:R-:W-:Y:S02]  /*9600*/  FFMA.FTZ R206, R206, c[0x0][0x2d0], -R213.reuse ;  /* 0x0000b400cece7a23 */ /* 0x100fe400000108d5 */
[----:B------:R-:W-:Y:S02]  /*9610*/  FFMA.FTZ R208, R208, c[0x0][0x2d0], -R213 ;  /* 0x0000b400d0d07a23 */ /* 0x000fe400000108d5 */
[--C-:B------:R-:W-:Y:S02]  /*9620*/  FFMA.FTZ R209, R209, c[0x0][0x2d0], -R215.reuse ;  /* 0x0000b400d1d17a23 */ /* 0x100fe400000108d7 */
[----:B------:R-:W-:Y:S02]  /*9630*/  FFMA.FTZ R207, R207, c[0x0][0x2d0], -R215 ;  /* 0x0000b400cfcf7a23 */ /* 0x000fe400000108d7 */
[--C-:B------:R-:W-:Y:S01]  /*9640*/  FFMA.FTZ R205, R205, c[0x0][0x2d0], -R213.reuse ;  /* 0x0000b400cdcd7a23 */ /* 0x100fe200000108d5 */
[----:B------:R-:W3:Y:S01]  /*9650*/  MUFU.EX2 R189, R189 ;  /* 0x000000bd00bd7308 */ /* 0x000ee20000000800 */
[----:B------:R-:W-:Y:S02]  /*9660*/  FFMA.FTZ R199, R199, c[0x0][0x2d0], -R213 ;  /* 0x0000b400c7c77a23 */ /* 0x000fe400000108d5 */
[--C-:B------:R-:W-:Y:S02]  /*9670*/  FFMA.FTZ R191, R191, c[0x0][0x2d0], -R215.reuse ;  /* 0x0000b400bfbf7a23 */ /* 0x100fe400000108d7 */
[C---:B-1----:R-:W-:Y:S02]  /*9680*/  FMUL.FTZ R6, R3.reuse, R178 ;  /* 0x000000b203067220 */ /* 0x042fe40000410000 */
[C---:B------:R-:W-:Y:S02]  /*9690*/  FMUL.FTZ R7, R3.reuse, R179 ;  /* 0x000000b303077220 */ /* 0x040fe40000410000 */
[C---:B------:R-:W-:Y:S01]  /*96a0*/  FMUL.FTZ R10, R3.reuse, R174 ;  /* 0x000000ae030a7220 */ /* 0x040fe20000410000 */
[----:B------:R-:W-:Y:S01]  /*96b0*/  MUFU.EX2 R187, R187 ;  /* 0x000000bb00bb7308 */ /* 0x000fe20000000800 */
[C---:B------:R-:W-:Y:S01]  /*96c0*/  FMUL.FTZ R11, R3.reuse, R175 ;  /* 0x000000af030b7220 */ /* 0x040fe20000410000 */
[----:B------:R-:W-:Y:S01]  /*96d0*/  MOV R175, R34 ;  /* 0x0000002200af7202 */ /* 0x000fe20000000f00 */
[----:B------:R-:W-:Y:S01]  /*96e0*/  FMUL.FTZ R18, R3, R166 ;  /* 0x000000a603127220 */ /* 0x000fe20000410000 */
[----:B------:R-:W-:Y:S01]  /*96f0*/  MOV R174, R33 ;  /* 0x0000002100ae7202 */ /* 0x000fe20000000f00 */
[C---:B--2---:R-:W-:Y:S01]  /*9700*/  FMUL.FTZ R4, R180.reuse, R176 ;  /* 0x000000b0b4047220 */ /* 0x044fe20000410000 */
[----:B------:R-:W-:Y:S01]  /*9710*/  MOV R166, R41 ;  /* 0x0000002900a67202 */ /* 0x000fe20000000f00 */
[C---:B------:R-:W-:Y:S02]  /*9720*/  FMUL.FTZ R5, R180.reuse, R177 ;  /* 0x000000b1b4057220 */ /* 0x040fe40000410000 */
[C---:B------:R-:W-:Y:S01]  /*9730*/  FMUL.FTZ R8, R180.reuse, R172 ;  /* 0x000000acb4087220 */ /* 0x040fe20000410000 */
[----:B------:R-:W1:Y:S01]  /*9740*/  MUFU.EX2 R186, R186 ;  /* 0x000000ba00ba7308 */ /* 0x000e620000000800 */
[C---:B------:R-:W-:Y:S01]  /*9750*/  FMUL.FTZ R9, R180.reuse, R173 ;  /* 0x000000adb4097220 */ /* 0x040fe20000410000 */
[----:B------:R-:W-:Y:S01]  /*9760*/  MOV R172, R27 ;  /* 0x0000001b00ac7202 */ /* 0x000fe20000000f00 */
[C---:B------:R-:W-:Y:S01]  /*9770*/  FMUL.FTZ R16, R180.reuse, R164 ;  /* 0x000000a4b4107220 */ /* 0x040fe20000410000 */
[----:B---3--:R-:W-:Y:S01]  /*9780*/  F2FP.BF16.PACK_AB R176, R189, R214 ;  /* 0x000000d6bdb0723e */ /* 0x008fe200000010ff */
[C---:B------:R-:W-:Y:S01]  /*9790*/  FMUL.FTZ R17, R180.reuse, R165 ;  /* 0x000000a5b4117220 */ /* 0x040fe20000410000 */
[----:B------:R-:W-:Y:S01]  /*97a0*/  MOV R164, R35 ;  /* 0x0000002300a47202 */ /* 0x000fe20000000f00 */
[C---:B------:R-:W-:Y:S01]  /*97b0*/  FMUL.FTZ R19, R3.reuse, R167 ;  /* 0x000000a703137220 */ /* 0x040fe20000410000 */
        /* <DEDUP_REMOVED lines=10> */
[----:B------:R-:W2:Y:S01]  /*9860*/  MUFU.EX2 R188, R188 ;  /* 0x000000bc00bc7308 */ /* 0x000ea20000000800 */
        /* <DEDUP_REMOVED lines=8> */
[----:B------:R-:W-:Y:S01]  /*98f0*/  LDSM.16.MT88.4 R132, [R247+0x6100] ;  /* 0x00610000f784783b */ /* 0x000fe20000004200 */
[C---:B------:R-:W-:Y:S02]  /*9900*/  FMUL.FTZ R52, R180.reuse, R52 ;  /* 0x00000034b4347220 */ /* 0x040fe40000410000 */
[C---:B------:R-:W-:Y:S02]  /*9910*/  FMUL.FTZ R53, R180.reuse, R53 ;  /* 0x00000035b4357220 */ /* 0x040fe40000410000 */
[C---:B------:R-:W-:Y:S02]  /*9920*/  FMUL.FTZ R54, R3.reuse, R54 ;  /* 0x0000003603367220 */ /* 0x040fe40000410000 */
[----:B------:R-:W1:Y:S01]  /*9930*/  MUFU.EX2 R184, R184 ;  /* 0x000000b800b87308 */ /* 0x000e620000000800 */
[C---:B------:R-:W-:Y:S02]  /*9940*/  FMUL.FTZ R55, R3.reuse, R55 ;  /* 0x0000003703377220 */ /* 0x040fe40000410000 */
[----:B------:R-:W-:Y:S01]  /*9950*/  FMUL.FTZ R56, R180, R56 ;  /* 0x00000038b4387220 */ /* 0x000fe20000410000 */
[----:B--2---:R-:W-:Y:S01]  /*9960*/  F2FP.BF16.PACK_AB R177, R188, R190 ;  /* 0x000000bebcb1723e */ /* 0x004fe200000010ff */
        /* <DEDUP_REMOVED lines=10> */
[----:B------:R-:W-:Y:S02]  /*9a10*/  FMUL.FTZ R65, R180, R65 ;  /* 0x00000041b4417220 */ /* 0x000fe40000410000 */
[C---:B------:R-:W-:Y:S01]  /*9a20*/  FMUL.FTZ R66, R3.reuse, R66 ;  /* 0x0000004203427220 */ /* 0x040fe20000410000 */
[----:B-1----:R-:W-:Y:S01]  /*9a30*/  F2FP.BF16.PACK_AB R179, R184, R185 ;  /* 0x000000b9b8b3723e */ /* 0x002fe200000010ff */
[C---:B------:R-:W-:Y:S02]  /*9a40*/  FMUL.FTZ R67, R3.reuse, R67 ;  /* 0x0000004303437220 */ /* 0x040fe40000410000 */
[C---:B------:R-:W-:Y:S02]  /*9a50*/  FMUL.FTZ R68, R180.reuse, R68 ;  /* 0x00000044b4447220 */ /* 0x040fe40000410000 */
[C---:B------:R-:W-:Y:S01]  /*9a60*/  FMUL.FTZ R69, R180.reuse, R69 ;  /* 0x00000045b4457220 */ /* 0x040fe20000410000 */
[----:B------:R-:W-:Y:S01]  /*9a70*/  MUFU.EX2 R206, R206 ;  /* 0x000000ce00ce7308 */ /* 0x000fe20000000800 */
[C---:B------:R-:W-:Y:S05]  /*9a80*/  HMMA.16816.F32.BF16 R4, R176.reuse, R12, R4 ;  /* 0x0000000cb004723c */ /* 0x040fea0000041804 */
[C---:B------:R-:W-:Y:S02]  /*9a90*/  FMUL.FTZ R70, R3.reuse, R70 ;  /* 0x0000004603467220 */ /* 0x040fe40000410000 */
[C---:B------:R-:W-:Y:S01]  /*9aa0*/  FMUL.FTZ R71, R3.reuse, R71 ;  /* 0x0000004703477220 */ /* 0x040fe20000410000 */
[C---:B------:R-:W-:Y:S01]  /*9ab0*/  HMMA.16816.F32.BF16 R8, R176.reuse, R14, R8 ;  /* 0x0000000eb008723c */ /* 0x040fe20000041808 */
[----:B------:R-:W-:Y:S03]  /*9ac0*/  MUFU.EX2 R208, R208 ;  /* 0x000000d000d07308 */ /* 0x000fe60000000800 */
[C---:B------:R-:W-:Y:S01]  /*9ad0*/  FMUL.FTZ R12, R180.reuse, R168 ;  /* 0x000000a8b40c7220 */ /* 0x040fe20000410000 */
[----:B------:R-:W-:Y:S01]  /*9ae0*/  MOV R168, R42 ;  /* 0x0000002a00a87202 */ /* 0x000fe20000000f00 */
[C---:B------:R-:W-:Y:S01]  /*9af0*/  FMUL.FTZ R13, R180.reuse, R169 ;  /* 0x000000a9b40d7220 */ /* 0x040fe20000410000 */
[----:B------:R-:W-:Y:S01]  /*9b00*/  MOV R169, R43 ;  /* 0x0000002b00a97202 */ /* 0x000fe20000000f00 */
[C---:B------:R-:W-:Y:S01]  /*9b10*/  FMUL.FTZ R14, R3.reuse, R170 ;  /* 0x000000aa030e7220 */ /* 0x040fe20000410000 */
[----:B------:R-:W-:Y:S02]  /*9b20*/  MOV R170, R44 ;  /* 0x0000002c00aa7202 */ /* 0x000fe40000000f00 */
[----:B------:R-:W-:Y:S01]  /*9b30*/  MUFU.EX2 R209, R209 ;  /* 0x000000d100d17308 */ /* 0x000fe20000000800 */
[C---:B------:R-:W-:Y:S01]  /*9b40*/  FMUL.FTZ R15, R3.reuse, R171 ;  /* 0x000000ab030f7220 */ /* 0x040fe20000410000 */
[----:B------:R-:W-:Y:S01]  /*9b50*/  MOV R171, R45 ;  /* 0x0000002d00ab7202 */ /* 0x000fe20000000f00 */
[C---:B------:R-:W-:Y:S02]  /*9b60*/  FMUL.FTZ R42, R3.reuse, R142 ;  /* 0x0000008e032a7220 */ /* 0x040fe40000410000 */
[C---:B------:R-:W-:Y:S02]  /*9b70*/  FMUL.FTZ R43, R3.reuse, R143 ;  /* 0x0000008f032b7220 */ /* 0x040fe40000410000 */
[----:B------:R-:W-:Y:S01]  /*9b80*/  LDSM.16.MT88.4 R140, [R242+0x6100] ;  /* 0x00610000f28c783b */ /* 0x000fe20000004200 */
[C---:B------:R-:W-:Y:S02]  /*9b90*/  HMMA.16816.F32.BF16 R12, R176.reuse, R20, R12 ;  /* 0x00000014b00c723c */ /* 0x040fe4000004180c */
[----:B------:R-:W-:Y:S01]  /*9ba0*/  MUFU.EX2 R207, R207 ;  /* 0x000000cf00cf7308 */ /* 0x000fe20000000800 */
[C---:B------:R-:W-:Y:S02]  /*9bb0*/  FMUL.FTZ R72, R180.reuse, R72 ;  /* 0x00000048b4487220 */ /* 0x040fe40000410000 */
[C---:B------:R-:W-:Y:S02]  /*9bc0*/  FMUL.FTZ R73, R180.reuse, R73 ;  /* 0x00000049b4497220 */ /* 0x040fe40000410000 */
[C---:B------:R-:W-:Y:S01]  /*9bd0*/  FMUL.FTZ R21, R180.reuse, R161 ;  /* 0x000000a1b4157220 */ /* 0x040fe20000410000 */
[C---:B------:R-:W-:Y:S04]  /*9be0*/  HMMA.16816.F32.BF16 R16, R176.reuse, R22, R16 ;  /* 0x00000016b010723c */ /* 0x040fe80000041810 */
[C---:B------:R-:W-:Y:S01]  /*9bf0*/  FMUL.FTZ R20, R180.reuse, R160 ;  /* 0x000000a0b4147220 */ /* 0x040fe20000410000 */
[----:B------:R-:W-:Y:S01]  /*9c00*/  MOV R160, R26 ;  /* 0x0000001a00a07202 */ /* 0x000fe20000000f00 */
[C---:B------:R-:W-:Y:S01]  /*9c10*/  FMUL.FTZ R26, R3.reuse, R158 ;  /* 0x0000009e031a7220 */ /* 0x040fe20000410000 */
[----:B------:R-:W-:Y:S01]  /*9c20*/  MOV R161, R47 ;  /* 0x0000002f00a17202 */ /* 0x000fe20000000f00 */
[C---:B------:R-:W-:Y:S01]  /*9c30*/  FMUL.FTZ R22, R3.reuse, R162 ;  /* 0x000000a203167220 */ /* 0x040fe20000410000 */
[----:B------:R-:W-:Y:S01]  /*9c40*/  MOV R162, R46 ;  /* 0x0000002e00a27202 */ /* 0x000fe20000000f00 */
[----:B------:R-:W2:Y:S01]  /*9c50*/  LDL.LU R158, [R1+0x2c] ;  /* 0x00002c00019e7983 */ /* 0x000ea20000300800 */
[----:B------:R-:W-:Y:S01]  /*9c60*/  MUFU.EX2 R205, R205 ;  /* 0x000000cd00cd7308 */ /* 0x000fe20000000800 */
[C---:B------:R-:W-:Y:S01]  /*9c70*/  FMUL.FTZ R23, R3.reuse, R163 ;  /* 0x000000a303177220 */ /* 0x040fe20000410000 */
[----:B------:R-:W-:Y:S01]  /*9c80*/  MOV R163, R24 ;  /* 0x0000001800a37202 */ /* 0x000fe20000000f00 */
[----:B------:R-:W1:Y:S01]  /*9c90*/  LDSM.16.MT88.4 R44, [R247+0x3100] ;  /* 0x00310000f72c783b */ /* 0x000e620000004200 */
[C---:B------:R-:W-:Y:S02]  /*9ca0*/  FMUL.FTZ R24, R180.reuse, R156 ;  /* 0x0000009cb4187220 */ /* 0x040fe40000410000 */
[C---:B------:R-:W-:Y:S02]  /*9cb0*/  FMUL.FTZ R74, R3.reuse, R74 ;  /* 0x0000004a034a7220 */ /* 0x040fe40000410000 */
[C---:B------:R-:W-:Y:S02]  /*9cc0*/  HMMA.16816.F32.BF16 R20, R176.reuse, R28, R20 ;  /* 0x0000001cb014723c */ /* 0x040fe40000041814 */
[----:B------:R-:W-:Y:S01]  /*9cd0*/  MUFU.EX2 R199, R199 ;  /* 0x000000c700c77308 */ /* 0x000fe20000000800 */
[C---:B------:R-:W-:Y:S02]  /*9ce0*/  FMUL.FTZ R75, R3.reuse, R75 ;  /* 0x0000004b034b7220 */ /* 0x040fe40000410000 */
[C---:B------:R-:W-:Y:S02]  /*9cf0*/  FMUL.FTZ R76, R180.reuse, R76 ;  /* 0x0000004cb44c7220 */ /* 0x040fe40000410000 */
[C---:B------:R-:W-:Y:S01]  /*9d00*/  FMUL.FTZ R28, R180.reuse, R152 ;  /* 0x00000098b41c7220 */ /* 0x040fe20000410000 */
[C---:B------:R-:W-:Y:S04]  /*9d10*/  HMMA.16816.F32.BF16 R24, R176.reuse, R30, R24 ;  /* 0x0000001eb018723c */ /* 0x040fe80000041818 */
[C---:B------:R-:W-:Y:S01]  /*9d20*/  FMUL.FTZ R29, R180.reuse, R153 ;  /* 0x00000099b41d7220 */ /* 0x040fe20000410000 */
[----:B------:R-:W-:Y:S01]  /*9d30*/  MUFU.EX2 R191, R191 ;  /* 0x000000bf00bf7308 */ /* 0x000fe20000000800 */
[C---:B------:R-:W-:Y:S02]  /*9d40*/  FMUL.FTZ R77, R180.reuse, R77 ;  /* 0x0000004db44d7220 */ /* 0x040fe40000410000 */
[C---:B------:R-:W-:Y:S04]  /*9d50*/  FMUL.FTZ R30, R3.reuse, R154 ;  /* 0x0000009a031e7220 */ /* 0x040fe80000410000 */
[C---:B------:R-:W-:Y:S02]  /*9d60*/  FMUL.FTZ R31, R3.reuse, R155 ;  /* 0x0000009b031f7220 */ /* 0x040fe40000410000 */
[----:B------:R-:W3:Y:S01]  /*9d70*/  LDSM.16.MT88.4 R152, [R242+0x3100] ;  /* 0x00310000f298783b */ /* 0x000ee20000004200 */
[C---:B------:R-:W-:Y:S02]  /*9d80*/  FMUL.FTZ R78, R3.reuse, R78 ;  /* 0x0000004e034e7220 */ /* 0x040fe40000410000 */
[C---:B------:R-:W-:Y:S02]  /*9d90*/  FMUL.FTZ R79, R3.reuse, R79 ;  /* 0x0000004f034f7220 */ /* 0x040fe40000410000 */
[C---:B------:R-:W-:Y:S03]  /*9da0*/  HMMA.16816.F32.BF16 R28, R176.reuse, R36, R28 ;  /* 0x00000024b01c723c */ /* 0x040fe6000004181c */
[C---:B------:R-:W-:Y:S02]  /*9db0*/  FMUL.FTZ R80, R180.reuse, R80 ;  /* 0x00000050b4507220 */ /* 0x040fe40000410000 */
[C---:B------:R-:W-:Y:S02]  /*9dc0*/  FMUL.FTZ R81, R180.reuse, R81 ;  /* 0x00000051b4517220 */ /* 0x040fe40000410000 */
[C---:B------:R-:W-:Y:S01]  /*9dd0*/  FMUL.FTZ R36, R180.reuse, R144 ;  /* 0x00000090b4247220 */ /* 0x040fe20000410000 */
[C---:B------:R-:W-:Y:S04]  /*9de0*/  HMMA.16816.F32.BF16 R32, R176.reuse, R38, R32 ;  /* 0x00000026b020723c */ /* 0x040fe80000041820 */
[C---:B------:R-:W-:Y:S02]  /*9df0*/  FMUL.FTZ R37, R180.reuse, R145 ;  /* 0x00000091b4257220 */ /* 0x040fe40000410000 */
[C---:B------:R-:W-:Y:S02]  /*9e00*/  FMUL.FTZ R82, R3.reuse, R82 ;  /* 0x0000005203527220 */ /* 0x040fe40000410000 */
[C---:B------:R-:W-:Y:S04]  /*9e10*/  FMUL.FTZ R38, R3.reuse, R146 ;  /* 0x0000009203267220 */ /* 0x040fe80000410000 */
[C---:B------:R-:W-:Y:S02]  /*9e20*/  FMUL.FTZ R39, R3.reuse, R147 ;  /* 0x0000009303277220 */ /* 0x040fe40000410000 */
[----:B------:R-:W4:Y:S01]  /*9e30*/  LDSM.16.MT88.4 R144, [R241+0x3100] ;  /* 0x00310000f190783b */ /* 0x000f220000004200 */
[C---:B------:R-:W-:Y:S02]  /*9e40*/  FMUL.FTZ R83, R3.reuse, R83 ;  /* 0x0000005303537220 */ /* 0x040fe40000410000 */
[C---:B------:R-:W-:Y:S02]  /*9e50*/  FMUL.FTZ R84, R180.reuse, R84 ;  /* 0x00000054b4547220 */ /* 0x040fe40000410000 */
[C---:B-1----:R-:W-:Y:S03]  /*9e60*/  HMMA.16816.F32.BF16 R36, R176.reuse, R44, R36 ;  /* 0x0000002cb024723c */ /* 0x042fe60000041824 */
        /* <DEDUP_REMOVED lines=8> */
[----:B------:R-:W1:Y:S01]  /*9ef0*/  LDSM.16.MT88.4 R136, [R240+0x3100] ;  /* 0x00310000f088783b */ /* 0x000e620000004200 */
[C---:B------:R-:W-:Y:S02]  /*9f00*/  FMUL.FTZ R88, R180.reuse, R88 ;  /* 0x00000058b4587220 */ /* 0x040fe40000410000 */
[C---:B------:R-:W-:Y:S02]  /*9f10*/  FMUL.FTZ R89, R180.reuse, R89 ;  /* 0x00000059b4597220 */ /* 0x040fe40000410000 */
[C---:B---3--:R-:W-:Y:S03]  /*9f20*/  HMMA.16816.F32.BF16 R44, R176.reuse, R152, R44 ;  /* 0x00000098b02c723c */ /* 0x048fe6000004182c */
[C---:B------:R-:W-:Y:S02]  /*9f30*/  FMUL.FTZ R90, R3.reuse, R90 ;  /* 0x0000005a035a7220 */ /* 0x040fe40000410000 */
[C---:B------:R-:W-:Y:S02]  /*9f40*/  FMUL.FTZ R91, R3.reuse, R91 ;  /* 0x0000005b035b7220 */ /* 0x040fe40000410000 */
[C---:B------:R-:W-:Y:S01]  /*9f50*/  FMUL.FTZ R92, R180.reuse, R92 ;  /* 0x0000005cb45c7220 */ /* 0x040fe20000410000 */
[C---:B------:R-:W-:Y:S04]  /*9f60*/  HMMA.16816.F32.BF16 R48, R176.reuse, R154, R48 ;  /* 0x0000009ab030723c */ /* 0x040fe80000041830 */
[C---:B------:R-:W-:Y:S02]  /*9f70*/  FMUL.FTZ R93, R180.reuse, R93 ;  /* 0x0000005db45d7220 */ /* 0x040fe40000410000 */
[C---:B------:R-:W-:Y:S02]  /*9f80*/  FMUL.FTZ R94, R3.reuse, R94 ;  /* 0x0000005e035e7220 */ /* 0x040fe40000410000 */
[C---:B----4-:R-:W-:Y:S04]  /*9f90*/  HMMA.16816.F32.BF16 R52, R176.reuse, R144, R52 ;  /* 0x00000090b034723c */ /* 0x050fe80000041834 */
[C---:B------:R-:W-:Y:S02]  /*9fa0*/  FMUL.FTZ R95, R3.reuse, R95 ;  /* 0x0000005f035f7220 */ /* 0x040fe40000410000 */
[C---:B------:R-:W-:Y:S02]  /*9fb0*/  FMUL.FTZ R96, R180.reuse, R96 ;  /* 0x00000060b4607220 */ /* 0x040fe40000410000 */
[C---:B------:R-:W-:Y:S01]  /*9fc0*/  HMMA.16816.F32.BF16 R56, R176.reuse, R146, R56 ;  /* 0x00000092b038723c */ /* 0x040fe20000041838 */
[----:B------:R-:W-:Y:S03]  /*9fd0*/  LDSM.16.MT88.4 R144, [R242+0x900] ;  /* 0x00090000f290783b */ /* 0x000fe60000004200 */
[C---:B------:R-:W-:Y:S02]  /*9fe0*/  FMUL.FTZ R97, R180.reuse, R97 ;  /* 0x00000061b4617220 */ /* 0x040fe40000410000 */
[C---:B------:R-:W-:Y:S02]  /*9ff0*/  FMUL.FTZ R98, R3.reuse, R98 ;  /* 0x0000006203627220 */ /* 0x040fe40000410000 */
[C---:B------:R-:W-:Y:S01]  /*a000*/  FMUL.FTZ R99, R3.reuse, R99 ;  /* 0x0000006303637220 */ /* 0x040fe20000410000 */
        /* <DEDUP_REMOVED lines=8> */
[C---:B------:R-:W-:Y:S04]  /*a090*/  HMMA.16816.F32.BF16 R68, R176.reuse, R132, R68 ;  /* 0x00000084b044723c */ /* 0x040fe80000041844 */
[C---:B------:R-:W-:Y:S02]  /*a0a0*/  FMUL.FTZ R105, R180.reuse, R105 ;  /* 0x00000069b4697220 */ /* 0x040fe40000410000 */
[C---:B------:R-:W-:Y:S02]  /*a0b0*/  FMUL.FTZ R106, R3.reuse, R106 ;  /* 0x0000006a036a7220 */ /* 0x040fe40000410000 */
[C---:B------:R-:W-:Y:S01]  /*a0c0*/  HMMA.16816.F32.BF16 R72, R176.reuse, R134, R72 ;  /* 0x00000086b048723c */ /* 0x040fe20000041848 */
[----:B------:R-:W3:Y:S03]  /*a0d0*/  LDSM.16.MT88.4 R132, [R240+0x6100] ;  /* 0x00610000f084783b */ /* 0x000ee60000004200 */
[C---:B------:R-:W-:Y:S02]  /*a0e0*/  FMUL.FTZ R107, R3.reuse, R107 ;  /* 0x0000006b036b7220 */ /* 0x040fe40000410000 */
[C---:B------:R-:W-:Y:S02]  /*a0f0*/  FMUL.FTZ R108, R180.reuse, R108 ;  /* 0x0000006cb46c7220 */ /* 0x040fe40000410000 */
[C---:B------:R-:W-:Y:S04]  /*a100*/  HMMA.16816.F32.BF16 R76, R176.reuse, R140, R76 ;  /* 0x0000008cb04c723c */ /* 0x040fe8000004184c */
[C---:B------:R-:W-:Y:S02]  /*a110*/  FMUL.FTZ R109, R180.reuse, R109 ;  /* 0x0000006db46d7220 */ /* 0x040fe40000410000 */
[C---:B------:R-:W-:Y:S02]  /*a120*/  FMUL.FTZ R110, R3.reuse, R110 ;  /* 0x0000006e036e7220 */ /* 0x040fe40000410000 */
[C---:B------:R-:W-:Y:S01]  /*a130*/  HMMA.16816.F32.BF16 R80, R176.reuse, R142, R80 ;  /* 0x0000008eb050723c */ /* 0x040fe20000041850 */
[----:B------:R-:W4:Y:S03]  /*a140*/  LDSM.16.MT88.4 R140, [R247+0x9100] ;  /* 0x00910000f78c783b */ /* 0x000f260000004200 */
        /* <DEDUP_REMOVED lines=11> */
[C---:B---3--:R-:W-:Y:S04]  /*a200*/  HMMA.16816.F32.BF16 R92, R176.reuse, R132, R92 ;  /* 0x00000084b05c723c */ /* 0x048fe8000004185c */
[C---:B------:R-:W-:Y:S02]  /*a210*/  FMUL.FTZ R127, R3.reuse, R127 ;  /* 0x0000007f037f7220 */ /* 0x040fe40000410000 */
[C---:B------:R-:W-:Y:S02]  /*a220*/  FMUL.FTZ R128, R180.reuse, R128 ;  /* 0x00000080b4807220 */ /* 0x040fe40000410000 */
[C---:B------:R-:W-:Y:S01]  /*a230*/  HMMA.16816.F32.BF16 R96, R176.reuse, R134, R96 ;  /* 0x00000086b060723c */ /* 0x040fe20000041860 */
[----:B------:R-:W3:Y:S03]  /*a240*/  LDSM.16.MT88.4 R132, [R241+0x9100] ;  /* 0x00910000f184783b */ /* 0x000ee60000004200 */
[C---:B------:R-:W-:Y:S02]  /*a250*/  FMUL.FTZ R129, R180.reuse, R129 ;  /* 0x00000081b4817220 */ /* 0x040fe40000410000 */
[C---:B------:R-:W-:Y:S02]  /*a260*/  FMUL.FTZ R130, R3.reuse, R130 ;  /* 0x0000008203827220 */ /* 0x040fe40000410000 */
[C---:B----4-:R-:W-:Y:S04]  /*a270*/  HMMA.16816.F32.BF16 R100, R176.reuse, R140, R100 ;  /* 0x0000008cb064723c */ /* 0x050fe80000041864 */
        /* <DEDUP_REMOVED lines=9> */
[----:B------:R-:W-:Y:S02]  /*a310*/  FMUL.FTZ R121, R180, R121 ;  /* 0x00000079b4797220 */ /* 0x000fe40000410000 */
[----:B------:R-:W-:Y:S01]  /*a320*/  FMUL.FTZ R122, R3, R122 ;  /* 0x0000007a037a7220 */ /* 0x000fe20000410000 */
[C---:B------:R-:W-:Y:S01]  /*a330*/  HMMA.16816.F32.BF16 R112, R176.reuse, R138, R112 ;  /* 0x0000008ab070723c */ /* 0x040fe20000041870 */
[----:B------:R-:W1:Y:S03]  /*a340*/  LDSM.16.MT88.4 R136, [R247+0x900] ;  /* 0x00090000f788783b */ /* 0x000e660000004200 */
[----:B------:R-:W-:Y:S02]  /*a350*/  FFMA.FTZ R192, R192, c[0x0][0x2d0], -R215 ;  /* 0x0000b400c0c07a23 */ /* 0x000fe400000108d7 */
[--C-:B------:R-:W-:Y:S02]  /*a360*/  FFMA.FTZ R193, R193, c[0x0][0x2d0], -R213.reuse ;  /* 0x0000b400c1c17a23 */ /* 0x100fe400000108d5 */
[C---:B---3--:R-:W-:Y:S02]  /*a370*/  HMMA.16816.F32.BF16 R116, R176.reuse, R132, R116 ;  /* 0x00000084b074723c */ /* 0x048fe40000041874 */
[----:B------:R-:W3:Y:S02]  /*a380*/  MUFU.EX2 R192, R192 ;  /* 0x000000c000c07308 */ /* 0x000ee40000000800 */
[----:B------:R-:W-:Y:S02]  /*a390*/  FFMA.FTZ R194, R194, c[0x0][0x2d0], -R213 ;  /* 0x0000b400c2c27a23 */ /* 0x000fe400000108d5 */
[--C-:B------:R-:W-:Y:S02]  /*a3a0*/  FFMA.FTZ R195, R195, c[0x0][0x2d0], -R215.reuse ;  /* 0x0000b400c3c37a23 */ /* 0x100fe400000108d7 */
[----:B------:R-:W-:Y:S04]  /*a3b0*/  FFMA.FTZ R196, R196, c[0x0][0x2d0], -R215 ;  /* 0x0000b400c4c47a23 */ /* 0x000fe800000108d7 */
[--C-:B------:R-:W-:Y:S01]  /*a3c0*/  FFMA.FTZ R197, R197, c[0x0][0x2d0], -R213.reuse ;  /* 0x0000b400c5c57a23 */ /* 0x100fe200000108d5 */
[----:B------:R-:W-:Y:S01]  /*a3d0*/  MUFU.EX2 R193, R193 ;  /* 0x000000c100c17308 */ /* 0x000fe20000000800 */
[----:B------:R-:W-:Y:S02]  /*a3e0*/  FFMA.FTZ R198, R198, c[0x0][0x2d0], -R213 ;  /* 0x0000b400c6c67a23 */ /* 0x000fe400000108d5 */
[C---:B------:R-:W-:Y:S02]  /*a3f0*/  FMUL.FTZ R123, R3.reuse, R123 ;  /* 0x0000007b037b7220 */ /* 0x040fe40000410000 */
[--C-:B------:R-:W-:Y:S02]  /*a400*/  FFMA.FTZ R148, R168, c[0x0][0x2d0], -R215.reuse ;  /* 0x0000b400a8947a23 */ /* 0x100fe400000108d7 */
[----:B------:R-:W-:Y:S02]  /*a410*/  FFMA.FTZ R152, R204, c[0x0][0x2d0], -R215 ;  /* 0x0000b400cc987a23 */ /* 0x000fe400000108d7 */
[----:B------:R-:W-:Y:S01]  /*a420*/  FFMA.FTZ R153, R200, c[0x0][0x2d0], -R213 ;  /* 0x0000b400c8997a23 */ /* 0x000fe200000108d5 */
[C---:B------:R-:W-:Y:S01]  /*a430*/  HMMA.16816.F32.BF16 R120, R176.reuse, R134, R120 ;  /* 0x00000086b078723c */ /* 0x040fe20000041878 */
[----:B------:R-:W5:Y:S02]  /*a440*/  MUFU.EX2 R194, R194 ;  /* 0x000000c200c27308 */ /* 0x000f640000000800 */
[----:B---3--:R-:W-:Y:S01]  /*a450*/  F2FP.BF16.PACK_AB R132, R192, R191 ;  /* 0x000000bfc084723e */ /* 0x008fe200000010ff */
[----:B------:R-:W-:Y:S02]  /*a460*/  FFMA.FTZ R190, R3, R183, R190 ;  /* 0x000000b703be7223 */ /* 0x000fe400000100be */
[--C-:B------:R-:W-:Y:S02]  /*a470*/  FFMA.FTZ R202, R202, c[0x0][0x2d0], -R215.reuse ;  /* 0x0000b400caca7a23 */ /* 0x100fe400000108d7 */
[C---:B----4-:R-:W-:Y:S03]  /*a480*/  HMMA.16816.F32.BF16 R124, R176.reuse, R140, R124 ;  /* 0x0000008cb07c723c */ /* 0x050fe6000004187c */
[----:B------:R-:W-:Y:S01]  /*a490*/  MUFU.EX2 R195, R195 ;  /* 0x000000c300c37308 */ /* 0x000fe20000000800 */
[----:B------:R-:W-:Y:S02]  /*a4a0*/  FADD.FTZ R190, R188, R190 ;  /* 0x000000bebcbe7221 */ /* 0x000fe40000010000 */
[----:B------:R-:W-:Y:S02]  /*a4b0*/  FFMA.FTZ R204, R203, c[0x0][0x2d0], -R215 ;  /* 0x0000b400cbcc7a23 */ /* 0x000fe400000108d7 */
[----:B------:R-:W-:Y:S01]  /*a4c0*/  HMMA.16816.F32.BF16 R128, R176, R142, R128 ;  /* 0x0000008eb080723c */ /* 0x000fe20000041880 */
[----:B------:R-:W3:Y:S03]  /*a4d0*/  LDSM.16.MT88.4 R140, [R241+0x900] ;  /* 0x00090000f18c783b */ /* 0x000ee60000004200 */
[----:B------:R-:W-:Y:S01]  /*a4e0*/  FADD.FTZ R185, R185, R190 ;  /* 0x000000beb9b97221 */ /* 0x000fe20000010000 */
[----:B------:R-:W4:Y:S01]  /*a4f0*/  MUFU.EX2 R196, R196 ;  /* 0x000000c400c47308 */ /* 0x000f220000000800 */
[----:B------:R-:W-:Y:S02]  /*a500*/  FFMA.FTZ R200, R201, c[0x0][0x2d0], -R213 ;  /* 0x0000b400c9c87a23 */ /* 0x000fe400000108d5 */
[----:B------:R-:W-:Y:S01]  /*a510*/  FADD.FTZ R185, R184, R185 ;  /* 0x000000b9b8b97221 */ /* 0x000fe20000010000 */
[C---:B-----5:R-:W-:Y:S03]  /*a520*/  F2FP.BF16.PACK_AB R133, R194.reuse, R193 ;  /* 0x000000c1c285723e */ /* 0x060fe600000010ff */
[----:B------:R-:W-:Y:S03]  /*a530*/  FADD.FTZ R185, R193, R185 ;  /* 0x000000b9c1b97221 */ /* 0x000fe60000010000 */
[----:B------:R-:W5:Y:S01]  /*a540*/  MUFU.EX2 R197, R197 ;  /* 0x000000c500c57308 */ /* 0x000f620000000800 */
[----:B------:R-:W-:Y:S02]  /*a550*/  FADD.FTZ R194, R194, R185 ;  /* 0x000000b9c2c27221 */ /* 0x000fe40000010000 */
[----:B--2---:R-:W-:Y:S07]  /*a560*/  FFMA.FTZ R214, R180, R158, R214 ;  /* 0x0000009eb4d67223 */ /* 0x004fee00000100d6 */
[----:B------:R-:W2:Y:S01]  /*a570*/  MUFU.EX2 R198, R198 ;  /* 0x000000c600c67308 */ /* 0x000ea20000000800 */
[----:B------:R-:W-:Y:S01]  /*a580*/  FADD.FTZ R214, R189, R214 ;  /* 0x000000d6bdd67221 */ /* 0x000fe20000010000 */
[----:B----4-:R-:W-:Y:S03]  /*a590*/  F2FP.BF16.PACK_AB R134, R196, R195 ;  /* 0x000000c3c486723e */ /* 0x010fe600000010ff */
[----:B------:R-:W-:Y:S04]  /*a5a0*/  FADD.FTZ R187, R187, R214 ;  /* 0x000000d6bbbb7221 */ /* 0x000fe80000010000 */
[----:B------:R-:W-:Y:S01]  /*a5b0*/  FADD.FTZ R186, R186, R187 ;  /* 0x000000bbbaba7221 */ /* 0x000fe20000010000 */
[----:B------:R4:W-:Y:S03]  /*a5c0*/  MUFU.EX2 R168, R148 ;  /* 0x0000009400a87308 */ /* 0x0009e60000000800 */
[----:B------:R-:W-:Y:S02]  /*a5d0*/  FADD.FTZ R186, R191, R186 ;  /* 0x000000babfba7221 */ /* 0x000fe40000010000 */
[----:B-----5:R-:W-:Y:S02]  /*a5e0*/  FADD.FTZ R194, R197, R194 ;  /* 0x000000c2c5c27221 */ /* 0x020fe40000010000 */
[----:B------:R-:W-:Y:S03]  /*a5f0*/  FADD.FTZ R186, R192, R186 ;  /* 0x000000bac0ba7221 */ /* 0x000fe60000010000 */
[----:B------:R-:W-:Y:S01]  /*a600*/  MUFU.EX2 R203, R152 ;  /* 0x0000009800cb7308 */ /* 0x000fe20000000800 */
[----:B------:R-:W-:Y:S01]  /*a610*/  FADD.FTZ R195, R195, R186 ;  /* 0x000000bac3c37221 */ /* 0x000fe20000010000 */
[C---:B--2---:R-:W-:Y:S01]  /*a620*/  F2FP.BF16.PACK_AB R135, R198.reuse, R197 ;  /* 0x000000c5c687723e */ /* 0x044fe200000010ff */
[----:B------:R-:W-:Y:S07]  /*a630*/  FADD.FTZ R198, R198, R194 ;  /* 0x000000c2c6c67221 */ /* 0x000fee0000010000 */
[----:B------:R-:W2:Y:S01]  /*a640*/  MUFU.EX2 R202, R202 ;  /* 0x000000ca00ca7308 */ /* 0x000ea20000000800 */
[C---:B-1----:R-:W-:Y:S05]  /*a650*/  HMMA.16816.F32.BF16 R4, R132.reuse, R136, R4 ;  /* 0x000000888404723c */ /* 0x042fea0000041804 */
[----:B----4-:R-:W-:Y:S03]  /*a660*/  FFMA.FTZ R148, R170, c[0x0][0x2d0], -R213 ;  /* 0x0000b400aa947a23 */ /* 0x010fe600000108d5 */
[C---:B------:R-:W-:Y:S01]  /*a670*/  HMMA.16816.F32.BF16 R8, R132.reuse, R138, R8 ;  /* 0x0000008a8408723c */ /* 0x040fe20000041808 */
[----:B------:R-:W1:Y:S01]  /*a680*/  LDSM.16.MT88.4 R136, [R240+0x900] ;  /* 0x00090000f088783b */ /* 0x000e620000004200 */
[----:B------:R4:W-:Y:S06]  /*a690*/  MUFU.EX2 R170, R148 ;  /* 0x0000009400aa7308 */ /* 0x0009ec0000000800 */
[C---:B------:R-:W-:Y:S04]  /*a6a0*/  HMMA.16816.F32.BF16 R12, R132.reuse, R144, R12 ;  /* 0x00000090840c723c */ /* 0x040fe8000004180c */
[----:B------:R-:W-:Y:S01]  /*a6b0*/  MUFU.EX2 R201, R153 ;  /* 0x0000009900c97308 */ /* 0x000fe20000000800 */
[----:B--2---:R-:W-:Y:S03]  /*a6c0*/  F2FP.BF16.PACK_AB R180, R202, R203 ;  /* 0x000000cbcab4723e */ /* 0x004fe600000010ff */
[C---:B------:R-:W-:Y:S01]  /*a6d0*/  HMMA.16816.F32.BF16 R16, R132.reuse, R146, R16 ;  /* 0x000000928410723c */ /* 0x040fe20000041810 */
[----:B------:R-:W2:Y:S05]  /*a6e0*/  LDSM.16.MT88.4 R144, [R247+0x3900] ;  /* 0x00390000f790783b */ /* 0x000eaa0000004200 */
[----:B------:R-:W-:Y:S02]  /*a6f0*/  MUFU.EX2 R200, R200 ;  /* 0x000000c800c87308 */ /* 0x000fe40000000800 */
[C---:B---3--:R-:W-:Y:S04]  /*a700*/  HMMA.16816.F32.BF16 R20, R132.reuse, R140, R20 ;  /* 0x0000008c8414723c */ /* 0x048fe80000041814 */
[--C-:B----4-:R-:W-:Y:S04]  /*a710*/  FFMA.FTZ R148, R171, c[0x0][0x2d0], -R215.reuse ;  /* 0x0000b400ab947a23 */ /* 0x110fe800000108d7 */
[C---:B------:R-:W-:Y:S01]  /*a720*/  HMMA.16816.F32.BF16 R24, R132.reuse, R142, R24 ;  /* 0x0000008e8418723c */ /* 0x040fe20000041818 */
[----:B------:R-:W3:Y:S01]  /*a730*/  LDSM.16.MT88.4 R140, [R242+0x3900] ;  /* 0x00390000f28c783b */ /* 0x000ee20000004200 */
[----:B------:R4:W-:Y:S06]  /*a740*/  MUFU.EX2 R171, R148 ;  /* 0x0000009400ab7308 */ /* 0x0009ec0000000800 */
[C---:B-1----:R-:W-:Y:S04]  /*a750*/  HMMA.16816.F32.BF16 R28, R132.reuse, R136, R28 ;  /* 0x00000088841c723c */ /* 0x042fe8000004181c */
[----:B------:R-:W-:Y:S04]  /*a760*/  MUFU.EX2 R204, R204 ;  /* 0x000000cc00cc7308 */ /* 0x000fe80000000800 */
[C---:B------:R-:W-:Y:S01]  /*a770*/  HMMA.16816.F32.BF16 R32, R132.reuse, R138, R32 ;  /* 0x0000008a8420723c */ /* 0x040fe20000041820 */
[----:B------:R-:W1:Y:S07]  /*a780*/  LDSM.16.MT88.4 R136, [R241+0x3900] ;  /* 0x00390000f188783b */ /* 0x000e6e0000004200 */
[C---:B--2---:R-:W-:Y:S04]  /*a790*/  HMMA.16816.F32.BF16 R36, R132.reuse, R144, R36 ;  /* 0x000000908424723c */ /* 0x044fe80000041824 */
[--C-:B----4-:R-:W-:Y:S04]  /*a7a0*/  FFMA.FTZ R148, R167, c[0x0][0x2d0], -R215.reuse ;  /* 0x0000b400a7947a23 */ /* 0x110fe800000108d7 */
        /* <DEDUP_REMOVED lines=20> */
[C---:B---3--:R-:W-:Y:S07]  /*a8f0*/  HMMA.16816.F32.BF16 R92, R132.reuse, R140, R92 ;  /* 0x0000008c845c723c */ /* 0x048fee000004185c */
[----:B------:R-:W-:Y:S01]  /*a900*/  FFMA.FTZ R140, R163, c[0x0][0x2d0], -R215 ;  /* 0x0000b400a38c7a23 */ /* 0x000fe200000108d7 */
[C---:B------:R-:W-:Y:S01]  /*a910*/  HMMA.16816.F32.BF16 R96, R132.reuse, R142, R96 ;  /* 0x0000008e8460723c */ /* 0x040fe20000041860 */
[----:B------:R3:W-:Y:S07]  /*a920*/  MUFU.EX2 R163, R148 ;  /* 0x0000009400a37308 */ /* 0x0007ee0000000800 */
[C---:B-1----:R-:W-:Y:S03]  /*a930*/  HMMA.16816.F32.BF16 R100, R132.reuse, R136, R100 ;  /* 0x000000888464723c */ /* 0x042fe60000041864 */
[----:B------:R1:W4:Y:S04]  /*a940*/  MUFU.EX2 R178, R140 ;  /* 0x0000008c00b27308 */ /* 0x0003280000000800 */
[--C-:B------:R-:W-:Y:S01]  /*a950*/  FFMA.FTZ R136, R169, c[0x0][0x2d0], -R213.reuse ;  /* 0x0000b400a9887a23 */ /* 0x100fe200000108d5 */
[C---:B------:R-:W-:Y:S05]  /*a960*/  HMMA.16816.F32.BF16 R104, R132.reuse, R138, R104 ;  /* 0x0000008a8468723c */ /* 0x040fea0000041868 */
[----:B------:R5:W5:Y:S03]  /*a970*/  MUFU.EX2 R169, R136 ;  /* 0x0000008800a97308 */ /* 0x000b660000000800 */
[C---:B--2---:R-:W-:Y:S04]  /*a980*/  HMMA.16816.F32.BF16 R108, R132.reuse, R144, R108 ;  /* 0x00000090846c723c */ /* 0x044fe8000004186c */
[----:B---3--:R-:W-:Y:S03]  /*a990*/  FFMA.FTZ R148, R165, c[0x0][0x2d0], -R213 ;  /* 0x0000b400a5947a23 */ /* 0x008fe600000108d5 */
[----:B------:R-:W-:Y:S01]  /*a9a0*/  FFMA.FTZ R144, R162, c[0x0][0x2d0], -R215 ;  /* 0x0000b400a2907a23 */ /* 0x000fe200000108d7 */
[C---:B------:R-:W-:Y:S01]  /*a9b0*/  HMMA.16816.F32.BF16 R112, R132.reuse, R146, R112 ;  /* 0x000000928470723c */ /* 0x040fe20000041870 */
[----:B------:R2:W-:Y:S01]  /*a9c0*/  MUFU.EX2 R154, R148 ;  /* 0x00000094009a7308 */ /* 0x0005e20000000800 */
[----:B-1----:R-:W1:Y:S02]  /*a9d0*/  LDSM.16.MT88.4 R140, [R241+0x9900] ;  /* 0x00990000f18c783b */ /* 0x002e640000004200 */
[-C--:B----4-:R-:W-:Y:S07]  /*a9e0*/  MOV R3, R178.reuse ;  /* 0x000000b200037202 */ /* 0x090fee0000000f00 */
[----:B------:R3:W4:Y:S01]  /*a9f0*/  MUFU.EX2 R177, R144 ;  /* 0x0000009000b17308 */ /* 0x0007220000000800 */
[----:B-----5:R-:W5:Y:S01]  /*aa00*/  LDSM.16.MT88.4 R136, [R240+0x9900] ;  /* 0x00990000f088783b */ /* 0x020f620000004200 */
[--C-:B--2---:R-:W-:Y:S02]  /*aa10*/  FFMA.FTZ R148, R164, c[0x0][0x2d0], -R213.reuse ;  /* 0x0000b400a4947a23 */ /* 0x104fe400000108d5 */
[--C-:B---3--:R-:W-:Y:S06]  /*aa20*/  FFMA.FTZ R144, R161, c[0x0][0x2d0], -R213.reuse ;  /* 0x0000b400a1907a23 */ /* 0x108fec00000108d5 */
[----:B------:R2:W-:Y:S01]  /*aa30*/  MUFU.EX2 R176, R144 ;  /* 0x0000009000b07308 */ /* 0x0005e20000000800 */
[C---:B-1----:R-:W-:Y:S07]  /*aa40*/  HMMA.16816.F32.BF16 R116, R132.reuse, R140, R116 ;  /* 0x0000008c8474723c */ /* 0x042fee0000041874 */
[----:B------:R-:W-:Y:S01]  /*aa50*/  FFMA.FTZ R140, R160, c[0x0][0x2d0], -R213 ;  /* 0x0000b400a08c7a23 */ /* 0x000fe200000108d5 */
[C---:B------:R-:W-:Y:S01]  /*aa60*/  HMMA.16816.F32.BF16 R120, R132.reuse, R142, R120 ;  /* 0x0000008e8478723c */ /* 0x040fe20000041878 */
[----:B------:R1:W3:Y:S07]  /*aa70*/  MUFU.EX2 R160, R148 ;  /* 0x0000009400a07308 */ /* 0x0002ee0000000800 */
[C---:B-----5:R-:W-:Y:S03]  /*aa80*/  HMMA.16816.F32.BF16 R124, R132.reuse, R136, R124 ;  /* 0x00000088847c723c */ /* 0x060fe6000004187c */
[----:B------:R5:W5:Y:S01]  /*aa90*/  MUFU.EX2 R162, R140 ;  /* 0x0000008c00a27308 */ /* 0x000b620000000800 */
[----:B--2---:R-:W2:Y:S04]  /*aaa0*/  LDSM.16.MT88.4 R144, [R247+0x1100] ;  /* 0x00110000f790783b */ /* 0x004ea80000004200 */
[----:B------:R-:W-:Y:S04]  /*aab0*/  HMMA.16816.F32.BF16 R128, R132, R138, R128 ;  /* 0x0000008a8480723c */ /* 0x000fe80000041880 */
[----:B------:R-:W-:Y:S03]  /*aac0*/  LDSM.16.MT88.4 R136, [R241+0x1100] ;  /* 0x00110000f188783b */ /* 0x000fe60000004200 */
[----:B------:R-:W-:Y:S02]  /*aad0*/  F2FP.BF16.PACK_AB R132, R168, R178 ;  /* 0x000000b2a884723e */ /* 0x000fe400000010ff */
[----:B------:R-:W-:Y:S03]  /*aae0*/  F2FP.BF16.PACK_AB R133, R170, R169 ;  /* 0x000000a9aa85723e */ /* 0x000fe600000010ff */
[----:B----4-:R-:W-:Y:S01]  /*aaf0*/  F2FP.BF16.PACK_AB R134, R177, R171 ;  /* 0x000000abb186723e */ /* 0x010fe200000010ff */
[----:B-1----:R-:W-:Y:S01]  /*ab00*/  FFMA.FTZ R148, R174, c[0x0][0x2d0], -R215 ;  /* 0x0000b400ae947a23 */ /* 0x002fe200000108d7 */
[----:B---3--:R-:W-:Y:S03]  /*ab10*/  MOV R187, R160 ;  /* 0x000000a000bb7202 */ /* 0x008fe60000000f00 */
[----:B------:R1:W-:Y:S01]  /*ab20*/  MUFU.EX2 R157, R148 ;  /* 0x00000094009d7308 */ /* 0x0003e20000000800 */
[----:B-----5:R-:W3:Y:S01]  /*ab30*/  LDSM.16.MT88.4 R140, [R242+0x1100] ;  /* 0x00110000f28c783b */ /* 0x020ee20000004200 */
[----:B------:R-:W-:Y:S07]  /*ab40*/  F2FP.BF16.PACK_AB R135, R162, R176 ;  /* 0x000000b0a287723e */ /* 0x000fee00000010ff */
[C---:B--2---:R-:W-:Y:S03]  /*ab50*/  HMMA.16816.F32.BF16 R4, R132.reuse, R144, R4 ;  /* 0x000000908404723c */ /* 0x044fe60000041804 */
[----:B-1----:R-:W-:Y:S05]  /*ab60*/  FFMA.FTZ R148, R172, c[0x0][0x2d0], -R213 ;  /* 0x0000b400ac947a23 */ /* 0x002fea00000108d5 */
[C---:B------:R-:W-:Y:S01]  /*ab70*/  HMMA.16816.F32.BF16 R8, R132.reuse, R146, R8 ;  /* 0x000000928408723c */ /* 0x040fe20000041808 */
[----:B------:R-:W1:Y:S01]  /*ab80*/  LDSM.16.MT88.4 R144, [R240+0x1100] ;  /* 0x00110000f090783b */ /* 0x000e620000004200 */
[----:B------:R-:W2:Y:S06]  /*ab90*/  MUFU.EX2 R156, R148 ;  /* 0x00000094009c7308 */ /* 0x000eac0000000800 */
[C---:B---3--:R-:W-:Y:S08]  /*aba0*/  HMMA.16816.F32.BF16 R12, R132.reuse, R140, R12 ;  /* 0x0000008c840c723c */ /* 0x048ff0000004180c */
[C---:B------:R-:W-:Y:S01]  /*abb0*/  HMMA.16816.F32.BF16 R16, R132.reuse, R142, R16 ;  /* 0x0000008e8410723c */ /* 0x040fe20000041810 */
[----:B------:R-:W3:Y:S03]  /*abc0*/  LDSM.16.MT88.4 R140, [R247+0x4100] ;  /* 0x00410000f78c783b */ /* 0x000ee60000004200 */
[----:B--2---:R-:W-:Y:S04]  /*abd0*/  MOV R189, R156 ;  /* 0x0000009c00bd7202 */ /* 0x004fe80000000f00 */
[C---:B------:R-:W-:Y:S01]  /*abe0*/  HMMA.16816.F32.BF16 R20, R132.reuse, R136, R20 ;  /* 0x000000888414723c */ /* 0x040fe20000041814 */
[----:B------:R-:W-:Y:S07]  /*abf0*/  LDSM.16.MT88.4 R148, [R241+0x2100] ;  /* 0x00210000f194783b */ /* 0x000fee0000004200 */
        /* <DEDUP_REMOVED lines=26> */
[C---:B--2---:R-:W-:Y:S07]  /*ada0*/  HMMA.16816.F32.BF16 R92, R132.reuse, R136, R92 ;  /* 0x00000088845c723c */ /* 0x044fee000004185c */
[--C-:B------:R-:W-:Y:S01]  /*adb0*/  FFMA.FTZ R136, R166, c[0x0][0x2d0], -R215.reuse ;  /* 0x0000b400a6887a23 */ /* 0x100fe200000108d7 */
[C---:B------:R-:W-:Y:S01]  /*adc0*/  HMMA.16816.F32.BF16 R96, R132.reuse, R138, R96 ;  /* 0x0000008a8460723c */ /* 0x040fe20000041860 */
[----:B------:R-:W-:Y:S02]  /*add0*/  LDSM.16.MT88.4 R164, [R242+0x2900] ;  /* 0x00290000f2a4783b */ /* 0x000fe40000004200 */
[----:B------:R2:W-:Y:S05]  /*ade0*/  MUFU.EX2 R155, R136 ;  /* 0x00000088009b7308 */ /* 0x0005ea0000000800 */
[C---:B-1----:R-:W-:Y:S07]  /*adf0*/  HMMA.16816.F32.BF16 R100, R132.reuse, R144, R100 ;  /* 0x000000908464723c */ /* 0x042fee0000041864 */
[--C-:B------:R-:W-:Y:S01]  /*ae00*/  FFMA.FTZ R144, R175, c[0x0][0x2d0], -R215.reuse ;  /* 0x0000b400af907a23 */ /* 0x100fe200000108d7 */
[C---:B------:R-:W-:Y:S03]  /*ae10*/  HMMA.16816.F32.BF16 R104, R132.reuse, R146, R104 ;  /* 0x000000928468723c */ /* 0x040fe60000041868 */
[----:B------:R1:W4:Y:S01]  /*ae20*/  MUFU.EX2 R161, R144 ;  /* 0x0000009000a17308 */ /* 0x0003220000000800 */
[----:B------:R-:W-:Y:S02]  /*ae30*/  FFMA.FTZ R215, R211, c[0x0][0x2d0], -R215 ;  /* 0x0000b400d3d77a23 */ /* 0x000fe400000108d7 */
[--C-:B------:R-:W-:Y:S01]  /*ae40*/  FFMA.FTZ R211, R182, c[0x0][0x2d0], -R213.reuse ;  /* 0x0000b400b6d37a23 */ /* 0x100fe200000108d5 */
[----:B------:R-:W-:Y:S01]  /*ae50*/  MOV R182, R157 ;  /* 0x0000009d00b67202 */ /* 0x000fe20000000f00 */
[C---:B---3--:R-:W-:Y:S01]  /*ae60*/  HMMA.16816.F32.BF16 R108, R132.reuse, R140, R108 ;  /* 0x0000008c846c723c */ /* 0x048fe2000004186c */
[----:B--2---:R-:W2:Y:S03]  /*ae70*/  LDSM.16.MT88.4 R136, [R241+0xa100] ;  /* 0x00a10000f188783b */ /* 0x004ea60000004200 */
[----:B------:R-:W-:Y:S01]  /*ae80*/  MOV R188, R182 ;  /* 0x000000b600bc7202 */ /* 0x000fe20000000f00 */
[----:B------:R-:W3:Y:S02]  /*ae90*/  MUFU.EX2 R215, R215 ;  /* 0x000000d700d77308 */ /* 0x000ee40000000800 */
[--C-:B------:R-:W-:Y:S01]  /*aea0*/  FFMA.FTZ R140, R173, c[0x0][0x2d0], -R213.reuse ;  /* 0x0000b400ad8c7a23 */ /* 0x100fe200000108d5 */
[C---:B------:R-:W-:Y:S01]  /*aeb0*/  HMMA.16816.F32.BF16 R112, R132.reuse, R142, R112 ;  /* 0x0000008e8470723c */ /* 0x040fe20000041870 */
[----:B------:R-:W-:Y:S03]  /*aec0*/  LDSM.16.MT88.4 R172, [R247+0x2900] ;  /* 0x00290000f7ac783b */ /* 0x000fe60000004200 */
[----:B------:R-:W-:Y:S01]  /*aed0*/  FFMA.FTZ R213, R181, c[0x0][0x2d0], -R213 ;  /* 0x0000b400b5d57a23 */ /* 0x000fe200000108d5 */
[----:B------:R-:W-:Y:S02]  /*aee0*/  F2FP.BF16.PACK_AB R181, R200, R201 ;  /* 0x000000c9c8b5723e */ /* 0x000fe400000010ff */
[----:B------:R5:W5:Y:S02]  /*aef0*/  MUFU.EX2 R179, R140 ;  /* 0x0000008c00b37308 */ /* 0x000b640000000800 */
[----:B-1----:R-:W1:Y:S03]  /*af00*/  LDSM.16.MT88.4 R144, [R240+0xa100] ;  /* 0x00a10000f090783b */ /* 0x002e660000004200 */
[----:B----4-:R-:W-:Y:S05]  /*af10*/  MOV R190, R161 ;  /* 0x000000a100be7202 */ /* 0x010fea0000000f00 */
[----:B------:R-:W-:Y:S01]  /*af20*/  MUFU.EX2 R211, R211 ;  /* 0x000000d300d37308 */ /* 0x000fe20000000800 */
[----:B---3--:R-:W-:Y:S09]  /*af30*/  F2FP.BF16.PACK_AB R182, R215, R204 ;  /* 0x000000ccd7b6723e */ /* 0x008ff200000010ff */
[----:B------:R-:W3:Y:S01]  /*af40*/  MUFU.EX2 R213, R213 ;  /* 0x000000d500d57308 */ /* 0x000ee20000000800 */
[----:B-----5:R-:W4:Y:S01]  /*af50*/  LDSM.16.MT88.4 R140, [R247+0x1900] ;  /* 0x00190000f78c783b */ /* 0x020f220000004200 */
[----:B------:R-:W-:Y:S01]  /*af60*/  MOV R214, R179 ;  /* 0x000000b300d67202 */ /* 0x000fe20000000f00 */
[C---:B--2---:R-:W-:Y:S08]  /*af70*/  HMMA.16816.F32.BF16 R116, R132.reuse, R136, R116 ;  /* 0x000000888474723c */ /* 0x044ff00000041874 */
[C---:B------:R-:W-:Y:S01]  /*af80*/  HMMA.16816.F32.BF16 R120, R132.reuse, R138, R120 ;  /* 0x0000008a8478723c */ /* 0x040fe20000041878 */
[----:B------:R-:W2:Y:S07]  /*af90*/  LDSM.16.MT88.4 R136, [R242+0x1900] ;  /* 0x00190000f288783b */ /* 0x000eae0000004200 */
[C---:B-1----:R-:W-:Y:S04]  /*afa0*/  HMMA.16816.F32.BF16 R124, R132.reuse, R144, R124 ;  /* 0x00000090847c723c */ /* 0x042fe8000004187c */
[----:B---3--:R-:W-:Y:S04]  /*afb0*/  F2FP.BF16.PACK_AB R183, R213, R211 ;  /* 0x000000d3d5b7723e */ /* 0x008fe800000010ff */
[----:B------:R-:W-:Y:S01]  /*afc0*/  HMMA.16816.F32.BF16 R128, R132, R146, R128 ;  /* 0x000000928480723c */ /* 0x000fe20000041880 */
[----:B------:R-:W1:Y:S06]  /*afd0*/  LDSM.16.MT88.4 R144, [R241+0x1900] ;  /* 0x00190000f190783b */ /* 0x000e6c0000004200 */
[----:B------:R-:W-:Y:S02]  /*afe0*/  F2FP.BF16.PACK_AB R134, R157, R161 ;  /* 0x000000a19d86723e */ /* 0x000fe400000010ff */
[----:B------:R-:W-:Y:S02]  /*aff0*/  F2FP.BF16.PACK_AB R135, R156, R179 ;  /* 0x000000b39c87723e */ /* 0x000fe400000010ff */
[----:B------:R-:W-:Y:S01]  /*b000*/  LDSM.16.MT88.4 R156, [R241+0x2900] ;  /* 0x00290000f19c783b */ /* 0x000fe20000004200 */
[----:B------:R-:W-:Y:S02]  /*b010*/  F2FP.BF16.PACK_AB R132, R155, R163 ;  /* 0x000000a39b84723e */ /* 0x000fe400000010ff */
[----:B------:R-:W-:Y:S07]  /*b020*/  F2FP.BF16.PACK_AB R133, R160, R154 ;  /* 0x0000009aa085723e */ /* 0x000fee00000010ff */
[C---:B----4-:R-:W-:Y:S08]  /*b030*/  HMMA.16816.F32.BF16 R4, R132.reuse, R140, R4 ;  /* 0x0000008c8404723c */ /* 0x050ff00000041804 */
        /* <DEDUP_REMOVED lines=45> */
[----:B------:R-:W-:Y:S01]  /*b310*/  HMMA.16816.F32.BF16 R128, R132, R142, R128 ;  /* 0x0000008e8480723c */ /* 0x000fe20000041880 */
[----:B------:R-:W3:Y:S06]  /*b320*/  LDSM.16.MT88.4 R140, [R240+0x2100] ;  /* 0x00210000f08c783b */ /* 0x000eec0000004200 */
[----:B------:R-:W-:Y:S02]  /*b330*/  F2FP.BF16.PACK_AB R132, R212, R210 ;  /* 0x000000d2d484723e */ /* 0x000fe400000010ff */
[----:B------:R-:W-:Y:S03]  /*b340*/  F2FP.BF16.PACK_AB R133, R208, R206 ;  /* 0x000000ced085723e */ /* 0x000fe600000010ff */
[----:B------:R-:W-:Y:S02]  /*b350*/  F2FP.BF16.PACK_AB R134, R207, R209 ;  /* 0x000000d1cf86723e */ /* 0x000fe400000010ff */
[----:B------:R-:W-:Y:S07]  /*b360*/  F2FP.BF16.PACK_AB R135, R199, R205 ;  /* 0x000000cdc787723e */ /* 0x000fee00000010ff */
[C---:B--2---:R-:W-:Y:S08]  /*b370*/  HMMA.16816.F32.BF16 R4, R132.reuse, R136, R4 ;  /* 0x000000888404723c */ /* 0x044ff00000041804 */
[C---:B------:R-:W-:Y:S01]  /*b380*/  HMMA.16816.F32.BF16 R8, R132.reuse, R138, R8 ;  /* 0x0000008a8408723c */ /* 0x040fe20000041808 */
[----:B------:R-:W2:Y:S07]  /*b390*/  LDSM.16.MT88.4 R136, [R247+0x5100] ;  /* 0x00510000f788783b */ /* 0x000eae0000004200 */
[C---:B-1----:R-:W-:Y:S08]  /*b3a0*/  HMMA.16816.F32.BF16 R12, R132.reuse, R144, R12 ;  /* 0x00000090840c723c */ /* 0x042ff0000004180c */
[C---:B------:R-:W-:Y:S01]  /*b3b0*/  HMMA.16816.F32.BF16 R16, R132.reuse, R146, R16 ;  /* 0x000000928410723c */ /* 0x040fe20000041810 */
[----:B------:R-:W1:Y:S07]  /*b3c0*/  LDSM.16.MT88.4 R144, [R242+0x5100] ;  /* 0x00510000f290783b */ /* 0x000e6e0000004200 */
[C---:B------:R-:W-:Y:S08]  /*b3d0*/  HMMA.16816.F32.BF16 R20, R132.reuse, R148, R20 ;  /* 0x000000948414723c */ /* 0x040ff00000041814 */
[C---:B------:R-:W-:Y:S01]  /*b3e0*/  HMMA.16816.F32.BF16 R24, R132.reuse, R150, R24 ;  /* 0x000000968418723c */ /* 0x040fe20000041818 */
[----:B------:R-:W4:Y:S07]  /*b3f0*/  LDSM.16.MT88.4 R148, [R241+0x5100] ;  /* 0x00510000f194783b */ /* 0x000f2e0000004200 */
        /* <DEDUP_REMOVED lines=9> */
[C---:B----4-:R-:W-:Y:S08]  /*b490*/  HMMA.16816.F32.BF16 R52, R132.reuse, R148, R52 ;  /* 0x000000948434723c */ /* 0x050ff00000041834 */
        /* <DEDUP_REMOVED lines=19> */
[----:B------:R-:W-:Y:S07]  /*b5d0*/  LDSM.16.MT88.4 R136, [R247+0x5900] ;  /* 0x00590000f788783b */ /* 0x000fee0000004200 */
[C---:B-1----:R-:W-:Y:S07]  /*b5e0*/  HMMA.16816.F32.BF16 R108, R132.reuse, R144, R108 ;  /* 0x00000090846c723c */ /* 0x042fee000004186c */
[----:B------:R-:W-:Y:S01]  /*b5f0*/  MOV R144, R171 ;  /* 0x000000ab00907202 */ /* 0x000fe20000000f00 */
[C---:B------:R-:W-:Y:S04]  /*b600*/  HMMA.16816.F32.BF16 R112, R132.reuse, R146, R112 ;  /* 0x000000928470723c */ /* 0x040fe80000041870 */
[----:B------:R-:W-:Y:S03]  /*b610*/  MOV R145, R170 ;  /* 0x000000aa00917202 */ /* 0x000fe60000000f00 */
[----:B------:R-:W-:Y:S01]  /*b620*/  MOV R146, R177 ;  /* 0x000000b100927202 */ /* 0x000fe20000000f00 */
[C---:B----4-:R-:W-:Y:S04]  /*b630*/  HMMA.16816.F32.BF16 R116, R132.reuse, R148, R116 ;  /* 0x000000948474723c */ /* 0x050fe80000041874 */
[----:B------:R-:W-:Y:S04]  /*b640*/  MOV R147, R176 ;  /* 0x000000b000937202 */ /* 0x000fe80000000f00 */
[C---:B------:R-:W-:Y:S01]  /*b650*/  HMMA.16816.F32.BF16 R120, R132.reuse, R150, R120 ;  /* 0x000000968478723c */ /* 0x040fe20000041878 */
[----:B------:R-:W1:Y:S07]  /*b660*/  LDSM.16.MT88.4 R148, [R240+0x2900] ;  /* 0x00290000f094783b */ /* 0x000e6e0000004200 */
[C---:B---3--:R-:W-:Y:S07]  /*b670*/  HMMA.16816.F32.BF16 R124, R132.reuse, R140, R124 ;  /* 0x0000008c847c723c */ /* 0x048fee000004187c */
[----:B------:R-:W-:Y:S01]  /*b680*/  MOV R141, R169 ;  /* 0x000000a9008d7202 */ /* 0x000fe20000000f00 */
[----:B------:R-:W-:Y:S01]  /*b690*/  HMMA.16816.F32.BF16 R128, R132, R142, R128 ;  /* 0x0000008e8480723c */ /* 0x000fe20000041880 */
[----:B------:R-:W2:Y:S03]  /*b6a0*/  LDSM.16.MT88.4 R132, [R242+0x5900] ;  /* 0x00590000f284783b */ /* 0x000ea60000004200 */
[----:B------:R-:W-:Y:S03]  /*b6b0*/  MOV R140, R168 ;  /* 0x000000a8008c7202 */ /* 0x000fe60000000f00 */
[----:B------:R-:W-:Y:S01]  /*b6c0*/  MOV R142, R163 ;  /* 0x000000a3008e7202 */ /* 0x000fe20000000f00 */
[C---:B------:R-:W-:Y:S01]  /*b6d0*/  HMMA.16816.F32.BF16 R176, R180.reuse, R172, R4 ;  /* 0x000000acb4b0723c */ /* 0x040fe20000041804 */
[----:B------:R-:W3:Y:S04]  /*b6e0*/  LDSM.16.MT88.4 R4, [R241+0x5900] ;  /* 0x00590000f104783b */ /* 0x000ee80000004200 */
[----:B------:R-:W-:Y:S03]  /*b6f0*/  MOV R143, R162 ;  /* 0x000000a2008f7202 */ /* 0x000fe60000000f00 */
[C---:B------:R-:W-:Y:S07]  /*b700*/  HMMA.16816.F32.BF16 R172, R180.reuse, R174, R8 ;  /* 0x000000aeb4ac723c */ /* 0x040fee0000041808 */
[----:B------:R-:W-:Y:S01]  /*b710*/  MOV R10, R155 ;  /* 0x0000009b000a7202 */ /* 0x000fe20000000f00 */
[C---:B------:R-:W-:Y:S01]  /*b720*/  HMMA.16816.F32.BF16 R168, R180.reuse, R164, R12 ;  /* 0x000000a4b4a8723c */ /* 0x040fe2000004180c */
[----:B------:R-:W-:Y:S03]  /*b730*/  LDSM.16.MT88.4 R12, [R247+0x8900] ;  /* 0x00890000f70c783b */ /* 0x000fe60000004200 */
[----:B------:R-:W-:Y:S04]  /*b740*/  MOV R11, R154 ;  /* 0x0000009a000b7202 */ /* 0x000fe80000000f00 */
[C---:B------:R-:W-:Y:S01]  /*b750*/  HMMA.16816.F32.BF16 R164, R180.reuse, R166, R16 ;  /* 0x000000a6b4a4723c */ /* 0x040fe20000041810 */
[----:B------:R-:W-:Y:S07]  /*b760*/  LDSM.16.MT88.4 R16, [R242+0x8900] ;  /* 0x00890000f210783b */ /* 0x000fee0000004200 */
[C---:B------:R-:W-:Y:S01]  /*b770*/  HMMA.16816.F32.BF16 R160, R180.reuse, R156, R20 ;  /* 0x0000009cb4a0723c */ /* 0x040fe20000041814 */
[----:B------:R-:W-:Y:S07]  /*b780*/  LDSM.16.MT88.4 R20, [R241+0x8900] ;  /* 0x00890000f114783b */ /* 0x000fee0000004200 */
[C---:B------:R-:W-:Y:S01]  /*b790*/  HMMA.16816.F32.BF16 R156, R180.reuse, R158, R24 ;  /* 0x0000009eb49c723c */ /* 0x040fe20000041818 */
[----:B------:R-:W-:Y:S07]  /*b7a0*/  LDSM.16.MT88.4 R24, [R240+0x8900] ;  /* 0x00890000f018783b */ /* 0x000fee0000004200 */
[C---:B-1----:R-:W-:Y:S07]  /*b7b0*/  HMMA.16816.F32.BF16 R152, R180.reuse, R148, R28 ;  /* 0x00000094b498723c */ /* 0x042fee000004181c */
[----:B------:R-:W-:Y:S01]  /*b7c0*/  MOV R31, R10 ;  /* 0x0000000a001f7202 */ /* 0x000fe20000000f00 */
[C---:B------:R-:W-:Y:S04]  /*b7d0*/  HMMA.16816.F32.BF16 R148, R180.reuse, R150, R32 ;  /* 0x00000096b494723c */ /* 0x040fe80000041820 */
[----:B------:R-:W-:Y:S02]  /*b7e0*/  MOV R30, R11 ;  /* 0x0000000b001e7202 */ /* 0x000fe40000000f00 */
[----:B------:R-:W-:Y:S01]  /*b7f0*/  MOV R29, R142 ;  /* 0x0000008e001d7202 */ /* 0x000fe20000000f00 */
[----:B------:R-:W1:Y:S01]  /*b800*/  LDSM.16.MT88.4 R8, [R240+0x5900] ;  /* 0x00590000f008783b */ /* 0x000e620000004200 */
[----:B------:R-:W-:Y:S04]  /*b810*/  MOV R35, R146 ;  /* 0x0000009200237202 */ /* 0x000fe80000000f00 */
[----:B------:R-:W-:Y:S02]  /*b820*/  MOV R34, R147 ;  /* 0x0000009300227202 */ /* 0x000fe40000000f00 */
[----:B------:R-:W-:Y:S02]  /*b830*/  MOV R33, R144 ;  /* 0x0000009000217202 */ /* 0x000fe40000000f00 */
[----:B------:R-:W-:Y:S02]  /*b840*/  MOV R32, R145 ;  /* 0x0000009100207202 */ /* 0x000fe40000000f00 */
[C---:B------:R-:W-:Y:S03]  /*b850*/  HMMA.16816.F32.BF16 R144, R180.reuse, R136, R36 ;  /* 0x00000088b490723c */ /* 0x040fe60000041824 */
[----:B------:R-:W-:Y:S04]  /*b860*/  MOV R28, R143 ;  /* 0x0000008f001c7202 */ /* 0x000fe80000000f00 */
[----:B------:R-:W-:Y:S02]  /*b870*/  MOV R39, R140 ;  /* 0x0000008c00277202 */ /* 0x000fe40000000f00 */
[----:B------:R-:W-:Y:S02]  /*b880*/  MOV R38, R141 ;  /* 0x0000008d00267202 */ /* 0x000fe40000000f00 */
[C---:B------:R-:W-:Y:S03]  /*b890*/  HMMA.16816.F32.BF16 R140, R180.reuse, R138, R40 ;  /* 0x0000008ab48c723c */ /* 0x040fe60000041828 */
[----:B------:R-:W-:Y:S01]  /*b8a0*/  FADD.FTZ R198, R38, R198 ;  /* 0x000000c626c67221 */ /* 0x000fe20000010000 */
[----:B------:R-:W-:Y:S01]  /*b8b0*/  MOV R37, R3 ;  /* 0x0000000300257202 */ /* 0x000fe20000000f00 */
[----:B------:R-:W-:Y:S03]  /*b8c0*/  FADD.FTZ R3, R196, R195 ;  /* 0x000000c3c4037221 */ /* 0x000fe60000010000 */
[C---:B--2---:R-:W-:Y:S04]  /*b8d0*/  HMMA.16816.F32.BF16 R136, R180.reuse, R132, R44 ;  /* 0x00000084b488723c */ /* 0x044fe8000004182c */
[----:B------:R-:W-:Y:S04]  /*b8e0*/  FADD.FTZ R3, R37, R3 ;  /* 0x0000000325037221 */ /* 0x000fe80000010000 */
[C---:B------:R-:W-:Y:S08]  /*b8f0*/  HMMA.16816.F32.BF16 R132, R180.reuse, R134, R48 ;  /* 0x00000086b484723c */ /* 0x040ff00000041830 */
[C---:B---3--:R-:W-:Y:S08]  /*b900*/  HMMA.16816.F32.BF16 R52, R180.reuse, R4, R52 ;  /* 0x00000004b434723c */ /* 0x048ff00000041834 */
[C---:B------:R-:W-:Y:S01]  /*b910*/  HMMA.16816.F32.BF16 R56, R180.reuse, R6, R56 ;  /* 0x00000006b438723c */ /* 0x040fe20000041838 */
[----:B------:R-:W2:Y:S07]  /*b920*/  LDSM.16.MT88.4 R4, [R247+0xb900] ;  /* 0x00b90000f704783b */ /* 0x000eae0000004200 */
[C---:B-1----:R-:W-:Y:S08]  /*b930*/  HMMA.16816.F32.BF16 R60, R180.reuse, R8, R60 ;  /* 0x00000008b43c723c */ /* 0x042ff0000004183c */
[C---:B------:R-:W-:Y:S01]  /*b940*/  HMMA.16816.F32.BF16 R64, R180.reuse, R10, R64 ;  /* 0x0000000ab440723c */ /* 0x040fe20000041840 */
[----:B------:R-:W1:Y:S07]  /*b950*/  LDSM.16.MT88.4 R8, [R242+0xb900] ;  /* 0x00b90000f208783b */ /* 0x000e6e0000004200 */
[C---:B------:R-:W-:Y:S08]  /*b960*/  HMMA.16816.F32.BF16 R68, R180.reuse, R12, R68 ;  /* 0x0000000cb444723c */ /* 0x040ff00000041844 */
[C---:B------:R-:W-:Y:S01]  /*b970*/  HMMA.16816.F32.BF16 R72, R180.reuse, R14, R72 ;  /* 0x0000000eb448723c */ /* 0x040fe20000041848 */
[----:B------:R-:W3:Y:S07]  /*b980*/  LDSM.16.MT88.4 R12, [R241+0xb900] ;  /* 0x00b90000f10c783b */ /* 0x000eee0000004200 */
[C---:B------:R-:W-:Y:S07]  /*b990*/  HMMA.16816.F32.BF16 R76, R180.reuse, R16, R76 ;  /* 0x00000010b44c723c */ /* 0x040fee000004184c */
[----:B------:R-:W-:Y:S01]  /*b9a0*/  FADD.FTZ R16, R39, R3 ;  /* 0x0000000327107221 */ /* 0x000fe20000010000 */
[C---:B------:R-:W-:Y:S04]  /*b9b0*/  HMMA.16816.F32.BF16 R80, R180.reuse, R18, R80 ;  /* 0x00000012b450723c */ /* 0x040fe80000041850 */
[----:B------:R-:W-:Y:S02]  /*b9c0*/  FADD.FTZ R3, R32, R198 ;  /* 0x000000c620037221 */ /* 0x000fe40000010000 */
[----:B------:R-:W-:Y:S02]  /*b9d0*/  FADD.FTZ R16, R33, R16 ;  /* 0x0000001021107221 */ /* 0x000fe40000010000 */
[C---:B------:R-:W-:Y:S04]  /*b9e0*/  HMMA.16816.F32.BF16 R84, R180.reuse, R20, R84 ;  /* 0x00000014b454723c */ /* 0x040fe80000041854 */
[----:B------:R-:W-:Y:S04]  /*b9f0*/  FADD.FTZ R3, R34, R3 ;  /* 0x0000000322037221 */ /* 0x000fe80000010000 */
[C---:B------:R-:W-:Y:S04]  /*ba00*/  HMMA.16816.F32.BF16 R88, R180.reuse, R22, R88 ;  /* 0x00000016b458723c */ /* 0x040fe80000041858 */
[----:B------:R-:W-:Y:S04]  /*ba10*/  FADD.FTZ R3, R28, R3 ;  /* 0x000000031c037221 */ /* 0x000fe80000010000 */
[C---:B------:R-:W-:Y:S04]  /*ba20*/  HMMA.16816.F32.BF16 R92, R180.reuse, R24, R92 ;  /* 0x00000018b45c723c */ /* 0x040fe8000004185c */
[----:B------:R-:W-:Y:S04]  /*ba30*/  FADD.FTZ R3, R30, R3 ;  /* 0x000000031e037221 */ /* 0x000fe80000010000 */
[C---:B------:R-:W-:Y:S04]  /*ba40*/  HMMA.16816.F32.BF16 R96, R180.reuse, R26, R96 ;  /* 0x0000001ab460723c */ /* 0x040fe80000041860 */
[----:B------:R-:W-:Y:S04]  /*ba50*/  FADD.FTZ R3, R187, R3 ;  /* 0x00000003bb037221 */ /* 0x000fe80000010000 */
[C---:B--2---:R-:W-:Y:S04]  /*ba60*/  HMMA.16816.F32.BF16 R100, R180.reuse, R4, R100 ;  /* 0x00000004b464723c */ /* 0x044fe80000041864 */
[----:B------:R-:W-:Y:S04]  /*ba70*/  FADD.FTZ R3, R214, R3 ;  /* 0x00000003d6037221 */ /* 0x000fe80000010000 */
[C---:B------:R-:W-:Y:S01]  /*ba80*/  HMMA.16816.F32.BF16 R104, R180.reuse, R6, R104 ;  /* 0x00000006b468723c */ /* 0x040fe20000041868 */
[----:B------:R-:W2:Y:S03]  /*ba90*/  LDSM.16.MT88.4 R4, [R240+0xb900] ;  /* 0x00b90000f004783b */ /* 0x000ea60000004200 */
[----:B------:R-:W-:Y:S04]  /*baa0*/  FADD.FTZ R3, R189, R3 ;  /* 0x00000003bd037221 */ /* 0x000fe80000010000 */
[C---:B-1----:R-:W-:Y:S04]  /*bab0*/  HMMA.16816.F32.BF16 R108, R180.reuse, R8, R108 ;  /* 0x00000008b46c723c */ /* 0x042fe8000004186c */
[----:B------:R-:W-:Y:S03]  /*bac0*/  FADD.FTZ R3, R206, R3 ;  /* 0x00000003ce037221 */ /* 0x000fe60000010000 */
[----:B------:R-:W-:Y:S01]  /*bad0*/  FADD.FTZ R8, R35, R16 ;  /* 0x0000001023087221 */ /* 0x000fe20000010000 */
[C---:B------:R-:W-:Y:S04]  /*bae0*/  HMMA.16816.F32.BF16 R112, R180.reuse, R10, R112 ;  /* 0x0000000ab470723c */ /* 0x040fe80000041870 */
[----:B------:R-:W-:Y:S02]  /*baf0*/  FADD.FTZ R8, R29, R8 ;  /* 0x000000081d087221 */ /* 0x000fe40000010000 */
[----:B------:R-:W-:Y:S02]  /*bb00*/  FADD.FTZ R208, R208, R3 ;  /* 0x00000003d0d07221 */ /* 0x000fe40000010000 */
[----:B------:R-:W-:Y:S01]  /*bb10*/  FADD.FTZ R8, R31, R8 ;  /* 0x000000081f087221 */ /* 0x000fe20000010000 */
[C---:B---3--:R-:W-:Y:S03]  /*bb20*/  HMMA.16816.F32.BF16 R116, R180.reuse, R12, R116 ;  /* 0x0000000cb474723c */ /* 0x048fe60000041874 */
[----:B------:R-:W-:Y:S02]  /*bb30*/  FADD.FTZ R8, R190, R8 ;  /* 0x00000008be087221 */ /* 0x000fe40000010000 */
[----:B------:R-:W-:Y:S02]  /*bb40*/  FADD.FTZ R208, R205, R208 ;  /* 0x000000d0cdd07221 */ /* 0x000fe40000010000 */
[----:B------:R-:W-:Y:S01]  /*bb50*/  FADD.FTZ R8, R188, R8 ;  /* 0x00000008bc087221 */ /* 0x000fe20000010000 */
[C---:B------:R-:W-:Y:S04]  /*bb60*/  HMMA.16816.F32.BF16 R120, R180.reuse, R14, R120 ;  /* 0x0000000eb478723c */ /* 0x040fe80000041878 */
[----:B------:R-:W-:Y:S02]  /*bb70*/  FADD.FTZ R210, R210, R8 ;  /* 0x00000008d2d27221 */ /* 0x000fe40000010000 */
[----:B------:R-:W-:Y:S02]  /*bb80*/  FADD.FTZ R199, R199, R208 ;  /* 0x000000d0c7c77221 */ /* 0x000fe40000010000 */
[----:B------:R-:W-:Y:S01]  /*bb90*/  FADD.FTZ R210, R212, R210 ;  /* 0x000000d2d4d27221 */ /* 0x000fe20000010000 */
[C---:B--2---:R-:W-:Y:S03]  /*bba0*/  HMMA.16816.F32.BF16 R124, R180.reuse, R4, R124 ;  /* 0x00000004b47c723c */ /* 0x044fe6000004187c */
[----:B------:R-:W-:Y:S02]  /*bbb0*/  FADD.FTZ R209, R209, R210 ;  /* 0x000000d2d1d17221 */ /* 0x000fe40000010000 */
[----:B------:R-:W-:Y:S02]  /*bbc0*/  FADD.FTZ R199, R201, R199 ;  /* 0x000000c7c9c77221 */ /* 0x000fe40000010000 */
[----:B------:R-:W-:Y:S01]  /*bbd0*/  FADD.FTZ R209, R207, R209 ;  /* 0x000000d1cfd17221 */ /* 0x000fe20000010000 */
[----:B------:R-:W-:Y:S04]  /*bbe0*/  HMMA.16816.F32.BF16 R128, R180, R6, R128 ;  /* 0x00000006b480723c */ /* 0x000fe80000041880 */
[----:B------:R-:W-:Y:S02]  /*bbf0*/  FADD.FTZ R203, R203, R209 ;  /* 0x000000d1cbcb7221 */ /* 0x000fe40000010000 */
[----:B------:R-:W-:Y:S01]  /*bc00*/  FADD.FTZ R199, R200, R199 ;  /* 0x000000c7c8c77221 */ /* 0x000fe20000010000 */
[----:B------:R-:W-:Y:S01]  /*bc10*/  MOV R180, R2 ;  /* 0x0000000200b47202 */ /* 0x000fe20000000f00 */
[----:B------:R-:W-:Y:S04]  /*bc20*/  FADD.FTZ R203, R202, R203 ;  /* 0x000000cbcacb7221 */ /* 0x000fe80000010000 */
[----:B------:R-:W-:Y:S02]  /*bc30*/  FADD.FTZ R203, R204, R203 ;  /* 0x000000cbcccb7221 */ /* 0x000fe40000010000 */
[----:B------:R-:W-:Y:S02]  /*bc40*/  FADD.FTZ R199, R211, R199 ;  /* 0x000000c7d3c77221 */ /* 0x000fe40000010000 */
[----:B------:R-:W-:Y:S02]  /*bc50*/  FADD.FTZ R3, R215, R203 ;  /* 0x000000cbd7037221 */ /* 0x000fe40000010000 */
[----:B------:R-:W-:Y:S03]  /*bc60*/  FADD.FTZ R183, R213, R199 ;  /* 0x000000c7d5b77221 */ /* 0x000fe60000010000 */
[----:B------:R1:W-:Y:S02]  /*bc70*/  STL [R1+0x2c], R3 ;  /* 0x00002c0301007387 */ /* 0x0003e40000100800 */
[----:B-1----:R-:W-:Y:S01]  /*bc80*/  MOV R3, R0 ;  /* 0x0000000000037202 */ /* 0x002fe20000000f00 */
[----:B------:R-:W-:-:S05]  /*bc90*/  @P0 BRA `(.L_x_1544) ;  /* 0xffffb46000000947 */ /* 0x000fca000383ffff */
.L_x_1543:
[----:B------:R-:W2:Y:S01]  /*bca0*/  LDL.LU R6, [R1+0x2c] ;  /* 0x00002c0001067983 */ /* 0x000ea20000300800 */
[----:B------:R-:W-:-:S03]  /*bcb0*/  PLOP3.LUT P2, PT, PT, PT, PT, 0x8, 0x0 ;  /* 0x000000000000781c */ /* 0x000fc60003f4e170 */
[----:B------:R-:W1:Y:S02]  /*bcc0*/  SHFL.BFLY PT, R4, R183, 0x2, 0x1f ;  /* 0x0c401f00b7047f89 */ /* 0x000e6400000e0000 */
[----:B-1----:R-:W-:-:S05]  /*bcd0*/  FADD.FTZ R183, R4, R183 ;  /* 0x000000b704b77221 */ /* 0x002fca0000010000 */
[----:B------:R-:W1:Y:S02]  /*bce0*/  SHFL.BFLY PT, R4, R183, 0x1, 0x1f ;  /* 0x0c201f00b7047f89 */ /* 0x000e6400000e0000 */
[----:B-1----:R-:W-:-:S05]  /*bcf0*/  FADD.FTZ R4, R4, R183 ;  /* 0x000000b704047221 */ /* 0x002fca0000010000 */
[----:B------:R-:W-:-:S13]  /*bd00*/  FSETP.NE.FTZ.AND P0, PT, R4, RZ, PT ;  /* 0x000000ff0400720b */ /* 0x000fda0003f15000 */
[----:B------:R-:W1:Y:S01]  /*bd10*/  @P0 MUFU.LG2 R7, R4 ;  /* 0x0000000400070308 */ /* 0x000e620000000c00 */
[----:B------:R-:W-:Y:S01]  /*bd20*/  @P0 MOV R10, 0x3f317218 ;  /* 0x3f317218000a0802 */ /* 0x000fe20000000f00 */
[----:B-1----:R-:W-:-:S04]  /*bd30*/  @P0 FMUL.FTZ R9, R7, 0.69314718246459960938 ;  /* 0x3f31721807090820 */ /* 0x002fc80000410000 */
[----:B------:R-:W-:Y:S01]  /*bd40*/  @P0 FMUL.FTZ R7, R10, c[0x0][0x2d0] ;  /* 0x0000b4000a070a20 */ /* 0x000fe20000410000 */
[----:B--2---:R-:W1:Y:S02]  /*bd50*/  SHFL.BFLY PT, R5, R6, 0x2, 0x1f ;  /* 0x0c401f0006057f89 */ /* 0x004e6400000e0000 */
[----:B-1----:R-:W-:Y:S01]  /*bd60*/  FADD.FTZ R5, R5, R6 ;  /* 0x0000000605057221 */ /* 0x002fe20000010000 */
[----:B------:R-:W-:-:S04]  /*bd70*/  MOV R6, RZ ;  /* 0x000000ff00067202 */ /* 0x000fc80000000f00 */
[----:B------:R-:W1:Y:S02]  /*bd80*/  SHFL.BFLY PT, R3, R5, 0x1, 0x1f ;  /* 0x0c201f0005037f89 */ /* 0x000e6400000e0000 */
[----:B-1----:R-:W-:Y:S01]  /*bd90*/  FADD.FTZ R5, R5, R3 ;  /* 0x0000000305057221 */ /* 0x002fe20000010000 */
[----:B------:R-:W-:-:S04]  /*bda0*/  MOV R3, RZ ;  /* 0x000000ff00037202 */ /* 0x000fc80000000f00 */
[----:B------:R-:W-:Y:S02]  /*bdb0*/  FSETP.NE.FTZ.AND P1, PT, R5, RZ, PT ;  /* 0x000000ff0500720b */ /* 0x000fe40003f35000 */
[----:B------:R1:W2:Y:S11]  /*bdc0*/  @P0 MUFU.RCP R3, R4 ;  /* 0x0000000400030308 */ /* 0x0002b60000001000 */
[----:B------:R-:W3:Y:S01]  /*bdd0*/  @P1 MUFU.RCP R6, R5 ;  /* 0x0000000500061308 */ /* 0x000ee20000001000 */
[----:B------:R-:W-:-:S02]  /*bde0*/  @P1 MOV R8, 0x3f317218 ;  /* 0x3f31721800081802 */ /* 0x000fc40000000f00 */
[----:B-1----:R-:W-:-:S03]  /*bdf0*/  MOV R4, 0xff800000 ;  /* 0xff80000000047802 */ /* 0x002fc60000000f00 */
[----:B------:R-:W-:Y:S02]  /*be00*/  @P1 FMUL.FTZ R8, R8, c[0x0][0x2d0] ;  /* 0x0000b40008081a20 */ /* 0x000fe40000410000 */
[----:B------:R-:W1:Y:S01]  /*be10*/  @P1 MUFU.LG2 R5, R5 ;  /* 0x0000000500051308 */ /* 0x000e620000000c00 */
[C---:B--2---:R-:W-:Y:S02]  /*be20*/  FMUL.FTZ R178, R3.reuse, R178 ;  /* 0x000000b203b27220 */ /* 0x044fe40000410000 */
[C---:B------:R-:W-:Y:S02]  /*be30*/  FMUL.FTZ R179, R3.reuse, R179 ;  /* 0x000000b303b37220 */ /* 0x040fe40000410000 */
[C---:B------:R-:W-:Y:S02]  /*be40*/  FMUL.FTZ R174, R3.reuse, R174 ;  /* 0x000000ae03ae7220 */ /* 0x040fe40000410000 */
[----:B------:R-:W-:Y:S02]  /*be50*/  FMUL.FTZ R175, R3, R175 ;  /* 0x000000af03af7220 */ /* 0x000fe40000410000 */
[----:B---3--:R-:W-:-:S02]  /*be60*/  FMUL.FTZ R176, R6, R176 ;  /* 0x000000b006b07220 */ /* 0x008fc40000410000 */
[C---:B------:R-:W-:Y:S02]  /*be70*/  FMUL.FTZ R177, R6.reuse, R177 ;  /* 0x000000b106b17220 */ /* 0x040fe40000410000 */
[C---:B------:R-:W-:Y:S02]  /*be80*/  FMUL.FTZ R172, R6.reuse, R172 ;  /* 0x000000ac06ac7220 */ /* 0x040fe40000410000 */
[C---:B------:R-:W-:Y:S02]  /*be90*/  FMUL.FTZ R173, R6.reuse, R173 ;  /* 0x000000ad06ad7220 */ /* 0x040fe40000410000 */
[----:B-1----:R-:W-:Y:S02]  /*bea0*/  @P1 FMUL.FTZ R5, R5, 0.69314718246459960938 ;  /* 0x3f31721805051820 */ /* 0x002fe40000410000 */
        /* <DEDUP_REMOVED lines=123> */
.L_x_1535:
[----:B------:R-:W-:Y:S05]  /*c660*/  @P2 BRA `(.L_x_1547) ;  /* 0x00001f7000002947 */ /* 0x000fea0003800000 */
[----:B------:R-:W1:Y:S01]  /*c670*/  S2R R0, SR_CTAID.Y ;  /* 0x0000000000007919 */ /* 0x000e620000002600 */
[----:B------:R-:W-:Y:S01]  /*c680*/  IMAD R5, RZ, RZ, -UR11 ;  /* 0x8000000bff057e24 */ /* 0x000fe2000f8e02ff */
[----:B------:R-:W-:Y:S01]  /*c690*/  USHF.R.S32.HI UR6, URZ, 0x1f, UR11 ;  /* 0x0000001f3f067899 */ /* 0x000fe2000801140b */
[----:B------:R-:W-:Y:S01]  /*c6a0*/  IMAD.MOV.U32 R9, RZ, RZ, c[0x0][0x4e8] ;  /* 0x00013a00ff097624 */ /* 0x000fe200078e00ff */
[----:B------:R-:W3:Y:S01]  /*c6b0*/  S2R R11, SR_TID.X ;  /* 0x00000000000b7919 */ /* 0x000ee20000002100 */
[----:B------:R-:W-:Y:S01]  /*c6c0*/  ULDC.64 UR4, c[0x0][0x4d0] ;  /* 0x0001340000047ab9 */ /* 0x000fe20000000a00 */
[----:B------:R-:W-:Y:S01]  /*c6d0*/  BSSY B0, `(.L_x_1548) ;  /* 0x000012d000007945 */ /* 0x000fe20003800000 */
[----:B------:R-:W-:Y:S01]  /*c6e0*/  UIMAD UR7, UR6, UR4, URZ ;  /* 0x00000004060772a4 */ /* 0x000fe2000f8e023f */
[----:B------:R-:W4:Y:S01]  /*c6f0*/  S2R R8, SR_CTAID.Z ;  /* 0x0000000000087919 */ /* 0x000f220000002700 */
[----:B--2---:R-:W-:-:S03]  /*c700*/  UIMAD.WIDE.U32 UR8, UR11, UR4, URZ ;  /* 0x000000040b0872a5 */ /* 0x004fc6000f8e003f */
[----:B------:R-:W-:Y:S01]  /*c710*/  BAR.SYNC.DEFER_BLOCKING 0x1, 0x100 ;  /* 0x0044000000007b1d */ /* 0x000fe20000010000 */
[----:B------:R-:W-:Y:S01]  /*c720*/  UIMAD UR7, UR11, UR5, UR7 ;  /* 0x000000050b0772a4 */ /* 0x000fe2000f8e0207 */
[C---:B------:R-:W-:Y:S01]  /*c730*/  ISETP.NE.AND P1, PT, R9.reuse, 0x1, PT ;  /* 0x000000010900780c */ /* 0x040fe20003f25270 */
[----:B------:R-:W-:Y:S01]  /*c740*/  IMAD.U32 R16, RZ, RZ, UR8 ;  /* 0x00000008ff107e24 */ /* 0x000fe2000f8e00ff */
[----:B------:R-:W-:Y:S01]  /*c750*/  MOV R17, UR9 ;  /* 0x0000000900117c02 */ /* 0x000fe20008000f00 */
[----:B------:R-:W-:Y:S01]  /*c760*/  UIADD3 UR7, UR9, UR7, URZ ;  /* 0x0000000709077290 */ /* 0x000fe2000fffe03f */
[----:B------:R-:W-:Y:S01]  /*c770*/  IMAD R9, R9, c[0x0][0x388], RZ ;  /* 0x0000e20009097a24 */ /* 0x000fe200078e02ff */
[----:B------:R-:W-:Y:S02]  /*c780*/  ULDC.64 UR4, c[0x0][0x438] ;  /* 0x00010e0000047ab9 */ /* 0x000fe40000000a00 */
[----:B------:R-:W-:Y:S02]  /*c790*/  UIMAD.WIDE.U32 UR14, UR11, UR4, URZ ;  /* 0x000000040b0e72a5 */ /* 0x000fe4000f8e003f */
[----:B------:R-:W-:Y:S01]  /*c7a0*/  UIMAD UR4, UR6, UR4, URZ ;  /* 0x00000004060472a4 */ /* 0x000fe2000f8e023f */
[----:B-1----:R-:W-:-:S02]  /*c7b0*/  IMAD R5, R5, c[0x0][0x550], R0 ;  /* 0x0001540005057a24 */ /* 0x002fc400078e0200 */
[----:B------:R-:W-:Y:S01]  /*c7c0*/  IMAD.U32 R17, RZ, RZ, UR7 ;  /* 0x00000007ff117e24 */ /* 0x000fe2000f8e00ff */
[----:B------:R-:W-:Y:S01]  /*c7d0*/  UIMAD UR4, UR11, UR5, UR4 ;  /* 0x000000050b0472a4 */ /* 0x000fe2000f8e0204 */
[----:B---3--:R-:W-:Y:S01]  /*c7e0*/  SHF.R.S32.HI R0, RZ, 0x1f, R11 ;  /* 0x0000001fff007819 */ /* 0x008fe2000001140b */
[----:B------:R-:W-:Y:S01]  /*c7f0*/  IMAD.U32 R15, RZ, RZ, UR15 ;  /* 0x0000000fff0f7e24 */ /* 0x000fe2000f8e00ff */
[----:B------:R-:W-:Y:S01]  /*c800*/  MOV R14, UR14 ;  /* 0x0000000e000e7c02 */ /* 0x000fe20008000f00 */
[----:B------:R-:W-:Y:S01]  /*c810*/  UIADD3 UR4, UR15, UR4, URZ ;  /* 0x000000040f047290 */ /* 0x000fe2000fffe03f */
[-C--:B------:R-:W-:Y:S01]  /*c820*/  LEA.HI R13, R0, R11.reuse, RZ, 0x5 ;  /* 0x0000000b000d7211 */ /* 0x080fe200078f28ff */
[----:B----4-:R-:W-:Y:S01]  /*c830*/  IMAD.WIDE.U32 R16, R8, c[0x0][0x4d8], R16 ;  /* 0x0001360008107a25 */ /* 0x010fe200078e0010 */
[----:B------:R-:W-:Y:S02]  /*c840*/  LEA.HI R0, R0, R11, RZ, 0x2 ;  /* 0x0000000b00007211 */ /* 0x000fe400078f10ff */
[----:B------:R-:W-:Y:S01]  /*c850*/  LOP3.LUT R3, R13, 0xffffffe0, RZ, 0xc0, !PT ;  /* 0xffffffe00d037812 */ /* 0x000fe200078ec0ff */
[----:B------:R-:W-:Y:S01]  /*c860*/  IMAD.U32 R15, RZ, RZ, UR4 ;  /* 0x00000004ff0f7e24 */ /* 0x000fe2000f8e00ff */
[----:B------:R-:W-:-:S02]  /*c870*/  LOP3.LUT R0, R0, 0xfffffffc, RZ, 0xc0, !PT ;  /* 0xfffffffc00007812 */ /* 0x000fc400078ec0ff */
[----:B------:R-:W-:Y:S01]  /*c880*/  SHF.R.S32.HI R7, RZ, 0x5, R13 ;  /* 0x00000005ff077819 */ /* 0x000fe2000001140d */
[----:B------:R-:W-:Y:S01]  /*c890*/  IMAD.IADD R3, R11, 0x1, -R3 ;  /* 0x000000010b037824 */ /* 0x000fe200078e0a03 */
[----:B------:R-:W-:Y:S01]  /*c8a0*/  SHF.R.S32.HI R13, RZ, 0x1f, R13 ;  /* 0x0000001fff0d7819 */ /* 0x000fe2000001140d */
[----:B------:R-:W-:Y:S01]  /*c8b0*/  IMAD.WIDE.U32 R14, R8, c[0x0][0x440], R14 ;  /* 0x00011000080e7a25 */ /* 0x000fe200078e000e */
[----:B------:R-:W-:Y:S02]  /*c8c0*/  IADD3 R11, -R0, R11, RZ ;  /* 0x0000000b000b7210 */ /* 0x000fe40007ffe1ff */
[----:B------:R-:W1:Y:S01]  /*c8d0*/  S2R R0, SR_CTAID.X ;  /* 0x0000000000007919 */ /* 0x000e620000002500 */
[----:B------:R-:W-:Y:S02]  /*c8e0*/  LEA.HI R13, R13, R7, RZ, 0x3 ;  /* 0x000000070d0d7211 */ /* 0x000fe400078f18ff */
[----:B------:R-:W-:Y:S02]  /*c8f0*/  SHF.R.S32.HI R2, RZ, 0x1f, R3 ;  /* 0x0000001fff027819 */ /* 0x000fe40000011403 */
[----:B------:R-:W-:-:S02]  /*c900*/  LOP3.LUT R13, R13, 0xffffff8, RZ, 0xc0, !PT ;  /* 0x0ffffff80d0d7812 */ /* 0x000fc400078ec0ff */
[----:B------:R-:W-:Y:S02]  /*c910*/  LEA.HI R10, R11, R11, RZ, 0x1 ;  /* 0x0000000b0b0a7211 */ /* 0x000fe400078f08ff */
[----:B------:R-:W-:Y:S01]  /*c920*/  LEA.HI R2, R2, R3, RZ, 0x2 ;  /* 0x0000000302027211 */ /* 0x000fe200078f10ff */
[----:B------:R-:W-:Y:S01]  /*c930*/  IMAD.IADD R13, R7, 0x1, -R13 ;  /* 0x00000001070d7824 */ /* 0x000fe200078e0a0d */
[----:B------:R-:W-:Y:S02]  /*c940*/  LOP3.LUT R10, R10, 0x1ffffffe, RZ, 0xc0, !PT ;  /* 0x1ffffffe0a0a7812 */ /* 0x000fe400078ec0ff */
[----:B------:R-:W-:Y:S02]  /*c950*/  SHF.R.S32.HI R12, RZ, 0x2, R2 ;  /* 0x00000002ff0c7819 */ /* 0x000fe40000011402 */
[----:B------:R-:W-:Y:S02]  /*c960*/  SHF.R.S32.HI R7, RZ, 0x1f, R8 ;  /* 0x0000001fff077819 */ /* 0x000fe40000011408 */
[----:B------:R-:W-:Y:S01]  /*c970*/  IADD3 R10, R11, -R10, RZ ;  /* 0x8000000a0b0a7210 */ /* 0x000fe20007ffe0ff */
[----:B------:R-:W-:Y:S01]  /*c980*/  IMAD R12, R13, 0x10, R12 ;  /* 0x000000100d0c7824 */ /* 0x000fe200078e020c */
[----:B------:R-:W-:Y:S01]  /*c990*/  LOP3.LUT R2, R2, 0x7ffffffc, RZ, 0xc0, !PT ;  /* 0x7ffffffc02027812 */ /* 0x000fe200078ec0ff */
[----:B------:R-:W-:-:S02]  /*c9a0*/  IMAD R11, R7, c[0x0][0x4d8], RZ ;  /* 0x00013600070b7a24 */ /* 0x000fc400078e02ff */
[----:B------:R-:W-:Y:S02]  /*c9b0*/  IMAD R10, R10, 0x8, R12 ;  /* 0x000000080a0a7824 */ /* 0x000fe400078e020c */
[----:B------:R-:W-:Y:S02]  /*c9c0*/  IMAD R7, R7, c[0x0][0x440], RZ ;  /* 0x0001100007077a24 */ /* 0x000fe400078e02ff */
[----:B------:R-:W-:Y:S01]  /*c9d0*/  IMAD R11, R8, c[0x0][0x4dc], R11 ;  /* 0x00013700080b7a24 */ /* 0x000fe200078e020b */
[----:B-1----:R-:W-:Y:S01]  /*c9e0*/  LEA R10, R0, R10, 0x7 ;  /* 0x0000000a000a7211 */ /* 0x002fe200078e38ff */
[----:B------:R-:W-:Y:S01]  /*c9f0*/  IMAD R7, R8, c[0x0][0x444], R7 ;  /* 0x0001110008077a24 */ /* 0x000fe200078e0207 */
[----:B------:R-:W-:Y:S01]  /*ca00*/  SHF.R.S32.HI R8, RZ, 0x1f, R5 ;  /* 0x0000001fff087819 */ /* 0x000fe20000011405 */
[----:B------:R-:W-:Y:S01]  /*ca10*/  IMAD.IADD R17, R17, 0x1, R11 ;  /* 0x0000000111117824 */ /* 0x000fe200078e020b */
[----:B------:R-:W-:Y:S01]  /*ca20*/  MOV R11, R10 ;  /* 0x0000000a000b7202 */ /* 0x000fe20000000f00 */
[----:B------:R-:W-:Y:S01]  /*ca30*/  IMAD.IADD R15, R15, 0x1, R7 ;  /* 0x000000010f0f7824 */ /* 0x000fe200078e0207 */
[----:B------:R-:W-:Y:S01]  /*ca40*/  LEA R0, R0, R12, 0x7 ;  /* 0x0000000c00007211 */ /* 0x000fe200078e38ff */
[----:B------:R-:W-:-:S04]  /*ca50*/  @P1 IMAD.HI.U32 R7, R10, c[0x0][0x4ec], RZ ;  /* 0x00013b000a071a27 */ /* 0x000fc800078e00ff */
[C---:B------:R-:W-:Y:S01]  /*ca60*/  IMAD R13, R8.reuse, c[0x0][0x4e0], RZ ;  /* 0x00013800080d7a24 */ /* 0x040fe200078e02ff */
[----:B------:R-:W-:Y:S01]  /*ca70*/  @P1 SHF.R.U32.HI R11, RZ, c[0x0][0x4f0], R7 ;  /* 0x00013c00ff0b1a19 */ /* 0x000fe20000011607 */
[----:B------:R-:W-:Y:S02]  /*ca80*/  IMAD R8, R8, c[0x0][0x448], RZ ;  /* 0x0001120008087a24 */ /* 0x000fe400078e02ff */
[C---:B------:R-:W-:Y:S02]  /*ca90*/  IMAD R13, R5.reuse, c[0x0][0x4e4], R13 ;  /* 0x00013900050d7a24 */ /* 0x040fe400078e020d */
[----:B------:R-:W-:Y:S02]  /*caa0*/  IMAD.MOV R7, RZ, RZ, -R11 ;  /* 0x000000ffff077224 */ /* 0x000fe400078e0a0b */
[C---:B------:R-:W-:Y:S02]  /*cab0*/  IMAD R8, R5.reuse, c[0x0][0x44c], R8 ;  /* 0x0001130005087a24 */ /* 0x040fe400078e0208 */
[----:B------:R-:W-:-:S04]  /*cac0*/  IMAD.WIDE.U32 R14, R5, c[0x0][0x448], R14 ;  /* 0x00011200050e7a25 */ /* 0x000fc800078e000e */
[----:B------:R-:W-:Y:S01]  /*cad0*/  IMAD.WIDE.U32 R18, R5, c[0x0][0x4e0], R16 ;  /* 0x0001380005127a25 */ /* 0x000fe200078e0010 */
[----:B------:R-:W-:Y:S02]  /*cae0*/  IADD3 R15, R15, R8, RZ ;  /* 0x000000080f0f7210 */ /* 0x000fe40007ffe0ff */
[----:B------:R-:W-:Y:S01]  /*caf0*/  SHF.R.S32.HI R8, RZ, 0x1f, R11 ;  /* 0x0000001fff087819 */ /* 0x000fe2000001140b */
[----:B------:R-:W-:Y:S01]  /*cb00*/  @P1 IMAD.HI.U32 R5, R10, c[0x0][0x4ec], RZ ;  /* 0x00013b000a051a27 */ /* 0x000fe200078e00ff */
[----:B------:R-:W-:-:S03]  /*cb10*/  IADD3 R18, P0, R11, R18, RZ ;  /* 0x000000120b127210 */ /* 0x000fc60007f1e0ff */
[--C-:B------:R-:W-:Y:S01]  /*cb20*/  IMAD R7, R7, c[0x0][0x4e8], R10.reuse ;  /* 0x00013a0007077a24 */ /* 0x100fe200078e020a */
[----:B------:R-:W-:Y:S01]  /*cb30*/  IADD3.X R19, R8, R19, R13, P0, !PT ;  /* 0x0000001308137210 */ /* 0x000fe200007fe40d */
[----:B------:R-:W-:Y:S01]  /*cb40*/  IMAD.MOV.U32 R16, RZ, RZ, R10 ;  /* 0x000000ffff107224 */ /* 0x000fe200078e000a */
[----:B------:R-:W-:Y:S02]  /*cb50*/  @P1 SHF.R.U32.HI R16, RZ, c[0x0][0x4f0], R5 ;  /* 0x00013c00ff101a19 */ /* 0x000fe40000011605 */
[----:B------:R-:W-:Y:S01]  /*cb60*/  SHF.R.S32.HI R5, RZ, 0x1f, R7 ;  /* 0x0000001fff057819 */ /* 0x000fe20000011407 */
[----:B------:R-:W-:Y:S01]  /*cb70*/  IMAD.WIDE.U32 R18, R7, c[0x0][0x4c8], R18 ;  /* 0x0001320007127a25 */ /* 0x000fe200078e0012 */
[----:B------:R-:W-:-:S03]  /*cb80*/  SHF.R.S32.HI R11, RZ, 0x1f, R16 ;  /* 0x0000001fff0b7819 */ /* 0x000fc60000011410 */
[----:B------:R-:W-:Y:S02]  /*cb90*/  IMAD R5, R5, c[0x0][0x4c8], RZ ;  /* 0x0001320005057a24 */ /* 0x000fe400078e02ff */
[----:B------:R-:W-:Y:S02]  /*cba0*/  IMAD R11, R11, c[0x0][0x430], RZ ;  /* 0x00010c000b0b7a24 */ /* 0x000fe400078e02ff */
[----:B------:R-:W-:Y:S01]  /*cbb0*/  IMAD R5, R7, c[0x0][0x4cc], R5 ;  /* 0x0001330007057a24 */ /* 0x000fe200078e0205 */
[----:B------:R-:W-:Y:S01]  /*cbc0*/  LEA R7, P0, R18, c[0x0][0x4a8], 0x2 ;  /* 0x00012a0012077a11 */ /* 0x000fe200078010ff */
[----:B------:R-:W-:Y:S02]  /*cbd0*/  IMAD.MOV R8, RZ, RZ, -R16 ;  /* 0x000000ffff087224 */ /* 0x000fe400078e0a10 */
[----:B------:R-:W-:Y:S02]  /*cbe0*/  IMAD.IADD R5, R19, 0x1, R5 ;  /* 0x0000000113057824 */ /* 0x000fe400078e0205 */
[----:B------:R-:W-:Y:S01]  /*cbf0*/  IMAD.WIDE.U32 R14, R16, c[0x0][0x430], R14 ;  /* 0x00010c00100e7a25 */ /* 0x000fe200078e000e */
[----:B------:R-:W-:Y:S02]  /*cc00*/  SHFL.IDX PT, R12, R7, RZ, 0x1c1f ;  /* 0x001c1fff070c7589 */ /* 0x000fe400000e0000 */
[----:B------:R-:W-:Y:S01]  /*cc10*/  LEA.HI.X R5, R18, c[0x0][0x4ac], R5, 0x2, P0 ;  /* 0x00012b0012057a11 */ /* 0x000fe200000f1405 */
[----:B------:R-:W-:Y:S01]  /*cc20*/  IMAD R11, R16, c[0x0][0x434], R11 ;  /* 0x00010d00100b7a24 */ /* 0x000fe200078e020b */
[----:B------:R-:W-:Y:S01]  /*cc30*/  LOP3.LUT P0, RZ, R3, 0x3, RZ, 0xc0, !PT ;  /* 0x0000000303ff7812 */ /* 0x000fe2000780c0ff */
[----:B------:R1:W-:Y:S01]  /*cc40*/  SHFL.IDX PT, R16, R7, 0x1, 0x1c1f ;  /* 0x003c1f0007107f89 */ /* 0x0003e200000e0000 */
[----:B------:R-:W-:-:S02]  /*cc50*/  IMAD R8, R8, c[0x0][0x4e8], R10 ;  /* 0x00013a0008087a24 */ /* 0x000fc400078e020a */
[----:B------:R-:W-:Y:S01]  /*cc60*/  ISETP.GE.OR P2, PT, R0, R9, P0 ;  /* 0x000000090000720c */ /* 0x000fe20000746670 */
[----:B------:R-:W2:Y:S01]  /*cc70*/  SHFL.IDX PT, R13, R5, RZ, 0x1c1f ;  /* 0x001c1fff050d7589 */ /* 0x000ea200000e0000 */
[----:B------:R-:W-:Y:S01]  /*cc80*/  IMAD.IADD R15, R15, 0x1, R11 ;  /* 0x000000010f0f7824 */ /* 0x000fe200078e020b */
[----:B------:R-:W-:Y:S01]  /*cc90*/  SHF.R.S32.HI R10, RZ, 0x1f, R8 ;  /* 0x0000001fff0a7819 */ /* 0x000fe20000011408 */
[----:B------:R-:W-:Y:S01]  /*cca0*/  IMAD.IADD R3, R3, 0x1, -R2 ;  /* 0x0000000103037824 */ /* 0x000fe200078e0a02 */
[----:B------:R3:W4:Y:S01]  /*ccb0*/  SHFL.IDX PT, R17, R5, 0x1, 0x1c1f ;  /* 0x003c1f0005117f89 */ /* 0x00072200000e0000 */
[----:B------:R-:W-:-:S03]  /*ccc0*/  IMAD.WIDE.U32 R14, R8, c[0x0][0x428], R14 ;  /* 0x00010a00080e7a25 */ /* 0x000fc600078e000e */
[----:B------:R-:W-:Y:S01]  /*ccd0*/  SHF.L.U32 R3, R3, 0x1, RZ ;  /* 0x0000000103037819 */ /* 0x000fe200000006ff */
[----:B------:R-:W-:-:S04]  /*cce0*/  IMAD R10, R10, c[0x0][0x428], RZ ;  /* 0x00010a000a0a7a24 */ /* 0x000fc800078e02ff */
[----:B------:R-:W-:-:S05]  /*ccf0*/  IMAD R10, R8, c[0x0][0x42c], R10 ;  /* 0x00010b00080a7a24 */ /* 0x000fca00078e020a */
[----:B------:R-:W-:Y:S02]  /*cd00*/  IADD3 R10, R15, R10, RZ ;  /* 0x0000000a0f0a7210 */ /* 0x000fe40007ffe0ff */
[C---:B-1----:R-:W-:Y:S01]  /*cd10*/  LEA R7, P1, R14.reuse, c[0x0][0x400], 0x2 ;  /* 0x000100000e077a11 */ /* 0x042fe200078210ff */
[----:B--2---:R1:W-:Y:S03]  /*cd20*/  @!P2 ST.E [R12.64], R4 ;  /* 0x000000040c00a985 */ /* 0x0043e6000c10190c */
[----:B------:R-:W-:Y:S02]  /*cd30*/  LEA.HI.X R10, R14, c[0x0][0x404], R10, 0x2, P1 ;  /* 0x000101000e0a7a11 */ /* 0x000fe400008f140a */
[----:B---3--:R-:W-:Y:S01]  /*cd40*/  IADD3 R5, R0, 0x8, RZ ;  /* 0x0000000800057810 */ /* 0x008fe20007ffe0ff */
[----:B------:R2:W3:Y:S03]  /*cd50*/  SHFL.IDX PT, R14, R7, RZ, 0x1c1f ;  /* 0x001c1fff070e7589 */ /* 0x0004e600000e0000 */
[CC--:B------:R-:W-:Y:S01]  /*cd60*/  ISETP.GE.OR P0, PT, R5.reuse, R9.reuse, P0 ;  /* 0x000000090500720c */ /* 0x0c0fe20000706670 */
[----:B------:R2:W2:Y:S01]  /*cd70*/  SHFL.IDX PT, R15, R10, RZ, 0x1c1f ;  /* 0x001c1fff0a0f7589 */ /* 0x0004a200000e0000 */
[----:B------:R-:W-:-:S11]  /*cd80*/  ISETP.GE.AND P1, PT, R5, R9, PT ;  /* 0x000000090500720c */ /* 0x000fd60003f26270 */
[----:B----4-:R4:W-:Y:S01]  /*cd90*/  @!P0 ST.E [R16.64], R6 ;  /* 0x0000000610008985 */ /* 0x0109e2000c10190c */
[----:B------:R-:W-:Y:S02]  /*cda0*/  ISETP.GE.AND P0, PT, R0, R9, PT ;  /* 0x000000090000720c */ /* 0x000fe40003f06270 */
[----:B-1----:R-:W-:-:S11]  /*cdb0*/  P2R R4, PR, RZ, 0x2 ;  /* 0x00000002ff047803 */ /* 0x002fd60000000000 */
[----:B------:R-:W-:Y:S05]  /*cdc0*/  @P0 BRA `(.L_x_1549) ;  /* 0x00000bd000000947 */ /* 0x000fea0003800000 */
[C---:B--23--:R-:W-:Y:S02]  /*cdd0*/  ISETP.GE.AND P0, PT, R3.reuse, c[0x0][0x3c8], PT ;  /* 0x0000f20003007a0c */ /* 0x04cfe40003f06270 */
[C---:B------:R-:W-:Y:S02]  /*cde0*/  IADD3 R0, R3.reuse, 0x10, RZ ;  /* 0x0000001003007810 */ /* 0x040fe40007ffe0ff */
[C---:B------:R-:W-:Y:S02]  /*cdf0*/  IADD3 R2, R3.reuse, 0x8, RZ ;  /* 0x0000000803027810 */ /* 0x040fe40007ffe0ff */
[----:B------:R-:W-:Y:S02]  /*ce00*/  ISETP.GE.AND P4, PT, R0, c[0x0][0x3c8], PT ;  /* 0x0000f20000007a0c */ /* 0x000fe40003f86270 */
[----:B------:R-:W-:Y:S02]  /*ce10*/  ISETP.GE.AND P5, PT, R2, c[0x0][0x3c8], PT ;  /* 0x0000f20002007a0c */ /* 0x000fe40003fa6270 */
[----:B----4-:R-:W-:-:S02]  /*ce20*/  IADD3 R6, R3, 0x20, RZ ;  /* 0x0000002003067810 */ /* 0x010fc40007ffe0ff */
[C---:B------:R-:W-:Y:S01]  /*ce30*/  IADD3 R5, R3.reuse, 0x28, RZ ;  /* 0x0000002803057810 */ /* 0x040fe20007ffe0ff */
[----:B------:R-:W-:Y:S01]  /*ce40*/  @!P0 IMAD.WIDE R8, R3, 0x4, R14 ;  /* 0x0000000403088825 */ /* 0x000fe200078e020e */
[----:B------:R-:W-:Y:S02]  /*ce50*/  ISETP.GE.AND P2, PT, R6, c[0x0][0x3c8], PT ;  /* 0x0000f20006007a0c */ /* 0x000fe40003f46270 */
[----:B------:R-:W-:Y:S02]  /*ce60*/  ISETP.GE.AND P1, PT, R5, c[0x0][0x3c8], PT ;  /* 0x0000f20005007a0c */ /* 0x000fe40003f26270 */
[----:B------:R1:W-:Y:S03]  /*ce70*/  @!P0 ST.E.64 [R8.64], R176 ;  /* 0x000000b008008985 */ /* 0x0003e6000c101b0c */
[----:B------:R-:W-:-:S04]  /*ce80*/  @!P5 LEA.HI R2, R2, R2, RZ, 0x1 ;  /* 0x000000020202d211 */ /* 0x000fc800078f08ff */
[----:B------:R-:W-:Y:S02]  /*ce90*/  @!P5 LOP3.LUT R2, R2, 0xfffffffe, RZ, 0xc0, !PT ;  /* 0xfffffffe0202d812 */ /* 0x000fe400078ec0ff */
[----:B------:R-:W-:Y:S02]  /*cea0*/  @!P2 LEA.HI R6, R6, R6, RZ, 0x1 ;  /* 0x000000060606a211 */ /* 0x000fe400078f08ff */
[----:B------:R-:W-:Y:S01]  /*ceb0*/  @!P1 LEA.HI R5, R5, R5, RZ, 0x1 ;  /* 0x0000000505059211 */ /* 0x000fe200078f08ff */
[----:B------:R-:W-:Y:S01]  /*cec0*/  @!P5 IMAD.WIDE R12, R2, 0x4, R14 ;  /* 0x00000004020cd825 */ /* 0x000fe200078e020e */
[----:B------:R-:W-:Y:S02]  /*ced0*/  IADD3 R2, R3, 0x38, RZ ;  /* 0x0000003803027810 */ /* 0x000fe40007ffe0ff */
[----:B------:R-:W-:Y:S02]  /*cee0*/  @!P2 LOP3.LUT R6, R6, 0xfffffffe, RZ, 0xc0, !PT ;  /* 0xfffffffe0606a812 */ /* 0x000fe400078ec0ff */
[----:B------:R-:W-:Y:S01]  /*cef0*/  @!P1 LOP3.LUT R5, R5, 0xfffffffe, RZ, 0xc0, !PT ;  /* 0xfffffffe05059812 */ /* 0x000fe200078ec0ff */
[----:B------:R2:W-:Y:S01]  /*cf00*/  @!P5 ST.E.64 [R12.64], R172 ;  /* 0x000000ac0c00d985 */ /* 0x0005e2000c101b0c */
[----:B------:R-:W-:-:S03]  /*cf10*/  ISETP.GE.AND P5, PT, R2, c[0x0][0x3c8], PT ;  /* 0x0000f20002007a0c */ /* 0x000fc60003fa6270 */
[----:B------:R-:W-:Y:S01]  /*cf20*/  @!P1 IMAD.WIDE R18, R5, 0x4, R14 ;  /* 0x0000000405129825 */ /* 0x000fe200078e020e */
[C---:B------:R-:W-:Y:S02]  /*cf30*/  IADD3 R5, R3.reuse, 0x50, RZ ;  /* 0x0000005003057810 */ /* 0x040fe40007ffe0ff */
[C---:B-1----:R-:W-:Y:S02]  /*cf40*/  IADD3 R8, R3.reuse, 0x18, RZ ;  /* 0x0000001803087810 */ /* 0x042fe40007ffe0ff */
[----:B------:R-:W-:Y:S02]  /*cf50*/  @!P4 LEA.HI R9, R0, R0, RZ, 0x1 ;  /* 0x000000000009c211 */ /* 0x000fe400078f08ff */
[----:B------:R-:W-:Y:S02]  /*cf60*/  IADD3 R0, R3, 0x30, RZ ;  /* 0x0000003003007810 */ /* 0x000fe40007ffe0ff */
[----:B------:R-:W-:Y:S02]  /*cf70*/  ISETP.GE.AND P3, PT, R8, c[0x0][0x3c8], PT ;  /* 0x0000f20008007a0c */ /* 0x000fe40003f66270 */
[----:B------:R-:W-:-:S02]  /*cf80*/  ISETP.GE.AND P0, PT, R0, c[0x0][0x3c8], PT ;  /* 0x0000f20000007a0c */ /* 0x000fc40003f06270 */
[----:B------:R-:W-:Y:S02]  /*cf90*/  @!P4 LOP3.LUT R9, R9, 0xfffffffe, RZ, 0xc0, !PT ;  /* 0xfffffffe0909c812 */ /* 0x000fe400078ec0ff */
[----:B------:R-:W-:-:S03]  /*cfa0*/  @!P5 LEA.HI R2, R2, R2, RZ, 0x1 ;  /* 0x000000020202d211 */ /* 0x000fc600078f08ff */
[----:B------:R-:W-:Y:S01]  /*cfb0*/  @!P4 IMAD.WIDE R16, R9, 0x4, R14 ;  /* 0x000000040910c825 */ /* 0x000fe200078e020e */
[----:B------:R-:W-:Y:S02]  /*cfc0*/  IADD3 R9, R3, 0x40, RZ ;  /* 0x0000004003097810 */ /* 0x000fe40007ffe0ff */
[----:B------:R-:W-:Y:S02]  /*cfd0*/  @!P5 LOP3.LUT R2, R2, 0xfffffffe, RZ, 0xc0, !PT ;  /* 0xfffffffe0202d812 */ /* 0x000fe400078ec0ff */
[----:B------:R-:W-:Y:S01]  /*cfe0*/  @!P3 LEA.HI R8, R8, R8, RZ, 0x1 ;  /* 0x000000080808b211 */ /* 0x000fe200078f08ff */
[----:B------:R1:W-:Y:S01]  /*cff0*/  @!P4 ST.E.64 [R16.64], R168 ;  /* 0x000000a81000c985 */ /* 0x0003e2000c101b0c */
[----:B------:R-:W-:Y:S02]  /*d000*/  @!P0 LEA.HI R0, R0, R0, RZ, 0x1 ;  /* 0x0000000000008211 */ /* 0x000fe400078f08ff */
[----:B------:R-:W-:Y:S02]  /*d010*/  @!P3 LOP3.LUT R8, R8, 0xfffffffe, RZ, 0xc0, !PT ;  /* 0xfffffffe0808b812 */ /* 0x000fe400078ec0ff */
[----:B------:R-:W-:-:S02]  /*d020*/  @!P0 LOP3.LUT R0, R0, 0xfffffffe, RZ, 0xc0, !PT ;  /* 0xfffffffe00008812 */ /* 0x000fc400078ec0ff */
[----:B------:R-:W-:Y:S01]  /*d030*/  ISETP.GE.AND P4, PT, R9, c[0x0][0x3c8], PT ;  /* 0x0000f20009007a0c */ /* 0x000fe20003f86270 */
[----:B--2---:R-:W-:Y:S01]  /*d040*/  @!P3 IMAD.WIDE R12, R8, 0x4, R14 ;  /* 0x00000004080cb825 */ /* 0x004fe200078e020e */
[----:B------:R-:W-:-:S03]  /*d050*/  IADD3 R8, R3, 0x60, RZ ;  /* 0x0000006003087810 */ /* 0x000fc60007ffe0ff */
[----:B------:R-:W-:Y:S01]  /*d060*/  @!P0 IMAD.WIDE R20, R0, 0x4, R14 ;  /* 0x0000000400148825 */ /* 0x000fe200078e020e */
[----:B------:R2:W-:Y:S01]  /*d070*/  @!P3 ST.E.64 [R12.64], R164 ;  /* 0x000000a40c00b985 */ /* 0x0005e2000c101b0c */
[----:B------:R-:W-:-:S06]  /*d080*/  IADD3 R0, R3, 0x58, RZ ;  /* 0x0000005803007810 */ /* 0x000fcc0007ffe0ff */
[----:B------:R-:W-:-:S04]  /*d090*/  @!P4 LEA.HI R9, R9, R9, RZ, 0x1 ;  /* 0x000000090909c211 */ /* 0x000fc800078f08ff */
[----:B------:R-:W-:Y:S01]  /*d0a0*/  @!P4 LOP3.LUT R9, R9, 0xfffffffe, RZ, 0xc0, !PT ;  /* 0xfffffffe0909c812 */ /* 0x000fe200078ec0ff */
[----:B-1----:R-:W-:Y:S01]  /*d0b0*/  @!P2 IMAD.WIDE R16, R6, 0x4, R14 ;  /* 0x000000040610a825 */ /* 0x002fe200078e020e */
[----:B------:R-:W-:-:S04]  /*d0c0*/  IADD3 R6, R3, 0x48, RZ ;  /* 0x0000004803067810 */ /* 0x000fc80007ffe0ff */
[----:B------:R1:W-:Y:S01]  /*d0d0*/  @!P2 ST.E.64 [R16.64], R160 ;  /* 0x000000a01000a985 */ /* 0x0003e2000c101b0c */
[----:B------:R-:W-:Y:S02]  /*d0e0*/  ISETP.GE.AND P3, PT, R6, c[0x0][0x3c8], PT ;  /* 0x0000f20006007a0c */ /* 0x000fe40003f66270 */
[----:B------:R-:W-:Y:S01]  /*d0f0*/  ISETP.GE.AND P2, PT, R5, c[0x0][0x3c8], PT ;  /* 0x0000f20005007a0c */ /* 0x000fe20003f46270 */
[----:B------:R-:W-:Y:S01]  /*d100*/  @!P1 ST.E.64 [R18.64], R156 ;  /* 0x0000009c12009985 */ /* 0x000fe2000c101b0c */
[----:B------:R-:W-:-:S03]  /*d110*/  ISETP.GE.AND P1, PT, R0, c[0x0][0x3c8], PT ;  /* 0x0000f20000007a0c */ /* 0x000fc60003f26270 */
[----:B------:R3:W-:Y:S01]  /*d120*/  @!P0 ST.E.64 [R20.64], R152 ;  /* 0x0000009814008985 */ /* 0x0007e2000c101b0c */
[----:B------:R-:W-:Y:S01]  /*d130*/  ISETP.GE.AND P0, PT, R8, c[0x0][0x3c8], PT ;  /* 0x0000f20008007a0c */ /* 0x000fe20003f06270 */
[----:B--2---:R-:W-:Y:S01]  /*d140*/  @!P5 IMAD.WIDE R12, R2, 0x4, R14 ;  /* 0x00000004020cd825 */ /* 0x004fe200078e020e */
[----:B------:R-:W-:-:S03]  /*d150*/  IADD3 R2, R3, 0x68, RZ ;  /* 0x0000006803027810 */ /* 0x000fc60007ffe0ff */
[----:B------:R-:W-:Y:S01]  /*d160*/  @!P3 LEA.HI R6, R6, R6, RZ, 0x1 ;  /* 0x000000060606b211 */ /* 0x000fe200078f08ff */
[----:B------:R2:W-:Y:S01]  /*d170*/  @!P5 ST.E.64 [R12.64], R148 ;  /* 0x000000940c00d985 */ /* 0x0005e2000c101b0c */
[----:B------:R-:W-:Y:S02]  /*d180*/  @!P2 LEA.HI R5, R5, R5, RZ, 0x1 ;  /* 0x000000050505a211 */ /* 0x000fe400078f08ff */
[----:B------:R-:W-:Y:S02]  /*d190*/  @!P1 LEA.HI R0, R0, R0, RZ, 0x1 ;  /* 0x0000000000009211 */ /* 0x000fe400078f08ff */
[----:B------:R-:W-:Y:S02]  /*d1a0*/  @!P3 LOP3.LUT R6, R6, 0xfffffffe, RZ, 0xc0, !PT ;  /* 0xfffffffe0606b812 */ /* 0x000fe400078ec0ff */
[----:B------:R-:W-:Y:S02]  /*d1b0*/  @!P0 LEA.HI R8, R8, R8, RZ, 0x1 ;  /* 0x0000000808088211 */ /* 0x000fe400078f08ff */
[----:B------:R-:W-:-:S02]  /*d1c0*/  @!P2 LOP3.LUT R5, R5, 0xfffffffe, RZ, 0xc0, !PT ;  /* 0xfffffffe0505a812 */ /* 0x000fc400078ec0ff */
[----:B------:R-:W-:Y:S02]  /*d1d0*/  @!P0 LOP3.LUT R8, R8, 0xfffffffe, RZ, 0xc0, !PT ;  /* 0xfffffffe08088812 */ /* 0x000fe400078ec0ff */
[----:B------:R-:W-:Y:S01]  /*d1e0*/  ISETP.GE.AND P5, PT, R2, c[0x0][0x3c8], PT ;  /* 0x0000f20002007a0c */ /* 0x000fe20003fa6270 */
[--C-:B-1----:R-:W-:Y:S01]  /*d1f0*/  @!P4 IMAD.WIDE R16, R9, 0x4, R14.reuse ;  /* 0x000000040910c825 */ /* 0x102fe200078e020e */
[----:B------:R-:W-:Y:S02]  /*d200*/  IADD3 R9, R3, 0x70, RZ ;  /* 0x0000007003097810 */ /* 0x000fe40007ffe0ff */
[----:B------:R-:W-:Y:S02]  /*d210*/  @!P1 LOP3.LUT R0, R0, 0xfffffffe, RZ, 0xc0, !PT ;  /* 0xfffffffe00009812 */ /* 0x000fe400078ec0ff */
[----:B------:R1:W-:Y:S01]  /*d220*/  @!P4 ST.E.64 [R16.64], R144 ;  /* 0x000000901000c985 */ /* 0x0003e2000c101b0c */
[----:B------:R-:W-:Y:S01]  /*d230*/  ISETP.GE.AND P4, PT, R9, c[0x0][0x3c8], PT ;  /* 0x0000f20009007a0c */ /* 0x000fe20003f86270 */
[----:B---3--:R-:W-:Y:S01]  /*d240*/  @!P0 IMAD.WIDE R20, R8, 0x4, R14 ;  /* 0x0000000408148825 */ /* 0x008fe200078e020e */
[----:B------:R-:W-:-:S03]  /*d250*/  IADD3 R8, R3, 0x78, RZ ;  /* 0x0000007803087810 */ /* 0x000fc60007ffe0ff */
[--C-:B------:R-:W-:Y:S01]  /*d260*/  @!P1 IMAD.WIDE R18, R0, 0x4, R14.reuse ;  /* 0x0000000400129825 */ /* 0x100fe200078e020e */
[----:B------:R-:W-:Y:S02]  /*d270*/  @!P5 LEA.HI R2, R2, R2, RZ, 0x1 ;  /* 0x000000020202d211 */ /* 0x000fe400078f08ff */
[C---:B------:R-:W-:Y:S01]  /*d280*/  IADD3 R0, R3.reuse, 0x90, RZ ;  /* 0x0000009003007810 */ /* 0x040fe20007ffe0ff */
[----:B--2---:R-:W-:Y:S01]  /*d290*/  @!P3 IMAD.WIDE R12, R6, 0x4, R14 ;  /* 0x00000004060cb825 */ /* 0x004fe200078e020e */
[----:B------:R-:W-:-:S03]  /*d2a0*/  IADD3 R6, R3, 0x80, RZ ;  /* 0x0000008003067810 */ /* 0x000fc60007ffe0ff */
[----:B------:R-:W-:Y:S01]  /*d2b0*/  @!P4 LEA.HI R9, R9, R9, RZ, 0x1 ;  /* 0x000000090909c211 */ /* 0x000fe200078f08ff */
[----:B------:R2:W-:Y:S01]  /*d2c0*/  @!P3 ST.E.64 [R12.64], R140 ;  /* 0x0000008c0c00b985 */ /* 0x0005e2000c101b0c */
[----:B------:R-:W-:Y:S02]  /*d2d0*/  ISETP.GE.AND P3, PT, R8, c[0x0][0x3c8], PT ;  /* 0x0000f20008007a0c */ /* 0x000fe40003f66270 */
[----:B------:R-:W-:Y:S02]  /*d2e0*/  @!P5 LOP3.LUT R2, R2, 0xfffffffe, RZ, 0xc0, !PT ;  /* 0xfffffffe0202d812 */ /* 0x000fe400078ec0ff */
[----:B------:R-:W-:Y:S01]  /*d2f0*/  @!P4 LOP3.LUT R9, R9, 0xfffffffe, RZ, 0xc0, !PT ;  /* 0xfffffffe0909c812 */ /* 0x000fe200078ec0ff */
[----:B-1----:R-:W-:Y:S01]  /*d300*/  @!P2 IMAD.WIDE R16, R5, 0x4, R14 ;  /* 0x000000040510a825 */ /* 0x002fe200078e020e */
[----:B------:R-:W-:-:S07]  /*d310*/  IADD3 R5, R3, 0x88, RZ ;  /* 0x0000008803057810 */ /* 0x000fce0007ffe0ff */
[----:B------:R-:W-:Y:S01]  /*d320*/  @!P3 LEA.HI R8, R8, R8, RZ, 0x1 ;  /* 0x000000080808b211 */ /* 0x000fe200078f08ff */
[----:B------:R1:W-:Y:S01]  /*d330*/  @!P2 ST.E.64 [R16.64], R136 ;  /* 0x000000881000a985 */ /* 0x0003e2000c101b0c */
[----:B------:R-:W-:Y:S02]  /*d340*/  ISETP.GE.AND P2, PT, R6, c[0x0][0x3c8], PT ;  /* 0x0000f20006007a0c */ /* 0x000fe40003f46270 */
[----:B------:R-:W-:Y:S01]  /*d350*/  @!P3 LOP3.LUT R8, R8, 0xfffffffe, RZ, 0xc0, !PT ;  /* 0xfffffffe0808b812 */ /* 0x000fe200078ec0ff */
[----:B------:R3:W-:Y:S01]  /*d360*/  @!P1 ST.E.64 [R18.64], R132 ;  /* 0x0000008412009985 */ /* 0x0007e2000c101b0c */
[----:B------:R-:W-:-:S03]  /*d370*/  ISETP.GE.AND P1, PT, R5, c[0x0][0x3c8], PT ;  /* 0x0000f20005007a0c */ /* 0x000fc60003f26270 */
[----:B------:R-:W-:Y:S01]  /*d380*/  @!P0 ST.E.64 [R20.64], R52 ;  /* 0x0000003414008985 */ /* 0x000fe2000c101b0c */
[----:B------:R-:W-:Y:S01]  /*d390*/  ISETP.GE.AND P0, PT, R0, c[0x0][0x3c8], PT ;  /* 0x0000f20000007a0c */ /* 0x000fe20003f06270 */
[----:B--2---:R-:W-:Y:S01]  /*d3a0*/  @!P5 IMAD.WIDE R12, R2, 0x4, R14 ;  /* 0x00000004020cd825 */ /* 0x004fe200078e020e */
[----:B------:R-:W-:-:S03]  /*d3b0*/  IADD3 R2, R3, 0x98, RZ ;  /* 0x0000009803027810 */ /* 0x000fc60007ffe0ff */
[----:B------:R-:W-:Y:S01]  /*d3c0*/  @!P2 LEA.HI R6, R6, R6, RZ, 0x1 ;  /* 0x000000060606a211 */ /* 0x000fe200078f08ff */
[----:B------:R2:W-:Y:S01]  /*d3d0*/  @!P5 ST.E.64 [R12.64], R56 ;  /* 0x000000380c00d985 */ /* 0x0005e2000c101b0c */
[----:B------:R-:W-:Y:S02]  /*d3e0*/  ISETP.GE.AND P5, PT, R2, c[0x0][0x3c8], PT ;  /* 0x0000f20002007a0c */ /* 0x000fe40003fa6270 */
[----:B------:R-:W-:Y:S02]  /*d3f0*/  @!P1 LEA.HI R5, R5, R5, RZ, 0x1 ;  /* 0x0000000505059211 */ /* 0x000fe400078f08ff */
[----:B------:R-:W-:Y:S02]  /*d400*/  @!P2 LOP3.LUT R6, R6, 0xfffffffe, RZ, 0xc0, !PT ;  /* 0xfffffffe0606a812 */ /* 0x000fe400078ec0ff */
[----:B------:R-:W-:-:S04]  /*d410*/  @!P0 LEA.HI R0, R0, R0, RZ, 0x1 ;  /* 0x0000000000008211 */ /* 0x000fc800078f08ff */
[----:B------:R-:W-:Y:S01]  /*d420*/  @!P0 LOP3.LUT R0, R0, 0xfffffffe, RZ, 0xc0, !PT ;  /* 0xfffffffe00008812 */ /* 0x000fe200078ec0ff */
[--C-:B-1----:R-:W-:Y:S01]  /*d430*/  @!P4 IMAD.WIDE R16, R9, 0x4, R14.reuse ;  /* 0x000000040910c825 */ /* 0x102fe200078e020e */
[----:B------:R-:W-:Y:S02]  /*d440*/  @!P1 LOP3.LUT R9, R5, 0xfffffffe, RZ, 0xc0, !PT ;  /* 0xfffffffe05099812 */ /* 0x000fe400078ec0ff */
[----:B------:R-:W-:Y:S01]  /*d450*/  IADD3 R5, R3, 0xa0, RZ ;  /* 0x000000a003057810 */ /* 0x000fe20007ffe0ff */
[----:B---3--:R-:W-:Y:S01]  /*d460*/  @!P0 IMAD.WIDE R18, R0, 0x4, R14 ;  /* 0x0000000400128825 */ /* 0x008fe200078e020e */
[----:B------:R1:W-:Y:S01]  /*d470*/  @!P4 ST.E.64 [R16.64], R60 ;  /* 0x0000003c1000c985 */ /* 0x0003e2000c101b0c */
[----:B------:R-:W-:Y:S02]  /*d480*/  @!P5 LEA.HI R2, R2, R2, RZ, 0x1 ;  /* 0x000000020202d211 */ /* 0x000fe400078f08ff */
[----:B------:R-:W-:Y:S02]  /*d490*/  ISETP.GE.AND P6, PT, R5, c[0x0][0x3c8], PT ;  /* 0x0000f20005007a0c */ /* 0x000fe40003fc6270 */
[----:B------:R-:W-:-:S02]  /*d4a0*/  IADD3 R0, R3, 0xb8, RZ ;  /* 0x000000b803007810 */ /* 0x000fc40007ffe0ff */
[----:B------:R-:W-:Y:S02]  /*d4b0*/  @!P5 LOP3.LUT R11, R2, 0xfffffffe, RZ, 0xc0, !PT ;  /* 0xfffffffe020bd812 */ /* 0x000fe400078ec0ff */
[----:B------:R-:W-:Y:S01]  /*d4c0*/  IADD3 R2, R3, 0xc8, RZ ;  /* 0x000000c803027810 */ /* 0x000fe20007ffe0ff */
[----:B--2---:R-:W-:-:S04]  /*d4d0*/  @!P3 IMAD.WIDE R12, R8, 0x4, R14 ;  /* 0x00000004080cb825 */ /* 0x004fc800078e020e */
[----:B------:R-:W-:Y:S01]  /*d4e0*/  @!P1 IMAD.WIDE R8, R9, 0x4, R14 ;  /* 0x0000000409089825 */ /* 0x000fe200078e020e */
[----:B------:R2:W-:Y:S01]  /*d4f0*/  @!P3 ST.E.64 [R12.64], R64 ;  /* 0x000000400c00b985 */ /* 0x0005e2000c101b0c */
[----:B------:R-:W-:-:S04]  /*d500*/  @!P6 LEA.HI R5, R5, R5, RZ, 0x1 ;  /* 0x000000050505e211 */ /* 0x000fc800078f08ff */
[----:B------:R-:W-:Y:S01]  /*d510*/  @!P6 LOP3.LUT R5, R5, 0xfffffffe, RZ, 0xc0, !PT ;  /* 0xfffffffe0505e812 */ /* 0x000fe200078ec0ff */
[----:B-1----:R-:W-:Y:S01]  /*d520*/  @!P2 IMAD.WIDE R16, R6, 0x4, R14 ;  /* 0x000000040610a825 */ /* 0x002fe200078e020e */
[----:B------:R-:W-:-:S04]  /*d530*/  IADD3 R6, R3, 0xb0, RZ ;  /* 0x000000b003067810 */ /* 0x000fc80007ffe0ff */
[----:B------:R1:W-:Y:S01]  /*d540*/  @!P2 ST.E.64 [R16.64], R68 ;  /* 0x000000441000a985 */ /* 0x0003e2000c101b0c */
[----:B------:R-:W-:Y:S02]  /*d550*/  ISETP.GE.AND P3, PT, R6, c[0x0][0x3c8], PT ;  /* 0x0000f20006007a0c */ /* 0x000fe40003f66270 */
[----:B------:R-:W-:Y:S01]  /*d560*/  ISETP.GE.AND P2, PT, R0, c[0x0][0x3c8], PT ;  /* 0x0000f20000007a0c */ /* 0x000fe20003f46270 */
[----:B------:R3:W-:Y:S04]  /*d570*/  @!P1 ST.E.64 [R8.64], R72 ;  /* 0x0000004808009985 */ /* 0x0007e8000c101b0c */
[----:B------:R4:W-:Y:S01]  /*d580*/  @!P0 ST.E.64 [R18.64], R76 ;  /* 0x0000004c12008985 */ /* 0x0009e2000c101b0c */
[----:B------:R-:W-:Y:S01]  /*d590*/  ISETP.GE.AND P0, PT, R2, c[0x0][0x3c8], PT ;  /* 0x0000f20002007a0c */ /* 0x000fe20003f06270 */
[----:B--2---:R-:W-:-:S04]  /*d5a0*/  @!P5 IMAD.WIDE R12, R11, 0x4, R14 ;  /* 0x000000040b0cd825 */ /* 0x004fc800078e020e */
[----:B------:R-:W-:Y:S01]  /*d5b0*/  @!P3 LEA.HI R6, R6, R6, RZ, 0x1 ;  /* 0x000000060606b211 */ /* 0x000fe200078f08ff */
[----:B------:R2:W-:Y:S01]  /*d5c0*/  @!P5 ST.E.64 [R12.64], R80 ;  /* 0x000000500c00d985 */ /* 0x0005e2000c101b0c */
[----:B------:R-:W-:Y:S02]  /*d5d0*/  @!P2 LEA.HI R0, R0, R0, RZ, 0x1 ;  /* 0x000000000000a211 */ /* 0x000fe400078f08ff */
[----:B------:R-:W-:Y:S02]  /*d5e0*/  @!P3 LOP3.LUT R6, R6, 0xfffffffe, RZ, 0xc0, !PT ;  /* 0xfffffffe0606b812 */ /* 0x000fe400078ec0ff */
[----:B------:R-:W-:Y:S02]  /*d5f0*/  @!P2 LOP3.LUT R0, R0, 0xfffffffe, RZ, 0xc0, !PT ;  /* 0xfffffffe0000a812 */ /* 0x000fe400078ec0ff */
[----:B------:R-:W-:-:S04]  /*d600*/  @!P0 LEA.HI R2, R2, R2, RZ, 0x1 ;  /* 0x0000000202028211 */ /* 0x000fc800078f08ff */
[----:B------:R-:W-:Y:S01]  /*d610*/  @!P0 LOP3.LUT R2, R2, 0xfffffffe, RZ, 0xc0, !PT ;  /* 0xfffffffe02028812 */ /* 0x000fe200078ec0ff */
[--C-:B-1----:R-:W-:Y:S01]  /*d620*/  @!P3 IMAD.WIDE R16, R6, 0x4, R14.reuse ;  /* 0x000000040610b825 */ /* 0x102fe200078e020e */
[C---:B------:R-:W-:Y:S02]  /*d630*/  IADD3 R6, R3.reuse, 0xf0, RZ ;  /* 0x000000f003067810 */ /* 0x040fe40007ffe0ff */
[C---:B---3--:R-:W-:Y:S02]  /*d640*/  IADD3 R8, R3.reuse, 0xa8, RZ ;  /* 0x000000a803087810 */ /* 0x048fe40007ffe0ff */
[----:B------:R-:W-:Y:S02]  /*d650*/  IADD3 R9, R3, 0xc0, RZ ;  /* 0x000000c003097810 */ /* 0x000fe40007ffe0ff */
[----:B------:R-:W-:Y:S01]  /*d660*/  ISETP.GE.AND P4, PT, R8, c[0x0][0x3c8], PT ;  /* 0x0000f20008007a0c */ /* 0x000fe20003f86270 */
[----:B----4-:R-:W-:Y:S01]  /*d670*/  @!P2 IMAD.WIDE R18, R0, 0x4, R14 ;  /* 0x000000040012a825 */ /* 0x010fe200078e020e */
[----:B------:R-:W-:-:S02]  /*d680*/  ISETP.GE.AND P1, PT, R9, c[0x0][0x3c8], PT ;  /* 0x0000f20009007a0c */ /* 0x000fc40003f26270 */
[----:B------:R-:W-:Y:S01]  /*d690*/  IADD3 R0, R3, 0xd0, RZ ;  /* 0x000000d003007810 */ /* 0x000fe20007ffe0ff */
[----:B--2---:R-:W-:-:S03]  /*d6a0*/  @!P6 IMAD.WIDE R12, R5, 0x4, R14 ;  /* 0x00000004050ce825 */ /* 0x004fc600078e020e */
[----:B------:R-:W-:Y:S02]  /*d6b0*/  ISETP.GE.AND P5, PT, R0, c[0x0][0x3c8], PT ;  /* 0x0000f20000007a0c */ /* 0x000fe40003fa6270 */
[----:B------:R-:W-:-:S03]  /*d6c0*/  IADD3 R5, R3, 0xf8, RZ ;  /* 0x000000f803057810 */ /* 0x000fc60007ffe0ff */
[----:B------:R-:W-:Y:S01]  /*d6d0*/  @!P4 LEA.HI R8, R8, R8, RZ, 0x1 ;  /* 0x000000080808c211 */ /* 0x000fe200078f08ff */
[----:B------:R1:W-:Y:S01]  /*d6e0*/  @!P6 ST.E.64 [R12.64], R84 ;  /* 0x000000540c00e985 */ /* 0x0003e2000c101b0c */
[----:B------:R-:W-:Y:S02]  /*d6f0*/  @!P1 LEA.HI R9, R9, R9, RZ, 0x1 ;  /* 0x0000000909099211 */ /* 0x000fe400078f08ff */
[----:B------:R-:W-:Y:S02]  /*d700*/  @!P4 LOP3.LUT R8, R8, 0xfffffffe, RZ, 0xc0, !PT ;  /* 0xfffffffe0808c812 */ /* 0x000fe400078ec0ff */
[----:B------:R-:W-:Y:S02]  /*d710*/  @!P1 LOP3.LUT R9, R9, 0xfffffffe, RZ, 0xc0, !PT ;  /* 0xfffffffe09099812 */ /* 0x000fe400078ec0ff */
[----:B------:R-:W-:-:S04]  /*d720*/  @!P5 LEA.HI R0, R0, R0, RZ, 0x1 ;  /* 0x000000000000d211 */ /* 0x000fc800078f08ff */
[----:B------:R-:W-:Y:S01]  /*d730*/  @!P5 LOP3.LUT R0, R0, 0xfffffffe, RZ, 0xc0, !PT ;  /* 0xfffffffe0000d812 */ /* 0x000fe200078ec0ff */
[----:B-1----:R-:W-:-:S04]  /*d740*/  @!P4 IMAD.WIDE R12, R8, 0x4, R14 ;  /* 0x00000004080cc825 */ /* 0x002fc800078e020e */
[----:B------:R-:W-:Y:S01]  /*d750*/  @!P1 IMAD.WIDE R8, R9, 0x4, R14 ;  /* 0x0000000409089825 */ /* 0x000fe200078e020e */
[----:B------:R1:W-:Y:S04]  /*d760*/  @!P4 ST.E.64 [R12.64], R88 ;  /* 0x000000580c00c985 */ /* 0x0003e8000c101b0c */
[----:B------:R-:W-:Y:S04]  /*d770*/  @!P3 ST.E.64 [R16.64], R92 ;  /* 0x0000005c1000b985 */ /* 0x000fe8000c101b0c */
[----:B------:R-:W-:Y:S04]  /*d780*/  @!P2 ST.E.64 [R18.64], R96 ;  /* 0x000000601200a985 */ /* 0x000fe8000c101b0c */
[----:B------:R2:W-:Y:S01]  /*d790*/  @!P1 ST.E.64 [R8.64], R100 ;  /* 0x0000006408009985 */ /* 0x0005e2000c101b0c */
[----:B------:R-:W-:-:S13]  /*d7a0*/  ISETP.GE.AND P1, PT, R6, c[0x0][0x3c8], PT ;  /* 0x0000f20006007a0c */ /* 0x000fda0003f26270 */
[----:B------:R-:W-:Y:S01]  /*d7b0*/  @!P1 LEA.HI R6, R6, R6, RZ, 0x1 ;  /* 0x0000000606069211 */ /* 0x000fe200078f08ff */
[--C-:B-1----:R-:W-:Y:S01]  /*d7c0*/  @!P0 IMAD.WIDE R12, R2, 0x4, R14.reuse ;  /* 0x00000004020c8825 */ /* 0x102fe200078e020e */
[----:B------:R-:W-:Y:S02]  /*d7d0*/  IADD3 R2, R3, 0xd8, RZ ;  /* 0x000000d803027810 */ /* 0x000fe40007ffe0ff */
[----:B------:R-:W-:Y:S02]  /*d7e0*/  @!P1 LOP3.LUT R6, R6, 0xfffffffe, RZ, 0xc0, !PT ;  /* 0xfffffffe06069812 */ /* 0x000fe400078ec0ff */
[----:B------:R-:W-:Y:S01]  /*d7f0*/  ISETP.GE.AND P4, PT, R2, c[0x0][0x3c8], PT ;  /* 0x0000f20002007a0c */ /* 0x000fe20003f86270 */
[----:B------:R1:W-:Y:S01]  /*d800*/  @!P0 ST.E.64 [R12.64], R104 ;  /* 0x000000680c008985 */ /* 0x0003e2000c101b0c */
[----:B------:R-:W-:Y:S01]  /*d810*/  ISETP.GE.AND P0, PT, R5, c[0x0][0x3c8], PT ;  /* 0x0000f20005007a0c */ /* 0x000fe20003f06270 */
[----:B------:R-:W-:Y:S01]  /*d820*/  @!P1 IMAD.WIDE R20, R6, 0x4, R14 ;  /* 0x0000000406149825 */ /* 0x000fe200078e020e */
[----:B--2---:R-:W-:-:S02]  /*d830*/  IADD3 R9, R3, 0xe0, RZ ;  /* 0x000000e003097810 */ /* 0x004fc40007ffe0ff */
[----:B------:R-:W-:Y:S02]  /*d840*/  IADD3 R8, R3, 0xe8, RZ ;  /* 0x000000e803087810 */ /* 0x000fe40007ffe0ff */
[----:B------:R-:W-:Y:S02]  /*d850*/  ISETP.GE.AND P3, PT, R9, c[0x0][0x3c8], PT ;  /* 0x0000f20009007a0c */ /* 0x000fe40003f66270 */
[----:B------:R-:W-:-:S03]  /*d860*/  ISETP.GE.AND P2, PT, R8, c[0x0][0x3c8], PT ;  /* 0x0000f20008007a0c */ /* 0x000fc60003f46270 */
[----:B------:R-:W-:Y:S02]  /*d870*/  @!P4 LEA.HI R2, R2, R2, RZ, 0x1 ;  /* 0x000000020202c211 */ /* 0x000fe400078f08ff */
[----:B------:R-:W-:Y:S02]  /*d880*/  @!P0 LEA.HI R5, R5, R5, RZ, 0x1 ;  /* 0x0000000505058211 */ /* 0x000fe400078f08ff */
[----:B------:R-:W-:Y:S02]  /*d890*/  @!P4 LOP3.LUT R2, R2, 0xfffffffe, RZ, 0xc0, !PT ;  /* 0xfffffffe0202c812 */ /* 0x000fe400078ec0ff */
[----:B------:R-:W-:Y:S02]  /*d8a0*/  @!P0 LOP3.LUT R5, R5, 0xfffffffe, RZ, 0xc0, !PT ;  /* 0xfffffffe05058812 */ /* 0x000fe400078ec0ff */
[----:B------:R-:W-:Y:S01]  /*d8b0*/  @!P3 LEA.HI R9, R9, R9, RZ, 0x1 ;  /* 0x000000090909b211 */ /* 0x000fe200078f08ff */
[----:B------:R-:W-:Y:S01]  /*d8c0*/  @!P4 IMAD.WIDE R16, R2, 0x4, R14 ;  /* 0x000000040210c825 */ /* 0x000fe200078e020e */
[----:B------:R-:W-:-:S02]  /*d8d0*/  @!P2 LEA.HI R8, R8, R8, RZ, 0x1 ;  /* 0x000000080808a211 */ /* 0x000fc400078f08ff */
[----:B------:R-:W-:Y:S02]  /*d8e0*/  @!P3 LOP3.LUT R9, R9, 0xfffffffe, RZ, 0xc0, !PT ;  /* 0xfffffffe0909b812 */ /* 0x000fe400078ec0ff */
[----:B------:R-:W-:Y:S01]  /*d8f0*/  @!P2 LOP3.LUT R8, R8, 0xfffffffe, RZ, 0xc0, !PT ;  /* 0xfffffffe0808a812 */ /* 0x000fe200078ec0ff */
[----:B-1----:R-:W-:-:S04]  /*d900*/  @!P5 IMAD.WIDE R12, R0, 0x4, R14 ;  /* 0x00000004000cd825 */ /* 0x002fc800078e020e */
        /* <DEDUP_REMOVED lines=9> */
.L_x_1549:
[----:B--23--:R-:W-:Y:S05]  /*d9a0*/  BSYNC B0 ;  /* 0x0000000000007941 */ /* 0x00cfea0003800000 */
.L_x_1548:
[----:B------:R-:W-:Y:S01]  /*d9b0*/  ISETP.NE.AND P0, PT, R4, RZ, PT ;  /* 0x000000ff0400720c */ /* 0x000fe20003f05270 */
[----:B------:R2:W3:Y:S04]  /*d9c0*/  SHFL.IDX PT, R11, R10, 0x1, 0x1c1f ;  /* 0x003c1f000a0b7f89 */ /* 0x0004e800000e0000 */
[----:B------:R2:W1:Y:S08]  /*d9d0*/  SHFL.IDX PT, R10, R7, 0x1, 0x1c1f ;  /* 0x003c1f00070a7f89 */ /* 0x00047000000e0000 */
        /* <DEDUP_REMOVED lines=12> */
[--C-:B-1234-:R-:W-:Y:S01]  /*daa0*/  @!P2 IMAD.WIDE R6, R3, 0x4, R10.reuse ;  /* 0x000000040306a825 */ /* 0x11efe200078e020a */
        /* <DEDUP_REMOVED lines=15> */
[C---:B------:R-:W-:Y:S02]  /*dba0*/  IADD3 R0, R3.reuse, 0x58, RZ ;  /* 0x0000005803007810 */ /* 0x040fe40007ffe0ff */
[----:B------:R-:W-:Y:S01]  /*dbb0*/  ISETP.GE.AND P6, PT, R2, c[0x0][0x3c8], PT ;  /* 0x0000f20002007a0c */ /* 0x000fe20003fc6270 */
[----:B------:R5:W-:Y:S01]  /*dbc0*/  @!P5 ST.E.64 [R14.64], R162 ;  /* 0x000000a20e00d985 */ /* 0x000be2000c101b0c */
[----:B------:R-:W-:Y:S02]  /*dbd0*/  ISETP.GE.AND P5, PT, R0, c[0x0][0x3c8], PT ;  /* 0x0000f20000007a0c */ /* 0x000fe40003fa6270 */
[C---:B-1----:R-:W-:Y:S02]  /*dbe0*/  IADD3 R7, R3.reuse, 0x30, RZ ;  /* 0x0000003003077810 */ /* 0x042fe40007ffe0ff */
[----:B------:R-:W-:-:S02]  /*dbf0*/  IADD3 R6, R3, 0x38, RZ ;  /* 0x0000003803067810 */ /* 0x000fc40007ffe0ff */
[----:B------:R-:W-:Y:S02]  /*dc00*/  ISETP.GE.AND P3, PT, R7, c[0x0][0x3c8], PT ;  /* 0x0000f20007007a0c */ /* 0x000fe40003f66270 */
[C---:B--2---:R-:W-:Y:S02]  /*dc10*/  IADD3 R8, R3.reuse, 0x28, RZ ;  /* 0x0000002803087810 */ /* 0x044fe40007ffe0ff */
[----:B------:R-:W-:Y:S02]  /*dc20*/  ISETP.GE.AND P2, PT, R6, c[0x0][0x3c8], PT ;  /* 0x0000f20006007a0c */ /* 0x000fe40003f46270 */
[C---:B---3--:R-:W-:Y:S02]  /*dc30*/  IADD3 R5, R3.reuse, 0x40, RZ ;  /* 0x0000004003057810 */ /* 0x048fe40007ffe0ff */
        /* <DEDUP_REMOVED lines=9> */
[--C-:B----4-:R-:W-:Y:S01]  /*dcd0*/  @!P3 IMAD.WIDE R12, R7, 0x4, R10.reuse ;  /* 0x00000004070cb825 */ /* 0x110fe200078e020a */
        /* <DEDUP_REMOVED lines=9> */
[--C-:B-----5:R-:W-:Y:S01]  /*dd70*/  @!P1 IMAD.WIDE R14, R5, 0x4, R10.reuse ;  /* 0x00000004050e9825 */ /* 0x120fe200078e020a */
        /* <DEDUP_REMOVED lines=95> */
[C---:B--2---:R-:W-:Y:S02]  /*e370*/  IADD3 R7, R3.reuse, 0xd8, RZ ;  /* 0x000000d803077810 */ /* 0x044fe40007ffe0ff */
[----:B------:R-:W-:Y:S02]  /*e380*/  IADD3 R6, R3, 0xe0, RZ ;  /* 0x000000e003067810 */ /* 0x000fe40007ffe0ff */
[----:B------:R1:W-:Y:S01]  /*e390*/  @!P6 ST.E.64 [R12.64], R102 ;  /* 0x000000660c00e985 */ /* 0x0003e2000c101b0c */
[----:B------:R-:W-:Y:S01]  /*e3a0*/  ISETP.GE.AND P3, PT, R7, c[0x0][0x3c8], PT ;  /* 0x0000f20007007a0c */ /* 0x000fe20003f66270 */
[----:B----4-:R-:W-:Y:S01]  /*e3b0*/  @!P5 IMAD.WIDE R14, R0, 0x4, R10 ;  /* 0x00000004000ed825 */ /* 0x010fe200078e020a */
[----:B------:R-:W-:Y:S02]  /*e3c0*/  ISETP.GE.AND P2, PT, R6, c[0x0][0x3c8], PT ;  /* 0x0000f20006007a0c */ /* 0x000fe40003f46270 */
[----:B-----5:R-:W-:-:S02]  /*e3d0*/  IADD3 R5, R3, 0xe8, RZ ;  /* 0x000000e803057810 */ /* 0x020fc40007ffe0ff */
[----:B------:R-:W-:Y:S01]  /*e3e0*/  IADD3 R4, R3, 0xf0, RZ ;  /* 0x000000f003047810 */ /* 0x000fe20007ffe0ff */
[----:B------:R2:W-:Y:S01]  /*e3f0*/  @!P5 ST.E.64 [R14.64], R106 ;  /* 0x0000006a0e00d985 */ /* 0x0005e2000c101b0c */
[----:B------:R-:W-:Y:S02]  /*e400*/  ISETP.GE.AND P1, PT, R5, c[0x0][0x3c8], PT ;  /* 0x0000f20005007a0c */ /* 0x000fe40003f26270 */
[----:B------:R-:W-:Y:S02]  /*e410*/  ISETP.GE.AND P0, PT, R4, c[0x0][0x3c8], PT ;  /* 0x0000f20004007a0c */ /* 0x000fe40003f06270 */
[----:B------:R-:W-:Y:S02]  /*e420*/  @!P4 LEA.HI R8, R8, R8, RZ, 0x1 ;  /* 0x000000080808c211 */ /* 0x000fe400078f08ff */
[----:B------:R-:W-:Y:S02]  /*e430*/  @!P3 LEA.HI R7, R7, R7, RZ, 0x1 ;  /* 0x000000070707b211 */ /* 0x000fe400078f08ff */
[----:B------:R-:W-:-:S02]  /*e440*/  @!P2 LEA.HI R6, R6, R6, RZ, 0x1 ;  /* 0x000000060606a211 */ /* 0x000fc400078f08ff */
[----:B------:R-:W-:Y:S02]  /*e450*/  @!P4 LOP3.LUT R8, R8, 0xfffffffe, RZ, 0xc0, !PT ;  /* 0xfffffffe0808c812 */ /* 0x000fe400078ec0ff */
[----:B------:R-:W-:Y:S02]  /*e460*/  @!P3 LOP3.LUT R7, R7, 0xfffffffe, RZ, 0xc0, !PT ;  /* 0xfffffffe0707b812 */ /* 0x000fe400078ec0ff */
[----:B------:R-:W-:Y:S01]  /*e470*/  @!P1 LEA.HI R5, R5, R5, RZ, 0x1 ;  /* 0x0000000505059211 */ /* 0x000fe200078f08ff */
[--C-:B------:R-:W-:Y:S01]  /*e480*/  @!P4 IMAD.WIDE R8, R8, 0x4, R10.reuse ;  /* 0x000000040808c825 */ /* 0x100fe200078e020a */
[----:B------:R-:W-:Y:S02]  /*e490*/  @!P0 LEA.HI R4, R4, R4, RZ, 0x1 ;  /* 0x0000000404048211 */ /* 0x000fe400078f08ff */
[----:B------:R-:W-:Y:S02]  /*e4a0*/  @!P2 LOP3.LUT R6, R6, 0xfffffffe, RZ, 0xc0, !PT ;  /* 0xfffffffe0606a812 */ /* 0x000fe400078ec0ff */
[----:B------:R-:W-:Y:S01]  /*e4b0*/  @!P1 LOP3.LUT R5, R5, 0xfffffffe, RZ, 0xc0, !PT ;  /* 0xfffffffe05059812 */ /* 0x000fe200078ec0ff */
[--C-:B-1----:R-:W-:Y:S01]  /*e4c0*/  @!P3 IMAD.WIDE R12, R7, 0x4, R10.reuse ;  /* 0x00000004070cb825 */ /* 0x102fe200078e020a */
[----:B------:R-:W-:Y:S01]  /*e4d0*/  @!P0 LOP3.LUT R4, R4, 0xfffffffe, RZ, 0xc0, !PT ;  /* 0xfffffffe04048812 */ /* 0x000fe200078ec0ff */
[----:B------:R1:W-:Y:S01]  /*e4e0*/  @!P4 ST.E.64 [R8.64], R110 ;  /* 0x0000006e0800c985 */ /* 0x0003e2000c101b0c */
[----:B------:R-:W-:Y:S01]  /*e4f0*/  IADD3 R0, R3, 0xf8, RZ ;  /* 0x000000f803007810 */ /* 0x000fe20007ffe0ff */
[----:B------:R-:W-:-:S02]  /*e500*/  @!P2 IMAD.WIDE R6, R6, 0x4, R10 ;  /* 0x000000040606a825 */ /* 0x000fc400078e020a */
[----:B------:R1:W-:Y:S02]  /*e510*/  @!P3 ST.E.64 [R12.64], R114 ;  /* 0x000000720c00b985 */ /* 0x0003e4000c101b0c */
[--C-:B--2---:R-:W-:Y:S02]  /*e520*/  @!P1 IMAD.WIDE R14, R5, 0x4, R10.reuse ;  /* 0x00000004050e9825 */ /* 0x104fe400078e020a */
[----:B------:R1:W-:Y:S02]  /*e530*/  @!P2 ST.E.64 [R6.64], R118 ;  /* 0x000000760600a985 */ /* 0x0003e4000c101b0c */
[----:B------:R-:W-:Y:S02]  /*e540*/  @!P0 IMAD.WIDE R4, R4, 0x4, R10 ;  /* 0x0000000404048825 */ /* 0x000fe400078e020a */
        /* <DEDUP_REMOVED lines=9> */
.L_x_1547:
        /* <DEDUP_REMOVED lines=16> */
[----:B--2---:R-:W-:Y:S01]  /*e6e0*/  UIMAD.WIDE.U32 UR8, UR11, UR4, URZ ;  /* 0x000000040b0872a5 */ /* 0x004fe2000f8e003f */
        /* <DEDUP_REMOVED lines=33> */
.L_x_1550:
        /* <DEDUP_REMOVED lines=16> */
.L_x_6521:


//--------------------- .text._ZN7cutlass13device_kernelIN5flash19enable_sm80_to_sm89INS1_16FlashAttnFwdSm80INS1_25CollectiveMainloopFwdSm80ILi8ELi1ELb0EN4cute5tupleIJNS5_1CILi128EEENS7_ILi64EEENS7_ILi256EEEEEELi256ENS_10bfloat16_tEfNS_4arch4Sm80ELb0ELb0ELb1ELb1ELb1ELb0ELb1ELb1EEENS1_21CollectiveEpilogueFwdINS6_IJS8_SA_S9_EEENS6_IJNS7_ILi1EEESI_SI_EEESC_SE_Li256ELb1ELb1ELb1ELb0EEENS1_36VarlenDynamicPersistentTileSchedulerILi128ELi64ELi256ELi256ELb1ELb1ELb0ELb0ELb1ELb1EEEEEEEEEvNT_6ParamsE --------------------------
	.section	.text._ZN7cutlass13device_kernelIN5flash19enable_sm80_to_sm89INS1_16FlashAttnFwdSm80INS1_25CollectiveMainloopFwdSm80ILi8ELi1ELb0EN4cute5tupleIJNS5_1CILi128EEENS7_ILi64EEENS7_ILi256EEEEEELi256ENS_10bfloat16_tEfNS_4arch4Sm80ELb0ELb0ELb1ELb1ELb1ELb0ELb1ELb1EEENS1_21CollectiveEpilogueFwdINS6_IJS8_SA_S9_EEENS6_IJNS7_ILi1EEESI_SI_EEESC_SE_Li256ELb1ELb1ELb1ELb0EEENS1_36VarlenDynamicPersistentTileSchedulerILi128ELi64ELi256ELi256ELb1ELb1ELb0ELb0ELb1ELb1EEEEEEEEEvNT_6ParamsE,"ax",@progbits
	.sectioninfo	@"SHI_REGISTERS=255"
	.align	128
.text._ZN7cutlass13device_kernelIN5flash19enable_sm80_to_sm89INS1_16FlashAttnFwdSm80INS1_25CollectiveMainloopFwdSm80ILi8ELi1ELb0EN4cute5tupleIJNS5_1CILi128EEENS7_ILi64EEENS7_ILi256EEEEEELi256ENS_10bfloat16_tEfNS_4arch4Sm80ELb0ELb0ELb1ELb1ELb1ELb0ELb1ELb1EEENS1_21CollectiveEpilogueFwdINS6_IJS8_SA_S9_EEENS6_IJNS7_ILi1EEESI_SI_EEESC_SE_Li256ELb1ELb1ELb1ELb0EEENS1_36VarlenDynamicPersistentTileSchedulerILi128ELi64ELi256ELi256ELb1ELb1ELb0ELb0ELb1ELb1EEEEEEEEEvNT_6ParamsE:
        .type           _ZN7cutlass13device_kernelIN5flash19enable_sm80_to_sm89INS1_16FlashAttnFwdSm80INS1_25CollectiveMainloopFwdSm80ILi8ELi1ELb0EN4cute5tupleIJNS5_1CILi128EEENS7_ILi64EEENS7_ILi256EEEEEELi256ENS_10bfloat16_tEfNS_4arch4Sm80ELb0ELb0ELb1ELb1ELb1ELb0ELb1ELb1EEENS1_21CollectiveEpilogueFwdINS6_IJS8_SA_S9_EEENS6_IJNS7_ILi1EEESI_SI_EEESC_SE_Li256ELb1ELb1ELb1ELb0EEENS1_36VarlenDynamicPersistentTileSchedulerILi128ELi64ELi256ELi256ELb1ELb1ELb0ELb0ELb1ELb1EEEEEEEEEvNT_6ParamsE,@function
        .size           _ZN7cutlass13device_kernelIN5flash19enable_sm80_to_sm89INS1_16FlashAttnFwdSm80INS1_25CollectiveMainloopFwdSm80ILi8ELi1ELb0EN4cute5tupleIJNS5_1CILi128EEENS7_ILi64EEENS7_ILi256EEEEEELi256ENS_10bfloat16_tEfNS_4arch4Sm80ELb0ELb0ELb1ELb1ELb1ELb0ELb1ELb1EEENS1_21CollectiveEpilogueFwdINS6_IJS8_SA_S9_EEENS6_IJNS7_ILi1EEESI_SI_EEESC_SE_Li256ELb1ELb1ELb1ELb0EEENS1_36VarlenDynamicPersistentTileSchedulerILi128ELi64ELi256ELi256ELb1ELb1ELb0ELb0ELb1ELb1EEEEEEEEEvNT_6ParamsE,(.L_x_6522 - _ZN7cutlass13device_kernelIN5flash19enable_sm80_to_sm89INS1_16FlashAttnFwdSm80INS1_25CollectiveMainloopFwdSm80ILi8ELi1ELb0EN4cute5tupleIJNS5_1CILi128EEENS7_ILi64EEENS7_ILi256EEEEEELi256ENS_10bfloat16_tEfNS_4arch4Sm80ELb0ELb0ELb1ELb1ELb1ELb0ELb1ELb1EEENS1_21CollectiveEpilogueFwdINS6_IJS8_SA_S9_EEENS6_IJNS7_ILi1EEESI_SI_EEESC_SE_Li256ELb1ELb1ELb1ELb0EEENS1_36VarlenDynamicPersistentTileSchedulerILi128ELi64ELi256ELi256ELb1ELb1ELb0ELb0ELb1ELb1EEEEEEEEEvNT_6ParamsE)
        .other          _ZN7cutlass13device_kernelIN5flash19enable_sm80_to_sm89INS1_16FlashAttnFwdSm80INS1_25CollectiveMainloopFwdSm80ILi8ELi1ELb0EN4cute5tupleIJNS5_1CILi128EEENS7_ILi64EEENS7_ILi256EEEEEELi256ENS_10bfloat16_tEfNS_4arch4Sm80ELb0ELb0ELb1ELb1ELb1ELb0ELb1ELb1EEENS1_21CollectiveEpilogueFwdINS6_IJS8_SA_S9_EEENS6_IJNS7_ILi1EEESI_SI_EEESC_SE_Li256ELb1ELb1ELb1ELb0EEENS1_36VarlenDynamicPersistentTileSchedulerILi128ELi64ELi256ELi256ELb1ELb1ELb0ELb0ELb1ELb1EEEEEEEEEvNT_6ParamsE,@"STO_CUDA_ENTRY STV_DEFAULT"
_ZN7cutlass13device_kernelIN5flash19enable_sm80_to_sm89INS1_16FlashAttnFwdSm80INS1_25CollectiveMainloopFwdSm80ILi8ELi1ELb0EN4cute5tupleIJNS5_1CILi128EEENS7_ILi64EEENS7_ILi256EEEEEELi256ENS_10bfloat16_tEfNS_4arch4Sm80ELb0ELb0ELb1ELb1ELb1ELb0ELb1ELb1EEENS1_21CollectiveEpilogueFwdINS6_IJS8_SA_S9_EEENS6_IJNS7_ILi1EEESI_SI_EEESC_SE_Li256ELb1ELb1ELb1ELb0EEENS1_36VarlenDynamicPersistentTileSchedulerILi128ELi64ELi256ELi256ELb1ELb1ELb0ELb0ELb1ELb1EEEEEEEEEvNT_6ParamsE:
        /* <DEDUP_REMOVED lines=10> */
[----:B-1----:R1:W-:Y:S04]  /*00a0*/  @P0 STL.64 [R1], R4 ;  /* 0x0000000401000387 */ /* 0x0023e80000100a00 */
        /* <DEDUP_REMOVED lines=43> */
.L_x_1556:
        /* <DEDUP_REMOVED lines=17> */
.L_x_1654:
        /* <DEDUP_REMOVED lines=16> */
.L_x_1655:
[----:B--2---:R-:W-:-:S05]  /*0570*/  IMAD R0, R0, c[0x0][0x538], RZ ;  /* 0x00014e0000007a24 */ /* 0x004fca00078e02ff */
[----:B------:R-:W-:-:S04]  /*0580*/  IADD3 R6, R0, R6, RZ ;  /* 0x0000000600067210 */ /* 0x000fc80007ffe0ff */
[----:B------:R-:W-:-:S13]  /*0590*/  ISETP.GT.AND P0, PT, R6, UR4, PT ;  /* 0x0000000406007c0c */ /* 0x000fda000bf04270 */
[----:B-1----:R-:W-:Y:S05]  /*05a0*/  @!P0 BRA `(.L_x_1556) ;  /* 0xfffffdb000008947 */ /* 0x002fea000383ffff */
.L_x_1552:
[----:B------:R-:W-:-:S05]  /*05b0*/  IADD3 R12, -R0, R6, RZ ;  /* 0x00000006000c7210 */ /* 0x000fca0007ffe1ff */
[----:B------:R-:W-:-:S05]  /*05c0*/  IMAD R0, R4, c[0x0][0x538], R12 ;  /* 0x00014e0004007a24 */ /* 0x000fca00078e020c */
[----:B------:R-:W-:Y:S01]  /*05d0*/  ISETP.GT.AND P0, PT, R0, UR4, PT ;  /* 0x0000000400007c0c */ /* 0x000fe2000bf04270 */
[----:B------:R-:W-:-:S12]  /*05e0*/  BRA.DIV ~URZ, `(.L_x_1557) ;  /* 0x0000fe327f007947 */ /* 0x000fd8000b800000 */
[----:B------:R-:W-:-:S04]  /*05f0*/  VOTE.ANY R0, PT, !P0 ;  /* 0x0000000000007806 */ /* 0x000fc800040e0100 */
.L_x_1656:
[----:B------:R1:W2:Y:S01]  /*0600*/  POPC R13, R0 ;  /* 0x00000000000d7309 */ /* 0x0002a20000000000 */
[----:B------:R-:W-:Y:S05]  /*0610*/  BRA.DIV ~URZ, `(.L_x_1558) ;  /* 0x0000fe427f007947 */ /* 0x000fea000b800000 */
[----:B--2---:R2:W3:Y:S01]  /*0620*/  SHFL.IDX PT, R11, R8, R13, 0x1f ;  /* 0x00001f0d080b7589 */ /* 0x0044e200000e0000 */
[----:B------:R-:W-:-:S03]  /*0630*/  MOV R6, RZ ;  /* 0x000000ff00067202 */ /* 0x000fc60000000f00 */
[----:B------:R2:W4:Y:S04]  /*0640*/  SHFL.IDX PT, R10, R7, R13, 0x1f ;  /* 0x00001f0d070a7589 */ /* 0x00052800000e0000 */
.L_x_1657:
[----:B------:R-:W-:Y:S01]  /*0650*/  ISETP.NE.AND P0, PT, R0, RZ, PT ;  /* 0x000000ff0000720c */ /* 0x000fe20003f05270 */
[----:B------:R-:W-:-:S12]  /*0660*/  BSSY B0, `(.L_x_1559) ;  /* 0x0000005000007945 */ /* 0x000fd80003800000 */
[----:B------:R-:W-:Y:S05]  /*0670*/  @!P0 BRA `(.L_x_1560) ;  /* 0x0000003000008947 */ /* 0x000fea0003800000 */
[----:B------:R-:W-:Y:S01]  /*0680*/  IADD3 R31, R13, -0x1, RZ ;  /* 0xffffffff0d1f7810 */ /* 0x000fe20007ffe0ff */
[----:B------:R-:W-:Y:S05]  /*0690*/  BRA.DIV ~URZ, `(.L_x_1561) ;  /* 0x0000fea27f007947 */ /* 0x000fea000b800000 */
[----:B------:R1:W2:Y:S02]  /*06a0*/  SHFL.IDX PT, R6, R4, R31, 0x1f ;  /* 0x00001f1f04067589 */ /* 0x0002a400000e0000 */
.L_x_1560:
[----:B------:R-:W-:Y:S05]  /*06b0*/  BSYNC B0 ;  /* 0x0000000000007941 */ /* 0x000fea0003800000 */
.L_x_1559:
[----:B-1-3--:R-:W-:Y:S01]  /*06c0*/  IABS R0, R11 ;  /* 0x0000000b00007213 */ /* 0x00afe20000000000 */
[----:B--2---:R-:W-:-:S04]  /*06d0*/  IMAD R4, R6, c[0x0][0x538], R12 ;  /* 0x00014e0006047a24 */ /* 0x004fc800078e020c */
[----:B------:R-:W-:Y:S01]  /*06e0*/  IMAD.MOV.U32 R5, RZ, RZ, R0 ;  /* 0x000000ffff057224 */ /* 0x000fe200078e0000 */
[----:B----4-:R-:W-:Y:S01]  /*06f0*/  IABS R0, R10 ;  /* 0x0000000a00007213 */ /* 0x010fe20000000000 */
[----:B------:R1:W-:Y:S01]  /*0700*/  STL [R1], R4 ;  /* 0x0000000401007387 */ /* 0x0003e20000100800 */
        /* <DEDUP_REMOVED lines=64> */
.L_x_1553:
[----:B------:R-:W-:Y:S01]  /*0b10*/  MOV R0, UR4 ;  /* 0x0000000400007c02 */ /* 0x000fe20008000f00 */
[----:B------:R-:W-:Y:S04]  /*0b20*/  STL [R1+0x4], RZ ;  /* 0x000004ff01007387 */ /* 0x000fe80000100800 */
[----:B------:R1:W-:Y:S04]  /*0b30*/  STL [R1], R0 ;  /* 0x0000000001007387 */ /* 0x0003e80000100800 */
[----:B------:R2:W-:Y:S01]  /*0b40*/  STL [R1+0x8], RZ ;  /* 0x000008ff01007387 */ /* 0x0005e20000100800 */
[----:B-1----:R-:W-:-:S05]  /*0b50*/  MOV R0, c[0x0][0x53c] ;  /* 0x00014f0000007a02 */ /* 0x002fca0000000f00 */
[----:B------:R2:W-:Y:S02]  /*0b60*/  STL [R1+0xc], R0 ;  /* 0x00000c0001007387 */ /* 0x0005e40000100800 */
.L_x_1562:
[----:B-1----:R-:W3:Y:S04]  /*0b70*/  LDL R4, [R1] ;  /* 0x0000000001047983 */ /* 0x002ee80000100800 */
[----:B------:R-:W3:Y:S04]  /*0b80*/  LDL R5, [R1+0x4] ;  /* 0x0000040001057983 */ /* 0x000ee80000100800 */
[----:B------:R-:W3:Y:S04]  /*0b90*/  LDL R6, [R1+0x8] ;  /* 0x0000080001067983 */ /* 0x000ee80000100800 */
[----:B------:R-:W3:Y:S01]  /*0ba0*/  LDL R7, [R1+0xc] ;  /* 0x00000c0001077983 */ /* 0x000ee20000100800 */
[----:B------:R-:W-:Y:S01]  /*0bb0*/  ISETP.NE.AND P0, PT, R14, RZ, PT ;  /* 0x000000ff0e00720c */ /* 0x000fe20003f05270 */
[----:B------:R-:W-:-:S12]  /*0bc0*/  WARPSYNC 0xffffffff ;  /* 0xffffffff00007948 */ /* 0x000fd80003800000 */
[----:B---3--:R1:W-:Y:S04]  /*0bd0*/  @!P0 STS.128 [0x20100], R4 ;  /* 0x02010004ff008388 */ /* 0x0083e80000000c00 */
[----:B------:R-:W-:Y:S06]  /*0be0*/  BAR.ARV 0x5, 0x100 ;  /* 0x0144000000007b1d */ /* 0x000fec0000002000 */
.L_x_1551:
[----:B--2---:R-:W2:Y:S02]  /*0bf0*/  LDL R0, [R1+0xc] ;  /* 0x00000c0001007983 */ /* 0x004ea40000100800 */
[----:B--2---:R-:W-:-:S13]  /*0c00*/  ISETP.GE.AND P0, PT, R0, c[0x0][0x53c], PT ;  /* 0x00014f0000007a0c */ /* 0x004fda0003f06270 */
[----:B------:R-:W-:Y:S05]  /*0c10*/  @P0 EXIT ;  /* 0x000000000000094d */ /* 0x000fea0003800000 */
[----:B------:R-:W2:Y:S01]  /*0c20*/  S2R R17, SR_TID.X ;  /* 0x0000000000117919 */ /* 0x000ea20000002100 */
[----:B------:R-:W-:Y:S02]  /*0c30*/  ULDC UR5, c[0x0][0x2ac] ;  /* 0x0000ab0000057ab9 */ /* 0x000fe40000000800 */
[----:B------:R-:W-:Y:S02]  /*0c40*/  ULDC UR4, c[0x0][0x1d0] ;  /* 0x0000740000047ab9 */ /* 0x000fe40000000800 */
[----:B------:R-:W-:Y:S01]  /*0c50*/  UIMAD UR5, UR5, UR4, URZ ;  /* 0x00000004050572a4 */ /* 0x000fe2000f8e023f */
[----:B--2---:R-:W-:-:S04]  /*0c60*/  SHF.R.S32.HI R9, RZ, 0x1f, R17 ;  /* 0x0000001fff097819 */ /* 0x004fc80000011411 */
[CC--:B------:R-:W-:Y:S02]  /*0c70*/  LEA.HI R2, R9.reuse, R17.reuse, RZ, 0x4 ;  /* 0x0000001109027211 */ /* 0x0c0fe400078f20ff */
[CC--:B------:R-:W-:Y:S02]  /*0c80*/  LEA.HI R15, R9.reuse, R17.reuse, RZ, 0x3 ;  /* 0x00000011090f7211 */ /* 0x0c0fe400078f18ff */
[----:B------:R-:W-:Y:S02]  /*0c90*/  SHF.R.S32.HI R3, RZ, 0x4, R2 ;  /* 0x00000004ff037819 */ /* 0x000fe40000011402 */
[----:B------:R-:W-:Y:S02]  /*0ca0*/  LEA.HI R13, R9, R17, RZ, 0x2 ;  /* 0x00000011090d7211 */ /* 0x000fe400078f10ff */
[----:B------:R-:W-:Y:S02]  /*0cb0*/  LEA.HI R0, R2, R3, RZ, 0x1 ;  /* 0x0000000302007211 */ /* 0x000fe400078f08ff */
[----:B------:R-:W-:-:S02]  /*0cc0*/  SHF.R.S32.HI R241, RZ, 0x3, R15 ;  /* 0x00000003fff17819 */ /* 0x000fc4000001140f */
[----:B------:R-:W-:Y:S02]  /*0cd0*/  LOP3.LUT R0, R0, 0xfffffffe, RZ, 0xc0, !PT ;  /* 0xfffffffe00007812 */ /* 0x000fe400078ec0ff */
[--C-:B------:R-:W-:Y:S02]  /*0ce0*/  SHF.R.S32.HI R8, RZ, 0x2, R13.reuse ;  /* 0x00000002ff087819 */ /* 0x100fe4000001140d */
[----:B-1----:R-:W-:Y:S01]  /*0cf0*/  LOP3.LUT R4, R15, 0xfffffff8, RZ, 0xc0, !PT ;  /* 0xfffffff80f047812 */ /* 0x002fe200078ec0ff */
[----:B------:R-:W-:Y:S01]  /*0d00*/  IMAD.IADD R14, R3, 0x1, -R0 ;  /* 0x00000001030e7824 */ /* 0x000fe200078e0a00 */
[----:B------:R-:W-:Y:S01]  /*0d10*/  LOP3.LUT R0, R2, 0xfffffff0, RZ, 0xc0, !PT ;  /* 0xfffffff002007812 */ /* 0x000fe200078ec0ff */
[----:B------:R-:W-:Y:S01]  /*0d20*/  IMAD.SHL.U32 R3, R241, 0x40, RZ ;  /* 0x00000040f1037824 */ /* 0x000fe200078e00ff */
[----:B------:R-:W-:Y:S01]  /*0d30*/  SHF.R.S32.HI R2, RZ, 0x1f, R13 ;  /* 0x0000001fff027819 */ /* 0x000fe2000001140d */
[----:B------:R-:W-:Y:S01]  /*0d40*/  IMAD.IADD R236, R17, 0x1, -R4 ;  /* 0x0000000111ec7824 */ /* 0x000fe200078e0a04 */
[-C--:B------:R-:W-:Y:S01]  /*0d50*/  LEA.HI R7, R9, R17.reuse, RZ, 0x5 ;  /* 0x0000001109077211 */ /* 0x080fe200078f28ff */
[----:B------:R-:W-:Y:S01]  /*0d60*/  IMAD.IADD R0, R17, 0x1, -R0 ;  /* 0x0000000111007824 */ /* 0x000fe200078e0a00 */
[----:B------:R-:W-:Y:S01]  /*0d70*/  LEA.HI R2, R2, R8, RZ, 0x3 ;  /* 0x0000000802027211 */ /* 0x000fe200078f18ff */
[----:B------:R-:W-:Y:S01]  /*0d80*/  IMAD.SHL.U32 R232, R236, 0x8, RZ ;  /* 0x00000008ece87824 */ /* 0x000fe200078e00ff */
[----:B------:R-:W-:-:S02]  /*0d90*/  LEA.HI R9, R9, R17, RZ, 0x6 ;  /* 0x0000001109097211 */ /* 0x000fc400078f30ff */
[----:B------:R-:W-:Y:S02]  /*0da0*/  SHF.R.S32.HI R5, RZ, 0x1f, R0 ;  /* 0x0000001fff057819 */ /* 0x000fe40000011400 */
[----:B------:R-:W-:Y:S01]  /*0db0*/  LOP3.LUT R4, R2, 0xfffffff8, RZ, 0xc0, !PT ;  /* 0xfffffff802047812 */ /* 0x000fe200078ec0ff */
[----:B------:R-:W-:Y:S01]  /*0dc0*/  IMAD.SHL.U32 R9, R9, 0x8, RZ ;  /* 0x0000000809097824 */ /* 0x000fe200078e00ff */
[----:B------:R-:W-:Y:S02]  /*0dd0*/  LEA.HI R10, R5, R0, RZ, 0x3 ;  /* 0x00000000050a7211 */ /* 0x000fe400078f18ff */
[----:B------:R-:W-:Y:S01]  /*0de0*/  LOP3.LUT R2, R3, 0x1c0, RZ, 0xc0, !PT ;  /* 0x000001c003027812 */ /* 0x000fe200078ec0ff */
[----:B------:R-:W-:Y:S01]  /*0df0*/  IMAD.IADD R8, R8, 0x1, -R4 ;  /* 0x0000000108087824 */ /* 0x000fe200078e0a04 */
[----:B------:R-:W-:Y:S02]  /*0e00*/  LOP3.LUT R3, R10, 0xfffffff8, RZ, 0xc0, !PT ;  /* 0xfffffff80a037812 */ /* 0x000fe400078ec0ff */
[----:B------:R-:W-:-:S02]  /*0e10*/  SHF.R.U32.HI R4, RZ, 0x3, R2 ;  /* 0x00000003ff047819 */ /* 0x000fc40000011602 */
[----:B------:R-:W-:Y:S01]  /*0e20*/  LOP3.LUT R2, R2, 0x38, R232, 0xf8, !PT ;  /* 0x0000003802027812 */ /* 0x000fe200078ef8e8 */
[----:B------:R-:W-:Y:S01]  /*0e30*/  IMAD.IADD R5, R0, 0x1, -R3 ;  /* 0x0000000100057824 */ /* 0x000fe200078e0a03 */
[----:B------:R-:W-:Y:S02]  /*0e40*/  LOP3.LUT R0, R7, 0xffffffe0, RZ, 0xc0, !PT ;  /* 0xffffffe007007812 */ /* 0x000fe400078ec0ff */
[----:B------:R-:W-:Y:S02]  /*0e50*/  LOP3.LUT R11, R2, R4, RZ, 0x3c, !PT ;  /* 0x00000004020b7212 */ /* 0x000fe400078e3cff */
[--C-:B------:R-:W-:Y:S01]  /*0e60*/  SHF.R.S32.HI R4, RZ, 0x5, R7.reuse ;  /* 0x00000005ff047819 */ /* 0x100fe20000011407 */
[----:B------:R-:W-:Y:S01]  /*0e70*/  IMAD.IADD R16, R17, 0x1, -R0 ;  /* 0x0000000111107824 */ /* 0x000fe200078e0a00 */
[----:B------:R-:W-:Y:S01]  /*0e80*/  SHF.R.S32.HI R2, RZ, 0x1f, R7 ;  /* 0x0000001fff027819 */ /* 0x000fe20000011407 */
[----:B------:R-:W-:Y:S01]  /*0e90*/  IMAD.SHL.U32 R0, R236, 0x40, RZ ;  /* 0x00000040ec007824 */ /* 0x000fe200078e00ff */
[----:B------:R-:W-:-:S02]  /*0ea0*/  LOP3.LUT R6, R8, 0x1, RZ, 0xc0, !PT ;  /* 0x0000000108067812 */ /* 0x000fc400078ec0ff */
[----:B------:R-:W-:Y:S02]  /*0eb0*/  LEA.HI R2, R2, R4, RZ, 0x3 ;  /* 0x0000000402027211 */ /* 0x000fe400078f18ff */
[----:B------:R-:W-:Y:S02]  /*0ec0*/  SHF.R.S32.HI R12, RZ, 0x1f, R16 ;  /* 0x0000001fff0c7819 */ /* 0x000fe40000011410 */
[----:B------:R-:W-:Y:S02]  /*0ed0*/  LOP3.LUT R0, R0, 0x1c0, RZ, 0xc0, !PT ;  /* 0x000001c000007812 */ /* 0x000fe400078ec0ff */
[----:B------:R-:W-:Y:S02]  /*0ee0*/  LOP3.LUT R2, R2, 0xffffff8, RZ, 0xc0, !PT ;  /* 0x0ffffff802027812 */ /* 0x000fe400078ec0ff */
[----:B------:R-:W-:Y:S02]  /*0ef0*/  ISETP.NE.U32.AND P0, PT, R6, 0x1, PT ;  /* 0x000000010600780c */ /* 0x000fe40003f05070 */
[----:B------:R-:W-:Y:S01]  /*0f00*/  LEA.HI R12, R12, R16, RZ, 0x2 ;  /* 0x000000100c0c7211 */ /* 0x000fe200078f10ff */
[----:B------:R-:W-:Y:S01]  /*0f10*/  IMAD.IADD R3, R4, 0x1, -R2 ;  /* 0x0000000104037824 */ /* 0x000fe200078e0a02 */
[----:B------:R-:W-:-:S02]  /*0f20*/  LOP3.LUT R7, R0, 0x8, R15, 0xf8, !PT ;  /* 0x0000000800077812 */ /* 0x000fc400078ef80f */
[----:B------:R-:W-:Y:S02]  /*0f30*/  SHF.R.U32.HI R6, RZ, 0x3, R0 ;  /* 0x00000003ff067819 */ /* 0x000fe40000011600 */
[----:B------:R-:W-:Y:S02]  /*0f40*/  LOP3.LUT R0, R13, 0xfffffffc, RZ, 0xc0, !PT ;  /* 0xfffffffc0d007812 */ /* 0x000fe400078ec0ff */
[----:B------:R-:W-:Y:S02]  /*0f50*/  SHF.R.S32.HI R2, RZ, 0x2, R12 ;  /* 0x00000002ff027819 */ /* 0x000fe4000001140c */
[----:B------:R-:W-:Y:S01]  /*0f60*/  LOP3.LUT R13, R7, R6, RZ, 0x3c, !PT ;  /* 0x00000006070d7212 */ /* 0x000fe200078e3cff */
[----:B------:R-:W-:Y:S01]  /*0f70*/  IMAD.IADD R0, R17, 0x1, -R0 ;  /* 0x0000000111007824 */ /* 0x000fe200078e0a00 */
[----:B------:R-:W-:Y:S01]  /*0f80*/  LOP3.LUT P4, RZ, R5, 0x2, RZ, 0xc0, !PT ;  /* 0x0000000205ff7812 */ /* 0x000fe2000788c0ff */
[----:B------:R-:W-:Y:S01]  /*0f90*/  IMAD R15, R3, 0x10, R2 ;  /* 0x00000010030f7824 */ /* 0x000fe200078e0202 */
[C---:B------:R-:W-:Y:S01]  /*0fa0*/  LOP3.LUT P3, RZ, R5.reuse, 0x4, RZ, 0xc0, !PT ;  /* 0x0000000405ff7812 */ /* 0x040fe2000786c0ff */
[----:B------:R-:W-:Y:S01]  /*0fb0*/  IMAD.SHL.U32 R2, R5, 0x40, RZ ;  /* 0x0000004005027824 */ /* 0x000fe200078e00ff */
[----:B------:R-:W-:Y:S01]  /*0fc0*/  LEA.HI R3, R0, R0, RZ, 0x1 ;  /* 0x0000000000037211 */ /* 0x000fe200078f08ff */
[----:B------:R-:W-:Y:S01]  /*0fd0*/  IMAD.SHL.U32 R7, R4, 0x400, RZ ;  /* 0x0000040004077824 */ /* 0x000fe200078e00ff */
[C---:B------:R-:W-:Y:S01]  /*0fe0*/  R2P PR, R8.reuse, 0x6 ;  /* 0x0000000608007804 */ /* 0x040fe20000000000 */
[----:B------:R-:W-:Y:S01]  /*0ff0*/  IMAD.SHL.U32 R4, R8, 0x40, RZ ;  /* 0x0000004008047824 */ /* 0x000fe200078e00ff */
[----:B------:R-:W-:Y:S01]  /*1000*/  LOP3.LUT R2, R2, 0x1c0, RZ, 0xc0, !PT ;  /* 0x000001c002027812 */ /* 0x000fe200078ec0ff */
[----:B------:R-:W-:Y:S01]  /*1010*/  IMAD.SHL.U32 R6, R14, 0x8, RZ ;  /* 0x000000080e067824 */ /* 0x000fe200078e00ff */
[----:B------:R-:W-:Y:S01]  /*1020*/  LOP3.LUT R3, R3, 0x1ffffffe, RZ, 0xc0, !PT ;  /* 0x1ffffffe03037812 */ /* 0x000fe200078ec0ff */
[----:B------:R-:W-:Y:S01]  /*1030*/  IMAD.SHL.U32 R8, R10, 0x40, RZ ;  /* 0x000000400a087824 */ /* 0x000fe200078e00ff */
[----:B------:R-:W-:Y:S01]  /*1040*/  LOP3.LUT R4, R4, 0x1c0, RZ, 0xc0, !PT ;  /* 0x000001c004047812 */ /* 0x000fe200078ec0ff */
[----:B------:R-:W-:Y:S01]  /*1050*/  IMAD R5, R0, 0x2, R7 ;  /* 0x0000000200057824 */ /* 0x000fe200078e0207 */
[----:B------:R-:W-:Y:S01]  /*1060*/  LOP3.LUT R6, R2, 0x8, R6, 0xf8, !PT ;  /* 0x0000000802067812 */ /* 0x000fe200078ef806 */
[----:B------:R1:W-:Y:S01]  /*1070*/  STL [R1+0x148], R15 ;  /* 0x0001480f01007387 */ /* 0x0003e20000100800 */
[----:B------:R-:W-:Y:S01]  /*1080*/  LOP3.LUT R11, R11, 0x7ffffe00, R9, 0xf8, !PT ;  /* 0x7ffffe000b0b7812 */ /* 0x000fe200078ef809 */
[----:B------:R-:W-:Y:S01]  /*1090*/  IMAD.IADD R9, R0, 0x1, -R3 ;  /* 0x0000000100097824 */ /* 0x000fe200078e0a03 */
[----:B------:R-:W-:Y:S01]  /*10a0*/  SHF.R.U32.HI R2, RZ, 0x3, R2 ;  /* 0x00000003ff027819 */ /* 0x000fe20000011602 */
[----:B------:R-:W-:Y:S01]  /*10b0*/  IMAD R0, R14, 0x200, R13 ;  /* 0x000002000e007824 */ /* 0x000fe200078e020d */
[----:B------:R-:W-:Y:S01]  /*10c0*/  LEA.HI R3, R4, R4, RZ, 0x1d ;  /* 0x0000000404037211 */ /* 0x000fe200078fe8ff */
[----:B------:R-:W-:Y:S01]  /*10d0*/  IMAD R9, R9, 0x8, R15 ;  /* 0x0000000809097824 */ /* 0x000fe200078e020f */
[----:B------:R-:W-:Y:S01]  /*10e0*/  LOP3.LUT R2, R6, R2, RZ, 0x3c, !PT ;  /* 0x0000000206027212 */ /* 0x000fe200078e3cff */
[----:B------:R-:W-:Y:S01]  /*10f0*/  IMAD.MOV.U32 R10, RZ, RZ, 0x40 ;  /* 0x00000040ff0a7424 */ /* 0x000fe200078e00ff */
[----:B------:R-:W-:Y:S01]  /*1100*/  LOP3.LUT R4, R8, 0xfffffe00, RZ, 0xc0, !PT ;  /* 0xfffffe0008047812 */ /* 0x000fe200078ec0ff */
[----:B------:R-:W-:Y:S01]  /*1110*/  IMAD.IADD R8, R5, 0x1, R3 ;  /* 0x0000000105087824 */ /* 0x000fe200078e0203 */
[----:B------:R2:W-:Y:S01]  /*1120*/  STL [R1+0x14c], R9 ;  /* 0x00014c0901007387 */ /* 0x0005e20000100800 */
[----:B------:R-:W-:Y:S01]  /*1130*/  IADD3 R238, R232, 0x40, RZ ;  /* 0x00000040e8ee7810 */ /* 0x000fe20007ffe0ff */
[----:B------:R-:W-:Y:S01]  /*1140*/  IMAD.SHL.U32 R229, R11, 0x2, RZ ;  /* 0x000000020be57824 */ /* 0x000fe200078e00ff */
[CC--:B------:R-:W-:Y:S01]  /*1150*/  IADD3 R3, R2.reuse, R4.reuse, R7 ;  /* 0x0000000402037210 */ /* 0x0c0fe20007ffe007 */
[----:B------:R-:W-:Y:S01]  /*1160*/  IMAD.MOV.U32 R7, RZ, RZ, 0x20 ;  /* 0x00000020ff077424 */ /* 0x000fe200078e00ff */
[----:B------:R-:W-:-:S02]  /*1170*/  LOP3.LUT R4, R2, R4, RZ, 0xfc, !PT ;  /* 0x0000000402047212 */ /* 0x000fc400078efcff */
[----:B------:R-:W-:Y:S02]  /*1180*/  LOP3.LUT R2, R12, 0x7ffffffc, RZ, 0xc0, !PT ;  /* 0x7ffffffc0c027812 */ /* 0x000fe400078ec0ff */
[----:B------:R-:W-:Y:S02]  /*1190*/  IADD3 R239, R232, 0xc0, RZ ;  /* 0x000000c0e8ef7810 */ /* 0x000fe40007ffe0ff */
[----:B------:R-:W-:Y:S01]  /*11a0*/  SHF.R.S32.HI R12, RZ, 0x1f, R238 ;  /* 0x0000001fff0c7819 */ /* 0x000fe200000114ee */
[----:B------:R-:W-:Y:S01]  /*11b0*/  IMAD.IADD R2, R16, 0x1, -R2 ;  /* 0x0000000110027824 */ /* 0x000fe200078e0a02 */
[----:B------:R-:W-:Y:S02]  /*11c0*/  IADD3 R237, R232, 0x80, RZ ;  /* 0x00000080e8ed7810 */ /* 0x000fe40007ffe0ff */
[----:B------:R-:W-:Y:S01]  /*11d0*/  SHF.R.S32.HI R5, RZ, 0x1f, R232 ;  /* 0x0000001fff057819 */ /* 0x000fe200000114e8 */
[----:B------:R-:W-:Y:S01]  /*11e0*/  IMAD.SHL.U32 R41, R2, 0x2, RZ ;  /* 0x0000000202297824 */ /* 0x000fe200078e00ff */
[----:B------:R-:W-:-:S02]  /*11f0*/  SHF.R.S32.HI R6, RZ, 0x1f, R239 ;  /* 0x0000001fff067819 */ /* 0x000fc400000114ef */
[----:B------:R-:W-:Y:S02]  /*1200*/  LEA R135, R0, 0x8100, 0x1 ;  /* 0x0000810000877811 */ /* 0x000fe400078e08ff */
        /* <DEDUP_REMOVED lines=19> */
[----:B------:R3:W-:Y:S01]  /*1340*/  STL [R1+0xb8], R35 ;  /* 0x0000b82301007387 */ /* 0x0007e20000100800 */
        /* <DEDUP_REMOVED lines=18> */
[C---:B-1----:R-:W-:Y:S02]  /*1470*/  IADD3 R15, R41.reuse, 0xd0, RZ ;  /* 0x000000d0290f7810 */ /* 0x042fe40007ffe0ff */
[C---:B------:R-:W-:Y:S01]  /*1480*/  IADD3 R14, R41.reuse, 0xd8, RZ ;  /* 0x000000d8290e7810 */ /* 0x040fe20007ffe0ff */
[----:B------:R-:W-:Y:S01]  /*1490*/  STL [R1+0x9c], R28 ;  /* 0x00009c1c01007387 */ /* 0x000fe20000100800 */
[C---:B------:R-:W-:Y:S02]  /*14a0*/  IADD3 R13, R41.reuse, 0xe0, RZ ;  /* 0x000000e0290d7810 */ /* 0x040fe40007ffe0ff */
[C---:B------:R-:W-:Y:S01]  /*14b0*/  IADD3 R12, R41.reuse, 0xe8, RZ ;  /* 0x000000e8290c7810 */ /* 0x040fe20007ffe0ff */
[----:B------:R-:W-:Y:S01]  /*14c0*/  STL [R1+0x98], R27 ;  /* 0x0000981b01007387 */ /* 0x000fe20000100800 */
[----:B------:R-:W-:-:S02]  /*14d0*/  IADD3 R11, R41, 0xf0, RZ ;  /* 0x000000f0290b7810 */ /* 0x000fc40007ffe0ff */
[----:B--2---:R-:W-:Y:S01]  /*14e0*/  LEA R9, R8, 0x80, 0x1 ;  /* 0x0000008008097811 */ /* 0x004fe200078e08ff */
[----:B------:R1:W-:Y:S01]  /*14f0*/  STL [R1+0x94], R26 ;  /* 0x0000941a01007387 */ /* 0x0003e20000100800 */
[----:B------:R-:W-:Y:S02]  /*1500*/  SHF.R.S32.HI R8, RZ, 0x1f, R40 ;  /* 0x0000001fff087819 */ /* 0x000fe40000011428 */
[----:B------:R-:W-:Y:S01]  /*1510*/  SHF.R.S32.HI R5, RZ, 0x1f, R237 ;  /* 0x0000001fff057819 */ /* 0x000fe200000114ed */
[----:B------:R-:W-:Y:S01]  /*1520*/  STL [R1+0x90], R25 ;  /* 0x0000901901007387 */ /* 0x000fe20000100800 */
[C---:B------:R-:W-:Y:S02]  /*1530*/  SEL R6, R10.reuse, 0xffffffc0, !P2 ;  /* 0xffffffc00a067807 */ /* 0x040fe40005000000 */
[----:B------:R-:W-:Y:S01]  /*1540*/  SEL R0, R10, 0xffffffc0, !P3 ;  /* 0xffffffc00a007807 */ /* 0x000fe20005800000 */
[----:B------:R-:W-:Y:S01]  /*1550*/  STL [R1+0x8c], R24 ;  /* 0x00008c1801007387 */ /* 0x000fe20000100800 */
[----:B------:R-:W-:-:S02]  /*1560*/  SEL R5, R7, 0xffffffe0, !P1 ;  /* 0xffffffe007057807 */ /* 0x000fc40004800000 */
[----:B------:R-:W-:Y:S01]  /*1570*/  SEL R2, R7, 0xffffffe0, !P4 ;  /* 0xffffffe007027807 */ /* 0x000fe20006000000 */
[----:B------:R2:W-:Y:S01]  /*1580*/  STL [R1+0x88], R23 ;  /* 0x0000881701007387 */ /* 0x0005e20000100800 */
[----:B------:R-:W-:Y:S02]  /*1590*/  IADD3 R10, R41, 0xf8, RZ ;  /* 0x000000f8290a7810 */ /* 0x000fe40007ffe0ff */
[----:B------:R-:W-:Y:S01]  /*15a0*/  SHF.R.S32.HI R7, RZ, 0x1f, R39 ;  /* 0x0000001fff077819 */ /* 0x000fe20000011427 */
[----:B------:R-:W-:Y:S01]  /*15b0*/  STL [R1+0x84], R22 ;  /* 0x0000841601007387 */ /* 0x000fe20000100800 */
[----:B---3--:R-:W-:Y:S02]  /*15c0*/  SHF.R.S32.HI R35, RZ, 0x1f, R35 ;  /* 0x0000001fff237819 */ /* 0x008fe40000011423 */
[----:B----4-:R-:W-:Y:S01]  /*15d0*/  SHF.R.S32.HI R32, RZ, 0x1f, R32 ;  /* 0x0000001fff207819 */ /* 0x010fe20000011420 */
[----:B------:R-:W-:Y:S01]  /*15e0*/  STL [R1+0x80], R21 ;  /* 0x0000801501007387 */ /* 0x000fe20000100800 */
[----:B-----5:R-:W-:-:S02]  /*15f0*/  SHF.R.S32.HI R29, RZ, 0x1f, R29 ;  /* 0x0000001fff1d7819 */ /* 0x020fc4000001141d */
[----:B------:R-:W-:Y:S01]  /*1600*/  LEA R221, R3, 0x10100, 0x1 ;  /* 0x0001010003dd7811 */ /* 0x000fe200078e08ff */
[----:B------:R3:W-:Y:S01]  /*1610*/  STL [R1+0x7c], R20 ;  /* 0x00007c1401007387 */ /* 0x0007e20000100800 */
[----:B-1----:R-:W-:Y:S02]  /*1620*/  SHF.R.S32.HI R26, RZ, 0x1f, R26 ;  /* 0x0000001fff1a7819 */ /* 0x002fe4000001141a */
[----:B------:R-:W-:Y:S01]  /*1630*/  LEA R217, R4, 0x100, 0x1 ;  /* 0x0000010004d97811 */ /* 0x000fe200078e08ff */
[----:B------:R-:W-:Y:S01]  /*1640*/  STL [R1+0x78], R19 ;  /* 0x0000781301007387 */ /* 0x000fe20000100800 */
[C---:B------:R-:W-:Y:S02]  /*1650*/  IMAD.IADD R222, R221.reuse, 0x1, R2 ;  /* 0x00000001ddde7824 */ /* 0x040fe400078e0202 */
[----:B------:R-:W-:Y:S01]  /*1660*/  IMAD.IADD R224, R221, 0x1, R0 ;  /* 0x00000001dde07824 */ /* 0x000fe200078e0200 */
[----:B------:R-:W-:Y:S01]  /*1670*/  STL [R1+0x74], R18 ;  /* 0x0000741201007387 */ /* 0x000fe20000100800 */
[----:B------:R-:W-:-:S02]  /*1680*/  IMAD.IADD R218, R2, 0x1, R217 ;  /* 0x0000000102da7824 */ /* 0x000fc400078e02d9 */
[----:B------:R-:W-:Y:S01]  /*1690*/  IMAD.IADD R220, R0, 0x1, R217 ;  /* 0x0000000100dc7824 */ /* 0x000fe200078e02d9 */
[----:B------:R1:W-:Y:S01]  /*16a0*/  STL [R1+0x70], R17 ;  /* 0x0000701101007387 */ /* 0x0003e20000100800 */
[----:B--2---:R-:W-:Y:S01]  /*16b0*/  SHF.R.S32.HI R23, RZ, 0x1f, R23 ;  /* 0x0000001fff177819 */ /* 0x004fe20000011417 */
[----:B------:R-:W-:Y:S02]  /*16c0*/  IMAD.IADD R223, R222, 0x1, R0 ;  /* 0x00000001dedf7824 */ /* 0x000fe400078e0200 */
[----:B------:R-:W-:Y:S01]  /*16d0*/  STL [R1+0x6c], R16 ;  /* 0x00006c1001007387 */ /* 0x000fe20000100800 */
[----:B------:R-:W-:-:S03]  /*16e0*/  IMAD.IADD R219, R0, 0x1, R218 ;  /* 0x0000000100db7824 */ /* 0x000fc600078e02da */
[----:B------:R-:W-:Y:S04]  /*16f0*/  STL [R1+0x68], R15 ;  /* 0x0000680f01007387 */ /* 0x000fe80000100800 */
[----:B------:R2:W-:Y:S01]  /*1700*/  STL [R1+0x64], R14 ;  /* 0x0000640e01007387 */ /* 0x0005e20000100800 */
[----:B---3--:R-:W-:-:S03]  /*1710*/  SHF.R.S32.HI R20, RZ, 0x1f, R20 ;  /* 0x0000001fff147819 */ /* 0x008fc60000011414 */
[----:B------:R-:W-:Y:S04]  /*1720*/  STL [R1+0x60], R13 ;  /* 0x0000600d01007387 */ /* 0x000fe80000100800 */
[----:B------:R-:W-:Y:S04]  /*1730*/  STL [R1+0x5c], R12 ;  /* 0x00005c0c01007387 */ /* 0x000fe80000100800 */
[----:B------:R3:W-:Y:S01]  /*1740*/  STL [R1+0x58], R11 ;  /* 0x0000580b01007387 */ /* 0x0007e20000100800 */
[----:B-1----:R-:W-:-:S03]  /*1750*/  SHF.R.S32.HI R17, RZ, 0x1f, R17 ;  /* 0x0000001fff117819 */ /* 0x002fc60000011411 */
[----:B------:R1:W-:Y:S04]  /*1760*/  STL [R1+0x140], R8 ;  /* 0x0001400801007387 */ /* 0x0003e80000100800 */
[----:B------:R-:W-:Y:S04]  /*1770*/  STL [R1+0x54], R10 ;  /* 0x0000540a01007387 */ /* 0x000fe80000100800 */
[----:B------:R4:W-:Y:S01]  /*1780*/  STL [R1+0x13c], R7 ;  /* 0x00013c0701007387 */ /* 0x0009e20000100800 */
[----:B--2---:R-:W-:-:S03]  /*1790*/  SHF.R.S32.HI R14, RZ, 0x1f, R14 ;  /* 0x0000001fff0e7819 */ /* 0x004fc6000001140e */
[----:B------:R-:W-:Y:S01]  /*17a0*/  STL [R1+0x1c], R9 ;  /* 0x00001c0901007387 */ /* 0x000fe20000100800 */
[----:B---3--:R-:W-:Y:S02]  /*17b0*/  SHF.R.S32.HI R11, RZ, 0x1f, R11 ;  /* 0x0000001fff0b7819 */ /* 0x008fe4000001140b */
[----:B-1----:R-:W-:-:S05]  /*17c0*/  SHF.R.S32.HI R8, RZ, 0x1f, R38 ;  /* 0x0000001fff087819 */ /* 0x002fca0000011426 */
[----:B------:R1:W-:Y:S01]  /*17d0*/  STL [R1+0x138], R8 ;  /* 0x0001380801007387 */ /* 0x0003e20000100800 */
[----:B----4-:R-:W-:-:S05]  /*17e0*/  SHF.R.S32.HI R7, RZ, 0x1f, R37 ;  /* 0x0000001fff077819 */ /* 0x010fca0000011425 */
        /* <DEDUP_REMOVED lines=43> */
[----:B--2---:R-:W-:-:S03]  /*1aa0*/  IADD3 R7, R9, -0x10, RZ ;  /* 0xfffffff009077810 */ /* 0x004fc60007ffe0ff */
[----:B------:R2:W-:Y:S01]  /*1ab0*/  STL [R1+0xcc], R11 ;  /* 0x0000cc0b01007387 */ /* 0x0005e20000100800 */
[----:B------:R-:W-:-:S05]  /*1ac0*/  @P0 IADD3 R7, R9, 0x10, RZ ;  /* 0x0000001009070810 */ /* 0x000fca0007ffe0ff */
[----:B------:R-:W-:Y:S02]  /*1ad0*/  IMAD.IADD R3, R6, 0x1, R7 ;  /* 0x0000000106037824 */ /* 0x000fe400078e0207 */
[----:B-1----:R-:W-:Y:S02]  /*1ae0*/  IMAD.IADD R8, R9, 0x1, R5 ;  /* 0x0000000109087824 */ /* 0x002fe400078e0205 */
[----:B------:R-:W-:Y:S01]  /*1af0*/  IMAD.IADD R5, R5, 0x1, R7 ;  /* 0x0000000105057824 */ /* 0x000fe200078e0207 */
[----:B--2---:R-:W-:Y:S01]  /*1b00*/  SHF.R.S32.HI R11, RZ, 0x1f, R10 ;  /* 0x0000001fff0b7819 */ /* 0x004fe2000001140a */
[--C-:B------:R-:W-:Y:S02]  /*1b10*/  IMAD.IADD R10, R9, 0x1, R6.reuse ;  /* 0x00000001090a7824 */ /* 0x100fe400078e0206 */
[--C-:B------:R-:W-:Y:S02]  /*1b20*/  IMAD.IADD R2, R5, 0x1, R6.reuse ;  /* 0x0000000105027824 */ /* 0x100fe400078e0206 */
[----:B------:R-:W-:Y:S04]  /*1b30*/  STL [R1+0xc8], R11 ;  /* 0x0000c80b01007387 */ /* 0x000fe80000100800 */
[----:B------:R1:W-:Y:S04]  /*1b40*/  STL [R1+0x2c], R8 ;  /* 0x00002c0801007387 */ /* 0x0003e80000100800 */
[----:B------:R2:W-:Y:S01]  /*1b50*/  STL [R1+0x3c], R10 ;  /* 0x00003c0a01007387 */ /* 0x0005e20000100800 */
[----:B-1----:R-:W-:-:S05]  /*1b60*/  IMAD.IADD R8, R8, 0x1, R6 ;  /* 0x0000000108087824 */ /* 0x002fca00078e0206 */
[----:B------:R2:W-:Y:S04]  /*1b70*/  STL [R1+0x38], R8 ;  /* 0x0000380801007387 */ /* 0x0005e80000100800 */
[----:B------:R2:W-:Y:S04]  /*1b80*/  STL [R1+0x24], R7 ;  /* 0x0000240701007387 */ /* 0x0005e80000100800 */
[----:B------:R2:W-:Y:S04]  /*1b90*/  STL [R1+0x34], R3 ;  /* 0x0000340301007387 */ /* 0x0005e80000100800 */
[----:B------:R2:W-:Y:S04]  /*1ba0*/  STL [R1+0x28], R5 ;  /* 0x0000280501007387 */ /* 0x0005e80000100800 */
[----:B------:R2:W-:Y:S02]  /*1bb0*/  STL [R1+0x30], R2 ;  /* 0x0000300201007387 */ /* 0x0005e40000100800 */
.L_x_1653:
[----:B------:R-:W3:Y:S01]  /*1bc0*/  LDL R0, [R1+0xc] ;  /* 0x00000c0001007983 */ /* 0x000ee20000100800 */
[----:B--2---:R-:W-:Y:S01]  /*1bd0*/  IMAD.MOV.U32 R8, RZ, RZ, 0x4 ;  /* 0x00000004ff087424 */ /* 0x004fe200078e00ff */
[----:B------:R-:W-:-:S02]  /*1be0*/  ISETP.NE.U32.AND P0, PT, RZ, c[0x0][0x370], PT ;  /* 0x0000dc00ff007a0c */ /* 0x000fc40003f05070 */
[----:B------:R-:W-:Y:S02]  /*1bf0*/  ISETP.NE.U32.AND P1, PT, RZ, c[0x0][0x360], PT ;  /* 0x0000d800ff007a0c */ /* 0x000fe40003f25070 */
[----:B------:R-:W-:Y:S01]  /*1c00*/  ISETP.NE.AND.EX P3, PT, RZ, c[0x0][0x374], PT, P0 ;  /* 0x0000dd00ff007a0c */ /* 0x000fe20003f65300 */
[----:B---3--:R-:W-:-:S05]  /*1c10*/  IMAD.WIDE R2, R0, R8, c[0x0][0x588] ;  /* 0x0001620000027625 */ /* 0x008fca00078e0208 */
[----:B------:R-:W2:Y:S01]  /*1c20*/  LDG.E R252, [R2.64] ;  /* 0x0000000602fc7981 */ /* 0x000ea2000c1e1900 */
[----:B------:R-:W-:Y:S01]  /*1c30*/  ISETP.NE.AND.EX P1, PT, RZ, c[0x0][0x364], PT, P1 ;  /* 0x0000d900ff007a0c */ /* 0x000fe20003f25310 */
[----:B------:R-:W-:Y:S01]  /*1c40*/  IMAD.MOV.U32 R242, RZ, RZ, RZ ;  /* 0x000000fffff27224 */ /* 0x000fe200078e00ff */
[----:B------:R-:W-:Y:S01]  /*1c50*/  ISETP.NE.U32.AND P4, PT, RZ, c[0x0][0x348], PT ;  /* 0x0000d200ff007a0c */ /* 0x000fe20003f85070 */
[----:B------:R-:W-:-:S03]  /*1c60*/  IMAD.MOV.U32 R11, RZ, RZ, RZ ;  /* 0x000000ffff0b7224 */ /* 0x000fc600078e00ff */
[----:B------:R-:W-:Y:S02]  /*1c70*/  ISETP.NE.AND.EX P4, PT, RZ, c[0x0][0x34c], PT, P4 ;  /* 0x0000d300ff007a0c */ /* 0x000fe40003f85340 */
[----:B--2---:R-:W-:Y:S01]  /*1c80*/  SHF.R.S32.HI R12, RZ, 0x1f, R252 ;  /* 0x0000001fff0c7819 */ /* 0x004fe200000114fc */
[C---:B------:R-:W-:Y:S01]  /*1c90*/  IMAD.SHL.U32 R18, R252.reuse, 0x4, RZ ;  /* 0x00000004fc127824 */ /* 0x040fe200078e00ff */
[C---:B------:R-:W-:Y:S02]  /*1ca0*/  @P3 LEA R6, P0, R252.reuse, c[0x0][0x370], 0x2 ;  /* 0x0000dc00fc063a11 */ /* 0x040fe400078010ff */
[C-C-:B------:R-:W-:Y:S01]  /*1cb0*/  SHF.L.U64.HI R16, R252.reuse, 0x2, R12.reuse ;  /* 0x00000002fc107819 */ /* 0x140fe2000001020c */
[----:B------:R1:W-:Y:S01]  /*1cc0*/  STL [R1+0x50], R12 ;  /* 0x0000500c01007387 */ /* 0x0003e20000100800 */
[----:B------:R-:W-:Y:S02]  /*1cd0*/  @P3 LEA.HI.X R7, R252, c[0x0][0x374], R12, 0x2, P0 ;  /* 0x0000dd00fc073a11 */ /* 0x000fe400000f140c */
[C---:B------:R-:W-:Y:S01]  /*1ce0*/  @P1 IADD3 R4, P2, R18.reuse, c[0x0][0x360], RZ ;  /* 0x0000d80012041a10 */ /* 0x040fe20007f5e0ff */
[----:B------:R1:W-:Y:S01]  /*1cf0*/  STL [R1+0x14], R18 ;  /* 0x0000141201007387 */ /* 0x0003e20000100800 */
[----:B------:R-:W-:-:S02]  /*1d00*/  IADD3 R2, P0, R18, c[0x0][0x348], RZ ;  /* 0x0000d20012027a10 */ /* 0x000fc40007f1e0ff */
[C---:B------:R-:W-:Y:S01]  /*1d10*/  @P1 IADD3.X R5, R16.reuse, c[0x0][0x364], RZ, P2, !PT ;  /* 0x0000d90010051a10 */ /* 0x040fe200017fe4ff */
[----:B------:R1:W5:Y:S01]  /*1d20*/  @P3 LDG.E R242, [R6.64] ;  /* 0x0000000606f23981 */ /* 0x000362000c1e1900 */
[----:B------:R-:W-:-:S03]  /*1d30*/  IADD3.X R3, R16, c[0x0][0x34c], RZ, P0, !PT ;  /* 0x0000d30010037a10 */ /* 0x000fc600007fe4ff */
[----:B------:R1:W5:Y:S04]  /*1d40*/  @P1 LDG.E R13, [R4.64] ;  /* 0x00000006040d1981 */ /* 0x000368000c1e1900 */
[----:B------:R1:W5:Y:S04]  /*1d50*/  @P4 LDG.E R11, [R2.64] ;  /* 0x00000006020b4981 */ /* 0x000368000c1e1900 */
[----:B------:R1:W-:Y:S01]  /*1d60*/  STL [R1+0x18], R16 ;  /* 0x0000181001007387 */ /* 0x0003e20000100800 */
[----:B------:R-:W-:Y:S01]  /*1d70*/  YIELD ;  /* 0x0000000000007946 */ /* 0x000fe20003800000 */
[----:B------:R-:W-:Y:S05]  /*1d80*/  @P1 BRA `(.L_x_1563) ;  /* 0x0000005000001947 */ /* 0x000fea0003800000 */
[----:B-----5:R-:W-:Y:S01]  /*1d90*/  MOV R13, c[0x0][0x168] ;  /* 0x00005a00000d7a02 */ /* 0x020fe20000000f00 */
[----:B------:R-:W-:Y:S05]  /*1da0*/  @!P4 BRA `(.L_x_1563) ;  /* 0x000000300000c947 */ /* 0x000fea0003800000 */
[----:B------:R2:W3:Y:S04]  /*1db0*/  LDG.E R0, [R2.64] ;  /* 0x0000000602007981 */ /* 0x0004e8000c1e1900 */
[----:B-12---:R-:W3:Y:S02]  /*1dc0*/  LDG.E R2, [R2.64+0x4] ;  /* 0x0000040602027981 */ /* 0x006ee4000c1e1900 */
[----:B---3--:R-:W-:-:S02]  /*1dd0*/  IADD3 R13, -R0, R2, RZ ;  /* 0x00000002000d7210 */ /* 0x008fc40007ffe1ff */
.L_x_1563:
[----:B------:R-:W-:-:S04]  /*1de0*/  ISETP.NE.U32.AND P0, PT, RZ, c[0x0][0x368], PT ;  /* 0x0000da00ff007a0c */ /* 0x000fc80003f05070 */
[----:B------:R-:W-:-:S13]  /*1df0*/  ISETP.NE.AND.EX P0, PT, RZ, c[0x0][0x36c], PT, P0 ;  /* 0x0000db00ff007a0c */ /* 0x000fda0003f05300 */
[----:B------:R-:W-:Y:S05]  /*1e00*/  @!P0 BRA `(.L_x_1564) ;  /* 0x0000004000008947 */ /* 0x000fea0003800000 */
[----:B-1----:R-:W-:-:S04]  /*1e10*/  IADD3 R2, P0, R18, c[0x0][0x368], RZ ;  /* 0x0000da0012027a10 */ /* 0x002fc80007f1e0ff */
[----:B------:R-:W-:-:S05]  /*1e20*/  IADD3.X R3, R16, c[0x0][0x36c], RZ, P0, !PT ;  /* 0x0000db0010037a10 */ /* 0x000fca00007fe4ff */
[----:B------:R1:W5:Y:S01]  /*1e30*/  LDG.E R0, [R2.64] ;  /* 0x0000000602007981 */ /* 0x000362000c1e1900 */
[----:B------:R-:W-:Y:S05]  /*1e40*/  BRA `(.L_x_1565) ;  /* 0x0000008000007947 */ /* 0x000fea0003800000 */
.L_x_1564:
        /* <DEDUP_REMOVED lines=8> */
.L_x_1565:
[----:B------:R-:W2:Y:S01]  /*1ed0*/  LDL R14, [R1+0x8] ;  /* 0x00000800010e7983 */ /* 0x000ea20000100800 */
[----:B-----5:R-:W-:Y:S01]  /*1ee0*/  IMAD.IADD R17, R0, 0x1, -R242 ;  /* 0x0000000100117824 */ /* 0x020fe200078e0af2 */
[----:B------:R-:W-:Y:S04]  /*1ef0*/  BSSY B0, `(.L_x_1566) ;  /* 0x000002e000007945 */ /* 0x000fe80003800000 */
[----:B------:R-:W-:-:S02]  /*1f00*/  ISETP.GE.AND P0, PT, R17, 0x1, PT ;  /* 0x000000011100780c */ /* 0x000fc40003f06270 */
[----:B------:R-:W-:-:S04]  /*1f10*/  IADD3 R0, R17, 0x3f, RZ ;  /* 0x0000003f11007810 */ /* 0x000fc80007ffe0ff */
[----:B-1----:R-:W-:-:S04]  /*1f20*/  SHF.R.S32.HI R2, RZ, 0x1f, R0 ;  /* 0x0000001fff027819 */ /* 0x002fc80000011400 */
[----:B------:R-:W-:Y:S01]  /*1f30*/  LEA.HI R0, R2, R0, RZ, 0x6 ;  /* 0x0000000002007211 */ /* 0x000fe200078f30ff */
[----:B------:R-:W-:-:S03]  /*1f40*/  IMAD.MOV.U32 R2, RZ, RZ, RZ ;  /* 0x000000ffff027224 */ /* 0x000fc600078e00ff */
[----:B------:R-:W-:Y:S02]  /*1f50*/  SHF.R.S32.HI R10, RZ, 0x6, R0 ;  /* 0x00000006ff0a7819 */ /* 0x000fe40000011400 */
        /* <DEDUP_REMOVED lines=39> */
.L_x_1567:
[----:B------:R-:W-:Y:S05]  /*21d0*/  BSYNC B0 ;  /* 0x0000000000007941 */ /* 0x000fea0003800000 */
.L_x_1566:
[----:B------:R-:W-:Y:S01]  /*21e0*/  IMAD R240, R15, R2, RZ ;  /* 0x000000020ff07224 */ /* 0x000fe200078e02ff */
[----:B------:R-:W-:Y:S01]  /*21f0*/  PRMT R0, RZ, 0x7610, R0 ;  /* 0x00007610ff007816 */ /* 0x000fe20000000000 */
[----:B-1----:R-:W-:Y:S01]  /*2200*/  IMAD.MOV.U32 R15, RZ, RZ, RZ ;  /* 0x000000ffff0f7224 */ /* 0x002fe200078e00ff */
[----:B------:R-:W-:Y:S01]  /*2210*/  MOV R20, RZ ;  /* 0x000000ff00147202 */ /* 0x000fe20000000f00 */
[----:B------:R-:W-:Y:S01]  /*2220*/  IMAD.IADD R2, R240, 0x1, R2 ;  /* 0x00000001f0027824 */ /* 0x000fe200078e0202 */
[----:B------:R-:W-:Y:S01]  /*2230*/  CS2R R74, SRZ ;  /* 0x00000000004a7805 */ /* 0x000fe2000001ff00 */
        /* <DEDUP_REMOVED lines=66> */
[----:B------:R-:W2:Y:S01]  /*2660*/  LDL R6, [R1+0x4] ;  /* 0x0000040001067983 */ /* 0x000ea20000100800 */
[----:B------:R-:W-:-:S04]  /*2670*/  ISETP.NE.U32.AND P0, PT, RZ, c[0x0][0x340], PT ;  /* 0x0000d000ff007a0c */ /* 0x000fc80003f05070 */
[----:B------:R-:W-:-:S13]  /*2680*/  ISETP.NE.AND.EX P1, PT, RZ, c[0x0][0x344], PT, P0 ;  /* 0x0000d100ff007a0c */ /* 0x000fda0003f25300 */
[----:B------:R-:W-:-:S04]  /*2690*/  @P1 IADD3 R2, P0, R18, c[0x0][0x340], RZ ;  /* 0x0000d00012021a10 */ /* 0x000fc80007f1e0ff */
[----:B------:R-:W-:-:S05]  /*26a0*/  @P1 IADD3.X R3, R16, c[0x0][0x344], RZ, P0, !PT ;  /* 0x0000d10010031a10 */ /* 0x000fca00007fe4ff */
[----:B------:R1:W5:Y:S01]  /*26b0*/  @P1 LDG.E R15, [R2.64] ;  /* 0x00000006020f1981 */ /* 0x000362000c1e1900 */
[----:B------:R-:W-:Y:S01]  /*26c0*/  SHF.R.S32.HI R0, RZ, 0x1f, R11 ;  /* 0x0000001fff007819 */ /* 0x000fe2000001140b */
[----:B------:R-:W-:Y:S01]  /*26d0*/  IMAD.MOV.U32 R4, RZ, RZ, c[0x0][0x2c4] ;  /* 0x0000b100ff047624 */ /* 0x000fe200078e00ff */
[----:B------:R-:W-:Y:S01]  /*26e0*/  LOP3.LUT R16, R14, 0xffff, RZ, 0xc0, !PT ;  /* 0x0000ffff0e107812 */ /* 0x000fe200078ec0ff */
[----:B------:R-:W-:Y:S01]  /*26f0*/  IMAD R5, R236, 0x20, R241 ;  /* 0x00000020ec057824 */ /* 0x000fe200078e02f1 */
[----:B------:R-:W-:Y:S01]  /*2700*/  ISETP.GE.AND P6, PT, R238, c[0x0][0x198], PT ;  /* 0x00006600ee007a0c */ /* 0x000fe20003fc6270 */
[----:B------:R-:W-:Y:S01]  /*2710*/  IMAD R0, R0, c[0x0][0x178], RZ ;  /* 0x00005e0000007a24 */ /* 0x000fe200078e02ff */
[----:B------:R-:W-:Y:S02]  /*2720*/  ISETP.NE.AND P0, PT, R4, 0x1, PT ;  /* 0x000000010400780c */ /* 0x000fe40003f05270 */
[----:B------:R-:W-:Y:S01]  /*2730*/  SEL R4, R252, RZ, !P4 ;  /* 0x000000fffc047207 */ /* 0x000fe20006000000 */
[----:B------:R-:W-:Y:S01]  /*2740*/  IMAD R0, R11, c[0x0][0x17c], R0 ;  /* 0x00005f000b007a24 */ /* 0x000fe200078e0200 */
[----:B------:R-:W-:-:S02]  /*2750*/  ISETP.GE.AND P5, PT, R237, c[0x0][0x198], PT ;  /* 0x00006600ed007a0c */ /* 0x000fc40003fa6270 */
[----:B------:R-:W-:Y:S01]  /*2760*/  IADD3 R104, R206, -0x1, RZ ;  /* 0xffffffffce687810 */ /* 0x000fe20007ffe0ff */
[----:B-1----:R-:W-:-:S05]  /*2770*/  IMAD.WIDE.U32 R2, R11, c[0x0][0x178], RZ ;  /* 0x00005e000b027a25 */ /* 0x002fca00078e00ff */
[----:B------:R-:W-:-:S05]  /*2780*/  IADD3 R3, R3, R0, RZ ;  /* 0x0000000003037210 */ /* 0x000fca0007ffe0ff */
[----:B------:R-:W-:-:S04]  /*2790*/  IMAD.WIDE.U32 R2, R16, c[0x0][0x1b8], R2 ;  /* 0x00006e0010027a25 */ /* 0x000fc800078e0002 */
[----:B------:R-:W-:-:S04]  /*27a0*/  IMAD R3, R16, c[0x0][0x1bc], R3 ;  /* 0x00006f0010037a24 */ /* 0x000fc800078e0203 */
[----:B------:R-:W-:-:S04]  /*27b0*/  IMAD.WIDE.U32 R2, R4, c[0x0][0x1c0], R2 ;  /* 0x0000700004027a25 */ /* 0x000fc800078e0002 */
[----:B--2---:R-:W-:Y:S01]  /*27c0*/  IMAD R5, R6, 0x80, R5 ;  /* 0x0000008006057824 */ /* 0x004fe200078e0205 */
[----:B------:R-:W-:Y:S02]  /*27d0*/  SEL R6, R12, RZ, !P4 ;  /* 0x000000ff0c067207 */ /* 0x000fe40006000000 */
[----:B------:R-:W-:Y:S01]  /*27e0*/  ISETP.GE.AND P4, PT, R239, c[0x0][0x198], PT ;  /* 0x00006600ef007a0c */ /* 0x000fe20003f86270 */
[----:B------:R-:W-:Y:S01]  /*27f0*/  @P0 IMAD.HI.U32 R7, R5, c[0x0][0x2c8], RZ ;  /* 0x0000b20005070a27 */ /* 0x000fe200078e00ff */
[----:B------:R-:W-:-:S03]  /*2800*/  MOV R0, R5 ;  /* 0x0000000500007202 */ /* 0x000fc60000000f00 */
[----:B------:R-:W-:Y:S01]  /*2810*/  IMAD R6, R6, c[0x0][0x1c0], RZ ;  /* 0x0000700006067a24 */ /* 0x000fe200078e02ff */
[----:B------:R-:W-:Y:S02]  /*2820*/  @P0 SHF.R.U32.HI R0, RZ, c[0x0][0x2cc], R7 ;  /* 0x0000b300ff000a19 */ /* 0x000fe40000011607 */
[----:B------:R-:W-:Y:S01]  /*2830*/  ISETP.GE.AND P0, PT, R232, c[0x0][0x198], PT ;  /* 0x00006600e8007a0c */ /* 0x000fe20003f06270 */
[----:B------:R-:W-:Y:S01]  /*2840*/  IMAD R6, R4, c[0x0][0x1c4], R6 ;  /* 0x0000710004067a24 */ /* 0x000fe200078e0206 */
[--C-:B------:R-:W-:Y:S01]  /*2850*/  SHF.R.S32.HI R7, RZ, 0x1f, R0.reuse ;  /* 0x0000001fff077819 */ /* 0x100fe20000011400 */
[----:B------:R-:W-:-:S03]  /*2860*/  IMAD.MOV R4, RZ, RZ, -R0 ;  /* 0x000000ffff047224 */ /* 0x000fc600078e0a00 */
[----:B------:R-:W-:Y:S01]  /*2870*/  IADD3 R3, R3, R6, RZ ;  /* 0x0000000603037210 */ /* 0x000fe20007ffe0ff */
[----:B------:R-:W-:Y:S02]  /*2880*/  IMAD R4, R4, c[0x0][0x2c4], R5 ;  /* 0x0000b10004047a24 */ /* 0x000fe400078e0205 */
[----:B------:R-:W-:Y:S02]  /*2890*/  IMAD R5, R7, c[0x0][0x1b0], RZ ;  /* 0x00006c0007057a24 */ /* 0x000fe400078e02ff */
[----:B------:R-:W-:-:S04]  /*28a0*/  IMAD.WIDE.U32 R2, R0, c[0x0][0x1b0], R2 ;  /* 0x00006c0000027a25 */ /* 0x000fc800078e0002 */
[----:B------:R-:W-:Y:S01]  /*28b0*/  IMAD R6, R0, c[0x0][0x1b4], R5 ;  /* 0x00006d0000067a24 */ /* 0x000fe200078e0205 */
[----:B------:R-:W-:Y:S01]  /*28c0*/  SHF.R.S32.HI R5, RZ, 0x1f, R4 ;  /* 0x0000001fff057819 */ /* 0x000fe20000011404 */
[----:B------:R-:W-:Y:S02]  /*28d0*/  @!P1 IMAD.MOV.U32 R15, RZ, RZ, R252 ;  /* 0x000000ffff0f9224 */ /* 0x000fe400078e00fc */
[----:B------:R-:W-:Y:S02]  /*28e0*/  IMAD.IADD R3, R3, 0x1, R6 ;  /* 0x0000000103037824 */ /* 0x000fe400078e0206 */
[----:B------:R-:W-:Y:S02]  /*28f0*/  IMAD R0, R5, c[0x0][0x1a8], RZ ;  /* 0x00006a0005007a24 */ /* 0x000fe400078e02ff */
[----:B------:R-:W-:-:S04]  /*2900*/  IMAD.WIDE.U32 R2, R4, c[0x0][0x1a8], R2 ;  /* 0x00006a0004027a25 */ /* 0x000fc800078e0002 */
[----:B------:R-:W-:Y:S01]  /*2910*/  IMAD R0, R4, c[0x0][0x1ac], R0 ;  /* 0x00006b0004007a24 */ /* 0x000fe200078e0200 */
[----:B------:R-:W-:-:S04]  /*2920*/  LEA R14, P0, R2, c[0x0][0x160], 0x1 ;  /* 0x00005800020e7a11 */ /* 0x000fc800078008ff */
[----:B------:R-:W-:-:S04]  /*2930*/  IADD3 R0, R3, R0, RZ ;  /* 0x0000000003007210 */ /* 0x000fc80007ffe0ff */
[----:B------:R-:W-:Y:S01]  /*2940*/  LEA.HI.X R5, R2, c[0x0][0x164], R0, 0x1, P0 ;  /* 0x0000590002057a11 */ /* 0x000fe200000f0c00 */
[----:B------:R-:W-:Y:S05]  /*2950*/  BRA.DIV ~URZ, `(.L_x_1569) ;  /* 0x0000dc427f007947 */ /* 0x000fea000b800000 */
[----:B------:R1:W2:Y:S02]  /*2960*/  SHFL.IDX PT, R4, R5, RZ, 0x181f ;  /* 0x00181fff05047589 */ /* 0x0002a400000e0000 */
.L_x_1658:
[----:B------:R-:W-:Y:S05]  /*2970*/  BRA.DIV ~URZ, `(.L_x_1570) ;  /* 0x0000dc927f007947 */ /* 0x000fea000b800000 */
[----:B------:R3:W4:Y:S02]  /*2980*/  SHFL.IDX PT, R0, R14, RZ, 0x181f ;  /* 0x00181fff0e007589 */ /* 0x00072400000e0000 */
.L_x_1659:
[----:B---3--:R-:W3:Y:S01]  /*2990*/  LDL R2, [R1+0x4] ;  /* 0x0000040001027983 */ /* 0x008ee20000100800 */
[----:B------:R-:W-:Y:S01]  /*29a0*/  IMAD R13, R13, c[0x0][0x2c4], RZ ;  /* 0x0000b1000d0d7a24 */ /* 0x000fe200078e02ff */
[----:B------:R-:W-:Y:S01]  /*29b0*/  BSSY B0, `(.L_x_1571) ;  /* 0x0000018000007945 */ /* 0x000fe20003800000 */
[----:B---3--:R-:W-:-:S04]  /*29c0*/  LEA R12, R2, R241, 0x7 ;  /* 0x000000f1020c7211 */ /* 0x008fc800078e38ff */
[----:B------:R-:W-:-:S13]  /*29d0*/  ISETP.GE.AND P0, PT, R12, R13, PT ;  /* 0x0000000d0c00720c */ /* 0x000fda0003f06270 */
[----:B------:R-:W-:Y:S05]  /*29e0*/  @P0 BRA `(.L_x_1572) ;  /* 0x0000014000000947 */ /* 0x000fea0003800000 */
[C---:B------:R-:W-:Y:S02]  /*29f0*/  ISETP.GE.AND P3, PT, R232.reuse, c[0x0][0x198], PT ;  /* 0x00006600e8007a0c */ /* 0x040fe40003f66270 */
[----:B------:R-:W-:Y:S02]  /*2a00*/  SHF.R.S32.HI R2, RZ, 0x1f, R232 ;  /* 0x0000001fff027819 */ /* 0x000fe400000114e8 */
[-C--:B----4-:R-:W-:Y:S02]  /*2a10*/  LEA R10, P0, R232, R0.reuse, 0x1 ;  /* 0x00000000e80a7211 */ /* 0x090fe400078008ff */
[-C--:B------:R-:W-:Y:S02]  /*2a20*/  LEA R8, P2, R238, R0.reuse, 0x1 ;  /* 0x00000000ee087211 */ /* 0x080fe400078408ff */
[----:B------:R-:W-:Y:S02]  /*2a30*/  SHF.R.S32.HI R20, RZ, 0x1f, R238 ;  /* 0x0000001fff147819 */ /* 0x000fe400000114ee */
[----:B------:R-:W-:-:S02]  /*2a40*/  LEA R6, P1, R237, R0, 0x1 ;  /* 0x00000000ed067211 */ /* 0x000fc400078208ff */
[----:B--2---:R-:W-:Y:S02]  /*2a50*/  LEA.HI.X R11, R232, R4, R2, 0x1, P0 ;  /* 0x00000004e80b7211 */ /* 0x004fe400000f0c02 */
[----:B------:R-:W-:Y:S02]  /*2a60*/  SHF.R.S32.HI R19, RZ, 0x1f, R237 ;  /* 0x0000001fff137819 */ /* 0x000fe400000114ed */
[----:B------:R-:W-:Y:S01]  /*2a70*/  LEA R2, P0, R239, R0, 0x1 ;  /* 0x00000000ef027211 */ /* 0x000fe200078008ff */
[----:B------:R-:W-:Y:S01]  /*2a80*/  @!PT LDS RZ, [RZ] ;  /* 0x00000000fffff984 */ /* 0x000fe20000000800 */
[----:B------:R-:W-:Y:S01]  /*2a90*/  @!PT LDS RZ, [RZ] ;  /* 0x00000000fffff984 */ /* 0x000fe20000000800 */
[----:B------:R-:W-:Y:S01]  /*2aa0*/  @!PT LDS RZ, [RZ] ;  /* 0x00000000fffff984 */ /* 0x000fe20000000800 */
[----:B------:R2:W-:Y:S01]  /*2ab0*/  LDGSTS.E.BYPASS.LTC128B.128 [R229+0x10100], [R10.64], !P3 ;  /* 0x101000000ae57fae */ /* 0x0005e2000d901d46 */
[----:B------:R-:W-:Y:S02]  /*2ac0*/  SHF.R.S32.HI R18, RZ, 0x1f, R239 ;  /* 0x0000001fff127819 */ /* 0x000fe400000114ef */
[-C--:B------:R-:W-:Y:S02]  /*2ad0*/  LEA.HI.X R9, R238, R4.reuse, R20, 0x1, P2 ;  /* 0x00000004ee097211 */ /* 0x080fe400010f0c14 */
[----:B------:R-:W-:-:S02]  /*2ae0*/  LEA.HI.X R7, R237, R4, R19, 0x1, P1 ;  /* 0x00000004ed077211 */ /* 0x000fc400008f0c13 */
[----:B------:R-:W-:Y:S01]  /*2af0*/  LEA.HI.X R3, R239, R4, R18, 0x1, P0 ;  /* 0x00000004ef037211 */ /* 0x000fe200000f0c12 */
[----:B------:R2:W-:Y:S04]  /*2b00*/  LDGSTS.E.BYPASS.LTC128B.128 [R229+0x14100], [R8.64], !P6 ;  /* 0x1410000008e57fae */ /* 0x0005e8000f101d46 */
[----:B------:R2:W-:Y:S04]  /*2b10*/  LDGSTS.E.BYPASS.LTC128B.128 [R229+0x18100], [R6.64], !P5 ;  /* 0x1810000006e57fae */ /* 0x0005e8000e901d46 */
[----:B------:R2:W-:Y:S02]  /*2b20*/  LDGSTS.E.BYPASS.LTC128B.128 [R229+0x1c100], [R2.64], !P4 ;  /* 0x1c10000002e57fae */ /* 0x0005e4000e101d46 */
.L_x_1572:
[----:B------:R-:W-:Y:S05]  /*2b30*/  BSYNC B0 ;  /* 0x0000000000007941 */ /* 0x000fea0003800000 */
.L_x_1571:
[----:B------:R-:W-:Y:S05]  /*2b40*/  BRA.DIV ~URZ, `(.L_x_1573) ;  /* 0x0000db327f007947 */ /* 0x000fea000b800000 */
[----:B--2---:R2:W3:Y:S04]  /*2b50*/  SHFL.IDX PT, R4, R5, 0x1, 0x181f ;  /* 0x00381f0005047f89 */ /* 0x0044e800000e0000 */
[----:B----4-:R2:W4:Y:S02]  /*2b60*/  SHFL.IDX PT, R0, R14, 0x1, 0x181f ;  /* 0x00381f000e007f89 */ /* 0x01052400000e0000 */
.L_x_1660:
[----:B------:R-:W-:Y:S01]  /*2b70*/  IADD3 R2, R12, 0x20, RZ ;  /* 0x000000200c027810 */ /* 0x000fe20007ffe0ff */
[----:B------:R-:W-:Y:S03]  /*2b80*/  BSSY B0, `(.L_x_1574) ;  /* 0x0000017000007945 */ /* 0x000fe60003800000 */
        /* <DEDUP_REMOVED lines=8> */
[----:B---3--:R-:W-:Y:S02]  /*2c10*/  LEA.HI.X R11, R232, R4, R3, 0x1, P0 ;  /* 0x00000004e80b7211 */ /* 0x008fe400000f0c03 */
        /* <DEDUP_REMOVED lines=13> */
.L_x_1575:
[----:B------:R-:W-:Y:S05]  /*2cf0*/  BSYNC B0 ;  /* 0x0000000000007941 */ /* 0x000fea0003800000 */
.L_x_1574:
[----:B------:R-:W-:Y:S05]  /*2d00*/  BRA.DIV ~URZ, `(.L_x_1576) ;  /* 0x0000da427f007947 */ /* 0x000fea000b800000 */
[----:B---3--:R3:W1:Y:S02]  /*2d10*/  SHFL.IDX PT, R4, R5, 0x2, 0x181f ;  /* 0x00581f0005047f89 */ /* 0x00866400000e0000 */
.L_x_1661:
[----:B------:R-:W-:Y:S05]  /*2d20*/  BRA.DIV ~URZ, `(.L_x_1577) ;  /* 0x0000da927f007947 */ /* 0x000fea000b800000 */
[----:B----4-:R4:W2:Y:S02]  /*2d30*/  SHFL.IDX PT, R0, R14, 0x2, 0x181f ;  /* 0x00581f000e007f89 */ /* 0x0108a400000e0000 */
.L_x_1662:
[----:B------:R-:W-:Y:S01]  /*2d40*/  IADD3 R2, R12, 0x40, RZ ;  /* 0x000000400c027810 */ /* 0x000fe20007ffe0ff */
[----:B------:R-:W-:Y:S03]  /*2d50*/  BSSY B0, `(.L_x_1578) ;  /* 0x0000017000007945 */ /* 0x000fe60003800000 */
[----:B------:R-:W-:-:S13]  /*2d60*/  ISETP.GE.AND P0, PT, R2, R13, PT ;  /* 0x0000000d0200720c */ /* 0x000fda0003f06270 */
[----:B------:R-:W-:Y:S05]  /*2d70*/  @P0 BRA `(.L_x_1579) ;  /* 0x0000014000000947 */ /* 0x000fea0003800000 */
[C---:B------:R-:W-:Y:S02]  /*2d80*/  ISETP.GE.AND P3, PT, R232.reuse, c[0x0][0x198], PT ;  /* 0x00006600e8007a0c */ /* 0x040fe40003f66270 */
[----:B------:R-:W-:Y:S02]  /*2d90*/  SHF.R.S32.HI R3, RZ, 0x1f, R232 ;  /* 0x0000001fff037819 */ /* 0x000fe400000114e8 */
[-C--:B--2---:R-:W-:Y:S02]  /*2da0*/  LEA R10, P0, R232, R0.reuse, 0x1 ;  /* 0x00000000e80a7211 */ /* 0x084fe400078008ff */
[-C--:B------:R-:W-:Y:S02]  /*2db0*/  LEA R8, P2, R238, R0.reuse, 0x1 ;  /* 0x00000000ee087211 */ /* 0x080fe400078408ff */
[----:B------:R-:W-:Y:S02]  /*2dc0*/  SHF.R.S32.HI R20, RZ, 0x1f, R238 ;  /* 0x0000001fff147819 */ /* 0x000fe400000114ee */
[----:B------:R-:W-:-:S02]  /*2dd0*/  LEA R6, P1, R237, R0, 0x1 ;  /* 0x00000000ed067211 */ /* 0x000fc400078208ff */
[----:B-1----:R-:W-:Y:S02]  /*2de0*/  LEA.HI.X R11, R232, R4, R3, 0x1, P0 ;  /* 0x00000004e80b7211 */ /* 0x002fe400000f0c03 */
        /* <DEDUP_REMOVED lines=13> */
.L_x_1579:
[----:B------:R-:W-:Y:S05]  /*2ec0*/  BSYNC B0 ;  /* 0x0000000000007941 */ /* 0x000fea0003800000 */
.L_x_1578:
[----:B------:R-:W-:Y:S05]  /*2ed0*/  BRA.DIV ~URZ, `(.L_x_1580) ;  /* 0x0000d9527f007947 */ /* 0x000fea000b800000 */
[----:B-1----:R1:W3:Y:S04]  /*2ee0*/  SHFL.IDX PT, R4, R5, 0x3, 0x181f ;  /* 0x00781f0005047f89 */ /* 0x0022e800000e0000 */
[----:B--2---:R1:W2:Y:S02]  /*2ef0*/  SHFL.IDX PT, R0, R14, 0x3, 0x181f ;  /* 0x00781f000e007f89 */ /* 0x0042a400000e0000 */
.L_x_1663:
[----:B-1-3--:R-:W3:Y:S01]  /*2f00*/  LDL.LU R5, [R1+0x10] ;  /* 0x0000100001057983 */ /* 0x00aee20000300800 */
[----:B------:R-:W-:Y:S01]  /*2f10*/  IADD3 R2, R12, 0x60, RZ ;  /* 0x000000600c027810 */ /* 0x000fe20007ffe0ff */
[----:B-----5:R-:W-:Y:S01]  /*2f20*/  IMAD.WIDE.U32 R246, R15, c[0x0][0x2b0], RZ ;  /* 0x0000ac000ff67a25 */ /* 0x020fe200078e00ff */
[----:B------:R-:W-:-:S02]  /*2f30*/  SHF.R.S32.HI R19, RZ, 0x1f, R238 ;  /* 0x0000001fff137819 */ /* 0x000fc400000114ee */
[----:B------:R-:W-:Y:S01]  /*2f40*/  ISETP.GE.AND P0, PT, R2, R13, PT ;  /* 0x0000000d0200720c */ /* 0x000fe20003f06270 */
[----:B------:R-:W-:Y:S01]  /*2f50*/  IMAD R105, R236, 0x20, R241 ;  /* 0x00000020ec697824 */ /* 0x000fe200078e02f1 */
[----:B------:R-:W-:Y:S02]  /*2f60*/  SHF.R.S32.HI R24, RZ, 0x1f, R232 ;  /* 0x0000001fff187819 */ /* 0x000fe400000114e8 */
[----:B------:R-:W-:Y:S02]  /*2f70*/  SHF.R.S32.HI R18, RZ, 0x1f, R237 ;  /* 0x0000001fff127819 */ /* 0x000fe400000114ed */
[----:B------:R-:W-:-:S07]  /*2f80*/  SHF.R.S32.HI R23, RZ, 0x1f, R239 ;  /* 0x0000001fff177819 */ /* 0x000fce00000114ef */
[-C--:B--2---:R-:W-:Y:S02]  /*2f90*/  @!P0 LEA R8, P3, R238, R0.reuse, 0x1 ;  /* 0x00000000ee088211 */ /* 0x084fe400078608ff */
[----:B------:R-:W-:Y:S02]  /*2fa0*/  @!P0 LEA R10, P1, R232, R0, 0x1 ;  /* 0x00000000e80a8211 */ /* 0x000fe400078208ff */
[-C--:B------:R-:W-:Y:S02]  /*2fb0*/  @!P0 LEA.HI.X R9, R238, R4.reuse, R19, 0x1, P3 ;  /* 0x00000004ee098211 */ /* 0x080fe400018f0c13 */
[C---:B------:R-:W-:Y:S02]  /*2fc0*/  ISETP.GE.AND P3, PT, R232.reuse, c[0x0][0x198], PT ;  /* 0x00006600e8007a0c */ /* 0x040fe40003f66270 */
[----:B------:R-:W-:Y:S02]  /*2fd0*/  @!P0 LEA.HI.X R11, R232, R4, R24, 0x1, P1 ;  /* 0x00000004e80b8211 */ /* 0x000fe400008f0c18 */
[----:B------:R-:W-:-:S02]  /*2fe0*/  @!P0 LEA R6, P2, R237, R0, 0x1 ;  /* 0x00000000ed068211 */ /* 0x000fc400078408ff */
[----:B------:R-:W-:Y:S02]  /*2ff0*/  @!P0 LEA R2, P1, R239, R0, 0x1 ;  /* 0x00000000ef028211 */ /* 0x000fe400078208ff */
[-C--:B------:R-:W-:Y:S02]  /*3000*/  @!P0 LEA.HI.X R7, R237, R4.reuse, R18, 0x1, P2 ;  /* 0x00000004ed078211 */ /* 0x080fe400010f0c12 */
[C---:B------:R-:W-:Y:S02]  /*3010*/  ISETP.GE.AND P2, PT, R239.reuse, c[0x0][0x1d4], PT ;  /* 0x00007500ef007a0c */ /* 0x040fe40003f46270 */
[----:B------:R-:W-:Y:S01]  /*3020*/  SHF.R.S32.HI R0, RZ, 0x1f, R15 ;  /* 0x0000001fff007819 */ /* 0x000fe2000001140f */
[----:B------:R-:W-:Y:S01]  /*3030*/  @!PT LDS RZ, [RZ] ;  /* 0x00000000fffff984 */ /* 0x000fe20000000800 */
[----:B------:R-:W-:Y:S01]  /*3040*/  @!PT LDS RZ, [RZ] ;  /* 0x00000000fffff984 */ /* 0x000fe20000000800 */
[----:B------:R-:W-:Y:S01]  /*3050*/  @!PT LDS RZ, [RZ] ;  /* 0x00000000fffff984 */ /* 0x000fe20000000800 */
[----:B------:R1:W-:Y:S01]  /*3060*/  @!P0 LDGSTS.E.BYPASS.LTC128B.128 [R229+0x13100], [R10.64], !P3 ;  /* 0x131000000ae58fae */ /* 0x0003e2000d901d46 */
[----:B------:R-:W-:Y:S02]  /*3070*/  ISETP.GE.AND P3, PT, R238, c[0x0][0x1d4], PT ;  /* 0x00007500ee007a0c */ /* 0x000fe40003f66270 */
[----:B------:R-:W-:Y:S01]  /*3080*/  @!P0 LEA.HI.X R3, R239, R4, R23, 0x1, P1 ;  /* 0x00000004ef038211 */ /* 0x000fe200008f0c17 */
[----:B------:R1:W-:Y:S01]  /*3090*/  @!P0 LDGSTS.E.BYPASS.LTC128B.128 [R229+0x17100], [R8.64], !P6 ;  /* 0x1710000008e58fae */ /* 0x0003e2000f101d46 */
[----:B------:R-:W-:Y:S01]  /*30a0*/  ISETP.GE.AND P6, PT, R232, c[0x0][0x1d4], PT ;  /* 0x00007500e8007a0c */ /* 0x000fe20003fc6270 */
[----:B------:R-:W-:-:S02]  /*30b0*/  IMAD R0, R0, c[0x0][0x2b0], RZ ;  /* 0x0000ac0000007a24 */ /* 0x000fc400078e02ff */
[----:B------:R1:W-:Y:S01]  /*30c0*/  @!P0 LDGSTS.E.BYPASS.LTC128B.128 [R229+0x1b100], [R6.64], !P5 ;  /* 0x1b10000006e58fae */ /* 0x0003e2000e901d46 */
[----:B------:R-:W-:Y:S01]  /*30d0*/  ISETP.GE.AND P5, PT, R237, c[0x0][0x1d4], PT ;  /* 0x00007500ed007a0c */ /* 0x000fe20003fa6270 */
[----:B------:R-:W-:Y:S02]  /*30e0*/  IMAD R0, R15, c[0x0][0x2b4], R0 ;  /* 0x0000ad000f007a24 */ /* 0x000fe400078e0200 */
[----:B------:R1:W-:Y:S02]  /*30f0*/  @!P0 LDGSTS.E.BYPASS.LTC128B.128 [R229+0x1f100], [R2.64], !P4 ;  /* 0x1f10000002e58fae */ /* 0x0003e4000e101d46 */
[----:B------:R-:W-:Y:S02]  /*3100*/  IMAD.IADD R250, R247, 0x1, R0 ;  /* 0x00000001f7fa7824 */ /* 0x000fe400078e0200 */
[----:B------:R-:W0:Y:S01]  /*3110*/  LDGDEPBAR ;  /* 0x00000000000079af */ /* 0x000e220000000000 */
[----:B------:R-:W-:Y:S01]  /*3120*/  WARPSYNC 0xffffffff ;  /* 0xffffffff00007948 */ /* 0x000fe20003800000 */
[----:B---3--:R-:W-:-:S04]  /*3130*/  LOP3.LUT R5, R5, 0xfffffffe, RZ, 0xc0, !PT ;  /* 0xfffffffe05057812 */ /* 0x008fc800078ec0ff */
[----:B------:R-:W-:-:S04]  /*3140*/  @P6 LOP3.LUT R5, R5, 0x1, RZ, 0xfc, !PT ;  /* 0x0000000105056812 */ /* 0x000fc800078efcff */
[----:B------:R-:W-:-:S04]  /*3150*/  LOP3.LUT R5, R5, 0xfffffffd, RZ, 0xc0, !PT ;  /* 0xfffffffd05057812 */ /* 0x000fc800078ec0ff */
[----:B------:R-:W-:-:S04]  /*3160*/  @P3 LOP3.LUT R5, R5, 0x2, RZ, 0xfc, !PT ;  /* 0x0000000205053812 */ /* 0x000fc800078efcff */
[----:B------:R-:W-:-:S04]  /*3170*/  LOP3.LUT R5, R5, 0xfffffffb, RZ, 0xc0, !PT ;  /* 0xfffffffb05057812 */ /* 0x000fc800078ec0ff */
[----:B------:R-:W-:-:S05]  /*3180*/  @P2 LOP3.LUT R5, R5, 0x4, RZ, 0xfc, !PT ;  /* 0x0000000405052812 */ /* 0x000fca00078efcff */
[----:B------:R1:W-:Y:S02]  /*3190*/  STL [R1+0x10], R5 ;  /* 0x0000100501007387 */ /* 0x0003e40000100800 */
[----:B------:R-:W-:Y:S01]  /*31a0*/  IMAD.MOV.U32 R111, RZ, RZ, c[0x0][0x2b8] ;  /* 0x0000ae00ff6f7624 */ /* 0x000fe200078e00ff */
[----:B------:R-:W-:Y:S01]  /*31b0*/  BAR.SYNC.DEFER_BLOCKING 0x0 ;  /* 0x0000000000007b1d */ /* 0x000fe20000010000 */
[----:B-1----:R-:W-:Y:S01]  /*31c0*/  IMAD R2, R104, 0x40, R105 ;  /* 0x0000004068027824 */ /* 0x002fe200078e0269 */
[----:B------:R-:W-:Y:S02]  /*31d0*/  MOV R228, RZ ;  /* 0x000000ff00e47202 */ /* 0x000fe40000000f00 */
        /* <DEDUP_REMOVED lines=8> */
[----:B------:R-:W-:Y:S02]  /*3260*/  @!P0 LEA.HI.X.SX32 R5, R0, R250, 0x1, P1 ;  /* 0x000000fa00058211 */ /* 0x000fe400008f0eff */
[----:B------:R-:W-:-:S04]  /*3270*/  @!P0 LEA R4, P1, R3, c[0x0][0x2a0], 0x2 ;  /* 0x0000a80003048a11 */ /* 0x000fc800078210ff */
[----:B------:R-:W-:-:S05]  /*3280*/  @!P0 LEA.HI.X R5, R3, c[0x0][0x2a4], R5, 0x2, P1 ;  /* 0x0000a90003058a11 */ /* 0x000fca00008f1405 */
[----:B------:R1:W2:Y:S01]  /*3290*/  @!P0 LDG.E R228, [R4.64] ;  /* 0x0000000604e48981 */ /* 0x0002a2000c1e1900 */
[----:B------:R-:W-:Y:S01]  /*32a0*/  IMAD.MOV R0, RZ, RZ, -R0 ;  /* 0x000000ffff007224 */ /* 0x000fe200078e0a00 */
[----:B------:R-:W-:Y:S01]  /*32b0*/  SHF.L.U32 R107, R232, 0x1, RZ ;  /* 0x00000001e86b7819 */ /* 0x000fe200000006ff */
[----:B------:R-:W-:Y:S01]  /*32c0*/  IMAD.WIDE.U32 R244, R16, c[0x0][0x1e8], RZ ;  /* 0x00007a0010f47a25 */ /* 0x000fe200078e00ff */
[----:B------:R-:W-:Y:S01]  /*32d0*/  SHF.L.U64.HI R100, R232, 0x1, R24 ;  /* 0x00000001e8647819 */ /* 0x000fe20000010218 */
[----:B------:R-:W-:Y:S01]  /*32e0*/  BSSY B0, `(.L_x_1581) ;  /* 0x00001e6000007945 */ /* 0x000fe20003800000 */
[----:B------:R-:W-:Y:S01]  /*32f0*/  SHF.L.U64.HI R102, R238, 0x1, R19 ;  /* 0x00000001ee667819 */ /* 0x000fe20000010213 */
[----:B------:R-:W-:Y:S01]  /*3300*/  IMAD R231, R0, c[0x0][0x2b8], R2 ;  /* 0x0000ae0000e77a24 */ /* 0x000fe200078e0202 */
[----:B------:R-:W-:Y:S01]  /*3310*/  SHF.L.U64.HI R103, R237, 0x1, R18 ;  /* 0x00000001ed677819 */ /* 0x000fe20000010212 */
[----:B------:R-:W-:Y:S01]  /*3320*/  IMAD R243, R16, c[0x0][0x1ec], R245 ;  /* 0x00007b0010f37a24 */ /* 0x000fe200078e02f5 */
[----:B------:R-:W-:Y:S01]  /*3330*/  SHF.L.U64.HI R101, R239, 0x1, R23 ;  /* 0x00000001ef657819 */ /* 0x000fe20000010217 */
[----:B------:R-:W-:-:S04]  /*3340*/  IMAD.WIDE.U32 R2, R231, c[0x0][0x1e0], RZ ;  /* 0x00007800e7027a25 */ /* 0x000fc800078e00ff */
[----:B------:R-:W-:Y:S02]  /*3350*/  IMAD R106, R104, -0x40, R17 ;  /* 0xffffffc0686a7824 */ /* 0x000fe400078e0211 */
[----:B------:R-:W-:-:S04]  /*3360*/  IMAD.WIDE.U32 R248, R16, c[0x0][0x210], RZ ;  /* 0x0000840010f87a25 */ /* 0x000fc800078e00ff */
[----:B------:R-:W-:Y:S02]  /*3370*/  IMAD.IADD R20, R106, 0x1, -R241 ;  /* 0x000000016a147824 */ /* 0x000fe400078e0af1 */
[----:B------:R-:W-:Y:S01]  /*3380*/  IMAD R251, R16, c[0x0][0x214], R249 ;  /* 0x0000850010fb7a24 */ /* 0x000fe200078e02f9 */
[----:B-1----:R-:W-:Y:S01]  /*3390*/  SHF.R.S32.HI R5, RZ, 0x1f, R231 ;  /* 0x0000001fff057819 */ /* 0x002fe200000114e7 */
[----:B------:R-:W-:Y:S02]  /*33a0*/  IMAD.SHL.U32 R108, R238, 0x2, RZ ;  /* 0x00000002ee6c7824 */ /* 0x000fe400078e00ff */
[----:B------:R-:W-:Y:S02]  /*33b0*/  IMAD.SHL.U32 R110, R237, 0x2, RZ ;  /* 0x00000002ed6e7824 */ /* 0x000fe400078e00ff */
[----:B------:R-:W-:Y:S02]  /*33c0*/  IMAD R0, R5, c[0x0][0x1e0], RZ ;  /* 0x0000780005007a24 */ /* 0x000fe400078e02ff */
[----:B------:R-:W-:-:S02]  /*33d0*/  IMAD.SHL.U32 R109, R239, 0x2, RZ ;  /* 0x00000002ef6d7824 */ /* 0x000fc400078e00ff */
[----:B------:R-:W-:-:S04]  /*33e0*/  IMAD R0, R231, c[0x0][0x1e4], R0 ;  /* 0x00007900e7007a24 */ /* 0x000fc800078e0200 */
[----:B------:R-:W-:Y:S01]  /*33f0*/  IMAD.IADD R3, R3, 0x1, R0 ;  /* 0x0000000103037824 */ /* 0x000fe200078e0200 */
[----:B--2---:R-:W-:-:S03]  /*3400*/  SHF.R.S32.HI R13, RZ, 0x1f, R228 ;  /* 0x0000001fff0d7819 */ /* 0x004fc600000114e4 */
[----:B------:R-:W-:-:S04]  /*3410*/  IMAD.WIDE.U32 R2, R228, c[0x0][0x1f0], R2 ;  /* 0x00007c00e4027a25 */ /* 0x000fc800078e0002 */
[----:B------:R-:W-:-:S04]  /*3420*/  IMAD R0, R13, c[0x0][0x1f0], RZ ;  /* 0x00007c000d007a24 */ /* 0x000fc800078e02ff */
[----:B------:R-:W-:Y:S01]  /*3430*/  IMAD R4, R228, c[0x0][0x1f4], R0 ;  /* 0x00007d00e4047a24 */ /* 0x000fe200078e0200 */
[----:B------:R-:W-:-:S04]  /*3440*/  IADD3 R0, P0, R2, R244, RZ ;  /* 0x000000f402007210 */ /* 0x000fc80007f1e0ff */
[----:B------:R-:W-:Y:S01]  /*3450*/  IADD3.X R2, R243, R3, R4, P0, !PT ;  /* 0x00000003f3027210 */ /* 0x000fe200007fe404 */
[----:B------:R-:W-:Y:S01]  /*3460*/  IMAD R3, R5, c[0x0][0x208], RZ ;  /* 0x0000820005037a24 */ /* 0x000fe200078e02ff */
[----:B------:R-:W-:Y:S01]  /*3470*/  LEA R9, P0, R0, c[0x0][0x1c8], 0x1 ;  /* 0x0000720000097a11 */ /* 0x000fe200078008ff */
[----:B------:R-:W-:-:S03]  /*3480*/  IMAD.WIDE.U32 R4, R231, c[0x0][0x208], RZ ;  /* 0x00008200e7047a25 */ /* 0x000fc600078e00ff */
[----:B----4-:R-:W-:Y:S01]  /*3490*/  LEA.HI.X R14, R0, c[0x0][0x1cc], R2, 0x1, P0 ;  /* 0x00007300000e7a11 */ /* 0x010fe200000f0c02 */
[----:B------:R-:W-:Y:S01]  /*34a0*/  SHFL.IDX PT, R12, R9, 0x1, 0x181f ;  /* 0x00381f00090c7f89 */ /* 0x000fe200000e0000 */
[----:B------:R-:W-:Y:S01]  /*34b0*/  ISETP.GE.AND P0, PT, R20, 0x1, PT ;  /* 0x000000011400780c */ /* 0x000fe20003f06270 */
[----:B------:R-:W-:Y:S02]  /*34c0*/  IMAD R3, R231, c[0x0][0x20c], R3 ;  /* 0x00008300e7037a24 */ /* 0x000fe400078e0203 */
[----:B------:R-:W1:Y:S02]  /*34d0*/  SHFL.IDX PT, R0, R9, RZ, 0x181f ;  /* 0x00181fff09007589 */ /* 0x000e6400000e0000 */
[----:B------:R-:W-:Y:S02]  /*34e0*/  IMAD.IADD R5, R5, 0x1, R3 ;  /* 0x0000000105057824 */ /* 0x000fe400078e0203 */
[----:B------:R-:W2:Y:S04]  /*34f0*/  SHFL.IDX PT, R2, R14, RZ, 0x181f ;  /* 0x00181fff0e027589 */ /* 0x000ea800000e0000 */
[----:B------:R-:W3:Y:S02]  /*3500*/  SHFL.IDX PT, R14, R14, 0x1, 0x181f ;  /* 0x00381f000e0e7f89 */ /* 0x000ee400000e0000 */
[----:B-1----:R-:W-:-:S04]  /*3510*/  @P0 LEA R6, P1, R232, R0, 0x1 ;  /* 0x00000000e8060211 */ /* 0x002fc800078208ff */
[----:B--2---:R-:W-:Y:S02]  /*3520*/  @P0 LEA.HI.X R7, R232, R2, R24, 0x1, P1 ;  /* 0x00000002e8070211 */ /* 0x004fe400008f0c18 */
[----:B------:R-:W-:-:S03]  /*3530*/  @P0 LEA R10, P1, R238, R0, 0x1 ;  /* 0x00000000ee0a0211 */ /* 0x000fc600078208ff */
[----:B------:R1:W-:Y:S01]  /*3540*/  @P0 LDGSTS.E.BYPASS.LTC128B.128 [R229+0x8100], [R6.64], !P6 ;  /* 0x0810000006e50fae */ /* 0x0003e2000f101d46 */
[----:B------:R-:W-:Y:S02]  /*3550*/  @P0 LEA.HI.X R11, R238, R2, R19, 0x1, P1 ;  /* 0x00000002ee0b0211 */ /* 0x000fe400008f0c13 */
[----:B------:R-:W-:-:S03]  /*3560*/  @P0 LEA R8, P1, R237, R0, 0x1 ;  /* 0x00000000ed080211 */ /* 0x000fc600078208ff */
[----:B------:R2:W-:Y:S01]  /*3570*/  @P0 LDGSTS.E.BYPASS.LTC128B.128 [R229+0xa100], [R10.64], !P3 ;  /* 0x0a1000000ae50fae */ /* 0x0005e2000d901d46 */
[----:B------:R-:W-:-:S05]  /*3580*/  @P0 LEA.HI.X R9, R237, R2, R18, 0x1, P1 ;  /* 0x00000002ed090211 */ /* 0x000fca00008f0c12 */
[----:B------:R4:W-:Y:S01]  /*3590*/  @P0 LDGSTS.E.BYPASS.LTC128B.128 [R229+0xc100], [R8.64], !P5 ;  /* 0x0c10000008e50fae */ /* 0x0009e2000e901d46 */
[----:B-1----:R-:W-:Y:S01]  /*35a0*/  @P0 LEA R6, P1, R239, R0, 0x1 ;  /* 0x00000000ef060211 */ /* 0x002fe200078208ff */
[----:B------:R-:W-:-:S03]  /*35b0*/  IMAD R0, R13, c[0x0][0x218], RZ ;  /* 0x000086000d007a24 */ /* 0x000fc600078e02ff */
[----:B------:R-:W-:Y:S01]  /*35c0*/  @P0 LEA.HI.X R7, R239, R2, R23, 0x1, P1 ;  /* 0x00000002ef070211 */ /* 0x000fe200008f0c17 */
[----:B------:R-:W-:Y:S01]  /*35d0*/  IMAD.WIDE.U32 R2, R228, c[0x0][0x218], R4 ;  /* 0x00008600e4027a25 */ /* 0x000fe200078e0004 */
[----:B------:R-:W-:-:S03]  /*35e0*/  ISETP.GE.AND P1, PT, R20, 0x21, PT ;  /* 0x000000211400780c */ /* 0x000fc60003f26270 */
[----:B------:R1:W-:Y:S01]  /*35f0*/  @P0 LDGSTS.E.BYPASS.LTC128B.128 [R229+0xe100], [R6.64], !P2 ;  /* 0x0e10000006e50fae */ /* 0x0003e2000d101d46 */
[----:B------:R-:W-:Y:S01]  /*3600*/  IMAD R4, R228, c[0x0][0x21c], R0 ;  /* 0x00008700e4047a24 */ /* 0x000fe200078e0200 */
[----:B------:R-:W-:-:S04]  /*3610*/  IADD3 R0, P0, R2, R248, RZ ;  /* 0x000000f802007210 */ /* 0x000fc80007f1e0ff */
[----:B------:R-:W-:-:S04]  /*3620*/  IADD3.X R2, R251, R3, R4, P0, !PT ;  /* 0x00000003fb027210 */ /* 0x000fc800007fe404 */
[----:B----4-:R-:W-:-:S04]  /*3630*/  @P1 LEA R8, P0, R232, R12, 0x1 ;  /* 0x0000000ce8081211 */ /* 0x010fc800078008ff */
[----:B---3--:R-:W-:-:S05]  /*3640*/  @P1 LEA.HI.X R9, R232, R14, R24, 0x1, P0 ;  /* 0x0000000ee8091211 */ /* 0x008fca00000f0c18 */
[----:B------:R2:W-:Y:S01]  /*3650*/  @P1 LDGSTS.E.BYPASS.LTC128B.128 [R229+0x9100], [R8.64], !P6 ;  /* 0x0910000008e51fae */ /* 0x0005e2000f101d46 */
[----:B-1----:R-:W-:-:S04]  /*3660*/  @P1 LEA R6, P0, R238, R12, 0x1 ;  /* 0x0000000cee061211 */ /* 0x002fc800078008ff */
[----:B------:R-:W-:Y:S02]  /*3670*/  @P1 LEA.HI.X R7, R238, R14, R19, 0x1, P0 ;  /* 0x0000000eee071211 */ /* 0x000fe400000f0c13 */
[----:B------:R-:W-:-:S03]  /*3680*/  @P1 LEA R4, P0, R237, R12, 0x1 ;  /* 0x0000000ced041211 */ /* 0x000fc600078008ff */
[----:B------:R1:W-:Y:S01]  /*3690*/  @P1 LDGSTS.E.BYPASS.LTC128B.128 [R229+0xb100], [R6.64], !P3 ;  /* 0x0b10000006e51fae */ /* 0x0003e2000d901d46 */
[----:B------:R-:W-:Y:S02]  /*36a0*/  @P1 LEA.HI.X R5, R237, R14, R18, 0x1, P0 ;  /* 0x0000000eed051211 */ /* 0x000fe400000f0c12 */
[----:B------:R-:W-:-:S03]  /*36b0*/  LEA R21, P0, R0, c[0x0][0x1f8], 0x1 ;  /* 0x00007e0000157a11 */ /* 0x000fc600078008ff */
[----:B------:R1:W-:Y:S01]  /*36c0*/  @P1 LDGSTS.E.BYPASS.LTC128B.128 [R229+0xd100], [R4.64], !P5 ;  /* 0x0d10000004e51fae */ /* 0x0003e2000e901d46 */
[----:B------:R-:W-:Y:S01]  /*36d0*/  LEA.HI.X R22, R0, c[0x0][0x1fc], R2, 0x1, P0 ;  /* 0x00007f0000167a11 */ /* 0x000fe200000f0c02 */
[----:B------:R-:W-:Y:S01]  /*36e0*/  IMAD.MOV.U32 R0, RZ, RZ, 0x40 ;  /* 0x00000040ff007424 */ /* 0x000fe200078e00ff */
[C---:B------:R-:W-:Y:S01]  /*36f0*/  @P1 LEA R2, P0, R239.reuse, R12, 0x1 ;  /* 0x0000000cef021211 */ /* 0x040fe200078008ff */
[----:B------:R-:W3:Y:S03]  /*3700*/  SHFL.IDX PT, R13, R21, RZ, 0x181f ;  /* 0x00181fff150d7589 */ /* 0x000ee600000e0000 */
[----:B------:R-:W-:Y:S01]  /*3710*/  @P1 LEA.HI.X R3, R239, R14, R23, 0x1, P0 ;  /* 0x0000000eef031211 */ /* 0x000fe200000f0c17 */
[----:B------:R-:W4:Y:S04]  /*3720*/  SHFL.IDX PT, R12, R22, RZ, 0x181f ;  /* 0x00181fff160c7589 */ /* 0x000f2800000e0000 */
[----:B------:R5:W-:Y:S04]  /*3730*/  @P1 LDGSTS.E.BYPASS.LTC128B.128 [R229+0xf100], [R2.64], !P2 ;  /* 0x0f10000002e51fae */ /* 0x000be8000d101d46 */
[----:B------:R-:W0:Y:S01]  /*3740*/  LDGDEPBAR ;  /* 0x00000000000079af */ /* 0x000e220000000000 */
[----:B------:R-:W-:-:S02]  /*3750*/  R2P PR, R236, 0x6 ;  /* 0x00000006ec007804 */ /* 0x000fc40000000000 */
[----:B------:R-:W-:Y:S02]  /*3760*/  ISETP.GE.AND P4, PT, R232, c[0x0][0x1d4], PT ;  /* 0x00007500e8007a0c */ /* 0x000fe40003f86270 */
[----:B------:R-:W-:Y:S02]  /*3770*/  ISETP.GE.AND P3, PT, R238, c[0x0][0x1d4], PT ;  /* 0x00007500ee007a0c */ /* 0x000fe40003f66270 */
[----:B------:R-:W-:Y:S02]  /*3780*/  SEL R0, R0, 0xffffffc0, !P2 ;  /* 0xffffffc000007807 */ /* 0x000fe40005000000 */
[----:B------:R-:W-:Y:S02]  /*3790*/  ISETP.GE.AND P2, PT, R239, c[0x0][0x1d4], PT ;  /* 0x00007500ef007a0c */ /* 0x000fe40003f46270 */
[----:B------:R-:W-:Y:S02]  /*37a0*/  ISETP.GT.AND P6, PT, R105, 0x3f, PT ;  /* 0x0000003f6900780c */ /* 0x000fe40003fc4270 */
[----:B---3--:R-:W-:-:S05]  /*37b0*/  IADD3 R14, P0, R13, R107, RZ ;  /* 0x0000006b0d0e7210 */ /* 0x008fca0007f1e0ff */
[----:B----4-:R-:W-:Y:S01]  /*37c0*/  IMAD.X R15, R12, 0x1, R100, P0 ;  /* 0x000000010c0f7824 */ /* 0x010fe200000e0664 */
[----:B------:R-:W-:-:S04]  /*37d0*/  IADD3 R16, P0, R13, R108, RZ ;  /* 0x0000006c0d107210 */ /* 0x000fc80007f1e0ff */
[----:B------:R-:W-:Y:S01]  /*37e0*/  IADD3.X R17, R12, R102, RZ, P0, !PT ;  /* 0x000000660c117210 */ /* 0x000fe200007fe4ff */
[----:B------:R-:W-:-:S04]  /*37f0*/  DEPBAR.LE SB0, 0x1 ;  /* 0x000080400000791a */ /* 0x000fc80000000000 */
[----:B------:R-:W-:-:S04]  /*3800*/  DEPBAR.LE SB0, 0x0 ;  /* 0x000080000000791a */ /* 0x000fc80000000000 */
[----:B------:R-:W-:Y:S01]  /*3810*/  BAR.SYNC.DEFER_BLOCKING 0x0 ;  /* 0x0000000000007b1d */ /* 0x000fe20000010000 */
[----:B------:R-:W-:Y:S02]  /*3820*/  IADD3 R18, P0, R13, R110, RZ ;  /* 0x0000006e0d127210 */ /* 0x000fe40007f1e0ff */
[C---:B-----5:R-:W-:Y:S02]  /*3830*/  IADD3 R3, R135.reuse, 0x20, RZ ;  /* 0x0000002087037810 */ /* 0x060fe40007ffe0ff */
[----:B------:R-:W-:Y:S01]  /*3840*/  @P1 IADD3 R3, R135, -0x20, RZ ;  /* 0xffffffe087031810 */ /* 0x000fe20007ffe0ff */
[----:B------:R-:W-:Y:S01]  /*3850*/  IMAD.X R19, R12, 0x1, R103, P0 ;  /* 0x000000010c137824 */ /* 0x000fe200000e0667 */
[----:B------:R-:W-:Y:S01]  /*3860*/  ISETP.LT.OR P0, PT, R20, 0x1, P4 ;  /* 0x000000011400780c */ /* 0x000fe20002701670 */
[----:B------:R-:W-:Y:S01]  /*3870*/  SHFL.IDX PT, R2, R21, 0x1, 0x181f ;  /* 0x00381f0015027f89 */ /* 0x000fe200000e0000 */
[----:B------:R-:W-:-:S03]  /*3880*/  ISETP.GE.AND P1, PT, R237, c[0x0][0x1d4], PT ;  /* 0x00007500ed007a0c */ /* 0x000fc60003f26270 */
[----:B-1----:R-:W-:Y:S04]  /*3890*/  LDSM.16.M88.4 R4, [R221] ;  /* 0x00000000dd04783b */ /* 0x002fe80000000200 */
[----:B------:R-:W1:Y:S04]  /*38a0*/  LDSM.16.M88.4 R28, [R135] ;  /* 0x00000000871c783b */ /* 0x000e680000000200 */
[----:B------:R-:W-:Y:S04]  /*38b0*/  LDSM.16.M88.4 R36, [R135+0x800] ;  /* 0x000800008724783b */ /* 0x000fe80000000200 */
[----:B------:R-:W3:Y:S04]  /*38c0*/  LDSM.16.M88.4 R44, [R135+0x1000] ;  /* 0x00100000872c783b */ /* 0x000ee80000000200 */
[----:B------:R-:W-:Y:S04]  /*38d0*/  LDSM.16.M88.4 R40, [R135+0x1800] ;  /* 0x001800008728783b */ /* 0x000fe80000000200 */
[----:B--2---:R-:W-:Y:S04]  /*38e0*/  LDSM.16.M88.4 R8, [R222] ;  /* 0x00000000de08783b */ /* 0x004fe80000000200 */
[----:B------:R-:W2:Y:S04]  /*38f0*/  LDSM.16.M88.4 R60, [R3] ;  /* 0x00000000033c783b */ /* 0x000ea80000000200 */
[----:B------:R-:W-:Y:S04]  /*3900*/  LDSM.16.M88.4 R72, [R3+0x800] ;  /* 0x000800000348783b */ /* 0x000fe80000000200 */
[----:B------:R-:W-:Y:S04]  /*3910*/  LDSM.16.M88.4 R84, [R3+0x1000] ;  /* 0x001000000354783b */ /* 0x000fe80000000200 */
[----:B------:R-:W-:Y:S04]  /*3920*/  LDSM.16.M88.4 R92, [R3+0x1800] ;  /* 0x00180000035c783b */ /* 0x000fe80000000200 */
[----:B------:R-:W-:Y:S01]  /*3930*/  @!PT LDS RZ, [RZ] ;  /* 0x00000000fffff984 */ /* 0x000fe20000000800 */
[----:B------:R-:W-:Y:S01]  /*3940*/  @!PT LDS RZ, [RZ] ;  /* 0x00000000fffff984 */ /* 0x000fe20000000800 */
[----:B------:R-:W-:Y:S01]  /*3950*/  @!PT LDS RZ, [RZ] ;  /* 0x00000000fffff984 */ /* 0x000fe20000000800 */
[----:B------:R4:W-:Y:S01]  /*3960*/  LDGSTS.E.BYPASS.LTC128B.128 [R229+0x100], [R14.64], !P0 ;  /* 0x001000000ee57fae */ /* 0x0009e2000c101d46 */
[----:B------:R-:W-:Y:S01]  /*3970*/  ISETP.LT.OR P0, PT, R20, 0x1, P3 ;  /* 0x000000011400780c */ /* 0x000fe20001f01670 */
[C---:B-1----:R-:W-:Y:S08]  /*3980*/  HMMA.16816.F32.BF16 R24, R4.reuse, R28, RZ ;  /* 0x0000001c0418723c */ /* 0x042ff000000418ff */
[C---:B---3--:R-:W-:Y:S04]  /*3990*/  HMMA.16816.F32.BF16 R52, R4.reuse, R44, RZ ;  /* 0x0000002c0434723c */ /* 0x048fe800000418ff */
[----:B------:R1:W-:Y:S04]  /*39a0*/  LDGSTS.E.BYPASS.LTC128B.128 [R229+0x2100], [R16.64], !P0 ;  /* 0x0210000010e57fae */ /* 0x0003e8000c101d46 */
[----:B------:R-:W-:Y:S01]  /*39b0*/  HMMA.16816.F32.BF16 R56, R4, R46, RZ ;  /* 0x0000002e0438723c */ /* 0x000fe200000418ff */
[----:B----4-:R-:W-:-:S07]  /*39c0*/  IADD3 R14, P0, R13, R109, RZ ;  /* 0x0000006d0d0e7210 */ /* 0x010fce0007f1e0ff */
[----:B--2---:R-:W-:Y:S01]  /*39d0*/  HMMA.16816.F32.BF16 R44, R8, R60, R24 ;  /* 0x0000003c082c723c */ /* 0x004fe20000041818 */
[----:B------:R-:W-:Y:S02]  /*39e0*/  IADD3.X R15, R12, R101, RZ, P0, !PT ;  /* 0x000000650c0f7210 */ /* 0x000fe400007fe4ff */
[----:B------:R-:W2:Y:S01]  /*39f0*/  SHFL.IDX PT, R12, R22, 0x1, 0x181f ;  /* 0x00381f00160c7f89 */ /* 0x000ea200000e0000 */
[----:B------:R-:W-:-:S03]  /*3a00*/  ISETP.LT.OR P0, PT, R20, 0x1, P1 ;  /* 0x000000011400780c */ /* 0x000fc60000f01670 */
[----:B------:R-:W-:Y:S01]  /*3a10*/  IMAD.IADD R24, R135, 0x1, R0 ;  /* 0x0000000187187824 */ /* 0x000fe200078e0200 */
[----:B------:R-:W-:Y:S01]  /*3a20*/  ISETP.LT.OR P1, PT, R20, 0x21, P1 ;  /* 0x000000211400780c */ /* 0x000fe20000f21670 */
[C---:B------:R-:W-:Y:S08]  /*3a30*/  HMMA.16816.F32.BF16 R32, R4.reuse, R36, RZ ;  /* 0x000000240420723c */ /* 0x040ff000000418ff */
[----:B------:R-:W-:Y:S01]  /*3a40*/  HMMA.16816.F32.BF16 R28, R4, R30, RZ ;  /* 0x0000001e041c723c */ /* 0x000fe200000418ff */
[----:B------:R3:W-:Y:S01]  /*3a50*/  LDGSTS.E.BYPASS.LTC128B.128 [R229+0x4100], [R18.64], !P0 ;  /* 0x0410000012e57fae */ /* 0x0007e2000c101d46 */
[----:B-1----:R-:W-:-:S06]  /*3a60*/  IADD3 R16, P0, R2, R107, RZ ;  /* 0x0000006b02107210 */ /* 0x002fcc0007f1e0ff */
[----:B------:R-:W-:Y:S01]  /*3a70*/  HMMA.16816.F32.BF16 R36, R4, R38, RZ ;  /* 0x000000260424723c */ /* 0x000fe200000418ff */
[----:B--2---:R-:W-:Y:S01]  /*3a80*/  IMAD.X R17, R12, 0x1, R100, P0 ;  /* 0x000000010c117824 */ /* 0x004fe200000e0664 */
[----:B------:R-:W-:-:S06]  /*3a90*/  ISETP.LT.OR P0, PT, R20, 0x1, P2 ;  /* 0x000000011400780c */ /* 0x000fcc0001701670 */
[C---:B------:R-:W-:Y:S08]  /*3aa0*/  HMMA.16816.F32.BF16 R64, R4.reuse, R40, RZ ;  /* 0x000000280440723c */ /* 0x040ff000000418ff */
[----:B------:R-:W-:Y:S01]  /*3ab0*/  HMMA.16816.F32.BF16 R48, R4, R42, RZ ;  /* 0x0000002a0430723c */ /* 0x000fe200000418ff */
[----:B------:R1:W-:Y:S11]  /*3ac0*/  LDGSTS.E.BYPASS.LTC128B.128 [R229+0x6100], [R14.64], !P0 ;  /* 0x061000000ee57fae */ /* 0x0003f6000c101d46 */
[----:B------:R-:W-:Y:S11]  /*3ad0*/  @!UPT UIADD3 URZ, URZ, URZ, URZ ;  /* 0x0000003f3f3ff290 */ /* 0x000ff6000fffe03f */
[----:B------:R-:W-:Y:S01]  /*3ae0*/  @!UPT UIADD3 URZ, URZ, URZ, URZ ;  /* 0x0000003f3f3ff290 */ /* 0x000fe2000fffe03f */
[----:B------:R-:W-:Y:S01]  /*3af0*/  HMMA.16816.F32.BF16 R48, R8, R94, R48 ;  /* 0x0000005e0830723c */ /* 0x000fe20000041830 */
[----:B-1----:R-:W-:-:S05]  /*3b00*/  IADD3 R14, P0, R2, R108, RZ ;  /* 0x0000006c020e7210 */ /* 0x002fca0007f1e0ff */
[----:B------:R-:W-:Y:S01]  /*3b10*/  IMAD.X R15, R12, 0x1, R102, P0 ;  /* 0x000000010c0f7824 */ /* 0x000fe200000e0666 */
[----:B------:R-:W-:Y:S11]  /*3b20*/  ISETP.LT.OR P0, PT, R20, 0x21, P4 ;  /* 0x000000211400780c */ /* 0x000ff60002701670 */
[----:B------:R-:W-:Y:S02]  /*3b30*/  @!UPT UIADD3 URZ, URZ, URZ, URZ ;  /* 0x0000003f3f3ff290 */ /* 0x000fe4000fffe03f */
[----:B------:R1:W-:Y:S02]  /*3b40*/  LDGSTS.E.BYPASS.LTC128B.128 [R229+0x1100], [R16.64], !P0 ;  /* 0x0110000010e57fae */ /* 0x0003e4000c101d46 */
[----:B-1----:R-:W-:-:S05]  /*3b50*/  IADD3 R16, P0, R2, R110, RZ ;  /* 0x0000006e02107210 */ /* 0x002fca0007f1e0ff */
[----:B------:R-:W-:Y:S01]  /*3b60*/  IMAD.X R17, R12, 0x1, R103, P0 ;  /* 0x000000010c117824 */ /* 0x000fe200000e0667 */
[----:B------:R-:W-:Y:S11]  /*3b70*/  ISETP.LT.OR P0, PT, R20, 0x21, P3 ;  /* 0x000000211400780c */ /* 0x000ff60001f01670 */
[----:B------:R-:W-:Y:S02]  /*3b80*/  @!UPT UIADD3 URZ, URZ, URZ, URZ ;  /* 0x0000003f3f3ff290 */ /* 0x000fe4000fffe03f */
[----:B------:R1:W-:Y:S04]  /*3b90*/  LDGSTS.E.BYPASS.LTC128B.128 [R229+0x3100], [R14.64], !P0 ;  /* 0x031000000ee57fae */ /* 0x0003e8000c101d46 */
[----:B------:R3:W-:Y:S01]  /*3ba0*/  LDGSTS.E.BYPASS.LTC128B.128 [R229+0x5100], [R16.64], !P1 ;  /* 0x0510000010e57fae */ /* 0x0007e2000c901d46 */
[----:B-1----:R-:W-:Y:S02]  /*3bb0*/  IADD3 R14, P0, R2, R109, RZ ;  /* 0x0000006d020e7210 */ /* 0x002fe40007f1e0ff */
[----:B------:R-:W-:Y:S02]  /*3bc0*/  IADD3 R2, R3, 0x6000, RZ ;  /* 0x0000600003027810 */ /* 0x000fe40007ffe0ff */
[----:B------:R-:W-:Y:S01]  /*3bd0*/  IADD3.X R15, R12, R101, RZ, P0, !PT ;  /* 0x000000650c0f7210 */ /* 0x000fe200007fe4ff */
[----:B---3--:R-:W-:Y:S01]  /*3be0*/  HMMA.16816.F32.BF16 R16, R8, R62, R28 ;  /* 0x0000003e0810723c */ /* 0x008fe2000004181c */
[----:B------:R-:W-:Y:S01]  /*3bf0*/  ISETP.LT.OR P0, PT, R20, 0x21, P2 ;  /* 0x000000211400780c */ /* 0x000fe20001701670 */
[----:B------:R-:W-:-:S06]  /*3c00*/  IMAD.IADD R216, R2, 0x1, R0 ;  /* 0x0000000102d87824 */ /* 0x000fcc00078e0200 */
[C---:B------:R-:W-:Y:S06]  /*3c10*/  HMMA.16816.F32.BF16 R20, R8.reuse, R72, R32 ;  /* 0x000000480814723c */ /* 0x040fec0000041820 */
[----:B------:R1:W-:Y:S01]  /*3c20*/  LDGSTS.E.BYPASS.LTC128B.128 [R229+0x7100], [R14.64], !P0 ;  /* 0x071000000ee57fae */ /* 0x0003e2000c101d46 */
[----:B------:R-:W-:Y:S01]  /*3c30*/  ISETP.GT.AND P0, PT, R104, R240, PT ;  /* 0x000000f06800720c */ /* 0x000fe20003f04270 */
[C---:B------:R-:W-:Y:S02]  /*3c40*/  HMMA.16816.F32.BF16 R32, R8.reuse, R74, R36 ;  /* 0x0000004a0820723c */ /* 0x040fe40000041824 */
[----:B------:R-:W-:Y:S04]  /*3c50*/  LDSM.16.M88.4 R4, [R224] ;  /* 0x00000000e004783b */ /* 0x000fe80000000200 */
[----:B------:R-:W2:Y:S02]  /*3c60*/  LDSM.16.M88.4 R40, [R24] ;  /* 0x000000001828783b */ /* 0x000ea40000000200 */
[C---:B------:R-:W-:Y:S02]  /*3c70*/  HMMA.16816.F32.BF16 R36, R8.reuse, R84, R52 ;  /* 0x000000540824723c */ /* 0x040fe40000041834 */
[----:B------:R-:W3:Y:S04]  /*3c80*/  LDSM.16.M88.4 R68, [R24+0x800] ;  /* 0x000800001844783b */ /* 0x000ee80000000200 */
[----:B------:R-:W4:Y:S02]  /*3c90*/  LDSM.16.M88.4 R76, [R24+0x1000] ;  /* 0x00100000184c783b */ /* 0x000f240000000200 */
[C---:B------:R-:W-:Y:S02]  /*3ca0*/  HMMA.16816.F32.BF16 R52, R8.reuse, R86, R56 ;  /* 0x000000560834723c */ /* 0x040fe40000041838 */
[----:B------:R-:W5:Y:S04]  /*3cb0*/  LDSM.16.M88.4 R72, [R24+0x1800] ;  /* 0x001800001848783b */ /* 0x000f680000000200 */
[----:B------:R-:W-:Y:S02]  /*3cc0*/  LDSM.16.M88.4 R80, [R216+-0x6000] ;  /* 0xffa00000d850783b */ /* 0x000fe40000000200 */
[----:B------:R-:W-:Y:S02]  /*3cd0*/  HMMA.16816.F32.BF16 R56, R8, R92, R64 ;  /* 0x0000005c0838723c */ /* 0x000fe40000041840 */
[----:B-1----:R-:W1:Y:S04]  /*3ce0*/  LDSM.16.M88.4 R12, [R223] ;  /* 0x00000000df0c783b */ /* 0x002e680000000200 */
[----:B------:R-:W1:Y:S04]  /*3cf0*/  LDSM.16.M88.4 R88, [R216+-0x5800] ;  /* 0xffa80000d858783b */ /* 0x000e680000000200 */
[----:B------:R-:W1:Y:S04]  /*3d00*/  LDSM.16.M88.4 R96, [R216+-0x5000] ;  /* 0xffb00000d860783b */ /* 0x000e680000000200 */
[----:B------:R-:W1:Y:S04]  /*3d10*/  LDSM.16.M88.4 R60, [R216+-0x4800] ;  /* 0xffb80000d83c783b */ /* 0x000e680000000200 */
[----:B------:R-:W-:Y:S01]  /*3d20*/  LDSM.16.M88.4 R8, [R221+0x4000] ;  /* 0x00400000dd08783b */ /* 0x000fe20000000200 */
[C---:B--2---:R-:W-:Y:S03]  /*3d30*/  HMMA.16816.F32.BF16 R28, R4.reuse, R40, R44 ;  /* 0x00000028041c723c */ /* 0x044fe6000004182c */
[----:B------:R-:W-:Y:S04]  /*3d40*/  LDSM.16.M88.4 R84, [R135+0x2800] ;  /* 0x002800008754783b */ /* 0x000fe80000000200 */
[----:B------:R-:W-:Y:S01]  /*3d50*/  LDSM.16.M88.4 R92, [R135+0x3000] ;  /* 0x00300000875c783b */ /* 0x000fe20000000200 */
[C---:B------:R-:W-:Y:S03]  /*3d60*/  HMMA.16816.F32.BF16 R16, R4.reuse, R42, R16 ;  /* 0x0000002a0410723c */ /* 0x040fe60000041810 */
[----:B------:R-:W-:Y:S04]  /*3d70*/  LDSM.16.M88.4 R64, [R135+0x3800] ;  /* 0x003800008740783b */ /* 0x000fe80000000200 */
[----:B------:R-:W0:Y:S01]  /*3d80*/  LDGDEPBAR ;  /* 0x00000000000079af */ /* 0x000e220000000000 */
[C---:B---3--:R-:W-:Y:S08]  /*3d90*/  HMMA.16816.F32.BF16 R20, R4.reuse, R68, R20 ;  /* 0x000000440414723c */ /* 0x048ff00000041814 */
[C---:B------:R-:W-:Y:S01]  /*3da0*/  HMMA.16816.F32.BF16 R32, R4.reuse, R70, R32 ;  /* 0x000000460420723c */ /* 0x040fe20000041820 */
[----:B------:R-:W2:Y:S07]  /*3db0*/  LDSM.16.M88.4 R68, [R135+0x2000] ;  /* 0x002000008744783b */ /* 0x000eae0000000200 */
[C---:B----4-:R-:W-:Y:S08]  /*3dc0*/  HMMA.16816.F32.BF16 R36, R4.reuse, R76, R36 ;  /* 0x0000004c0424723c */ /* 0x050ff00000041824 */
[C---:B------:R-:W-:Y:S01]  /*3dd0*/  HMMA.16816.F32.BF16 R52, R4.reuse, R78, R52 ;  /* 0x0000004e0434723c */ /* 0x040fe20000041834 */
[----:B------:R-:W-:Y:S07]  /*3de0*/  LDSM.16.M88.4 R76, [R24+0x2800] ;  /* 0x00280000184c783b */ /* 0x000fee0000000200 */
[C---:B-----5:R-:W-:Y:S08]  /*3df0*/  HMMA.16816.F32.BF16 R56, R4.reuse, R72, R56 ;  /* 0x000000480438723c */ /* 0x060ff00000041838 */
[----:B------:R-:W-:Y:S01]  /*3e00*/  HMMA.16816.F32.BF16 R44, R4, R74, R48 ;  /* 0x0000004a042c723c */ /* 0x000fe20000041830 */
[----:B------:R-:W-:Y:S04]  /*3e10*/  LDSM.16.M88.4 R4, [R222+0x4000] ;  /* 0x00400000de04783b */ /* 0x000fe80000000200 */
[----:B------:R-:W3:Y:S03]  /*3e20*/  LDSM.16.M88.4 R72, [R3+0x2000] ;  /* 0x002000000348783b */ /* 0x000ee60000000200 */
[C---:B-1----:R-:W-:Y:S01]  /*3e30*/  HMMA.16816.F32.BF16 R40, R12.reuse, R80, R28 ;  /* 0x000000500c28723c */ /* 0x042fe2000004181c */
[----:B------:R-:W-:Y:S07]  /*3e40*/  LDSM.16.M88.4 R28, [R3+0x3800] ;  /* 0x00380000031c783b */ /* 0x000fee0000000200 */
[C---:B------:R-:W-:Y:S01]  /*3e50*/  HMMA.16816.F32.BF16 R16, R12.reuse, R82, R16 ;  /* 0x000000520c10723c */ /* 0x040fe20000041810 */
[----:B------:R-:W1:Y:S07]  /*3e60*/  LDSM.16.M88.4 R80, [R3+0x2800] ;  /* 0x002800000350783b */ /* 0x000e6e0000000200 */
[C---:B------:R-:W-:Y:S08]  /*3e70*/  HMMA.16816.F32.BF16 R20, R12.reuse, R88, R20 ;  /* 0x000000580c14723c */ /* 0x040ff00000041814 */
[C---:B------:R-:W-:Y:S01]  /*3e80*/  HMMA.16816.F32.BF16 R32, R12.reuse, R90, R32 ;  /* 0x0000005a0c20723c */ /* 0x040fe20000041820 */
[----:B------:R-:W4:Y:S07]  /*3e90*/  LDSM.16.M88.4 R88, [R3+0x3000] ;  /* 0x003000000358783b */ /* 0x000f2e0000000200 */
        /* <DEDUP_REMOVED lines=8> */
[----:B------:R-:W-:Y:S07]  /*3f20*/  LDSM.16.M88.4 R68, [R216+-0x4000] ;  /* 0xffc00000d844783b */ /* 0x000fee0000000200 */
[C---:B------:R-:W-:Y:S01]  /*3f30*/  HMMA.16816.F32.BF16 R16, R8.reuse, R84, R20 ;  /* 0x000000540810723c */ /* 0x040fe20000041814 */
[----:B------:R-:W2:Y:S07]  /*3f40*/  LDSM.16.M88.4 R20, [R224+0x4000] ;  /* 0x00400000e014783b */ /* 0x000eae0000000200 */
[C---:B------:R-:W-:Y:S01]  /*3f50*/  HMMA.16816.F32.BF16 R32, R8.reuse, R86, R32 ;  /* 0x000000560820723c */ /* 0x040fe20000041820 */
[----:B------:R-:W5:Y:S07]  /*3f60*/  LDSM.16.M88.4 R84, [R24+0x3000] ;  /* 0x003000001854783b */ /* 0x000f6e0000000200 */
[C---:B------:R-:W-:Y:S08]  /*3f70*/  HMMA.16816.F32.BF16 R36, R8.reuse, R92, R36 ;  /* 0x0000005c0824723c */ /* 0x040ff00000041824 */
[C---:B------:R-:W-:Y:S01]  /*3f80*/  HMMA.16816.F32.BF16 R48, R8.reuse, R94, R48 ;  /* 0x0000005e0830723c */ /* 0x040fe20000041830 */
[----:B------:R-:W-:Y:S07]  /*3f90*/  LDSM.16.M88.4 R92, [R216+-0x3000] ;  /* 0xffd00000d85c783b */ /* 0x000fee0000000200 */
[C---:B------:R-:W-:Y:S08]  /*3fa0*/  HMMA.16816.F32.BF16 R56, R8.reuse, R64, R56 ;  /* 0x000000400838723c */ /* 0x040ff00000041838 */
[----:B------:R-:W-:Y:S01]  /*3fb0*/  HMMA.16816.F32.BF16 R44, R8, R66, R44 ;  /* 0x00000042082c723c */ /* 0x000fe2000004182c */
[----:B------:R-:W-:Y:S07]  /*3fc0*/  LDSM.16.M88.4 R64, [R135+0x4000] ;  /* 0x004000008740783b */ /* 0x000fee0000000200 */
[C---:B---3--:R-:W-:Y:S08]  /*3fd0*/  HMMA.16816.F32.BF16 R40, R4.reuse, R72, R40 ;  /* 0x000000480428723c */ /* 0x048ff00000041828 */
[C---:B------:R-:W-:Y:S01]  /*3fe0*/  HMMA.16816.F32.BF16 R8, R4.reuse, R74, R12 ;  /* 0x0000004a0408723c */ /* 0x040fe2000004180c */
[----:B------:R-:W-:Y:S07]  /*3ff0*/  LDSM.16.M88.4 R72, [R135+0x4800] ;  /* 0x004800008748783b */ /* 0x000fee0000000200 */
[C---:B-1----:R-:W-:Y:S01]  /*4000*/  HMMA.16816.F32.BF16 R12, R4.reuse, R80, R16 ;  /* 0x00000050040c723c */ /* 0x042fe20000041810 */
[----:B------:R-:W1:Y:S07]  /*4010*/  LDSM.16.M88.4 R16, [R223+0x4000] ;  /* 0x00400000df10783b */ /* 0x000e6e0000000200 */
[C---:B------:R-:W-:Y:S01]  /*4020*/  HMMA.16816.F32.BF16 R32, R4.reuse, R82, R32 ;  /* 0x000000520420723c */ /* 0x040fe20000041820 */
[----:B------:R-:W3:Y:S07]  /*4030*/  LDSM.16.M88.4 R80, [R216+-0x3800] ;  /* 0xffc80000d850783b */ /* 0x000eee0000000200 */
[C---:B----4-:R-:W-:Y:S08]  /*4040*/  HMMA.16816.F32.BF16 R36, R4.reuse, R88, R36 ;  /* 0x000000580424723c */ /* 0x050ff00000041824 */
[C---:B------:R-:W-:Y:S01]  /*4050*/  HMMA.16816.F32.BF16 R48, R4.reuse, R90, R48 ;  /* 0x0000005a0430723c */ /* 0x040fe20000041830 */
[----:B------:R-:W-:Y:S07]  /*4060*/  LDSM.16.M88.4 R88, [R135+0x5000] ;  /* 0x005000008758783b */ /* 0x000fee0000000200 */
[C---:B------:R-:W-:Y:S08]  /*4070*/  HMMA.16816.F32.BF16 R56, R4.reuse, R28, R56 ;  /* 0x0000001c0438723c */ /* 0x040ff00000041838 */
[----:B------:R-:W-:Y:S01]  /*4080*/  HMMA.16816.F32.BF16 R44, R4, R30, R44 ;  /* 0x0000001e042c723c */ /* 0x000fe2000004182c */
[----:B------:R-:W4:Y:S07]  /*4090*/  LDSM.16.M88.4 R28, [R216+-0x2800] ;  /* 0xffd80000d81c783b */ /* 0x000f2e0000000200 */
[C---:B--2---:R-:W-:Y:S08]  /*40a0*/  HMMA.16816.F32.BF16 R40, R20.reuse, R60, R40 ;  /* 0x0000003c1428723c */ /* 0x044ff00000041828 */
[C---:B------:R-:W-:Y:S01]  /*40b0*/  HMMA.16816.F32.BF16 R4, R20.reuse, R62, R8 ;  /* 0x0000003e1404723c */ /* 0x040fe20000041808 */
[----:B------:R-:W-:Y:S07]  /*40c0*/  LDSM.16.M88.4 R60, [R135+0x5800] ;  /* 0x00580000873c783b */ /* 0x000fee0000000200 */
[C---:B------:R-:W-:Y:S01]  /*40d0*/  HMMA.16816.F32.BF16 R8, R20.reuse, R76, R12 ;  /* 0x0000004c1408723c */ /* 0x040fe2000004180c */
[----:B------:R-:W2:Y:S07]  /*40e0*/  LDSM.16.M88.4 R12, [R221+0x8000] ;  /* 0x00800000dd0c783b */ /* 0x000eae0000000200 */
[C---:B------:R-:W-:Y:S01]  /*40f0*/  HMMA.16816.F32.BF16 R32, R20.reuse, R78, R32 ;  /* 0x0000004e1420723c */ /* 0x040fe20000041820 */
[----:B------:R-:W-:Y:S07]  /*4100*/  LDSM.16.M88.4 R76, [R24+0x4000] ;  /* 0x00400000184c783b */ /* 0x000fee0000000200 */
[C---:B-----5:R-:W-:Y:S08]  /*4110*/  HMMA.16816.F32.BF16 R36, R20.reuse, R84, R36 ;  /* 0x000000541424723c */ /* 0x060ff00000041824 */
[C---:B------:R-:W-:Y:S01]  /*4120*/  HMMA.16816.F32.BF16 R48, R20.reuse, R86, R48 ;  /* 0x000000561430723c */ /* 0x040fe20000041830 */
[----:B------:R-:W-:Y:S07]  /*4130*/  LDSM.16.M88.4 R84, [R24+0x4800] ;  /* 0x004800001854783b */ /* 0x000fee0000000200 */
[C---:B------:R-:W-:Y:S08]  /*4140*/  HMMA.16816.F32.BF16 R56, R20.reuse, R52, R56 ;  /* 0x000000341438723c */ /* 0x040ff00000041838 */
[----:B------:R-:W-:Y:S08]  /*4150*/  HMMA.16816.F32.BF16 R44, R20, R54, R44 ;  /* 0x00000036142c723c */ /* 0x000ff0000004182c */
[C---:B-1----:R-:W-:Y:S08]  /*4160*/  HMMA.16816.F32.BF16 R40, R16.reuse, R68, R40 ;  /* 0x000000441028723c */ /* 0x042ff00000041828 */
[C---:B------:R-:W-:Y:S01]  /*4170*/  HMMA.16816.F32.BF16 R20, R16.reuse, R70, R4 ;  /* 0x000000461014723c */ /* 0x040fe20000041804 */
[----:B------:R-:W-:Y:S07]  /*4180*/  LDSM.16.M88.4 R68, [R3+0x4000] ;  /* 0x004000000344783b */ /* 0x000fee0000000200 */
[C---:B---3--:R-:W-:Y:S01]  /*4190*/  HMMA.16816.F32.BF16 R4, R16.reuse, R80, R8 ;  /* 0x000000501004723c */ /* 0x048fe20000041808 */
[----:B------:R-:W1:Y:S07]  /*41a0*/  LDSM.16.M88.4 R8, [R222+0x8000] ;  /* 0x00800000de08783b */ /* 0x000e6e0000000200 */
[C---:B------:R-:W-:Y:S01]  /*41b0*/  HMMA.16816.F32.BF16 R32, R16.reuse, R82, R32 ;  /* 0x000000521020723c */ /* 0x040fe20000041820 */
[----:B------:R-:W3:Y:S07]  /*41c0*/  LDSM.16.M88.4 R80, [R3+0x4800] ;  /* 0x004800000350783b */ /* 0x000eee0000000200 */
[C---:B------:R-:W-:Y:S08]  /*41d0*/  HMMA.16816.F32.BF16 R36, R16.reuse, R92, R36 ;  /* 0x0000005c1024723c */ /* 0x040ff00000041824 */
[C---:B------:R-:W-:Y:S01]  /*41e0*/  HMMA.16816.F32.BF16 R48, R16.reuse, R94, R48 ;  /* 0x0000005e1030723c */ /* 0x040fe20000041830 */
[----:B------:R-:W5:Y:S07]  /*41f0*/  LDSM.16.M88.4 R92, [R3+0x5000] ;  /* 0x00500000035c783b */ /* 0x000f6e0000000200 */
[C---:B----4-:R-:W-:Y:S08]  /*4200*/  HMMA.16816.F32.BF16 R56, R16.reuse, R28, R56 ;  /* 0x0000001c1038723c */ /* 0x050ff00000041838 */
[----:B------:R-:W-:Y:S08]  /*4210*/  HMMA.16816.F32.BF16 R44, R16, R30, R44 ;  /* 0x0000001e102c723c */ /* 0x000ff0000004182c */
[C---:B--2---:R-:W-:Y:S08]  /*4220*/  HMMA.16816.F32.BF16 R40, R12.reuse, R64, R40 ;  /* 0x000000400c28723c */ /* 0x044ff00000041828 */
[C---:B------:R-:W-:Y:S01]  /*4230*/  HMMA.16816.F32.BF16 R28, R12.reuse, R66, R20 ;  /* 0x000000420c1c723c */ /* 0x040fe20000041814 */
[----:B------:R-:W2:Y:S07]  /*4240*/  LDSM.16.M88.4 R64, [R3+0x5800] ;  /* 0x005800000340783b */ /* 0x000eae0000000200 */
[C---:B------:R-:W-:Y:S01]  /*4250*/  HMMA.16816.F32.BF16 R20, R12.reuse, R72, R4 ;  /* 0x000000480c14723c */ /* 0x040fe20000041804 */
[----:B------:R-:W4:Y:S07]  /*4260*/  LDSM.16.M88.4 R4, [R224+0x8000] ;  /* 0x00800000e004783b */ /* 0x000f2e0000000200 */
[C---:B------:R-:W-:Y:S01]  /*4270*/  HMMA.16816.F32.BF16 R16, R12.reuse, R74, R32 ;  /* 0x0000004a0c10723c */ /* 0x040fe20000041820 */
[----:B------:R-:W-:Y:S07]  /*4280*/  LDSM.16.M88.4 R72, [R216+-0x2000] ;  /* 0xffe00000d848783b */ /* 0x000fee0000000200 */
[C---:B------:R-:W-:Y:S08]  /*4290*/  HMMA.16816.F32.BF16 R36, R12.reuse, R88, R36 ;  /* 0x000000580c24723c */ /* 0x040ff00000041824 */
[C---:B------:R-:W-:Y:S01]  /*42a0*/  HMMA.16816.F32.BF16 R52, R12.reuse, R90, R48 ;  /* 0x0000005a0c34723c */ /* 0x040fe20000041830 */
[----:B------:R-:W2:Y:S07]  /*42b0*/  LDSM.16.M88.4 R88, [R24+0x5000] ;  /* 0x005000001858783b */ /* 0x000eae0000000200 */
[C---:B------:R-:W-:Y:S08]  /*42c0*/  HMMA.16816.F32.BF16 R48, R12.reuse, R60, R56 ;  /* 0x0000003c0c30723c */ /* 0x040ff00000041838 */
[----:B------:R-:W-:Y:S08]  /*42d0*/  HMMA.16816.F32.BF16 R44, R12, R62, R44 ;  /* 0x0000003e0c2c723c */ /* 0x000ff0000004182c */
[C---:B-1----:R-:W-:Y:S08]  /*42e0*/  HMMA.16816.F32.BF16 R40, R8.reuse, R68, R40 ;  /* 0x000000440828723c */ /* 0x042ff00000041828 */
[C---:B------:R-:W-:Y:S01]  /*42f0*/  HMMA.16816.F32.BF16 R32, R8.reuse, R70, R28 ;  /* 0x000000460820723c */ /* 0x040fe2000004181c */
[----:B------:R-:W1:Y:S07]  /*4300*/  LDSM.16.M88.4 R68, [R24+0x5800] ;  /* 0x005800001844783b */ /* 0x000e6e0000000200 */
[C---:B---3--:R-:W-:Y:S01]  /*4310*/  HMMA.16816.F32.BF16 R28, R8.reuse, R80, R20 ;  /* 0x00000050081c723c */ /* 0x048fe20000041814 */
[----:B------:R-:W3:Y:S07]  /*4320*/  LDSM.16.M88.4 R20, [R223+0x8000] ;  /* 0x00800000df14783b */ /* 0x000eee0000000200 */
[C---:B------:R-:W-:Y:S01]  /*4330*/  HMMA.16816.F32.BF16 R16, R8.reuse, R82, R16 ;  /* 0x000000520810723c */ /* 0x040fe20000041810 */
[----:B------:R-:W1:Y:S07]  /*4340*/  LDSM.16.M88.4 R80, [R216+-0x1800] ;  /* 0xffe80000d850783b */ /* 0x000e6e0000000200 */
[C---:B-----5:R-:W-:Y:S08]  /*4350*/  HMMA.16816.F32.BF16 R12, R8.reuse, R92, R36 ;  /* 0x0000005c080c723c */ /* 0x060ff00000041824 */
[C---:B------:R-:W-:Y:S08]  /*4360*/  HMMA.16816.F32.BF16 R60, R8.reuse, R94, R52 ;  /* 0x0000005e083c723c */ /* 0x040ff00000041834 */
[C---:B--2---:R-:W-:Y:S08]  /*4370*/  HMMA.16816.F32.BF16 R52, R8.reuse, R64, R48 ;  /* 0x000000400834723c */ /* 0x044ff00000041830 */
[----:B------:R-:W-:Y:S01]  /*4380*/  HMMA.16816.F32.BF16 R48, R8, R66, R44 ;  /* 0x000000420830723c */ /* 0x000fe2000004182c */
[----:B------:R-:W-:Y:S04]  /*4390*/  LDSM.16.M88.4 R64, [R135+0x6000] ;  /* 0x006000008740783b */ /* 0x000fe80000000200 */
[----:B------:R-:W-:Y:S03]  /*43a0*/  LDSM.16.M88.4 R44, [R216+-0x1000] ;  /* 0xfff00000d82c783b */ /* 0x000fe60000000200 */
[C---:B----4-:R-:W-:Y:S08]  /*43b0*/  HMMA.16816.F32.BF16 R40, R4.reuse, R76, R40 ;  /* 0x0000004c0428723c */ /* 0x050ff00000041828 */
[C---:B------:R-:W-:Y:S01]  /*43c0*/  HMMA.16816.F32.BF16 R56, R4.reuse, R86, R16 ;  /* 0x000000560438723c */ /* 0x040fe20000041810 */
[----:B------:R-:W2:Y:S07]  /*43d0*/  LDSM.16.M88.4 R16, [R221+0xc000] ;  /* 0x00c00000dd10783b */ /* 0x000eae0000000200 */
[C---:B------:R-:W-:Y:S08]  /*43e0*/  HMMA.16816.F32.BF16 R36, R4.reuse, R84, R28 ;  /* 0x000000540424723c */ /* 0x040ff0000004181c */
[C---:B------:R-:W-:Y:S01]  /*43f0*/  HMMA.16816.F32.BF16 R28, R4.reuse, R88, R12 ;  /* 0x00000058041c723c */ /* 0x040fe2000004180c */
[----:B------:R-:W-:Y:S07]  /*4400*/  LDSM.16.M88.4 R12, [R222+0xc000] ;  /* 0x00c00000de0c783b */ /* 0x000fee0000000200 */
[C---:B------:R-:W-:Y:S01]  /*4410*/  HMMA.16816.F32.BF16 R8, R4.reuse, R90, R60 ;  /* 0x0000005a0408723c */ /* 0x040fe2000004183c */
[----:B------:R-:W4:Y:S04]  /*4420*/  LDSM.16.M88.4 R88, [R216+-0x800] ;  /* 0xfff80000d858783b */ /* 0x000f280000000200 */
[----:B------:R-:W-:Y:S03]  /*4430*/  LDSM.16.M88.4 R60, [R216] ;  /* 0x00000000d83c783b */ /* 0x000fe60000000200 */
[C---:B------:R-:W-:Y:S01]  /*4440*/  HMMA.16816.F32.BF16 R32, R4.reuse, R78, R32 ;  /* 0x0000004e0420723c */ /* 0x040fe20000041820 */
[----:B------:R-:W-:Y:S07]  /*4450*/  LDSM.16.M88.4 R76, [R135+0x7800] ;  /* 0x00780000874c783b */ /* 0x000fee0000000200 */
[C---:B-1----:R-:W-:Y:S08]  /*4460*/  HMMA.16816.F32.BF16 R52, R4.reuse, R68, R52 ;  /* 0x000000440434723c */ /* 0x042ff00000041834 */
[----:B------:R-:W-:Y:S01]  /*4470*/  HMMA.16816.F32.BF16 R96, R4, R70, R48 ;  /* 0x000000460460723c */ /* 0x000fe20000041830 */
[----:B------:R-:W-:Y:S07]  /*4480*/  LDSM.16.M88.4 R48, [R135+0x7000] ;  /* 0x007000008730783b */ /* 0x000fee0000000200 */
[C---:B---3--:R-:W-:Y:S01]  /*4490*/  HMMA.16816.F32.BF16 R4, R20.reuse, R72, R40 ;  /* 0x000000481404723c */ /* 0x048fe20000041828 */
[----:B------:R-:W1:Y:S07]  /*44a0*/  LDSM.16.M88.4 R40, [R3+0x6000] ;  /* 0x006000000328783b */ /* 0x000e6e0000000200 */
[C---:B------:R-:W-:Y:S01]  /*44b0*/  HMMA.16816.F32.BF16 R32, R20.reuse, R74, R32 ;  /* 0x0000004a1420723c */ /* 0x040fe20000041820 */
[----:B------:R-:W-:Y:S07]  /*44c0*/  LDSM.16.M88.4 R72, [R3+0x6800] ;  /* 0x006800000348783b */ /* 0x000fee0000000200 */
[----:B------:R-:W-:Y:S01]  /*44d0*/  HMMA.16816.F32.BF16 R68, R20, R82, R56 ;  /* 0x000000521444723c */ /* 0x000fe20000041838 */
[----:B------:R-:W3:Y:S07]  /*44e0*/  LDSM.16.M88.4 R56, [R135+0x6800] ;  /* 0x006800008738783b */ /* 0x000eee0000000200 */
[----:B--2---:R-:W-:Y:S08]  /*44f0*/  HMMA.16816.F32.BF16 R4, R16, R64, R4 ;  /* 0x000000401004723c */ /* 0x004ff00000041804 */
[C---:B------:R-:W-:Y:S08]  /*4500*/  HMMA.16816.F32.BF16 R36, R20.reuse, R80, R36 ;  /* 0x000000501424723c */ /* 0x040ff00000041824 */
[C---:B------:R-:W-:Y:S01]  /*4510*/  HMMA.16816.F32.BF16 R80, R20.reuse, R46, R8 ;  /* 0x0000002e1450723c */ /* 0x040fe20000041808 */
[----:B------:R-:W-:Y:S07]  /*4520*/  LDSM.16.M88.4 R8, [R224+0xc000] ;  /* 0x00c00000e008783b */ /* 0x000fee0000000200 */
[----:B----4-:R-:W-:Y:S01]  /*4530*/  HMMA.16816.F32.BF16 R92, R20, R88, R52 ;  /* 0x00000058145c723c */ /* 0x010fe20000041834 */
[----:B------:R-:W2:Y:S07]  /*4540*/  LDSM.16.M88.4 R52, [R24+0x6000] ;  /* 0x006000001834783b */ /* 0x000eae0000000200 */
[----:B------:R-:W-:Y:S01]  /*4550*/  HMMA.16816.F32.BF16 R32, R16, R66, R32 ;  /* 0x000000421020723c */ /* 0x000fe20000041820 */
[----:B------:R-:W-:Y:S07]  /*4560*/  LDSM.16.M88.4 R64, [R24+0x6800] ;  /* 0x006800001840783b */ /* 0x000fee0000000200 */
[----:B------:R-:W-:Y:S08]  /*4570*/  HMMA.16816.F32.BF16 R84, R20, R44, R28 ;  /* 0x0000002c1454723c */ /* 0x000ff0000004181c */
[----:B-1----:R-:W-:Y:S01]  /*4580*/  HMMA.16816.F32.BF16 R28, R12, R40, R4 ;  /* 0x000000280c1c723c */ /* 0x002fe20000041804 */
[----:B------:R-:W1:Y:S07]  /*4590*/  LDSM.16.M88.4 R4, [R223+0xc000] ;  /* 0x00c00000df04783b */ /* 0x000e6e0000000200 */
[----:B---3--:R-:W-:Y:S08]  /*45a0*/  HMMA.16816.F32.BF16 R36, R16, R56, R36 ;  /* 0x000000381024723c */ /* 0x008ff00000041824 */
[----:B------:R-:W-:Y:S08]  /*45b0*/  HMMA.16816.F32.BF16 R32, R12, R42, R32 ;  /* 0x0000002a0c20723c */ /* 0x000ff00000041820 */
[----:B--2---:R-:W-:Y:S08]  /*45c0*/  HMMA.16816.F32.BF16 R28, R8, R52, R28 ;  /* 0x00000034081c723c */ /* 0x004ff0000004181c */
[----:B------:R-:W-:Y:S01]  /*45d0*/  HMMA.16816.F32.BF16 R44, R16, R58, R68 ;  /* 0x0000003a102c723c */ /* 0x000fe20000041844 */
[----:B------:R-:W2:Y:S04]  /*45e0*/  LDSM.16.M88.4 R68, [R3+0x7000] ;  /* 0x007000000344783b */ /* 0x000ea80000000200 */
[----:B------:R-:W3:Y:S03]  /*45f0*/  LDSM.16.M88.4 R56, [R216+0x800] ;  /* 0x00080000d838783b */ /* 0x000ee60000000200 */
[----:B------:R-:W-:Y:S08]  /*4600*/  HMMA.16816.F32.BF16 R40, R12, R72, R36 ;  /* 0x000000480c28723c */ /* 0x000ff00000041824 */
[----:B------:R-:W-:Y:S08]  /*4610*/  HMMA.16816.F32.BF16 R36, R8, R54, R32 ;  /* 0x000000360824723c */ /* 0x000ff00000041820 */
[----:B-1----:R-:W-:Y:S08]  /*4620*/  HMMA.16816.F32.BF16 R52, R4, R60, R28 ;  /* 0x0000003c0434723c */ /* 0x002ff0000004181c */
[----:B------:R-:W-:Y:S08]  /*4630*/  HMMA.16816.F32.BF16 R28, R16, R48, R84 ;  /* 0x00000030101c723c */ /* 0x000ff00000041854 */
[----:B------:R-:W-:Y:S08]  /*4640*/  HMMA.16816.F32.BF16 R88, R20, R90, R96 ;  /* 0x0000005a1458723c */ /* 0x000ff00000041860 */
[----:B------:R-:W-:Y:S01]  /*4650*/  HMMA.16816.F32.BF16 R20, R12, R74, R44 ;  /* 0x0000004a0c14723c */ /* 0x000fe2000004182c */
[----:B------:R-:W-:-:S07]  /*4660*/  FMUL.FTZ R0, R52, c[0x0][0x320] ;  /* 0x0000c80034007a20 */ /* 0x000fce0000410000 */
[----:B------:R-:W-:Y:S08]  /*4670*/  HMMA.16816.F32.BF16 R32, R8, R64, R40 ;  /* 0x000000400820723c */ /* 0x000ff00000041828 */
[----:B------:R-:W-:Y:S01]  /*4680*/  HMMA.16816.F32.BF16 R48, R16, R50, R80 ;  /* 0x000000321030723c */ /* 0x000fe20000041850 */
[----:B------:R1:W4:Y:S07]  /*4690*/  MUFU.TANH R80, R0 ;  /* 0x0000000000507308 */ /* 0x00032e0000002400 */
[----:B------:R-:W-:Y:S01]  /*46a0*/  HMMA.16816.F32.BF16 R40, R4, R62, R36 ;  /* 0x0000003e0428723c */ /* 0x000fe20000041824 */
[----:B------:R-:W5:Y:S07]  /*46b0*/  LDSM.16.M88.4 R60, [R24+0x7000] ;  /* 0x00700000183c783b */ /* 0x000f6e0000000200 */
[----:B------:R-:W-:Y:S01]  /*46c0*/  HMMA.16816.F32.BF16 R72, R16, R76, R92 ;  /* 0x0000004c1048723c */ /* 0x000fe2000004185c */
[----:B-1----:R-:W-:-:S04]  /*46d0*/  FMUL.FTZ R0, R53, c[0x0][0x320] ;  /* 0x0000c80035007a20 */ /* 0x002fc80000410000 */
[----:B------:R1:W1:Y:S03]  /*46e0*/  MUFU.TANH R76, R0 ;  /* 0x00000000004c7308 */ /* 0x0002660000002400 */
[----:B--2---:R-:W-:Y:S08]  /*46f0*/  HMMA.16816.F32.BF16 R36, R12, R68, R28 ;  /* 0x000000440c24723c */ /* 0x004ff0000004181c */
[----:B------:R-:W-:Y:S01]  /*4700*/  HMMA.16816.F32.BF16 R20, R8, R66, R20 ;  /* 0x000000420814723c */ /* 0x000fe20000041814 */
[----:B-1----:R-:W-:-:S07]  /*4710*/  FMUL.FTZ R0, R54, c[0x0][0x320] ;  /* 0x0000c80036007a20 */ /* 0x002fce0000410000 */
[----:B------:R-:W-:Y:S01]  /*4720*/  HMMA.16816.F32.BF16 R44, R12, R70, R48 ;  /* 0x000000460c2c723c */ /* 0x000fe20000041830 */
[----:B------:R1:W2:Y:S01]  /*4730*/  MUFU.TANH R68, R0 ;  /* 0x0000000000447308 */ /* 0x0002a20000002400 */
[----:B------:R-:W-:Y:S06]  /*4740*/  LDSM.16.M88.4 R48, [R216+0x1000] ;  /* 0x00100000d830783b */ /* 0x000fec0000000200 */
[----:B---3--:R-:W-:Y:S08]  /*4750*/  HMMA.16816.F32.BF16 R28, R4, R56, R32 ;  /* 0x00000038041c723c */ /* 0x008ff00000041820 */
[----:B-----5:R-:W-:Y:S01]  /*4760*/  HMMA.16816.F32.BF16 R36, R8, R60, R36 ;  /* 0x0000003c0824723c */ /* 0x020fe20000041824 */
[----:B-1----:R-:W-:-:S02]  /*4770*/  FMUL.FTZ R0, R55, c[0x0][0x320] ;  /* 0x0000c80037007a20 */ /* 0x002fc40000410000 */
[----:B------:R-:W1:Y:S02]  /*4780*/  LDSM.16.M88.4 R52, [R3+0x7800] ;  /* 0x007800000334783b */ /* 0x000e640000000200 */
[----:B------:R3:W1:Y:S03]  /*4790*/  MUFU.TANH R67, R0 ;  /* 0x0000000000437308 */ /* 0x0006660000002400 */
[----:B------:R-:W-:Y:S08]  /*47a0*/  HMMA.16816.F32.BF16 R32, R4, R58, R20 ;  /* 0x0000003a0420723c */ /* 0x000ff00000041814 */
[----:B------:R-:W-:Y:S01]  /*47b0*/  HMMA.16816.F32.BF16 R16, R16, R78, R88 ;  /* 0x0000004e1010723c */ /* 0x000fe20000041858 */
[----:B---3--:R-:W-:-:S04]  /*47c0*/  FMUL.FTZ R0, R40, c[0x0][0x320] ;  /* 0x0000c80028007a20 */ /* 0x008fc80000410000 */
[----:B------:R3:W1:Y:S02]  /*47d0*/  MUFU.TANH R66, R0 ;  /* 0x0000000000427308 */ /* 0x0006640000002400 */
[----:B---3--:R-:W-:Y:S01]  /*47e0*/  FMUL.FTZ R0, R41, c[0x0][0x320] ;  /* 0x0000c80029007a20 */ /* 0x008fe20000410000 */
[C---:B-1----:R-:W-:Y:S05]  /*47f0*/  HMMA.16816.F32.BF16 R20, R12.reuse, R52, R72 ;  /* 0x000000340c14723c */ /* 0x042fea0000041848 */
[----:B------:R1:W3:Y:S11]  /*4800*/  MUFU.TANH R65, R0 ;  /* 0x0000000000417308 */ /* 0x0002f60000002400 */
[----:B------:R-:W-:Y:S01]  /*4810*/  HMMA.16816.F32.BF16 R12, R12, R54, R16 ;  /* 0x000000360c0c723c */ /* 0x000fe20000041810 */
[----:B-1----:R-:W-:-:S04]  /*4820*/  FMUL.FTZ R0, R42, c[0x0][0x320] ;  /* 0x0000c8002a007a20 */ /* 0x002fc80000410000 */
[----:B------:R1:W1:Y:S02]  /*4830*/  MUFU.TANH R64, R0 ;  /* 0x0000000000407308 */ /* 0x0002640000002400 */
[----:B-1----:R-:W-:Y:S02]  /*4840*/  FMUL.FTZ R0, R43, c[0x0][0x320] ;  /* 0x0000c8002b007a20 */ /* 0x002fe40000410000 */
[----:B------:R1:W5:Y:S04]  /*4850*/  LDSM.16.M88.4 R40, [R24+0x7800] ;  /* 0x007800001828783b */ /* 0x0003680000000200 */
[----:B------:R2:W1:Y:S02]  /*4860*/  MUFU.TANH R60, R0 ;  /* 0x00000000003c7308 */ /* 0x0004640000002400 */
[----:B--2---:R-:W-:-:S06]  /*4870*/  FMUL.FTZ R0, R28, c[0x0][0x320] ;  /* 0x0000c8001c007a20 */ /* 0x004fcc0000410000 */
[----:B------:R2:W2:Y:S01]  /*4880*/  MUFU.TANH R57, R0 ;  /* 0x0000000000397308 */ /* 0x0004a20000002400 */
[----:B-1----:R-:W-:Y:S01]  /*4890*/  HMMA.16816.F32.BF16 R24, R8, R62, R44 ;  /* 0x0000003e0818723c */ /* 0x002fe2000004182c */
[----:B--2---:R-:W-:-:S07]  /*48a0*/  FMUL.FTZ R0, R29, c[0x0][0x320] ;  /* 0x0000c8001d007a20 */ /* 0x004fce0000410000 */
[----:B-----5:R-:W-:Y:S01]  /*48b0*/  HMMA.16816.F32.BF16 R16, R8, R40, R20 ;  /* 0x000000280810723c */ /* 0x020fe20000041814 */
[----:B------:R1:W2:Y:S11]  /*48c0*/  MUFU.TANH R56, R0 ;  /* 0x0000000000387308 */ /* 0x0002b60000002400 */
[----:B------:R-:W-:Y:S04]  /*48d0*/  @!UPT UIADD3 URZ, URZ, URZ, URZ ;  /* 0x0000003f3f3ff290 */ /* 0x000fe8000fffe03f */
[----:B------:R-:W-:Y:S08]  /*48e0*/  HMMA.16816.F32.BF16 R20, R4, R50, R24 ;  /* 0x000000320414723c */ /* 0x000ff00000041818 */
        /* <DEDUP_REMOVED lines=8> */
[----:B-----5:R-:W-:-:S04]  /*4970*/  FMUL.FTZ R0, R32, c[0x0][0x320] ;  /* 0x0000c80020007a20 */ /* 0x020fc80000410000 */
[----:B------:R5:W1:Y:S02]  /*4980*/  MUFU.TANH R47, R0 ;  /* 0x00000000002f7308 */ /* 0x000a640000002400 */
[----:B-----5:R-:W-:Y:S01]  /*4990*/  FMUL.FTZ R0, R33, c[0x0][0x320] ;  /* 0x0000c80021007a20 */ /* 0x020fe20000410000 */
[C---:B-1----:R-:W-:Y:S05]  /*49a0*/  HMMA.16816.F32.BF16 R12, R4.reuse, R36, R16 ;  /* 0x00000024040c723c */ /* 0x042fea0000041810 */
[----:B------:R1:W1:Y:S03]  /*49b0*/  MUFU.TANH R48, R0 ;  /* 0x0000000000307308 */ /* 0x0002660000002400 */
[----:B------:R-:W-:Y:S01]  /*49c0*/  HMMA.16816.F32.BF16 R4, R4, R38, R8 ;  /* 0x000000260404723c */ /* 0x000fe20000041808 */
[----:B-1----:R-:W-:-:S04]  /*49d0*/  FMUL.FTZ R0, R34, c[0x0][0x320] ;  /* 0x0000c80022007a20 */ /* 0x002fc80000410000 */
        /* <DEDUP_REMOVED lines=49> */
[----:B------:R-:W-:Y:S01]  /*4cf0*/  IMAD.MOV R0, RZ, RZ, -R0 ;  /* 0x000000ffff007224 */ /* 0x000fe200078e0a00 */
[----:B------:R-:W-:-:S03]  /*4d00*/  ISETP.GE.AND P4, PT, R239, c[0x0][0x1d4], PT ;  /* 0x00007500ef007a0c */ /* 0x000fc60003f86270 */
[----:B------:R-:W-:Y:S01]  /*4d10*/  IMAD R231, R0, c[0x0][0x2b8], R2 ;  /* 0x0000ae0000e77a24 */ /* 0x000fe200078e0202 */
[----:B------:R-:W-:-:S03]  /*4d20*/  SEL R14, RZ, 0x10, P4 ;  /* 0x00000010ff0e7807 */ /* 0x000fc60002000000 */
        /* <DEDUP_REMOVED lines=15> */
.L_x_1664:
[----:B------:R-:W-:Y:S05]  /*4e20*/  BRA.DIV ~URZ, `(.L_x_1584) ;  /* 0x0000bb427f007947 */ /* 0x000fea000b800000 */
[----:B------:R-:W3:Y:S01]  /*4e30*/  SHFL.IDX PT, R0, R15, RZ, 0x181f ;  /* 0x00181fff0f007589 */ /* 0x000ee200000e0000 */
[----:B------:R-:W-:Y:S02]  /*4e40*/  ISETP.GE.AND P3, PT, R232, c[0x0][0x1d4], PT ;  /* 0x00007500e8007a0c */ /* 0x000fe40003f66270 */
[----:B------:R-:W-:Y:S02]  /*4e50*/  ISETP.GE.AND P4, PT, R238, c[0x0][0x1d4], PT ;  /* 0x00007500ee007a0c */ /* 0x000fe40003f86270 */
[----:B------:R-:W-:Y:S02]  /*4e60*/  SEL R12, RZ, 0x10, P5 ;  /* 0x00000010ff0c7807 */ /* 0x000fe40002800000 */
[----:B------:R-:W-:Y:S02]  /*4e70*/  SEL R13, RZ, 0x10, P4 ;  /* 0x00000010ff0d7807 */ /* 0x000fe40002000000 */
[----:B---3--:R-:W-:-:S02]  /*4e80*/  IADD3 R2, P2, R0, R108, RZ ;  /* 0x0000006c00027210 */ /* 0x008fc40007f5e0ff */
[C---:B------:R-:W-:Y:S02]  /*4e90*/  IADD3 R6, P0, R0.reuse, R107, RZ ;  /* 0x0000006b00067210 */ /* 0x040fe40007f1e0ff */
[----:B------:R-:W-:Y:S01]  /*4ea0*/  IADD3 R10, P1, R0, R110, RZ ;  /* 0x0000006e000a7210 */ /* 0x000fe20007f3e0ff */
[C---:B--2---:R-:W-:Y:S01]  /*4eb0*/  IMAD.X R3, R4.reuse, 0x1, R102, P2 ;  /* 0x0000000104037824 */ /* 0x044fe200010e0666 */
[----:B------:R-:W-:Y:S01]  /*4ec0*/  ISETP.GE.AND P2, PT, R239, c[0x0][0x1d4], PT ;  /* 0x00007500ef007a0c */ /* 0x000fe20003f46270 */
[----:B------:R-:W-:Y:S01]  /*4ed0*/  IMAD.X R7, R4, 0x1, R100, P0 ;  /* 0x0000000104077824 */ /* 0x000fe200000e0664 */
[----:B------:R-:W-:Y:S01]  /*4ee0*/  IADD3 R8, P0, R0, R109, RZ ;  /* 0x0000006d00087210 */ /* 0x000fe20007f1e0ff */
[C---:B------:R-:W-:Y:S01]  /*4ef0*/  IMAD.X R11, R4.reuse, 0x1, R103, P1 ;  /* 0x00000001040b7824 */ /* 0x040fe200008e0667 */
[----:B------:R2:W3:Y:S03]  /*4f00*/  SHFL.IDX PT, R0, R15, 0x1, 0x181f ;  /* 0x00381f000f007f89 */ /* 0x0004e600000e0000 */
[----:B------:R-:W-:Y:S01]  /*4f10*/  IMAD.X R9, R4, 0x1, R101, P0 ;  /* 0x0000000104097824 */ /* 0x000fe200000e0665 */
[----:B------:R-:W-:Y:S01]  /*4f20*/  @!PT LDS RZ, [RZ] ;  /* 0x00000000fffff984 */ /* 0x000fe20000000800 */
[----:B------:R4:W-:Y:S04]  /*4f30*/  LDGSTS.E.BYPASS.LTC128B.128 [R229+0x8100], [R6.64], !P3 ;  /* 0x0810000006e57fae */ /* 0x0009e8000d901d46 */
[----:B------:R2:W-:Y:S04]  /*4f40*/  LDGSTS.E.BYPASS.LTC128B.128 [R229+0xa100], [R2.64], !P4 ;  /* 0x0a10000002e57fae */ /* 0x0005e8000e101d46 */
[----:B------:R2:W-:Y:S04]  /*4f50*/  LDGSTS.E.BYPASS.LTC128B.128 [R229+0xc100], [R10.64], !P5 ;  /* 0x0c1000000ae57fae */ /* 0x0005e8000e901d46 */
[----:B------:R2:W1:Y:S04]  /*4f60*/  SHFL.IDX PT, R4, R5, 0x1, 0x181f ;  /* 0x00381f0005047f89 */ /* 0x00046800000e0000 */
[----:B------:R2:W-:Y:S01]  /*4f70*/  LDGSTS.E.BYPASS.LTC128B.128 [R229+0xe100], [R8.64], !P2 ;  /* 0x0e10000008e57fae */ /* 0x0005e2000d101d46 */
[----:B----4-:R-:W-:-:S04]  /*4f80*/  SEL R7, RZ, 0x10, P3 ;  /* 0x00000010ff077807 */ /* 0x010fc80001800000 */
.L_x_1665:
[----:B--23--:R-:W-:Y:S02]  /*4f90*/  IADD3 R2, -R7, 0x10, RZ ;  /* 0x0000001007027810 */ /* 0x00cfe40007ffe1ff */
[----:B------:R-:W-:-:S02]  /*4fa0*/  IADD3 R3, -R13, 0x10, RZ ;  /* 0x000000100d037810 */ /* 0x000fc40007ffe1ff */
[----:B------:R-:W-:Y:S02]  /*4fb0*/  LOP3.LUT R2, R2, 0xf, RZ, 0xc0, !PT ;  /* 0x0000000f02027812 */ /* 0x000fe400078ec0ff */
[----:B-1----:R-:W-:Y:S02]  /*4fc0*/  IADD3 R5, -R12, 0x10, RZ ;  /* 0x000000100c057810 */ /* 0x002fe40007ffe1ff */
[----:B------:R-:W-:Y:S02]  /*4fd0*/  LOP3.LUT R3, R3, 0xf, RZ, 0xc0, !PT ;  /* 0x0000000f03037812 */ /* 0x000fe400078ec0ff */
[----:B------:R-:W-:Y:S02]  /*4fe0*/  IADD3 R6, -R14, 0x10, RZ ;  /* 0x000000100e067810 */ /* 0x000fe40007ffe1ff */
[----:B------:R-:W-:Y:S02]  /*4ff0*/  IADD3 R10, P1, P0, R2, R0, R107 ;  /* 0x00000000020a7210 */ /* 0x000fe4000783e06b */
[----:B------:R-:W-:-:S02]  /*5000*/  LOP3.LUT R2, R5, 0xf, RZ, 0xc0, !PT ;  /* 0x0000000f05027812 */ /* 0x000fc400078ec0ff */
[----:B------:R-:W-:Y:S02]  /*5010*/  IADD3 R8, P3, P2, R3, R0, R108 ;  /* 0x0000000003087210 */ /* 0x000fe40007a7e06c */
[----:B------:R-:W-:Y:S02]  /*5020*/  LOP3.LUT R3, R6, 0xf, RZ, 0xc0, !PT ;  /* 0x0000000f06037812 */ /* 0x000fe400078ec0ff */
[----:B------:R-:W-:Y:S02]  /*5030*/  IADD3.X R11, RZ, R4, R100, P1, P0 ;  /* 0x00000004ff0b7210 */ /* 0x000fe40000fe0464 */
[----:B------:R-:W-:Y:S02]  /*5040*/  IADD3 R6, P1, P0, R2, R0, R110 ;  /* 0x0000000002067210 */ /* 0x000fe4000783e06e */
[----:B------:R-:W-:Y:S02]  /*5050*/  ISETP.NE.U32.AND P5, PT, R7, RZ, PT ;  /* 0x000000ff0700720c */ /* 0x000fe40003fa5070 */
[----:B------:R-:W-:-:S02]  /*5060*/  IADD3.X R9, RZ, R4, R102, P3, P2 ;  /* 0x00000004ff097210 */ /* 0x000fc40001fe4466 */
[----:B------:R-:W-:Y:S02]  /*5070*/  IADD3.X R7, RZ, R4, R103, P1, P0 ;  /* 0x00000004ff077210 */ /* 0x000fe40000fe0467 */
[----:B------:R-:W-:Y:S02]  /*5080*/  ISETP.NE.U32.AND P2, PT, R13, RZ, PT ;  /* 0x000000ff0d00720c */ /* 0x000fe40003f45070 */
[----:B------:R-:W-:Y:S02]  /*5090*/  ISETP.NE.U32.AND P1, PT, R12, RZ, PT ;  /* 0x000000ff0c00720c */ /* 0x000fe40003f25070 */
[----:B------:R-:W-:Y:S02]  /*50a0*/  ISETP.NE.U32.AND P0, PT, R14, RZ, PT ;  /* 0x000000ff0e00720c */ /* 0x000fe40003f05070 */
[----:B------:R-:W-:Y:S01]  /*50b0*/  IADD3 R2, P4, P3, R3, R0, R109 ;  /* 0x0000000003027210 */ /* 0x000fe20007b9e06d */
[----:B------:R-:W-:Y:S01]  /*50c0*/  @!PT LDS RZ, [RZ] ;  /* 0x00000000fffff984 */ /* 0x000fe20000000800 */
[----:B------:R-:W-:Y:S01]  /*50d0*/  @!PT LDS RZ, [RZ] ;  /* 0x00000000fffff984 */ /* 0x000fe20000000800 */
[----:B------:R-:W-:Y:S01]  /*50e0*/  @!PT LDS RZ, [RZ] ;  /* 0x00000000fffff984 */ /* 0x000fe20000000800 */
[----:B------:R1:W-:Y:S03]  /*50f0*/  LDGSTS.E.BYPASS.LTC128B.128.ZFILL [R229+0x9100], [R10.64], P5 ;  /* 0x091000000ae57fae */ /* 0x0003e6000a941d46 */
[----:B------:R-:W-:-:S03]  /*5100*/  IADD3.X R3, RZ, R4, R101, P4, P3 ;  /* 0x00000004ff037210 */ /* 0x000fc600027e6465 */
[----:B------:R1:W-:Y:S04]  /*5110*/  LDGSTS.E.BYPASS.LTC128B.128.ZFILL [R229+0xb100], [R8.64], P2 ;  /* 0x0b10000008e57fae */ /* 0x0003e80009141d46 */
[----:B------:R1:W-:Y:S04]  /*5120*/  LDGSTS.E.BYPASS.LTC128B.128.ZFILL [R229+0xd100], [R6.64], P1 ;  /* 0x0d10000006e57fae */ /* 0x0003e80008941d46 */
[----:B------:R1:W-:Y:S02]  /*5130*/  LDGSTS.E.BYPASS.LTC128B.128.ZFILL [R229+0xf100], [R2.64], P0 ;  /* 0x0f10000002e57fae */ /* 0x0003e40008141d46 */
.L_x_1582:
[----:B--234-:R-:W-:Y:S05]  /*5140*/  BSYNC B0 ;  /* 0x0000000000007941 */ /* 0x01cfea0003800000 */
.L_x_1581:
        /* <DEDUP_REMOVED lines=12> */
[----:B------:R-:W-:Y:S02]  /*5210*/  FMNMX.FTZ R2, R6, R7, !PT ;  /* 0x0000000706027209 */ /* 0x000fe40007810000 */
[----:B------:R-:W-:Y:S02]  /*5220*/  FSEL R16, R64, -INF , P3 ;  /* 0xff80000040107808 */ /* 0x000fe40001800000 */
[----:B------:R-:W-:-:S02]  /*5230*/  FMNMX.FTZ R3, R14, R15, !PT ;  /* 0x0000000f0e037209 */ /* 0x000fc40007810000 */
[----:B------:R-:W-:Y:S02]  /*5240*/  ISETP.GT.AND P3, PT, R0, 0x10, PT ;  /* 0x000000100000780c */ /* 0x000fe40003f64270 */
[----:B------:R-:W-:Y:S02]  /*5250*/  FSEL R9, R65, -INF , P5 ;  /* 0xff80000041097808 */ /* 0x000fe40002800000 */
[----:B------:R-:W-:Y:S02]  /*5260*/  FMNMX.FTZ R2, R8, R2, !PT ;  /* 0x0000000208027209 */ /* 0x000fe40007810000 */
[----:B------:R-:W-:Y:S02]  /*5270*/  FSEL R17, R60, -INF , P5 ;  /* 0xff8000003c117808 */ /* 0x000fe40002800000 */
[----:B------:R-:W-:Y:S02]  /*5280*/  FMNMX.FTZ R3, R16, R3, !PT ;  /* 0x0000000310037209 */ /* 0x000fe40007810000 */
[----:B------:R-:W-:-:S02]  /*5290*/  ISETP.GT.AND P4, PT, R0, 0x11, PT ;  /* 0x000000110000780c */ /* 0x000fc40003f84270 */
[----:B------:R-:W-:Y:S02]  /*52a0*/  FSEL R10, R57, -INF , P3 ;  /* 0xff800000390a7808 */ /* 0x000fe40001800000 */
[----:B------:R-:W-:Y:S02]  /*52b0*/  FMNMX.FTZ R2, R9, R2, !PT ;  /* 0x0000000209027209 */ /* 0x000fe40007810000 */
[----:B------:R-:W-:Y:S02]  /*52c0*/  FSEL R18, R53, -INF , P3 ;  /* 0xff80000035127808 */ /* 0x000fe40001800000 */
[----:B------:R-:W-:Y:S02]  /*52d0*/  FMNMX.FTZ R3, R17, R3, !PT ;  /* 0x0000000311037209 */ /* 0x000fe40007810000 */
[----:B------:R-:W-:Y:S02]  /*52e0*/  ISETP.GT.AND P2, PT, R0, 0x18, PT ;  /* 0x000000180000780c */ /* 0x000fe40003f44270 */
[----:B------:R-:W-:-:S02]  /*52f0*/  FSEL R12, R56, -INF , P4 ;  /* 0xff800000380c7808 */ /* 0x000fc40002000000 */
[----:B------:R-:W-:Y:S02]  /*5300*/  FMNMX.FTZ R2, R10, R2, !PT ;  /* 0x000000020a027209 */ /* 0x000fe40007810000 */
[----:B------:R-:W-:Y:S02]  /*5310*/  FSEL R20, R52, -INF , P4 ;  /* 0xff80000034147808 */ /* 0x000fe40002000000 */
[----:B------:R-:W-:Y:S02]  /*5320*/  FMNMX.FTZ R3, R18, R3, !PT ;  /* 0x0000000312037209 */ /* 0x000fe40007810000 */
[----:B------:R-:W-:Y:S02]  /*5330*/  ISETP.GT.AND P1, PT, R0, 0x19, PT ;  /* 0x000000190000780c */ /* 0x000fe40003f24270 */
[----:B------:R-:W-:Y:S02]  /*5340*/  FSEL R13, R47, -INF , P2 ;  /* 0xff8000002f0d7808 */ /* 0x000fe40001000000 */
[----:B------:R-:W-:-:S02]  /*5350*/  FMNMX.FTZ R2, R12, R2, !PT ;  /* 0x000000020c027209 */ /* 0x000fc40007810000 */
[----:B------:R-:W-:Y:S02]  /*5360*/  FSEL R21, R46, -INF , P2 ;  /* 0xff8000002e157808 */ /* 0x000fe40001000000 */
[----:B------:R-:W-:Y:S02]  /*5370*/  FMNMX.FTZ R3, R20, R3, !PT ;  /* 0x0000000314037209 */ /* 0x000fe40007810000 */
[----:B------:R-:W-:Y:S02]  /*5380*/  ISETP.GT.AND P0, PT, R0, 0x20, PT ;  /* 0x000000200000780c */ /* 0x000fe40003f04270 */
[----:B------:R-:W-:Y:S02]  /*5390*/  FSEL R11, R48, -INF , P1 ;  /* 0xff800000300b7808 */ /* 0x000fe40000800000 */
[----:B------:R-:W-:Y:S02]  /*53a0*/  FMNMX.FTZ R2, R13, R2, !PT ;  /* 0x000000020d027209 */ /* 0x000fe40007810000 */
[----:B------:R-:W-:-:S02]  /*53b0*/  FSEL R22, R45, -INF , P1 ;  /* 0xff8000002d167808 */ /* 0x000fc40000800000 */
[----:B------:R-:W-:Y:S02]  /*53c0*/  FMNMX.FTZ R3, R21, R3, !PT ;  /* 0x0000000315037209 */ /* 0x000fe40007810000 */
[----:B------:R-:W-:Y:S02]  /*53d0*/  FSEL R89, R41, -INF , P0 ;  /* 0xff80000029597808 */ /* 0x000fe40000000000 */
[----:B------:R-:W-:Y:S02]  /*53e0*/  ISETP.GT.AND P1, PT, R0, 0x21, PT ;  /* 0x000000210000780c */ /* 0x000fe40003f24270 */
[----:B------:R-:W-:Y:S02]  /*53f0*/  FMNMX.FTZ R2, R11, R2, !PT ;  /* 0x000000020b027209 */ /* 0x000fe40007810000 */
[----:B------:R-:W-:Y:S02]  /*5400*/  FSEL R97, R40, -INF , P0 ;  /* 0xff80000028617808 */ /* 0x000fe40000000000 */
[----:B------:R-:W-:-:S02]  /*5410*/  FMNMX.FTZ R3, R22, R3, !PT ;  /* 0x0000000316037209 */ /* 0x000fc40007810000 */
[----:B------:R-:W-:Y:S02]  /*5420*/  FSEL R88, R44, -INF , P1 ;  /* 0xff8000002c587808 */ /* 0x000fe40000800000 */
[----:B------:R-:W-:Y:S02]  /*5430*/  FMNMX.FTZ R2, R89, R2, !PT ;  /* 0x0000000259027209 */ /* 0x000fe40007810000 */
[C---:B------:R-:W-:Y:S02]  /*5440*/  ISETP.GT.AND P5, PT, R0.reuse, 0x28, PT ;  /* 0x000000280000780c */ /* 0x040fe40003fa4270 */
[----:B------:R-:W-:Y:S02]  /*5450*/  FSEL R96, R35, -INF , P1 ;  /* 0xff80000023607808 */ /* 0x000fe40000800000 */
[----:B------:R-:W-:Y:S02]  /*5460*/  FMNMX.FTZ R3, R97, R3, !PT ;  /* 0x0000000361037209 */ /* 0x000fe40007810000 */
[----:B------:R-:W-:-:S02]  /*5470*/  ISETP.GT.AND P4, PT, R0, 0x29, PT ;  /* 0x000000290000780c */ /* 0x000fc40003f84270 */
[C---:B------:R-:W-:Y:S02]  /*5480*/  ISETP.GT.AND P3, PT, R0.reuse, 0x30, PT ;  /* 0x000000300000780c */ /* 0x040fe40003f64270 */
[C---:B------:R-:W-:Y:S02]  /*5490*/  ISETP.GT.AND P2, PT, R0.reuse, 0x31, PT ;  /* 0x000000310000780c */ /* 0x040fe40003f44270 */
[C---:B------:R-:W-:Y:S02]  /*54a0*/  ISETP.GT.AND P1, PT, R0.reuse, 0x38, PT ;  /* 0x000000380000780c */ /* 0x040fe40003f24270 */
[----:B------:R-:W-:Y:S02]  /*54b0*/  ISETP.GT.AND P0, PT, R0, 0x39, PT ;  /* 0x000000390000780c */ /* 0x000fe40003f04270 */
[----:B------:R-:W-:Y:S02]  /*54c0*/  FMNMX.FTZ R0, R88, R2, !PT ;  /* 0x0000000258007209 */ /* 0x000fe40007810000 */
[----:B------:R-:W-:-:S02]  /*54d0*/  FSEL R95, R30, -INF , P5 ;  /* 0xff8000001e5f7808 */ /* 0x000fc40002800000 */
[----:B------:R-:W-:Y:S02]  /*54e0*/  FSEL R87, R33, -INF , P5 ;  /* 0xff80000021577808 */ /* 0x000fe40002800000 */
        /* <DEDUP_REMOVED lines=21> */
[----:B------:R-:W-:Y:S02]  /*5640*/  FMNMX.FTZ R4, R31, R0, !PT ;  /* 0x000000001f047209 */ /* 0x000fe40007810000 */
[----:B------:R-:W-:Y:S01]  /*5650*/  FMNMX.FTZ R5, R90, R2, !PT ;  /* 0x000000025a057209 */ /* 0x000fe20007810000 */
[----:B------:R-:W-:Y:S05]  /*5660*/  BRA.DIV ~URZ, `(.L_x_1585) ;  /* 0x0000b5727f007947 */ /* 0x000fea000b800000 */
[----:B------:R-:W1:Y:S04]  /*5670*/  SHFL.BFLY PT, R0, R4, 0x2, 0x1f ;  /* 0x0c401f0004007f89 */ /* 0x000e6800000e0000 */
[----:B------:R-:W2:Y:S01]  /*5680*/  SHFL.BFLY PT, R3, R5, 0x2, 0x1f ;  /* 0x0c401f0005037f89 */ /* 0x000ea200000e0000 */
[----:B-1----:R-:W-:-:S02]  /*5690*/  FMNMX.FTZ R0, R4, R0, !PT ;  /* 0x0000000004007209 */ /* 0x002fc40007810000 */
[----:B--2---:R-:W-:-:S03]  /*56a0*/  FMNMX.FTZ R5, R5, R3, !PT ;  /* 0x0000000305057209 */ /* 0x004fc60007810000 */
[----:B------:R-:W1:Y:S04]  /*56b0*/  SHFL.BFLY PT, R2, R0, 0x1, 0x1f ;  /* 0x0c201f0000027f89 */ /* 0x000e6800000e0000 */
[----:B------:R2:W3:Y:S01]  /*56c0*/  SHFL.BFLY PT, R3, R5, 0x1, 0x1f ;  /* 0x0c201f0005037f89 */ /* 0x0004e200000e0000 */
[----:B-1----:R-:W-:-:S05]  /*56d0*/  FMNMX.FTZ R132, R0, R2, !PT ;  /* 0x0000000200847209 */ /* 0x002fca0007810000 */
.L_x_1666:
[C---:B------:R-:W-:Y:S01]  /*56e0*/  FMUL.FTZ R2, R132.reuse, c[0x0][0x2d0] ;  /* 0x0000b40084027a20 */ /* 0x040fe20000410000 */
[----:B------:R-:W-:Y:S01]  /*56f0*/  FSETP.NEU.FTZ.AND P0, PT, R132, -INF , PT ;  /* 0xff8000008400780b */ /* 0x000fe20003f1d000 */
[----:B------:R-:W-:Y:S01]  /*5700*/  WARPSYNC 0xffffffff ;  /* 0xffffffff00007948 */ /* 0x000fe20003800000 */
[----:B---3--:R-:W-:Y:S01]  /*5710*/  FMNMX.FTZ R28, R3, R5, !PT ;  /* 0x00000005031c7209 */ /* 0x008fe20007810000 */
[----:B------:R-:W-:Y:S01]  /*5720*/  LDSM.16.MT88.4 R36, [R217+0x800] ;  /* 0x00080000d924783b */ /* 0x000fe20000004200 */
[----:B------:R-:W-:-:S02]  /*5730*/  FSEL R2, R2, RZ, P0 ;  /* 0x000000ff02027208 */ /* 0x000fc40000000000 */
[----:B------:R-:W-:Y:S01]  /*5740*/  FSETP.NEU.FTZ.AND P0, PT, R28, -INF , PT ;  /* 0xff8000001c00780b */ /* 0x000fe20003f1d000 */
[----:B------:R-:W-:Y:S02]  /*5750*/  LDSM.16.MT88.4 R44, [R220] ;  /* 0x00000000dc2c783b */ /* 0x000fe40000004200 */
[--C-:B------:R-:W-:Y:S02]  /*5760*/  FFMA.FTZ R0, R6, c[0x0][0x2d0], -R2.reuse ;  /* 0x0000b40006007a23 */ /* 0x100fe40000010802 */
[--C-:B------:R-:W-:Y:S01]  /*5770*/  FFMA.FTZ R3, R13, c[0x0][0x2d0], -R2.reuse ;  /* 0x0000b4000d037a23 */ /* 0x100fe20000010802 */
[----:B------:R-:W-:Y:S01]  /*5780*/  LDSM.16.MT88.4 R40, [R218+0x800] ;  /* 0x00080000da28783b */ /* 0x000fe20000004200 */
[----:B------:R1:W-:Y:S01]  /*5790*/  MUFU.EX2 R112, R0 ;  /* 0x0000000000707308 */ /* 0x0003e20000000800 */
[--C-:B------:R-:W-:Y:S02]  /*57a0*/  FFMA.FTZ R30, R30, c[0x0][0x2d0], -R2.reuse ;  /* 0x0000b4001e1e7a23 */ /* 0x100fe40000010802 */
[----:B------:R-:W-:Y:S04]  /*57b0*/  LDSM.16.MT88.4 R24, [R219] ;  /* 0x00000000db18783b */ /* 0x000fe80000004200 */
[----:B------:R-:W-:Y:S01]  /*57c0*/  LDSM.16.MT88.4 R68, [R218+0x2000] ;  /* 0x00200000da44783b */ /* 0x000fe20000004200 */
[----:B------:R3:W-:Y:S03]  /*57d0*/  MUFU.EX2 R131, R3 ;  /* 0x0000000300837308 */ /* 0x0007e60000000800 */
[----:B------:R-:W-:Y:S04]  /*57e0*/  LDSM.16.MT88.4 R60, [R220+0x800] ;  /* 0x00080000dc3c783b */ /* 0x000fe80000004200 */
[----:B------:R-:W-:Y:S01]  /*57f0*/  LDSM.16.MT88.4 R64, [R219+0x800] ;  /* 0x00080000db40783b */ /* 0x000fe20000004200 */
[----:B-1----:R-:W-:-:S03]  /*5800*/  FFMA.FTZ R0, R7, c[0x0][0x2d0], -R2 ;  /* 0x0000b40007007a23 */ /* 0x002fc60000010802 */
[----:B------:R-:W-:Y:S01]  /*5810*/  LDSM.16.MT88.4 R72, [R220+0x2000] ;  /* 0x00200000dc48783b */ /* 0x000fe20000004200 */
[----:B------:R1:W4:Y:S03]  /*5820*/  MUFU.EX2 R99, R0 ;  /* 0x0000000000637308 */ /* 0x0003260000000800 */
[----:B------:R-:W-:Y:S01]  /*5830*/  LDSM.16.MT88.4 R48, [R217+0x2800] ;  /* 0x00280000d930783b */ /* 0x000fe20000004200 */
[----:B---3--:R-:W-:-:S03]  /*5840*/  FFMA.FTZ R3, R11, c[0x0][0x2d0], -R2 ;  /* 0x0000b4000b037a23 */ /* 0x008fc60000010802 */
[----:B------:R-:W-:Y:S01]  /*5850*/  LDSM.16.MT88.4 R56, [R219+0x2000] ;  /* 0x00200000db38783b */ /* 0x000fe20000004200 */
[----:B------:R-:W-:Y:S03]  /*5860*/  MUFU.EX2 R204, R3 ;  /* 0x0000000300cc7308 */ /* 0x000fe60000000800 */
[----:B------:R-:W-:Y:S04]  /*5870*/  LDSM.16.MT88.4 R76, [R220+0x2800] ;  /* 0x00280000dc4c783b */ /* 0x000fe80000004200 */
[----:B------:R-:W-:Y:S01]  /*5880*/  LDSM.16.MT88.4 R80, [R217+0x4000] ;  /* 0x00400000d950783b */ /* 0x000fe20000004200 */
[----:B-1----:R-:W-:-:S04]  /*5890*/  FFMA.FTZ R0, R8, c[0x0][0x2d0], -R2 ;  /* 0x0000b40008007a23 */ /* 0x002fc80000010802 */
[----:B------:R1:W-:Y:S02]  /*58a0*/  MUFU.EX2 R117, R0 ;  /* 0x0000000000757308 */ /* 0x0003e40000000800 */
[----:B-1----:R-:W-:-:S06]  /*58b0*/  FFMA.FTZ R0, R9, c[0x0][0x2d0], -R2 ;  /* 0x0000b40009007a23 */ /* 0x002fcc0000010802 */
[----:B------:R1:W3:Y:S02]  /*58c0*/  MUFU.EX2 R119, R0 ;  /* 0x0000000000777308 */ /* 0x0002e40000000800 */
[--C-:B-1----:R-:W-:Y:S02]  /*58d0*/  FFMA.FTZ R0, R10, c[0x0][0x2d0], -R2.reuse ;  /* 0x0000b4000a007a23 */ /* 0x102fe40000010802 */
[----:B------:R-:W1:Y:S04]  /*58e0*/  LDSM.16.MT88.4 R8, [R217] ;  /* 0x00000000d908783b */ /* 0x000e680000004200 */
[----:B------:R5:W-:Y:S02]  /*58f0*/  MUFU.EX2 R129, R0 ;  /* 0x0000000000817308 */ /* 0x000be40000000800 */
[----:B-----5:R-:W-:Y:S01]  /*5900*/  FFMA.FTZ R0, R12, c[0x0][0x2d0], -R2 ;  /* 0x0000b4000c007a23 */ /* 0x020fe20000010802 */
[----:B----4-:R-:W-:-:S05]  /*5910*/  F2FP.BF16.PACK_AB R12, R99, R112 ;  /* 0x00000070630c723e */ /* 0x010fca00000010ff */
[----:B------:R4:W-:Y:S02]  /*5920*/  MUFU.EX2 R130, R0 ;  /* 0x0000000000827308 */ /* 0x0009e40000000800 */
[----:B----4-:R-:W-:-:S05]  /*5930*/  FMUL.FTZ R0, R28, c[0x0][0x2d0] ;  /* 0x0000b4001c007a20 */ /* 0x010fca0000410000 */
[----:B------:R-:W-:-:S05]  /*5940*/  FSEL R0, R0, RZ, P0 ;  /* 0x000000ff00007208 */ /* 0x000fca0000000000 */
[----:B------:R-:W-:Y:S01]  /*5950*/  FFMA.FTZ R3, R14, c[0x0][0x2d0], -R0 ;  /* 0x0000b4000e037a23 */ /* 0x000fe20000010800 */
[----:B---3--:R-:W-:-:S03]  /*5960*/  F2FP.BF16.PACK_AB R14, R119, R117 ;  /* 0x00000075770e723e */ /* 0x008fc600000010ff */
[----:B------:R3:W-:Y:S02]  /*5970*/  MUFU.EX2 R98, R3 ;  /* 0x0000000300627308 */ /* 0x0007e40000000800 */
[----:B---3--:R-:W-:-:S06]  /*5980*/  FFMA.FTZ R3, R15, c[0x0][0x2d0], -R0 ;  /* 0x0000b4000f037a23 */ /* 0x008fcc0000010800 */
[----:B------:R3:W4:Y:S02]  /*5990*/  MUFU.EX2 R29, R3 ;  /* 0x00000003001d7308 */ /* 0x0007240000000800 */
[----:B---3--:R-:W-:Y:S01]  /*59a0*/  FFMA.FTZ R3, R16, c[0x0][0x2d0], -R0 ;  /* 0x0000b40010037a23 */ /* 0x008fe20000010800 */
[----:B----4-:R-:W-:-:S05]  /*59b0*/  F2FP.BF16.PACK_AB R13, R29, R98 ;  /* 0x000000621d0d723e */ /* 0x010fca00000010ff */
[----:B------:R3:W-:Y:S02]  /*59c0*/  MUFU.EX2 R116, R3 ;  /* 0x0000000300747308 */ /* 0x0007e40000000800 */
[----:B---3--:R-:W-:-:S06]  /*59d0*/  FFMA.FTZ R3, R17, c[0x0][0x2d0], -R0 ;  /* 0x0000b40011037a23 */ /* 0x008fcc0000010800 */
[----:B------:R3:W4:Y:S02]  /*59e0*/  MUFU.EX2 R118, R3 ;  /* 0x0000000300767308 */ /* 0x0007240000000800 */
[--C-:B---3--:R-:W-:Y:S01]  /*59f0*/  FFMA.FTZ R3, R18, c[0x0][0x2d0], -R0.reuse ;  /* 0x0000b40012037a23 */ /* 0x108fe20000010800 */
[----:B----4-:R-:W-:Y:S01]  /*5a00*/  F2FP.BF16.PACK_AB R15, R118, R116 ;  /* 0x00000074760f723e */ /* 0x010fe200000010ff */
[----:B------:R-:W3:Y:S04]  /*5a10*/  LDSM.16.MT88.4 R16, [R218] ;  /* 0x00000000da10783b */ /* 0x000ee80000004200 */
[----:B------:R4:W-:Y:S02]  /*5a20*/  MUFU.EX2 R128, R3 ;  /* 0x0000000300807308 */ /* 0x0009e40000000800 */
[C---:B-12---:R-:W-:Y:S07]  /*5a30*/  HMMA.16816.F32.BF16 R4, R12.reuse, R8, RZ ;  /* 0x000000080c04723c */ /* 0x046fee00000418ff */
[----:B------:R-:W-:Y:S01]  /*5a40*/  F2FP.BF16.PACK_AB R8, R130, R129 ;  /* 0x000000818208723e */ /* 0x000fe200000010ff */
[----:B------:R-:W-:Y:S01]  /*5a50*/  HMMA.16816.F32.BF16 R52, R12, R46, RZ ;  /* 0x0000002e0c34723c */ /* 0x000fe200000418ff */
[----:B----4-:R-:W-:-:S04]  /*5a60*/  FFMA.FTZ R3, R20, c[0x0][0x2d0], -R0 ;  /* 0x0000b40014037a23 */ /* 0x010fc80000010800 */
[----:B------:R1:W2:Y:S02]  /*5a70*/  MUFU.EX2 R133, R3 ;  /* 0x0000000300857308 */ /* 0x0002a40000000800 */
[--C-:B-1----:R-:W-:Y:S01]  /*5a80*/  FFMA.FTZ R3, R21, c[0x0][0x2d0], -R0.reuse ;  /* 0x0000b40015037a23 */ /* 0x102fe20000010800 */
[----:B--2---:R-:W-:Y:S01]  /*5a90*/  F2FP.BF16.PACK_AB R9, R133, R128 ;  /* 0x000000808509723e */ /* 0x004fe200000010ff */
[C---:B---3--:R-:W-:Y:S04]  /*5aa0*/  HMMA.16816.F32.BF16 R32, R12.reuse, R16, RZ ;  /* 0x000000100c20723c */ /* 0x048fe800000418ff */
[----:B------:R1:W-:Y:S04]  /*5ab0*/  MUFU.EX2 R134, R3 ;  /* 0x0000000300867308 */ /* 0x0003e80000000800 */
[----:B------:R-:W-:Y:S01]  /*5ac0*/  HMMA.16816.F32.BF16 R16, R12, R18, RZ ;  /* 0x000000120c10723c */ /* 0x000fe200000418ff */
[----:B-1----:R-:W-:-:S07]  /*5ad0*/  FFMA.FTZ R3, R22, c[0x0][0x2d0], -R0 ;  /* 0x0000b40016037a23 */ /* 0x002fce0000010800 */
[----:B------:R-:W-:Y:S01]  /*5ae0*/  HMMA.16816.F32.BF16 R20, R12, R10, RZ ;  /* 0x0000000a0c14723c */ /* 0x000fe200000418ff */
[----:B------:R-:W1:Y:S06]  /*5af0*/  MUFU.EX2 R205, R3 ;  /* 0x0000000300cd7308 */ /* 0x000e6c0000000800 */
[----:B------:R-:W-:Y:S02]  /*5b00*/  F2FP.BF16.PACK_AB R10, R204, R131 ;  /* 0x00000083cc0a723e */ /* 0x000fe400000010ff */
[----:B-1----:R-:W-:Y:S01]  /*5b10*/  F2FP.BF16.PACK_AB R11, R205, R134 ;  /* 0x00000086cd0b723e */ /* 0x002fe200000010ff */
[----:B------:R-:W-:-:S04]  /*5b20*/  FADD.FTZ R3, R112, R99 ;  /* 0x0000006370037221 */ /* 0x000fc80000010000 */
[----:B------:R-:W-:-:S10]  /*5b30*/  FADD.FTZ R3, R117, R3 ;  /* 0x0000000375037221 */ /* 0x000fd40000010000 */
[----:B------:R-:W-:Y:S01]  /*5b40*/  HMMA.16816.F32.BF16 R200, R8, R38, R20 ;  /* 0x0000002608c8723c */ /* 0x000fe20000041814 */
[----:B------:R-:W1:Y:S01]  /*5b50*/  LDSM.16.MT88.4 R20, [R217+0x2000] ;  /* 0x00200000d914783b */ /* 0x000e620000004200 */
[----:B------:R-:W-:-:S04]  /*5b60*/  FADD.FTZ R3, R119, R3 ;  /* 0x0000000377037221 */ /* 0x000fc80000010000 */
[----:B------:R-:W-:Y:S02]  /*5b70*/  FADD.FTZ R3, R129, R3 ;  /* 0x0000000381037221 */ /* 0x000fe40000010000 */
[----:B------:R-:W-:Y:S02]  /*5b80*/  HMMA.16816.F32.BF16 R164, R8, R36, R4 ;  /* 0x0000002408a4723c */ /* 0x000fe40000041804 */
[----:B------:R-:W-:-:S06]  /*5b90*/  FADD.FTZ R3, R130, R3 ;  /* 0x0000000382037221 */ /* 0x000fcc0000010000 */
[----:B------:R-:W-:Y:S01]  /*5ba0*/  HMMA.16816.F32.BF16 R4, R12, R44, RZ ;  /* 0x0000002c0c04723c */ /* 0x000fe200000418ff */
[----:B------:R-:W2:Y:S07]  /*5bb0*/  LDSM.16.MT88.4 R44, [R218+0x2800] ;  /* 0x00280000da2c783b */ /* 0x000eae0000004200 */
[C---:B------:R-:W-:Y:S08]  /*5bc0*/  HMMA.16816.F32.BF16 R156, R8.reuse, R40, R32 ;  /* 0x00000028089c723c */ /* 0x040ff00000041820 */
[----:B------:R-:W-:Y:S08]  /*5bd0*/  HMMA.16816.F32.BF16 R148, R8, R42, R16 ;  /* 0x0000002a0894723c */ /* 0x000ff00000041810 */
[C---:B------:R-:W-:Y:S08]  /*5be0*/  HMMA.16816.F32.BF16 R40, R12.reuse, R24, RZ ;  /* 0x000000180c28723c */ /* 0x040ff000000418ff */
[C---:B------:R-:W-:Y:S08]  /*5bf0*/  HMMA.16816.F32.BF16 R36, R12.reuse, R26, RZ ;  /* 0x0000001a0c24723c */ /* 0x040ff000000418ff */
[C---:B-1----:R-:W-:Y:S08]  /*5c00*/  HMMA.16816.F32.BF16 R32, R12.reuse, R20, RZ ;  /* 0x000000140c20723c */ /* 0x042ff000000418ff */
[C---:B------:R-:W-:Y:S08]  /*5c10*/  HMMA.16816.F32.BF16 R24, R12.reuse, R22, RZ ;  /* 0x000000160c18723c */ /* 0x040ff000000418ff */
[C---:B------:R-:W-:Y:S08]  /*5c20*/  HMMA.16816.F32.BF16 R20, R12.reuse, R68, RZ ;  /* 0x000000440c14723c */ /* 0x040ff000000418ff */
[----:B------:R-:W-:Y:S08]  /*5c30*/  HMMA.16816.F32.BF16 R16, R12, R70, RZ ;  /* 0x000000460c10723c */ /* 0x000ff000000418ff */
[C---:B------:R-:W-:Y:S01]  /*5c40*/  HMMA.16816.F32.BF16 R140, R8.reuse, R62, R52 ;  /* 0x0000003e088c723c */ /* 0x040fe20000041834 */
[----:B------:R-:W1:Y:S07]  /*5c50*/  LDSM.16.MT88.4 R52, [R219+0x2800] ;  /* 0x00280000db34783b */ /* 0x000e6e0000004200 */
[C---:B------:R-:W-:Y:S01]  /*5c60*/  HMMA.16816.F32.BF16 R192, R8.reuse, R64, R40 ;  /* 0x0000004008c0723c */ /* 0x040fe20000041828 */
[----:B------:R-:W3:Y:S07]  /*5c70*/  LDSM.16.MT88.4 R40, [R218+0x4000] ;  /* 0x00400000da28783b */ /* 0x000eee0000004200 */
[----:B------:R-:W-:Y:S01]  /*5c80*/  HMMA.16816.F32.BF16 R196, R8, R60, R4 ;  /* 0x0000003c08c4723c */ /* 0x000fe20000041804 */
[----:B------:R-:W4:Y:S07]  /*5c90*/  LDSM.16.MT88.4 R60, [R217+0x4800] ;  /* 0x00480000d93c783b */ /* 0x000f2e0000004200 */
[----:B------:R-:W-:Y:S08]  /*5ca0*/  HMMA.16816.F32.BF16 R4, R12, R72, RZ ;  /* 0x000000480c04723c */ /* 0x000ff000000418ff */
[C---:B------:R-:W-:Y:S08]  /*5cb0*/  HMMA.16816.F32.BF16 R172, R8.reuse, R50, R24 ;  /* 0x0000003208ac723c */ /* 0x040ff00000041818 */
[C---:B--2---:R-:W-:Y:S08]  /*5cc0*/  HMMA.16816.F32.BF16 R184, R8.reuse, R44, R20 ;  /* 0x0000002c08b8723c */ /* 0x044ff00000041814 */
[----:B------:R-:W-:Y:S01]  /*5cd0*/  HMMA.16816.F32.BF16 R68, R8, R46, R16 ;  /* 0x0000002e0844723c */ /* 0x000fe20000041810 */
[----:B------:R-:W2:Y:S07]  /*5ce0*/  LDSM.16.MT88.4 R44, [R220+0x4000] ;  /* 0x00400000dc2c783b */ /* 0x000eae0000004200 */
[C---:B------:R-:W-:Y:S08]  /*5cf0*/  HMMA.16816.F32.BF16 R24, R12.reuse, R74, RZ ;  /* 0x0000004a0c18723c */ /* 0x040ff000000418ff */
[C---:B------:R-:W-:Y:S08]  /*5d00*/  HMMA.16816.F32.BF16 R20, R12.reuse, R56, RZ ;  /* 0x000000380c14723c */ /* 0x040ff000000418ff */
[----:B------:R-:W-:Y:S08]  /*5d10*/  HMMA.16816.F32.BF16 R16, R12, R58, RZ ;  /* 0x0000003a0c10723c */ /* 0x000ff000000418ff */
[C---:B------:R-:W-:Y:S01]  /*5d20*/  HMMA.16816.F32.BF16 R188, R8.reuse, R48, R32 ;  /* 0x0000003008bc723c */ /* 0x040fe20000041820 */
[----:B------:R-:W5:Y:S07]  /*5d30*/  LDSM.16.MT88.4 R32, [R218+0x4800] ;  /* 0x00480000da20783b */ /* 0x000f6e0000004200 */
[----:B------:R-:W-:Y:S08]  /*5d40*/  HMMA.16816.F32.BF16 R180, R8, R76, R4 ;  /* 0x0000004c08b4723c */ /* 0x000ff00000041804 */
[----:B------:R-:W-:Y:S08]  /*5d50*/  HMMA.16816.F32.BF16 R4, R12, R80, RZ ;  /* 0x000000500c04723c */ /* 0x000ff000000418ff */
[C---:B------:R-:W-:Y:S08]  /*5d60*/  HMMA.16816.F32.BF16 R72, R8.reuse, R78, R24 ;  /* 0x0000004e0848723c */ /* 0x040ff00000041818 */
[C---:B------:R-:W-:Y:S01]  /*5d70*/  HMMA.16816.F32.BF16 R176, R8.reuse, R66, R36 ;  /* 0x0000004208b0723c */ /* 0x040fe20000041824 */
[----:B------:R-:W2:Y:S07]  /*5d80*/  LDSM.16.MT88.4 R36, [R220+0x4800] ;  /* 0x00480000dc24783b */ /* 0x000eae0000004200 */
[C---:B-1----:R-:W-:Y:S08]  /*5d90*/  HMMA.16816.F32.BF16 R76, R8.reuse, R52, R20 ;  /* 0x00000034084c723c */ /* 0x042ff00000041814 */
[----:B------:R-:W-:Y:S08]  /*5da0*/  HMMA.16816.F32.BF16 R160, R8, R54, R16 ;  /* 0x0000003608a0723c */ /* 0x000ff00000041810 */
[C---:B---3--:R-:W-:Y:S08]  /*5db0*/  HMMA.16816.F32.BF16 R20, R12.reuse, R40, RZ ;  /* 0x000000280c14723c */ /* 0x048ff000000418ff */
[----:B------:R-:W-:Y:S01]  /*5dc0*/  HMMA.16816.F32.BF16 R16, R12, R42, RZ ;  /* 0x0000002a0c10723c */ /* 0x000fe200000418ff */
[----:B------:R-:W1:Y:S07]  /*5dd0*/  LDSM.16.MT88.4 R40, [R219+0x4000] ;  /* 0x00400000db28783b */ /* 0x000e6e0000004200 */
[----:B----4-:R-:W-:Y:S08]  /*5de0*/  HMMA.16816.F32.BF16 R168, R8, R60, R4 ;  /* 0x0000003c08a8723c */ /* 0x010ff00000041804 */
[----:B--2---:R-:W-:Y:S08]  /*5df0*/  HMMA.16816.F32.BF16 R4, R12, R44, RZ ;  /* 0x0000002c0c04723c */ /* 0x004ff000000418ff */
[----:B-----5:R-:W-:Y:S01]  /*5e00*/  HMMA.16816.F32.BF16 R152, R8, R32, R20 ;  /* 0x000000200898723c */ /* 0x020fe20000041814 */
[----:B------:R-:W2:Y:S06]  /*5e10*/  LDSM.16.MT88.4 R20, [R219+0x4800] ;  /* 0x00480000db14783b */ /* 0x000eac0000004200 */
[----:B------:R-:W-:Y:S01]  /*5e20*/  FFMA.FTZ R33, R85, c[0x0][0x2d0], -R2 ;  /* 0x0000b40055217a23 */ /* 0x000fe20000010802 */
[----:B------:R-:W-:Y:S01]  /*5e30*/  HMMA.16816.F32.BF16 R24, R12, R82, RZ ;  /* 0x000000520c18723c */ /* 0x000fe200000418ff */
[----:B------:R-:W-:-:S07]  /*5e40*/  FFMA.FTZ R32, R92, c[0x0][0x2d0], -R0 ;  /* 0x0000b4005c207a23 */ /* 0x000fce0000010800 */
[----:B------:R-:W-:Y:S07]  /*5e50*/  HMMA.16816.F32.BF16 R144, R8, R36, R4 ;  /* 0x000000240890723c */ /* 0x000fee0000041804 */
[--C-:B------:R-:W-:Y:S01]  /*5e60*/  FFMA.FTZ R37, R84, c[0x0][0x2d0], -R2.reuse ;  /* 0x0000b40054257a23 */ /* 0x100fe20000010802 */
[----:B-1----:R-:W-:Y:S01]  /*5e70*/  HMMA.16816.F32.BF16 R4, R12, R40, RZ ;  /* 0x000000280c04723c */ /* 0x002fe200000418ff */
[----:B------:R-:W-:Y:S02]  /*5e80*/  FFMA.FTZ R36, R31, c[0x0][0x2d0], -R2 ;  /* 0x0000b4001f247a23 */ /* 0x000fe40000010802 */
[----:B------:R-:W-:-:S02]  /*5e90*/  FFMA.FTZ R31, R97, c[0x0][0x2d0], -R0 ;  /* 0x0000b400611f7a23 */ /* 0x000fc40000010800 */
[----:B------:R-:W-:Y:S03]  /*5ea0*/  MUFU.EX2 R37, R37 ;  /* 0x0000002500257308 */ /* 0x000fe60000000800 */
[C---:B------:R-:W-:Y:S07]  /*5eb0*/  HMMA.16816.F32.BF16 R100, R8.reuse, R34, R16 ;  /* 0x000000220864723c */ /* 0x040fee0000041810 */
[--C-:B------:R-:W-:Y:S01]  /*5ec0*/  FFMA.FTZ R35, R91, c[0x0][0x2d0], -R0.reuse ;  /* 0x0000b4005b237a23 */ /* 0x100fe20000010800 */
[----:B------:R-:W-:Y:S01]  /*5ed0*/  HMMA.16816.F32.BF16 R136, R8, R62, R24 ;  /* 0x0000003e0888723c */ /* 0x000fe20000041818 */
[----:B------:R-:W1:Y:S01]  /*5ee0*/  LDSM.16.MT88.4 R24, [R217+0x6000] ;  /* 0x00600000d918783b */ /* 0x000e620000004200 */
[----:B------:R-:W-:-:S06]  /*5ef0*/  FFMA.FTZ R34, R90, c[0x0][0x2d0], -R0 ;  /* 0x0000b4005a227a23 */ /* 0x000fcc0000010800 */
[----:B------:R-:W-:Y:S08]  /*5f00*/  HMMA.16816.F32.BF16 R16, R12, R46, RZ ;  /* 0x0000002e0c10723c */ /* 0x000ff000000418ff */
[----:B--2---:R-:W-:Y:S07]  /*5f10*/  HMMA.16816.F32.BF16 R108, R8, R20, R4 ;  /* 0x00000014086c723c */ /* 0x004fee0000041804 */
[----:B------:R-:W-:Y:S01]  /*5f20*/  FADD.FTZ R20, R98, R29 ;  /* 0x0000001d62147221 */ /* 0x000fe20000010000 */
[----:B------:R-:W-:Y:S01]  /*5f30*/  HMMA.16816.F32.BF16 R4, R12, R42, RZ ;  /* 0x0000002a0c04723c */ /* 0x000fe200000418ff */
[----:B------:R-:W-:-:S07]  /*5f40*/  FFMA.FTZ R29, R89, c[0x0][0x2d0], -R2 ;  /* 0x0000b400591d7a23 */ /* 0x000fce0000010802 */
[C---:B------:R-:W-:Y:S01]  /*5f50*/  HMMA.16816.F32.BF16 R104, R8.reuse, R38, R16 ;  /* 0x000000260868723c */ /* 0x040fe20000041810 */
[----:B------:R-:W2:Y:S11]  /*5f60*/  LDSM.16.MT88.4 R16, [R217+0x6800] ;  /* 0x00680000d910783b */ /* 0x000eb60000004200 */
[----:B------:R-:W-:Y:S04]  /*5f70*/  @!UPT UIADD3 URZ, URZ, URZ, URZ ;  /* 0x0000003f3f3ff290 */ /* 0x000fe8000fffe03f */
[----:B------:R-:W-:Y:S08]  /*5f80*/  HMMA.16816.F32.BF16 R112, R8, R22, R4 ;  /* 0x000000160870723c */ /* 0x000ff00000041804 */
[----:B-1----:R-:W-:Y:S07]  /*5f90*/  HMMA.16816.F32.BF16 R4, R12, R24, RZ ;  /* 0x000000180c04723c */ /* 0x002fee00000418ff */
[----:B------:R-:W-:Y:S11]  /*5fa0*/  FFMA.FTZ R25, R86, c[0x0][0x2d0], -R2 ;  /* 0x0000b40056197a23 */ /* 0x000ff60000010802 */
[----:B------:R-:W-:Y:S06]  /*5fb0*/  @!UPT UIADD3 URZ, URZ, URZ, URZ ;  /* 0x0000003f3f3ff290 */ /* 0x000fec000fffe03f */
[----:B--2---:R-:W-:Y:S07]  /*5fc0*/  HMMA.16816.F32.BF16 R124, R8, R16, R4 ;  /* 0x00000010087c723c */ /* 0x004fee0000041804 */
[----:B------:R-:W-:Y:S01]  /*5fd0*/  FADD.FTZ R16, R116, R20 ;  /* 0x0000001474107221 */ /* 0x000fe20000010000 */
[----:B------:R-:W-:Y:S01]  /*5fe0*/  HMMA.16816.F32.BF16 R4, R12, R26, RZ ;  /* 0x0000001a0c04723c */ /* 0x000fe200000418ff */
[----:B------:R-:W1:Y:S06]  /*5ff0*/  LDSM.16.MT88.4 R20, [R218+0x6000] ;  /* 0x00600000da14783b */ /* 0x000e6c0000004200 */
[----:B------:R-:W-:-:S02]  /*6000*/  FFMA.FTZ R27, R88, c[0x0][0x2d0], -R2 ;  /* 0x0000b400581b7a23 */ /* 0x000fc40000010802 */
[----:B------:R-:W-:Y:S02]  /*6010*/  FFMA.FTZ R26, R87, c[0x0][0x2d0], -R2 ;  /* 0x0000b400571a7a23 */ /* 0x000fe40000010802 */
[----:B------:R-:W-:-:S04]  /*6020*/  FADD.FTZ R2, R131, R3 ;  /* 0x0000000383027221 */ /* 0x000fc80000010000 */
[----:B------:R-:W-:-:S09]  /*6030*/  FADD.FTZ R2, R204, R2 ;  /* 0x00000002cc027221 */ /* 0x000fd20000010000 */
[----:B------:R-:W-:Y:S07]  /*6040*/  HMMA.16816.F32.BF16 R120, R8, R18, R4 ;  /* 0x000000120878723c */ /* 0x000fee0000041804 */
[----:B------:R-:W-:Y:S02]  /*6050*/  FADD.FTZ R4, R118, R16 ;  /* 0x0000001076047221 */ /* 0x000fe40000010000 */
[----:B------:R-:W2:Y:S02]  /*6060*/  LDSM.16.MT88.4 R16, [R218+0x6800] ;  /* 0x00680000da10783b */ /* 0x000ea40000004200 */
[----:B------:R-:W-:-:S04]  /*6070*/  FADD.FTZ R24, R128, R4 ;  /* 0x0000000480187221 */ /* 0x000fc80000010000 */
[----:B------:R-:W-:Y:S01]  /*6080*/  FADD.FTZ R3, R133, R24 ;  /* 0x0000001885037221 */ /* 0x000fe20000010000 */
[----:B-1----:R-:W-:Y:S01]  /*6090*/  HMMA.16816.F32.BF16 R4, R12, R20, RZ ;  /* 0x000000140c04723c */ /* 0x002fe200000418ff */
[----:B------:R-:W-:Y:S02]  /*60a0*/  MUFU.EX2 R21, R27 ;  /* 0x0000001b00157308 */ /* 0x000fe40000000800 */
[----:B------:R-:W-:-:S06]  /*60b0*/  FADD.FTZ R3, R134, R3 ;  /* 0x0000000386037221 */ /* 0x000fcc0000010000 */
[----:B------:R-:W-:Y:S11]  /*60c0*/  MUFU.EX2 R20, R25 ;  /* 0x0000001900147308 */ /* 0x000ff60000000800 */
[----:B------:R-:W-:Y:S04]  /*60d0*/  @!UPT UIADD3 URZ, URZ, URZ, URZ ;  /* 0x0000003f3f3ff290 */ /* 0x000fe8000fffe03f */
[----:B--2---:R-:W-:Y:S01]  /*60e0*/  HMMA.16816.F32.BF16 R116, R8, R16, R4 ;  /* 0x000000100874723c */ /* 0x004fe20000041804 */
[----:B------:R1:W-:Y:S07]  /*60f0*/  MUFU.EX2 R17, R30 ;  /* 0x0000001e00117308 */ /* 0x0003ee0000000800 */
[----:B------:R-:W-:Y:S01]  /*6100*/  HMMA.16816.F32.BF16 R4, R12, R22, RZ ;  /* 0x000000160c04723c */ /* 0x000fe200000418ff */
[----:B------:R2:W3:Y:S08]  /*6110*/  MUFU.EX2 R23, R29 ;  /* 0x0000001d00177308 */ /* 0x0004f00000000800 */
[----:B------:R4:W5:Y:S01]  /*6120*/  MUFU.EX2 R22, R26 ;  /* 0x0000001a00167308 */ /* 0x0009620000000800 */
[----:B-1----:R-:W-:-:S02]  /*6130*/  FFMA.FTZ R30, R96, c[0x0][0x2d0], -R0 ;  /* 0x0000b400601e7a23 */ /* 0x002fc40000010800 */
[----:B--2---:R-:W-:-:S05]  /*6140*/  FFMA.FTZ R29, R95, c[0x0][0x2d0], -R0 ;  /* 0x0000b4005f1d7a23 */ /* 0x004fca0000010800 */
[----:B------:R-:W1:Y:S07]  /*6150*/  MUFU.EX2 R16, R33 ;  /* 0x0000002100107308 */ /* 0x000e6e0000000800 */
[----:B------:R-:W-:Y:S01]  /*6160*/  HMMA.16816.F32.BF16 R64, R8, R18, R4 ;  /* 0x000000120840723c */ /* 0x000fe20000041804 */
[----:B----4-:R-:W2:Y:S01]  /*6170*/  LDSM.16.MT88.4 R24, [R220+0x6000] ;  /* 0x00600000dc18783b */ /* 0x010ea20000004200 */
[----:B------:R-:W4:Y:S05]  /*6180*/  MUFU.EX2 R33, R36 ;  /* 0x0000002400217308 */ /* 0x000f2a0000000800 */
[--C-:B------:R-:W-:Y:S01]  /*6190*/  FFMA.FTZ R7, R94, c[0x0][0x2d0], -R0.reuse ;  /* 0x0000b4005e077a23 */ /* 0x100fe20000010800 */
[----:B---3--:R-:W-:Y:S01]  /*61a0*/  F2FP.BF16.PACK_AB R4, R21, R23 ;  /* 0x000000171504723e */ /* 0x008fe200000010ff */
[----:B------:R-:W-:Y:S01]  /*61b0*/  FFMA.FTZ R5, R93, c[0x0][0x2d0], -R0 ;  /* 0x0000b4005d057a23 */ /* 0x000fe20000010800 */
[----:B-----5:R-:W-:Y:S01]  /*61c0*/  F2FP.BF16.PACK_AB R6, R20, R22 ;  /* 0x000000161406723e */ /* 0x020fe200000010ff */
[----:B------:R-:W-:Y:S01]  /*61d0*/  FADD.FTZ R0, R23, R2 ;  /* 0x0000000217007221 */ /* 0x000fe20000010000 */
[----:B-1----:R-:W-:Y:S01]  /*61e0*/  F2FP.BF16.PACK_AB R128, R16, R17 ;  /* 0x000000111080723e */ /* 0x002fe200000010ff */
[----:B------:R-:W-:Y:S01]  /*61f0*/  FADD.FTZ R2, R205, R3 ;  /* 0x00000003cd027221 */ /* 0x000fe20000010000 */
[----:B------:R-:W-:Y:S01]  /*6200*/  MUFU.EX2 R7, R7 ;  /* 0x0000000700077308 */ /* 0x000fe20000000800 */
[----:B------:R-:W-:Y:S01]  /*6210*/  FADD.FTZ R0, R21, R0 ;  /* 0x0000000015007221 */ /* 0x000fe20000010000 */
[----:B----4-:R-:W-:-:S03]  /*6220*/  F2FP.BF16.PACK_AB R130, R33, R37 ;  /* 0x000000252182723e */ /* 0x010fc600000010ff */
[----:B------:R-:W-:-:S04]  /*6230*/  FADD.FTZ R0, R22, R0 ;  /* 0x0000000016007221 */ /* 0x000fc80000010000 */
[----:B------:R-:W-:Y:S02]  /*6240*/  FADD.FTZ R0, R20, R0 ;  /* 0x0000000014007221 */ /* 0x000fe40000010000 */
[----:B------:R-:W1:Y:S02]  /*6250*/  LDSM.16.MT88.4 R20, [R220+0x6800] ;  /* 0x00680000dc14783b */ /* 0x000e640000004200 */
[----:B------:R-:W-:-:S04]  /*6260*/  FADD.FTZ R0, R17, R0 ;  /* 0x0000000011007221 */ /* 0x000fc80000010000 */
[----:B------:R-:W-:Y:S02]  /*6270*/  FADD.FTZ R3, R16, R0 ;  /* 0x0000000010037221 */ /* 0x000fe40000010000 */
[----:B--2---:R-:W-:Y:S01]  /*6280*/  HMMA.16816.F32.BF16 R16, R12, R24, RZ ;  /* 0x000000180c10723c */ /* 0x004fe200000418ff */
[----:B------:R-:W2:Y:S08]  /*6290*/  MUFU.EX2 R25, R31 ;  /* 0x0000001f00197308 */ /* 0x000eb00000000800 */
[----:B------:R-:W-:Y:S01]  /*62a0*/  MUFU.EX2 R24, R29 ;  /* 0x0000001d00187308 */ /* 0x000fe20000000800 */
[----:B--2---:R-:W-:Y:S11]  /*62b0*/  FADD.FTZ R0, R25, R2 ;  /* 0x0000000219007221 */ /* 0x004ff60000010000 */
[----:B------:R-:W-:Y:S03]  /*62c0*/  @!UPT UIADD3 URZ, URZ, URZ, URZ ;  /* 0x0000003f3f3ff290 */ /* 0x000fe6000fffe03f */
[----:B-1----:R-:W-:Y:S01]  /*62d0*/  HMMA.16816.F32.BF16 R48, R8, R20, R16 ;  /* 0x000000140830723c */ /* 0x002fe20000041810 */
[----:B------:R-:W1:Y:S07]  /*62e0*/  MUFU.EX2 R20, R30 ;  /* 0x0000001e00147308 */ /* 0x000e6e0000000800 */
[----:B------:R-:W-:Y:S01]  /*62f0*/  HMMA.16816.F32.BF16 R16, R12, R26, RZ ;  /* 0x0000001a0c10723c */ /* 0x000fe200000418ff */
[----:B------:R2:W3:Y:S01]  /*6300*/  MUFU.EX2 R21, R5 ;  /* 0x0000000500157308 */ /* 0x0004e20000000800 */
[----:B-1----:R-:W-:-:S02]  /*6310*/  FADD.FTZ R2, R20, R0 ;  /* 0x0000000014027221 */ /* 0x002fc40000010000 */
[----:B------:R-:W-:Y:S02]  /*6320*/  FADD.FTZ R0, R37, R3 ;  /* 0x0000000325007221 */ /* 0x000fe40000010000 */
[----:B------:R-:W-:-:S03]  /*6330*/  FADD.FTZ R2, R24, R2 ;  /* 0x0000000218027221 */ /* 0x000fc60000010000 */
[----:B------:R-:W-:Y:S01]  /*6340*/  MUFU.EX2 R3, R35 ;  /* 0x0000002300037308 */ /* 0x000fe20000000800 */
[----:B------:R-:W-:Y:S02]  /*6350*/  FADD.FTZ R235, R33, R0 ;  /* 0x0000000021eb7221 */ /* 0x000fe40000010000 */
[C---:B------:R-:W-:Y:S01]  /*6360*/  FADD.FTZ R0, R7.reuse, R2 ;  /* 0x0000000207007221 */ /* 0x040fe20000010000 */
[----:B--2---:R-:W-:Y:S02]  /*6370*/  F2FP.BF16.PACK_AB R5, R20, R25 ;  /* 0x000000191405723e */ /* 0x004fe400000010ff */
[----:B------:R-:W-:Y:S01]  /*6380*/  F2FP.BF16.PACK_AB R7, R7, R24 ;  /* 0x000000180707723e */ /* 0x000fe200000010ff */
[----:B---3--:R-:W-:Y:S01]  /*6390*/  FADD.FTZ R0, R21, R0 ;  /* 0x0000000015007221 */ /* 0x008fe20000010000 */
[----:B------:R-:W1:Y:S07]  /*63a0*/  MUFU.EX2 R2, R34 ;  /* 0x0000002200027308 */ /* 0x000e6e0000000800 */
[----:B------:R-:W-:Y:S01]  /*63b0*/  HMMA.16816.F32.BF16 R40, R8, R22, R16 ;  /* 0x000000160828723c */ /* 0x000fe20000041810 */
[----:B------:R-:W2:Y:S01]  /*63c0*/  MUFU.EX2 R16, R32 ;  /* 0x0000002000107308 */ /* 0x000ea20000000800 */
[----:B-1----:R-:W-:Y:S01]  /*63d0*/  F2FP.BF16.PACK_AB R131, R2, R3 ;  /* 0x000000030283723e */ /* 0x002fe200000010ff */
[C---:B--2---:R-:W-:Y:S01]  /*63e0*/  FADD.FTZ R0, R16.reuse, R0 ;  /* 0x0000000010007221 */ /* 0x044fe20000010000 */
[----:B------:R-:W-:-:S02]  /*63f0*/  F2FP.BF16.PACK_AB R129, R16, R21 ;  /* 0x000000151081723e */ /* 0x000fc400000010ff */
[----:B------:R-:W1:Y:S01]  /*6400*/  LDSM.16.MT88.4 R16, [R219+0x6000] ;  /* 0x00600000db10783b */ /* 0x000e620000004200 */
[----:B------:R-:W-:-:S04]  /*6410*/  FADD.FTZ R0, R3, R0 ;  /* 0x0000000003007221 */ /* 0x000fc80000010000 */
[----:B------:R-:W-:Y:S01]  /*6420*/  FADD.FTZ R234, R2, R0 ;  /* 0x0000000002ea7221 */ /* 0x000fe20000010000 */
[----:B------:R-:W-:-:S04]  /*6430*/  IADD3 R0, R206, -0x2, RZ ;  /* 0xfffffffece007810 */ /* 0x000fc80007ffe0ff */
[----:B------:R-:W-:Y:S01]  /*6440*/  ISETP.GE.AND P0, PT, R0, R240, PT ;  /* 0x000000f00000720c */ /* 0x000fe20003f06270 */
[C---:B-1----:R-:W-:Y:S08]  /*6450*/  HMMA.16816.F32.BF16 R20, R12.reuse, R16, RZ ;  /* 0x000000100c14723c */ /* 0x042ff000000418ff */
[----:B------:R-:W-:Y:S01]  /*6460*/  HMMA.16816.F32.BF16 R12, R12, R18, RZ ;  /* 0x000000120c0c723c */ /* 0x000fe200000418ff */
[----:B------:R-:W1:Y:S11]  /*6470*/  LDSM.16.MT88.4 R16, [R219+0x6800] ;  /* 0x00680000db10783b */ /* 0x000e760000004200 */
[----:B------:R-:W-:Y:S04]  /*6480*/  @!UPT UIADD3 URZ, URZ, URZ, URZ ;  /* 0x0000003f3f3ff290 */ /* 0x000fe8000fffe03f */
[C---:B-1----:R-:W-:Y:S08]  /*6490*/  HMMA.16816.F32.BF16 R20, R8.reuse, R16, R20 ;  /* 0x000000100814723c */ /* 0x042ff00000041814 */
[----:B------:R-:W-:Y:S01]  /*64a0*/  HMMA.16816.F32.BF16 R12, R8, R18, R12 ;  /* 0x00000012080c723c */ /* 0x000fe2000004180c */
        /* <DEDUP_REMOVED lines=24> */
[----:B------:R-:W1:Y:S04]  /*6630*/  LDSM.16.MT88.4 R8, [R217+0x5000] ;  /* 0x00500000d908783b */ /* 0x000e680000004200 */
[----:B------:R-:W2:Y:S03]  /*6640*/  LDSM.16.MT88.4 R160, [R217+0x1800] ;  /* 0x00180000d9a0783b */ /* 0x000ea60000004200 */
[C---:B-1----:R-:W-:Y:S08]  /*6650*/  HMMA.16816.F32.BF16 R84, R4.reuse, R8, R168 ;  /* 0x000000080454723c */ /* 0x042ff000000418a8 */
[----:B------:R-:W-:Y:S01]  /*6660*/  HMMA.16816.F32.BF16 R88, R4, R10, R136 ;  /* 0x0000000a0458723c */ /* 0x000fe20000041888 */
[----:B------:R-:W1:Y:S04]  /*6670*/  LDSM.16.MT88.4 R8, [R218+0x5000] ;  /* 0x00500000da08783b */ /* 0x000e680000004200 */
[----:B------:R-:W3:Y:S03]  /*6680*/  LDSM.16.MT88.4 R136, [R219+0x1800] ;  /* 0x00180000db88783b */ /* 0x000ee60000004200 */
[C---:B--2---:R-:W-:Y:S08]  /*6690*/  HMMA.16816.F32.BF16 R164, R128.reuse, R160, R164 ;  /* 0x000000a080a4723c */ /* 0x044ff000000418a4 */
[----:B------:R-:W-:Y:S08]  /*66a0*/  HMMA.16816.F32.BF16 R160, R128, R162, R16 ;  /* 0x000000a280a0723c */ /* 0x000ff00000041810 */
[C---:B-1----:R-:W-:Y:S01]  /*66b0*/  HMMA.16816.F32.BF16 R92, R4.reuse, R8, R152 ;  /* 0x00000008045c723c */ /* 0x042fe20000041898 */
[----:B------:R-:W1:Y:S07]  /*66c0*/  LDSM.16.MT88.4 R152, [R218+0x1800] ;  /* 0x00180000da98783b */ /* 0x000e6e0000004200 */
[----:B------:R-:W-:Y:S01]  /*66d0*/  HMMA.16816.F32.BF16 R96, R4, R10, R100 ;  /* 0x0000000a0460723c */ /* 0x000fe20000041864 */
[----:B------:R-:W2:Y:S07]  /*66e0*/  LDSM.16.MT88.4 R8, [R220+0x5000] ;  /* 0x00500000dc08783b */ /* 0x000eae0000004200 */
[C---:B---3--:R-:W-:Y:S08]  /*66f0*/  HMMA.16816.F32.BF16 R140, R128.reuse, R136, R140 ;  /* 0x00000088808c723c */ /* 0x048ff0000004188c */
[C---:B------:R-:W-:Y:S08]  /*6700*/  HMMA.16816.F32.BF16 R136, R128.reuse, R138, R36 ;  /* 0x0000008a8088723c */ /* 0x040ff00000041824 */
[----:B-1----:R-:W-:Y:S08]  /*6710*/  HMMA.16816.F32.BF16 R156, R128, R152, R156 ;  /* 0x00000098809c723c */ /* 0x002ff0000004189c */
[C---:B--2---:R-:W-:Y:S01]  /*6720*/  HMMA.16816.F32.BF16 R100, R4.reuse, R8, R144 ;  /* 0x000000080464723c */ /* 0x044fe20000041890 */
[----:B------:R-:W1:Y:S07]  /*6730*/  LDSM.16.MT88.4 R144, [R220+0x1800] ;  /* 0x00180000dc90783b */ /* 0x000e6e0000004200 */
[----:B------:R-:W-:Y:S01]  /*6740*/  HMMA.16816.F32.BF16 R104, R4, R10, R104 ;  /* 0x0000000a0468723c */ /* 0x000fe20000041868 */
[----:B------:R-:W2:Y:S07]  /*6750*/  LDSM.16.MT88.4 R8, [R219+0x5000] ;  /* 0x00500000db08783b */ /* 0x000eae0000004200 */
[C---:B------:R-:W-:Y:S08]  /*6760*/  HMMA.16816.F32.BF16 R152, R128.reuse, R154, R24 ;  /* 0x0000009a8098723c */ /* 0x040ff00000041818 */
[----:B-1----:R-:W-:Y:S08]  /*6770*/  HMMA.16816.F32.BF16 R148, R128, R144, R148 ;  /* 0x000000908094723c */ /* 0x002ff00000041894 */
[C---:B--2---:R-:W-:Y:S08]  /*6780*/  HMMA.16816.F32.BF16 R108, R4.reuse, R8, R108 ;  /* 0x00000008046c723c */ /* 0x044ff0000004186c */
[----:B------:R-:W-:Y:S01]  /*6790*/  HMMA.16816.F32.BF16 R112, R4, R10, R112 ;  /* 0x0000000a0470723c */ /* 0x000fe20000041870 */
[----:B------:R-:W1:Y:S07]  /*67a0*/  LDSM.16.MT88.4 R8, [R217+0x7000] ;  /* 0x00700000d908783b */ /* 0x000e6e0000004200 */
[----:B------:R-:W-:Y:S08]  /*67b0*/  HMMA.16816.F32.BF16 R144, R128, R146, R32 ;  /* 0x000000928090723c */ /* 0x000ff00000041820 */
[C---:B-1----:R-:W-:Y:S08]  /*67c0*/  HMMA.16816.F32.BF16 R176, R4.reuse, R8, R124 ;  /* 0x0000000804b0723c */ /* 0x042ff0000004187c */
[C---:B------:R-:W-:Y:S01]  /*67d0*/  HMMA.16816.F32.BF16 R168, R4.reuse, R10, R120 ;  /* 0x0000000a04a8723c */ /* 0x040fe20000041878 */
[----:B------:R-:W1:Y:S07]  /*67e0*/  LDSM.16.MT88.4 R8, [R218+0x7000] ;  /* 0x00700000da08783b */ /* 0x000e6e0000004200 */
[C---:B-1----:R-:W-:Y:S08]  /*67f0*/  HMMA.16816.F32.BF16 R120, R4.reuse, R8, R116 ;  /* 0x000000080478723c */ /* 0x042ff00000041874 */
[C---:B------:R-:W-:Y:S01]  /*6800*/  HMMA.16816.F32.BF16 R116, R4.reuse, R10, R64 ;  /* 0x0000000a0474723c */ /* 0x040fe20000041840 */
[----:B------:R-:W1:Y:S04]  /*6810*/  LDSM.16.MT88.4 R8, [R220+0x7000] ;  /* 0x00700000dc08783b */ /* 0x000e680000004200 */
[----:B------:R-:W-:Y:S03]  /*6820*/  LDSM.16.MT88.4 R64, [R219+0x3800] ;  /* 0x00380000db40783b */ /* 0x000fe60000004200 */
[C---:B-1----:R-:W-:Y:S01]  /*6830*/  HMMA.16816.F32.BF16 R124, R4.reuse, R10, R40 ;  /* 0x0000000a047c723c */ /* 0x042fe20000041828 */
[----:B------:R-:W1:Y:S07]  /*6840*/  LDSM.16.MT88.4 R40, [R217+0x3800] ;  /* 0x00380000d928783b */ /* 0x000e6e0000004200 */
[----:B------:R-:W-:Y:S01]  /*6850*/  HMMA.16816.F32.BF16 R172, R4, R8, R48 ;  /* 0x0000000804ac723c */ /* 0x000fe20000041830 */
[----:B------:R-:W2:Y:S04]  /*6860*/  LDSM.16.MT88.4 R48, [R218+0x3800] ;  /* 0x00380000da30783b */ /* 0x000ea80000004200 */
[----:B------:R-:W3:Y:S03]  /*6870*/  LDSM.16.MT88.4 R8, [R219+0x7000] ;  /* 0x00700000db08783b */ /* 0x000ee60000004200 */
[C---:B-1----:R-:W-:Y:S08]  /*6880*/  HMMA.16816.F32.BF16 R36, R128.reuse, R40, R44 ;  /* 0x000000288024723c */ /* 0x042ff0000004182c */
[C---:B--2---:R-:W-:Y:S01]  /*6890*/  HMMA.16816.F32.BF16 R44, R128.reuse, R48, R56 ;  /* 0x00000030802c723c */ /* 0x044fe20000041838 */
[----:B------:R-:W1:Y:S07]  /*68a0*/  LDSM.16.MT88.4 R56, [R220+0x3800] ;  /* 0x00380000dc38783b */ /* 0x000e6e0000004200 */
[C---:B------:R-:W-:Y:S08]  /*68b0*/  HMMA.16816.F32.BF16 R48, R128.reuse, R50, R60 ;  /* 0x000000328030723c */ /* 0x040ff0000004183c */
[C---:B------:R-:W-:Y:S08]  /*68c0*/  HMMA.16816.F32.BF16 R60, R128.reuse, R64, R76 ;  /* 0x00000040803c723c */ /* 0x040ff0000004184c */
[C---:B------:R-:W-:Y:S01]  /*68d0*/  HMMA.16816.F32.BF16 R64, R128.reuse, R66, R80 ;  /* 0x000000428040723c */ /* 0x040fe20000041850 */
[----:B------:R-:W2:Y:S07]  /*68e0*/  LDSM.16.MT88.4 R80, [R218+0x5800] ;  /* 0x00580000da50783b */ /* 0x000eae0000004200 */
[----:B------:R-:W-:Y:S08]  /*68f0*/  HMMA.16816.F32.BF16 R40, R128, R42, R52 ;  /* 0x0000002a8028723c */ /* 0x000ff00000041834 */
[----:B---3--:R-:W-:Y:S08]  /*6900*/  HMMA.16816.F32.BF16 R20, R4, R8, R20 ;  /* 0x000000080414723c */ /* 0x008ff00000041814 */
[C---:B-1----:R-:W-:Y:S08]  /*6910*/  HMMA.16816.F32.BF16 R52, R128.reuse, R56, R68 ;  /* 0x000000388034723c */ /* 0x042ff00000041844 */
[----:B------:R-:W-:Y:S01]  /*6920*/  HMMA.16816.F32.BF16 R56, R128, R58, R72 ;  /* 0x0000003a8038723c */ /* 0x000fe20000041848 */
[----:B------:R-:W1:Y:S07]  /*6930*/  LDSM.16.MT88.4 R72, [R217+0x5800] ;  /* 0x00580000d948783b */ /* 0x000e6e0000004200 */
[----:B------:R-:W-:Y:S01]  /*6940*/  HMMA.16816.F32.BF16 R12, R4, R10, R12 ;  /* 0x0000000a040c723c */ /* 0x000fe2000004180c */
[----:B------:R-:W-:Y:S07]  /*6950*/  LDSM.16.MT88.4 R4, [R219+0x7800] ;  /* 0x00780000db04783b */ /* 0x000fee0000004200 */
        /* <DEDUP_REMOVED lines=12> */
[C---:B--2---:R-:W-:Y:S01]  /*6a20*/  HMMA.16816.F32.BF16 R108, R128.reuse, R112, R120 ;  /* 0x00000070806c723c */ /* 0x044fe20000041878 */
[----:B------:R-:W2:Y:S07]  /*6a30*/  LDSM.16.MT88.4 R120, [R220+0x7800] ;  /* 0x00780000dc78783b */ /* 0x000eae0000004200 */
[C---:B------:R-:W-:Y:S08]  /*6a40*/  HMMA.16816.F32.BF16 R112, R128.reuse, R114, R116 ;  /* 0x000000728070723c */ /* 0x040ff00000041874 */
[C---:B-1----:R-:W-:Y:S08]  /*6a50*/  HMMA.16816.F32.BF16 R100, R128.reuse, R104, R176 ;  /* 0x000000688064723c */ /* 0x042ff000000418b0 */
[C---:B------:R-:W-:Y:S08]  /*6a60*/  HMMA.16816.F32.BF16 R104, R128.reuse, R106, R168 ;  /* 0x0000006a8068723c */ /* 0x040ff000000418a8 */
[C---:B--2---:R-:W-:Y:S08]  /*6a70*/  HMMA.16816.F32.BF16 R116, R128.reuse, R120, R172 ;  /* 0x000000788074723c */ /* 0x044ff000000418ac */
[C---:B------:R-:W-:Y:S08]  /*6a80*/  HMMA.16816.F32.BF16 R120, R128.reuse, R122, R124 ;  /* 0x0000007a8078723c */ /* 0x040ff0000004187c */
[C---:B------:R-:W-:Y:S08]  /*6a90*/  HMMA.16816.F32.BF16 R124, R128.reuse, R4, R20 ;  /* 0x00000004807c723c */ /* 0x040ff00000041814 */
[----:B------:R-:W-:Y:S01]  /*6aa0*/  HMMA.16816.F32.BF16 R128, R128, R6, R12 ;  /* 0x000000068080723c */ /* 0x000fe2000004180c */
[----:B------:R-:W-:Y:S07]  /*6ab0*/  @!UPT UIADD3 URZ, URZ, URZ, URZ ;  /* 0x0000003f3f3ff290 */ /* 0x000fee000fffe03f */
[----:B------:R-:W-:Y:S11]  /*6ac0*/  @!P0 BRA `(.L_x_1586) ;  /* 0x00003c5000008947 */ /* 0x000ff60003800000 */
[----:B------:R-:W-:Y:S02]  /*6ad0*/  MOV R233, R0 ;  /* 0x0000000000e97202 */ /* 0x000fe40000000f00 */
[----:B------:R-:W-:-:S02]  /*6ae0*/  MOV R134, R28 ;  /* 0x0000001c00867202 */ /* 0x000fc40000000f00 */
[----:B------:R-:W-:Y:S02]  /*6af0*/  MOV R133, R132 ;  /* 0x0000008400857202 */ /* 0x000fe40000000f00 */
.L_x_1593:
[----:B------:R-:W-:Y:S01]  /*6b00*/  SHF.R.S32.HI R0, RZ, 0x1f, R231 ;  /* 0x0000001fff007819 */ /* 0x000fe200000114e7 */
[----:B------:R-:W-:Y:S04]  /*6b10*/  DEPBAR.LE SB0, 0x0 ;  /* 0x000080000000791a */ /* 0x000fe80000000000 */
[----:B------:R-:W-:Y:S01]  /*6b20*/  SHF.R.S32.HI R6, RZ, 0x1f, R239 ;  /* 0x0000001fff067819 */ /* 0x000fe200000114ef */
[----:B------:R-:W-:Y:S01]  /*6b30*/  WARPSYNC 0xffffffff ;  /* 0xffffffff00007948 */ /* 0x000fe20003800000 */
[----:B------:R-:W-:Y:S01]  /*6b40*/  SHF.R.S32.HI R4, RZ, 0x1f, R228 ;  /* 0x0000001fff047819 */ /* 0x000fe200000114e4 */
[----:B------:R-:W-:Y:S01]  /*6b50*/  BAR.SYNC.DEFER_BLOCKING 0x0 ;  /* 0x0000000000007b1d */ /* 0x000fe20000010000 */
[----:B------:R-:W-:Y:S01]  /*6b60*/  SHF.R.S32.HI R5, RZ, 0x1f, R237 ;  /* 0x0000001fff057819 */ /* 0x000fe200000114ed */
[----:B------:R-:W-:Y:S01]  /*6b70*/  IMAD R0, R0, c[0x0][0x208], RZ ;  /* 0x0000820000007a24 */ /* 0x000fe200078e02ff */
[----:B------:R-:W-:Y:S01]  /*6b80*/  IADD3 R132, R135, 0x40, RZ ;  /* 0x0000004087847810 */ /* 0x000fe20007ffe0ff */
[----:B------:R-:W-:Y:S01]  /*6b90*/  IMAD.WIDE.U32 R2, R231, c[0x0][0x208], RZ ;  /* 0x00008200e7027a25 */ /* 0x000fe200078e00ff */
[----:B------:R-:W-:Y:S02]  /*6ba0*/  SHF.L.U64.HI R22, R239, 0x1, R6 ;  /* 0x00000001ef167819 */ /* 0x000fe40000010206 */
[----:B------:R-:W-:Y:S01]  /*6bb0*/  SHF.L.U64.HI R21, R237, 0x1, R5 ;  /* 0x00000001ed157819 */ /* 0x000fe20000010205 */
[----:B------:R-:W-:Y:S01]  /*6bc0*/  IMAD R0, R231, c[0x0][0x20c], R0 ;  /* 0x00008300e7007a24 */ /* 0x000fe200078e0200 */
[----:B------:R-:W-:Y:S01]  /*6bd0*/  SHF.R.S32.HI R6, RZ, 0x1f, R238 ;  /* 0x0000001fff067819 */ /* 0x000fe200000114ee */
[----:B------:R-:W-:Y:S01]  /*6be0*/  IMAD R4, R4, c[0x0][0x218], RZ ;  /* 0x0000860004047a24 */ /* 0x000fe200078e02ff */
[----:B------:R-:W-:Y:S01]  /*6bf0*/  SHF.R.S32.HI R5, RZ, 0x1f, R232 ;  /* 0x0000001fff057819 */ /* 0x000fe200000114e8 */
[----:B------:R-:W-:Y:S01]  /*6c00*/  IMAD.IADD R3, R3, 0x1, R0 ;  /* 0x0000000103037824 */ /* 0x000fe200078e0200 */
[----:B------:R-:W-:Y:S01]  /*6c10*/  SHF.L.U64.HI R20, R238, 0x1, R6 ;  /* 0x00000001ee147819 */ /* 0x000fe20000010206 */
[----:B------:R-:W-:Y:S01]  /*6c20*/  IMAD R4, R228, c[0x0][0x21c], R4 ;  /* 0x00008700e4047a24 */ /* 0x000fe200078e0204 */
[----:B------:R-:W-:Y:S01]  /*6c30*/  SHF.L.U64.HI R15, R232, 0x1, R5 ;  /* 0x00000001e80f7819 */ /* 0x000fe20000010205 */
[----:B------:R-:W-:Y:S04]  /*6c40*/  IMAD.WIDE.U32 R2, R228, c[0x0][0x218], R2 ;  /* 0x00008600e4027a25 */ /* 0x000fe800078e0002 */
[----:B------:R-:W-:Y:S01]  /*6c50*/  IMAD.SHL.U32 R30, R239, 0x2, RZ ;  /* 0x00000002ef1e7824 */ /* 0x000fe200078e00ff */
[----:B------:R-:W-:Y:S01]  /*6c60*/  IADD3 R0, P0, R248, R2, RZ ;  /* 0x00000002f8007210 */ /* 0x000fe20007f1e0ff */
[----:B------:R-:W-:Y:S01]  /*6c70*/  IMAD.SHL.U32 R29, R237, 0x2, RZ ;  /* 0x00000002ed1d7824 */ /* 0x000fe200078e00ff */
[----:B------:R-:W1:Y:S02]  /*6c80*/  LDSM.16.M88.4 R32, [R221] ;  /* 0x00000000dd20783b */ /* 0x000e640000000200 */
[----:B------:R-:W-:Y:S01]  /*6c90*/  IADD3.X R2, R251, R3, R4, P0, !PT ;  /* 0x00000003fb027210 */ /* 0x000fe200007fe404 */
[----:B------:R-:W-:Y:S01]  /*6ca0*/  IMAD.SHL.U32 R28, R238, 0x2, RZ ;  /* 0x00000002ee1c7824 */ /* 0x000fe200078e00ff */
[----:B------:R-:W-:Y:S01]  /*6cb0*/  LEA R14, P0, R0, c[0x0][0x1f8], 0x1 ;  /* 0x00007e00000e7a11 */ /* 0x000fe200078008ff */
[----:B------:R-:W-:Y:S01]  /*6cc0*/  IMAD.SHL.U32 R23, R232, 0x2, RZ ;  /* 0x00000002e8177824 */ /* 0x000fe200078e00ff */
[----:B------:R-:W2:Y:S02]  /*6cd0*/  LDSM.16.M88.4 R8, [R135] ;  /* 0x000000008708783b */ /* 0x000ea40000000200 */
[----:B------:R-:W-:Y:S02]  /*6ce0*/  R2P PR, R236, 0x6 ;  /* 0x00000006ec007804 */ /* 0x000fe40000000000 */
[----:B------:R-:W-:Y:S01]  /*6cf0*/  ISETP.GE.AND P5, PT, R239, c[0x0][0x1d4], PT ;  /* 0x00007500ef007a0c */ /* 0x000fe20003fa6270 */
[----:B------:R-:W3:Y:S01]  /*6d00*/  LDSM.16.M88.4 R16, [R135+0x800] ;  /* 0x000800008710783b */ /* 0x000ee20000000200 */
[----:B------:R-:W-:Y:S02]  /*6d10*/  LEA.HI.X R4, R0, c[0x0][0x1fc], R2, 0x1, P0 ;  /* 0x00007f0000047a11 */ /* 0x000fe400000f0c02 */
[----:B------:R-:W-:Y:S02]  /*6d20*/  ISETP.GE.AND P4, PT, R237, c[0x0][0x1d4], PT ;  /* 0x00007500ed007a0c */ /* 0x000fe40003f86270 */
[C---:B------:R-:W-:Y:S01]  /*6d30*/  IADD3 R0, R135.reuse, 0x20, RZ ;  /* 0x0000002087007810 */ /* 0x040fe20007ffe0ff */
[----:B------:R-:W4:Y:S01]  /*6d40*/  LDSM.16.M88.4 R24, [R135+0x1000] ;  /* 0x001000008718783b */ /* 0x000f220000000200 */
[----:B------:R-:W-:Y:S03]  /*6d50*/  ISETP.GE.AND P3, PT, R238, c[0x0][0x1d4], PT ;  /* 0x00007500ee007a0c */ /* 0x000fe60003f66270 */
[C---:B------:R-:W-:Y:S01]  /*6d60*/  @P1 IADD3 R0, R135.reuse, -0x20, RZ ;  /* 0xffffffe087001810 */ /* 0x040fe20007ffe0ff */
[----:B------:R-:W1:Y:S01]  /*6d70*/  LDSM.16.M88.4 R168, [R135+0x1800] ;  /* 0x0018000087a8783b */ /* 0x000e620000000200 */
[----:B------:R-:W-:Y:S02]  /*6d80*/  @P2 IADD3 R132, R135, -0x40, RZ ;  /* 0xffffffc087842810 */ /* 0x000fe40007ffe0ff */
[C---:B------:R-:W-:Y:S02]  /*6d90*/  IADD3 R213, R0.reuse, 0x7800, RZ ;  /* 0x0000780000d57810 */ /* 0x040fe40007ffe0ff */
[C---:B------:R-:W-:Y:S01]  /*6da0*/  IADD3 R212, R0.reuse, 0x7000, RZ ;  /* 0x0000700000d47810 */ /* 0x040fe20007ffe0ff */
[----:B------:R-:W1:Y:S01]  /*6db0*/  LDSM.16.M88.4 R172, [R222] ;  /* 0x00000000deac783b */ /* 0x000e620000000200 */
[C---:B------:R-:W-:Y:S02]  /*6dc0*/  IADD3 R211, R0.reuse, 0x6800, RZ ;  /* 0x0000680000d37810 */ /* 0x040fe40007ffe0ff */
[C---:B------:R-:W-:Y:S02]  /*6dd0*/  IADD3 R210, R0.reuse, 0x6000, RZ ;  /* 0x0000600000d27810 */ /* 0x040fe40007ffe0ff */
[C---:B------:R-:W-:Y:S01]  /*6de0*/  IADD3 R205, R0.reuse, 0x5800, RZ ;  /* 0x0000580000cd7810 */ /* 0x040fe20007ffe0ff */
[----:B------:R-:W1:Y:S01]  /*6df0*/  LDSM.16.M88.4 R176, [R0] ;  /* 0x0000000000b0783b */ /* 0x000e620000000200 */
[C---:B------:R-:W-:Y:S02]  /*6e00*/  IADD3 R204, R0.reuse, 0x5000, RZ ;  /* 0x0000500000cc7810 */ /* 0x040fe40007ffe0ff */
[C---:B------:R-:W-:Y:S02]  /*6e10*/  IADD3 R203, R0.reuse, 0x4800, RZ ;  /* 0x0000480000cb7810 */ /* 0x040fe40007ffe0ff */
[C---:B------:R-:W-:Y:S01]  /*6e20*/  IADD3 R202, R0.reuse, 0x4000, RZ ;  /* 0x0000400000ca7810 */ /* 0x040fe20007ffe0ff */
[----:B------:R-:W1:Y:S01]  /*6e30*/  LDSM.16.M88.4 R180, [R0+0x800] ;  /* 0x0008000000b4783b */ /* 0x000e620000000200 */
[C---:B------:R-:W-:Y:S02]  /*6e40*/  IADD3 R197, R0.reuse, 0x3800, RZ ;  /* 0x0000380000c57810 */ /* 0x040fe40007ffe0ff */
[C---:B------:R-:W-:Y:S02]  /*6e50*/  IADD3 R196, R0.reuse, 0x3000, RZ ;  /* 0x0000300000c47810 */ /* 0x040fe40007ffe0ff */
[C---:B------:R-:W-:Y:S01]  /*6e60*/  IADD3 R195, R0.reuse, 0x2800, RZ ;  /* 0x0000280000c37810 */ /* 0x040fe20007ffe0ff */
[----:B------:R-:W1:Y:S01]  /*6e70*/  LDSM.16.M88.4 R184, [R0+0x1000] ;  /* 0x0010000000b8783b */ /* 0x000e620000000200 */
[----:B------:R-:W-:Y:S02]  /*6e80*/  IADD3 R194, R0, 0x2000, RZ ;  /* 0x0000200000c27810 */ /* 0x000fe40007ffe0ff */
[C---:B------:R-:W-:Y:S02]  /*6e90*/  IADD3 R226, R132.reuse, 0x7800, RZ ;  /* 0x0000780084e27810 */ /* 0x040fe40007ffe0ff */
[C---:B------:R-:W-:Y:S01]  /*6ea0*/  IADD3 R225, R132.reuse, 0x7000, RZ ;  /* 0x0000700084e17810 */ /* 0x040fe20007ffe0ff */
[----:B------:R5:W1:Y:S01]  /*6eb0*/  LDSM.16.M88.4 R188, [R0+0x1800] ;  /* 0x0018000000bc783b */ /* 0x000a620000000200 */
[C---:B------:R-:W-:Y:S02]  /*6ec0*/  IADD3 R215, R132.reuse, 0x6800, RZ ;  /* 0x0000680084d77810 */ /* 0x040fe40007ffe0ff */
        /* <DEDUP_REMOVED lines=11> */
[----:B-----5:R-:W-:Y:S01]  /*6f80*/  IADD3 R0, R132, 0x800, RZ ;  /* 0x0000080084007810 */ /* 0x020fe20007ffe0ff */
[----:B------:R-:W-:-:S05]  /*6f90*/  BRA.DIV ~URZ, `(.L_x_1587) ;  /* 0x00009d727f007947 */ /* 0x000fca000b800000 */
[----:B--234-:R2:W3:Y:S02]  /*6fa0*/  SHFL.IDX PT, R2, R4, RZ, 0x181f ;  /* 0x00181fff04027589 */ /* 0x01c4e400000e0000 */
.L_x_1667:
[----:B------:R-:W4:Y:S01]  /*6fb0*/  SHFL.IDX PT, R5, R14, RZ, 0x181f ;  /* 0x00181fff0e057589 */ /* 0x000f2200000e0000 */
[----:B------:R-:W-:Y:S01]  /*6fc0*/  ISETP.GE.AND P1, PT, R232, c[0x0][0x1d4], PT ;  /* 0x00007500e8007a0c */ /* 0x000fe20003f26270 */
[----:B------:R-:W-:Y:S03]  /*6fd0*/  BSSY B0, `(.L_x_1588) ;  /* 0x0000189000007945 */ /* 0x000fe60003800000 */
[----:B------:R-:W-:Y:S02]  /*6fe0*/  SEL R227, RZ, 0x10, P1 ;  /* 0x00000010ffe37807 */ /* 0x000fe40000800000 */
[----:B------:R5:W2:Y:S07]  /*6ff0*/  SHFL.IDX PT, R3, R14, 0x1, 0x181f ;  /* 0x00381f000e037f89 */ /* 0x000aae00000e0000 */
[----:B--2---:R-:W2:Y:S01]  /*7000*/  SHFL.IDX PT, R4, R4, 0x1, 0x181f ;  /* 0x00381f0004047f89 */ /* 0x004ea200000e0000 */
[----:B-----5:R-:W-:Y:S02]  /*7010*/  SEL R14, RZ, 0x10, P4 ;  /* 0x00000010ff0e7807 */ /* 0x020fe40002000000 */
[C---:B----4-:R-:W-:Y:S04]  /*7020*/  IADD3 R6, P0, R5.reuse, R23, RZ ;  /* 0x0000001705067210 */ /* 0x050fe80007f1e0ff */
[C---:B---3--:R-:W-:Y:S05]  /*7030*/  IADD3.X R7, R2.reuse, R15, RZ, P0, !PT ;  /* 0x0000000f02077210 */ /* 0x048fea00007fe4ff */
[----:B------:R3:W-:Y:S02]  /*7040*/  LDGSTS.E.BYPASS.LTC128B.128 [R229+0x100], [R6.64], !P1 ;  /* 0x0010000006e57fae */ /* 0x0007e4000c901d46 */
[C---:B---3--:R-:W-:Y:S04]  /*7050*/  IADD3 R6, P0, R5.reuse, R28, RZ ;  /* 0x0000001c05067210 */ /* 0x048fe80007f1e0ff */
[C---:B------:R-:W-:Y:S02]  /*7060*/  IADD3.X R7, R2.reuse, R20, RZ, P0, !PT ;  /* 0x0000001402077210 */ /* 0x040fe400007fe4ff */
[C---:B------:R-:W-:Y:S03]  /*7070*/  IADD3 R12, P0, R5.reuse, R29, RZ ;  /* 0x0000001d050c7210 */ /* 0x040fe60007f1e0ff */
[----:B------:R3:W-:Y:S01]  /*7080*/  LDGSTS.E.BYPASS.LTC128B.128 [R229+0x2100], [R6.64], !P3 ;  /* 0x0210000006e57fae */ /* 0x0007e2000d901d46 */
[C---:B------:R-:W-:Y:S06]  /*7090*/  IADD3.X R13, R2.reuse, R21, RZ, P0, !PT ;  /* 0x00000015020d7210 */ /* 0x040fec00007fe4ff */
[----:B------:R4:W-:Y:S01]  /*70a0*/  LDGSTS.E.BYPASS.LTC128B.128 [R229+0x4100], [R12.64], !P4 ;  /* 0x041000000ce57fae */ /* 0x0009e2000e101d46 */
[----:B---3--:R-:W-:Y:S02]  /*70b0*/  IADD3 R6, P0, R5, R30, RZ ;  /* 0x0000001e05067210 */ /* 0x008fe40007f1e0ff */
[----:B------:R-:W-:Y:S02]  /*70c0*/  SEL R5, RZ, 0x10, P3 ;  /* 0x00000010ff057807 */ /* 0x000fe40001800000 */
[----:B------:R-:W-:Y:S02]  /*70d0*/  IADD3.X R7, R2, R22, RZ, P0, !PT ;  /* 0x0000001602077210 */ /* 0x000fe400007fe4ff */
[----:B------:R-:W-:Y:S03]  /*70e0*/  IADD3 R2, -R227, 0x10, RZ ;  /* 0x00000010e3027810 */ /* 0x000fe60007ffe1ff */
[----:B------:R3:W-:Y:S01]  /*70f0*/  LDGSTS.E.BYPASS.LTC128B.128 [R229+0x6100], [R6.64], !P5 ;  /* 0x0610000006e57fae */ /* 0x0007e2000e901d46 */
[----:B------:R-:W-:Y:S04]  /*7100*/  LOP3.LUT R2, R2, 0xf, RZ, 0xc0, !PT ;  /* 0x0000000f02027812 */ /* 0x000fe800078ec0ff */
[-C--:B---3--:R-:W-:Y:S02]  /*7110*/  IADD3 R6, P1, P0, R2, R3.reuse, R23 ;  /* 0x0000000302067210 */ /* 0x088fe4000783e017 */
[----:B------:R-:W-:Y:S02]  /*7120*/  IADD3 R2, -R5, 0x10, RZ ;  /* 0x0000001005027810 */ /* 0x000fe40007ffe1ff */
[-C--:B--2---:R-:W-:Y:S02]  /*7130*/  IADD3.X R7, RZ, R4.reuse, R15, P1, P0 ;  /* 0x00000004ff077210 */ /* 0x084fe40000fe040f */
[----:B------:R-:W-:Y:S02]  /*7140*/  ISETP.NE.U32.AND P0, PT, R227, RZ, PT ;  /* 0x000000ffe300720c */ /* 0x000fe40003f05070 */
[----:B------:R-:W-:Y:S02]  /*7150*/  LOP3.LUT R2, R2, 0xf, RZ, 0xc0, !PT ;  /* 0x0000000f02027812 */ /* 0x000fe400078ec0ff */
[----:B------:R-:W-:Y:S09]  /*7160*/  SEL R15, RZ, 0x10, P5 ;  /* 0x00000010ff0f7807 */ /* 0x000ff20002800000 */
[----:B------:R2:W-:Y:S01]  /*7170*/  LDGSTS.E.BYPASS.LTC128B.128.ZFILL [R229+0x1100], [R6.64], P0 ;  /* 0x0110000006e57fae */ /* 0x0005e20008141d46 */
[-C--:B----4-:R-:W-:Y:S04]  /*7180*/  IADD3 R12, P1, P0, R2, R3.reuse, R28 ;  /* 0x00000003020c7210 */ /* 0x090fe8000783e01c */
[-C--:B------:R-:W-:Y:S02]  /*7190*/  IADD3.X R13, RZ, R4.reuse, R20, P1, P0 ;  /* 0x00000004ff0d7210 */ /* 0x080fe40000fe0414 */
[----:B--2---:R-:W-:Y:S04]  /*71a0*/  IADD3 R6, -R14, 0x10, RZ ;  /* 0x000000100e067810 */ /* 0x004fe80007ffe1ff */
[----:B------:R-:W-:Y:S04]  /*71b0*/  LOP3.LUT R2, R6, 0xf, RZ, 0xc0, !PT ;  /* 0x0000000f06027812 */ /* 0x000fe800078ec0ff */
[-C--:B------:R-:W-:Y:S02]  /*71c0*/  IADD3 R20, P1, P0, R2, R3.reuse, R29 ;  /* 0x0000000302147210 */ /* 0x080fe4000783e01d */
[----:B------:R-:W-:Y:S02]  /*71d0*/  IADD3 R2, -R15, 0x10, RZ ;  /* 0x000000100f027810 */ /* 0x000fe40007ffe1ff */
[-C--:B------:R-:W-:Y:S02]  /*71e0*/  IADD3.X R21, RZ, R4.reuse, R21, P1, P0 ;  /* 0x00000004ff157210 */ /* 0x080fe40000fe0415 */
[----:B------:R-:W-:Y:S04]  /*71f0*/  LOP3.LUT R2, R2, 0xf, RZ, 0xc0, !PT ;  /* 0x0000000f02027812 */ /* 0x000fe800078ec0ff */
[----:B------:R-:W-:Y:S04]  /*7200*/  IADD3 R2, P1, P0, R2, R3, R30 ;  /* 0x0000000302027210 */ /* 0x000fe8000783e01e */
[----:B------:R-:W-:Y:S02]  /*7210*/  IADD3.X R3, RZ, R4, R22, P1, P0 ;  /* 0x00000004ff037210 */ /* 0x000fe40000fe0416 */
[----:B------:R-:W-:Y:S02]  /*7220*/  ISETP.NE.U32.AND P0, PT, R5, RZ, PT ;  /* 0x000000ff0500720c */ /* 0x000fe40003f05070 */
[C---:B-1----:R-:W-:Y:S03]  /*7230*/  HMMA.16816.F32.BF16 R4, R32.reuse, R8, RZ ;  /* 0x000000082004723c */ /* 0x042fe600000418ff */
[----:B------:R-:W-:Y:S05]  /*7240*/  ISETP.NE.U32.AND P1, PT, R14, RZ, PT ;  /* 0x000000ff0e00720c */ /* 0x000fea0003f25070 */
[C---:B------:R-:W-:Y:S03]  /*7250*/  HMMA.16816.F32.BF16 R8, R32.reuse, R10, RZ ;  /* 0x0000000a2008723c */ /* 0x040fe600000418ff */
[----:B------:R1:W-:Y:S01]  /*7260*/  LDGSTS.E.BYPASS.LTC128B.128.ZFILL [R229+0x3100], [R12.64], P0 ;  /* 0x031000000ce57fae */ /* 0x0003e20008141d46 */
[----:B------:R-:W-:Y:S06]  /*7270*/  ISETP.NE.U32.AND P0, PT, R15, RZ, PT ;  /* 0x000000ff0f00720c */ /* 0x000fec0003f05070 */
[----:B------:R2:W-:Y:S07]  /*7280*/  LDGSTS.E.BYPASS.LTC128B.128.ZFILL [R229+0x5100], [R20.64], P1 ;  /* 0x0510000014e57fae */ /* 0x0005ee0008941d46 */
[----:B------:R3:W-:Y:S01]  /*7290*/  LDGSTS.E.BYPASS.LTC128B.128.ZFILL [R229+0x7100], [R2.64], P0 ;  /* 0x0710000002e57fae */ /* 0x0007e20008141d46 */
[----:B------:R-:W-:Y:S06]  /*72a0*/  ISETP.GT.AND P0, PT, R233, R240, PT ;  /* 0x000000f0e900720c */ /* 0x000fec0003f04270 */
[----:B------:R-:W0:Y:S01]  /*72b0*/  LDGDEPBAR ;  /* 0x00000000000079af */ /* 0x000e220000000000 */
[C---:B-1----:R-:W-:Y:S08]  /*72c0*/  HMMA.16816.F32.BF16 R12, R32.reuse, R16, RZ ;  /* 0x00000010200c723c */ /* 0x042ff000000418ff */
[C---:B------:R-:W-:Y:S08]  /*72d0*/  HMMA.16816.F32.BF16 R16, R32.reuse, R18, RZ ;  /* 0x000000122010723c */ /* 0x040ff000000418ff */
[C---:B--2---:R-:W-:Y:S08]  /*72e0*/  HMMA.16816.F32.BF16 R20, R32.reuse, R24, RZ ;  /* 0x000000182014723c */ /* 0x044ff000000418ff */
[C---:B------:R-:W-:Y:S08]  /*72f0*/  HMMA.16816.F32.BF16 R24, R32.reuse, R26, RZ ;  /* 0x0000001a2018723c */ /* 0x040ff000000418ff */
[C---:B------:R-:W-:Y:S08]  /*7300*/  HMMA.16816.F32.BF16 R28, R32.reuse, R168, RZ ;  /* 0x000000a8201c723c */ /* 0x040ff000000418ff */
[----:B------:R-:W-:Y:S01]  /*7310*/  HMMA.16816.F32.BF16 R32, R32, R170, RZ ;  /* 0x000000aa2020723c */ /* 0x000fe200000418ff */
[----:B------:R-:W-:Y:S07]  /*7320*/  LDSM.16.M88.4 R168, [R224] ;  /* 0x00000000e0a8783b */ /* 0x000fee0000000200 */
[C---:B------:R-:W-:Y:S08]  /*7330*/  HMMA.16816.F32.BF16 R4, R172.reuse, R176, R4 ;  /* 0x000000b0ac04723c */ /* 0x040ff00000041804 */
[C---:B------:R-:W-:Y:S01]  /*7340*/  HMMA.16816.F32.BF16 R8, R172.reuse, R178, R8 ;  /* 0x000000b2ac08723c */ /* 0x040fe20000041808 */
[----:B------:R-:W1:Y:S07]  /*7350*/  LDSM.16.M88.4 R176, [R132] ;  /* 0x0000000084b0783b */ /* 0x000e6e0000000200 */
[C---:B------:R-:W-:Y:S08]  /*7360*/  HMMA.16816.F32.BF16 R12, R172.reuse, R180, R12 ;  /* 0x000000b4ac0c723c */ /* 0x040ff0000004180c */
[C---:B------:R-:W-:Y:S01]  /*7370*/  HMMA.16816.F32.BF16 R16, R172.reuse, R182, R16 ;  /* 0x000000b6ac10723c */ /* 0x040fe20000041810 */
[----:B------:R-:W2:Y:S07]  /*7380*/  LDSM.16.M88.4 R180, [R0] ;  /* 0x0000000000b4783b */ /* 0x000eae0000000200 */
[C---:B------:R-:W-:Y:S08]  /*7390*/  HMMA.16816.F32.BF16 R20, R172.reuse, R184, R20 ;  /* 0x000000b8ac14723c */ /* 0x040ff00000041814 */
[C---:B------:R-:W-:Y:S01]  /*73a0*/  HMMA.16816.F32.BF16 R24, R172.reuse, R186, R24 ;  /* 0x000000baac18723c */ /* 0x040fe20000041818 */
[----:B------:R-:W4:Y:S07]  /*73b0*/  LDSM.16.M88.4 R184, [R192] ;  /* 0x00000000c0b8783b */ /* 0x000f2e0000000200 */
[C---:B------:R-:W-:Y:S08]  /*73c0*/  HMMA.16816.F32.BF16 R28, R172.reuse, R188, R28 ;  /* 0x000000bcac1c723c */ /* 0x040ff0000004181c */
[----:B------:R-:W-:Y:S01]  /*73d0*/  HMMA.16816.F32.BF16 R32, R172, R190, R32 ;  /* 0x000000beac20723c */ /* 0x000fe20000041820 */
[----:B------:R-:W5:Y:S07]  /*73e0*/  LDSM.16.M88.4 R172, [R193] ;  /* 0x00000000c1ac783b */ /* 0x000f6e0000000200 */
[C---:B-1----:R-:W-:Y:S01]  /*73f0*/  HMMA.16816.F32.BF16 R4, R168.reuse, R176, R4 ;  /* 0x000000b0a804723c */ /* 0x042fe20000041804 */
[----:B------:R-:W-:Y:S07]  /*7400*/  LDSM.16.M88.4 R188, [R216+-0x5800] ;  /* 0xffa80000d8bc783b */ /* 0x000fee0000000200 */
[C---:B------:R-:W-:Y:S01]  /*7410*/  HMMA.16816.F32.BF16 R8, R168.reuse, R178, R8 ;  /* 0x000000b2a808723c */ /* 0x040fe20000041808 */
[----:B------:R-:W-:Y:S07]  /*7420*/  LDSM.16.M88.4 R176, [R223] ;  /* 0x00000000dfb0783b */ /* 0x000fee0000000200 */
[C---:B--2---:R-:W-:Y:S08]  /*7430*/  HMMA.16816.F32.BF16 R12, R168.reuse, R180, R12 ;  /* 0x000000b4a80c723c */ /* 0x044ff0000004180c */
[C---:B------:R-:W-:Y:S01]  /*7440*/  HMMA.16816.F32.BF16 R16, R168.reuse, R182, R16 ;  /* 0x000000b6a810723c */ /* 0x040fe20000041810 */
[----:B------:R-:W1:Y:S07]  /*7450*/  LDSM.16.M88.4 R180, [R216+-0x6000] ;  /* 0xffa00000d8b4783b */ /* 0x000e6e0000000200 */
[C---:B----4-:R-:W-:Y:S08]  /*7460*/  HMMA.16816.F32.BF16 R20, R168.reuse, R184, R20 ;  /* 0x000000b8a814723c */ /* 0x050ff00000041814 */
[C---:B------:R-:W-:Y:S01]  /*7470*/  HMMA.16816.F32.BF16 R24, R168.reuse, R186, R24 ;  /* 0x000000baa818723c */ /* 0x040fe20000041818 */
[----:B------:R-:W2:Y:S07]  /*7480*/  LDSM.16.M88.4 R184, [R216+-0x5000] ;  /* 0xffb00000d8b8783b */ /* 0x000eae0000000200 */
[C---:B-----5:R-:W-:Y:S08]  /*7490*/  HMMA.16816.F32.BF16 R28, R168.reuse, R172, R28 ;  /* 0x000000aca81c723c */ /* 0x060ff0000004181c */
[----:B------:R-:W-:Y:S01]  /*74a0*/  HMMA.16816.F32.BF16 R32, R168, R174, R32 ;  /* 0x000000aea820723c */ /* 0x000fe20000041820 */
[----:B------:R-:W4:Y:S07]  /*74b0*/  LDSM.16.M88.4 R168, [R216+-0x4800] ;  /* 0xffb80000d8a8783b */ /* 0x000f2e0000000200 */
[----:B------:R-:W-:Y:S01]  /*74c0*/  LDSM.16.M88.4 R172, [R221+0x4000] ;  /* 0x00400000ddac783b */ /* 0x000fe20000000200 */
[C---:B-1----:R-:W-:Y:S08]  /*74d0*/  HMMA.16816.F32.BF16 R4, R176.reuse, R180, R4 ;  /* 0x000000b4b004723c */ /* 0x042ff00000041804 */
[C---:B------:R-:W-:Y:S01]  /*74e0*/  HMMA.16816.F32.BF16 R8, R176.reuse, R182, R8 ;  /* 0x000000b6b008723c */ /* 0x040fe20000041808 */
[----:B------:R-:W1:Y:S07]  /*74f0*/  LDSM.16.M88.4 R180, [R135+0x2000] ;  /* 0x0020000087b4783b */ /* 0x000e6e0000000200 */
[C---:B------:R-:W-:Y:S08]  /*7500*/  HMMA.16816.F32.BF16 R12, R176.reuse, R188, R12 ;  /* 0x000000bcb00c723c */ /* 0x040ff0000004180c */
[C---:B------:R-:W-:Y:S01]  /*7510*/  HMMA.16816.F32.BF16 R16, R176.reuse, R190, R16 ;  /* 0x000000beb010723c */ /* 0x040fe20000041810 */
[----:B------:R-:W5:Y:S07]  /*7520*/  LDSM.16.M88.4 R188, [R135+0x2800] ;  /* 0x0028000087bc783b */ /* 0x000f6e0000000200 */
[C---:B--2---:R-:W-:Y:S08]  /*7530*/  HMMA.16816.F32.BF16 R20, R176.reuse, R184, R20 ;  /* 0x000000b8b014723c */ /* 0x044ff00000041814 */
[C---:B------:R-:W-:Y:S01]  /*7540*/  HMMA.16816.F32.BF16 R24, R176.reuse, R186, R24 ;  /* 0x000000bab018723c */ /* 0x040fe20000041818 */
[----:B------:R-:W2:Y:S07]  /*7550*/  LDSM.16.M88.4 R184, [R135+0x3000] ;  /* 0x0030000087b8783b */ /* 0x000eae0000000200 */
[C---:B----4-:R-:W-:Y:S08]  /*7560*/  HMMA.16816.F32.BF16 R28, R176.reuse, R168, R28 ;  /* 0x000000a8b01c723c */ /* 0x050ff0000004181c */
[----:B------:R-:W-:Y:S01]  /*7570*/  HMMA.16816.F32.BF16 R32, R176, R170, R32 ;  /* 0x000000aab020723c */ /* 0x000fe20000041820 */
[----:B------:R-:W4:Y:S07]  /*7580*/  LDSM.16.M88.4 R168, [R135+0x3800] ;  /* 0x0038000087a8783b */ /* 0x000f2e0000000200 */
[C---:B-1----:R-:W-:Y:S01]  /*7590*/  HMMA.16816.F32.BF16 R4, R172.reuse, R180, R4 ;  /* 0x000000b4ac04723c */ /* 0x042fe20000041804 */
[----:B------:R-:W-:Y:S07]  /*75a0*/  LDSM.16.M88.4 R176, [R222+0x4000] ;  /* 0x00400000deb0783b */ /* 0x000fee0000000200 */
[C---:B------:R-:W-:Y:S01]  /*75b0*/  HMMA.16816.F32.BF16 R8, R172.reuse, R182, R8 ;  /* 0x000000b6ac08723c */ /* 0x040fe20000041808 */
[----:B------:R-:W1:Y:S07]  /*75c0*/  LDSM.16.M88.4 R180, [R194] ;  /* 0x00000000c2b4783b */ /* 0x000e6e0000000200 */
[C---:B-----5:R-:W-:Y:S08]  /*75d0*/  HMMA.16816.F32.BF16 R12, R172.reuse, R188, R12 ;  /* 0x000000bcac0c723c */ /* 0x060ff0000004180c */
[C---:B------:R-:W-:Y:S01]  /*75e0*/  HMMA.16816.F32.BF16 R16, R172.reuse, R190, R16 ;  /* 0x000000beac10723c */ /* 0x040fe20000041810 */
[----:B------:R-:W5:Y:S07]  /*75f0*/  LDSM.16.M88.4 R188, [R195] ;  /* 0x00000000c3bc783b */ /* 0x000f6e0000000200 */
[C---:B--2---:R-:W-:Y:S01]  /*7600*/  HMMA.16816.F32.BF16 R20, R172.reuse, R184, R20 ;  /* 0x000000b8ac14723c */ /* 0x044fe20000041814 */
[----:B------:R-:W2:Y:S07]  /*7610*/  LDSM.16.M88.4 R192, [R196] ;  /* 0x00000000c4c0783b */ /* 0x000eae0000000200 */
[C---:B------:R-:W-:Y:S01]  /*7620*/  HMMA.16816.F32.BF16 R24, R172.reuse, R186, R24 ;  /* 0x000000baac18723c */ /* 0x040fe20000041818 */
[----:B------:R-:W2:Y:S07]  /*7630*/  LDSM.16.M88.4 R184, [R197] ;  /* 0x00000000c5b8783b */ /* 0x000eae0000000200 */
[C---:B----4-:R-:W-:Y:S08]  /*7640*/  HMMA.16816.F32.BF16 R28, R172.reuse, R168, R28 ;  /* 0x000000a8ac1c723c */ /* 0x050ff0000004181c */
[----:B------:R-:W-:Y:S01]  /*7650*/  HMMA.16816.F32.BF16 R32, R172, R170, R32 ;  /* 0x000000aaac20723c */ /* 0x000fe20000041820 */
[----:B------:R-:W-:Y:S07]  /*7660*/  LDSM.16.M88.4 R172, [R198] ;  /* 0x00000000c6ac783b */ /* 0x000fee0000000200 */
[C---:B-1----:R-:W-:Y:S01]  /*7670*/  HMMA.16816.F32.BF16 R4, R176.reuse, R180, R4 ;  /* 0x000000b4b004723c */ /* 0x042fe20000041804 */
[----:B------:R-:W1:Y:S07]  /*7680*/  LDSM.16.M88.4 R168, [R224+0x4000] ;  /* 0x00400000e0a8783b */ /* 0x000e6e0000000200 */
[C---:B------:R-:W-:Y:S01]  /*7690*/  HMMA.16816.F32.BF16 R8, R176.reuse, R182, R8 ;  /* 0x000000b6b008723c */ /* 0x040fe20000041808 */
[----:B------:R-:W4:Y:S07]  /*76a0*/  LDSM.16.M88.4 R196, [R199] ;  /* 0x00000000c7c4783b */ /* 0x000f2e0000000200 */
[C---:B-----5:R-:W-:Y:S01]  /*76b0*/  HMMA.16816.F32.BF16 R12, R176.reuse, R188, R12 ;  /* 0x000000bcb00c723c */ /* 0x060fe2000004180c */
[----:B------:R-:W5:Y:S07]  /*76c0*/  LDSM.16.M88.4 R180, [R200] ;  /* 0x00000000c8b4783b */ /* 0x000f6e0000000200 */
[C---:B------:R-:W-:Y:S01]  /*76d0*/  HMMA.16816.F32.BF16 R16, R176.reuse, R190, R16 ;  /* 0x000000beb010723c */ /* 0x040fe20000041810 */
[----:B------:R-:W-:Y:S07]  /*76e0*/  LDSM.16.M88.4 R188, [R216+-0x4000] ;  /* 0xffc00000d8bc783b */ /* 0x000fee0000000200 */
[C---:B--2---:R-:W-:Y:S08]  /*76f0*/  HMMA.16816.F32.BF16 R20, R176.reuse, R192, R20 ;  /* 0x000000c0b014723c */ /* 0x044ff00000041814 */
[C---:B------:R-:W-:Y:S01]  /*7700*/  HMMA.16816.F32.BF16 R24, R176.reuse, R194, R24 ;  /* 0x000000c2b018723c */ /* 0x040fe20000041818 */
[----:B------:R-:W-:Y:S07]  /*7710*/  LDSM.16.M88.4 R192, [R216+-0x3800] ;  /* 0xffc80000d8c0783b */ /* 0x000fee0000000200 */
[C---:B------:R-:W-:Y:S08]  /*7720*/  HMMA.16816.F32.BF16 R28, R176.reuse, R184, R28 ;  /* 0x000000b8b01c723c */ /* 0x040ff0000004181c */
[----:B------:R-:W-:Y:S01]  /*7730*/  HMMA.16816.F32.BF16 R32, R176, R186, R32 ;  /* 0x000000bab020723c */ /* 0x000fe20000041820 */
[----:B------:R-:W2:Y:S07]  /*7740*/  LDSM.16.M88.4 R176, [R201] ;  /* 0x00000000c9b0783b */ /* 0x000eae0000000200 */
[C---:B-1----:R-:W-:Y:S01]  /*7750*/  HMMA.16816.F32.BF16 R4, R168.reuse, R172, R4 ;  /* 0x000000aca804723c */ /* 0x042fe20000041804 */
[----:B------:R-:W1:Y:S07]  /*7760*/  LDSM.16.M88.4 R184, [R223+0x4000] ;  /* 0x00400000dfb8783b */ /* 0x000e6e0000000200 */
[C---:B------:R-:W-:Y:S01]  /*7770*/  HMMA.16816.F32.BF16 R8, R168.reuse, R174, R8 ;  /* 0x000000aea808723c */ /* 0x040fe20000041808 */
[----:B------:R-:W1:Y:S07]  /*7780*/  LDSM.16.M88.4 R172, [R216+-0x3000] ;  /* 0xffd00000d8ac783b */ /* 0x000e6e0000000200 */
[C---:B----4-:R-:W-:Y:S08]  /*7790*/  HMMA.16816.F32.BF16 R12, R168.reuse, R196, R12 ;  /* 0x000000c4a80c723c */ /* 0x050ff0000004180c */
[C---:B------:R-:W-:Y:S01]  /*77a0*/  HMMA.16816.F32.BF16 R16, R168.reuse, R198, R16 ;  /* 0x000000c6a810723c */ /* 0x040fe20000041810 */
[----:B------:R-:W4:Y:S07]  /*77b0*/  LDSM.16.M88.4 R196, [R216+-0x2800] ;  /* 0xffd80000d8c4783b */ /* 0x000f2e0000000200 */
[C---:B-----5:R-:W-:Y:S08]  /*77c0*/  HMMA.16816.F32.BF16 R20, R168.reuse, R180, R20 ;  /* 0x000000b4a814723c */ /* 0x060ff00000041814 */
[C---:B------:R-:W-:Y:S01]  /*77d0*/  HMMA.16816.F32.BF16 R24, R168.reuse, R182, R24 ;  /* 0x000000b6a818723c */ /* 0x040fe20000041818 */
[----:B------:R-:W-:Y:S07]  /*77e0*/  LDSM.16.M88.4 R180, [R135+0x4800] ;  /* 0x0048000087b4783b */ /* 0x000fee0000000200 */
[C---:B--2---:R-:W-:Y:S08]  /*77f0*/  HMMA.16816.F32.BF16 R28, R168.reuse, R176, R28 ;  /* 0x000000b0a81c723c */ /* 0x044ff0000004181c */
[----:B------:R-:W-:Y:S01]  /*7800*/  HMMA.16816.F32.BF16 R32, R168, R178, R32 ;  /* 0x000000b2a820723c */ /* 0x000fe20000041820 */
[----:B------:R-:W-:Y:S07]  /*7810*/  LDSM.16.M88.4 R168, [R221+0x8000] ;  /* 0x00800000dda8783b */ /* 0x000fee0000000200 */
[C---:B-1----:R-:W-:Y:S01]  /*7820*/  HMMA.16816.F32.BF16 R4, R184.reuse, R188, R4 ;  /* 0x000000bcb804723c */ /* 0x042fe20000041804 */
[----:B------:R-:W1:Y:S07]  /*7830*/  LDSM.16.M88.4 R176, [R135+0x4000] ;  /* 0x0040000087b0783b */ /* 0x000e6e0000000200 */
[C---:B------:R-:W-:Y:S01]  /*7840*/  HMMA.16816.F32.BF16 R8, R184.reuse, R190, R8 ;  /* 0x000000beb808723c */ /* 0x040fe20000041808 */
[----:B------:R-:W2:Y:S07]  /*7850*/  LDSM.16.M88.4 R188, [R135+0x5000] ;  /* 0x0050000087bc783b */ /* 0x000eae0000000200 */
[C---:B------:R-:W-:Y:S08]  /*7860*/  HMMA.16816.F32.BF16 R12, R184.reuse, R192, R12 ;  /* 0x000000c0b80c723c */ /* 0x040ff0000004180c */
[C---:B------:R-:W-:Y:S01]  /*7870*/  HMMA.16816.F32.BF16 R16, R184.reuse, R194, R16 ;  /* 0x000000c2b810723c */ /* 0x040fe20000041810 */
[----:B------:R-:W5:Y:S07]  /*7880*/  LDSM.16.M88.4 R192, [R135+0x5800] ;  /* 0x0058000087c0783b */ /* 0x000f6e0000000200 */
[C---:B------:R-:W-:Y:S08]  /*7890*/  HMMA.16816.F32.BF16 R20, R184.reuse, R172, R20 ;  /* 0x000000acb814723c */ /* 0x040ff00000041814 */
[C---:B------:R-:W-:Y:S01]  /*78a0*/  HMMA.16816.F32.BF16 R24, R184.reuse, R174, R24 ;  /* 0x000000aeb818723c */ /* 0x040fe20000041818 */
[----:B------:R-:W-:Y:S07]  /*78b0*/  LDSM.16.M88.4 R172, [R222+0x8000] ;  /* 0x00800000deac783b */ /* 0x000fee0000000200 */
[C---:B----4-:R-:W-:Y:S08]  /*78c0*/  HMMA.16816.F32.BF16 R28, R184.reuse, R196, R28 ;  /* 0x000000c4b81c723c */ /* 0x050ff0000004181c */
[----:B------:R-:W-:Y:S01]  /*78d0*/  HMMA.16816.F32.BF16 R32, R184, R198, R32 ;  /* 0x000000c6b820723c */ /* 0x000fe20000041820 */
[----:B------:R-:W4:Y:S07]  /*78e0*/  LDSM.16.M88.4 R184, [R202] ;  /* 0x00000000cab8783b */ /* 0x000f2e0000000200 */
[C---:B-1----:R-:W-:Y:S01]  /*78f0*/  HMMA.16816.F32.BF16 R4, R168.reuse, R176, R4 ;  /* 0x000000b0a804723c */ /* 0x042fe20000041804 */
[----:B------:R-:W1:Y:S07]  /*7900*/  LDSM.16.M88.4 R196, [R203] ;  /* 0x00000000cbc4783b */ /* 0x000e6e0000000200 */
[C---:B------:R-:W-:Y:S01]  /*7910*/  HMMA.16816.F32.BF16 R8, R168.reuse, R178, R8 ;  /* 0x000000b2a808723c */ /* 0x040fe20000041808 */
[----:B------:R-:W1:Y:S07]  /*7920*/  LDSM.16.M88.4 R200, [R204] ;  /* 0x00000000ccc8783b */ /* 0x000e6e0000000200 */
[C---:B------:R-:W-:Y:S01]  /*7930*/  HMMA.16816.F32.BF16 R12, R168.reuse, R180, R12 ;  /* 0x000000b4a80c723c */ /* 0x040fe2000004180c */
[----:B------:R-:W1:Y:S07]  /*7940*/  LDSM.16.M88.4 R176, [R205] ;  /* 0x00000000cdb0783b */ /* 0x000e6e0000000200 */
[C---:B------:R-:W-:Y:S01]  /*7950*/  HMMA.16816.F32.BF16 R16, R168.reuse, R182, R16 ;  /* 0x000000b6a810723c */ /* 0x040fe20000041810 */
[----:B------:R-:W-:Y:S07]  /*7960*/  LDSM.16.M88.4 R180, [R224+0x8000] ;  /* 0x00800000e0b4783b */ /* 0x000fee0000000200 */
[C---:B--2---:R-:W-:Y:S08]  /*7970*/  HMMA.16816.F32.BF16 R20, R168.reuse, R188, R20 ;  /* 0x000000bca814723c */ /* 0x044ff00000041814 */
[C---:B------:R-:W-:Y:S01]  /*7980*/  HMMA.16816.F32.BF16 R24, R168.reuse, R190, R24 ;  /* 0x000000bea818723c */ /* 0x040fe20000041818 */
[----:B------:R-:W2:Y:S07]  /*7990*/  LDSM.16.M88.4 R188, [R206] ;  /* 0x00000000cebc783b */ /* 0x000eae0000000200 */
[C---:B-----5:R-:W-:Y:S01]  /*79a0*/  HMMA.16816.F32.BF16 R28, R168.reuse, R192, R28 ;  /* 0x000000c0a81c723c */ /* 0x060fe2000004181c */
[----:B------:R-:W5:Y:S07]  /*79b0*/  LDSM.16.M88.4 R204, [R207] ;  /* 0x00000000cfcc783b */ /* 0x000f6e0000000200 */
[----:B------:R-:W-:Y:S01]  /*79c0*/  HMMA.16816.F32.BF16 R32, R168, R194, R32 ;  /* 0x000000c2a820723c */ /* 0x000fe20000041820 */
[----:B------:R-:W2:Y:S07]  /*79d0*/  LDSM.16.M88.4 R168, [R208] ;  /* 0x00000000d0a8783b */ /* 0x000eae0000000200 */
[C---:B----4-:R-:W-:Y:S01]  /*79e0*/  HMMA.16816.F32.BF16 R4, R172.reuse, R184, R4 ;  /* 0x000000b8ac04723c */ /* 0x050fe20000041804 */
[----:B------:R-:W-:Y:S07]  /*79f0*/  LDSM.16.M88.4 R192, [R223+0x8000] ;  /* 0x00800000dfc0783b */ /* 0x000fee0000000200 */
[C---:B------:R-:W-:Y:S01]  /*7a00*/  HMMA.16816.F32.BF16 R8, R172.reuse, R186, R8 ;  /* 0x000000baac08723c */ /* 0x040fe20000041808 */
[----:B------:R-:W4:Y:S07]  /*7a10*/  LDSM.16.M88.4 R184, [R209] ;  /* 0x00000000d1b8783b */ /* 0x000f2e0000000200 */
[C---:B-1----:R-:W-:Y:S08]  /*7a20*/  HMMA.16816.F32.BF16 R12, R172.reuse, R196, R12 ;  /* 0x000000c4ac0c723c */ /* 0x042ff0000004180c */
        /* <DEDUP_REMOVED lines=8> */
[C---:B--2---:R-:W-:Y:S01]  /*7ab0*/  HMMA.16816.F32.BF16 R4, R180.reuse, R188, R4 ;  /* 0x000000bcb404723c */ /* 0x044fe20000041804 */
[----:B------:R-:W2:Y:S07]  /*7ac0*/  LDSM.16.M88.4 R176, [R216+-0x800] ;  /* 0xfff80000d8b0783b */ /* 0x000eae0000000200 */
[C---:B------:R-:W-:Y:S01]  /*7ad0*/  HMMA.16816.F32.BF16 R8, R180.reuse, R190, R8 ;  /* 0x000000beb408723c */ /* 0x040fe20000041808 */
[----:B------:R-:W-:Y:S07]  /*7ae0*/  LDSM.16.M88.4 R188, [R221+0xc000] ;  /* 0x00c00000ddbc783b */ /* 0x000fee0000000200 */
[C---:B-----5:R-:W-:Y:S08]  /*7af0*/  HMMA.16816.F32.BF16 R12, R180.reuse, R204, R12 ;  /* 0x000000ccb40c723c */ /* 0x060ff0000004180c */
[C---:B------:R-:W-:Y:S01]  /*7b00*/  HMMA.16816.F32.BF16 R16, R180.reuse, R206, R16 ;  /* 0x000000ceb410723c */ /* 0x040fe20000041810 */
[----:B------:R-:W5:Y:S07]  /*7b10*/  LDSM.16.M88.4 R204, [R135+0x6000] ;  /* 0x0060000087cc783b */ /* 0x000f6e0000000200 */
[C---:B------:R-:W-:Y:S08]  /*7b20*/  HMMA.16816.F32.BF16 R20, R180.reuse, R168, R20 ;  /* 0x000000a8b414723c */ /* 0x040ff00000041814 */
[C---:B------:R-:W-:Y:S01]  /*7b30*/  HMMA.16816.F32.BF16 R24, R180.reuse, R170, R24 ;  /* 0x000000aab418723c */ /* 0x040fe20000041818 */
[----:B------:R-:W2:Y:S07]  /*7b40*/  LDSM.16.M88.4 R168, [R135+0x6800] ;  /* 0x0068000087a8783b */ /* 0x000eae0000000200 */
[C---:B----4-:R-:W-:Y:S08]  /*7b50*/  HMMA.16816.F32.BF16 R28, R180.reuse, R184, R28 ;  /* 0x000000b8b41c723c */ /* 0x050ff0000004181c */
[----:B------:R-:W-:Y:S01]  /*7b60*/  HMMA.16816.F32.BF16 R32, R180, R186, R32 ;  /* 0x000000bab420723c */ /* 0x000fe20000041820 */
[----:B------:R-:W4:Y:S07]  /*7b70*/  LDSM.16.M88.4 R180, [R135+0x7000] ;  /* 0x0070000087b4783b */ /* 0x000f2e0000000200 */
[C---:B-1----:R-:W-:Y:S01]  /*7b80*/  HMMA.16816.F32.BF16 R4, R192.reuse, R196, R4 ;  /* 0x000000c4c004723c */ /* 0x042fe20000041804 */
[----:B------:R-:W1:Y:S07]  /*7b90*/  LDSM.16.M88.4 R184, [R135+0x7800] ;  /* 0x0078000087b8783b */ /* 0x000e6e0000000200 */
[C---:B------:R-:W-:Y:S01]  /*7ba0*/  HMMA.16816.F32.BF16 R8, R192.reuse, R198, R8 ;  /* 0x000000c6c008723c */ /* 0x040fe20000041808 */
[----:B------:R-:W-:Y:S07]  /*7bb0*/  LDSM.16.M88.4 R196, [R222+0xc000] ;  /* 0x00c00000dec4783b */ /* 0x000fee0000000200 */
[C---:B------:R-:W-:Y:S08]  /*7bc0*/  HMMA.16816.F32.BF16 R12, R192.reuse, R200, R12 ;  /* 0x000000c8c00c723c */ /* 0x040ff0000004180c */
[C---:B------:R-:W-:Y:S01]  /*7bd0*/  HMMA.16816.F32.BF16 R16, R192.reuse, R202, R16 ;  /* 0x000000cac010723c */ /* 0x040fe20000041810 */
[----:B------:R-:W1:Y:S07]  /*7be0*/  LDSM.16.M88.4 R200, [R210] ;  /* 0x00000000d2c8783b */ /* 0x000e6e0000000200 */
[C---:B------:R-:W-:Y:S08]  /*7bf0*/  HMMA.16816.F32.BF16 R20, R192.reuse, R172, R20 ;  /* 0x000000acc014723c */ /* 0x040ff00000041814 */
[C---:B------:R-:W-:Y:S01]  /*7c00*/  HMMA.16816.F32.BF16 R24, R192.reuse, R174, R24 ;  /* 0x000000aec018723c */ /* 0x040fe20000041818 */
[----:B------:R-:W1:Y:S07]  /*7c10*/  LDSM.16.M88.4 R172, [R211] ;  /* 0x00000000d3ac783b */ /* 0x000e6e0000000200 */
[C---:B--2---:R-:W-:Y:S01]  /*7c20*/  HMMA.16816.F32.BF16 R28, R192.reuse, R176, R28 ;  /* 0x000000b0c01c723c */ /* 0x044fe2000004181c */
[----:B------:R-:W-:Y:S07]  /*7c30*/  LDSM.16.M88.4 R208, [R214] ;  /* 0x00000000d6d0783b */ /* 0x000fee0000000200 */
[----:B------:R-:W-:Y:S01]  /*7c40*/  HMMA.16816.F32.BF16 R32, R192, R178, R32 ;  /* 0x000000b2c020723c */ /* 0x000fe20000041820 */
[----:B------:R-:W2:Y:S07]  /*7c50*/  LDSM.16.M88.4 R176, [R212] ;  /* 0x00000000d4b0783b */ /* 0x000eae0000000200 */
[C---:B-----5:R-:W-:Y:S01]  /*7c60*/  HMMA.16816.F32.BF16 R4, R188.reuse, R204, R4 ;  /* 0x000000ccbc04723c */ /* 0x060fe20000041804 */
[----:B------:R-:W5:Y:S07]  /*7c70*/  LDSM.16.M88.4 R192, [R213] ;  /* 0x00000000d5c0783b */ /* 0x000f6e0000000200 */
[C---:B------:R-:W-:Y:S01]  /*7c80*/  HMMA.16816.F32.BF16 R8, R188.reuse, R206, R8 ;  /* 0x000000cebc08723c */ /* 0x040fe20000041808 */
[----:B------:R-:W2:Y:S07]  /*7c90*/  LDSM.16.M88.4 R204, [R224+0xc000] ;  /* 0x00c00000e0cc783b */ /* 0x000eae0000000200 */
[C---:B------:R-:W-:Y:S08]  /*7ca0*/  HMMA.16816.F32.BF16 R12, R188.reuse, R168, R12 ;  /* 0x000000a8bc0c723c */ /* 0x040ff0000004180c */
[C---:B------:R-:W-:Y:S01]  /*7cb0*/  HMMA.16816.F32.BF16 R16, R188.reuse, R170, R16 ;  /* 0x000000aabc10723c */ /* 0x040fe20000041810 */
[----:B------:R-:W2:Y:S07]  /*7cc0*/  LDSM.16.M88.4 R168, [R215] ;  /* 0x00000000d7a8783b */ /* 0x000eae0000000200 */
[C---:B----4-:R-:W-:Y:S01]  /*7cd0*/  HMMA.16816.F32.BF16 R20, R188.reuse, R180, R20 ;  /* 0x000000b4bc14723c */ /* 0x050fe20000041814 */
[----:B------:R-:W-:Y:S07]  /*7ce0*/  LDSM.16.M88.4 R212, [R216] ;  /* 0x00000000d8d4783b */ /* 0x000fee0000000200 */
[C---:B------:R-:W-:Y:S01]  /*7cf0*/  HMMA.16816.F32.BF16 R24, R188.reuse, R182, R24 ;  /* 0x000000b6bc18723c */ /* 0x040fe20000041818 */
[----:B------:R-:W4:Y:S07]  /*7d00*/  LDSM.16.M88.4 R180, [R225] ;  /* 0x00000000e1b4783b */ /* 0x000f2e0000000200 */
[C---:B-1----:R-:W-:Y:S08]  /*7d10*/  HMMA.16816.F32.BF16 R28, R188.reuse, R184, R28 ;  /* 0x000000b8bc1c723c */ /* 0x042ff0000004181c */
[----:B------:R-:W-:Y:S01]  /*7d20*/  HMMA.16816.F32.BF16 R32, R188, R186, R32 ;  /* 0x000000babc20723c */ /* 0x000fe20000041820 */
[----:B------:R-:W1:Y:S07]  /*7d30*/  LDSM.16.M88.4 R184, [R226] ;  /* 0x00000000e2b8783b */ /* 0x000e6e0000000200 */
[C---:B------:R-:W-:Y:S01]  /*7d40*/  HMMA.16816.F32.BF16 R4, R196.reuse, R200, R4 ;  /* 0x000000c8c404723c */ /* 0x040fe20000041804 */
[----:B------:R-:W1:Y:S07]  /*7d50*/  LDSM.16.M88.4 R188, [R223+0xc000] ;  /* 0x00c00000dfbc783b */ /* 0x000e6e0000000200 */
[C---:B------:R-:W-:Y:S08]  /*7d60*/  HMMA.16816.F32.BF16 R8, R196.reuse, R202, R8 ;  /* 0x000000cac408723c */ /* 0x040ff00000041808 */
[C---:B------:R-:W-:Y:S08]  /*7d70*/  HMMA.16816.F32.BF16 R12, R196.reuse, R172, R12 ;  /* 0x000000acc40c723c */ /* 0x040ff0000004180c */
[C---:B------:R-:W-:Y:S08]  /*7d80*/  HMMA.16816.F32.BF16 R16, R196.reuse, R174, R16 ;  /* 0x000000aec410723c */ /* 0x040ff00000041810 */
[C---:B--2---:R-:W-:Y:S08]  /*7d90*/  HMMA.16816.F32.BF16 R20, R196.reuse, R176, R20 ;  /* 0x000000b0c414723c */ /* 0x044ff00000041814 */
[C---:B------:R-:W-:Y:S08]  /*7da0*/  HMMA.16816.F32.BF16 R24, R196.reuse, R178, R24 ;  /* 0x000000b2c418723c */ /* 0x040ff00000041818 */
[C---:B-----5:R-:W-:Y:S08]  /*7db0*/  HMMA.16816.F32.BF16 R28, R196.reuse, R192, R28 ;  /* 0x000000c0c41c723c */ /* 0x060ff0000004181c */
[----:B------:R-:W-:Y:S08]  /*7dc0*/  HMMA.16816.F32.BF16 R32, R196, R194, R32 ;  /* 0x000000c2c420723c */ /* 0x000ff00000041820 */
[C---:B------:R-:W-:Y:S08]  /*7dd0*/  HMMA.16816.F32.BF16 R4, R204.reuse, R208, R4 ;  /* 0x000000d0cc04723c */ /* 0x040ff00000041804 */
[C---:B------:R-:W-:Y:S08]  /*7de0*/  HMMA.16816.F32.BF16 R8, R204.reuse, R210, R8 ;  /* 0x000000d2cc08723c */ /* 0x040ff00000041808 */
[C---:B------:R-:W-:Y:S08]  /*7df0*/  HMMA.16816.F32.BF16 R12, R204.reuse, R168, R12 ;  /* 0x000000a8cc0c723c */ /* 0x040ff0000004180c */
[C---:B------:R-:W-:Y:S01]  /*7e00*/  HMMA.16816.F32.BF16 R16, R204.reuse, R170, R16 ;  /* 0x000000aacc10723c */ /* 0x040fe20000041810 */
[----:B------:R-:W2:Y:S07]  /*7e10*/  LDSM.16.M88.4 R168, [R216+0x800] ;  /* 0x00080000d8a8783b */ /* 0x000eae0000000200 */
[C---:B----4-:R-:W-:Y:S08]  /*7e20*/  HMMA.16816.F32.BF16 R20, R204.reuse, R180, R20 ;  /* 0x000000b4cc14723c */ /* 0x050ff00000041814 */
[C---:B------:R-:W-:Y:S08]  /*7e30*/  HMMA.16816.F32.BF16 R24, R204.reuse, R182, R24 ;  /* 0x000000b6cc18723c */ /* 0x040ff00000041818 */
[C---:B-1----:R-:W-:Y:S08]  /*7e40*/  HMMA.16816.F32.BF16 R28, R204.reuse, R184, R28 ;  /* 0x000000b8cc1c723c */ /* 0x042ff0000004181c */
[----:B------:R-:W-:Y:S08]  /*7e50*/  HMMA.16816.F32.BF16 R32, R204, R186, R32 ;  /* 0x000000bacc20723c */ /* 0x000ff00000041820 */
[C---:B------:R-:W-:Y:S08]  /*7e60*/  HMMA.16816.F32.BF16 R4, R188.reuse, R212, R4 ;  /* 0x000000d4bc04723c */ /* 0x040ff00000041804 */
[C---:B------:R-:W-:Y:S08]  /*7e70*/  HMMA.16816.F32.BF16 R8, R188.reuse, R214, R8 ;  /* 0x000000d6bc08723c */ /* 0x040ff00000041808 */
[C---:B--2---:R-:W-:Y:S08]  /*7e80*/  HMMA.16816.F32.BF16 R12, R188.reuse, R168, R12 ;  /* 0x000000a8bc0c723c */ /* 0x044ff0000004180c */
[----:B------:R-:W-:Y:S01]  /*7e90*/  FMUL.FTZ R0, R4, c[0x0][0x320] ;  /* 0x0000c80004007a20 */ /* 0x000fe20000410000 */
[C---:B------:R-:W-:Y:S03]  /*7ea0*/  HMMA.16816.F32.BF16 R16, R188.reuse, R170, R16 ;  /* 0x000000aabc10723c */ /* 0x040fe60000041810 */
[----:B------:R1:W2:Y:S04]  /*7eb0*/  MUFU.TANH R181, R0 ;  /* 0x0000000000b57308 */ /* 0x0002a80000002400 */
[----:B------:R-:W-:Y:S02]  /*7ec0*/  FMUL.FTZ R10, R10, c[0x0][0x320] ;  /* 0x0000c8000a0a7a20 */ /* 0x000fe40000410000 */
[----:B---3--:R-:W-:Y:S04]  /*7ed0*/  FMUL.FTZ R3, R11, c[0x0][0x320] ;  /* 0x0000c8000b037a20 */ /* 0x008fe80000410000 */
[----:B------:R-:W3:Y:S02]  /*7ee0*/  MUFU.TANH R185, R10 ;  /* 0x0000000a00b97308 */ /* 0x000ee40000002400 */
[----:B------:R-:W-:Y:S08]  /*7ef0*/  FMUL.FTZ R2, R12, c[0x0][0x320] ;  /* 0x0000c8000c027a20 */ /* 0x000ff00000410000 */
[----:B------:R-:W4:Y:S01]  /*7f00*/  MUFU.TANH R177, R2 ;  /* 0x0000000200b17308 */ /* 0x000f220000002400 */
[----:B-1----:R-:W-:Y:S09]  /*7f10*/  FMUL.FTZ R0, R5, c[0x0][0x320] ;  /* 0x0000c80005007a20 */ /* 0x002ff20000410000 */
[----:B------:R1:W1:Y:S10]  /*7f20*/  MUFU.TANH R184, R0 ;  /* 0x0000000000b87308 */ /* 0x0002740000002400 */
[----:B------:R5:W2:Y:S01]  /*7f30*/  MUFU.TANH R183, R3 ;  /* 0x0000000300b77308 */ /* 0x000aa20000002400 */
[----:B-1----:R-:W-:Y:S09]  /*7f40*/  FMUL.FTZ R0, R6, c[0x0][0x320] ;  /* 0x0000c80006007a20 */ /* 0x002ff20000410000 */
[----:B------:R1:W1:Y:S01]  /*7f50*/  MUFU.TANH R186, R0 ;  /* 0x0000000000ba7308 */ /* 0x0002620000002400 */
[----:B-----5:R-:W-:Y:S09]  /*7f60*/  FMUL.FTZ R3, R19, c[0x0][0x320] ;  /* 0x0000c80013037a20 */ /* 0x020ff20000410000 */
[----:B------:R-:W2:Y:S01]  /*7f70*/  MUFU.TANH R173, R3 ;  /* 0x0000000300ad7308 */ /* 0x000ea20000002400 */
[----:B-1----:R-:W-:Y:S02]  /*7f80*/  FMUL.FTZ R0, R7, c[0x0][0x320] ;  /* 0x0000c80007007a20 */ /* 0x002fe40000410000 */
[----:B------:R-:W1:Y:S07]  /*7f90*/  LDSM.16.M88.4 R4, [R216+0x1000] ;  /* 0x00100000d804783b */ /* 0x000e6e0000000200 */
[----:B------:R5:W1:Y:S02]  /*7fa0*/  MUFU.TANH R187, R0 ;  /* 0x0000000000bb7308 */ /* 0x000a640000002400 */
[----:B-----5:R-:W-:Y:S08]  /*7fb0*/  FMUL.FTZ R0, R8, c[0x0][0x320] ;  /* 0x0000c80008007a20 */ /* 0x020ff00000410000 */
[----:B------:R5:W2:Y:S01]  /*7fc0*/  MUFU.TANH R182, R0 ;  /* 0x0000000000b67308 */ /* 0x000aa20000002400 */
[C---:B-1----:R-:W-:Y:S07]  /*7fd0*/  HMMA.16816.F32.BF16 R20, R188.reuse, R4, R20 ;  /* 0x00000004bc14723c */ /* 0x042fee0000041814 */
[----:B------:R-:W-:Y:S01]  /*7fe0*/  FMUL.FTZ R4, R18, c[0x0][0x320] ;  /* 0x0000c80012047a20 */ /* 0x000fe20000410000 */
[C---:B------:R-:W-:Y:S03]  /*7ff0*/  HMMA.16816.F32.BF16 R24, R188.reuse, R6, R24 ;  /* 0x00000006bc18723c */ /* 0x040fe60000041818 */
[----:B------:R-:W1:Y:S01]  /*8000*/  MUFU.TANH R174, R4 ;  /* 0x0000000400ae7308 */ /* 0x000e620000002400 */
[----:B-----5:R-:W-:Y:S02]  /*8010*/  FMUL.FTZ R0, R9, c[0x0][0x320] ;  /* 0x0000c80009007a20 */ /* 0x020fe40000410000 */
[----:B------:R-:W5:Y:S02]  /*8020*/  LDSM.16.M88.4 R8, [R216+0x1800] ;  /* 0x00180000d808783b */ /* 0x000f640000000200 */
[----:B------:R-:W-:Y:S05]  /*8030*/  DEPBAR.LE SB0, 0x0 ;  /* 0x000080000000791a */ /* 0x000fea0000000000 */
[----:B------:R1:W1:Y:S01]  /*8040*/  MUFU.TANH R180, R0 ;  /* 0x0000000000b47308 */ /* 0x0002620000002400 */
[----:B------:R-:W-:Y:S02]  /*8050*/  BAR.SYNC.DEFER_BLOCKING 0x0 ;  /* 0x0000000000007b1d */ /* 0x000fe40000010000 */
[----:B------:R-:W-:Y:S07]  /*8060*/  FMUL.FTZ R2, R21, c[0x0][0x320] ;  /* 0x0000c80015027a20 */ /* 0x000fee0000410000 */
[----:B------:R-:W2:Y:S01]  /*8070*/  MUFU.TANH R168, R2 ;  /* 0x0000000200a87308 */ /* 0x000ea20000002400 */
[----:B-1----:R-:W-:Y:S09]  /*8080*/  FMUL.FTZ R0, R13, c[0x0][0x320] ;  /* 0x0000c8000d007a20 */ /* 0x002ff20000410000 */
[----:B------:R1:W1:Y:S01]  /*8090*/  MUFU.TANH R176, R0 ;  /* 0x0000000000b07308 */ /* 0x0002620000002400 */
[C---:B-----5:R-:W-:Y:S08]  /*80a0*/  HMMA.16816.F32.BF16 R28, R188.reuse, R8, R28 ;  /* 0x00000008bc1c723c */ /* 0x060ff0000004181c */
[----:B------:R-:W-:Y:S04]  /*80b0*/  HMMA.16816.F32.BF16 R32, R188, R10, R32 ;  /* 0x0000000abc20723c */ /* 0x000fe80000041820 */
[----:B-1----:R-:W-:Y:S04]  /*80c0*/  FMUL.FTZ R0, R14, c[0x0][0x320] ;  /* 0x0000c8000e007a20 */ /* 0x002fe80000410000 */
[----:B------:R1:W1:Y:S04]  /*80d0*/  MUFU.TANH R179, R0 ;  /* 0x0000000000b37308 */ /* 0x0002680000002400 */
[----:B-1----:R-:W-:Y:S06]  /*80e0*/  FMUL.FTZ R0, R15, c[0x0][0x320] ;  /* 0x0000c8000f007a20 */ /* 0x002fec0000410000 */
        /* <DEDUP_REMOVED lines=37> */
[----:B------:R-:W-:Y:S01]  /*8340*/  SHF.R.S32.HI R230, RZ, 0x1f, R239 ;  /* 0x0000001fffe67819 */ /* 0x000fe200000114ef */
[----:B------:R-:W-:Y:S01]  /*8350*/  IMAD R2, R233, 0x40, R242 ;  /* 0x00000040e9027824 */ /* 0x000fe200078e02f2 */
[----:B------:R-:W-:Y:S01]  /*8360*/  SHF.R.S32.HI R132, RZ, 0x1f, R238 ;  /* 0x0000001fff847819 */ /* 0x000fe200000114ee */
[----:B------:R-:W-:Y:S01]  /*8370*/  IMAD.MOV.U32 R228, RZ, RZ, RZ ;  /* 0x000000ffffe47224 */ /* 0x000fe200078e00ff */
[----:B------:R-:W-:Y:S01]  /*8380*/  ISETP.NE.AND P0, PT, R0, c[0x0][0x2b8], PT ;  /* 0x0000ae0000007a0c */ /* 0x000fe20003f05270 */
[----:B------:R-:W-:Y:S01]  /*8390*/  IMAD R0, R236, 0x20, R241 ;  /* 0x00000020ec007824 */ /* 0x000fe200078e02f1 */
[C---:B------:R-:W-:Y:S01]  /*83a0*/  SHF.L.U64.HI R12, R239.reuse, 0x1, R230 ;  /* 0x00000001ef0c7819 */ /* 0x040fe200000102e6 */
[----:B------:R-:W-:Y:S01]  /*83b0*/  IMAD.SHL.U32 R28, R239, 0x2, RZ ;  /* 0x00000002ef1c7824 */ /* 0x000fe200078e00ff */
[----:B------:R-:W-:Y:S01]  /*83c0*/  SHF.R.S32.HI R230, RZ, 0x1f, R237 ;  /* 0x0000001fffe67819 */ /* 0x000fe200000114ed */
[C---:B------:R-:W-:Y:S01]  /*83d0*/  IMAD.SHL.U32 R27, R237.reuse, 0x2, RZ ;  /* 0x00000002ed1b7824 */ /* 0x040fe200078e00ff */
[----:B------:R-:W-:Y:S01]  /*83e0*/  IADD3 R2, R2, -0x40, R0 ;  /* 0xffffffc002027810 */ /* 0x000fe20007ffe000 */
[----:B------:R-:W-:Y:S01]  /*83f0*/  IMAD.SHL.U32 R26, R238, 0x2, RZ ;  /* 0x00000002ee1a7824 */ /* 0x000fe200078e00ff */
[----:B------:R-:W-:Y:S01]  /*8400*/  SHF.L.U64.HI R11, R237, 0x1, R230 ;  /* 0x00000001ed0b7819 */ /* 0x000fe200000102e6 */
[----:B------:R-:W-:Y:S01]  /*8410*/  IMAD.SHL.U32 R25, R232, 0x2, RZ ;  /* 0x00000002e8197824 */ /* 0x000fe200078e00ff */
[----:B------:R-:W-:Y:S01]  /*8420*/  SHF.R.S32.HI R230, RZ, 0x1f, R232 ;  /* 0x0000001fffe67819 */ /* 0x000fe200000114e8 */
[----:B------:R-:W-:Y:S01]  /*8430*/  IMAD.MOV.U32 R0, RZ, RZ, R2 ;  /* 0x000000ffff007224 */ /* 0x000fe200078e0002 */
[----:B------:R-:W-:Y:S01]  /*8440*/  SHF.L.U64.HI R10, R238, 0x1, R132 ;  /* 0x00000001ee0a7819 */ /* 0x000fe20000010284 */
[----:B------:R-:W-:Y:S01]  /*8450*/  @P0 IMAD.HI.U32 R3, R2, c[0x0][0x2bc], RZ ;  /* 0x0000af0002030a27 */ /* 0x000fe200078e00ff */
[----:B------:R-:W-:Y:S04]  /*8460*/  SHF.L.U64.HI R9, R232, 0x1, R230 ;  /* 0x00000001e8097819 */ /* 0x000fe800000102e6 */
[----:B------:R-:W-:Y:S04]  /*8470*/  @P0 SHF.R.U32.HI R0, RZ, c[0x0][0x2c0], R3 ;  /* 0x0000b000ff000a19 */ /* 0x000fe80000011603 */
[C---:B------:R-:W-:Y:S04]  /*8480*/  @!P6 IADD3 R3, P0, R0.reuse, R246, RZ ;  /* 0x000000f60003e210 */ /* 0x040fe80007f1e0ff */
[----:B------:R-:W-:Y:S01]  /*8490*/  @!P6 LEA.HI.X.SX32 R5, R0, R250, 0x1, P0 ;  /* 0x000000fa0005e211 */ /* 0x000fe200000f0eff */
[----:B------:R-:W-:Y:S01]  /*84a0*/  IMAD.MOV R0, RZ, RZ, -R0 ;  /* 0x000000ffff007224 */ /* 0x000fe200078e0a00 */
[C---:B------:R-:W-:Y:S03]  /*84b0*/  @!P6 LEA R4, P0, R3.reuse, c[0x0][0x2a0], 0x2 ;  /* 0x0000a8000304ea11 */ /* 0x040fe600078010ff */
[----:B------:R-:W-:Y:S01]  /*84c0*/  IMAD R231, R0, c[0x0][0x2b8], R2 ;  /* 0x0000ae0000e77a24 */ /* 0x000fe200078e0202 */
[----:B------:R-:W-:Y:S03]  /*84d0*/  @!P6 LEA.HI.X R5, R3, c[0x0][0x2a4], R5, 0x2, P0 ;  /* 0x0000a9000305ea11 */ /* 0x000fe600000f1405 */
[C---:B------:R-:W-:Y:S01]  /*84e0*/  IMAD.WIDE.U32 R2, R231.reuse, c[0x0][0x1e0], RZ ;  /* 0x00007800e7027a25 */ /* 0x040fe200078e00ff */
[----:B------:R-:W-:Y:S01]  /*84f0*/  SHF.R.S32.HI R0, RZ, 0x1f, R231 ;  /* 0x0000001fff007819 */ /* 0x000fe200000114e7 */
[----:B------:R-:W2:Y:S04]  /*8500*/  @!P6 LDG.E R228, [R4.64] ;  /* 0x0000000604e4e981 */ /* 0x000ea8000c1e1900 */
[----:B------:R-:W-:Y:S04]  /*8510*/  IMAD R0, R0, c[0x0][0x1e0], RZ ;  /* 0x0000780000007a24 */ /* 0x000fe800078e02ff */
        /* <DEDUP_REMOVED lines=12> */
.L_x_1668:
[----:B------:R-:W-:-:S05]  /*85e0*/  BRA.DIV ~URZ, `(.L_x_1591) ;  /* 0x000088027f007947 */ /* 0x000fca000b800000 */
[----:B------:R-:W3:Y:S01]  /*85f0*/  SHFL.IDX PT, R0, R8, RZ, 0x181f ;  /* 0x00181fff08007589 */ /* 0x000ee200000e0000 */
[C---:B------:R-:W-:Y:S04]  /*8600*/  IADD3 R2, -R227.reuse, 0x10, RZ ;  /* 0x00000010e3027810 */ /* 0x040fe80007ffe1ff */
[----:B------:R-:W-:Y:S04]  /*8610*/  LOP3.LUT R2, R2, 0xf, RZ, 0xc0, !PT ;  /* 0x0000000f02027812 */ /* 0x000fe800078ec0ff */
[----:B---3--:R-:W-:Y:S04]  /*8620*/  IADD3 R2, P1, P0, R2, R0, R25 ;  /* 0x0000000002027210 */ /* 0x008fe8000783e019 */
[----:B--2---:R-:W-:Y:S02]  /*8630*/  IADD3.X R3, RZ, R4, R9, P1, P0 ;  /* 0x00000004ff037210 */ /* 0x004fe40000fe0409 */
[----:B------:R-:W-:Y:S11]  /*8640*/  ISETP.NE.U32.AND P0, PT, R227, RZ, PT ;  /* 0x000000ffe300720c */ /* 0x000ff60003f05070 */
[----:B------:R-:W-:Y:S02]  /*8650*/  @!UPT UIADD3 URZ, URZ, URZ, URZ ;  /* 0x0000003f3f3ff290 */ /* 0x000fe4000fffe03f */
[----:B------:R-:W-:Y:S01]  /*8660*/  @!PT LDS RZ, [RZ] ;  /* 0x00000000fffff984 */ /* 0x000fe20000000800 */
[----:B------:R-:W-:Y:S01]  /*8670*/  @!PT LDS RZ, [RZ] ;  /* 0x00000000fffff984 */ /* 0x000fe20000000800 */
[----:B------:R2:W-:Y:S02]  /*8680*/  LDGSTS.E.BYPASS.LTC128B.128.ZFILL [R229+0x8100], [R2.64], P0 ;  /* 0x0810000002e57fae */ /* 0x0005e40008141d46 */
[----:B--2---:R-:W-:Y:S05]  /*8690*/  IADD3 R2, P0, R0, R26, RZ ;  /* 0x0000001a00027210 */ /* 0x004fea0007f1e0ff */
[----:B------:R-:W-:Y:S01]  /*86a0*/  IMAD.X R3, R4, 0x1, R10, P0 ;  /* 0x0000000104037824 */ /* 0x000fe200000e060a */
[----:B------:R-:W-:Y:S04]  /*86b0*/  IADD3 R6, P0, R0, R27, RZ ;  /* 0x0000001b00067210 */ /* 0x000fe80007f1e0ff */
[----:B------:R2:W-:Y:S01]  /*86c0*/  LDGSTS.E.BYPASS.LTC128B.128 [R229+0xa100], [R2.64], !P3 ;  /* 0x0a10000002e57fae */ /* 0x0005e2000d901d46 */
[----:B------:R-:W-:Y:S05]  /*86d0*/  IMAD.X R7, R4, 0x1, R11, P0 ;  /* 0x0000000104077824 */ /* 0x000fea00000e060b */
[----:B------:R3:W-:Y:S01]  /*86e0*/  LDGSTS.E.BYPASS.LTC128B.128 [R229+0xc100], [R6.64], !P4 ;  /* 0x0c10000006e57fae */ /* 0x0007e2000e101d46 */
[----:B--2---:R-:W-:Y:S03]  /*86f0*/  IADD3 R2, P0, R0, R28, RZ ;  /* 0x0000001c00027210 */ /* 0x004fe60007f1e0ff */
[----:B------:R3:W2:Y:S02]  /*8700*/  SHFL.IDX PT, R0, R8, 0x1, 0x181f ;  /* 0x00381f0008007f89 */ /* 0x0006a400000e0000 */
[----:B------:R-:W-:Y:S02]  /*8710*/  IMAD.X R3, R4, 0x1, R12, P0 ;  /* 0x0000000104037824 */ /* 0x000fe400000e060c */
[----:B------:R3:W4:Y:S04]  /*8720*/  SHFL.IDX PT, R4, R5, 0x1, 0x181f ;  /* 0x00381f0005047f89 */ /* 0x00072800000e0000 */
[----:B------:R3:W-:Y:S02]  /*8730*/  LDGSTS.E.BYPASS.LTC128B.128 [R229+0xe100], [R2.64], !P5 ;  /* 0x0e10000002e57fae */ /* 0x0007e4000e901d46 */
.L_x_1669:
[C---:B---3--:R-:W-:Y:S02]  /*8740*/  IADD3 R2, -R227.reuse, 0x10, RZ ;  /* 0x00000010e3027810 */ /* 0x048fe40007ffe1ff */
[----:B------:R-:W-:Y:S02]  /*8750*/  ISETP.NE.U32.AND P0, PT, R227, RZ, PT ;  /* 0x000000ffe300720c */ /* 0x000fe40003f05070 */
[----:B------:R-:W-:Y:S04]  /*8760*/  LOP3.LUT R2, R2, 0xf, RZ, 0xc0, !PT ;  /* 0x0000000f02027812 */ /* 0x000fe800078ec0ff */
[----:B--2---:R-:W-:Y:S04]  /*8770*/  IADD3 R2, P2, P1, R2, R0, R25 ;  /* 0x0000000002027210 */ /* 0x004fe8000795e019 */
[----:B----4-:R-:W-:Y:S02]  /*8780*/  IADD3.X R3, RZ, R4, R9, P2, P1 ;  /* 0x00000004ff037210 */ /* 0x010fe400017e2409 */
[C---:B------:R-:W-:Y:S03]  /*8790*/  IADD3 R6, P1, R0.reuse, R27, RZ ;  /* 0x0000001b00067210 */ /* 0x040fe60007f3e0ff */
[----:B------:R-:W-:Y:S01]  /*87a0*/  @!PT LDS RZ, [RZ] ;  /* 0x00000000fffff984 */ /* 0x000fe20000000800 */
[----:B------:R-:W-:Y:S01]  /*87b0*/  @!PT LDS RZ, [RZ] ;  /* 0x00000000fffff984 */ /* 0x000fe20000000800 */
[----:B------:R-:W-:Y:S01]  /*87c0*/  @!PT LDS RZ, [RZ] ;  /* 0x00000000fffff984 */ /* 0x000fe20000000800 */
[----:B------:R2:W-:Y:S01]  /*87d0*/  LDGSTS.E.BYPASS.LTC128B.128.ZFILL [R229+0x9100], [R2.64], P0 ;  /* 0x0910000002e57fae */ /* 0x0005e20008141d46 */
[----:B------:R-:W-:Y:S01]  /*87e0*/  IADD3 R8, P0, R0, R26, RZ ;  /* 0x0000001a00087210 */ /* 0x000fe20007f1e0ff */
[C---:B------:R-:W-:Y:S04]  /*87f0*/  IMAD.X R7, R4.reuse, 0x1, R11, P1 ;  /* 0x0000000104077824 */ /* 0x040fe800008e060b */
[----:B------:R-:W-:Y:S05]  /*8800*/  IMAD.X R9, R4, 0x1, R10, P0 ;  /* 0x0000000104097824 */ /* 0x000fea00000e060a */
[----:B------:R3:W-:Y:S04]  /*8810*/  LDGSTS.E.BYPASS.LTC128B.128 [R229+0xb100], [R8.64], !P3 ;  /* 0x0b10000008e57fae */ /* 0x0007e8000d901d46 */
[----:B------:R3:W-:Y:S01]  /*8820*/  LDGSTS.E.BYPASS.LTC128B.128 [R229+0xd100], [R6.64], !P4 ;  /* 0x0d10000006e57fae */ /* 0x0007e2000e101d46 */
[----:B--2---:R-:W-:Y:S05]  /*8830*/  IADD3 R2, P0, R0, R28, RZ ;  /* 0x0000001c00027210 */ /* 0x004fea0007f1e0ff */
[----:B------:R-:W-:Y:S05]  /*8840*/  IMAD.X R3, R4, 0x1, R12, P0 ;  /* 0x0000000104037824 */ /* 0x000fea00000e060c */
[----:B------:R3:W-:Y:S03]  /*8850*/  LDGSTS.E.BYPASS.LTC128B.128 [R229+0xf100], [R2.64], !P5 ;  /* 0x0f10000002e57fae */ /* 0x0007e6000e901d46 */
.L_x_1589:
[----:B--234-:R-:W-:Y:S05]  /*8860*/  BSYNC B0 ;  /* 0x0000000000007941 */ /* 0x01cfea0003800000 */
.L_x_1588:
        /* <DEDUP_REMOVED lines=41> */
.L_x_1670:
[----:B--2---:R-:W-:Y:S01]  /*8b00*/  FMNMX.FTZ R3, R0, R4, !PT ;  /* 0x0000000400037209 */ /* 0x004fe20007810000 */
[C---:B------:R-:W-:Y:S01]  /*8b10*/  FADD.FTZ R0, -R132.reuse, R133 ;  /* 0x0000008584007221 */ /* 0x040fe20000010100 */
[----:B------:R-:W-:Y:S01]  /*8b20*/  WARPSYNC 0xffffffff ;  /* 0xffffffff00007948 */ /* 0x000fe20003800000 */
[----:B-1----:R-:W-:Y:S01]  /*8b30*/  FMUL.FTZ R4, R132, c[0x0][0x2d0] ;  /* 0x0000b40084047a20 */ /* 0x002fe20000410000 */
[----:B------:R-:W-:Y:S01]  /*8b40*/  ISETP.GT.AND P0, PT, R233, R240, PT ;  /* 0x000000f0e900720c */ /* 0x000fe20003f04270 */
        /* <DEDUP_REMOVED lines=18> */
[--C-:B------:R-:W-:Y:S02]  /*8c70*/  FFMA.FTZ R180, R176, c[0x0][0x2d0], -R4.reuse ;  /* 0x0000b400b0b47a23 */ /* 0x100fe40000010804 */
[----:B------:R-:W-:Y:S07]  /*8c80*/  FFMA.FTZ R176, R172, c[0x0][0x2d0], -R4 ;  /* 0x0000b400acb07a23 */ /* 0x000fee0000010804 */
[----:B------:R-:W2:Y:S10]  /*8c90*/  MUFU.EX2 R4, R7 ;  /* 0x0000000700047308 */ /* 0x000eb40000000800 */
[----:B------:R-:W3:Y:S01]  /*8ca0*/  MUFU.EX2 R8, R8 ;  /* 0x0000000800087308 */ /* 0x000ee20000000800 */
[C---:B-1----:R-:W-:Y:S02]  /*8cb0*/  FMUL.FTZ R32, R2.reuse, R136 ;  /* 0x0000008802207220 */ /* 0x042fe40000410000 */
[C---:B------:R-:W-:Y:S02]  /*8cc0*/  FMUL.FTZ R33, R2.reuse, R137 ;  /* 0x0000008902217220 */ /* 0x040fe40000410000 */
[C---:B------:R-:W-:Y:S02]  /*8cd0*/  FMUL.FTZ R12, R2.reuse, R156 ;  /* 0x0000009c020c7220 */ /* 0x040fe40000410000 */
[C---:B------:R-:W-:Y:S02]  /*8ce0*/  FMUL.FTZ R13, R2.reuse, R157 ;  /* 0x0000009d020d7220 */ /* 0x040fe40000410000 */
[C---:B------:R-:W-:Y:S02]  /*8cf0*/  FMUL.FTZ R21, R2.reuse, R149 ;  /* 0x0000009502157220 */ /* 0x040fe40000410000 */
[C---:B------:R-:W-:Y:S02]  /*8d00*/  FMUL.FTZ R20, R2.reuse, R148 ;  /* 0x0000009402147220 */ /* 0x040fe40000410000 */
[----:B------:R-:W-:Y:S01]  /*8d10*/  FMUL.FTZ R25, R2, R145 ;  /* 0x0000009102197220 */ /* 0x000fe20000410000 */
[----:B--2---:R-:W-:Y:S01]  /*8d20*/  F2FP.BF16.PACK_AB R168, R6, R4 ;  /* 0x0000000406a8723e */ /* 0x004fe200000010ff */
[----:B------:R-:W-:Y:S01]  /*8d30*/  FFMA.FTZ R0, R2, R235, R4 ;  /* 0x000000eb02007223 */ /* 0x000fe20000010004 */
[----:B------:R-:W-:Y:S01]  /*8d40*/  MUFU.EX2 R148, R189 ;  /* 0x000000bd00947308 */ /* 0x000fe20000000800 */
[C---:B------:R-:W-:Y:S02]  /*8d50*/  FMUL.FTZ R4, R3.reuse, c[0x0][0x2d0] ;  /* 0x0000b40003047a20 */ /* 0x040fe40000410000 */
[----:B------:R-:W-:Y:S02]  /*8d60*/  FADD.FTZ R7, R6, R0 ;  /* 0x0000000006077221 */ /* 0x000fe40000010000 */
        /* <DEDUP_REMOVED lines=15> */
[--C-:B------:R-:W-:Y:S01]  /*8e60*/  FFMA.FTZ R182, R170, c[0x0][0x2d0], -R4.reuse ;  /* 0x0000b400aab67a23 */ /* 0x100fe20000010804 */
[----:B------:R-:W-:Y:S01]  /*8e70*/  MUFU.EX2 R156, R134 ;  /* 0x00000086009c7308 */ /* 0x000fe20000000800 */
[--C-:B------:R-:W-:Y:S01]  /*8e80*/  FFMA.FTZ R179, R169, c[0x0][0x2d0], -R4.reuse ;  /* 0x0000b400a9b37a23 */ /* 0x100fe20000010804 */
[----:B---3--:R-:W-:Y:S01]  /*8e90*/  F2FP.BF16.PACK_AB R170, R8, R9 ;  /* 0x0000000908aa723e */ /* 0x008fe200000010ff */
[--C-:B------:R-:W-:Y:S02]  /*8ea0*/  FFMA.FTZ R183, R24, c[0x0][0x2d0], -R4.reuse ;  /* 0x0000b40018b77a23 */ /* 0x100fe40000010804 */
[--C-:B------:R-:W-:Y:S02]  /*8eb0*/  FFMA.FTZ R187, R17, c[0x0][0x2d0], -R4.reuse ;  /* 0x0000b40011bb7a23 */ /* 0x100fe40000010804 */
[----:B------:R-:W-:Y:S02]  /*8ec0*/  FFMA.FTZ R196, R16, c[0x0][0x2d0], -R4 ;  /* 0x0000b40010c47a23 */ /* 0x000fe40000010804 */
[----:B------:R-:W-:Y:S01]  /*8ed0*/  FADD.FTZ R4, R9, R7 ;  /* 0x0000000709047221 */ /* 0x000fe20000010000 */
[----:B------:R-:W-:Y:S01]  /*8ee0*/  MUFU.EX2 R134, R176 ;  /* 0x000000b000867308 */ /* 0x000fe20000000800 */
[----:B------:R-:W-:Y:S02]  /*8ef0*/  FMUL.FTZ R17, R2, R153 ;  /* 0x0000009902117220 */ /* 0x000fe40000410000 */
[----:B------:R-:W-:Y:S02]  /*8f00*/  FADD.FTZ R178, R8, R4 ;  /* 0x0000000408b27221 */ /* 0x000fe40000010000 */
[C---:B-1----:R-:W-:Y:S02]  /*8f10*/  FMUL.FTZ R34, R0.reuse, R138 ;  /* 0x0000008a00227220 */ /* 0x042fe40000410000 */
[----:B------:R-:W-:Y:S02]  /*8f20*/  FMUL.FTZ R35, R0, R139 ;  /* 0x0000008b00237220 */ /* 0x000fe40000410000 */
[----:B------:R-:W1:Y:S01]  /*8f30*/  LDSM.16.MT88.4 R136, [R217] ;  /* 0x00000000d988783b */ /* 0x000e620000004200 */
[----:B------:R-:W2:Y:S01]  /*8f40*/  MUFU.EX2 R7, R6 ;  /* 0x0000000600077308 */ /* 0x000ea20000000800 */
[C---:B------:R-:W-:Y:S02]  /*8f50*/  FMUL.FTZ R4, R2.reuse, R164 ;  /* 0x000000a402047220 */ /* 0x040fe40000410000 */
[C---:B------:R-:W-:Y:S02]  /*8f60*/  FMUL.FTZ R5, R2.reuse, R165 ;  /* 0x000000a502057220 */ /* 0x040fe40000410000 */
[C---:B------:R-:W-:Y:S02]  /*8f70*/  FMUL.FTZ R16, R2.reuse, R152 ;  /* 0x0000009802107220 */ /* 0x040fe40000410000 */
[C---:B------:R-:W-:Y:S02]  /*8f80*/  FMUL.FTZ R8, R2.reuse, R160 ;  /* 0x000000a002087220 */ /* 0x040fe40000410000 */
[----:B------:R-:W-:Y:S01]  /*8f90*/  FMUL.FTZ R9, R2, R161 ;  /* 0x000000a102097220 */ /* 0x000fe20000410000 */
        /* <DEDUP_REMOVED lines=9> */
[C---:B--2---:R-:W-:Y:S01]  /*9030*/  F2FP.BF16.PACK_AB R169, R7.reuse, R10 ;  /* 0x0000000a07a9723e */ /* 0x044fe200000010ff */
[C---:B------:R-:W-:Y:S02]  /*9040*/  FFMA.FTZ R6, R0.reuse, R234, R10 ;  /* 0x000000ea00067223 */ /* 0x040fe4000001000a */
[C---:B------:R-:W-:Y:S02]  /*9050*/  FMUL.FTZ R10, R0.reuse, R162 ;  /* 0x000000a2000a7220 */ /* 0x040fe40000410000 */
[----:B------:R-:W-:Y:S01]  /*9060*/  FADD.FTZ R152, R7, R6 ;  /* 0x0000000607987221 */ /* 0x000fe20000010000 */
[----:B------:R-:W-:Y:S01]  /*9070*/  LDSM.16.MT88.4 R160, [R217+0x1800] ;  /* 0x00180000d9a0783b */ /* 0x000fe20000004200 */
[C---:B------:R-:W-:Y:S01]  /*9080*/  FMUL.FTZ R6, R0.reuse, R166 ;  /* 0x000000a600067220 */ /* 0x040fe20000410000 */
[----:B------:R-:W-:Y:S01]  /*9090*/  MUFU.EX2 R176, R183 ;  /* 0x000000b700b07308 */ /* 0x000fe20000000800 */
[----:B------:R-:W-:Y:S01]  /*90a0*/  FMUL.FTZ R7, R0, R167 ;  /* 0x000000a700077220 */ /* 0x000fe20000410000 */
[----:B---3--:R-:W-:Y:S01]  /*90b0*/  F2FP.BF16.PACK_AB R171, R156, R153 ;  /* 0x000000999cab723e */ /* 0x008fe200000010ff */
[C---:B------:R-:W-:Y:S02]  /*90c0*/  FMUL.FTZ R26, R0.reuse, R146 ;  /* 0x00000092001a7220 */ /* 0x040fe40000410000 */
[----:B------:R-:W-:Y:S02]  /*90d0*/  FMUL.FTZ R27, R0, R147 ;  /* 0x00000093001b7220 */ /* 0x000fe40000410000 */
[C---:B------:R-:W-:Y:S02]  /*90e0*/  FMUL.FTZ R28, R2.reuse, R140 ;  /* 0x0000008c021c7220 */ /* 0x040fe40000410000 */
[C---:B-1----:R-:W-:Y:S01]  /*90f0*/  HMMA.16816.F32.BF16 R4, R168.reuse, R136, R4 ;  /* 0x00000088a804723c */ /* 0x042fe20000041804 */
[----:B------:R-:W1:Y:S04]  /*9100*/  MUFU.EX2 R133, R181 ;  /* 0x000000b500857308 */ /* 0x000e680000000800 */
[----:B------:R-:W-:Y:S02]  /*9110*/  FMUL.FTZ R29, R2, R141 ;  /* 0x0000008d021d7220 */ /* 0x000fe40000410000 */
[C---:B------:R-:W-:Y:S01]  /*9120*/  FMUL.FTZ R30, R0.reuse, R142 ;  /* 0x0000008e001e7220 */ /* 0x040fe20000410000 */
[C---:B------:R-:W-:Y:S01]  /*9130*/  HMMA.16816.F32.BF16 R8, R168.reuse, R138, R8 ;  /* 0x0000008aa808723c */ /* 0x040fe20000041808 */
[----:B------:R-:W2:Y:S02]  /*9140*/  LDSM.16.MT88.4 R136, [R218] ;  /* 0x00000000da88783b */ /* 0x000ea40000004200 */
[----:B------:R-:W-:Y:S01]  /*9150*/  MUFU.EX2 R198, R175 ;  /* 0x000000af00c67308 */ /* 0x000fe20000000800 */
[----:B------:R-:W-:Y:S02]  /*9160*/  FMUL.FTZ R31, R0, R143 ;  /* 0x0000008f001f7220 */ /* 0x000fe40000410000 */
[C---:B------:R-:W-:Y:S02]  /*9170*/  FMUL.FTZ R24, R2.reuse, R144 ;  /* 0x0000009002187220 */ /* 0x040fe40000410000 */
[C---:B------:R-:W-:Y:S01]  /*9180*/  FMUL.FTZ R36, R2.reuse, R36 ;  /* 0x0000002402247220 */ /* 0x040fe20000410000 */
[----:B------:R-:W-:Y:S03]  /*9190*/  LDSM.16.MT88.4 R140, [R217+0x800] ;  /* 0x00080000d98c783b */ /* 0x000fe60000004200 */
        /* <DEDUP_REMOVED lines=17> */
[----:B------:R-:W-:Y:S01]  /*92b0*/  FMUL.FTZ R51, R0, R51 ;  /* 0x0000003300337220 */ /* 0x000fe20000410000 */
[C---:B--2---:R-:W-:Y:S02]  /*92c0*/  HMMA.16816.F32.BF16 R12, R168.reuse, R136, R12 ;  /* 0x00000088a80c723c */ /* 0x044fe4000004180c */
[----:B------:R-:W-:Y:S01]  /*92d0*/  MUFU.EX2 R197, R172 ;  /* 0x000000ac00c57308 */ /* 0x000fe20000000800 */
[C---:B------:R-:W-:Y:S02]  /*92e0*/  FMUL.FTZ R52, R2.reuse, R52 ;  /* 0x0000003402347220 */ /* 0x040fe40000410000 */
[----:B------:R-:W-:Y:S02]  /*92f0*/  FMUL.FTZ R53, R2, R53 ;  /* 0x0000003502357220 */ /* 0x000fe40000410000 */
[C---:B------:R-:W-:Y:S01]  /*9300*/  FMUL.FTZ R54, R0.reuse, R54 ;  /* 0x0000003600367220 */ /* 0x040fe20000410000 */
[C---:B------:R-:W-:Y:S01]  /*9310*/  HMMA.16816.F32.BF16 R16, R168.reuse, R138, R16 ;  /* 0x0000008aa810723c */ /* 0x040fe20000041810 */
[----:B------:R-:W2:Y:S03]  /*9320*/  LDSM.16.MT88.4 R136, [R220] ;  /* 0x00000000dc88783b */ /* 0x000ea60000004200 */
[----:B------:R-:W-:Y:S01]  /*9330*/  FMUL.FTZ R55, R0, R55 ;  /* 0x0000003700377220 */ /* 0x000fe20000410000 */
[----:B------:R-:W-:Y:S01]  /*9340*/  MUFU.EX2 R181, R174 ;  /* 0x000000ae00b57308 */ /* 0x000fe20000000800 */
[C---:B------:R-:W-:Y:S02]  /*9350*/  FMUL.FTZ R56, R2.reuse, R56 ;  /* 0x0000003802387220 */ /* 0x040fe40000410000 */
[----:B------:R-:W-:Y:S04]  /*9360*/  FMUL.FTZ R57, R2, R57 ;  /* 0x0000003902397220 */ /* 0x000fe80000410000 */
        /* <DEDUP_REMOVED lines=22> */
[----:B------:R-:W2:Y:S03]  /*94d0*/  LDSM.16.MT88.4 R136, [R219] ;  /* 0x00000000db88783b */ /* 0x000ea60000004200 */
        /* <DEDUP_REMOVED lines=18> */
[C---:B--2---:R-:W-:Y:S03]  /*9600*/  HMMA.16816.F32.BF16 R28, R168.reuse, R136, R28 ;  /* 0x00000088a81c723c */ /* 0x044fe6000004181c */
[C---:B------:R-:W-:Y:S02]  /*9610*/  FMUL.FTZ R94, R0.reuse, R94 ;  /* 0x0000005e005e7220 */ /* 0x040fe40000410000 */
[----:B------:R-:W-:Y:S02]  /*9620*/  FMUL.FTZ R95, R0, R95 ;  /* 0x0000005f005f7220 */ /* 0x000fe40000410000 */
[C---:B------:R-:W-:Y:S01]  /*9630*/  FMUL.FTZ R96, R2.reuse, R96 ;  /* 0x0000006002607220 */ /* 0x040fe20000410000 */
[C---:B------:R-:W-:Y:S01]  /*9640*/  HMMA.16816.F32.BF16 R32, R168.reuse, R138, R32 ;  /* 0x0000008aa820723c */ /* 0x040fe20000041820 */
[----:B------:R-:W2:Y:S03]  /*9650*/  LDSM.16.MT88.4 R136, [R217+0x2000] ;  /* 0x00200000d988783b */ /* 0x000ea60000004200 */
        /* <DEDUP_REMOVED lines=23> */
[----:B------:R-:W2:Y:S03]  /*97d0*/  LDSM.16.MT88.4 R136, [R218+0x2000] ;  /* 0x00200000da88783b */ /* 0x000ea60000004200 */
[C---:B------:R-:W-:Y:S02]  /*97e0*/  FMUL.FTZ R118, R0.reuse, R118 ;  /* 0x0000007600767220 */ /* 0x040fe40000410000 */
[----:B------:R-:W-:Y:S02]  /*97f0*/  FMUL.FTZ R119, R0, R119 ;  /* 0x0000007700777220 */ /* 0x000fe40000410000 */
[C---:B------:R-:W-:Y:S04]  /*9800*/  FMUL.FTZ R120, R2.reuse, R120 ;  /* 0x0000007802787220 */ /* 0x040fe80000410000 */
[----:B------:R-:W-:Y:S02]  /*9810*/  FMUL.FTZ R121, R2, R121 ;  /* 0x0000007902797220 */ /* 0x000fe40000410000 */
[C---:B------:R-:W-:Y:S02]  /*9820*/  FMUL.FTZ R122, R0.reuse, R122 ;  /* 0x0000007a007a7220 */ /* 0x040fe40000410000 */
[----:B------:R-:W-:Y:S02]  /*9830*/  FMUL.FTZ R123, R0, R123 ;  /* 0x0000007b007b7220 */ /* 0x000fe40000410000 */
[C---:B------:R-:W-:Y:S02]  /*9840*/  FMUL.FTZ R124, R2.reuse, R124 ;  /* 0x0000007c027c7220 */ /* 0x040fe40000410000 */
[C---:B------:R-:W-:Y:S02]  /*9850*/  FMUL.FTZ R125, R2.reuse, R125 ;  /* 0x0000007d027d7220 */ /* 0x040fe40000410000 */
[C---:B------:R-:W-:Y:S02]  /*9860*/  FMUL.FTZ R128, R2.reuse, R128 ;  /* 0x0000008002807220 */ /* 0x040fe40000410000 */
[----:B------:R-:W-:Y:S02]  /*9870*/  FMUL.FTZ R129, R2, R129 ;  /* 0x0000008102817220 */ /* 0x000fe40000410000 */
[----:B------:R-:W3:Y:S01]  /*9880*/  MUFU.EX2 R2, R180 ;  /* 0x000000b400027308 */ /* 0x000ee20000000800 */
[C---:B------:R-:W-:Y:S02]  /*9890*/  FMUL.FTZ R126, R0.reuse, R126 ;  /* 0x0000007e007e7220 */ /* 0x040fe40000410000 */
[C---:B------:R-:W-:Y:S02]  /*98a0*/  FMUL.FTZ R127, R0.reuse, R127 ;  /* 0x0000007f007f7220 */ /* 0x040fe40000410000 */
[C---:B------:R-:W-:Y:S02]  /*98b0*/  FMUL.FTZ R130, R0.reuse, R130 ;  /* 0x0000008200827220 */ /* 0x040fe40000410000 */
[----:B------:R-:W-:Y:S02]  /*98c0*/  FMUL.FTZ R131, R0, R131 ;  /* 0x0000008300837220 */ /* 0x000fe40000410000 */
[----:B-1----:R-:W-:Y:S01]  /*98d0*/  FADD.FTZ R0, R133, R178 ;  /* 0x000000b285007221 */ /* 0x002fe20000010000 */
[----:B------:R-:W1:Y:S01]  /*98e0*/  MUFU.EX2 R180, R173 ;  /* 0x000000ad00b47308 */ /* 0x000e620000000800 */
[C---:B--2---:R-:W-:Y:S09]  /*98f0*/  HMMA.16816.F32.BF16 R44, R168.reuse, R136, R44 ;  /* 0x00000088a82c723c */ /* 0x044ff2000004182c */
[----:B------:R-:W2:Y:S01]  /*9900*/  MUFU.EX2 R173, R186 ;  /* 0x000000ba00ad7308 */ /* 0x000ea20000000800 */
[C---:B------:R-:W-:Y:S01]  /*9910*/  HMMA.16816.F32.BF16 R48, R168.reuse, R138, R48 ;  /* 0x0000008aa830723c */ /* 0x040fe20000041830 */
[----:B------:R-:W4:Y:S02]  /*9920*/  LDSM.16.MT88.4 R136, [R220+0x2000] ;  /* 0x00200000dc88783b */ /* 0x000f240000004200 */
[----:B---3--:R-:W-:Y:S04]  /*9930*/  FADD.FTZ R0, R2, R0 ;  /* 0x0000000002007221 */ /* 0x008fe80000010000 */
[----:B------:R-:W-:Y:S05]  /*9940*/  FADD.FTZ R0, R144, R0 ;  /* 0x0000000090007221 */ /* 0x000fea0000010000 */
[----:B------:R-:W-:Y:S01]  /*9950*/  FADD.FTZ R0, R134, R0 ;  /* 0x0000000086007221 */ /* 0x000fe20000010000 */
[C---:B----4-:R-:W-:Y:S08]  /*9960*/  HMMA.16816.F32.BF16 R52, R168.reuse, R136, R52 ;  /* 0x00000088a834723c */ /* 0x050ff00000041834 */
[C---:B------:R-:W-:Y:S01]  /*9970*/  HMMA.16816.F32.BF16 R56, R168.reuse, R138, R56 ;  /* 0x0000008aa838723c */ /* 0x040fe20000041838 */
[----:B------:R-:W3:Y:S07]  /*9980*/  LDSM.16.MT88.4 R136, [R219+0x2000] ;  /* 0x00200000db88783b */ /* 0x000eee0000004200 */
[C---:B---3--:R-:W-:Y:S08]  /*9990*/  HMMA.16816.F32.BF16 R60, R168.reuse, R136, R60 ;  /* 0x00000088a83c723c */ /* 0x048ff0000004183c */
        /* <DEDUP_REMOVED lines=23> */
[C---:B---3--:R-:W-:Y:S07]  /*9b10*/  HMMA.16816.F32.BF16 R124, R168.reuse, R136, R124 ;  /* 0x00000088a87c723c */ /* 0x048fee000004187c */
[----:B------:R-:W-:Y:S01]  /*9b20*/  F2FP.BF16.PACK_AB R136, R2, R133 ;  /* 0x000000850288723e */ /* 0x000fe200000010ff */
[----:B------:R-:W-:Y:S01]  /*9b30*/  HMMA.16816.F32.BF16 R128, R168, R138, R128 ;  /* 0x0000008aa880723c */ /* 0x000fe20000041880 */
[----:B------:R-:W3:Y:S03]  /*9b40*/  MUFU.EX2 R133, R191 ;  /* 0x000000bf00857308 */ /* 0x000ee60000000800 */
[----:B------:R-:W-:Y:S03]  /*9b50*/  F2FP.BF16.PACK_AB R137, R197, R198 ;  /* 0x000000c6c589723e */ /* 0x000fe600000010ff */
[----:B------:R-:W-:Y:S02]  /*9b60*/  F2FP.BF16.PACK_AB R138, R134, R144 ;  /* 0x00000090868a723e */ /* 0x000fe400000010ff */
[----:B------:R-:W4:Y:S02]  /*9b70*/  LDSM.16.MT88.4 R144, [R218+0x800] ;  /* 0x00080000da90783b */ /* 0x000f240000004200 */
[----:B------:R-:W5:Y:S01]  /*9b80*/  MUFU.EX2 R2, R190 ;  /* 0x000000be00027308 */ /* 0x000f620000000800 */
[----:B-1----:R-:W-:Y:S02]  /*9b90*/  F2FP.BF16.PACK_AB R139, R180, R181 ;  /* 0x000000b5b48b723e */ /* 0x002fe400000010ff */
[----:B--2---:R-:W-:Y:S05]  /*9ba0*/  F2FP.BF16.PACK_AB R169, R173, R174 ;  /* 0x000000aeada9723e */ /* 0x004fea00000010ff */
[C---:B------:R-:W-:Y:S02]  /*9bb0*/  HMMA.16816.F32.BF16 R4, R136.reuse, R140, R4 ;  /* 0x0000008c8804723c */ /* 0x040fe40000041804 */
[----:B------:R-:W1:Y:S03]  /*9bc0*/  MUFU.EX2 R134, R188 ;  /* 0x000000bc00867308 */ /* 0x000e660000000800 */
[----:B---3--:R-:W-:Y:S03]  /*9bd0*/  FADD.FTZ R0, R133, R0 ;  /* 0x0000000085007221 */ /* 0x008fe60000010000 */
[C---:B------:R-:W-:Y:S01]  /*9be0*/  HMMA.16816.F32.BF16 R8, R136.reuse, R142, R8 ;  /* 0x0000008e8808723c */ /* 0x040fe20000041808 */
[----:B------:R-:W2:Y:S03]  /*9bf0*/  LDSM.16.MT88.4 R140, [R220+0x800] ;  /* 0x00080000dc8c783b */ /* 0x000ea60000004200 */
[----:B-----5:R-:W-:Y:S04]  /*9c00*/  FADD.FTZ R0, R2, R0 ;  /* 0x0000000002007221 */ /* 0x020fe80000010000 */
[----:B------:R-:W-:Y:S04]  /*9c10*/  FADD.FTZ R0, R148, R0 ;  /* 0x0000000094007221 */ /* 0x000fe80000010000 */
[C---:B-1----:R-:W-:Y:S01]  /*9c20*/  FADD.FTZ R0, R134.reuse, R0 ;  /* 0x0000000086007221 */ /* 0x042fe20000010000 */
[C---:B----4-:R-:W-:Y:S08]  /*9c30*/  HMMA.16816.F32.BF16 R12, R136.reuse, R144, R12 ;  /* 0x00000090880c723c */ /* 0x050ff0000004180c */
        /* <DEDUP_REMOVED lines=42> */
[----:B------:R-:W-:Y:S01]  /*9ee0*/  HMMA.16816.F32.BF16 R128, R136, R146, R128 ;  /* 0x000000928880723c */ /* 0x000fe20000041880 */
[----:B------:R-:W1:Y:S06]  /*9ef0*/  LDSM.16.MT88.4 R144, [R218+0x1000] ;  /* 0x00100000da90783b */ /* 0x000e6c0000004200 */
[----:B------:R-:W-:Y:S02]  /*9f00*/  F2FP.BF16.PACK_AB R138, R134, R148 ;  /* 0x00000094868a723e */ /* 0x000fe400000010ff */
[----:B------:R-:W3:Y:S01]  /*9f10*/  LDSM.16.MT88.4 R148, [R220+0x1000] ;  /* 0x00100000dc94783b */ /* 0x000ee20000004200 */
[----:B------:R-:W-:Y:S02]  /*9f20*/  MUFU.EX2 R134, R194 ;  /* 0x000000c200867308 */ /* 0x000fe40000000800 */
[----:B------:R-:W-:Y:S02]  /*9f30*/  F2FP.BF16.PACK_AB R136, R2, R133 ;  /* 0x000000850288723e */ /* 0x000fe400000010ff */
[----:B------:R-:W-:Y:S02]  /*9f40*/  F2FP.BF16.PACK_AB R137, R179, R177 ;  /* 0x000000b1b389723e */ /* 0x000fe400000010ff */
[----:B------:R-:W-:Y:S04]  /*9f50*/  F2FP.BF16.PACK_AB R139, R175, R176 ;  /* 0x000000b0af8b723e */ /* 0x000fe800000010ff */
[----:B------:R-:W-:Y:S03]  /*9f60*/  MUFU.EX2 R2, R193 ;  /* 0x000000c100027308 */ /* 0x000fe60000000800 */
[C---:B--2---:R-:W-:Y:S07]  /*9f70*/  HMMA.16816.F32.BF16 R4, R136.reuse, R140, R4 ;  /* 0x0000008c8804723c */ /* 0x044fee0000041804 */
[----:B------:R-:W2:Y:S01]  /*9f80*/  MUFU.EX2 R133, R192 ;  /* 0x000000c000857308 */ /* 0x000ea20000000800 */
[C---:B------:R-:W-:Y:S01]  /*9f90*/  HMMA.16816.F32.BF16 R8, R136.reuse, R142, R8 ;  /* 0x0000008e8808723c */ /* 0x040fe20000041808 */
[----:B------:R-:W4:Y:S07]  /*9fa0*/  LDSM.16.MT88.4 R140, [R219+0x1000] ;  /* 0x00100000db8c783b */ /* 0x000f2e0000004200 */
[C---:B-1----:R-:W-:Y:S08]  /*9fb0*/  HMMA.16816.F32.BF16 R12, R136.reuse, R144, R12 ;  /* 0x00000090880c723c */ /* 0x042ff0000004180c */
[C---:B------:R-:W-:Y:S01]  /*9fc0*/  HMMA.16816.F32.BF16 R16, R136.reuse, R146, R16 ;  /* 0x000000928810723c */ /* 0x040fe20000041810 */
[----:B------:R-:W1:Y:S03]  /*9fd0*/  LDSM.16.MT88.4 R144, [R217+0x3000] ;  /* 0x00300000d990783b */ /* 0x000e660000004200 */
[C---:B--2---:R-:W-:Y:S01]  /*9fe0*/  F2FP.BF16.PACK_AB R168, R2.reuse, R133 ;  /* 0x0000008502a8723e */ /* 0x044fe200000010ff */
[----:B------:R-:W-:Y:S03]  /*9ff0*/  FADD.FTZ R0, R133, R0 ;  /* 0x0000000085007221 */ /* 0x000fe60000010000 */
[C---:B---3--:R-:W-:Y:S01]  /*a000*/  HMMA.16816.F32.BF16 R20, R136.reuse, R148, R20 ;  /* 0x000000948814723c */ /* 0x048fe20000041814 */
[----:B------:R-:W2:Y:S03]  /*a010*/  MUFU.EX2 R133, R196 ;  /* 0x000000c400857308 */ /* 0x000ea60000000800 */
[----:B------:R-:W-:Y:S02]  /*a020*/  FADD.FTZ R0, R2, R0 ;  /* 0x0000000002007221 */ /* 0x000fe40000010000 */
[----:B------:R-:W-:Y:S02]  /*a030*/  FADD.FTZ R2, R153, R152 ;  /* 0x0000009899027221 */ /* 0x000fe40000010000 */
[C---:B------:R-:W-:Y:S01]  /*a040*/  HMMA.16816.F32.BF16 R24, R136.reuse, R150, R24 ;  /* 0x000000968818723c */ /* 0x040fe20000041818 */
[----:B------:R-:W3:Y:S07]  /*a050*/  LDSM.16.MT88.4 R148, [R218+0x3000] ;  /* 0x00300000da94783b */ /* 0x000eee0000004200 */
[C---:B----4-:R-:W-:Y:S01]  /*a060*/  HMMA.16816.F32.BF16 R28, R136.reuse, R140, R28 ;  /* 0x0000008c881c723c */ /* 0x050fe2000004181c */
[----:B------:R-:W-:Y:S07]  /*a070*/  LDSM.16.MT88.4 R152, [R218+0x1800] ;  /* 0x00180000da98783b */ /* 0x000fee0000004200 */
[C---:B------:R-:W-:Y:S01]  /*a080*/  HMMA.16816.F32.BF16 R32, R136.reuse, R142, R32 ;  /* 0x0000008e8820723c */ /* 0x040fe20000041820 */
[----:B------:R-:W4:Y:S03]  /*a090*/  LDSM.16.MT88.4 R140, [R220+0x3000] ;  /* 0x00300000dc8c783b */ /* 0x000f260000004200 */
[----:B--2---:R-:W-:Y:S04]  /*a0a0*/  F2FP.BF16.PACK_AB R171, R133, R172 ;  /* 0x000000ac85ab723e */ /* 0x004fe800000010ff */
[C---:B-1----:R-:W-:Y:S08]  /*a0b0*/  HMMA.16816.F32.BF16 R36, R136.reuse, R144, R36 ;  /* 0x000000908824723c */ /* 0x042ff00000041824 */
[C---:B------:R-:W-:Y:S01]  /*a0c0*/  HMMA.16816.F32.BF16 R40, R136.reuse, R146, R40 ;  /* 0x000000928828723c */ /* 0x040fe20000041828 */
[----:B------:R-:W1:Y:S07]  /*a0d0*/  LDSM.16.MT88.4 R144, [R219+0x3000] ;  /* 0x00300000db90783b */ /* 0x000e6e0000004200 */
        /* <DEDUP_REMOVED lines=24> */
[C---:B-1----:R-:W-:Y:S01]  /*a260*/  HMMA.16816.F32.BF16 R108, R136.reuse, R144, R108 ;  /* 0x00000090886c723c */ /* 0x042fe2000004186c */
[----:B------:R-:W1:Y:S07]  /*a270*/  MUFU.EX2 R144, R195 ;  /* 0x000000c300907308 */ /* 0x000e6e0000000800 */
[C---:B------:R-:W-:Y:S08]  /*a280*/  HMMA.16816.F32.BF16 R112, R136.reuse, R146, R112 ;  /* 0x000000928870723c */ /* 0x040ff00000041870 */
[C---:B--2---:R-:W-:Y:S08]  /*a290*/  HMMA.16816.F32.BF16 R116, R136.reuse, R148, R116 ;  /* 0x000000948874723c */ /* 0x044ff00000041874 */
[C---:B------:R-:W-:Y:S04]  /*a2a0*/  HMMA.16816.F32.BF16 R120, R136.reuse, R150, R120 ;  /* 0x000000968878723c */ /* 0x040fe80000041878 */
[----:B-1----:R-:W-:Y:S01]  /*a2b0*/  FADD.FTZ R0, R144, R0 ;  /* 0x0000000090007221 */ /* 0x002fe20000010000 */
[C---:B------:R-:W-:Y:S02]  /*a2c0*/  F2FP.BF16.PACK_AB R170, R134.reuse, R144 ;  /* 0x0000009086aa723e */ /* 0x040fe400000010ff */
[----:B------:R-:W1:Y:S01]  /*a2d0*/  LDSM.16.MT88.4 R144, [R220+0x1800] ;  /* 0x00180000dc90783b */ /* 0x000e620000004200 */
[C---:B---3--:R-:W-:Y:S04]  /*a2e0*/  HMMA.16816.F32.BF16 R124, R136.reuse, R140, R124 ;  /* 0x0000008c887c723c */ /* 0x048fe8000004187c */
[----:B------:R-:W-:Y:S01]  /*a2f0*/  FADD.FTZ R235, R134, R0 ;  /* 0x0000000086eb7221 */ /* 0x000fe20000010000 */
[-C--:B------:R-:W-:Y:S01]  /*a300*/  MOV R134, R3.reuse ;  /* 0x0000000300867202 */ /* 0x080fe20000000f00 */
[----:B------:R-:W-:Y:S02]  /*a310*/  FADD.FTZ R0, R156, R2 ;  /* 0x000000029c007221 */ /* 0x000fe40000010000 */
[----:B------:R-:W-:Y:S01]  /*a320*/  HMMA.16816.F32.BF16 R128, R136, R142, R128 ;  /* 0x0000008e8880723c */ /* 0x000fe20000041880 */
[----:B------:R-:W2:Y:S03]  /*a330*/  LDSM.16.MT88.4 R136, [R219+0x1800] ;  /* 0x00180000db88783b */ /* 0x000ea60000004200 */
[----:B------:R-:W-:Y:S04]  /*a340*/  FADD.FTZ R0, R198, R0 ;  /* 0x00000000c6007221 */ /* 0x000fe80000010000 */
[C---:B------:R-:W-:Y:S01]  /*a350*/  HMMA.16816.F32.BF16 R164, R168.reuse, R160, R4 ;  /* 0x000000a0a8a4723c */ /* 0x040fe20000041804 */
[----:B------:R-:W3:Y:S04]  /*a360*/  LDSM.16.MT88.4 R4, [R217+0x3800] ;  /* 0x00380000d904783b */ /* 0x000ee80000004200 */
[----:B------:R-:W-:Y:S03]  /*a370*/  FADD.FTZ R0, R197, R0 ;  /* 0x00000000c5007221 */ /* 0x000fe60000010000 */
[C---:B------:R-:W-:Y:S01]  /*a380*/  HMMA.16816.F32.BF16 R160, R168.reuse, R162, R8 ;  /* 0x000000a2a8a0723c */ /* 0x040fe20000041808 */
[----:B------:R-:W4:Y:S03]  /*a390*/  LDSM.16.MT88.4 R8, [R218+0x3800] ;  /* 0x00380000da08783b */ /* 0x000f260000004200 */
[----:B------:R-:W-:Y:S04]  /*a3a0*/  FADD.FTZ R0, R181, R0 ;  /* 0x00000000b5007221 */ /* 0x000fe80000010000 */
[C---:B------:R-:W-:Y:S01]  /*a3b0*/  HMMA.16816.F32.BF16 R156, R168.reuse, R152, R12 ;  /* 0x00000098a89c723c */ /* 0x040fe2000004180c */
[----:B------:R-:W5:Y:S03]  /*a3c0*/  LDSM.16.MT88.4 R12, [R220+0x3800] ;  /* 0x00380000dc0c783b */ /* 0x000f660000004200 */
[----:B------:R-:W-:Y:S04]  /*a3d0*/  FADD.FTZ R0, R180, R0 ;  /* 0x00000000b4007221 */ /* 0x000fe80000010000 */
[C---:B------:R-:W-:Y:S01]  /*a3e0*/  HMMA.16816.F32.BF16 R152, R168.reuse, R154, R16 ;  /* 0x0000009aa898723c */ /* 0x040fe20000041810 */
[----:B------:R-:W4:Y:S03]  /*a3f0*/  LDSM.16.MT88.4 R16, [R219+0x3800] ;  /* 0x00380000db10783b */ /* 0x000f260000004200 */
[----:B------:R-:W-:Y:S04]  /*a400*/  FADD.FTZ R0, R177, R0 ;  /* 0x00000000b1007221 */ /* 0x000fe80000010000 */
[C---:B-1----:R-:W-:Y:S04]  /*a410*/  HMMA.16816.F32.BF16 R148, R168.reuse, R144, R20 ;  /* 0x00000090a894723c */ /* 0x042fe80000041814 */
[----:B------:R-:W-:Y:S04]  /*a420*/  FADD.FTZ R0, R179, R0 ;  /* 0x00000000b3007221 */ /* 0x000fe80000010000 */
[C---:B------:R-:W-:Y:S04]  /*a430*/  HMMA.16816.F32.BF16 R144, R168.reuse, R146, R24 ;  /* 0x00000092a890723c */ /* 0x040fe80000041818 */
[----:B------:R-:W-:Y:S04]  /*a440*/  FADD.FTZ R0, R176, R0 ;  /* 0x00000000b0007221 */ /* 0x000fe80000010000 */
[C---:B--2---:R-:W-:Y:S04]  /*a450*/  HMMA.16816.F32.BF16 R140, R168.reuse, R136, R28 ;  /* 0x00000088a88c723c */ /* 0x044fe8000004181c */
[----:B------:R-:W-:Y:S03]  /*a460*/  FADD.FTZ R0, R175, R0 ;  /* 0x00000000af007221 */ /* 0x000fe60000010000 */
[----:B------:R-:W-:Y:S01]  /*a470*/  MOV R28, R3 ;  /* 0x00000003001c7202 */ /* 0x000fe20000000f00 */
[C---:B------:R-:W-:Y:S04]  /*a480*/  HMMA.16816.F32.BF16 R136, R168.reuse, R138, R32 ;  /* 0x0000008aa888723c */ /* 0x040fe80000041820 */
[----:B------:R-:W-:Y:S04]  /*a490*/  FADD.FTZ R0, R174, R0 ;  /* 0x00000000ae007221 */ /* 0x000fe80000010000 */
[C---:B---3--:R-:W-:Y:S04]  /*a4a0*/  HMMA.16816.F32.BF16 R36, R168.reuse, R4, R36 ;  /* 0x00000004a824723c */ /* 0x048fe80000041824 */
[----:B------:R-:W-:Y:S04]  /*a4b0*/  FADD.FTZ R0, R173, R0 ;  /* 0x00000000ad007221 */ /* 0x000fe80000010000 */
[C---:B------:R-:W-:Y:S01]  /*a4c0*/  HMMA.16816.F32.BF16 R40, R168.reuse, R6, R40 ;  /* 0x00000006a828723c */ /* 0x040fe20000041828 */
[----:B------:R-:W1:Y:S03]  /*a4d0*/  LDSM.16.MT88.4 R4, [R217+0x5800] ;  /* 0x00580000d904783b */ /* 0x000e660000004200 */
[----:B------:R-:W-:Y:S01]  /*a4e0*/  FADD.FTZ R2, R172, R0 ;  /* 0x00000000ac027221 */ /* 0x000fe20000010000 */
[----:B------:R-:W-:Y:S03]  /*a4f0*/  IADD3 R0, R233, -0x1, RZ ;  /* 0xffffffffe9007810 */ /* 0x000fe60007ffe0ff */
[C---:B----4-:R-:W-:Y:S04]  /*a500*/  HMMA.16816.F32.BF16 R44, R168.reuse, R8, R44 ;  /* 0x00000008a82c723c */ /* 0x050fe8000004182c */
[----:B------:R-:W-:Y:S01]  /*a510*/  FADD.FTZ R234, R133, R2 ;  /* 0x0000000285ea7221 */ /* 0x000fe20000010000 */
[----:B------:R-:W-:Y:S02]  /*a520*/  MOV R233, R0 ;  /* 0x0000000000e97202 */ /* 0x000fe40000000f00 */
[----:B------:R-:W-:Y:S01]  /*a530*/  MOV R133, R132 ;  /* 0x0000008400857202 */ /* 0x000fe20000000f00 */
        /* <DEDUP_REMOVED lines=28> */
[----:B------:R-:W-:Y:S07]  /*a700*/  @!UPT UIADD3 URZ, URZ, URZ, URZ ;  /* 0x0000003f3f3ff290 */ /* 0x000fee000fffe03f */
[----:B------:R-:W-:-:S11]  /*a710*/  @P0 BRA `(.L_x_1593) ;  /* 0xffffc3e000000947 */ /* 0x000fd6000383ffff */
.L_x_1586:
[----:B------:R-:W-:Y:S05]  /*a720*/  BRA.DIV ~URZ, `(.L_x_1594) ;  /* 0x00006a227f007947 */ /* 0x000fea000b800000 */
[----:B------:R1:W2:Y:S02]  /*a730*/  SHFL.BFLY PT, R0, R235, 0x2, 0x1f ;  /* 0x0c401f00eb007f89 */ /* 0x0002a400000e0000 */
.L_x_1671:
[----:B--2---:R-:W-:Y:S01]  /*a740*/  FADD.FTZ R5, R0, R235 ;  /* 0x000000eb00057221 */ /* 0x004fe20000010000 */
[----:B------:R-:W-:Y:S05]  /*a750*/  BRA.DIV ~URZ, `(.L_x_1595) ;  /* 0x00006a427f007947 */ /* 0x000fea000b800000 */
[----:B------:R-:W2:Y:S02]  /*a760*/  SHFL.BFLY PT, R0, R234, 0x2, 0x1f ;  /* 0x0c401f00ea007f89 */ /* 0x000ea400000e0000 */
[----:B--2---:R-:W-:-:S02]  /*a770*/  FADD.FTZ R4, R0, R234 ;  /* 0x000000ea00047221 */ /* 0x004fc40000010000 */
[----:B------:R-:W2:Y:S04]  /*a780*/  SHFL.BFLY PT, R0, R5, 0x1, 0x1f ;  /* 0x0c201f0005007f89 */ /* 0x000ea800000e0000 */
[----:B------:R3:W4:Y:S01]  /*a790*/  SHFL.BFLY PT, R3, R4, 0x1, 0x1f ;  /* 0x0c201f0004037f89 */ /* 0x00072200000e0000 */
[----:B--2---:R-:W-:-:S05]  /*a7a0*/  FADD.FTZ R5, R5, R0 ;  /* 0x0000000005057221 */ /* 0x004fca0000010000 */
.L_x_1672:
[----:B------:R-:W-:Y:S01]  /*a7b0*/  FSETP.NE.FTZ.AND P1, PT, R5, RZ, PT ;  /* 0x000000ff0500720b */ /* 0x000fe20003f35000 */
[----:B----4-:R-:W-:Y:S01]  /*a7c0*/  FADD.FTZ R3, R3, R4 ;  /* 0x0000000403037221 */ /* 0x010fe20000010000 */
[----:B------:R-:W-:Y:S02]  /*a7d0*/  MOV R15, 0xff800000 ;  /* 0xff800000000f7802 */ /* 0x000fe40000000f00 */
[----:B------:R-:W-:Y:S02]  /*a7e0*/  MOV R20, 0xff800000 ;  /* 0xff80000000147802 */ /* 0x000fe40000000f00 */
[----:B------:R-:W-:-:S07]  /*a7f0*/  FSETP.NE.FTZ.AND P0, PT, R3, RZ, PT ;  /* 0x000000ff0300720b */ /* 0x000fce0003f15000 */
[----:B------:R-:W2:Y:S01]  /*a800*/  @P1 MUFU.LG2 R0, R5 ;  /* 0x0000000500001308 */ /* 0x000ea20000000c00 */
[----:B------:R-:W-:-:S05]  /*a810*/  @P1 MOV R2, 0x3f317218 ;  /* 0x3f31721800021802 */ /* 0x000fca0000000f00 */
[----:B------:R-:W-:Y:S01]  /*a820*/  @P1 FMUL.FTZ R2, R2, c[0x0][0x2d0] ;  /* 0x0000b40002021a20 */ /* 0x000fe20000410000 */
[----:B---3--:R-:W-:-:S05]  /*a830*/  @P0 MOV R4, 0x3f317218 ;  /* 0x3f31721800040802 */ /* 0x008fca0000000f00 */
[----:B------:R-:W-:Y:S02]  /*a840*/  @P0 FMUL.FTZ R4, R4, c[0x0][0x2d0] ;  /* 0x0000b40004040a20 */ /* 0x000fe40000410000 */
[----:B--2---:R-:W-:-:S04]  /*a850*/  @P1 FMUL.FTZ R0, R0, 0.69314718246459960938 ;  /* 0x3f31721800001820 */ /* 0x004fc80000410000 */
[----:B------:R-:W-:Y:S01]  /*a860*/  @P1 FFMA.FTZ R15, R2, R132, R0 ;  /* 0x00000084020f1223 */ /* 0x000fe20000010000 */
[----:B------:R-:W-:Y:S01]  /*a870*/  MOV R2, RZ ;  /* 0x000000ff00027202 */ /* 0x000fe20000000f00 */
[----:B------:R-:W2:Y:S08]  /*a880*/  @P0 MUFU.LG2 R0, R3 ;  /* 0x0000000300000308 */ /* 0x000eb00000000c00 */
[----:B------:R-:W3:Y:S01]  /*a890*/  @P1 MUFU.RCP R2, R5 ;  /* 0x0000000500021308 */ /* 0x000ee20000001000 */
[----:B--2---:R-:W-:-:S04]  /*a8a0*/  @P0 FMUL.FTZ R0, R0, 0.69314718246459960938 ;  /* 0x3f31721800000820 */ /* 0x004fc80000410000 */
[----:B------:R-:W-:Y:S01]  /*a8b0*/  @P0 FFMA.FTZ R20, R4, R28, R0 ;  /* 0x0000001c04140223 */ /* 0x000fe20000010000 */
[----:B------:R-:W-:Y:S01]  /*a8c0*/  MOV R0, RZ ;  /* 0x000000ff00007202 */ /* 0x000fe20000000f00 */
[C---:B---3--:R-:W-:Y:S02]  /*a8d0*/  FMUL.FTZ R132, R2.reuse, R144 ;  /* 0x0000009002847220 */ /* 0x048fe40000410000 */
[----:B------:R-:W-:-:S03]  /*a8e0*/  FMUL.FTZ R133, R2, R145 ;  /* 0x0000009102857220 */ /* 0x000fc60000410000 */
        /* <DEDUP_REMOVED lines=127> */
[----:B------:R-:W-:Y:S02]  /*b0e0*/  FMUL.FTZ R97, R2, R97 ;  /* 0x0000006102617220 */ /* 0x000fe40000410000 */
.L_x_1568:
[----:B------:R2:W5:Y:S04]  /*b0f0*/  LDL R6, [R1] ;  /* 0x0000000001067983 */ /* 0x0005680000100800 */
[----:B------:R-:W3:Y:S01]  /*b100*/  S2R R2, SR_TID.X ;  /* 0x0000000000027919 */ /* 0x000ee20000002100 */
[----:B------:R-:W-:Y:S01]  /*b110*/  BSSY B0, `(.L_x_1596) ;  /* 0x0000011000007945 */ /* 0x000fe20003800000 */
[----:B---3--:R-:W-:-:S13]  /*b120*/  LOP3.LUT P0, RZ, R2, 0xff, RZ, 0xc0, !PT ;  /* 0x000000ff02ff7812 */ /* 0x008fda000780c0ff */
[----:B------:R-:W-:Y:S05]  /*b130*/  @P0 BRA `(.L_x_1597) ;  /* 0x000000e000000947 */ /* 0x000fea0003800000 */
[----:B--2---:R-:W2:Y:S01]  /*b140*/  S2R R2, SR_LANEID ;  /* 0x0000000000027919 */ /* 0x004ea20000000000 */
[----:B------:R-:W-:Y:S01]  /*b150*/  VOTEU.ANY UR4, UPT, PT ;  /* 0x0000000000047886 */ /* 0x000fe200038e0100 */
[----:B------:R-:W-:Y:S01]  /*b160*/  IMAD.MOV.U32 R4, RZ, RZ, c[0x0][0x560] ;  /* 0x00015800ff047624 */ /* 0x000fe200078e00ff */
[----:B------:R-:W2:Y:S01]  /*b170*/  FLO.U32 R3, UR4 ;  /* 0x0000000400037d00 */ /* 0x000ea200080e0000 */
[----:B------:R-:W-:Y:S01]  /*b180*/  IMAD.MOV.U32 R5, RZ, RZ, c[0x0][0x564] ;  /* 0x00015900ff057624 */ /* 0x000fe200078e00ff */
[----:B--2---:R-:W-:-:S06]  /*b190*/  ISETP.EQ.U32.AND P0, PT, R3, R2, PT ;  /* 0x000000020300720c */ /* 0x004fcc0003f02070 */
[----:B------:R-:W2:Y:S07]  /*b1a0*/  POPC R2, UR4 ;  /* 0x0000000400027d09 */ /* 0x000eae0008000000 */
[----:B--2---:R2:W3:Y:S04]  /*b1b0*/  @P0 ATOMG.E.ADD.STRONG.GPU PT, R2, [R4.64], R2 ;  /* 0x00000002040209a8 */ /* 0x0044e800081ee1c6 */
[----:B--2---:R-:W2:Y:S04]  /*b1c0*/  S2R R4, SR_LTMASK ;  /* 0x0000000000047919 */ /* 0x004ea80000003900 */
[----:B---3--:R2:W3:Y:S02]  /*b1d0*/  SHFL.IDX PT, R3, R2, R3, 0x1f ;  /* 0x00001f0302037589 */ /* 0x0084e400000e0000 */
[----:B--2---:R-:W-:-:S06]  /*b1e0*/  LOP3.LUT R2, R4, UR4, RZ, 0xc0, !PT ;  /* 0x0000000404027c12 */ /* 0x004fcc000f8ec0ff */
[----:B------:R-:W3:Y:S02]  /*b1f0*/  POPC R2, R2 ;  /* 0x0000000200027309 */ /* 0x000ee40000000000 */
[----:B---3-5:R-:W-:-:S05]  /*b200*/  IADD3 R6, R3, c[0x0][0xc], R2 ;  /* 0x0000030003067a10 */ /* 0x028fca0007ffe002 */
[----:B------:R2:W-:Y:S02]  /*b210*/  STL [R1], R6 ;  /* 0x0000000601007387 */ /* 0x0005e40000100800 */
.L_x_1597:
[----:B--2---:R-:W-:Y:S05]  /*b220*/  BSYNC B0 ;  /* 0x0000000000007941 */ /* 0x004fea0003800000 */
.L_x_1596:
        /* <DEDUP_REMOVED lines=20> */
[----:B--2---:R-:W-:Y:S02]  /*b370*/  F2FP.BF16.PACK_AB R2, R27, R26 ;  /* 0x0000001a1b02723e */ /* 0x004fe400000010ff */
[----:B-1----:R-:W-:-:S03]  /*b380*/  F2FP.BF16.PACK_AB R0, R157, R156 ;  /* 0x0000009c9d00723e */ /* 0x002fc600000010ff */
        /* <DEDUP_REMOVED lines=144> */
.L_x_1600:
[----:B-1----:R-:W2:Y:S04]  /*bc90*/  LDL.LU R3, [R1+0x8] ;  /* 0x0000080001037983 */ /* 0x002ea80000300800 */
[----:B------:R-:W3:Y:S04]  /*bca0*/  LDL.LU R2, [R1+0x50] ;  /* 0x0000500001027983 */ /* 0x000ee80000300800 */
[----:B------:R-:W4:Y:S01]  /*bcb0*/  LDL R110, [R1+0x4c] ;  /* 0x00004c00016e7983 */ /* 0x000f220000100800 */
[----:B------:R-:W-:Y:S01]  /*bcc0*/  IMAD.MOV.U32 R10, RZ, RZ, 0x368 ;  /* 0x00000368ff0a7424 */ /* 0x000fe200078e00ff */
[----:B------:R-:W-:-:S02]  /*bcd0*/  ISETP.GT.AND P2, PT, R5, 0x1, PT ;  /* 0x000000010500780c */ /* 0x000fc40003f44270 */
[----:B------:R-:W4:Y:S02]  /*bce0*/  LDL R31, [R1+0x14c] ;  /* 0x00014c00011f7983 */ /* 0x000f240000100800 */
[----:B------:R-:W-:Y:S02]  /*bcf0*/  SEL R10, R10, 0x328, P2 ;  /* 0x000003280a0a7807 */ /* 0x000fe40001000000 */
[----:B------:R-:W4:Y:S01]  /*bd00*/  LDL R21, [R1+0x4] ;  /* 0x0000040001157983 */ /* 0x000f220000100800 */
[----:B------:R-:W-:Y:S01]  /*bd10*/  ISETP.NE.U32.AND P0, PT, RZ, c[0x0][0x500], PT ;  /* 0x00014000ff007a0c */ /* 0x000fe20003f05070 */
[----:B------:R-:W1:Y:S03]  /*bd20*/  LDC.64 R4, c[0x0][R10+0x170] ;  /* 0x00005c000a047b82 */ /* 0x000e660000000a00 */
[----:B------:R-:W-:-:S04]  /*bd30*/  ISETP.NE.AND.EX P0, PT, RZ, c[0x0][0x504], PT, P0 ;  /* 0x00014100ff007a0c */ /* 0x000fc80003f05300 */
[----:B------:R-:W-:Y:S01]  /*bd40*/  SEL R8, R252, RZ, !P0 ;  /* 0x000000fffc087207 */ /* 0x000fe20004000000 */
[----:B------:R-:W1:Y:S08]  /*bd50*/  LDC.64 R12, c[0x0][R10+0x168] ;  /* 0x00005a000a0c7b82 */ /* 0x000e700000000a00 */
[----:B------:R4:W1:Y:S08]  /*bd60*/  LDC.64 R18, c[0x0][R10+0x178] ;  /* 0x00005e000a127b82 */ /* 0x0008700000000a00 */
[----:B------:R4:W1:Y:S01]  /*bd70*/  LDC.64 R16, c[0x0][R10+0x160] ;  /* 0x000058000a107b82 */ /* 0x0008620000000a00 */
[----:B--2---:R-:W-:-:S02]  /*bd80*/  LOP3.LUT R11, R3, 0xffff, RZ, 0xc0, !PT ;  /* 0x0000ffff030b7812 */ /* 0x004fc400078ec0ff */
[----:B---3--:R-:W-:Y:S01]  /*bd90*/  SEL R3, R2, RZ, !P0 ;  /* 0x000000ff02037207 */ /* 0x008fe20004000000 */
[-C--:B-1----:R-:W-:Y:S02]  /*bda0*/  IMAD R2, R5, R8.reuse, RZ ;  /* 0x0000000805027224 */ /* 0x082fe400078e02ff */
        /* <DEDUP_REMOVED lines=8> */
[----:B----4-:R-:W-:Y:S01]  /*be30*/  IMAD R10, R21, 0x80, R31 ;  /* 0x00000080150a7824 */ /* 0x010fe200078e021f */
[----:B------:R-:W-:Y:S02]  /*be40*/  ISETP.NE.AND P5, PT, R2, 0x1, PT ;  /* 0x000000010200780c */ /* 0x000fe40003fa5270 */
[----:B------:R-:W-:-:S05]  /*be50*/  SEL R2, R110, RZ, P2 ;  /* 0x000000ff6e027207 */ /* 0x000fca0001000000 */
[-C--:B------:R-:W-:Y:S02]  /*be60*/  IMAD.WIDE.U32 R4, R18, R2.reuse, RZ ;  /* 0x0000000212047225 */ /* 0x080fe400078e00ff */
[----:B------:R-:W2:Y:S02]  /*be70*/  LDL R18, [R1+0x148] ;  /* 0x0001480001127983 */ /* 0x000ea40000100800 */
[----:B------:R-:W-:Y:S02]  /*be80*/  IMAD R6, R19, R2, RZ ;  /* 0x0000000213067224 */ /* 0x000fe400078e02ff */
[----:B------:R-:W-:-:S04]  /*be90*/  @P5 IMAD.HI.U32 R3, R10, c[0x0][0x4ec], RZ ;  /* 0x00013b000a035a27 */ /* 0x000fc800078e00ff */
[----:B------:R-:W-:Y:S01]  /*bea0*/  IMAD.MOV.U32 R2, RZ, RZ, R10 ;  /* 0x000000ffff027224 */ /* 0x000fe200078e000a */
[----:B------:R-:W-:Y:S01]  /*beb0*/  @P5 SHF.R.U32.HI R2, RZ, c[0x0][0x4f0], R3 ;  /* 0x00013c00ff025a19 */ /* 0x000fe20000011603 */
[----:B------:R-:W-:Y:S01]  /*bec0*/  IMAD.IADD R6, R5, 0x1, R6 ;  /* 0x0000000105067824 */ /* 0x000fe200078e0206 */
[----:B------:R-:W1:Y:S02]  /*bed0*/  S2R R13, SR_TID.X ;  /* 0x00000000000d7919 */ /* 0x000e640000002100 */
[----:B------:R-:W-:Y:S02]  /*bee0*/  IADD3 R4, P1, P0, R2, R9, R4 ;  /* 0x0000000902047210 */ /* 0x000fe4000783e004 */
[--C-:B------:R-:W-:Y:S01]  /*bef0*/  SHF.R.S32.HI R5, RZ, 0x1f, R2.reuse ;  /* 0x0000001fff057819 */ /* 0x100fe20000011402 */
[----:B------:R-:W-:Y:S01]  /*bf00*/  IMAD.MOV R2, RZ, RZ, -R2 ;  /* 0x000000ffff027224 */ /* 0x000fe200078e0a02 */
[----:B------:R-:W-:-:S03]  /*bf10*/  SHF.R.S32.HI R9, RZ, 0x1f, R0 ;  /* 0x0000001fff097819 */ /* 0x000fc60000011400 */
[----:B------:R-:W-:Y:S01]  /*bf20*/  IMAD R2, R2, c[0x0][0x4e8], R10 ;  /* 0x00013a0002027a24 */ /* 0x000fe200078e020a */
[----:B------:R-:W-:-:S04]  /*bf30*/  IADD3.X R3, R12, R7, R9, P4, P3 ;  /* 0x000000070c037210 */ /* 0x000fc800027e6409 */
[----:B------:R-:W-:Y:S01]  /*bf40*/  IADD3.X R5, R5, R3, R6, P1, P0 ;  /* 0x0000000305057210 */ /* 0x000fe20000fe0406 */
[----:B------:R-:W-:Y:S01]  /*bf50*/  IMAD R3, R17, R2, RZ ;  /* 0x0000000211037224 */ /* 0x000fe200078e02ff */
[----:B------:R-:W-:-:S05]  /*bf60*/  SHF.R.S32.HI R6, RZ, 0x1f, R2 ;  /* 0x0000001fff067819 */ /* 0x000fca0000011402 */
[C---:B------:R-:W-:Y:S02]  /*bf70*/  IMAD R6, R16.reuse, R6, R3 ;  /* 0x0000000610067224 */ /* 0x040fe400078e0203 */
[----:B------:R-:W-:-:S04]  /*bf80*/  IMAD.WIDE.U32 R2, R16, R2, R4 ;  /* 0x0000000210027225 */ /* 0x000fc800078e0004 */
[----:B------:R-:W-:Y:S02]  /*bf90*/  IMAD.MOV.U32 R4, RZ, RZ, c[0x0][0x4a8] ;  /* 0x00012a00ff047624 */ /* 0x000fe400078e00ff */
[----:B------:R-:W-:Y:S01]  /*bfa0*/  IMAD.MOV.U32 R5, RZ, RZ, c[0x0][0x4ac] ;  /* 0x00012b00ff057624 */ /* 0x000fe200078e00ff */
[----:B-1----:R-:W-:Y:S02]  /*bfb0*/  SHF.R.S32.HI R31, RZ, 0x1f, R13 ;  /* 0x0000001fff1f7819 */ /* 0x002fe4000001140d */
[----:B------:R-:W-:Y:S01]  /*bfc0*/  SEL R4, R4, c[0x0][0x450], P2 ;  /* 0x0001140004047a07 */ /* 0x000fe20001000000 */
[----:B------:R-:W-:Y:S01]  /*bfd0*/  IMAD.IADD R3, R3, 0x1, R6 ;  /* 0x0000000103037824 */ /* 0x000fe200078e0206 */
[----:B------:R-:W-:Y:S02]  /*bfe0*/  SEL R5, R5, c[0x0][0x454], P2 ;  /* 0x0001150005057a07 */ /* 0x000fe40001000000 */
[----:B------:R-:W-:Y:S02]  /*bff0*/  LEA R4, P0, R2, R4, 0x2 ;  /* 0x0000000402047211 */ /* 0x000fe400078010ff */
[----:B------:R-:W-:-:S02]  /*c000*/  LEA.HI R31, R31, R13, RZ, 0x5 ;  /* 0x0000000d1f1f7211 */ /* 0x000fc400078f28ff */
[----:B------:R-:W-:Y:S02]  /*c010*/  LEA.HI.X R2, R2, R5, R3, 0x2, P0 ;  /* 0x0000000502027211 */ /* 0x000fe400000f1403 */
[----:B------:R-:W-:Y:S01]  /*c020*/  LOP3.LUT R31, R31, 0xffffffe0, RZ, 0xc0, !PT ;  /* 0xffffffe01f1f7812 */ /* 0x000fe200078ec0ff */
[----:B------:R-:W-:Y:S04]  /*c030*/  SHFL.IDX PT, R6, R4, RZ, 0x1c1f ;  /* 0x001c1fff04067589 */ /* 0x000fe800000e0000 */
[----:B------:R-:W1:Y:S01]  /*c040*/  SHFL.IDX PT, R7, R2, RZ, 0x1c1f ;  /* 0x001c1fff02077589 */ /* 0x000e6200000e0000 */
[----:B------:R-:W-:-:S03]  /*c050*/  IMAD.IADD R31, R13, 0x1, -R31 ;  /* 0x000000010d1f7824 */ /* 0x000fc600078e0a1f */
[----:B------:R-:W-:Y:S01]  /*c060*/  SHFL.IDX PT, R4, R4, 0x1, 0x1c1f ;  /* 0x003c1f0004047f89 */ /* 0x000fe200000e0000 */
[----:B------:R-:W-:-:S03]  /*c070*/  IMAD R13, R14, c[0x0][0x4e8], RZ ;  /* 0x00013a000e0d7a24 */ /* 0x000fc600078e02ff */
[----:B------:R2:W3:Y:S01]  /*c080*/  SHFL.IDX PT, R5, R2, 0x1, 0x1c1f ;  /* 0x003c1f0002057f89 */ /* 0x0004e200000e0000 */
        /* <DEDUP_REMOVED lines=12> */
[----:B-1----:R-:W-:Y:S01]  /*c150*/  LEA R4, R236, R241, 0x5 ;  /* 0x000000f1ec047211 */ /* 0x002fe200078e28ff */
[C---:B------:R-:W-:Y:S01]  /*c160*/  IMAD.WIDE.U32 R2, R0.reuse, c[0x0][0x3a0], RZ ;  /* 0x0000e80000027a25 */ /* 0x040fe200078e00ff */
[----:B------:R-:W-:Y:S01]  /*c170*/  SHF.R.S32.HI R5, RZ, 0x1f, R8 ;  /* 0x0000001fff057819 */ /* 0x000fe20000011408 */
[----:B------:R1:W2:Y:S01]  /*c180*/  LDS.128 R32, [R229+0x80] ;  /* 0x00008000e5207984 */ /* 0x0002a20000000c00 */
[----:B------:R-:W-:Y:S01]  /*c190*/  LEA R4, R21, R4, 0x7 ;  /* 0x0000000415047211 */ /* 0x000fe200078e38ff */
[----:B------:R-:W-:-:S02]  /*c1a0*/  IMAD R0, R0, c[0x0][0x3a4], R9 ;  /* 0x0000e90000007a24 */ /* 0x000fc400078e0209 */
[----:B------:R1:W3:Y:S01]  /*c1b0*/  LDS.128 R48, [R229+0x1080] ;  /* 0x00108000e5307984 */ /* 0x0002e20000000c00 */
[----:B------:R-:W-:Y:S02]  /*c1c0*/  IMAD R5, R5, c[0x0][0x3f0], RZ ;  /* 0x0000fc0005057a24 */ /* 0x000fe400078e02ff */
[----:B------:R-:W-:Y:S01]  /*c1d0*/  IADD3 R3, R3, R0, RZ ;  /* 0x0000000003037210 */ /* 0x000fe20007ffe0ff */
[----:B------:R-:W-:Y:S01]  /*c1e0*/  @P5 IMAD.HI.U32 R6, R4, c[0x0][0x4ec], RZ ;  /* 0x00013b0004065a27 */ /* 0x000fe200078e00ff */
[----:B------:R1:W4:Y:S01]  /*c1f0*/  LDS.128 R64, [R229+0x2080] ;  /* 0x00208000e5407984 */ /* 0x0003220000000c00 */
[----:B------:R-:W-:Y:S02]  /*c200*/  MOV R0, R4 ;  /* 0x0000000400007202 */ /* 0x000fe40000000f00 */
[----:B------:R-:W-:Y:S01]  /*c210*/  IMAD.WIDE.U32 R2, R11, c[0x0][0x3e8], R2 ;  /* 0x0000fa000b027a25 */ /* 0x000fe200078e0002 */
[----:B------:R1:W1:Y:S01]  /*c220*/  LDS.128 R76, [R229+0x3080] ;  /* 0x00308000e54c7984 */ /* 0x0002620000000c00 */
[----:B------:R-:W-:-:S02]  /*c230*/  @P5 SHF.R.U32.HI R0, RZ, c[0x0][0x4f0], R6 ;  /* 0x00013c00ff005a19 */ /* 0x000fc40000011606 */
[----:B------:R-:W-:Y:S01]  /*c240*/  IMAD R3, R11, c[0x0][0x3ec], R3 ;  /* 0x0000fb000b037a24 */ /* 0x000fe200078e0203 */
[----:B------:R1:W1:Y:S01]  /*c250*/  LDS.128 R24, [R229+0x4080] ;  /* 0x00408000e5187984 */ /* 0x0002620000000c00 */
[C---:B------:R-:W-:Y:S01]  /*c260*/  IMAD R7, R8.reuse, c[0x0][0x3f4], R5 ;  /* 0x0000fd0008077a24 */ /* 0x040fe200078e0205 */
[----:B------:R-:W-:Y:S01]  /*c270*/  SHF.R.S32.HI R6, RZ, 0x1f, R0 ;  /* 0x0000001fff067819 */ /* 0x000fe20000011400 */
[----:B------:R-:W-:Y:S01]  /*c280*/  IMAD.WIDE.U32 R2, R8, c[0x0][0x3f0], R2 ;  /* 0x0000fc0008027a25 */ /* 0x000fe200078e0002 */
[----:B------:R1:W1:Y:S01]  /*c290*/  LDS.128 R44, [R229+0x5080] ;  /* 0x00508000e52c7984 */ /* 0x0002620000000c00 */
[----:B------:R-:W-:Y:S02]  /*c2a0*/  IADD3 R5, -R0, RZ, RZ ;  /* 0x000000ff00057210 */ /* 0x000fe40007ffe1ff */
[----:B------:R-:W-:Y:S01]  /*c2b0*/  IMAD R6, R6, c[0x0][0x3e0], RZ ;  /* 0x0000f80006067a24 */ /* 0x000fe200078e02ff */
[----:B------:R1:W1:Y:S01]  /*c2c0*/  LDS.128 R60, [R229+0x6080] ;  /* 0x00608000e53c7984 */ /* 0x0002620000000c00 */
[----:B------:R-:W-:Y:S01]  /*c2d0*/  IADD3 R3, R3, R7, RZ ;  /* 0x0000000703037210 */ /* 0x000fe20007ffe0ff */
[----:B------:R-:W-:-:S02]  /*c2e0*/  IMAD R4, R5, c[0x0][0x4e8], R4 ;  /* 0x00013a0005047a24 */ /* 0x000fc400078e0204 */
        /* <DEDUP_REMOVED lines=18> */
[----:B------:R1:W1:Y:S01]  /*c410*/  LDS.128 R80, [R229+0xf080] ;  /* 0x00f08000e5507984 */ /* 0x0002620000000c00 */
[----:B------:R-:W-:Y:S05]  /*c420*/  BRA.DIV ~URZ, `(.L_x_1602) ;  /* 0x00004e627f007947 */ /* 0x000fea000b800000 */
[----:B--234-:R2:W3:Y:S02]  /*c430*/  SHFL.IDX PT, R4, R5, RZ, 0x181f ;  /* 0x00181fff05047589 */ /* 0x01c4e400000e0000 */
.L_x_1673:
[----:B------:R-:W-:Y:S05]  /*c440*/  BRA.DIV ~URZ, `(.L_x_1603) ;  /* 0x00004eb27f007947 */ /* 0x000fea000b800000 */
[----:B------:R4:W2:Y:S02]  /*c450*/  SHFL.IDX PT, R0, R14, RZ, 0x181f ;  /* 0x00181fff0e007589 */ /* 0x0008a400000e0000 */
.L_x_1674:
[----:B------:R-:W5:Y:S01]  /*c460*/  LDL.LU R2, [R1+0x4] ;  /* 0x0000040001027983 */ /* 0x000f620000300800 */
[----:B------:R-:W-:Y:S01]  /*c470*/  BSSY B0, `(.L_x_1604) ;  /* 0x0000018000007945 */ /* 0x000fe20003800000 */
[----:B-----5:R-:W-:-:S04]  /*c480*/  LEA R12, R2, R241, 0x7 ;  /* 0x000000f1020c7211 */ /* 0x020fc800078e38ff */
[----:B------:R-:W-:-:S13]  /*c490*/  ISETP.GE.AND P0, PT, R12, R13, PT ;  /* 0x0000000d0c00720c */ /* 0x000fda0003f06270 */
[----:B------:R-:W-:Y:S05]  /*c4a0*/  @P0 BRA `(.L_x_1605) ;  /* 0x0000014000000947 */ /* 0x000fea0003800000 */
[----:B------:R-:W-:Y:S02]  /*c4b0*/  ISETP.GE.AND P3, PT, R232, c[0x0][0x3c8], PT ;  /* 0x0000f200e8007a0c */ /* 0x000fe40003f66270 */
[----:B------:R-:W-:Y:S02]  /*c4c0*/  ISETP.GE.AND P2, PT, R238, c[0x0][0x3c8], PT ;  /* 0x0000f200ee007a0c */ /* 0x000fe40003f46270 */
[----:B------:R-:W-:Y:S02]  /*c4d0*/  ISETP.GE.AND P1, PT, R237, c[0x0][0x3c8], PT ;  /* 0x0000f200ed007a0c */ /* 0x000fe40003f26270 */
[----:B------:R-:W-:Y:S02]  /*c4e0*/  ISETP.GE.AND P0, PT, R239, c[0x0][0x3c8], PT ;  /* 0x0000f200ef007a0c */ /* 0x000fe40003f06270 */
[----:B------:R-:W-:Y:S02]  /*c4f0*/  SHF.R.S32.HI R2, RZ, 0x1f, R232 ;  /* 0x0000001fff027819 */ /* 0x000fe400000114e8 */
[----:B------:R-:W-:-:S02]  /*c500*/  SHF.R.S32.HI R29, RZ, 0x1f, R238 ;  /* 0x0000001fff1d7819 */ /* 0x000fc400000114ee */
[----:B------:R-:W-:Y:S02]  /*c510*/  SHF.R.S32.HI R28, RZ, 0x1f, R237 ;  /* 0x0000001fff1c7819 */ /* 0x000fe400000114ed */
[-C--:B--2---:R-:W-:Y:S02]  /*c520*/  @!P3 LEA R10, P4, R232, R0.reuse, 0x1 ;  /* 0x00000000e80ab211 */ /* 0x084fe400078808ff */
[-C--:B------:R-:W-:Y:S02]  /*c530*/  @!P2 LEA R8, P6, R238, R0.reuse, 0x1 ;  /* 0x00000000ee08a211 */ /* 0x080fe400078c08ff */
[----:B------:R-:W-:Y:S02]  /*c540*/  @!P1 LEA R6, P5, R237, R0, 0x1 ;  /* 0x00000000ed069211 */ /* 0x000fe400078a08ff */
[----:B---3--:R-:W-:Y:S02]  /*c550*/  @!P3 LEA.HI.X R11, R232, R4, R2, 0x1, P4 ;  /* 0x00000004e80bb211 */ /* 0x008fe400020f0c02 */
[----:B------:R-:W-:-:S02]  /*c560*/  SHF.R.S32.HI R15, RZ, 0x1f, R239 ;  /* 0x0000001fff0f7819 */ /* 0x000fc400000114ef */
[----:B------:R-:W-:Y:S01]  /*c570*/  @!P0 LEA R2, P4, R239, R0, 0x1 ;  /* 0x00000000ef028211 */ /* 0x000fe200078808ff */
[----:B------:R2:W-:Y:S01]  /*c580*/  @!P3 ST.E.128 [R10.64], R32 ;  /* 0x000000200a00b985 */ /* 0x0005e2000c101d06 */
[-C--:B------:R-:W-:Y:S02]  /*c590*/  @!P2 LEA.HI.X R9, R238, R4.reuse, R29, 0x1, P6 ;  /* 0x00000004ee09a211 */ /* 0x080fe400030f0c1d */
[-C--:B------:R-:W-:Y:S02]  /*c5a0*/  @!P1 LEA.HI.X R7, R237, R4.reuse, R28, 0x1, P5 ;  /* 0x00000004ed079211 */ /* 0x080fe400028f0c1c */
[----:B------:R-:W-:Y:S01]  /*c5b0*/  @!P0 LEA.HI.X R3, R239, R4, R15, 0x1, P4 ;  /* 0x00000004ef038211 */ /* 0x000fe200020f0c0f */
[----:B-1----:R2:W-:Y:S04]  /*c5c0*/  @!P2 ST.E.128 [R8.64], R24 ;  /* 0x000000180800a985 */ /* 0x0025e8000c101d06 */
[----:B------:R2:W-:Y:S04]  /*c5d0*/  @!P1 ST.E.128 [R6.64], R20 ;  /* 0x0000001406009985 */ /* 0x0005e8000c101d06 */
[----:B------:R2:W-:Y:S02]  /*c5e0*/  @!P0 ST.E.128 [R2.64], R16 ;  /* 0x0000001002008985 */ /* 0x0005e4000c101d06 */
.L_x_1605:
[----:B------:R-:W-:Y:S05]  /*c5f0*/  BSYNC B0 ;  /* 0x0000000000007941 */ /* 0x000fea0003800000 */
.L_x_1604:
[----:B------:R-:W-:Y:S05]  /*c600*/  BRA.DIV ~URZ, `(.L_x_1606) ;  /* 0x00004d627f007947 */ /* 0x000fea000b800000 */
[----:B---3--:R3:W4:Y:S04]  /*c610*/  SHFL.IDX PT, R4, R5, 0x1, 0x181f ;  /* 0x00381f0005047f89 */ /* 0x00872800000e0000 */
[----:B--2---:R3:W2:Y:S02]  /*c620*/  SHFL.IDX PT, R0, R14, 0x1, 0x181f ;  /* 0x00381f000e007f89 */ /* 0x0046a400000e0000 */
.L_x_1675:
[----:B------:R-:W-:Y:S01]  /*c630*/  IADD3 R2, R12, 0x20, RZ ;  /* 0x000000200c027810 */ /* 0x000fe20007ffe0ff */
[----:B------:R-:W-:Y:S03]  /*c640*/  BSSY B0, `(.L_x_1607) ;  /* 0x0000017000007945 */ /* 0x000fe60003800000 */
[----:B------:R-:W-:-:S13]  /*c650*/  ISETP.GE.AND P0, PT, R2, R13, PT ;  /* 0x0000000d0200720c */ /* 0x000fda0003f06270 */
[----:B------:R-:W-:Y:S05]  /*c660*/  @P0 BRA `(.L_x_1608) ;  /* 0x0000014000000947 */ /* 0x000fea0003800000 */
[----:B------:R-:W-:Y:S02]  /*c670*/  ISETP.GE.AND P3, PT, R232, c[0x0][0x3c8], PT ;  /* 0x0000f200e8007a0c */ /* 0x000fe40003f66270 */
[----:B------:R-:W-:Y:S02]  /*c680*/  ISETP.GE.AND P2, PT, R238, c[0x0][0x3c8], PT ;  /* 0x0000f200ee007a0c */ /* 0x000fe40003f46270 */
[----:B------:R-:W-:Y:S02]  /*c690*/  ISETP.GE.AND P1, PT, R237, c[0x0][0x3c8], PT ;  /* 0x0000f200ed007a0c */ /* 0x000fe40003f26270 */
[----:B------:R-:W-:Y:S02]  /*c6a0*/  ISETP.GE.AND P0, PT, R239, c[0x0][0x3c8], PT ;  /* 0x0000f200ef007a0c */ /* 0x000fe40003f06270 */
[----:B------:R-:W-:Y:S02]  /*c6b0*/  SHF.R.S32.HI R3, RZ, 0x1f, R232 ;  /* 0x0000001fff037819 */ /* 0x000fe400000114e8 */
[----:B-1----:R-:W-:-:S02]  /*c6c0*/  SHF.R.S32.HI R17, RZ, 0x1f, R238 ;  /* 0x0000001fff117819 */ /* 0x002fc400000114ee */
[----:B------:R-:W-:Y:S02]  /*c6d0*/  SHF.R.S32.HI R16, RZ, 0x1f, R237 ;  /* 0x0000001fff107819 */ /* 0x000fe400000114ed */
[-C--:B--2---:R-:W-:Y:S02]  /*c6e0*/  @!P3 LEA R10, P4, R232, R0.reuse, 0x1 ;  /* 0x00000000e80ab211 */ /* 0x084fe400078808ff */
[-C--:B------:R-:W-:Y:S02]  /*c6f0*/  @!P2 LEA R8, P6, R238, R0.reuse, 0x1 ;  /* 0x00000000ee08a211 */ /* 0x080fe400078c08ff */
[----:B------:R-:W-:Y:S02]  /*c700*/  @!P1 LEA R6, P5, R237, R0, 0x1 ;  /* 0x00000000ed069211 */ /* 0x000fe400078a08ff */
[----:B----4-:R-:W-:Y:S02]  /*c710*/  @!P3 LEA.HI.X R11, R232, R4, R3, 0x1, P4 ;  /* 0x00000004e80bb211 */ /* 0x010fe400020f0c03 */
[----:B------:R-:W-:-:S02]  /*c720*/  SHF.R.S32.HI R15, RZ, 0x1f, R239 ;  /* 0x0000001fff0f7819 */ /* 0x000fc400000114ef */
[----:B------:R-:W-:Y:S01]  /*c730*/  @!P0 LEA R2, P4, R239, R0, 0x1 ;  /* 0x00000000ef028211 */ /* 0x000fe200078808ff */
[----:B------:R1:W-:Y:S01]  /*c740*/  @!P3 ST.E.128 [R10.64], R48 ;  /* 0x000000300a00b985 */ /* 0x0003e2000c101d06 */
[-C--:B------:R-:W-:Y:S02]  /*c750*/  @!P2 LEA.HI.X R9, R238, R4.reuse, R17, 0x1, P6 ;  /* 0x00000004ee09a211 */ /* 0x080fe400030f0c11 */
[-C--:B------:R-:W-:Y:S02]  /*c760*/  @!P1 LEA.HI.X R7, R237, R4.reuse, R16, 0x1, P5 ;  /* 0x00000004ed079211 */ /* 0x080fe400028f0c10 */
[----:B------:R-:W-:Y:S01]  /*c770*/  @!P0 LEA.HI.X R3, R239, R4, R15, 0x1, P4 ;  /* 0x00000004ef038211 */ /* 0x000fe200020f0c0f */
[----:B------:R1:W-:Y:S04]  /*c780*/  @!P2 ST.E.128 [R8.64], R44 ;  /* 0x0000002c0800a985 */ /* 0x0003e8000c101d06 */
[----:B------:R1:W-:Y:S04]  /*c790*/  @!P1 ST.E.128 [R6.64], R40 ;  /* 0x0000002806009985 */ /* 0x0003e8000c101d06 */
[----:B------:R1:W-:Y:S02]  /*c7a0*/  @!P0 ST.E.128 [R2.64], R36 ;  /* 0x0000002402008985 */ /* 0x0003e4000c101d06 */
.L_x_1608:
[----:B------:R-:W-:Y:S05]  /*c7b0*/  BSYNC B0 ;  /* 0x0000000000007941 */ /* 0x000fea0003800000 */
.L_x_1607:
[----:B------:R-:W-:Y:S05]  /*c7c0*/  BRA.DIV ~URZ, `(.L_x_1609) ;  /* 0x00004c727f007947 */ /* 0x000fea000b800000 */
[----:B----4-:R4:W3:Y:S02]  /*c7d0*/  SHFL.IDX PT, R4, R5, 0x2, 0x181f ;  /* 0x00581f0005047f89 */ /* 0x0108e400000e0000 */
.L_x_1676:
[----:B------:R-:W-:Y:S05]  /*c7e0*/  BRA.DIV ~URZ, `(.L_x_1610) ;  /* 0x00004cc27f007947 */ /* 0x000fea000b800000 */
[----:B--2---:R2:W4:Y:S02]  /*c7f0*/  SHFL.IDX PT, R0, R14, 0x2, 0x181f ;  /* 0x00581f000e007f89 */ /* 0x00452400000e0000 */
.L_x_1677:
[----:B-1----:R-:W-:Y:S01]  /*c800*/  IADD3 R2, R12, 0x40, RZ ;  /* 0x000000400c027810 */ /* 0x002fe20007ffe0ff */
        /* <DEDUP_REMOVED lines=10> */
[-C--:B----4-:R-:W-:Y:S02]  /*c8b0*/  @!P3 LEA R10, P4, R232, R0.reuse, 0x1 ;  /* 0x00000000e80ab211 */ /* 0x090fe400078808ff */
        /* <DEDUP_REMOVED lines=12> */
.L_x_1612:
[----:B------:R-:W-:Y:S05]  /*c980*/  BSYNC B0 ;  /* 0x0000000000007941 */ /* 0x000fea0003800000 */
.L_x_1611:
[----:B------:R-:W-:Y:S05]  /*c990*/  BRA.DIV ~URZ, `(.L_x_1613) ;  /* 0x00004b827f007947 */ /* 0x000fea000b800000 */
[----:B---3--:R3:W1:Y:S04]  /*c9a0*/  SHFL.IDX PT, R4, R5, 0x3, 0x181f ;  /* 0x00781f0005047f89 */ /* 0x00866800000e0000 */
[----:B----4-:R3:W4:Y:S02]  /*c9b0*/  SHFL.IDX PT, R0, R14, 0x3, 0x181f ;  /* 0x00781f000e007f89 */ /* 0x01072400000e0000 */
.L_x_1678:
[----:B-1----:R-:W-:-:S04]  /*c9c0*/  IADD3 R2, R12, 0x60, RZ ;  /* 0x000000600c027810 */ /* 0x002fc80007ffe0ff */
[----:B------:R-:W-:-:S13]  /*c9d0*/  ISETP.GE.AND P0, PT, R2, R13, PT ;  /* 0x0000000d0200720c */ /* 0x000fda0003f06270 */
[----:B------:R-:W-:Y:S05]  /*c9e0*/  @P0 BRA `(.L_x_1614) ;  /* 0x00002b9000000947 */ /* 0x000fea0003800000 */
[----:B------:R-:W-:Y:S02]  /*c9f0*/  ISETP.GE.AND P2, PT, R232, c[0x0][0x3c8], PT ;  /* 0x0000f200e8007a0c */ /* 0x000fe40003f46270 */
[----:B------:R-:W-:Y:S02]  /*ca00*/  ISETP.GE.AND P1, PT, R238, c[0x0][0x3c8], PT ;  /* 0x0000f200ee007a0c */ /* 0x000fe40003f26270 */
[----:B------:R-:W-:Y:S02]  /*ca10*/  ISETP.GE.AND P0, PT, R237, c[0x0][0x3c8], PT ;  /* 0x0000f200ed007a0c */ /* 0x000fe40003f06270 */
[----:B------:R-:W-:Y:S02]  /*ca20*/  SHF.R.S32.HI R11, RZ, 0x1f, R232 ;  /* 0x0000001fff0b7819 */ /* 0x000fe400000114e8 */
[----:B------:R-:W-:Y:S02]  /*ca30*/  SHF.R.S32.HI R10, RZ, 0x1f, R238 ;  /* 0x0000001fff0a7819 */ /* 0x000fe400000114ee */
[----:B---3--:R-:W-:-:S03]  /*ca40*/  SHF.R.S32.HI R5, RZ, 0x1f, R237 ;  /* 0x0000001fff057819 */ /* 0x008fc600000114ed */
[-C--:B----4-:R-:W-:Y:S02]  /*ca50*/  @!P2 LEA R8, P5, R232, R0.reuse, 0x1 ;  /* 0x00000000e808a211 */ /* 0x090fe400078a08ff */
[-C--:B------:R-:W-:Y:S02]  /*ca60*/  @!P1 LEA R6, P4, R238, R0.reuse, 0x1 ;  /* 0x00000000ee069211 */ /* 0x080fe400078808ff */
[C---:B------:R-:W-:Y:S02]  /*ca70*/  @!P0 LEA R2, P3, R237.reuse, R0, 0x1 ;  /* 0x00000000ed028211 */ /* 0x040fe400078608ff */
[-C--:B------:R-:W-:Y:S02]  /*ca80*/  @!P2 LEA.HI.X R9, R232, R4.reuse, R11, 0x1, P5 ;  /* 0x00000004e809a211 */ /* 0x080fe400028f0c0b */
[-C--:B------:R-:W-:Y:S02]  /*ca90*/  @!P1 LEA.HI.X R7, R238, R4.reuse, R10, 0x1, P4 ;  /* 0x00000004ee079211 */ /* 0x080fe400020f0c0a */
[----:B------:R-:W-:Y:S01]  /*caa0*/  @!P0 LEA.HI.X R3, R237, R4, R5, 0x1, P3 ;  /* 0x00000004ed038211 */ /* 0x000fe200018f0c05 */
[----:B------:R1:W-:Y:S04]  /*cab0*/  @!P2 ST.E.128 [R8.64], R76 ;  /* 0x0000004c0800a985 */ /* 0x0003e8000c101d06 */
[----:B------:R1:W-:Y:S04]  /*cac0*/  @!P1 ST.E.128 [R6.64], R72 ;  /* 0x0000004806009985 */ /* 0x0003e8000c101d06 */
[----:B------:R1:W-:Y:S01]  /*cad0*/  @!P0 ST.E.128 [R2.64], R68 ;  /* 0x0000004402008985 */ /* 0x0003e2000c101d06 */
[----:B------:R-:W-:-:S13]  /*cae0*/  ISETP.GE.AND P0, PT, R239, c[0x0][0x3c8], PT ;  /* 0x0000f200ef007a0c */ /* 0x000fda0003f06270 */
[----:B------:R-:W-:Y:S05]  /*caf0*/  @P0 BRA `(.L_x_1614) ;  /* 0x00002a8000000947 */ /* 0x000fea0003800000 */
[----:B------:R-:W-:Y:S02]  /*cb00*/  SHF.R.S32.HI R5, RZ, 0x1f, R239 ;  /* 0x0000001fff057819 */ /* 0x000fe400000114ef */
[----:B-1----:R-:W-:-:S04]  /*cb10*/  LEA R2, P0, R239, R0, 0x1 ;  /* 0x00000000ef027211 */ /* 0x002fc800078008ff */
[----:B------:R-:W-:-:S05]  /*cb20*/  LEA.HI.X R3, R239, R4, R5, 0x1, P0 ;  /* 0x00000004ef037211 */ /* 0x000fca00000f0c05 */
[----:B------:R1:W-:Y:S01]  /*cb30*/  ST.E.128 [R2.64], R80 ;  /* 0x0000005002007985 */ /* 0x0003e2000c101d06 */
[----:B------:R-:W-:Y:S05]  /*cb40*/  BRA `(.L_x_1614) ;  /* 0x00002a3000007947 */ /* 0x000fea0003800000 */
.L_x_1601:
        /* <DEDUP_REMOVED lines=19> */
[----:B------:R-:W-:Y:S01]  /*cc80*/  IMAD R3, R5, c[0x0][0x44c], R3 ;  /* 0x0001130005037a24 */ /* 0x000fe200078e0203 */
[----:B------:R-:W-:-:S03]  /*cc90*/  IADD3 R5, -R0, RZ, RZ ;  /* 0x000000ff00057210 */ /* 0x000fc60007ffe1ff */
[----:B------:R-:W-:-:S04]  /*cca0*/  IMAD.WIDE.U32 R2, R0, c[0x0][0x430], R2 ;  /* 0x00010c0000027a25 */ /* 0x000fc800078e0002 */
[----:B------:R-:W-:Y:S01]  /*ccb0*/  IMAD R0, R5, c[0x0][0x4e8], R10 ;  /* 0x00013a0005007a24 */ /* 0x000fe200078e020a */
[----:B------:R-:W-:-:S04]  /*ccc0*/  IADD3 R3, R3, R4, RZ ;  /* 0x0000000403037210 */ /* 0x000fc80007ffe0ff */
[----:B------:R-:W-:Y:S01]  /*ccd0*/  SHF.R.S32.HI R4, RZ, 0x1f, R0 ;  /* 0x0000001fff047819 */ /* 0x000fe20000011400 */
        /* <DEDUP_REMOVED lines=8> */
.L_x_1679:
[----:B------:R-:W-:Y:S05]  /*cd60*/  BRA.DIV ~URZ, `(.L_x_1616) ;  /* 0x000048f27f007947 */ /* 0x000fea000b800000 */
[----:B------:R3:W4:Y:S02]  /*cd70*/  SHFL.IDX PT, R0, R12, RZ, 0x1c1f ;  /* 0x001c1fff0c007589 */ /* 0x00072400000e0000 */
.L_x_1680:
        /* <DEDUP_REMOVED lines=19> */
[----:B-----5:R-:W-:-:S13]  /*ceb0*/  ISETP.GE.AND P0, PT, R8, c[0x0][0x3c8], PT ;  /* 0x0000f20008007a0c */ /* 0x020fda0003f06270 */
[----:B------:R-:W-:Y:S02]  /*cec0*/  @!P0 IMAD.MOV.U32 R2, RZ, RZ, R0 ;  /* 0x000000ffff028224 */ /* 0x000fe400078e0000 */
[----:B------:R-:W-:-:S04]  /*ced0*/  @!P0 IMAD.MOV.U32 R3, RZ, RZ, R4 ;  /* 0x000000ffff038224 */ /* 0x000fc800078e0004 */
[----:B------:R-:W-:Y:S01]  /*cee0*/  @!P0 IMAD.WIDE R2, R8, 0x4, R2 ;  /* 0x0000000408028825 */ /* 0x000fe200078e0202 */
[----:B---3--:R-:W-:Y:S01]  /*cef0*/  ISETP.GE.AND P1, PT, R6, c[0x0][0x3c8], PT ;  /* 0x0000f20006007a0c */ /* 0x008fe20003f26270 */
[----:B------:R-:W3:Y:S04]  /*cf00*/  LDL R8, [R1+0xac] ;  /* 0x0000ac0001087983 */ /* 0x000ee80000100800 */
[----:B------:R5:W-:Y:S04]  /*cf10*/  @!P0 ST.E.64 [R2.64], R24 ;  /* 0x0000001802008985 */ /* 0x000be8000c101b06 */
[----:B-----5:R-:W5:Y:S01]  /*cf20*/  LDL R25, [R1+0x124] ;  /* 0x0001240001197983 */ /* 0x020f620000100800 */
[----:B----4-:R-:W-:-:S03]  /*cf30*/  ISETP.GE.AND P2, PT, R11, c[0x0][0x3c8], PT ;  /* 0x0000f2000b007a0c */ /* 0x010fc60003f46270 */
[----:B------:R-:W-:Y:S01]  /*cf40*/  @!P1 LEA R2, P0, R6, R0, 0x2 ;  /* 0x0000000006029211 */ /* 0x000fe200078010ff */
[----:B------:R-:W4:Y:S01]  /*cf50*/  LDL R24, [R1+0x98] ;  /* 0x0000980001187983 */ /* 0x000f220000100800 */
[----:B--2---:R-:W-:Y:S02]  /*cf60*/  ISETP.GE.AND P3, PT, R10, c[0x0][0x3c8], PT ;  /* 0x0000f2000a007a0c */ /* 0x004fe40003f66270 */
[----:B------:R-:W-:-:S05]  /*cf70*/  @!P1 LEA.HI.X R3, R6, R4, R7, 0x2, P0 ;  /* 0x0000000406039211 */ /* 0x000fca00000f1407 */
[----:B------:R2:W-:Y:S01]  /*cf80*/  @!P1 ST.E.64 [R2.64], R26 ;  /* 0x0000001a02009985 */ /* 0x0005e2000c101b06 */
[----:B------:R-:W-:Y:S02]  /*cf90*/  ISETP.GE.AND P1, PT, R9, c[0x0][0x3c8], PT ;  /* 0x0000f20009007a0c */ /* 0x000fe40003f26270 */
[----:B------:R-:W-:-:S03]  /*cfa0*/  ISETP.GE.AND P4, PT, R17, c[0x0][0x3c8], PT ;  /* 0x0000f20011007a0c */ /* 0x000fc60003f86270 */
[----:B------:R-:W-:-:S04]  /*cfb0*/  @!P3 LEA R6, P0, R10, R0, 0x2 ;  /* 0x000000000a06b211 */ /* 0x000fc800078010ff */
[----:B------:R-:W-:Y:S02]  /*cfc0*/  @!P3 LEA.HI.X R7, R10, R4, R110, 0x2, P0 ;  /* 0x000000040a07b211 */ /* 0x000fe400000f146e */
[----:B------:R-:W4:Y:S01]  /*cfd0*/  LDL R10, [R1+0x120] ;  /* 0x00012000010a7983 */ /* 0x000f220000100800 */
[----:B--2---:R-:W-:-:S03]  /*cfe0*/  @!P2 LEA R2, P5, R11, R0, 0x2 ;  /* 0x000000000b02a211 */ /* 0x004fc600078a10ff */
[----:B------:R-:W2:Y:S01]  /*cff0*/  LDL R26, [R1+0xa0] ;  /* 0x0000a000011a7983 */ /* 0x000ea20000100800 */
[----:B------:R-:W-:-:S03]  /*d000*/  @!P2 LEA.HI.X R3, R11, R4, R111, 0x2, P5 ;  /* 0x000000040b03a211 */ /* 0x000fc600028f146f */
[----:B------:R-:W2:Y:S04]  /*d010*/  LDL R27, [R1+0x114] ;  /* 0x00011400011b7983 */ /* 0x000ea80000100800 */
[----:B------:R-:W2:Y:S04]  /*d020*/  LDL R11, [R1+0xa4] ;  /* 0x0000a400010b7983 */ /* 0x000ea80000100800 */
[----:B------:R1:W-:Y:S01]  /*d030*/  @!P2 ST.E.64 [R2.64], R28 ;  /* 0x0000001c0200a985 */ /* 0x0003e2000c101b06 */
[----:B------:R-:W-:-:S03]  /*d040*/  ISETP.GE.AND P2, PT, R15, c[0x0][0x3c8], PT ;  /* 0x0000f2000f007a0c */ /* 0x000fc60003f46270 */
[----:B------:R1:W-:Y:S01]  /*d050*/  @!P3 ST.E.64 [R6.64], R32 ;  /* 0x000000200600b985 */ /* 0x0003e2000c101b06 */
[----:B------:R-:W-:Y:S02]  /*d060*/  ISETP.GE.AND P3, PT, R13, c[0x0][0x3c8], PT ;  /* 0x0000f2000d007a0c */ /* 0x000fe40003f66270 */
[C---:B-1----:R-:W-:Y:S01]  /*d070*/  @!P1 LEA R2, P5, R9.reuse, R0, 0x2 ;  /* 0x0000000009029211 */ /* 0x042fe200078a10ff */
[----:B------:R-:W2:Y:S03]  /*d080*/  LDL R28, [R1+0x70] ;  /* 0x00007000011c7983 */ /* 0x000ea60000100800 */
[----:B------:R-:W-:Y:S01]  /*d090*/  @!P1 LEA.HI.X R3, R9, R4, R31, 0x2, P5 ;  /* 0x0000000409039211 */ /* 0x000fe200028f141f */
[----:B------:R-:W2:Y:S01]  /*d0a0*/  LDL R33, [R1+0x78] ;  /* 0x0000780001217983 */ /* 0x000ea20000100800 */
[----:B------:R-:W-:-:S03]  /*d0b0*/  @!P4 LEA R6, P0, R17, R0, 0x2 ;  /* 0x000000001106c211 */ /* 0x000fc600078010ff */
[----:B------:R-:W2:Y:S01]  /*d0c0*/  LDL R9, [R1+0x9c] ;  /* 0x00009c0001097983 */ /* 0x000ea20000100800 */
[----:B------:R-:W-:-:S03]  /*d0d0*/  @!P4 LEA.HI.X R7, R17, R4, R21, 0x2, P0 ;  /* 0x000000041107c211 */ /* 0x000fc600000f1415 */
[----:B------:R-:W2:Y:S04]  /*d0e0*/  LDL R21, [R1+0x11c] ;  /* 0x00011c0001157983 */ /* 0x000ea80000100800 */
[----:B------:R-:W2:Y:S04]  /*d0f0*/  LDL R17, [R1+0x118] ;  /* 0x0001180001117983 */ /* 0x000ea80000100800 */
[----:B------:R1:W-:Y:S04]  /*d100*/  @!P1 ST.E.64 [R2.64], R34 ;  /* 0x0000002202009985 */ /* 0x0003e8000c101b06 */
[----:B------:R1:W-:Y:S01]  /*d110*/  @!P4 ST.E.64 [R6.64], R132 ;  /* 0x000000840600c985 */ /* 0x0003e2000c101b06 */
[----:B------:R-:W-:-:S03]  /*d120*/  ISETP.GE.AND P1, PT, R19, c[0x0][0x3c8], PT ;  /* 0x0000f20013007a0c */ /* 0x000fc60003f26270 */
[----:B------:R-:W2:Y:S04]  /*d130*/  LDL R31, [R1+0x74] ;  /* 0x00007400011f7983 */ /* 0x000ea80000100800 */
[----:B------:R-:W2:Y:S04]  /*d140*/  LDL R32, [R1+0xe8] ;  /* 0x0000e80001207983 */ /* 0x000ea80000100800 */
[----:B------:R-:W2:Y:S01]  /*d150*/  LDL R29, [R1+0xe4] ;  /* 0x0000e400011d7983 */ /* 0x000ea20000100800 */
[----:B-1----:R-:W-:-:S03]  /*d160*/  @!P2 LEA R2, P5, R15, R0, 0x2 ;  /* 0x000000000f02a211 */ /* 0x002fc600078a10ff */
[----:B------:R-:W2:Y:S01]  /*d170*/  LDL R34, [R1+0xec] ;  /* 0x0000ec0001227983 */ /* 0x000ea20000100800 */
[----:B------:R-:W-:Y:S02]  /*d180*/  @!P3 LEA R6, P0, R13, R0, 0x2 ;  /* 0x000000000d06b211 */ /* 0x000fe400078010ff */
[-C--:B------:R-:W-:Y:S02]  /*d190*/  @!P2 LEA.HI.X R3, R15, R4.reuse, R20, 0x2, P5 ;  /* 0x000000040f03a211 */ /* 0x080fe400028f1414 */
[----:B------:R-:W-:Y:S01]  /*d1a0*/  @!P3 LEA.HI.X R7, R13, R4, R16, 0x2, P0 ;  /* 0x000000040d07b211 */ /* 0x000fe200000f1410 */
[----:B------:R-:W2:Y:S04]  /*d1b0*/  LDL R15, [R1+0x94] ;  /* 0x00009400010f7983 */ /* 0x000ea80000100800 */
[----:B------:R-:W2:Y:S04]  /*d1c0*/  LDL R13, [R1+0x110] ;  /* 0x00011000010d7983 */ /* 0x000ea80000100800 */
[----:B------:R1:W-:Y:S04]  /*d1d0*/  @!P2 ST.E.64 [R2.64], R140 ;  /* 0x0000008c0200a985 */ /* 0x0003e8000c101b06 */
[----:B------:R-:W2:Y:S04]  /*d1e0*/  LDL R20, [R1+0x90] ;  /* 0x0000900001147983 */ /* 0x000ea80000100800 */
[----:B------:R-:W2:Y:S01]  /*d1f0*/  LDL R16, [R1+0x8c] ;  /* 0x00008c0001107983 */ /* 0x000ea20000100800 */
[----:B-1----:R-:W-:-:S04]  /*d200*/  @!P1 LEA R2, P5, R19, R0, 0x2 ;  /* 0x0000000013029211 */ /* 0x002fc800078a10ff */
[----:B-----5:R-:W-:Y:S02]  /*d210*/  @!P1 LEA.HI.X R3, R19, R4, R25, 0x2, P5 ;  /* 0x0000000413039211 */ /* 0x020fe400028f1419 */
[----:B------:R-:W5:Y:S01]  /*d220*/  LDL R19, [R1+0x108] ;  /* 0x0001080001137983 */ /* 0x000f620000100800 */
[----:B---3--:R-:W-:Y:S02]  /*d230*/  ISETP.GE.AND P4, PT, R8, c[0x0][0x3c8], PT ;  /* 0x0000f20008007a0c */ /* 0x008fe40003f86270 */
[----:B------:R-:W-:Y:S01]  /*d240*/  ISETP.GE.AND P2, PT, R18, c[0x0][0x3c8], PT ;  /* 0x0000f20012007a0c */ /* 0x000fe20003f46270 */
[----:B------:R1:W-:Y:S04]  /*d250*/  @!P3 ST.E.64 [R6.64], R136 ;  /* 0x000000880600b985 */ /* 0x0003e8000c101b06 */
[----:B------:R-:W3:Y:S04]  /*d260*/  LDL R25, [R1+0x10c] ;  /* 0x00010c0001197983 */ /* 0x000ee80000100800 */
[----:B------:R2:W-:Y:S02]  /*d270*/  @!P1 ST.E.64 [R2.64], R36 ;  /* 0x0000002402009985 */ /* 0x0005e4000c101b06 */
[----:B-1----:R-:W-:-:S04]  /*d280*/  @!P4 LEA R6, P0, R8, R0, 0x2 ;  /* 0x000000000806c211 */ /* 0x002fc800078010ff */
[----:B----4-:R-:W-:Y:S02]  /*d290*/  @!P4 LEA.HI.X R7, R8, R4, R10, 0x2, P0 ;  /* 0x000000040807c211 */ /* 0x010fe400000f140a */
[----:B------:R-:W4:Y:S01]  /*d2a0*/  LDL R10, [R1+0x88] ;  /* 0x00008800010a7983 */ /* 0x000f220000100800 */
[----:B--2---:R-:W-:-:S03]  /*d2b0*/  ISETP.GE.AND P3, PT, R11, c[0x0][0x3c8], PT ;  /* 0x0000f2000b007a0c */ /* 0x004fc60003f66270 */
[----:B------:R1:W-:Y:S01]  /*d2c0*/  @!P4 ST.E.64 [R6.64], R40 ;  /* 0x000000280600c985 */ /* 0x0003e2000c101b06 */
[-C--:B------:R-:W-:Y:S02]  /*d2d0*/  @!P2 LEA R2, P5, R18, R0.reuse, 0x2 ;  /* 0x000000001202a211 */ /* 0x080fe400078a10ff */
[----:B------:R-:W-:Y:S01]  /*d2e0*/  ISETP.GE.AND P1, PT, R26, c[0x0][0x3c8], PT ;  /* 0x0000f2001a007a0c */ /* 0x000fe20003f26270 */
[----:B------:R-:W2:Y:S06]  /*d2f0*/  LDL R8, [R1+0x84] ;  /* 0x0000840001087983 */ /* 0x000eac0000100800 */
[----:B-1----:R-:W-:-:S02]  /*d300*/  @!P3 LEA R6, P0, R11, R0, 0x2 ;  /* 0x000000000b06b211 */ /* 0x002fc400078010ff */
[----:B------:R-:W-:Y:S02]  /*d310*/  ISETP.GE.AND P4, PT, R9, c[0x0][0x3c8], PT ;  /* 0x0000f20009007a0c */ /* 0x000fe40003f86270 */
[-C--:B------:R-:W-:Y:S02]  /*d320*/  @!P2 LEA.HI.X R3, R18, R4.reuse, R21, 0x2, P5 ;  /* 0x000000041203a211 */ /* 0x080fe400028f1415 */
[----:B------:R-:W2:Y:S01]  /*d330*/  LDL R21, [R1+0x104] ;  /* 0x0001040001157983 */ /* 0x000ea20000100800 */
[----:B------:R-:W-:-:S03]  /*d340*/  @!P3 LEA.HI.X R7, R11, R4, R17, 0x2, P0 ;  /* 0x000000040b07b211 */ /* 0x000fc600000f1411 */
[----:B------:R1:W-:Y:S04]  /*d350*/  @!P2 ST.E.64 [R2.64], R44 ;  /* 0x0000002c0200a985 */ /* 0x0003e8000c101b06 */
[----:B------:R-:W2:Y:S04]  /*d360*/  LDL R18, [R1+0x100] ;  /* 0x0001000001127983 */ /* 0x000ea80000100800 */
[----:B------:R1:W-:Y:S04]  /*d370*/  @!P3 ST.E.64 [R6.64], R48 ;  /* 0x000000300600b985 */ /* 0x0003e8000c101b06 */
[----:B------:R-:W2:Y:S04]  /*d380*/  LDL R11, [R1+0x7c] ;  /* 0x00007c00010b7983 */ /* 0x000ea80000100800 */
[----:B------:R-:W2:Y:S01]  /*d390*/  LDL R17, [R1+0x80] ;  /* 0x0000800001117983 */ /* 0x000ea20000100800 */
[----:B-1----:R-:W-:-:S02]  /*d3a0*/  @!P1 LEA R2, P5, R26, R0, 0x2 ;  /* 0x000000001a029211 */ /* 0x002fc400078a10ff */
[----:B------:R-:W-:Y:S02]  /*d3b0*/  @!P4 LEA R6, P0, R9, R0, 0x2 ;  /* 0x000000000906c211 */ /* 0x000fe400078010ff */
[----:B------:R-:W-:Y:S02]  /*d3c0*/  ISETP.GE.AND P3, PT, R15, c[0x0][0x3c8], PT ;  /* 0x0000f2000f007a0c */ /* 0x000fe40003f66270 */
[-C--:B------:R-:W-:Y:S02]  /*d3d0*/  @!P4 LEA.HI.X R7, R9, R4.reuse, R13, 0x2, P0 ;  /* 0x000000040907c211 */ /* 0x080fe400000f140d */
[----:B------:R-:W2:Y:S01]  /*d3e0*/  LDL R13, [R1+0xfc] ;  /* 0x0000fc00010d7983 */ /* 0x000ea20000100800 */
[----:B------:R-:W-:-:S03]  /*d3f0*/  @!P1 LEA.HI.X R3, R26, R4, R27, 0x2, P5 ;  /* 0x000000041a039211 */ /* 0x000fc600028f141b */
[----:B------:R-:W2:Y:S04]  /*d400*/  LDL R9, [R1+0xf8] ;  /* 0x0000f80001097983 */ /* 0x000ea80000100800 */
[----:B------:R-:W-:Y:S04]  /*d410*/  @!P1 ST.E.64 [R2.64], R52 ;  /* 0x0000003402009985 */ /* 0x000fe8000c101b06 */
[----:B------:R1:W-:Y:S01]  /*d420*/  @!P4 ST.E.64 [R6.64], R56 ;  /* 0x000000380600c985 */ /* 0x0003e2000c101b06 */
[----:B------:R-:W-:-:S03]  /*d430*/  ISETP.GE.AND P2, PT, R24, c[0x0][0x3c8], PT ;  /* 0x0000f20018007a0c */ /* 0x000fc60003f46270 */
[----:B------:R-:W2:Y:S04]  /*d440*/  LDL R26, [R1+0x6c] ;  /* 0x00006c00011a7983 */ /* 0x000ea80000100800 */
[----:B------:R-:W2:Y:S01]  /*d450*/  LDL R27, [R1+0xe0] ;  /* 0x0000e000011b7983 */ /* 0x000ea20000100800 */
[----:B-1----:R-:W-:-:S04]  /*d460*/  @!P3 LEA R6, P0, R15, R0, 0x2 ;  /* 0x000000000f06b211 */ /* 0x002fc800078010ff */
[----:B-----5:R-:W-:Y:S02]  /*d470*/  @!P3 LEA.HI.X R7, R15, R4, R19, 0x2, P0 ;  /* 0x000000040f07b211 */ /* 0x020fe400000f1413 */
[----:B------:R-:W5:Y:S04]  /*d480*/  LDL R15, [R1+0xf0] ;  /* 0x0000f000010f7983 */ /* 0x000f680000100800 */
[----:B------:R-:W5:Y:S01]  /*d490*/  LDL R19, [R1+0xf4] ;  /* 0x0000f40001137983 */ /* 0x000f620000100800 */
        /* <DEDUP_REMOVED lines=10> */
[----:B--2---:R-:W-:Y:S02]  /*d540*/  @!P4 LEA R6, P0, R16, R0, 0x2 ;  /* 0x000000001006c211 */ /* 0x004fe400078010ff */
[----:B------:R-:W-:Y:S02]  /*d550*/  ISETP.GE.AND P3, PT, R8, c[0x0][0x3c8], PT ;  /* 0x0000f20008007a0c */ /* 0x000fe40003f66270 */
[-C--:B------:R-:W-:Y:S02]  /*d560*/  @!P1 LEA.HI.X R3, R20, R4.reuse, R21, 0x2, P5 ;  /* 0x0000000414039211 */ /* 0x080fe400028f1415 */
[----:B------:R-:W2:Y:S04]  /*d570*/  LDL R20, [R1+0x60] ;  /* 0x0000600001147983 */ /* 0x000ea80000100800 */
[----:B------:R1:W-:Y:S01]  /*d580*/  @!P1 ST.E.64 [R2.64], R68 ;  /* 0x0000004402009985 */ /* 0x0003e2000c101b06 */
[----:B------:R-:W-:-:S03]  /*d590*/  @!P4 LEA.HI.X R7, R16, R4, R18, 0x2, P0 ;  /* 0x000000041007c211 */ /* 0x000fc600000f1412 */
[----:B------:R-:W4:Y:S04]  /*d5a0*/  LDL R18, [R1+0x5c] ;  /* 0x00005c0001127983 */ /* 0x000f280000100800 */
[----:B------:R1:W-:Y:S01]  /*d5b0*/  @!P4 ST.E.64 [R6.64], R72 ;  /* 0x000000480600c985 */ /* 0x0003e2000c101b06 */
[----:B------:R-:W-:-:S03]  /*d5c0*/  ISETP.GE.AND P4, PT, R11, c[0x0][0x3c8], PT ;  /* 0x0000f2000b007a0c */ /* 0x000fc60003f86270 */
[----:B------:R-:W4:Y:S01]  /*d5d0*/  LDL R16, [R1+0x58] ;  /* 0x0000580001107983 */ /* 0x000f220000100800 */
[----:B------:R-:W-:-:S03]  /*d5e0*/  ISETP.GE.AND P1, PT, R17, c[0x0][0x3c8], PT ;  /* 0x0000f20011007a0c */ /* 0x000fc60003f26270 */
[----:B------:R-:W4:Y:S01]  /*d5f0*/  LDL R21, [R1+0xd4] ;  /* 0x0000d40001157983 */ /* 0x000f220000100800 */
[----:B-1----:R-:W-:-:S04]  /*d600*/  @!P2 LEA R2, P5, R10, R0, 0x2 ;  /* 0x000000000a02a211 */ /* 0x002fc800078a10ff */
[----:B------:R-:W-:Y:S02]  /*d610*/  @!P2 LEA.HI.X R3, R10, R4, R13, 0x2, P5 ;  /* 0x000000040a03a211 */ /* 0x000fe400028f140d */
[----:B------:R-:W4:Y:S01]  /*d620*/  LDL R10, [R1+0x64] ;  /* 0x00006400010a7983 */ /* 0x000f220000100800 */
[----:B------:R-:W-:-:S03]  /*d630*/  @!P3 LEA R6, P0, R8, R0, 0x2 ;  /* 0x000000000806b211 */ /* 0x000fc600078010ff */
[----:B------:R-:W4:Y:S01]  /*d640*/  LDL R13, [R1+0x54] ;  /* 0x00005400010d7983 */ /* 0x000f220000100800 */
[----:B------:R-:W-:Y:S02]  /*d650*/  @!P3 LEA.HI.X R7, R8, R4, R9, 0x2, P0 ;  /* 0x000000040807b211 */ /* 0x000fe400000f1409 */
[-C--:B------:R-:W-:Y:S01]  /*d660*/  @!P4 LEA R8, P0, R11, R0.reuse, 0x2 ;  /* 0x000000000b08c211 */ /* 0x080fe200078010ff */
[----:B------:R1:W-:Y:S02]  /*d670*/  @!P2 ST.E.64 [R2.64], R76 ;  /* 0x0000004c0200a985 */ /* 0x0003e4000c101b06 */
[----:B-1----:R-:W-:Y:S02]  /*d680*/  @!P1 LEA R2, P5, R17, R0, 0x2 ;  /* 0x0000000011029211 */ /* 0x002fe400078a10ff */
[-C--:B-----5:R-:W-:Y:S02]  /*d690*/  @!P4 LEA.HI.X R9, R11, R4.reuse, R15, 0x2, P0 ;  /* 0x000000040b09c211 */ /* 0x0a0fe400000f140f */
[----:B------:R-:W5:Y:S01]  /*d6a0*/  LDL R11, [R1+0xd8] ;  /* 0x0000d800010b7983 */ /* 0x000f620000100800 */
[----:B------:R-:W-:-:S03]  /*d6b0*/  @!P1 LEA.HI.X R3, R17, R4, R19, 0x2, P5 ;  /* 0x0000000411039211 */ /* 0x000fc600028f1413 */
[----:B------:R-:W5:Y:S04]  /*d6c0*/  LDL R19, [R1+0xd0] ;  /* 0x0000d00001137983 */ /* 0x000f680000100800 */
[----:B------:R-:W5:Y:S04]  /*d6d0*/  LDL R17, [R1+0xcc] ;  /* 0x0000cc0001117983 */ /* 0x000f680000100800 */
[----:B------:R-:W5:Y:S01]  /*d6e0*/  LDL R15, [R1+0xc8] ;  /* 0x0000c800010f7983 */ /* 0x000f620000100800 */
[----:B------:R-:W-:-:S03]  /*d6f0*/  ISETP.GE.AND P2, PT, R33, c[0x0][0x3c8], PT ;  /* 0x0000f20021007a0c */ /* 0x000fc60003f46270 */
[----:B------:R1:W-:Y:S01]  /*d700*/  @!P3 ST.E.64 [R6.64], R80 ;  /* 0x000000500600b985 */ /* 0x0003e2000c101b06 */
[----:B------:R-:W-:-:S03]  /*d710*/  ISETP.GE.AND P3, PT, R31, c[0x0][0x3c8], PT ;  /* 0x0000f2001f007a0c */ /* 0x000fc60003f66270 */
[----:B------:R1:W-:Y:S01]  /*d720*/  @!P1 ST.E.64 [R2.64], R84 ;  /* 0x0000005402009985 */ /* 0x0003e2000c101b06 */
[----:B------:R-:W-:-:S03]  /*d730*/  ISETP.GE.AND P1, PT, R28, c[0x0][0x3c8], PT ;  /* 0x0000f2001c007a0c */ /* 0x000fc60003f26270 */
[----:B------:R1:W-:Y:S01]  /*d740*/  @!P4 ST.E.64 [R8.64], R88 ;  /* 0x000000580800c985 */ /* 0x0003e2000c101b06 */
[----:B------:R-:W-:Y:S02]  /*d750*/  ISETP.GE.AND P4, PT, R26, c[0x0][0x3c8], PT ;  /* 0x0000f2001a007a0c */ /* 0x000fe40003f86270 */
[----:B---3--:R-:W-:Y:S02]  /*d760*/  ISETP.GE.AND P6, PT, R24, c[0x0][0x3c8], PT ;  /* 0x0000f20018007a0c */ /* 0x008fe40003fc6270 */
[-C--:B-1----:R-:W-:Y:S02]  /*d770*/  @!P2 LEA R6, P5, R33, R0.reuse, 0x2 ;  /* 0x000000002106a211 */ /* 0x082fe400078a10ff */
[----:B------:R-:W-:Y:S02]  /*d780*/  @!P3 LEA R2, P0, R31, R0, 0x2 ;  /* 0x000000001f02b211 */ /* 0x000fe400078010ff */
[-C--:B------:R-:W-:Y:S02]  /*d790*/  @!P2 LEA.HI.X R7, R33, R4.reuse, R34, 0x2, P5 ;  /* 0x000000042107a211 */ /* 0x080fe400028f1422 */
[----:B------:R-:W-:-:S02]  /*d7a0*/  @!P3 LEA.HI.X R3, R31, R4, R32, 0x2, P0 ;  /* 0x000000041f03b211 */ /* 0x000fc400000f1420 */
[C---:B------:R-:W-:Y:S01]  /*d7b0*/  @!P1 LEA R8, P0, R28.reuse, R0, 0x2 ;  /* 0x000000001c089211 */ /* 0x040fe200078010ff */
[----:B------:R-:W-:Y:S04]  /*d7c0*/  @!P2 ST.E.64 [R6.64], R92 ;  /* 0x0000005c0600a985 */ /* 0x000fe8000c101b06 */
[----:B------:R1:W-:Y:S01]  /*d7d0*/  @!P3 ST.E.64 [R2.64], R96 ;  /* 0x000000600200b985 */ /* 0x0003e2000c101b06 */
[----:B------:R-:W-:-:S05]  /*d7e0*/  @!P1 LEA.HI.X R9, R28, R4, R29, 0x2, P0 ;  /* 0x000000041c099211 */ /* 0x000fca00000f141d */
[----:B------:R-:W-:Y:S01]  /*d7f0*/  @!P1 ST.E.64 [R8.64], R144 ;  /* 0x0000009008009985 */ /* 0x000fe2000c101b06 */
[-C--:B-1----:R-:W-:Y:S02]  /*d800*/  @!P4 LEA R2, P2, R26, R0.reuse, 0x2 ;  /* 0x000000001a02c211 */ /* 0x082fe400078410ff */
[----:B------:R-:W-:Y:S02]  /*d810*/  @!P6 LEA R6, P0, R24, R0, 0x2 ;  /* 0x000000001806e211 */ /* 0x000fe400078010ff */
[-C--:B------:R-:W-:Y:S02]  /*d820*/  @!P4 LEA.HI.X R3, R26, R4.reuse, R27, 0x2, P2 ;  /* 0x000000041a03c211 */ /* 0x080fe400010f141b */
[----:B--2---:R-:W-:Y:S02]  /*d830*/  ISETP.GE.AND P3, PT, R20, c[0x0][0x3c8], PT ;  /* 0x0000f20014007a0c */ /* 0x004fe40003f66270 */
[----:B------:R-:W-:Y:S02]  /*d840*/  @!P6 LEA.HI.X R7, R24, R4, R25, 0x2, P0 ;  /* 0x000000041807e211 */ /* 0x000fe400000f1419 */
[----:B----4-:R-:W-:Y:S01]  /*d850*/  ISETP.GE.AND P2, PT, R18, c[0x0][0x3c8], PT ;  /* 0x0000f20012007a0c */ /* 0x010fe20003f46270 */
[----:B------:R1:W-:Y:S01]  /*d860*/  @!P4 ST.E.64 [R2.64], R100 ;  /* 0x000000640200c985 */ /* 0x0003e2000c101b06 */
[----:B------:R-:W-:-:S03]  /*d870*/  ISETP.GE.AND P1, PT, R16, c[0x0][0x3c8], PT ;  /* 0x0000f20010007a0c */ /* 0x000fc60003f26270 */
[----:B------:R2:W-:Y:S01]  /*d880*/  @!P6 ST.E.64 [R6.64], R104 ;  /* 0x000000680600e985 */ /* 0x0005e2000c101b06 */
[----:B------:R-:W-:Y:S02]  /*d890*/  ISETP.GE.AND P5, PT, R10, c[0x0][0x3c8], PT ;  /* 0x0000f2000a007a0c */ /* 0x000fe40003fa6270 */
[----:B------:R-:W-:-:S11]  /*d8a0*/  ISETP.GE.AND P0, PT, R13, c[0x0][0x3c8], PT ;  /* 0x0000f2000d007a0c */ /* 0x000fd60003f06270 */
[----:B-1----:R-:W-:-:S04]  /*d8b0*/  @!P5 LEA R2, P4, R10, R0, 0x2 ;  /* 0x000000000a02d211 */ /* 0x002fc800078810ff */
[----:B-----5:R-:W-:Y:S02]  /*d8c0*/  @!P5 LEA.HI.X R3, R10, R4, R11, 0x2, P4 ;  /* 0x000000040a03d211 */ /* 0x020fe400020f140b */
[-C--:B------:R-:W-:Y:S02]  /*d8d0*/  @!P2 LEA R8, P4, R18, R0.reuse, 0x2 ;  /* 0x000000001208a211 */ /* 0x080fe400078810ff */
[-C--:B------:R-:W-:Y:S01]  /*d8e0*/  @!P3 LEA R10, P6, R20, R0.reuse, 0x2 ;  /* 0x00000000140ab211 */ /* 0x080fe200078c10ff */
[----:B------:R1:W-:Y:S01]  /*d8f0*/  @!P5 ST.E.64 [R2.64], R108 ;  /* 0x0000006c0200d985 */ /* 0x0003e2000c101b06 */
[----:B--2---:R-:W-:Y:S02]  /*d900*/  @!P1 LEA R6, P5, R16, R0, 0x2 ;  /* 0x0000000010069211 */ /* 0x004fe400078a10ff */
[-C--:B------:R-:W-:Y:S02]  /*d910*/  @!P2 LEA.HI.X R9, R18, R4.reuse, R19, 0x2, P4 ;  /* 0x000000041209a211 */ /* 0x080fe400020f1413 */
[----:B------:R-:W-:-:S02]  /*d920*/  @!P3 LEA.HI.X R11, R20, R4, R21, 0x2, P6 ;  /* 0x00000004140bb211 */ /* 0x000fc400030f1415 */
[----:B------:R-:W-:-:S03]  /*d930*/  @!P1 LEA.HI.X R7, R16, R4, R17, 0x2, P5 ;  /* 0x0000000410079211 */ /* 0x000fc600028f1411 */
[----:B------:R2:W-:Y:S04]  /*d940*/  @!P3 ST.E.64 [R10.64], R152 ;  /* 0x000000980a00b985 */ /* 0x0005e8000c101b06 */
[----:B------:R2:W-:Y:S04]  /*d950*/  @!P2 ST.E.64 [R8.64], R148 ;  /* 0x000000940800a985 */ /* 0x0005e8000c101b06 */
[----:B------:R2:W-:Y:S01]  /*d960*/  @!P1 ST.E.64 [R6.64], R112 ;  /* 0x0000007006009985 */ /* 0x0005e2000c101b06 */
[----:B-1----:R-:W-:-:S04]  /*d970*/  @!P0 LEA R2, P4, R13, R0, 0x2 ;  /* 0x000000000d028211 */ /* 0x002fc800078810ff */
[----:B------:R-:W-:-:S05]  /*d980*/  @!P0 LEA.HI.X R3, R13, R4, R15, 0x2, P4 ;  /* 0x000000040d038211 */ /* 0x000fca00020f140f */
[----:B------:R2:W-:Y:S04]  /*d990*/  @!P0 ST.E.64 [R2.64], R22 ;  /* 0x0000001602008985 */ /* 0x0005e8000c101b06 */
.L_x_1618:
[----:B------:R-:W-:Y:S05]  /*d9a0*/  BSYNC B0 ;  /* 0x0000000000007941 */ /* 0x000fea0003800000 */
.L_x_1617:
[----:B------:R-:W-:Y:S05]  /*d9b0*/  BRA.DIV ~URZ, `(.L_x_1619) ;  /* 0x00003d127f007947 */ /* 0x000fea000b800000 */
[----:B--2---:R2:W1:Y:S04]  /*d9c0*/  SHFL.IDX PT, R4, R5, 0x1, 0x1c1f ;  /* 0x003c1f0005047f89 */ /* 0x00446800000e0000 */
[----:B----4-:R2:W4:Y:S02]  /*d9d0*/  SHFL.IDX PT, R0, R12, 0x1, 0x1c1f ;  /* 0x003c1f000c007f89 */ /* 0x01052400000e0000 */
.L_x_1681:
        /* <DEDUP_REMOVED lines=212> */
.L_x_1599:
        /* <DEDUP_REMOVED lines=19> */
[----:B------:R3:W4:Y:S04]  /*e850*/  LDG.E R0, [R2.64] ;  /* 0x0000000602007981 */ /* 0x000728000c1e1900 */
[----:B--23--:R-:W4:Y:S02]  /*e860*/  LDG.E R2, [R2.64+0x4] ;  /* 0x0000040602027981 */ /* 0x00cf24000c1e1900 */
[----:B----45:R-:W-:Y:S02]  /*e870*/  IADD3 R20, -R0, R2, RZ ;  /* 0x0000000200147210 */ /* 0x030fe40007ffe1ff */
.L_x_1620:
[----:B--2---:R-:W2:Y:S04]  /*e880*/  LDL.LU R2, [R1+0x8] ;  /* 0x0000080001027983 */ /* 0x004ea80000300800 */
[----:B------:R-:W3:Y:S01]  /*e890*/  LDL.LU R0, [R1+0x50] ;  /* 0x0000500001007983 */ /* 0x000ee20000300800 */
[----:B------:R-:W-:Y:S01]  /*e8a0*/  BSSY B0, `(.L_x_1621) ;  /* 0x0000039000007945 */ /* 0x000fe20003800000 */
[----:B------:R-:W-:-:S02]  /*e8b0*/  SEL R15, R252, RZ, !P3 ;  /* 0x000000fffc0f7207 */ /* 0x000fc40005800000 */
[----:B------:R-:W4:Y:S01]  /*e8c0*/  S2R R3, SR_TID.X ;  /* 0x0000000000037919 */ /* 0x000f220000002100 */
[----:B-----5:R-:W-:Y:S02]  /*e8d0*/  SHF.R.S32.HI R18, RZ, 0x1f, R8 ;  /* 0x0000001fff127819 */ /* 0x020fe40000011408 */
[----:B----4-:R-:W-:Y:S02]  /*e8e0*/  ISETP.GT.AND P0, PT, R3, 0x7f, PT ;  /* 0x0000007f0300780c */ /* 0x010fe40003f04270 */
[----:B--2---:R-:W-:Y:S02]  /*e8f0*/  LOP3.LUT R14, R2, 0xffff, RZ, 0xc0, !PT ;  /* 0x0000ffff020e7812 */ /* 0x004fe400078ec0ff */
[----:B---3--:R-:W-:-:S09]  /*e900*/  SEL R21, R0, RZ, !P3 ;  /* 0x000000ff00157207 */ /* 0x008fd20005800000 */
        /* <DEDUP_REMOVED lines=10> */
[----:B------:R3:W4:Y:S08]  /*e9b0*/  LDC.64 R6, c[0x0][R0+0x170] ;  /* 0x00005c0000067b82 */ /* 0x0007300000000a00 */
[----:B------:R3:W5:Y:S08]  /*e9c0*/  LDC.64 R4, c[0x0][R0+0x168] ;  /* 0x00005a0000047b82 */ /* 0x0007700000000a00 */
[----:B------:R3:W1:Y:S08]  /*e9d0*/  LDC.64 R12, c[0x0][R0+0x178] ;  /* 0x00005e00000c7b82 */ /* 0x0006700000000a00 */
[----:B------:R3:W1:Y:S02]  /*e9e0*/  LDC.64 R10, c[0x0][R0+0x160] ;  /* 0x00005800000a7b82 */ /* 0x0006640000000a00 */
[----:B---3--:R-:W-:-:S02]  /*e9f0*/  IMAD.MOV.U32 R0, RZ, RZ, c[0x0][0x4e8] ;  /* 0x00013a00ff007624 */ /* 0x008fc400078e00ff */
[-C--:B----4-:R-:W-:Y:S02]  /*ea00*/  IMAD R7, R7, R15.reuse, RZ ;  /* 0x0000000f07077224 */ /* 0x090fe400078e02ff */
[----:B------:R-:W-:Y:S01]  /*ea10*/  IMAD.WIDE.U32 R2, R6, R15, RZ ;  /* 0x0000000f06027225 */ /* 0x000fe200078e00ff */
[----:B------:R-:W-:Y:S02]  /*ea20*/  ISETP.NE.AND P0, PT, R0, 0x1, PT ;  /* 0x000000010000780c */ /* 0x000fe40003f05270 */
[----:B------:R-:W-:Y:S01]  /*ea30*/  MOV R0, R9 ;  /* 0x0000000900007202 */ /* 0x000fe20000000f00 */
[----:B------:R-:W-:Y:S02]  /*ea40*/  IMAD R7, R6, R21, R7 ;  /* 0x0000001506077224 */ /* 0x000fe400078e0207 */
[-C--:B-----5:R-:W-:Y:S02]  /*ea50*/  IMAD R16, R5, R14.reuse, RZ ;  /* 0x0000000e05107224 */ /* 0x0a0fe400078e02ff */
        /* <DEDUP_REMOVED lines=8> */
[----:B------:R-:W-:Y:S02]  /*eae0*/  IADD3.X R9, R3, R16, R18, P1, P0 ;  /* 0x0000001003097210 */ /* 0x000fe40000fe0412 */
[----:B------:R-:W-:Y:S02]  /*eaf0*/  SHF.R.S32.HI R3, RZ, 0x1f, R0 ;  /* 0x0000001fff037819 */ /* 0x000fe40000011400 */
[----:B--2---:R-:W-:-:S05]  /*eb00*/  SEL R6, R22, RZ, P2 ;  /* 0x000000ff16067207 */ /* 0x004fca0001000000 */
[-C--:B-1----:R-:W-:Y:S02]  /*eb10*/  IMAD R7, R13, R6.reuse, RZ ;  /* 0x000000060d077224 */ /* 0x082fe400078e02ff */
        /* <DEDUP_REMOVED lines=17> */
.L_x_1622:
[----:B------:R-:W-:Y:S05]  /*ec30*/  BSYNC B0 ;  /* 0x0000000000007941 */ /* 0x000fea0003800000 */
.L_x_1621:
[----:B------:R-:W-:-:S13]  /*ec40*/  ISETP.GT.AND P0, PT, R19, 0x1, PT ;  /* 0x000000011300780c */ /* 0x000fda0003f04270 */
[----:B------:R-:W-:Y:S05]  /*ec50*/  @P0 BRA `(.L_x_1614) ;  /* 0x0000092000000947 */ /* 0x000fea0003800000 */
[----:B-1----:R-:W2:Y:S01]  /*ec60*/  LDL R5, [R1+0x4] ;  /* 0x0000040001057983 */ /* 0x002ea20000100800 */
[----:B------:R-:W-:Y:S01]  /*ec70*/  MOV R2, c[0x0][0x4e8] ;  /* 0x00013a0000027a02 */ /* 0x000fe20000000f00 */
[----:B------:R-:W-:Y:S01]  /*ec80*/  IMAD R0, R18, c[0x0][0x3a0], RZ ;  /* 0x0000e80012007a24 */ /* 0x000fe200078e02ff */
[----:B------:R-:W-:Y:S02]  /*ec90*/  LEA R4, R236, R241, 0x5 ;  /* 0x000000f1ec047211 */ /* 0x000fe400078e28ff */
[----:B------:R-:W-:Y:S01]  /*eca0*/  ISETP.NE.AND P0, PT, R2, 0x1, PT ;  /* 0x000000010200780c */ /* 0x000fe20003f05270 */
[----:B------:R-:W-:-:S04]  /*ecb0*/  IMAD.WIDE.U32 R2, R8, c[0x0][0x3a0], RZ ;  /* 0x0000e80008027a25 */ /* 0x000fc800078e00ff */
[----:B------:R-:W-:-:S05]  /*ecc0*/  IMAD R0, R8, c[0x0][0x3a4], R0 ;  /* 0x0000e90008007a24 */ /* 0x000fca00078e0200 */
[----:B------:R-:W-:-:S05]  /*ecd0*/  IADD3 R3, R3, R0, RZ ;  /* 0x0000000003037210 */ /* 0x000fca0007ffe0ff */
[----:B------:R-:W-:-:S04]  /*ece0*/  IMAD.WIDE.U32 R2, R14, c[0x0][0x3e8], R2 ;  /* 0x0000fa000e027a25 */ /* 0x000fc800078e0002 */
[----:B------:R-:W-:-:S04]  /*ecf0*/  IMAD R3, R14, c[0x0][0x3ec], R3 ;  /* 0x0000fb000e037a24 */ /* 0x000fc800078e0203 */
[----:B------:R-:W-:Y:S01]  /*ed00*/  IMAD.WIDE.U32 R2, R15, c[0x0][0x3f0], R2 ;  /* 0x0000fc000f027a25 */ /* 0x000fe200078e0002 */
[----:B--2---:R-:W-:-:S03]  /*ed10*/  LEA R4, R5, R4, 0x7 ;  /* 0x0000000405047211 */ /* 0x004fc600078e38ff */
        /* <DEDUP_REMOVED lines=22> */
.L_x_1682:
[----:B------:R-:W-:Y:S05]  /*ee80*/  BRA.DIV ~URZ, `(.L_x_1624) ;  /* 0x000029827f007947 */ /* 0x000fea000b800000 */
[----:B------:R3:W4:Y:S02]  /*ee90*/  SHFL.IDX PT, R0, R14, RZ, 0x181f ;  /* 0x00181fff0e007589 */ /* 0x00072400000e0000 */
.L_x_1683:
[----:B------:R-:W5:Y:S01]  /*eea0*/  LDL.LU R2, [R1+0x4] ;  /* 0x0000040001027983 */ /* 0x000f620000300800 */
[----:B------:R-:W-:Y:S01]  /*eeb0*/  IMAD R13, R20, c[0x0][0x4e8], RZ ;  /* 0x00013a00140d7a24 */ /* 0x000fe200078e02ff */
        /* <DEDUP_REMOVED lines=14> */
[----:B--2---:R-:W-:Y:S02]  /*efa0*/  @!P3 LEA.HI.X R11, R232, R4, R2, 0x1, P4 ;  /* 0x00000004e80bb211 */ /* 0x004fe400020f0c02 */
[----:B------:R-:W-:-:S02]  /*efb0*/  SHF.R.S32.HI R15, RZ, 0x1f, R239 ;  /* 0x0000001fff0f7819 */ /* 0x000fc400000114ef */
[----:B------:R-:W-:Y:S01]  /*efc0*/  @!P0 LEA R2, P4, R239, R0, 0x1 ;  /* 0x00000000ef028211 */ /* 0x000fe200078808ff */
[----:B------:R2:W-:Y:S01]  /*efd0*/  @!P3 ST.E.128 [R10.64], RZ ;  /* 0x000000ff0a00b985 */ /* 0x0005e2000c101d06 */
[-C--:B------:R-:W-:Y:S02]  /*efe0*/  @!P2 LEA.HI.X R9, R238, R4.reuse, R17, 0x1, P6 ;  /* 0x00000004ee09a211 */ /* 0x080fe400030f0c11 */
[-C--:B------:R-:W-:Y:S02]  /*eff0*/  @!P1 LEA.HI.X R7, R237, R4.reuse, R16, 0x1, P5 ;  /* 0x00000004ed079211 */ /* 0x080fe400028f0c10 */
[----:B------:R-:W-:Y:S01]  /*f000*/  @!P0 LEA.HI.X R3, R239, R4, R15, 0x1, P4 ;  /* 0x00000004ef038211 */ /* 0x000fe200020f0c0f */
[----:B------:R2:W-:Y:S04]  /*f010*/  @!P2 ST.E.128 [R8.64], RZ ;  /* 0x000000ff0800a985 */ /* 0x0005e8000c101d06 */
[----:B------:R2:W-:Y:S04]  /*f020*/  @!P1 ST.E.128 [R6.64], RZ ;  /* 0x000000ff06009985 */ /* 0x0005e8000c101d06 */
[----:B------:R2:W-:Y:S02]  /*f030*/  @!P0 ST.E.128 [R2.64], RZ ;  /* 0x000000ff02008985 */ /* 0x0005e4000c101d06 */
.L_x_1626:
[----:B------:R-:W-:Y:S05]  /*f040*/  BSYNC B0 ;  /* 0x0000000000007941 */ /* 0x000fea0003800000 */
.L_x_1625:
[----:B------:R-:W-:Y:S05]  /*f050*/  BRA.DIV ~URZ, `(.L_x_1627) ;  /* 0x000028227f007947 */ /* 0x000fea000b800000 */
[----:B--2---:R2:W1:Y:S04]  /*f060*/  SHFL.IDX PT, R4, R5, 0x1, 0x181f ;  /* 0x00381f0005047f89 */ /* 0x00446800000e0000 */
[----:B----4-:R2:W4:Y:S02]  /*f070*/  SHFL.IDX PT, R0, R14, 0x1, 0x181f ;  /* 0x00381f000e007f89 */ /* 0x01052400000e0000 */
.L_x_1684:
        /* <DEDUP_REMOVED lines=14> */
[----:B-1----:R-:W-:Y:S02]  /*f160*/  @!P3 LEA.HI.X R11, R232, R4, R3, 0x1, P4 ;  /* 0x00000004e80bb211 */ /* 0x002fe400020f0c03 */
        /* <DEDUP_REMOVED lines=9> */
.L_x_1629:
[----:B------:R-:W-:Y:S05]  /*f200*/  BSYNC B0 ;  /* 0x0000000000007941 */ /* 0x000fea0003800000 */
.L_x_1628:
[----:B------:R-:W-:Y:S05]  /*f210*/  BRA.DIV ~URZ, `(.L_x_1630) ;  /* 0x000027327f007947 */ /* 0x000fea000b800000 */
[----:B-1----:R1:W2:Y:S02]  /*f220*/  SHFL.IDX PT, R4, R5, 0x2, 0x181f ;  /* 0x00581f0005047f89 */ /* 0x0022a400000e0000 */
.L_x_1685:
[----:B------:R-:W-:Y:S05]  /*f230*/  BRA.DIV ~URZ, `(.L_x_1631) ;  /* 0x000027827f007947 */ /* 0x000fea000b800000 */
[----:B----4-:R4:W1:Y:S02]  /*f240*/  SHFL.IDX PT, R0, R14, 0x2, 0x181f ;  /* 0x00581f000e007f89 */ /* 0x01086400000e0000 */
.L_x_1686:
        /* <DEDUP_REMOVED lines=11> */
[-C--:B-1----:R-:W-:Y:S02]  /*f300*/  @!P3 LEA R10, P4, R232, R0.reuse, 0x1 ;  /* 0x00000000e80ab211 */ /* 0x082fe400078808ff */
        /* <DEDUP_REMOVED lines=12> */
.L_x_1633:
[----:B------:R-:W-:Y:S05]  /*f3d0*/  BSYNC B0 ;  /* 0x0000000000007941 */ /* 0x000fea0003800000 */
.L_x_1632:
[----:B------:R-:W-:Y:S05]  /*f3e0*/  BRA.DIV ~URZ, `(.L_x_1634) ;  /* 0x000026427f007947 */ /* 0x000fea000b800000 */
[----:B--2---:R2:W3:Y:S04]  /*f3f0*/  SHFL.IDX PT, R4, R5, 0x3, 0x181f ;  /* 0x00781f0005047f89 */ /* 0x0044e800000e0000 */
[----:B-1----:R2:W1:Y:S02]  /*f400*/  SHFL.IDX PT, R0, R14, 0x3, 0x181f ;  /* 0x00781f000e007f89 */ /* 0x00246400000e0000 */
.L_x_1687:
[----:B------:R-:W-:-:S04]  /*f410*/  IADD3 R2, R12, 0x60, RZ ;  /* 0x000000600c027810 */ /* 0x000fc80007ffe0ff */
        /* <DEDUP_REMOVED lines=8> */
[----:B--234-:R-:W-:Y:S02]  /*f4a0*/  SHF.R.S32.HI R14, RZ, 0x1f, R237 ;  /* 0x0000001fff0e7819 */ /* 0x01cfe400000114ed */
[-C--:B-1----:R-:W-:Y:S02]  /*f4b0*/  @!P3 LEA R10, P4, R232, R0.reuse, 0x1 ;  /* 0x00000000e80ab211 */ /* 0x082fe400078808ff */
[-C--:B------:R-:W-:Y:S02]  /*f4c0*/  @!P2 LEA R8, P6, R238, R0.reuse, 0x1 ;  /* 0x00000000ee08a211 */ /* 0x080fe400078c08ff */
[----:B------:R-:W-:Y:S02]  /*f4d0*/  @!P1 LEA R6, P5, R237, R0, 0x1 ;  /* 0x00000000ed069211 */ /* 0x000fe400078a08ff */
[----:B------:R-:W-:Y:S02]  /*f4e0*/  @!P3 LEA.HI.X R11, R232, R4, R3, 0x1, P4 ;  /* 0x00000004e80bb211 */ /* 0x000fe400020f0c03 */
        /* <DEDUP_REMOVED lines=9> */
.L_x_1614:
[----:B------:R-:W-:Y:S05]  /*f580*/  BSYNC B1 ;  /* 0x0000000000017941 */ /* 0x000fea0003800000 */
.L_x_1598:
[----:B-1--4-:R-:W4:Y:S02]  /*f590*/  LDL R0, [R1+0x144] ;  /* 0x0001440001007983 */ /* 0x012f240000100800 */
[----:B----4-:R-:W-:-:S13]  /*f5a0*/  ISETP.NE.AND P0, PT, R0, RZ, PT ;  /* 0x000000ff0000720c */ /* 0x010fda0003f05270 */
[----:B------:R-:W-:Y:S01]  /*f5b0*/  @P0 WARPSYNC 0xffffffff ;  /* 0xffffffff00000948 */ /* 0x000fe20003800000 */
[----:B------:R-:W-:Y:S06]  /*f5c0*/  @P0 BAR.SYNC.DEFER_BLOCKING 0x5, 0x100 ;  /* 0x0144000000000b1d */ /* 0x000fec0000010000 */
[----:B--23--:R-:W1:Y:S04]  /*f5d0*/  @P0 LDS.128 R4, [0x20100] ;  /* 0x02010000ff040984 */ /* 0x00ce680000000c00 */
[----:B-1----:R1:W-:Y:S04]  /*f5e0*/  @P0 STL.64 [R1], R4 ;  /* 0x0000000401000387 */ /* 0x0023e80000100a00 */
        /* <DEDUP_REMOVED lines=9> */
.L_x_1688:
[----:B------:R-:W-:Y:S05]  /*f680*/  BRA.DIV ~URZ, `(.L_x_1637) ;  /* 0x000024e27f007947 */ /* 0x000fea000b800000 */
[----:B------:R3:W4:Y:S02]  /*f690*/  SHFL.IDX PT, R8, R30, 0x1, 0x1f ;  /* 0x00201f001e087f89 */ /* 0x00072400000e0000 */
.L_x_1689:
        /* <DEDUP_REMOVED lines=19> */
.L_x_1690:
        /* <DEDUP_REMOVED lines=16> */
.L_x_1691:
[----:B---3--:R-:W-:Y:S01]  /*f8d0*/  IMAD R0, R0, c[0x0][0x538], RZ ;  /* 0x00014e0000007a24 */ /* 0x008fe200078e02ff */
[----:B------:R-:W-:Y:S04]  /*f8e0*/  BSSY B1, `(.L_x_1640) ;  /* 0x0000083000017945 */ /* 0x000fe80003800000 */
[----:B----4-:R-:W-:-:S04]  /*f8f0*/  IADD3 R8, R0, R8, RZ ;  /* 0x0000000800087210 */ /* 0x010fc80007ffe0ff */
[----:B--2---:R-:W-:-:S13]  /*f900*/  ISETP.GT.AND P0, PT, R8, R9, PT ;  /* 0x000000090800720c */ /* 0x004fda0003f04270 */
[----:B------:R-:W-:Y:S05]  /*f910*/  @P0 BRA `(.L_x_1641) ;  /* 0x0000025000000947 */ /* 0x000fea0003800000 */
.L_x_1645:
        /* <DEDUP_REMOVED lines=17> */
.L_x_1692:
        /* <DEDUP_REMOVED lines=16> */
.L_x_1693:
[----:B--2---:R-:W-:-:S05]  /*fb30*/  IMAD R0, R0, c[0x0][0x538], RZ ;  /* 0x00014e0000007a24 */ /* 0x004fca00078e02ff */
[----:B------:R-:W-:-:S04]  /*fb40*/  IADD3 R8, R0, R8, RZ ;  /* 0x0000000800087210 */ /* 0x000fc80007ffe0ff */
[----:B------:R-:W-:-:S13]  /*fb50*/  ISETP.GT.AND P0, PT, R8, R9, PT ;  /* 0x000000090800720c */ /* 0x000fda0003f04270 */
[----:B-1----:R-:W-:Y:S05]  /*fb60*/  @!P0 BRA `(.L_x_1645) ;  /* 0xfffffdb000008947 */ /* 0x002fea000383ffff */
.L_x_1641:
[----:B------:R-:W-:-:S05]  /*fb70*/  IADD3 R8, -R0, R8, RZ ;  /* 0x0000000800087210 */ /* 0x000fca0007ffe1ff */
[----:B------:R-:W-:-:S05]  /*fb80*/  IMAD R0, R4, c[0x0][0x538], R8 ;  /* 0x00014e0004007a24 */ /* 0x000fca00078e0208 */
[----:B------:R-:W-:Y:S01]  /*fb90*/  ISETP.GT.AND P0, PT, R0, R9, PT ;  /* 0x000000090000720c */ /* 0x000fe20003f04270 */
[----:B------:R-:W-:-:S12]  /*fba0*/  BRA.DIV ~URZ, `(.L_x_1646) ;  /* 0x000024227f007947 */ /* 0x000fd8000b800000 */
[----:B------:R-:W-:-:S04]  /*fbb0*/  VOTE.ANY R0, PT, !P0 ;  /* 0x0000000000007806 */ /* 0x000fc800040e0100 */
.L_x_1694:
[----:B------:R2:W3:Y:S01]  /*fbc0*/  POPC R11, R0 ;  /* 0x00000000000b7309 */ /* 0x0004e20000000000 */
[----:B------:R-:W-:Y:S05]  /*fbd0*/  BRA.DIV ~URZ, `(.L_x_1647) ;  /* 0x000024327f007947 */ /* 0x000fea000b800000 */
[----:B---3--:R3:W4:Y:S04]  /*fbe0*/  SHFL.IDX PT, R6, R6, R11, 0x1f ;  /* 0x00001f0b06067589 */ /* 0x00872800000e0000 */
[----:B------:R3:W1:Y:S02]  /*fbf0*/  SHFL.IDX PT, R7, R7, R11, 0x1f ;  /* 0x00001f0b07077589 */ /* 0x00066400000e0000 */
.L_x_1695:
[----:B------:R-:W-:Y:S01]  /*fc00*/  ISETP.NE.AND P0, PT, R0, RZ, PT ;  /* 0x000000ff0000720c */ /* 0x000fe20003f05270 */
[----:B------:R-:W-:-:S12]  /*fc10*/  BSSY B0, `(.L_x_1648) ;  /* 0x0000005000007945 */ /* 0x000fd80003800000 */
[----:B------:R-:W-:Y:S05]  /*fc20*/  @!P0 BRA `(.L_x_1649) ;  /* 0x0000003000008947 */ /* 0x000fea0003800000 */
[----:B--2---:R-:W-:Y:S01]  /*fc30*/  IADD3 R0, R11, -0x1, RZ ;  /* 0xffffffff0b007810 */ /* 0x004fe20007ffe0ff */
[----:B------:R-:W-:Y:S05]  /*fc40*/  BRA.DIV ~URZ, `(.L_x_1650) ;  /* 0x000024927f007947 */ /* 0x000fea000b800000 */
[----:B------:R2:W3:Y:S02]  /*fc50*/  SHFL.IDX PT, R10, R4, R0, 0x1f ;  /* 0x00001f00040a7589 */ /* 0x0004e400000e0000 */
.L_x_1649:
[----:B------:R-:W-:Y:S05]  /*fc60*/  BSYNC B0 ;  /* 0x0000000000007941 */ /* 0x000fea0003800000 */
.L_x_1648:
[----:B---3--:R-:W-:Y:S01]  /*fc70*/  IMAD R5, R10, c[0x0][0x538], R8 ;  /* 0x00014e000a057a24 */ /* 0x008fe200078e0208 */
[----:B-12-4-:R-:W-:Y:S02]  /*fc80*/  IABS R4, R6 ;  /* 0x0000000600047213 */ /* 0x016fe40000000000 */
[----:B------:R-:W-:Y:S01]  /*fc90*/  IABS R0, R7 ;  /* 0x0000000700007213 */ /* 0x000fe20000000000 */
[----:B------:R-:W-:Y:S01]  /*fca0*/  IMAD.IADD R10, R9, 0x1, -R5 ;  /* 0x00000001090a7824 */ /* 0x000fe200078e0a05 */
[----:B------:R1:W-:Y:S01]  /*fcb0*/  STL [R1], R5 ;  /* 0x0000000501007387 */ /* 0x0003e20000100800 */
        /* <DEDUP_REMOVED lines=64> */
.L_x_1642:
[----:B------:R-:W-:Y:S01]  /*100c0*/  MOV R0, c[0x0][0x53c] ;  /* 0x00014f0000007a02 */ /* 0x000fe20000000f00 */
[----:B------:R2:W-:Y:S04]  /*100d0*/  STL [R1], R9 ;  /* 0x0000000901007387 */ /* 0x0005e80000100800 */
[----:B------:R2:W-:Y:S04]  /*100e0*/  STL [R1+0x4], RZ ;  /* 0x000004ff01007387 */ /* 0x0005e80000100800 */
[----:B------:R2:W-:Y:S04]  /*100f0*/  STL [R1+0x8], RZ ;  /* 0x000008ff01007387 */ /* 0x0005e80000100800 */
[----:B------:R2:W-:Y:S02]  /*10100*/  STL [R1+0xc], R0 ;  /* 0x00000c0001007387 */ /* 0x0005e40000100800 */
.L_x_1651:
[----:B------:R-:W-:Y:S05]  /*10110*/  BSYNC B1 ;  /* 0x0000000000017941 */ /* 0x000fea0003800000 */
.L_x_1640:
[----:B-1----:R-:W3:Y:S04]  /*10120*/  LDL R4, [R1] ;  /* 0x0000000001047983 */ /* 0x002ee80000100800 */
        /* <DEDUP_REMOVED lines=8> */
.L_x_1635:
[----:B--2---:R-:W2:Y:S02]  /*101b0*/  LDL R0, [R1+0xc] ;  /* 0x00000c0001007983 */ /* 0x004ea40000100800 */
[----:B--2---:R-:W-:-:S13]  /*101c0*/  ISETP.GE.AND P0, PT, R0, c[0x0][0x53c], PT ;  /* 0x00014f0000007a0c */ /* 0x004fda0003f06270 */
[----:B-1----:R-:W-:Y:S01]  /*101d0*/  @P0 CALL.REL.NOINC `(.L_x_1652) ;  /* 0x0000001000000944 */ /* 0x002fe20003c00000 */
[----:B------:R-:W-:Y:S05]  /*101e0*/  BRA `(.L_x_1653) ;  /* 0xffff19d000007947 */ /* 0x000fea000383ffff */
.L_x_1652:
[----:B------:R-:W-:Y:S05]  /*101f0*/  EXIT ;  /* 0x000000000000794d */ /* 0x000fea0003800000 */
.L_x_1554:
[----:B------:R-:W-:Y:S01]  /*10200*/  IMAD.MOV.U32 R0, RZ, RZ, R5 ;  /* 0x000000ffff007224 */ /* 0x000fe200078e0005 */
[----:B------:R-:W-:Y:S02]  /*10210*/  MOV R3, 0x1 ;  /* 0x0000000100037802 */ /* 0x000fe40000000f00 */
[----:B------:R-:W-:Y:S02]  /*10220*/  MOV R2, 0x10240 ;  /* 0x0001024000027802 */ /* 0x000fe40000000f00 */
[----:B------:R-:W-:Y:S05]  /*10230*/  CALL.REL.NOINC `($__internal_29_$__cuda_sm70_shflsync_up_p) ;  /* 0x00001fe000007944 */ /* 0x000fea0003c00000 */
[----:B------:R-:W-:Y:S01]  /*10240*/  MOV R0, R4 ;  /* 0x0000000400007202 */ /* 0x000fe20000000f00 */
[----:B------:R-:W-:Y:S05]  /*10250*/  BRA `(.L_x_1654) ;  /* 0xffff021000007947 */ /* 0x000fea000383ffff */
.L_x_1555:
[----:B------:R-:W-:Y:S01]  /*10260*/  IMAD.MOV.U32 R0, RZ, RZ, R5 ;  /* 0x000000ffff007224 */ /* 0x000fe200078e0005 */
[----:B------:R-:W-:Y:S02]  /*10270*/  MOV R3, 0x2 ;  /* 0x0000000200037802 */ /* 0x000fe40000000f00 */
[----:B------:R-:W-:Y:S02]  /*10280*/  MOV R2, 0x102a0 ;  /* 0x000102a000027802 */ /* 0x000fe40000000f00 */
[----:B------:R-:W-:Y:S05]  /*10290*/  CALL.REL.NOINC `($__internal_29_$__cuda_sm70_shflsync_up_p) ;  /* 0x00001f8000007944 */ /* 0x000fea0003c00000 */
[----:B------:R-:W-:Y:S01]  /*102a0*/  SEL R4, R4, RZ, P4 ;  /* 0x000000ff04047207 */ /* 0x000fe20002000000 */
[----:B------:R-:W-:Y:S01]  /*102b0*/  IMAD.MOV.U32 R3, RZ, RZ, 0x4 ;  /* 0x00000004ff037424 */ /* 0x000fe200078e00ff */
[----:B------:R-:W-:-:S03]  /*102c0*/  MOV R2, 0x102f0 ;  /* 0x000102f000027802 */ /* 0x000fc60000000f00 */
[----:B------:R-:W-:Y:S02]  /*102d0*/  IMAD.IADD R0, R5, 0x1, R4 ;  /* 0x0000000105007824 */ /* 0x000fe400078e0204 */
        /* <DEDUP_REMOVED lines=13> */
[----:B------:R-:W-:Y:S02]  /*103b0*/  MOV R3, 0x1f ;  /* 0x0000001f00037802 */ /* 0x000fe40000000f00 */
[----:B------:R-:W-:Y:S01]  /*103c0*/  MOV R2, 0x10400 ;  /* 0x0001040000027802 */ /* 0x000fe20000000f00 */
[----:B------:R-:W-:-:S04]  /*103d0*/  IMAD.IADD R4, R0, 0x1, R4 ;  /* 0x0000000100047824 */ /* 0x000fc800078e0204 */
[----:B------:R-:W-:Y:S02]  /*103e0*/  IMAD.MOV.U32 R230, RZ, RZ, R4 ;  /* 0x000000ffffe67224 */ /* 0x000fe400078e0004 */
[----:B------:R-:W-:Y:S05]  /*103f0*/  CALL.REL.NOINC `($__internal_28_$__cuda_sm70_shflsync_idx_p) ;  /* 0x00001db000007944 */ /* 0x000fea0003c00000 */
[----:B-----5:R-:W-:Y:S01]  /*10400*/  MOV R0, R31 ;  /* 0x0000001f00007202 */ /* 0x020fe20000000f00 */
[----:B-1----:R-:W-:Y:S05]  /*10410*/  BRA `(.L_x_1655) ;  /* 0xffff015000007947 */ /* 0x002fea000383ffff */
.L_x_1557:
[----:B------:R-:W-:Y:S02]  /*10420*/  SEL R0, RZ, 0x1, P0 ;  /* 0x00000001ff007807 */ /* 0x000fe40000000000 */
[----:B------:R-:W-:Y:S02]  /*10430*/  MOV R2, 0x10450 ;  /* 0x0001045000027802 */ /* 0x000fe40000000f00 */
[----:B------:R-:W-:Y:S05]  /*10440*/  CALL.REL.NOINC `($__internal_30_$__cuda_sm70_votesync_ballot) ;  /* 0x00001e3000007944 */ /* 0x000fea0003c00000 */
[----:B------:R-:W-:Y:S05]  /*10450*/  BRA `(.L_x_1656) ;  /* 0xffff01a000007947 */ /* 0x000fea000383ffff */
.L_x_1558:
[----:B------:R-:W-:Y:S01]  /*10460*/  IMAD.MOV.U32 R230, RZ, RZ, R8 ;  /* 0x000000ffffe67224 */ /* 0x000fe200078e0008 */
[----:B--2---:R-:W-:Y:S01]  /*10470*/  MOV R31, R13 ;  /* 0x0000000d001f7202 */ /* 0x004fe20000000f00 */
[----:B------:R-:W-:Y:S01]  /*10480*/  IMAD.MOV.U32 R3, RZ, RZ, 0x1f ;  /* 0x0000001fff037424 */ /* 0x000fe200078e00ff */
[----:B------:R-:W-:Y:S02]  /*10490*/  MOV R2, 0x104b0 ;  /* 0x000104b000027802 */ /* 0x000fe40000000f00 */
[----:B-1----:R-:W-:Y:S05]  /*104a0*/  CALL.REL.NOINC `($__internal_28_$__cuda_sm70_shflsync_idx_p) ;  /* 0x00001d0000007944 */ /* 0x002fea0003c00000 */
[----:B------:R-:W-:Y:S01]  /*104b0*/  IMAD.MOV.U32 R11, RZ, RZ, R31 ;  /* 0x000000ffff0b7224 */ /* 0x000fe200078e001f */
[----:B------:R-:W-:Y:S01]  /*104c0*/  MOV R230, R7 ;  /* 0x0000000700e67202 */ /* 0x000fe20000000f00 */
[----:B------:R-:W-:Y:S01]  /*104d0*/  IMAD.MOV.U32 R6, RZ, RZ, RZ ;  /* 0x000000ffff067224 */ /* 0x000fe200078e00ff */
[----:B------:R-:W-:Y:S01]  /*104e0*/  MOV R31, R13 ;  /* 0x0000000d001f7202 */ /* 0x000fe20000000f00 */
[----:B------:R-:W-:Y:S01]  /*104f0*/  IMAD.MOV.U32 R3, RZ, RZ, 0x1f ;  /* 0x0000001fff037424 */ /* 0x000fe200078e00ff */
[----:B------:R-:W-:-:S02]  /*10500*/  MOV R2, 0x10520 ;  /* 0x0001052000027802 */ /* 0x000fc40000000f00 */
[----:B-1---5:R-:W-:Y:S05]  /*10510*/  CALL.REL.NOINC `($__internal_28_$__cuda_sm70_shflsync_idx_p) ;  /* 0x00001c9000007944 */ /* 0x022fea0003c00000 */
[----:B------:R-:W-:Y:S01]  /*10520*/  MOV R10, R31 ;  /* 0x0000001f000a7202 */ /* 0x000fe20000000f00 */
[----:B-1---5:R-:W-:Y:S05]  /*10530*/  BRA `(.L_x_1657) ;  /* 0xffff011000007947 */ /* 0x022fea000383ffff */
.L_x_1561:
[----:B------:R-:W-:Y:S01]  /*10540*/  IMAD.MOV.U32 R230, RZ, RZ, R4 ;  /* 0x000000ffffe67224 */ /* 0x000fe200078e0004 */
[----:B------:R-:W-:-:S02]  /*10550*/  MOV R3, 0x1f ;  /* 0x0000001f00037802 */ /* 0x000fc40000000f00 */
[----:B------:R-:W-:Y:S02]  /*10560*/  MOV R2, 0x10580 ;  /* 0x0001058000027802 */ /* 0x000fe40000000f00 */
[----:B-1234-:R-:W-:Y:S05]  /*10570*/  CALL.REL.NOINC `($__internal_28_$__cuda_sm70_shflsync_idx_p) ;  /* 0x00001c3000007944 */ /* 0x01efea0003c00000 */
[----:B------:R-:W-:Y:S01]  /*10580*/  MOV R6, R31 ;  /* 0x0000001f00067202 */ /* 0x000fe20000000f00 */
[----:B-1---5:R-:W-:Y:S05]  /*10590*/  BRA `(.L_x_1560) ;  /* 0xffff011000007947 */ /* 0x022fea000383ffff */
.L_x_1569:
[----:B------:R-:W-:Y:S01]  /*105a0*/  IMAD.MOV.U32 R230, RZ, RZ, R5 ;  /* 0x000000ffffe67224 */ /* 0x000fe200078e0005 */
[----:B------:R-:W-:Y:S01]  /*105b0*/  MOV R31, RZ ;  /* 0x000000ff001f7202 */ /* 0x000fe20000000f00 */
[----:B------:R-:W-:Y:S01]  /*105c0*/  IMAD.MOV.U32 R3, RZ, RZ, 0x181f ;  /* 0x0000181fff037424 */ /* 0x000fe200078e00ff */
[----:B------:R-:W-:Y:S02]  /*105d0*/  MOV R2, 0x105f0 ;  /* 0x000105f000027802 */ /* 0x000fe40000000f00 */
[----:B-----5:R-:W-:Y:S05]  /*105e0*/  CALL.REL.NOINC `($__internal_28_$__cuda_sm70_shflsync_idx_p) ;  /* 0x00001bc000007944 */ /* 0x020fea0003c00000 */
[----:B------:R-:W-:Y:S01]  /*105f0*/  MOV R4, R31 ;  /* 0x0000001f00047202 */ /* 0x000fe20000000f00 */
[----:B-1---5:R-:W-:Y:S05]  /*10600*/  BRA `(.L_x_1658) ;  /* 0xffff236000007947 */ /* 0x022fea000383ffff */
.L_x_1570:
[----:B------:R-:W-:Y:S01]  /*10610*/  IMAD.MOV.U32 R230, RZ, RZ, R14 ;  /* 0x000000ffffe67224 */ /* 0x000fe200078e000e */
[----:B------:R-:W-:Y:S01]  /*10620*/  MOV R31, RZ ;  /* 0x000000ff001f7202 */ /* 0x000fe20000000f00 */
[----:B------:R-:W-:Y:S01]  /*10630*/  IMAD.MOV.U32 R3, RZ, RZ, 0x181f ;  /* 0x0000181fff037424 */ /* 0x000fe200078e00ff */
[----:B------:R-:W-:Y:S02]  /*10640*/  MOV R2, 0x10660 ;  /* 0x0001066000027802 */ /* 0x000fe40000000f00 */
[----:B-12--5:R-:W-:Y:S05]  /*10650*/  CALL.REL.NOINC `($__internal_28_$__cuda_sm70_shflsync_idx_p) ;  /* 0x00001b5000007944 */ /* 0x026fea0003c00000 */
[----:B-----5:R-:W-:Y:S01]  /*10660*/  MOV R0, R31 ;  /* 0x0000001f00007202 */ /* 0x020fe20000000f00 */
[----:B-1----:R-:W-:Y:S05]  /*10670*/  BRA `(.L_x_1659) ;  /* 0xffff231000007947 */ /* 0x002fea000383ffff */
.L_x_1573:
[----:B------:R-:W-:Y:S01]  /*10680*/  IMAD.MOV.U32 R230, RZ, RZ, R5 ;  /* 0x000000ffffe67224 */ /* 0x000fe200078e0005 */
[----:B------:R-:W-:Y:S01]  /*10690*/  MOV R31, 0x1 ;  /* 0x00000001001f7802 */ /* 0x000fe20000000f00 */
[----:B--2---:R-:W-:Y:S01]  /*106a0*/  IMAD.MOV.U32 R3, RZ, RZ, 0x181f ;  /* 0x0000181fff037424 */ /* 0x004fe200078e00ff */
[----:B------:R-:W-:-:S02]  /*106b0*/  MOV R2, 0x106d0 ;  /* 0x000106d000027802 */ /* 0x000fc40000000f00 */
[----:B-1--45:R-:W-:Y:S05]  /*106c0*/  CALL.REL.NOINC `($__internal_28_$__cuda_sm70_shflsync_idx_p) ;  /* 0x00001ae000007944 */ /* 0x032fea0003c00000 */
[----:B------:R-:W-:Y:S01]  /*106d0*/  IMAD.MOV.U32 R4, RZ, RZ, R31 ;  /* 0x000000ffff047224 */ /* 0x000fe200078e001f */
[----:B------:R-:W-:Y:S01]  /*106e0*/  MOV R31, 0x1 ;  /* 0x00000001001f7802 */ /* 0x000fe20000000f00 */
[----:B------:R-:W-:Y:S01]  /*106f0*/  IMAD.MOV.U32 R230, RZ, RZ, R14 ;  /* 0x000000ffffe67224 */ /* 0x000fe200078e000e */
[----:B------:R-:W-:-:S02]  /*10700*/  MOV R3, 0x181f ;  /* 0x0000181f00037802 */ /* 0x000fc40000000f00 */
[----:B------:R-:W-:Y:S02]  /*10710*/  MOV R2, 0x10730 ;  /* 0x0001073000027802 */ /* 0x000fe40000000f00 */
[----:B-1---5:R-:W-:Y:S05]  /*10720*/  CALL.REL.NOINC `($__internal_28_$__cuda_sm70_shflsync_idx_p) ;  /* 0x00001a8000007944 */ /* 0x022fea0003c00000 */
[----:B-----5:R-:W-:Y:S01]  /*10730*/  MOV R0, R31 ;  /* 0x0000001f00007202 */ /* 0x020fe20000000f00 */
[----:B-1----:R-:W-:Y:S05]  /*10740*/  BRA `(.L_x_1660) ;  /* 0xffff242000007947 */ /* 0x002fea000383ffff */
.L_x_1576:
[----:B------:R-:W-:Y:S01]  /*10750*/  IMAD.MOV.U32 R230, RZ, RZ, R5 ;  /* 0x000000ffffe67224 */ /* 0x000fe200078e0005 */
[----:B------:R-:W-:Y:S01]  /*10760*/  MOV R31, 0x2 ;  /* 0x00000002001f7802 */ /* 0x000fe20000000f00 */
[----:B---3--:R-:W-:Y:S01]  /*10770*/  IMAD.MOV.U32 R3, RZ, RZ, 0x181f ;  /* 0x0000181fff037424 */ /* 0x008fe200078e00ff */
[----:B------:R-:W-:Y:S02]  /*10780*/  MOV R2, 0x107a0 ;  /* 0x000107a000027802 */ /* 0x000fe40000000f00 */
[----:B-12-45:R-:W-:Y:S05]  /*10790*/  CALL.REL.NOINC `($__internal_28_$__cuda_sm70_shflsync_idx_p) ;  /* 0x00001a1000007944 */ /* 0x036fea0003c00000 */
[----:B------:R-:W-:Y:S01]  /*107a0*/  MOV R4, R31 ;  /* 0x0000001f00047202 */ /* 0x000fe20000000f00 */
[----:B-1---5:R-:W-:Y:S05]  /*107b0*/  BRA `(.L_x_1661) ;  /* 0xffff256000007947 */ /* 0x022fea000383ffff */
.L_x_1577:
[----:B------:R-:W-:Y:S01]  /*107c0*/  IMAD.MOV.U32 R230, RZ, RZ, R14 ;  /* 0x000000ffffe67224 */ /* 0x000fe200078e000e */
[----:B------:R-:W-:Y:S01]  /*107d0*/  MOV R31, 0x2 ;  /* 0x00000002001f7802 */ /* 0x000fe20000000f00 */
[----:B------:R-:W-:Y:S01]  /*107e0*/  IMAD.MOV.U32 R3, RZ, RZ, 0x181f ;  /* 0x0000181fff037424 */ /* 0x000fe200078e00ff */
[----:B------:R-:W-:Y:S02]  /*107f0*/  MOV R2, 0x10810 ;  /* 0x0001081000027802 */ /* 0x000fe40000000f00 */
[----:B-12345:R-:W-:Y:S05]  /*10800*/  CALL.REL.NOINC `($__internal_28_$__cuda_sm70_shflsync_idx_p) ;  /* 0x000019a000007944 */ /* 0x03efea0003c00000 */
[----:B-----5:R-:W-:Y:S01]  /*10810*/  MOV R0, R31 ;  /* 0x0000001f00007202 */ /* 0x020fe20000000f00 */
[----:B-1----:R-:W-:Y:S05]  /*10820*/  BRA `(.L_x_1662) ;  /* 0xffff251000007947 */ /* 0x002fea000383ffff */
.L_x_1580:
[----:B------:R-:W-:Y:S01]  /*10830*/  IMAD.MOV.U32 R230, RZ, RZ, R5 ;  /* 0x000000ffffe67224 */ /* 0x000fe200078e0005 */
[----:B------:R-:W-:Y:S01]  /*10840*/  MOV R31, 0x3 ;  /* 0x00000003001f7802 */ /* 0x000fe20000000f00 */
[----:B-1----:R-:W-:Y:S01]  /*10850*/  IMAD.MOV.U32 R3, RZ, RZ, 0x181f ;  /* 0x0000181fff037424 */ /* 0x002fe200078e00ff */
[----:B------:R-:W-:-:S02]  /*10860*/  MOV R2, 0x10880 ;  /* 0x0001088000027802 */ /* 0x000fc40000000f00 */
[----:B--2345:R-:W-:Y:S05]  /*10870*/  CALL.REL.NOINC `($__internal_28_$__cuda_sm70_shflsync_idx_p) ;  /* 0x0000193000007944 */ /* 0x03cfea0003c00000 */
        /* <DEDUP_REMOVED lines=8> */
.L_x_1583:
[----:B------:R-:W-:Y:S01]  /*10900*/  IMAD.MOV.U32 R230, RZ, RZ, R5 ;  /* 0x000000ffffe67224 */ /* 0x000fe200078e0005 */
[----:B------:R-:W-:Y:S01]  /*10910*/  MOV R31, RZ ;  /* 0x000000ff001f7202 */ /* 0x000fe20000000f00 */
[----:B------:R-:W-:Y:S01]  /*10920*/  IMAD.MOV.U32 R3, RZ, RZ, 0x181f ;  /* 0x0000181fff037424 */ /* 0x000fe200078e00ff */
[----:B------:R-:W-:Y:S02]  /*10930*/  MOV R2, 0x10950 ;  /* 0x0001095000027802 */ /* 0x000fe40000000f00 */
[----:B------:R-:W-:Y:S05]  /*10940*/  CALL.REL.NOINC `($__internal_28_$__cuda_sm70_shflsync_idx_p) ;  /* 0x0000186000007944 */ /* 0x000fea0003c00000 */
[----:B------:R-:W-:Y:S01]  /*10950*/  MOV R4, R31 ;  /* 0x0000001f00047202 */ /* 0x000fe20000000f00 */
[----:B-1---5:R-:W-:Y:S05]  /*10960*/  BRA `(.L_x_1664) ;  /* 0xffff44b000007947 */ /* 0x022fea000383ffff */
.L_x_1584:
[----:B------:R-:W-:Y:S01]  /*10970*/  IMAD.MOV.U32 R230, RZ, RZ, R15 ;  /* 0x000000ffffe67224 */ /* 0x000fe200078e000f */
[----:B------:R-:W-:Y:S01]  /*10980*/  MOV R31, RZ ;  /* 0x000000ff001f7202 */ /* 0x000fe20000000f00 */
[----:B------:R-:W-:Y:S01]  /*10990*/  IMAD.MOV.U32 R3, RZ, RZ, 0x181f ;  /* 0x0000181fff037424 */ /* 0x000fe200078e00ff */
[----:B------:R-:W-:Y:S02]  /*109a0*/  MOV R2, 0x109c0 ;  /* 0x000109c000027802 */ /* 0x000fe40000000f00 */
[----:B-12---:R-:W-:Y:S05]  /*109b0*/  CALL.REL.NOINC `($__internal_28_$__cuda_sm70_shflsync_idx_p) ;  /* 0x000017f000007944 */ /* 0x006fea0003c00000 */
[C---:B------:R-:W-:Y:S01]  /*109c0*/  IADD3 R8, P2, R31.reuse, R108, RZ ;  /* 0x0000006c1f087210 */ /* 0x040fe20007f5e0ff */
[----:B------:R-:W-:Y:S01]  /*109d0*/  IMAD.MOV.U32 R230, RZ, RZ, R5 ;  /* 0x000000ffffe67224 */ /* 0x000fe200078e0005 */
[----:B------:R-:W-:-:S02]  /*109e0*/  IADD3 R10, P0, R31, R107, RZ ;  /* 0x0000006b1f0a7210 */ /* 0x000fc40007f1e0ff */
[----:B------:R-:W-:Y:S01]  /*109f0*/  ISETP.GE.AND P3, PT, R232, c[0x0][0x1d4], PT ;  /* 0x00007500e8007a0c */ /* 0x000fe20003f66270 */
[----:B------:R-:W-:Y:S01]  /*10a00*/  IMAD.X R9, R4, 0x1, R102, P2 ;  /* 0x0000000104097824 */ /* 0x000fe200010e0666 */
[----:B------:R-:W-:Y:S01]  /*10a10*/  ISETP.GE.AND P4, PT, R238, c[0x0][0x1d4], PT ;  /* 0x00007500ee007a0c */ /* 0x000fe20003f86270 */
[C---:B------:R-:W-:Y:S01]  /*10a20*/  IMAD.X R11, R4.reuse, 0x1, R100, P0 ;  /* 0x00000001040b7824 */ /* 0x040fe200000e0664 */
[----:B------:R-:W-:Y:S02]  /*10a30*/  ISETP.GE.AND P2, PT, R239, c[0x0][0x1d4], PT ;  /* 0x00007500ef007a0c */ /* 0x000fe40003f46270 */
[C---:B------:R-:W-:Y:S02]  /*10a40*/  IADD3 R6, P1, R31.reuse, R110, RZ ;  /* 0x0000006e1f067210 */ /* 0x040fe40007f3e0ff */
[----:B------:R-:W-:Y:S01]  /*10a50*/  IADD3 R2, P0, R31, R109, RZ ;  /* 0x0000006d1f027210 */ /* 0x000fe20007f1e0ff */
[----:B------:R-:W-:Y:S01]  /*10a60*/  IMAD.MOV.U32 R31, RZ, RZ, 0x1 ;  /* 0x00000001ff1f7424 */ /* 0x000fe200078e00ff */
[----:B------:R-:W-:Y:S01]  /*10a70*/  SEL R13, RZ, 0x10, P4 ;  /* 0x00000010ff0d7807 */ /* 0x000fe20002000000 */
[C---:B------:R-:W-:Y:S01]  /*10a80*/  IMAD.X R7, R4.reuse, 0x1, R103, P1 ;  /* 0x0000000104077824 */ /* 0x040fe200008e0667 */
[----:B------:R-:W-:Y:S01]  /*10a90*/  SEL R12, RZ, 0x10, P5 ;  /* 0x00000010ff0c7807 */ /* 0x000fe20002800000 */
[----:B------:R-:W-:Y:S01]  /*10aa0*/  IMAD.X R3, R4, 0x1, R101, P0 ;  /* 0x0000000104037824 */ /* 0x000fe200000e0665 */
[----:B------:R-:W-:Y:S01]  /*10ab0*/  @!PT LDS RZ, [RZ] ;  /* 0x00000000fffff984 */ /* 0x000fe20000000800 */
[----:B------:R-:W-:Y:S01]  /*10ac0*/  @!PT LDS RZ, [RZ] ;  /* 0x00000000fffff984 */ /* 0x000fe20000000800 */
[----:B------:R-:W-:Y:S01]  /*10ad0*/  @!PT LDS RZ, [RZ] ;  /* 0x00000000fffff984 */ /* 0x000fe20000000800 */
[----:B------:R2:W-:Y:S04]  /*10ae0*/  LDGSTS.E.BYPASS.LTC128B.128 [R229+0x8100], [R10.64], !P3 ;  /* 0x081000000ae57fae */ /* 0x0005e8000d901d46 */
[----:B------:R2:W-:Y:S04]  /*10af0*/  LDGSTS.E.BYPASS.LTC128B.128 [R229+0xa100], [R8.64], !P4 ;  /* 0x0a10000008e57fae */ /* 0x0005e8000e101d46 */
[----:B------:R3:W-:Y:S04]  /*10b00*/  LDGSTS.E.BYPASS.LTC128B.128 [R229+0xc100], [R6.64], !P5 ;  /* 0x0c10000006e57fae */ /* 0x0007e8000e901d46 */
[----:B------:R4:W-:Y:S01]  /*10b10*/  LDGSTS.E.BYPASS.LTC128B.128 [R229+0xe100], [R2.64], !P2 ;  /* 0x0e10000002e57fae */ /* 0x0009e2000d101d46 */
[----:B---3--:R-:W-:Y:S01]  /*10b20*/  SEL R7, RZ, 0x10, P3 ;  /* 0x00000010ff077807 */ /* 0x008fe20001800000 */
[----:B----4-:R-:W-:Y:S01]  /*10b30*/  IMAD.MOV.U32 R3, RZ, RZ, 0x181f ;  /* 0x0000181fff037424 */ /* 0x010fe200078e00ff */
        /* <DEDUP_REMOVED lines=10> */
.L_x_1585:
[----:B------:R-:W-:Y:S02]  /*10be0*/  MOV R0, 0x2 ;  /* 0x0000000200007802 */ /* 0x000fe40000000f00 */
[----:B------:R-:W-:Y:S02]  /*10bf0*/  MOV R2, 0x10c10 ;  /* 0x00010c1000027802 */ /* 0x000fe40000000f00 */
[----:B------:R-:W-:Y:S05]  /*10c00*/  CALL.REL.NOINC `($__internal_27_$__cuda_sm70_shflsync_bfly_p) ;  /* 0x0000154000007944 */ /* 0x000fea0003c00000 */
[----:B------:R-:W-:Y:S01]  /*10c10*/  FMNMX.FTZ R4, R4, R0, !PT ;  /* 0x0000000004047209 */ /* 0x000fe20007810000 */
[----:B------:R-:W-:Y:S01]  /*10c20*/  IMAD.MOV.U32 R0, RZ, RZ, 0x1 ;  /* 0x00000001ff007424 */ /* 0x000fe200078e00ff */
[----:B------:R-:W-:Y:S02]  /*10c30*/  MOV R2, 0x10c50 ;  /* 0x00010c5000027802 */ /* 0x000fe40000000f00 */
[----:B------:R-:W-:Y:S05]  /*10c40*/  CALL.REL.NOINC `($__internal_27_$__cuda_sm70_shflsync_bfly_p) ;  /* 0x0000150000007944 */ /* 0x000fea0003c00000 */
[----:B------:R-:W-:Y:S01]  /*10c50*/  FMNMX.FTZ R132, R4, R0, !PT ;  /* 0x0000000004847209 */ /* 0x000fe20007810000 */
[----:B------:R-:W-:Y:S01]  /*10c60*/  IMAD.MOV.U32 R4, RZ, RZ, R5 ;  /* 0x000000ffff047224 */ /* 0x000fe200078e0005 */
[----:B------:R-:W-:Y:S01]  /*10c70*/  MOV R2, 0x10ca0 ;  /* 0x00010ca000027802 */ /* 0x000fe20000000f00 */
[----:B------:R-:W-:Y:S02]  /*10c80*/  IMAD.MOV.U32 R0, RZ, RZ, 0x2 ;  /* 0x00000002ff007424 */ /* 0x000fe400078e00ff */
[----:B------:R-:W-:Y:S05]  /*10c90*/  CALL.REL.NOINC `($__internal_27_$__cuda_sm70_shflsync_bfly_p) ;  /* 0x000014b000007944 */ /* 0x000fea0003c00000 */
[----:B------:R-:W-:Y:S01]  /*10ca0*/  FMNMX.FTZ R5, R5, R0, !PT ;  /* 0x0000000005057209 */ /* 0x000fe20007810000 */
[----:B------:R-:W-:Y:S01]  /*10cb0*/  IMAD.MOV.U32 R0, RZ, RZ, 0x1 ;  /* 0x00000001ff007424 */ /* 0x000fe200078e00ff */
[----:B------:R-:W-:-:S03]  /*10cc0*/  MOV R2, 0x10cf0 ;  /* 0x00010cf000027802 */ /* 0x000fc60000000f00 */
[----:B------:R-:W-:Y:S02]  /*10cd0*/  IMAD.MOV.U32 R4, RZ, RZ, R5 ;  /* 0x000000ffff047224 */ /* 0x000fe400078e0005 */
[----:B------:R-:W-:Y:S05]  /*10ce0*/  CALL.REL.NOINC `($__internal_27_$__cuda_sm70_shflsync_bfly_p) ;  /* 0x0000146000007944 */ /* 0x000fea0003c00000 */
[----:B------:R-:W-:Y:S01]  /*10cf0*/  MOV R3, R0 ;  /* 0x0000000000037202 */ /* 0x000fe20000000f00 */
[----:B------:R-:W-:Y:S05]  /*10d00*/  BRA `(.L_x_1666) ;  /* 0xffff49d000007947 */ /* 0x000fea000383ffff */
.L_x_1587:
[----:B--234-:R-:W-:Y:S01]  /*10d10*/  MOV R31, RZ ;  /* 0x000000ff001f7202 */ /* 0x01cfe20000000f00 */
[----:B------:R-:W-:Y:S01]  /*10d20*/  IMAD.MOV.U32 R230, RZ, RZ, R4 ;  /* 0x000000ffffe67224 */ /* 0x000fe200078e0004 */
[----:B------:R-:W-:Y:S01]  /*10d30*/  MOV R2, 0x10d60 ;  /* 0x00010d6000027802 */ /* 0x000fe20000000f00 */
[----:B------:R-:W-:Y:S02]  /*10d40*/  IMAD.MOV.U32 R3, RZ, RZ, 0x181f ;  /* 0x0000181fff037424 */ /* 0x000fe400078e00ff */
[----:B-1----:R-:W-:Y:S05]  /*10d50*/  CALL.REL.NOINC `($__internal_28_$__cuda_sm70_shflsync_idx_p) ;  /* 0x0000145000007944 */ /* 0x002fea0003c00000 */
[----:B------:R-:W-:Y:S01]  /*10d60*/  MOV R2, R31 ;  /* 0x0000001f00027202 */ /* 0x000fe20000000f00 */
[----:B-1---5:R-:W-:-:S05]  /*10d70*/  BRA `(.L_x_1667) ;  /* 0xffff623000007947 */ /* 0x022fca000383ffff */
.L_x_1590:
[----:B------:R-:W-:Y:S01]  /*10d80*/  MOV R31, RZ ;  /* 0x000000ff001f7202 */ /* 0x000fe20000000f00 */
[----:B------:R-:W-:Y:S01]  /*10d90*/  IMAD.MOV.U32 R230, RZ, RZ, R5 ;  /* 0x000000ffffe67224 */ /* 0x000fe200078e0005 */
[----:B------:R-:W-:Y:S01]  /*10da0*/  MOV R2, 0x10dd0 ;  /* 0x00010dd000027802 */ /* 0x000fe20000000f00 */
[----:B------:R-:W-:Y:S02]  /*10db0*/  IMAD.MOV.U32 R3, RZ, RZ, 0x181f ;  /* 0x0000181fff037424 */ /* 0x000fe400078e00ff */
[----:B------:R-:W-:Y:S05]  /*10dc0*/  CALL.REL.NOINC `($__internal_28_$__cuda_sm70_shflsync_idx_p) ;  /* 0x000013e000007944 */ /* 0x000fea0003c00000 */
[----:B------:R-:W-:Y:S01]  /*10dd0*/  MOV R4, R31 ;  /* 0x0000001f00047202 */ /* 0x000fe20000000f00 */
[----:B-1---5:R-:W-:-:S05]  /*10de0*/  BRA `(.L_x_1668) ;  /* 0xffff77f000007947 */ /* 0x022fca000383ffff */
.L_x_1591:
[----:B------:R-:W-:Y:S01]  /*10df0*/  MOV R31, RZ ;  /* 0x000000ff001f7202 */ /* 0x000fe20000000f00 */
[----:B------:R-:W-:Y:S01]  /*10e00*/  IMAD.MOV.U32 R230, RZ, RZ, R8 ;  /* 0x000000ffffe67224 */ /* 0x000fe200078e0008 */
[----:B------:R-:W-:Y:S01]  /*10e10*/  MOV R2, 0x10e40 ;  /* 0x00010e4000027802 */ /* 0x000fe20000000f00 */
[----:B------:R-:W-:Y:S02]  /*10e20*/  IMAD.MOV.U32 R3, RZ, RZ, 0x181f ;  /* 0x0000181fff037424 */ /* 0x000fe400078e00ff */
[----:B-12---:R-:W-:Y:S05]  /*10e30*/  CALL.REL.NOINC `($__internal_28_$__cuda_sm70_shflsync_idx_p) ;  /* 0x0000137000007944 */ /* 0x006fea0003c00000 */
[C---:B------:R-:W-:Y:S01]  /*10e40*/  IADD3 R2, -R227.reuse, 0x10, RZ ;  /* 0x00000010e3027810 */ /* 0x040fe20007ffe1ff */
[----:B------:R-:W-:Y:S03]  /*10e50*/  IMAD.MOV.U32 R230, RZ, RZ, R5 ;  /* 0x000000ffffe67224 */ /* 0x000fe600078e0005 */
[----:B------:R-:W-:Y:S04]  /*10e60*/  LOP3.LUT R2, R2, 0xf, RZ, 0xc0, !PT ;  /* 0x0000000f02027812 */ /* 0x000fe800078ec0ff */
[----:B------:R-:W-:Y:S04]  /*10e70*/  IADD3 R2, P1, P0, R2, R31, R25 ;  /* 0x0000001f02027210 */ /* 0x000fe8000783e019 */
[----:B------:R-:W-:Y:S02]  /*10e80*/  IADD3.X R3, RZ, R4, R9, P1, P0 ;  /* 0x00000004ff037210 */ /* 0x000fe40000fe0409 */
[----:B------:R-:W-:Y:S11]  /*10e90*/  ISETP.NE.U32.AND P0, PT, R227, RZ, PT ;  /* 0x000000ffe300720c */ /* 0x000ff60003f05070 */
[----:B------:R-:W-:Y:S02]  /*10ea0*/  @!UPT UIADD3 URZ, URZ, URZ, URZ ;  /* 0x0000003f3f3ff290 */ /* 0x000fe4000fffe03f */
[----:B------:R-:W-:Y:S01]  /*10eb0*/  @!PT LDS RZ, [RZ] ;  /* 0x00000000fffff984 */ /* 0x000fe20000000800 */
[----:B------:R-:W-:Y:S01]  /*10ec0*/  @!PT LDS RZ, [RZ] ;  /* 0x00000000fffff984 */ /* 0x000fe20000000800 */
[----:B------:R-:W-:Y:S01]  /*10ed0*/  @!PT LDS RZ, [RZ] ;  /* 0x00000000fffff984 */ /* 0x000fe20000000800 */
[----:B------:R2:W-:Y:S02]  /*10ee0*/  LDGSTS.E.BYPASS.LTC128B.128.ZFILL [R229+0x8100], [R2.64], P0 ;  /* 0x0810000002e57fae */ /* 0x0005e40008141d46 */
[C---:B--2---:R-:W-:Y:S05]  /*10ef0*/  IADD3 R2, P0, R31.reuse, R26, RZ ;  /* 0x0000001a1f027210 */ /* 0x044fea0007f1e0ff */
[C---:B------:R-:W-:Y:S01]  /*10f00*/  IMAD.X R3, R4.reuse, 0x1, R10, P0 ;  /* 0x0000000104037824 */ /* 0x040fe200000e060a */
[C---:B------:R-:W-:Y:S04]  /*10f10*/  IADD3 R6, P0, R31.reuse, R27, RZ ;  /* 0x0000001b1f067210 */ /* 0x040fe80007f1e0ff */
[----:B------:R2:W-:Y:S01]  /*10f20*/  LDGSTS.E.BYPASS.LTC128B.128 [R229+0xa100], [R2.64], !P3 ;  /* 0x0a10000002e57fae */ /* 0x0005e2000d901d46 */
[C---:B------:R-:W-:Y:S05]  /*10f30*/  IMAD.X R7, R4.reuse, 0x1, R11, P0 ;  /* 0x0000000104077824 */ /* 0x040fea00000e060b */
[----:B------:R3:W-:Y:S01]  /*10f40*/  LDGSTS.E.BYPASS.LTC128B.128 [R229+0xc100], [R6.64], !P4 ;  /* 0x0c10000006e57fae */ /* 0x0007e2000e101d46 */
[----:B--2---:R-:W-:Y:S01]  /*10f50*/  IADD3 R2, P0, R31, R28, RZ ;  /* 0x0000001c1f027210 */ /* 0x004fe20007f1e0ff */
[----:B------:R-:W-:Y:S04]  /*10f60*/  IMAD.MOV.U32 R31, RZ, RZ, 0x1 ;  /* 0x00000001ff1f7424 */ /* 0x000fe800078e00ff */
[----:B------:R-:W-:Y:S05]  /*10f70*/  IMAD.X R3, R4, 0x1, R12, P0 ;  /* 0x0000000104037824 */ /* 0x000fea00000e060c */
[----:B------:R2:W-:Y:S02]  /*10f80*/  LDGSTS.E.BYPASS.LTC128B.128 [R229+0xe100], [R2.64], !P5 ;  /* 0x0e10000002e57fae */ /* 0x0005e4000e901d46 */
[----:B--2---:R-:W-:Y:S01]  /*10f90*/  MOV R2, 0x10fc0 ;  /* 0x00010fc000027802 */ /* 0x004fe20000000f00 */
[----:B------:R-:W-:Y:S02]  /*10fa0*/  IMAD.MOV.U32 R3, RZ, RZ, 0x181f ;  /* 0x0000181fff037424 */ /* 0x000fe400078e00ff */
[----:B-1-3-5:R-:W-:Y:S05]  /*10fb0*/  CALL.REL.NOINC `($__internal_28_$__cuda_sm70_shflsync_idx_p) ;  /* 0x000011f000007944 */ /* 0x02afea0003c00000 */
[----:B------:R-:W-:Y:S01]  /*10fc0*/  MOV R3, 0x181f ;  /* 0x0000181f00037802 */ /* 0x000fe20000000f00 */
[----:B------:R-:W-:Y:S01]  /*10fd0*/  IMAD.MOV.U32 R4, RZ, RZ, R31 ;  /* 0x000000ffff047224 */ /* 0x000fe200078e001f */
[----:B------:R-:W-:Y:S01]  /*10fe0*/  MOV R31, 0x1 ;  /* 0x00000001001f7802 */ /* 0x000fe20000000f00 */
[----:B------:R-:W-:Y:S01]  /*10ff0*/  IMAD.MOV.U32 R230, RZ, RZ, R8 ;  /* 0x000000ffffe67224 */ /* 0x000fe200078e0008 */
[----:B------:R-:W-:Y:S02]  /*11000*/  MOV R2, 0x11020 ;  /* 0x0001102000027802 */ /* 0x000fe40000000f00 */
[----:B-1---5:R-:W-:Y:S05]  /*11010*/  CALL.REL.NOINC `($__internal_28_$__cuda_sm70_shflsync_idx_p) ;  /* 0x0000119000007944 */ /* 0x022fea0003c00000 */
[----:B-----5:R-:W-:Y:S01]  /*11020*/  MOV R0, R31 ;  /* 0x0000001f00007202 */ /* 0x020fe20000000f00 */
[----:B-1----:R-:W-:-:S05]  /*11030*/  BRA `(.L_x_1669) ;  /* 0xffff770000007947 */ /* 0x002fca000383ffff */
.L_x_1592:
        /* <DEDUP_REMOVED lines=14> */
[----:B------:R-:W-:Y:S02]  /*11120*/  MOV R2, 0x11140 ;  /* 0x0001114000027802 */ /* 0x000fe40000000f00 */
[----:B------:R-:W-:Y:S05]  /*11130*/  CALL.REL.NOINC `($__internal_27_$__cuda_sm70_shflsync_bfly_p) ;  /* 0x0000101000007944 */ /* 0x000fea0003c00000 */
[----:B------:R-:W-:-:S05]  /*11140*/  BRA `(.L_x_1670) ;  /* 0xffff79b000007947 */ /* 0x000fca000383ffff */
.L_x_1594:
[----:B------:R-:W-:Y:S01]  /*11150*/  IMAD.MOV.U32 R4, RZ, RZ, R235 ;  /* 0x000000ffff047224 */ /* 0x000fe200078e00eb */
[----:B------:R-:W-:-:S02]  /*11160*/  MOV R0, 0x2 ;  /* 0x0000000200007802 */ /* 0x000fc40000000f00 */
[----:B------:R-:W-:Y:S02]  /*11170*/  MOV R2, 0x11190 ;  /* 0x0001119000027802 */ /* 0x000fe40000000f00 */
[----:B------:R-:W-:Y:S05]  /*11180*/  CALL.REL.NOINC `($__internal_27_$__cuda_sm70_shflsync_bfly_p) ;  /* 0x00000fc000007944 */ /* 0x000fea0003c00000 */
[----:B------:R-:W-:Y:S05]  /*11190*/  BRA `(.L_x_1671) ;  /* 0xffff95a000007947 */ /* 0x000fea000383ffff */
.L_x_1595:
[----:B------:R-:W-:Y:S01]  /*111a0*/  IMAD.MOV.U32 R4, RZ, RZ, R5 ;  /* 0x000000ffff047224 */ /* 0x000fe200078e0005 */
[----:B------:R-:W-:Y:S02]  /*111b0*/  MOV R0, 0x1 ;  /* 0x0000000100007802 */ /* 0x000fe40000000f00 */
[----:B------:R-:W-:Y:S02]  /*111c0*/  MOV R2, 0x111e0 ;  /* 0x000111e000027802 */ /* 0x000fe40000000f00 */
[----:B-1----:R-:W-:Y:S05]  /*111d0*/  CALL.REL.NOINC `($__internal_27_$__cuda_sm70_shflsync_bfly_p) ;  /* 0x00000f7000007944 */ /* 0x002fea0003c00000 */
[----:B------:R-:W-:Y:S01]  /*111e0*/  FADD.FTZ R5, R5, R0 ;  /* 0x0000000005057221 */ /* 0x000fe20000010000 */
[----:B------:R-:W-:Y:S02]  /*111f0*/  MOV R4, R234 ;  /* 0x000000ea00047202 */ /* 0x000fe40000000f00 */
[----:B------:R-:W-:Y:S02]  /*11200*/  MOV R0, 0x2 ;  /* 0x0000000200007802 */ /* 0x000fe40000000f00 */
[----:B------:R-:W-:Y:S02]  /*11210*/  MOV R2, 0x11230 ;  /* 0x0001123000027802 */ /* 0x000fe40000000f00 */
[----:B------:R-:W-:Y:S05]  /*11220*/  CALL.REL.NOINC `($__internal_27_$__cuda_sm70_shflsync_bfly_p) ;  /* 0x00000f2000007944 */ /* 0x000fea0003c00000 */
[----:B------:R-:W-:Y:S01]  /*11230*/  FADD.FTZ R4, R234, R0 ;  /* 0x00000000ea047221 */ /* 0x000fe20000010000 */
[----:B------:R-:W-:Y:S02]  /*11240*/  MOV R0, 0x1 ;  /* 0x0000000100007802 */ /* 0x000fe40000000f00 */
[----:B------:R-:W-:-:S02]  /*11250*/  MOV R2, 0x11270 ;  /* 0x0001127000027802 */ /* 0x000fc40000000f00 */
[----:B------:R-:W-:Y:S05]  /*11260*/  CALL.REL.NOINC `($__internal_27_$__cuda_sm70_shflsync_bfly_p) ;  /* 0x00000ee000007944 */ /* 0x000fea0003c00000 */
[----:B------:R-:W-:Y:S01]  /*11270*/  MOV R3, R0 ;  /* 0x0000000000037202 */ /* 0x000fe20000000f00 */
[----:B------:R-:W-:Y:S05]  /*11280*/  BRA `(.L_x_1672) ;  /* 0xffff952000007947 */ /* 0x000fea000383ffff */
.L_x_1602:
[----:B--234-:R-:W-:Y:S01]  /*11290*/  IMAD.MOV.U32 R230, RZ, RZ, R5 ;  /* 0x000000ffffe67224 */ /* 0x01cfe200078e0005 */
[----:B------:R-:W-:Y:S01]  /*112a0*/  MOV R31, RZ ;  /* 0x000000ff001f7202 */ /* 0x000fe20000000f00 */
[----:B------:R-:W-:Y:S01]  /*112b0*/  IMAD.MOV.U32 R3, RZ, RZ, 0x181f ;  /* 0x0000181fff037424 */ /* 0x000fe200078e00ff */
[----:B------:R-:W-:-:S02]  /*112c0*/  MOV R2, 0x112e0 ;  /* 0x000112e000027802 */ /* 0x000fc40000000f00 */
[----:B-1----:R-:W-:Y:S05]  /*112d0*/  CALL.REL.NOINC `($__internal_28_$__cuda_sm70_shflsync_idx_p) ;  /* 0x00000ed000007944 */ /* 0x002fea0003c00000 */
[----:B------:R-:W-:Y:S01]  /*112e0*/  MOV R4, R31 ;  /* 0x0000001f00047202 */ /* 0x000fe20000000f00 */
[----:B-1---5:R-:W-:Y:S05]  /*112f0*/  BRA `(.L_x_1673) ;  /* 0xffffb14000007947 */ /* 0x022fea000383ffff */
.L_x_1603:
[----:B------:R-:W-:Y:S01]  /*11300*/  IMAD.MOV.U32 R230, RZ, RZ, R14 ;  /* 0x000000ffffe67224 */ /* 0x000fe200078e000e */
[----:B------:R-:W-:Y:S01]  /*11310*/  MOV R31, RZ ;  /* 0x000000ff001f7202 */ /* 0x000fe20000000f00 */
[----:B------:R-:W-:Y:S01]  /*11320*/  IMAD.MOV.U32 R3, RZ, RZ, 0x181f ;  /* 0x0000181fff037424 */ /* 0x000fe200078e00ff */
[----:B------:R-:W-:-:S02]  /*11330*/  MOV R2, 0x11350 ;  /* 0x0001135000027802 */ /* 0x000fc40000000f00 */
[----:B-123--:R-:W-:Y:S05]  /*11340*/  CALL.REL.NOINC `($__internal_28_$__cuda_sm70_shflsync_idx_p) ;  /* 0x00000e6000007944 */ /* 0x00efea0003c00000 */
[----:B-----5:R-:W-:Y:S01]  /*11350*/  MOV R0, R31 ;  /* 0x0000001f00007202 */ /* 0x020fe20000000f00 */
[----:B-1----:R-:W-:Y:S05]  /*11360*/  BRA `(.L_x_1674) ;  /* 0xffffb0f000007947 */ /* 0x002fea000383ffff */
.L_x_1606:
[----:B------:R-:W-:Y:S01]  /*11370*/  IMAD.MOV.U32 R230, RZ, RZ, R5 ;  /* 0x000000ffffe67224 */ /* 0x000fe200078e0005 */
[----:B------:R-:W-:Y:S01]  /*11380*/  MOV R31, 0x1 ;  /* 0x00000001001f7802 */ /* 0x000fe20000000f00 */
[----:B--2---:R-:W-:Y:S01]  /*11390*/  IMAD.MOV.U32 R3, RZ, RZ, 0x181f ;  /* 0x0000181fff037424 */ /* 0x004fe200078e00ff */
[----:B------:R-:W-:-:S02]  /*113a0*/  MOV R2, 0x113c0 ;  /* 0x000113c000027802 */ /* 0x000fc40000000f00 */
[----:B-1-34-:R-:W-:Y:S05]  /*113b0*/  CALL.REL.NOINC `($__internal_28_$__cuda_sm70_shflsync_idx_p) ;  /* 0x00000df000007944 */ /* 0x01afea0003c00000 */
        /* <DEDUP_REMOVED lines=8> */
.L_x_1609:
[----:B------:R-:W-:Y:S01]  /*11440*/  IMAD.MOV.U32 R230, RZ, RZ, R5 ;  /* 0x000000ffffe67224 */ /* 0x000fe200078e0005 */
[----:B------:R-:W-:Y:S01]  /*11450*/  MOV R31, 0x2 ;  /* 0x00000002001f7802 */ /* 0x000fe20000000f00 */
[----:B-1----:R-:W-:Y:S01]  /*11460*/  IMAD.MOV.U32 R3, RZ, RZ, 0x181f ;  /* 0x0000181fff037424 */ /* 0x002fe200078e00ff */
[----:B------:R-:W-:Y:S02]  /*11470*/  MOV R2, 0x11490 ;  /* 0x0001149000027802 */ /* 0x000fe40000000f00 */
[----:B--234-:R-:W-:Y:S05]  /*11480*/  CALL.REL.NOINC `($__internal_28_$__cuda_sm70_shflsync_idx_p) ;  /* 0x00000d2000007944 */ /* 0x01cfea0003c00000 */
[----:B------:R-:W-:Y:S01]  /*11490*/  MOV R4, R31 ;  /* 0x0000001f00047202 */ /* 0x000fe20000000f00 */
[----:B-1---5:R-:W-:Y:S05]  /*114a0*/  BRA `(.L_x_1676) ;  /* 0xffffb33000007947 */ /* 0x022fea000383ffff */
.L_x_1610:
[----:B------:R-:W-:Y:S01]  /*114b0*/  IMAD.MOV.U32 R230, RZ, RZ, R14 ;  /* 0x000000ffffe67224 */ /* 0x000fe200078e000e */
[----:B------:R-:W-:Y:S01]  /*114c0*/  MOV R31, 0x2 ;  /* 0x00000002001f7802 */ /* 0x000fe20000000f00 */
[----:B-1----:R-:W-:Y:S01]  /*114d0*/  IMAD.MOV.U32 R3, RZ, RZ, 0x181f ;  /* 0x0000181fff037424 */ /* 0x002fe200078e00ff */
[----:B------:R-:W-:Y:S02]  /*114e0*/  MOV R2, 0x11500 ;  /* 0x0001150000027802 */ /* 0x000fe40000000f00 */
[----:B--234-:R-:W-:Y:S05]  /*114f0*/  CALL.REL.NOINC `($__internal_28_$__cuda_sm70_shflsync_idx_p) ;  /* 0x00000cb000007944 */ /* 0x01cfea0003c00000 */
[----:B-----5:R-:W-:Y:S01]  /*11500*/  MOV R0, R31 ;  /* 0x0000001f00007202 */ /* 0x020fe20000000f00 */
[----:B-1----:R-:W-:Y:S05]  /*11510*/  BRA `(.L_x_1677) ;  /* 0xffffb2e000007947 */ /* 0x002fea000383ffff */
.L_x_1613:
[----:B------:R-:W-:Y:S01]  /*11520*/  IMAD.MOV.U32 R230, RZ, RZ, R5 ;  /* 0x000000ffffe67224 */ /* 0x000fe200078e0005 */
[----:B------:R-:W-:Y:S01]  /*11530*/  MOV R31, 0x3 ;  /* 0x00000003001f7802 */ /* 0x000fe20000000f00 */
[----:B-1----:R-:W-:Y:S01]  /*11540*/  IMAD.MOV.U32 R3, RZ, RZ, 0x181f ;  /* 0x0000181fff037424 */ /* 0x002fe200078e00ff */
[----:B------:R-:W-:-:S02]  /*11550*/  MOV R2, 0x11570 ;  /* 0x0001157000027802 */ /* 0x000fc40000000f00 */
[----:B--234-:R-:W-:Y:S05]  /*11560*/  CALL.REL.NOINC `($__internal_28_$__cuda_sm70_shflsync_idx_p) ;  /* 0x00000c4000007944 */ /* 0x01cfea0003c00000 */
        /* <DEDUP_REMOVED lines=8> */
.L_x_1615:
[----:B------:R-:W-:Y:S01]  /*115f0*/  IMAD.MOV.U32 R230, RZ, RZ, R5 ;  /* 0x000000ffffe67224 */ /* 0x000fe200078e0005 */
[----:B------:R-:W-:Y:S01]  /*11600*/  MOV R31, RZ ;  /* 0x000000ff001f7202 */ /* 0x000fe20000000f00 */
[----:B------:R-:W-:Y:S01]  /*11610*/  IMAD.MOV.U32 R3, RZ, RZ, 0x1c1f ;  /* 0x00001c1fff037424 */ /* 0x000fe200078e00ff */
[----:B------:R-:W-:Y:S02]  /*11620*/  MOV R2, 0x11640 ;  /* 0x0001164000027802 */ /* 0x000fe40000000f00 */
[----:B------:R-:W-:Y:S05]  /*11630*/  CALL.REL.NOINC `($__internal_28_$__cuda_sm70_shflsync_idx_p) ;  /* 0x00000b7000007944 */ /* 0x000fea0003c00000 */
[----:B------:R-:W-:Y:S01]  /*11640*/  MOV R4, R31 ;  /* 0x0000001f00047202 */ /* 0x000fe20000000f00 */
[----:B-1---5:R-:W-:Y:S05]  /*11650*/  BRA `(.L_x_1679) ;  /* 0xffffb70000007947 */ /* 0x022fea000383ffff */
.L_x_1616:
[----:B------:R-:W-:Y:S01]  /*11660*/  IMAD.MOV.U32 R230, RZ, RZ, R12 ;  /* 0x000000ffffe67224 */ /* 0x000fe200078e000c */
[----:B------:R-:W-:Y:S01]  /*11670*/  MOV R31, RZ ;  /* 0x000000ff001f7202 */ /* 0x000fe20000000f00 */
[----:B------:R-:W-:Y:S01]  /*11680*/  IMAD.MOV.U32 R3, RZ, RZ, 0x1c1f ;  /* 0x00001c1fff037424 */ /* 0x000fe200078e00ff */
[----:B------:R-:W-:Y:S02]  /*11690*/  MOV R2, 0x116b0 ;  /* 0x000116b000027802 */ /* 0x000fe40000000f00 */
[----:B-12---:R-:W-:Y:S05]  /*116a0*/  CALL.REL.NOINC `($__internal_28_$__cuda_sm70_shflsync_idx_p) ;  /* 0x00000b0000007944 */ /* 0x006fea0003c00000 */
[----:B-----5:R-:W-:Y:S01]  /*116b0*/  MOV R0, R31 ;  /* 0x0000001f00007202 */ /* 0x020fe20000000f00 */
[----:B-1----:R-:W-:Y:S05]  /*116c0*/  BRA `(.L_x_1680) ;  /* 0xffffb6b000007947 */ /* 0x002fea000383ffff */
.L_x_1619:
        /* <DEDUP_REMOVED lines=13> */
.L_x_1623:
[----:B------:R-:W-:Y:S01]  /*117a0*/  IMAD.MOV.U32 R230, RZ, RZ, R5 ;  /* 0x000000ffffe67224 */ /* 0x000fe200078e0005 */
[----:B------:R-:W-:Y:S01]  /*117b0*/  MOV R31, RZ ;  /* 0x000000ff001f7202 */ /* 0x000fe20000000f00 */
[----:B------:R-:W-:Y:S01]  /*117c0*/  IMAD.MOV.U32 R3, RZ, RZ, 0x181f ;  /* 0x0000181fff037424 */ /* 0x000fe200078e00ff */
[----:B------:R-:W-:Y:S02]  /*117d0*/  MOV R2, 0x117f0 ;  /* 0x000117f000027802 */ /* 0x000fe40000000f00 */
[----:B------:R-:W-:Y:S05]  /*117e0*/  CALL.REL.NOINC `($__internal_28_$__cuda_sm70_shflsync_idx_p) ;  /* 0x000009c000007944 */ /* 0x000fea0003c00000 */
[----:B------:R-:W-:Y:S01]  /*117f0*/  MOV R4, R31 ;  /* 0x0000001f00047202 */ /* 0x000fe20000000f00 */
[----:B-1---5:R-:W-:Y:S05]  /*11800*/  BRA `(.L_x_1682) ;  /* 0xffffd67000007947 */ /* 0x022fea000383ffff */
.L_x_1624:
[----:B------:R-:W-:Y:S01]  /*11810*/  IMAD.MOV.U32 R230, RZ, RZ, R14 ;  /* 0x000000ffffe67224 */ /* 0x000fe200078e000e */
[----:B------:R-:W-:Y:S01]  /*11820*/  MOV R31, RZ ;  /* 0x000000ff001f7202 */ /* 0x000fe20000000f00 */
[----:B------:R-:W-:Y:S01]  /*11830*/  IMAD.MOV.U32 R3, RZ, RZ, 0x181f ;  /* 0x0000181fff037424 */ /* 0x000fe200078e00ff */
[----:B------:R-:W-:Y:S02]  /*11840*/  MOV R2, 0x11860 ;  /* 0x0001186000027802 */ /* 0x000fe40000000f00 */
[----:B-12---:R-:W-:Y:S05]  /*11850*/  CALL.REL.NOINC `($__internal_28_$__cuda_sm70_shflsync_idx_p) ;  /* 0x0000095000007944 */ /* 0x006fea0003c00000 */
[----:B-----5:R-:W-:Y:S01]  /*11860*/  MOV R0, R31 ;  /* 0x0000001f00007202 */ /* 0x020fe20000000f00 */
[----:B-1----:R-:W-:Y:S05]  /*11870*/  BRA `(.L_x_1683) ;  /* 0xffffd62000007947 */ /* 0x002fea000383ffff */
.L_x_1627:
        /* <DEDUP_REMOVED lines=13> */
.L_x_1630:
[----:B------:R-:W-:Y:S01]  /*11950*/  IMAD.MOV.U32 R230, RZ, RZ, R5 ;  /* 0x000000ffffe67224 */ /* 0x000fe200078e0005 */
[----:B------:R-:W-:Y:S01]  /*11960*/  MOV R31, 0x2 ;  /* 0x00000002001f7802 */ /* 0x000fe20000000f00 */
[----:B-1----:R-:W-:Y:S01]  /*11970*/  IMAD.MOV.U32 R3, RZ, RZ, 0x181f ;  /* 0x0000181fff037424 */ /* 0x002fe200078e00ff */
[----:B------:R-:W-:Y:S02]  /*11980*/  MOV R2, 0x119a0 ;  /* 0x000119a000027802 */ /* 0x000fe40000000f00 */
[----:B--234-:R-:W-:Y:S05]  /*11990*/  CALL.REL.NOINC `($__internal_28_$__cuda_sm70_shflsync_idx_p) ;  /* 0x0000081000007944 */ /* 0x01cfea0003c00000 */
[----:B------:R-:W-:Y:S01]  /*119a0*/  MOV R4, R31 ;  /* 0x0000001f00047202 */ /* 0x000fe20000000f00 */
[----:B-1---5:R-:W-:Y:S05]  /*119b0*/  BRA `(.L_x_1685) ;  /* 0xffffd87000007947 */ /* 0x022fea000383ffff */
.L_x_1631:
[----:B------:R-:W-:Y:S01]  /*119c0*/  IMAD.MOV.U32 R230, RZ, RZ, R14 ;  /* 0x000000ffffe67224 */ /* 0x000fe200078e000e */
[----:B------:R-:W-:Y:S01]  /*119d0*/  MOV R31, 0x2 ;  /* 0x00000002001f7802 */ /* 0x000fe20000000f00 */
[----:B------:R-:W-:Y:S01]  /*119e0*/  IMAD.MOV.U32 R3, RZ, RZ, 0x181f ;  /* 0x0000181fff037424 */ /* 0x000fe200078e00ff */
[----:B------:R-:W-:Y:S02]  /*119f0*/  MOV R2, 0x11a10 ;  /* 0x00011a1000027802 */ /* 0x000fe40000000f00 */
[----:B-1234-:R-:W-:Y:S05]  /*11a00*/  CALL.REL.NOINC `($__internal_28_$__cuda_sm70_shflsync_idx_p) ;  /* 0x000007a000007944 */ /* 0x01efea0003c00000 */
[----:B-----5:R-:W-:Y:S01]  /*11a10*/  MOV R0, R31 ;  /* 0x0000001f00007202 */ /* 0x020fe20000000f00 */
[----:B-1----:R-:W-:Y:S05]  /*11a20*/  BRA `(.L_x_1686) ;  /* 0xffffd82000007947 */ /* 0x002fea000383ffff */
.L_x_1634:
        /* <DEDUP_REMOVED lines=13> */
.L_x_1636:
[----:B------:R-:W-:Y:S01]  /*11b00*/  IMAD.MOV.U32 R230, RZ, RZ, R30 ;  /* 0x000000ffffe67224 */ /* 0x000fe200078e001e */
[----:B------:R-:W-:Y:S01]  /*11b10*/  MOV R31, RZ ;  /* 0x000000ff001f7202 */ /* 0x000fe20000000f00 */
[----:B------:R-:W-:Y:S01]  /*11b20*/  IMAD.MOV.U32 R3, RZ, RZ, 0x1f ;  /* 0x0000001fff037424 */ /* 0x000fe200078e00ff */
[----:B------:R-:W-:Y:S02]  /*11b30*/  MOV R2, 0x11b50 ;  /* 0x00011b5000027802 */ /* 0x000fe40000000f00 */
[----:B------:R-:W-:Y:S05]  /*11b40*/  CALL.REL.NOINC `($__internal_28_$__cuda_sm70_shflsync_idx_p) ;  /* 0x0000066000007944 */ /* 0x000fea0003c00000 */
[----:B------:R-:W-:Y:S01]  /*11b50*/  MOV R9, R31 ;  /* 0x0000001f00097202 */ /* 0x000fe20000000f00 */
[----:B-1---5:R-:W-:Y:S05]  /*11b60*/  BRA `(.L_x_1688) ;  /* 0xffffdb1000007947 */ /* 0x022fea000383ffff */
.L_x_1637:
[----:B------:R-:W-:Y:S01]  /*11b70*/  IMAD.MOV.U32 R230, RZ, RZ, R30 ;  /* 0x000000ffffe67224 */ /* 0x000fe200078e001e */
[----:B------:R-:W-:Y:S01]  /*11b80*/  MOV R31, 0x1 ;  /* 0x00000001001f7802 */ /* 0x000fe20000000f00 */
[----:B------:R-:W-:Y:S01]  /*11b90*/  IMAD.MOV.U32 R3, RZ, RZ, 0x1f ;  /* 0x0000001fff037424 */ /* 0x000fe200078e00ff */
[----:B------:R-:W-:Y:S02]  /*11ba0*/  MOV R2, 0x11bc0 ;  /* 0x00011bc000027802 */ /* 0x000fe40000000f00 */
[----:B-12---:R-:W-:Y:S05]  /*11bb0*/  CALL.REL.NOINC `($__internal_28_$__cuda_sm70_shflsync_idx_p) ;  /* 0x000005f000007944 */ /* 0x006fea0003c00000 */
[----:B------:R-:W-:Y:S01]  /*11bc0*/  MOV R8, R31 ;  /* 0x0000001f00087202 */ /* 0x000fe20000000f00 */
[----:B-1---5:R-:W-:Y:S05]  /*11bd0*/  BRA `(.L_x_1689) ;  /* 0xffffdac000007947 */ /* 0x022fea000383ffff */
.L_x_1638:
[----:B------:R-:W-:Y:S02]  /*11be0*/  MOV R3, 0x1 ;  /* 0x0000000100037802 */ /* 0x000fe40000000f00 */
[----:B------:R-:W-:-:S02]  /*11bf0*/  MOV R2, 0x11c10 ;  /* 0x00011c1000027802 */ /* 0x000fc40000000f00 */
[----:B-1234-:R-:W-:Y:S05]  /*11c00*/  CALL.REL.NOINC `($__internal_29_$__cuda_sm70_shflsync_up_p) ;  /* 0x0000061000007944 */ /* 0x01efea0003c00000 */
[----:B------:R-:W-:Y:S05]  /*11c10*/  BRA `(.L_x_1690) ;  /* 0xffffdbb000007947 */ /* 0x000fea000383ffff */
.L_x_1639:
[----:B------:R-:W-:Y:S02]  /*11c20*/  MOV R3, 0x2 ;  /* 0x0000000200037802 */ /* 0x000fe40000000f00 */
[----:B------:R-:W-:-:S02]  /*11c30*/  MOV R2, 0x11c50 ;  /* 0x00011c5000027802 */ /* 0x000fc40000000f00 */
[----:B--2-4-:R-:W-:Y:S05]  /*11c40*/  CALL.REL.NOINC `($__internal_29_$__cuda_sm70_shflsync_up_p) ;  /* 0x000005d000007944 */ /* 0x014fea0003c00000 */
        /* <DEDUP_REMOVED lines=24> */
.L_x_1643:
[----:B------:R-:W-:Y:S02]  /*11dd0*/  MOV R3, 0x1 ;  /* 0x0000000100037802 */ /* 0x000fe40000000f00 */
[----:B------:R-:W-:Y:S02]  /*11de0*/  MOV R2, 0x11e00 ;  /* 0x00011e0000027802 */ /* 0x000fe40000000f00 */
[----:B------:R-:W-:Y:S05]  /*11df0*/  CALL.REL.NOINC `($__internal_29_$__cuda_sm70_shflsync_up_p) ;  /* 0x0000042000007944 */ /* 0x000fea0003c00000 */
[----:B------:R-:W-:Y:S01]  /*11e00*/  MOV R2, R4 ;  /* 0x0000000400027202 */ /* 0x000fe20000000f00 */
[----:B------:R-:W-:Y:S05]  /*11e10*/  BRA `(.L_x_1692) ;  /* 0xffffdc1000007947 */ /* 0x000fea000383ffff */
.L_x_1644:
        /* <DEDUP_REMOVED lines=27> */
.L_x_1646:
[----:B------:R-:W-:Y:S02]  /*11fd0*/  SEL R0, RZ, 0x1, P0 ;  /* 0x00000001ff007807 */ /* 0x000fe40000000000 */
[----:B------:R-:W-:Y:S02]  /*11fe0*/  MOV R2, 0x12000 ;  /* 0x0001200000027802 */ /* 0x000fe40000000f00 */
[----:B-1----:R-:W-:Y:S05]  /*11ff0*/  CALL.REL.NOINC `($__internal_30_$__cuda_sm70_votesync_ballot) ;  /* 0x0000028000007944 */ /* 0x002fea0003c00000 */
[----:B------:R-:W-:Y:S05]  /*12000*/  BRA `(.L_x_1694) ;  /* 0xffffdbb000007947 */ /* 0x000fea000383ffff */
.L_x_1647:
[----:B------:R-:W-:Y:S01]  /*12010*/  IMAD.MOV.U32 R230, RZ, RZ, R6 ;  /* 0x000000ffffe67224 */ /* 0x000fe200078e0006 */
[----:B---3--:R-:W-:Y:S01]  /*12020*/  MOV R31, R11 ;  /* 0x0000000b001f7202 */ /* 0x008fe20000000f00 */
[----:B------:R-:W-:Y:S01]  /*12030*/  IMAD.MOV.U32 R3, RZ, RZ, 0x1f ;  /* 0x0000001fff037424 */ /* 0x000fe200078e00ff */
[----:B------:R-:W-:Y:S02]  /*12040*/  MOV R2, 0x12060 ;  /* 0x0001206000027802 */ /* 0x000fe40000000f00 */
[----:B-12---:R-:W-:Y:S05]  /*12050*/  CALL.REL.NOINC `($__internal_28_$__cuda_sm70_shflsync_idx_p) ;  /* 0x0000015000007944 */ /* 0x006fea0003c00000 */
[----:B------:R-:W-:Y:S01]  /*12060*/  IMAD.MOV.U32 R6, RZ, RZ, R31 ;  /* 0x000000ffff067224 */ /* 0x000fe200078e001f */
[----:B------:R-:W-:Y:S01]  /*12070*/  MOV R31, R11 ;  /* 0x0000000b001f7202 */ /* 0x000fe20000000f00 */
[----:B------:R-:W-:Y:S01]  /*12080*/  IMAD.MOV.U32 R230, RZ, RZ, R7 ;  /* 0x000000ffffe67224 */ /* 0x000fe200078e0007 */
[----:B------:R-:W-:Y:S02]  /*12090*/  MOV R3, 0x1f ;  /* 0x0000001f00037802 */ /* 0x000fe40000000f00 */
[----:B------:R-:W-:-:S02]  /*120a0*/  MOV R2, 0x120c0 ;  /* 0x000120c000027802 */ /* 0x000fc40000000f00 */
[----:B-1---5:R-:W-:Y:S05]  /*120b0*/  CALL.REL.NOINC `($__internal_28_$__cuda_sm70_shflsync_idx_p) ;  /* 0x000000f000007944 */ /* 0x022fea0003c00000 */
[----:B------:R-:W-:Y:S01]  /*120c0*/  MOV R7, R31 ;  /* 0x0000001f00077202 */ /* 0x000fe20000000f00 */
[----:B-1---5:R-:W-:Y:S05]  /*120d0*/  BRA `(.L_x_1695) ;  /* 0xffffdb2000007947 */ /* 0x022fea000383ffff */
.L_x_1650:
[----:B------:R-:W-:Y:S01]  /*120e0*/  IMAD.MOV.U32 R230, RZ, RZ, R4 ;  /* 0x000000ffffe67224 */ /* 0x000fe200078e0004 */
[----:B------:R-:W-:Y:S01]  /*120f0*/  MOV R31, R0 ;  /* 0x00000000001f7202 */ /* 0x000fe20000000f00 */
[----:B------:R-:W-:Y:S01]  /*12100*/  IMAD.MOV.U32 R3, RZ, RZ, 0x1f ;  /* 0x0000001fff037424 */ /* 0x000fe200078e00ff */
[----:B------:R-:W-:-:S02]  /*12110*/  MOV R2, 0x12130 ;  /* 0x0001213000027802 */ /* 0x000fc40000000f00 */
[----:B-1-34-:R-:W-:Y:S05]  /*12120*/  CALL.REL.NOINC `($__internal_28_$__cuda_sm70_shflsync_idx_p) ;  /* 0x0000008000007944 */ /* 0x01afea0003c00000 */
[----:B------:R-:W-:Y:S01]  /*12130*/  MOV R10, R31 ;  /* 0x0000001f000a7202 */ /* 0x000fe20000000f00 */
[----:B-1---5:R-:W-:Y:S05]  /*12140*/  BRA `(.L_x_1649) ;  /* 0xffffdb1000007947 */ /* 0x022fea000383ffff */
        .weak           $__internal_27_$__cuda_sm70_shflsync_bfly_p
        .type           $__internal_27_$__cuda_sm70_shflsync_bfly_p,@function
        .size           $__internal_27_$__cuda_sm70_shflsync_bfly_p,($__internal_28_$__cuda_sm70_shflsync_idx_p - $__internal_27_$__cuda_sm70_shflsync_bfly_p)
$__internal_27_$__cuda_sm70_shflsync_bfly_p:
[----:B------:R-:W-:Y:S02]  /*12150*/  MOV R25, 0xffffffff ;  /* 0xffffffff00197802 */ /* 0x000fe40000000f00 */
[----:B------:R-:W-:-:S02]  /*12160*/  MOV R3, 0x1f ;  /* 0x0000001f00037802 */ /* 0x000fc40000000f00 */
[----:B------:R-:W-:Y:S04]  /*12170*/  WARPSYNC R25 ;  /* 0x0000001900007348 */ /* 0x000fe80003800000 */
[----:B------:R1:W2:Y:S02]  /*12180*/  SHFL.BFLY PT, R0, R4, R0, R3 ;  /* 0x0c00000004007389 */ /* 0x0002a400000e0003 */
[----:B-1----:R-:W-:-:S04]  /*12190*/  MOV R3, 0x0 ;  /* 0x0000000000037802 */ /* 0x002fc80000000f00 */
[----:B--2---:R-:W-:Y:S05]  /*121a0*/  RET.REL.NODEC R2 `(_ZN7cutlass13device_kernelIN5flash19enable_sm80_to_sm89INS1_16FlashAttnFwdSm80INS1_25CollectiveMainloopFwdSm80ILi8ELi1ELb0EN4cute5tupleIJNS5_1CILi128EEENS7_ILi64EEENS7_ILi256EEEEEELi256ENS_10bfloat16_tEfNS_4arch4Sm80ELb0ELb0ELb1ELb1ELb1ELb0ELb1ELb1EEENS1_21CollectiveEpilogueFwdINS6_IJS8_SA_S9_EEENS6_IJNS7_ILi1EEESI_SI_EEESC_SE_Li256ELb1ELb1ELb1ELb0EEENS1_36VarlenDynamicPersistentTileSchedulerILi128ELi64ELi256ELi256ELb1ELb1ELb0ELb0ELb1ELb1EEEEEEEEEvNT_6ParamsE) ;  /* 0xfffede5002007950 */ /* 0x004fea0003c3ffff */
        .weak           $__internal_28_$__cuda_sm70_shflsync_idx_p
        .type           $__internal_28_$__cuda_sm70_shflsync_idx_p,@function
        .size           $__internal_28_$__cuda_sm70_shflsync_idx_p,($__internal_29_$__cuda_sm70_shflsync_up_p - $__internal_28_$__cuda_sm70_shflsync_idx_p)
$__internal_28_$__cuda_sm70_shflsync_idx_p:
[----:B------:R1:W-:Y:S02]  /*121b0*/  STL [R1+0x150], R0 ;  /* 0x0001500001007387 */ /* 0x0003e40000100800 */
[----:B-1----:R-:W-:-:S04]  /*121c0*/  MOV R0, 0xffffffff ;  /* 0xffffffff00007802 */ /* 0x002fc80000000f00 */
[----:B------:R-:W-:Y:S04]  /*121d0*/  WARPSYNC R0 ;  /* 0x0000000000007348 */ /* 0x000fe80003800000 */
[----:B------:R1:W2:Y:S04]  /*121e0*/  SHFL.IDX PT, R31, R230, R31, R3 ;  /* 0x0000001fe61f7389 */ /* 0x0002a800000e0003 */
[----:B-1----:R1:W5:Y:S01]  /*121f0*/  LDL.LU R0, [R1+0x150] ;  /* 0x0001500001007983 */ /* 0x0023620000300800 */
[----:B------:R-:W-:-:S04]  /*12200*/  MOV R3, 0x0 ;  /* 0x0000000000037802 */ /* 0x000fc80000000f00 */
[----:B--2---:R-:W-:Y:S05]  /*12210*/  RET.REL.NODEC R2 `(_ZN7cutlass13device_kernelIN5flash19enable_sm80_to_sm89INS1_16FlashAttnFwdSm80INS1_25CollectiveMainloopFwdSm80ILi8ELi1ELb0EN4cute5tupleIJNS5_1CILi128EEENS7_ILi64EEENS7_ILi256EEEEEELi256ENS_10bfloat16_tEfNS_4arch4Sm80ELb0ELb0ELb1ELb1ELb1ELb0ELb1ELb1EEENS1_21CollectiveEpilogueFwdINS6_IJS8_SA_S9_EEENS6_IJNS7_ILi1EEESI_SI_EEESC_SE_Li256ELb1ELb1ELb1ELb0EEENS1_36VarlenDynamicPersistentTileSchedulerILi128ELi64ELi256ELi256ELb1ELb1ELb0ELb0ELb1ELb1EEEEEEEEEvNT_6ParamsE) ;  /* 0xfffedde002007950 */ /* 0x004fea0003c3ffff */
        .weak           $__internal_29_$__cuda_sm70_shflsync_up_p
        .type           $__internal_29_$__cuda_sm70_shflsync_up_p,@function
        .size           $__internal_29_$__cuda_sm70_shflsync_up_p,($__internal_30_$__cuda_sm70_votesync_ballot - $__internal_29_$__cuda_sm70_shflsync_up_p)
$__internal_29_$__cuda_sm70_shflsync_up_p:
[----:B------:R-:W-:Y:S02]  /*12220*/  MOV R4, RZ ;  /* 0x000000ff00047202 */ /* 0x000fe40000000f00 */
[----:B------:R-:W-:-:S04]  /*12230*/  MOV R11, 0xffffffff ;  /* 0xffffffff000b7802 */ /* 0x000fc80000000f00 */
[----:B------:R-:W-:Y:S04]  /*12240*/  WARPSYNC R11 ;  /* 0x0000000b00007348 */ /* 0x000fe80003800000 */
[----:B------:R1:W2:Y:S02]  /*12250*/  SHFL.UP PT, R4, R0, R3, R4 ;  /* 0x0400000300047389 */ /* 0x0002a400000e0004 */
[----:B-1----:R-:W-:-:S04]  /*12260*/  MOV R3, 0x0 ;  /* 0x0000000000037802 */ /* 0x002fc80000000f00 */
[----:B--2---:R-:W-:Y:S05]  /*12270*/  RET.REL.NODEC R2 `(_ZN7cutlass13device_kernelIN5flash19enable_sm80_to_sm89INS1_16FlashAttnFwdSm80INS1_25CollectiveMainloopFwdSm80ILi8ELi1ELb0EN4cute5tupleIJNS5_1CILi128EEENS7_ILi64EEENS7_ILi256EEEEEELi256ENS_10bfloat16_tEfNS_4arch4Sm80ELb0ELb0ELb1ELb1ELb1ELb0ELb1ELb1EEENS1_21CollectiveEpilogueFwdINS6_IJS8_SA_S9_EEENS6_IJNS7_ILi1EEESI_SI_EEESC_SE_Li256ELb1ELb1ELb1ELb0EEENS1_36VarlenDynamicPersistentTileSchedulerILi128ELi64ELi256ELi256ELb1ELb1ELb0ELb0ELb1ELb1EEEEEEEEEvNT_6ParamsE) ;  /* 0xfffedd8002007950 */ /* 0x004fea0003c3ffff */
        .weak           $__internal_30_$__cuda_sm70_votesync_ballot
        .type           $__internal_30_$__cuda_sm70_votesync_ballot,@function
        .size           $__internal_30_$__cuda_sm70_votesync_ballot,(.L_x_6522 - $__internal_30_$__cuda_sm70_votesync_ballot)
$__internal_30_$__cuda_sm70_votesync_ballot:
[----:B------:R-:W-:Y:S01]  /*12280*/  ISETP.NE.U32.AND P0, PT, R0, 0x1, PT ;  /* 0x000000010000780c */ /* 0x000fe20003f05070 */
[----:B------:R-:W-:-:S04]  /*12290*/  IMAD.MOV.U32 R3, RZ, RZ, -0x1 ;  /* 0xffffffffff037424 */ /* 0x000fc800078e00ff */
[----:B------:R-:W-:Y:S08]  /*122a0*/  WARPSYNC R3 ;  /* 0x0000000300007348 */ /* 0x000ff00003800000 */
[----:B------:R-:W-:-:S04]  /*122b0*/  VOTE.ANY R0, PT, !P0 ;  /* 0x0000000000007806 */ /* 0x000fc800040e0100 */
[----:B------:R-:W-:Y:S01]  /*122c0*/  LOP3.LUT R0, R0, R3, RZ, 0xc0, !PT ;  /* 0x0000000300007212 */ /* 0x000fe200078ec0ff */
[----:B------:R-:W-:-:S04]  /*122d0*/  IMAD.MOV.U32 R3, RZ, RZ, 0x0 ;  /* 0x00000000ff037424 */ /* 0x000fc800078e00ff */
[----:B------:R-:W-:Y:S05]  /*122e0*/  RET.REL.NODEC R2 `(_ZN7cutlass13device_kernelIN5flash19enable_sm80_to_sm89INS1_16FlashAttnFwdSm80INS1_25CollectiveMainloopFwdSm80ILi8ELi1ELb0EN4cute5tupleIJNS5_1CILi128EEENS7_ILi64EEENS7_ILi256EEEEEELi256ENS_10bfloat16_tEfNS_4arch4Sm80ELb0ELb0ELb1ELb1ELb1ELb0ELb1ELb1EEENS1_21CollectiveEpilogueFwdINS6_IJS8_SA_S9_EEENS6_IJNS7_ILi1EEESI_SI_EEESC_SE_Li256ELb1ELb1ELb1ELb0EEENS1_36VarlenDynamicPersistentTileSchedulerILi128ELi64ELi256ELi256ELb1ELb1ELb0ELb0ELb1ELb1EEEEEEEEEvNT_6ParamsE) ;  /* 0xfffedd1002007950 */ /* 0x000fea0003c3ffff */
.L_x_1696:
        /* <DEDUP_REMOVED lines=9> */
.L_x_6522:


//--------------------- .text._ZN7cutlass13device_kernelIN5flash19enable_sm80_to_sm89INS1_16FlashAttnFwdSm80INS1_25CollectiveMainloopFwdSm80ILi8ELi1ELb0EN4cute5tupleIJNS5_1CILi128EEENS7_ILi48EEENS7_ILi256EEEEEELi256ENS_10bfloat16_tEfNS_4arch4Sm80ELb0ELb0ELb1ELb1ELb1ELb1ELb1ELb1EEENS1_21CollectiveEpilogueFwdINS6_IJS8_SA_S9_EEENS6_IJNS7_ILi1EEESI_SI_EEESC_SE_Li256ELb1ELb1ELb1ELb0EEENS1_36VarlenDynamicPersistentTileSchedulerILi128ELi48ELi256ELi256ELb1ELb1ELb0ELb0ELb1ELb1EEEEEEEEEvNT_6ParamsE --------------------------
	.section	.text._ZN7cutlass13device_kernelIN5flash19enable_sm80_to_sm89INS1_16FlashAttnFwdSm80INS1_25CollectiveMainloopFwdSm80ILi8ELi1ELb0EN4cute5tupleIJNS5_1CILi128EEENS7_ILi48EEENS7_ILi256EEEEEELi256ENS_10bfloat16_tEfNS_4arch4Sm80ELb0ELb0ELb1ELb1ELb1ELb1ELb1ELb1EEENS1_21CollectiveEpilogueFwdINS6_IJS8_SA_S9_EEENS6_IJNS7_ILi1EEESI_SI_EEESC_SE_Li256ELb1ELb1ELb1ELb0EEENS1_36VarlenDynamicPersistentTileSchedulerILi128ELi48ELi256ELi256ELb1ELb1ELb0ELb0ELb1ELb1EEEEEEEEEvNT_6ParamsE,"ax",@progbits
	.sectioninfo	@"SHI_REGISTERS=255"
	.align	128
.text._ZN7cutlass13device_kernelIN5flash19enable_sm80_to_sm89INS1_16FlashAttnFwdSm80INS1_25CollectiveMainloopFwdSm80ILi8ELi1ELb0EN4cute5tupleIJNS5_1CILi128EEENS7_ILi48EEENS7_ILi256EEEEEELi256ENS_10bfloat16_tEfNS_4arch4Sm80ELb0ELb0ELb1ELb1ELb1ELb1ELb1ELb1EEENS1_21CollectiveEpilogueFwdINS6_IJS8_SA_S9_EEENS6_IJNS7_ILi1EEESI_SI_EEESC_SE_Li256ELb1ELb1ELb1ELb0EEENS1_36VarlenDynamicPersistentTileSchedulerILi128ELi48ELi256ELi256ELb1ELb1ELb0ELb0ELb1ELb1EEEEEEEEEvNT_6ParamsE:
        .type           _ZN7cutlass13device_kernelIN5flash19enable_sm80_to_sm89INS1_16FlashAttnFwdSm80INS1_25CollectiveMainloopFwdSm80ILi8ELi1ELb0EN4cute5tupleIJNS5_1CILi128EEENS7_ILi48EEENS7_ILi256EEEEEELi256ENS_10bfloat16_tEfNS_4arch4Sm80ELb0ELb0ELb1ELb1ELb1ELb1ELb1ELb1EEENS1_21CollectiveEpilogueFwdINS6_IJS8_SA_S9_EEENS6_IJNS7_ILi1EEESI_SI_EEESC_SE_Li256ELb1ELb1ELb1ELb0EEENS1_36VarlenDynamicPersistentTileSchedulerILi128ELi48ELi256ELi256ELb1ELb1ELb0ELb0ELb1ELb1EEEEEEEEEvNT_6ParamsE,@function
        .size           _ZN7cutlass13device_kernelIN5flash19enable_sm80_to_sm89INS1_16FlashAttnFwdSm80INS1_25CollectiveMainloopFwdSm80ILi8ELi1ELb0EN4cute5tupleIJNS5_1CILi128EEENS7_ILi48EEENS7_ILi256EEEEEELi256ENS_10bfloat16_tEfNS_4arch4Sm80ELb0ELb0ELb1ELb1ELb1ELb1ELb1ELb1EEENS1_21CollectiveEpilogueFwdINS6_IJS8_SA_S9_EEENS6_IJNS7_ILi1EEESI_SI_EEESC_SE_Li256ELb1ELb1ELb1ELb0EEENS1_36VarlenDynamicPersistentTileSchedulerILi128ELi48ELi256ELi256ELb1ELb1ELb0ELb0ELb1ELb1EEEEEEEEEvNT_6ParamsE,(.L_x_6527 - _ZN7cutlass13device_kernelIN5flash19enable_sm80_to_sm89INS1_16FlashAttnFwdSm80INS1_25CollectiveMainloopFwdSm80ILi8ELi1ELb0EN4cute5tupleIJNS5_1CILi128EEENS7_ILi48EEENS7_ILi256EEEEEELi256ENS_10bfloat16_tEfNS_4arch4Sm80ELb0ELb0ELb1ELb1ELb1ELb1ELb1ELb1EEENS1_21CollectiveEpilogueFwdINS6_IJS8_SA_S9_EEENS6_IJNS7_ILi1EEESI_SI_EEESC_SE_Li256ELb1ELb1ELb1ELb0EEENS1_36VarlenDynamicPersistentTileSchedulerILi128ELi48ELi256ELi256ELb1ELb1ELb0ELb0ELb1ELb1EEEEEEEEEvNT_6ParamsE)
        .other          _ZN7cutlass13device_kernelIN5flash19enable_sm80_to_sm89INS1_16FlashAttnFwdSm80INS1_25CollectiveMainloopFwdSm80ILi8ELi1ELb0EN4cute5tupleIJNS5_1CILi128EEENS7_ILi48EEENS7_ILi256EEEEEELi256ENS_10bfloat16_tEfNS_4arch4Sm80ELb0ELb0ELb1ELb1ELb1ELb1ELb1ELb1EEENS1_21CollectiveEpilogueFwdINS6_IJS8_SA_S9_EEENS6_IJNS7_ILi1EEESI_SI_EEESC_SE_Li256ELb1ELb1ELb1ELb0EEENS1_36VarlenDynamicPersistentTileSchedulerILi128ELi48ELi256ELi256ELb1ELb1ELb0ELb0ELb1ELb1EEEEEEEEEvNT_6ParamsE,@"STO_CUDA_ENTRY STV_DEFAULT"
_ZN7cutlass13device_kernelIN5flash19enable_sm80_to_sm89INS1_16FlashAttnFwdSm80INS1_25CollectiveMainloopFwdSm80ILi8ELi1ELb0EN4cute5tupleIJNS5_1CILi128EEENS7_ILi48EEENS7_ILi256EEEEEELi256ENS_10bfloat16_tEfNS_4arch4Sm80ELb0ELb0ELb1ELb1ELb1ELb1ELb1ELb1EEENS1_21CollectiveEpilogueFwdINS6_IJS8_SA_S9_EEENS6_IJNS7_ILi1EEESI_SI_EEESC_SE_Li256ELb1ELb1ELb1ELb0EEENS1_36VarlenDynamicPersistentTileSchedulerILi128ELi48ELi256ELi256ELb1ELb1ELb0ELb0ELb1ELb1EEEEEEEEEvNT_6ParamsE:
        /* <DEDUP_REMOVED lines=54> */
.L_x_1702:
        /* <DEDUP_REMOVED lines=17> */
.L_x_1909:
        /* <DEDUP_REMOVED lines=16> */
.L_x_1910:
[----:B--2---:R-:W-:-:S05]  /*0570*/  IMAD R0, R0, c[0x0][0x538], RZ ;  /* 0x00014e0000007a24 */ /* 0x004fca00078e02ff */
[----:B------:R-:W-:-:S04]  /*0580*/  IADD3 R6, R0, R6, RZ ;  /* 0x0000000600067210 */ /* 0x000fc80007ffe0ff */
[----:B------:R-:W-:-:S13]  /*0590*/  ISETP.GT.AND P0, PT, R6, UR4, PT ;  /* 0x0000000406007c0c */ /* 0x000fda000bf04270 */
[----:B-1----:R-:W-:Y:S05]  /*05a0*/  @!P0 BRA `(.L_x_1702) ;  /* 0xfffffdb000008947 */ /* 0x002fea000383ffff */
.L_x_1698:
[----:B------:R-:W-:-:S05]  /*05b0*/  IADD3 R13, -R0, R6, RZ ;  /* 0x00000006000d7210 */ /* 0x000fca0007ffe1ff */
[----:B------:R-:W-:-:S05]  /*05c0*/  IMAD R0, R4, c[0x0][0x538], R13 ;  /* 0x00014e0004007a24 */ /* 0x000fca00078e020d */
[----:B------:R-:W-:Y:S01]  /*05d0*/  ISETP.GT.AND P0, PT, R0, UR4, PT ;  /* 0x0000000400007c0c */ /* 0x000fe2000bf04270 */
[----:B------:R-:W-:-:S12]  /*05e0*/  BRA.DIV ~URZ, `(.L_x_1703) ;  /* 0x0001c1027f007947 */ /* 0x000fd8000b800000 */
[----:B------:R-:W-:-:S04]  /*05f0*/  VOTE.ANY R12, PT, !P0 ;  /* 0x00000000000c7806 */ /* 0x000fc800040e0100 */
.L_x_1911:
[----:B------:R1:W2:Y:S01]  /*0600*/  POPC R14, R12 ;  /* 0x0000000c000e7309 */ /* 0x0002a20000000000 */
[----:B------:R-:W-:Y:S05]  /*0610*/  BRA.DIV ~URZ, `(.L_x_1704) ;  /* 0x0001c1127f007947 */ /* 0x000fea000b800000 */
[----:B--2---:R2:W3:Y:S01]  /*0620*/  SHFL.IDX PT, R11, R8, R14, 0x1f ;  /* 0x00001f0e080b7589 */ /* 0x0044e200000e0000 */
[----:B------:R-:W-:-:S03]  /*0630*/  MOV R6, RZ ;  /* 0x000000ff00067202 */ /* 0x000fc60000000f00 */
[----:B------:R2:W4:Y:S04]  /*0640*/  SHFL.IDX PT, R10, R7, R14, 0x1f ;  /* 0x00001f0e070a7589 */ /* 0x00052800000e0000 */
.L_x_1912:
[----:B------:R-:W-:Y:S01]  /*0650*/  ISETP.NE.AND P0, PT, R12, RZ, PT ;  /* 0x000000ff0c00720c */ /* 0x000fe20003f05270 */
[----:B------:R-:W-:-:S12]  /*0660*/  BSSY B0, `(.L_x_1705) ;  /* 0x0000005000007945 */ /* 0x000fd80003800000 */
[----:B------:R-:W-:Y:S05]  /*0670*/  @!P0 BRA `(.L_x_1706) ;  /* 0x0000003000008947 */ /* 0x000fea0003800000 */
[----:B------:R-:W-:Y:S01]  /*0680*/  IADD3 R15, R14, -0x1, RZ ;  /* 0xffffffff0e0f7810 */ /* 0x000fe20007ffe0ff */
[----:B------:R-:W-:Y:S05]  /*0690*/  BRA.DIV ~URZ, `(.L_x_1707) ;  /* 0x0001c1727f007947 */ /* 0x000fea000b800000 */
[----:B------:R1:W2:Y:S02]  /*06a0*/  SHFL.IDX PT, R6, R4, R15, 0x1f ;  /* 0x00001f0f04067589 */ /* 0x0002a400000e0000 */
.L_x_1706:
[----:B------:R-:W-:Y:S05]  /*06b0*/  BSYNC B0 ;  /* 0x0000000000007941 */ /* 0x000fea0003800000 */
.L_x_1705:
        /* <DEDUP_REMOVED lines=69> */
.L_x_1699:
[----:B------:R-:W-:Y:S01]  /*0b10*/  MOV R0, UR4 ;  /* 0x0000000400007c02 */ /* 0x000fe20008000f00 */
[----:B------:R-:W-:Y:S04]  /*0b20*/  STL [R1+0x14], RZ ;  /* 0x000014ff01007387 */ /* 0x000fe80000100800 */
[----:B------:R-:W-:Y:S04]  /*0b30*/  STL [R1+0x18], RZ ;  /* 0x000018ff01007387 */ /* 0x000fe80000100800 */
[----:B------:R1:W-:Y:S02]  /*0b40*/  STL [R1+0x10], R0 ;  /* 0x0000100001007387 */ /* 0x0003e40000100800 */
[----:B-1----:R-:W-:-:S05]  /*0b50*/  MOV R0, c[0x0][0x53c] ;  /* 0x00014f0000007a02 */ /* 0x002fca0000000f00 */
[----:B------:R1:W-:Y:S02]  /*0b60*/  STL [R1+0x1c], R0 ;  /* 0x00001c0001007387 */ /* 0x0003e40000100800 */
.L_x_1708:
        /* <DEDUP_REMOVED lines=8> */
.L_x_1697:
[----:B------:R-:W2:Y:S02]  /*0bf0*/  LDL R0, [R1+0x1c] ;  /* 0x00001c0001007983 */ /* 0x000ea40000100800 */
[----:B--2---:R-:W-:-:S13]  /*0c00*/  ISETP.GE.AND P0, PT, R0, c[0x0][0x53c], PT ;  /* 0x00014f0000007a0c */ /* 0x004fda0003f06270 */
[----:B------:R-:W-:Y:S05]  /*0c10*/  @P0 EXIT ;  /* 0x000000000000094d */ /* 0x000fea0003800000 */
[----:B------:R-:W2:Y:S01]  /*0c20*/  S2R R13, SR_TID.X ;  /* 0x00000000000d7919 */ /* 0x000ea20000002100 */
[----:B------:R-:W-:Y:S01]  /*0c30*/  IMAD.MOV.U32 R22, RZ, RZ, 0x40 ;  /* 0x00000040ff167424 */ /* 0x000fe200078e00ff */
[----:B------:R-:W-:Y:S01]  /*0c40*/  ULDC UR4, c[0x0][0x2ac] ;  /* 0x0000ab0000047ab9 */ /* 0x000fe20000000800 */
[----:B------:R-:W-:Y:S01]  /*0c50*/  IMAD.MOV.U32 R21, RZ, RZ, 0x20 ;  /* 0x00000020ff157424 */ /* 0x000fe200078e00ff */
[----:B------:R-:W-:Y:S02]  /*0c60*/  ULDC UR5, c[0x0][0x1d0] ;  /* 0x0000740000057ab9 */ /* 0x000fe40000000800 */
[----:B------:R-:W-:Y:S01]  /*0c70*/  UIMAD UR5, UR4, UR5, URZ ;  /* 0x00000005040572a4 */ /* 0x000fe2000f8e023f */
[----:B--2---:R-:W-:-:S04]  /*0c80*/  SHF.R.S32.HI R11, RZ, 0x1f, R13 ;  /* 0x0000001fff0b7819 */ /* 0x004fc8000001140d */
[CC--:B------:R-:W-:Y:S02]  /*0c90*/  LEA.HI R3, R11.reuse, R13.reuse, RZ, 0x4 ;  /* 0x0000000d0b037211 */ /* 0x0c0fe400078f20ff */
[----:B------:R-:W-:Y:S02]  /*0ca0*/  LEA.HI R8, R11, R13, RZ, 0x2 ;  /* 0x0000000d0b087211 */ /* 0x000fe400078f10ff */
[----:B------:R-:W-:Y:S02]  /*0cb0*/  LOP3.LUT R0, R3, 0xfffffff0, RZ, 0xc0, !PT ;  /* 0xfffffff003007812 */ /* 0x000fe400078ec0ff */
[----:B-1----:R-:W-:Y:S02]  /*0cc0*/  SHF.R.S32.HI R4, RZ, 0x4, R3 ;  /* 0x00000004ff047819 */ /* 0x002fe40000011403 */
[----:B------:R-:W-:Y:S01]  /*0cd0*/  SHF.R.S32.HI R7, RZ, 0x2, R8 ;  /* 0x00000002ff077819 */ /* 0x000fe20000011408 */
[----:B------:R-:W-:Y:S01]  /*0ce0*/  IMAD.IADD R0, R13, 0x1, -R0 ;  /* 0x000000010d007824 */ /* 0x000fe200078e0a00 */
[----:B------:R-:W-:-:S02]  /*0cf0*/  SHF.R.S32.HI R2, RZ, 0x1f, R8 ;  /* 0x0000001fff027819 */ /* 0x000fc40000011408 */
[----:B------:R-:W-:Y:S02]  /*0d00*/  LEA.HI R3, R3, R4, RZ, 0x1 ;  /* 0x0000000403037211 */ /* 0x000fe400078f08ff */
[----:B------:R-:W-:Y:S02]  /*0d10*/  SHF.R.S32.HI R5, RZ, 0x1f, R0 ;  /* 0x0000001fff057819 */ /* 0x000fe40000011400 */
[----:B------:R-:W-:Y:S02]  /*0d20*/  LEA.HI R2, R2, R7, RZ, 0x3 ;  /* 0x0000000702027211 */ /* 0x000fe400078f18ff */
[----:B------:R-:W-:Y:S02]  /*0d30*/  LOP3.LUT R3, R3, 0xfffffffe, RZ, 0xc0, !PT ;  /* 0xfffffffe03037812 */ /* 0x000fe400078ec0ff */
[----:B------:R-:W-:Y:S02]  /*0d40*/  LEA.HI R12, R5, R0, RZ, 0x3 ;  /* 0x00000000050c7211 */ /* 0x000fe400078f18ff */
[----:B------:R-:W-:Y:S01]  /*0d50*/  LOP3.LUT R2, R2, 0xfffffff8, RZ, 0xc0, !PT ;  /* 0xfffffff802027812 */ /* 0x000fe200078ec0ff */
[----:B------:R-:W-:Y:S01]  /*0d60*/  IMAD.IADD R10, R4, 0x1, -R3 ;  /* 0x00000001040a7824 */ /* 0x000fe200078e0a03 */
[----:B------:R-:W-:-:S02]  /*0d70*/  LEA.HI R143, R11, R13, RZ, 0x3 ;  /* 0x0000000d0b8f7211 */ /* 0x000fc400078f18ff */
[----:B------:R-:W-:Y:S01]  /*0d80*/  LOP3.LUT R3, R12, 0xfffffff8, RZ, 0xc0, !PT ;  /* 0xfffffff80c037812 */ /* 0x000fe200078ec0ff */
[----:B------:R-:W-:Y:S01]  /*0d90*/  IMAD.IADD R7, R7, 0x1, -R2 ;  /* 0x0000000107077824 */ /* 0x000fe200078e0a02 */
[----:B------:R-:W-:Y:S02]  /*0da0*/  LEA.HI R6, R11, R13, RZ, 0x5 ;  /* 0x0000000d0b067211 */ /* 0x000fe400078f28ff */
[----:B------:R-:W-:Y:S01]  /*0db0*/  LOP3.LUT R2, R143, 0xfffffff8, RZ, 0xc0, !PT ;  /* 0xfffffff88f027812 */ /* 0x000fe200078ec0ff */
[----:B------:R-:W-:Y:S01]  /*0dc0*/  IMAD.IADD R5, R0, 0x1, -R3 ;  /* 0x0000000100057824 */ /* 0x000fe200078e0a03 */
        /* <DEDUP_REMOVED lines=12> */
[C---:B------:R-:W-:Y:S01]  /*0e90*/  IMAD.SHL.U32 R144, R149.reuse, 0x4, RZ ;  /* 0x0000000495907824 */ /* 0x040fe200078e00ff */
[----:B------:R-:W-:Y:S01]  /*0ea0*/  LOP3.LUT R2, R2, 0xffffff8, RZ, 0xc0, !PT ;  /* 0x0ffffff802027812 */ /* 0x000fe200078ec0ff */
[----:B------:R-:W-:Y:S01]  /*0eb0*/  IMAD.SHL.U32 R140, R149, 0x8, RZ ;  /* 0x00000008958c7824 */ /* 0x000fe200078e00ff */
[----:B------:R-:W-:-:S02]  /*0ec0*/  LOP3.LUT R9, R0, 0x8, R143, 0xf8, !PT ;  /* 0x0000000800097812 */ /* 0x000fc400078ef88f */
[----:B------:R-:W-:Y:S01]  /*0ed0*/  SHF.R.U32.HI R0, RZ, 0x3, R0 ;  /* 0x00000003ff007819 */ /* 0x000fe20000011600 */
[----:B------:R-:W-:Y:S01]  /*0ee0*/  IMAD.IADD R3, R4, 0x1, -R2 ;  /* 0x0000000104037824 */ /* 0x000fe200078e0a02 */
[----:B------:R-:W-:Y:S01]  /*0ef0*/  LEA.HI R18, R8, R32, RZ, 0x2 ;  /* 0x0000002008127211 */ /* 0x000fe200078f10ff */
[----:B------:R-:W-:Y:S01]  /*0f00*/  IMAD.SHL.U32 R4, R5, 0x40, RZ ;  /* 0x0000004005047824 */ /* 0x000fe200078e00ff */
[----:B------:R-:W-:Y:S02]  /*0f10*/  LOP3.LUT R8, R7, 0x1, RZ, 0xc0, !PT ;  /* 0x0000000107087812 */ /* 0x000fe400078ec0ff */
[----:B------:R-:W-:Y:S02]  /*0f20*/  LOP3.LUT R9, R9, R0, RZ, 0x3c, !PT ;  /* 0x0000000009097212 */ /* 0x000fe400078e3cff */
[----:B------:R-:W-:Y:S02]  /*0f30*/  LEA.HI R0, R6, R6, RZ, 0x1 ;  /* 0x0000000606007211 */ /* 0x000fe400078f08ff */
[----:B------:R-:W-:-:S02]  /*0f40*/  ISETP.NE.U32.AND P0, PT, R8, 0x1, PT ;  /* 0x000000010800780c */ /* 0x000fc40003f05070 */
[----:B------:R-:W-:Y:S02]  /*0f50*/  SHF.R.S32.HI R2, RZ, 0x2, R18 ;  /* 0x00000002ff027819 */ /* 0x000fe40000011412 */
[----:B------:R-:W-:Y:S01]  /*0f60*/  LOP3.LUT R8, R0, 0x1ffffffe, RZ, 0xc0, !PT ;  /* 0x1ffffffe00087812 */ /* 0x000fe200078ec0ff */
[C---:B------:R-:W-:Y:S01]  /*0f70*/  IMAD.SHL.U32 R0, R7.reuse, 0x40, RZ ;  /* 0x0000004007007824 */ /* 0x040fe200078e00ff */
[----:B------:R-:W-:Y:S01]  /*0f80*/  R2P PR, R7, 0x6 ;  /* 0x0000000607007804 */ /* 0x000fe20000000000 */
[----:B------:R-:W-:Y:S01]  /*0f90*/  IMAD R30, R3, 0x10, R2 ;  /* 0x00000010031e7824 */ /* 0x000fe200078e0202 */
[C---:B------:R-:W-:Y:S01]  /*0fa0*/  LOP3.LUT P4, RZ, R5.reuse, 0x2, RZ, 0xc0, !PT ;  /* 0x0000000205ff7812 */ /* 0x040fe2000788c0ff */
[----:B------:R-:W-:Y:S01]  /*0fb0*/  IMAD.IADD R20, R6, 0x1, -R8 ;  /* 0x0000000106147824 */ /* 0x000fe200078e0a08 */
[----:B------:R-:W-:Y:S01]  /*0fc0*/  LOP3.LUT P3, RZ, R5, 0x4, RZ, 0xc0, !PT ;  /* 0x0000000405ff7812 */ /* 0x000fe2000786c0ff */
[----:B------:R-:W-:Y:S01]  /*0fd0*/  IMAD.SHL.U32 R5, R10, 0x8, RZ ;  /* 0x000000080a057824 */ /* 0x000fe200078e00ff */
[----:B------:R-:W-:Y:S01]  /*0fe0*/  LOP3.LUT R3, R0, 0x1c0, RZ, 0xc0, !PT ;  /* 0x000001c000037812 */ /* 0x000fe200078ec0ff */
[----:B------:R-:W-:Y:S01]  /*0ff0*/  IMAD R6, R6, 0x2, R14 ;  /* 0x0000000206067824 */ /* 0x000fe200078e020e */
[----:B------:R-:W-:Y:S01]  /*1000*/  LEA.HI R11, R11, R13, RZ, 0x6 ;  /* 0x0000000d0b0b7211 */ /* 0x000fe200078f30ff */
[----:B------:R-:W-:Y:S01]  /*1010*/  IMAD R2, R10, 0x200, R9 ;  /* 0x000002000a027824 */ /* 0x000fe200078e0209 */
[----:B------:R-:W-:Y:S01]  /*1020*/  LOP3.LUT R0, R4, 0x1c0, RZ, 0xc0, !PT ;  /* 0x000001c004007812 */ /* 0x000fe200078ec0ff */
[----:B------:R-:W-:Y:S01]  /*1030*/  STL [R1+0x194], R30 ;  /* 0x0001941e01007387 */ /* 0x000fe20000100800 */
[----:B------:R-:W-:-:S02]  /*1040*/  LEA.HI R4, R3, R3, RZ, 0x1d ;  /* 0x0000000303047211 */ /* 0x000fc400078fe8ff */
[----:B------:R-:W-:Y:S02]  /*1050*/  LOP3.LUT R5, R0, 0x8, R5, 0xf8, !PT ;  /* 0x0000000800057812 */ /* 0x000fe400078ef805 */
[----:B------:R-:W-:Y:S01]  /*1060*/  SHF.R.U32.HI R3, RZ, 0x3, R0 ;  /* 0x00000003ff037819 */ /* 0x000fe20000011600 */
[----:B------:R-:W-:Y:S01]  /*1070*/  IMAD.SHL.U32 R0, R11, 0x8, RZ ;  /* 0x000000080b007824 */ /* 0x000fe200078e00ff */
[----:B------:R-:W-:Y:S01]  /*1080*/  SHF.R.S32.HI R143, RZ, 0x3, R143 ;  /* 0x00000003ff8f7819 */ /* 0x000fe2000001148f */
[----:B------:R-:W-:Y:S01]  /*1090*/  IMAD.IADD R11, R6, 0x1, R4 ;  /* 0x00000001060b7824 */ /* 0x000fe200078e0204 */
[----:B------:R-:W-:Y:S02]  /*10a0*/  LOP3.LUT R13, R5, R3, RZ, 0x3c, !PT ;  /* 0x00000003050d7212 */ /* 0x000fe400078e3cff */
[----:B------:R-:W-:Y:S01]  /*10b0*/  IADD3 R17, R143, 0x20, RZ ;  /* 0x000000208f117810 */ /* 0x000fe20007ffe0ff */
[----:B------:R-:W-:Y:S01]  /*10c0*/  IMAD.SHL.U32 R24, R11, 0x2, RZ ;  /* 0x000000020b187824 */ /* 0x000fe200078e00ff */
[----:B------:R-:W-:Y:S01]  /*10d0*/  LOP3.LUT R7, R0, 0xfffffe00, RZ, 0xc0, !PT ;  /* 0xfffffe0000077812 */ /* 0x000fe200078ec0ff */
[C---:B------:R-:W-:Y:S01]  /*10e0*/  IMAD.SHL.U32 R0, R143.reuse, 0x40, RZ ;  /* 0x000000408f007824 */ /* 0x040fe200078e00ff */
[----:B------:R-:W-:Y:S01]  /*10f0*/  IADD3 R16, R143, 0x40, RZ ;  /* 0x000000408f107810 */ /* 0x000fe20007ffe0ff */
[----:B------:R-:W-:Y:S01]  /*1100*/  IMAD.SHL.U32 R3, R17, 0x40, RZ ;  /* 0x0000004011037824 */ /* 0x000fe200078e00ff */
[----:B------:R-:W-:-:S02]  /*1110*/  IADD3 R15, R143, 0x60, RZ ;  /* 0x000000608f0f7810 */ /* 0x000fc40007ffe0ff */
[----:B------:R-:W-:Y:S02]  /*1120*/  SHF.R.S32.HI R5, RZ, 0x1f, R17 ;  /* 0x0000001fff057819 */ /* 0x000fe40000011411 */
[----:B------:R-:W-:Y:S01]  /*1130*/  SHF.R.S32.HI R4, RZ, 0x1f, R16 ;  /* 0x0000001fff047819 */ /* 0x000fe20000011410 */
[----:B------:R-:W-:Y:S01]  /*1140*/  IMAD.SHL.U32 R8, R15, 0x40, RZ ;  /* 0x000000400f087824 */ /* 0x000fe200078e00ff */
[----:B------:R-:W-:Y:S01]  /*1150*/  LOP3.LUT R222, R0, 0x1c0, RZ, 0xc0, !PT ;  /* 0x000001c000de7812 */ /* 0x000fe200078ec0ff */
[----:B------:R-:W-:Y:S01]  /*1160*/  IMAD.SHL.U32 R0, R16, 0x40, RZ ;  /* 0x0000004010007824 */ /* 0x000fe200078e00ff */
[----:B------:R-:W-:Y:S02]  /*1170*/  SHF.R.S32.HI R6, RZ, 0x1f, R15 ;  /* 0x0000001fff067819 */ /* 0x000fe4000001140f */
[----:B------:R-:W-:Y:S02]  /*1180*/  IADD3 R146, R144, 0x40, RZ ;  /* 0x0000004090927810 */ /* 0x000fe40007ffe0ff */
[----:B------:R-:W-:-:S02]  /*1190*/  LEA.HI R5, R5, R17, RZ, 0x3 ;  /* 0x0000001105057211 */ /* 0x000fc400078f18ff */
[----:B------:R-:W-:Y:S01]  /*11a0*/  LOP3.LUT R219, R3, 0x1c0, RZ, 0xc0, !PT ;  /* 0x000001c003db7812 */ /* 0x000fe200078ec0ff */
[----:B------:R-:W-:Y:S01]  /*11b0*/  IMAD.IADD R142, R144, 0x1, R146 ;  /* 0x00000001908e7824 */ /* 0x000fe200078e0292 */
[----:B------:R-:W-:Y:S02]  /*11c0*/  LEA.HI R4, R4, R16, RZ, 0x3 ;  /* 0x0000001004047211 */ /* 0x000fe400078f18ff */
[----:B------:R-:W-:Y:S01]  /*11d0*/  LEA.HI R3, R6, R15, RZ, 0x3 ;  /* 0x0000000f06037211 */ /* 0x000fe200078f18ff */
[----:B------:R-:W-:Y:S01]  /*11e0*/  IMAD.SHL.U32 R6, R12, 0x40, RZ ;  /* 0x000000400c067824 */ /* 0x000fe200078e00ff */
[----:B------:R-:W-:Y:S01]  /*11f0*/  LOP3.LUT R34, R0, 0x1c0, RZ, 0xc0, !PT ;  /* 0x000001c000227812 */ /* 0x000fe200078ec0ff */
[----:B------:R-:W-:Y:S01]  /*1200*/  IMAD.SHL.U32 R0, R5, 0x40, RZ ;  /* 0x0000004005007824 */ /* 0x000fe200078e00ff */
[----:B------:R-:W-:Y:S01]  /*1210*/  LOP3.LUT R33, R8, 0x1c0, RZ, 0xc0, !PT ;  /* 0x000001c008217812 */ /* 0x000fe200078ec0ff */
[----:B------:R-:W-:Y:S01]  /*1220*/  IMAD.SHL.U32 R5, R4, 0x40, RZ ;  /* 0x0000004004057824 */ /* 0x000fe200078e00ff */
[----:B------:R-:W-:Y:S01]  /*1230*/  SHF.R.U32.HI R31, RZ, 0x3, R222 ;  /* 0x00000003ff1f7819 */ /* 0x000fe200000116de */
[----:B------:R-:W-:Y:S01]  /*1240*/  IMAD.SHL.U32 R4, R3, 0x40, RZ ;  /* 0x0000004003047824 */ /* 0x000fe200078e00ff */
[----:B------:R-:W-:-:S02]  /*1250*/  SHF.R.S32.HI R3, RZ, 0x1f, R142 ;  /* 0x0000001fff037819 */ /* 0x000fc4000001148e */
[----:B------:R-:W-:Y:S02]  /*1260*/  LOP3.LUT R8, R0, 0xfffffe00, RZ, 0xc0, !PT ;  /* 0xfffffe0000087812 */ /* 0x000fe400078ec0ff */
[CC--:B------:R-:W-:Y:S02]  /*1270*/  LEA.HI R0, R3.reuse, R142.reuse, RZ, 0x6 ;  /* 0x0000008e03007211 */ /* 0x0c0fe400078f30ff */
[----:B------:R-:W-:Y:S02]  /*1280*/  LEA.HI R3, R3, R142, RZ, 0x3 ;  /* 0x0000008e03037211 */ /* 0x000fe400078f18ff */
[----:B------:R-:W-:Y:S01]  /*1290*/  LOP3.LUT R27, R5, 0xfffffe00, RZ, 0xc0, !PT ;  /* 0xfffffe00051b7812 */ /* 0x000fe200078ec0ff */
[----:B------:R-:W-:Y:S01]  /*12a0*/  IMAD.SHL.U32 R0, R0, 0x80, RZ ;  /* 0x0000008000007824 */ /* 0x000fe200078e00ff */
[----:B------:R-:W-:Y:S02]  /*12b0*/  LOP3.LUT R25, R4, 0xfffffe00, RZ, 0xc0, !PT ;  /* 0xfffffe0004197812 */ /* 0x000fe400078ec0ff */
[----:B------:R-:W-:Y:S01]  /*12c0*/  SHF.R.U32.HI R29, RZ, 0x3, R219 ;  /* 0x00000003ff1d7819 */ /* 0x000fe200000116db */
[----:B------:R-:W-:Y:S01]  /*12d0*/  STL [R1+0xd8], R27 ;  /* 0x0000d81b01007387 */ /* 0x000fe20000100800 */
[----:B------:R-:W-:-:S02]  /*12e0*/  LOP3.LUT R5, R222, 0x38, R3, 0xf8, !PT ;  /* 0x00000038de057812 */ /* 0x000fc400078ef803 */
[----:B------:R-:W-:Y:S01]  /*12f0*/  LOP3.LUT R4, R219, 0x38, R3, 0xf8, !PT ;  /* 0x00000038db047812 */ /* 0x000fe200078ef803 */
[----:B------:R-:W-:Y:S01]  /*1300*/  STL [R1+0xd4], R25 ;  /* 0x0000d41901007387 */ /* 0x000fe20000100800 */
[----:B------:R-:W-:Y:S02]  /*1310*/  SHF.R.U32.HI R28, RZ, 0x3, R34 ;  /* 0x00000003ff1c7819 */ /* 0x000fe40000011622 */
[----:B------:R-:W-:Y:S01]  /*1320*/  SHF.R.U32.HI R26, RZ, 0x3, R33 ;  /* 0x00000003ff1a7819 */ /* 0x000fe20000011621 */
[----:B------:R-:W-:Y:S01]  /*1330*/  STL [R1+0x28], R24 ;  /* 0x0000281801007387 */ /* 0x000fe20000100800 */
[--C-:B------:R-:W-:Y:S02]  /*1340*/  LOP3.LUT R10, R34, 0x38, R3.reuse, 0xf8, !PT ;  /* 0x00000038220a7812 */ /* 0x100fe400078ef803 */
[----:B------:R-:W-:Y:S02]  /*1350*/  LOP3.LUT R12, R33, 0x38, R3, 0xf8, !PT ;  /* 0x00000038210c7812 */ /* 0x000fe400078ef803 */
[----:B------:R-:W-:-:S02]  /*1360*/  LOP3.LUT R9, R6, 0xfffffe00, RZ, 0xc0, !PT ;  /* 0xfffffe0006097812 */ /* 0x000fc400078ec0ff */
[----:B------:R-:W-:Y:S02]  /*1370*/  LOP3.LUT R11, R5, R31, RZ, 0x3c, !PT ;  /* 0x0000001f050b7212 */ /* 0x000fe400078e3cff */
[----:B------:R-:W-:Y:S02]  /*1380*/  LOP3.LUT R6, R4, R29, RZ, 0x3c, !PT ;  /* 0x0000001d04067212 */ /* 0x000fe400078e3cff */
[----:B------:R-:W-:Y:S02]  /*1390*/  LOP3.LUT R0, R0, 0xffffe000, RZ, 0xc0, !PT ;  /* 0xffffe00000007812 */ /* 0x000fe400078ec0ff */
[----:B------:R-:W-:Y:S02]  /*13a0*/  LOP3.LUT R5, R10, R28, RZ, 0x3c, !PT ;  /* 0x0000001c0a057212 */ /* 0x000fe400078e3cff */
[----:B------:R-:W-:Y:S02]  /*13b0*/  LOP3.LUT R4, R12, R26, RZ, 0x3c, !PT ;  /* 0x0000001a0c047212 */ /* 0x000fe400078e3cff */
[----:B------:R-:W-:-:S02]  /*13c0*/  IADD3 R19, R11, R0, R7 ;  /* 0x000000000b137210 */ /* 0x000fc40007ffe007 */
[-C--:B------:R-:W-:Y:S02]  /*13d0*/  IADD3 R17, R6, R0.reuse, R8 ;  /* 0x0000000006117210 */ /* 0x080fe40007ffe008 */
[-C--:B------:R-:W-:Y:S02]  /*13e0*/  IADD3 R16, R5, R0.reuse, R27 ;  /* 0x0000000005107210 */ /* 0x080fe40007ffe01b */
[----:B------:R-:W-:Y:S02]  /*13f0*/  IADD3 R15, R4, R0, R25 ;  /* 0x00000000040f7210 */ /* 0x000fe40007ffe019 */
[----:B------:R-:W-:Y:S02]  /*1400*/  IADD3 R0, R24, 0x80, RZ ;  /* 0x0000008018007810 */ /* 0x000fe40007ffe0ff */
[----:B------:R-:W-:Y:S02]  /*1410*/  LOP3.LUT R6, R222, 0x38, R140, 0xf8, !PT ;  /* 0x00000038de067812 */ /* 0x000fe400078ef88c */
[----:B------:R-:W-:-:S02]  /*1420*/  IADD3 R148, R144, 0x20, RZ ;  /* 0x0000002090947810 */ /* 0x000fc40007ffe0ff */
[----:B------:R-:W-:Y:S02]  /*1430*/  IADD3 R23, R24, 0x70, RZ ;  /* 0x0000007018177810 */ /* 0x000fe40007ffe0ff */
[----:B------:R-:W-:Y:S01]  /*1440*/  @P0 IADD3 R23, R0, 0x10, RZ ;  /* 0x0000001000170810 */ /* 0x000fe20007ffe0ff */
[----:B------:R-:W-:Y:S01]  /*1450*/  IMAD R0, R149, 0x20, R143 ;  /* 0x0000002095007824 */ /* 0x000fe200078e028f */
[----:B------:R-:W-:Y:S02]  /*1460*/  LOP3.LUT R31, R6, R31, RZ, 0x3c, !PT ;  /* 0x0000001f061f7212 */ /* 0x000fe400078e3cff */
[----:B------:R-:W-:Y:S01]  /*1470*/  LOP3.LUT R12, R34, 0x38, R140, 0xf8, !PT ;  /* 0x00000038220c7812 */ /* 0x000fe200078ef88c */
[----:B------:R-:W-:Y:S01]  /*1480*/  IMAD.SHL.U32 R34, R148, 0x2, RZ ;  /* 0x0000000294227824 */ /* 0x000fe200078e00ff */
[----:B------:R-:W-:Y:S01]  /*1490*/  LOP3.LUT R11, R18, 0x7ffffffc, RZ, 0xc0, !PT ;  /* 0x7ffffffc120b7812 */ /* 0x000fe200078ec0ff */
[----:B------:R-:W-:Y:S01]  /*14a0*/  IMAD.SHL.U32 R18, R146, 0x2, RZ ;  /* 0x0000000292127824 */ /* 0x000fe200078e00ff */
[----:B------:R-:W-:Y:S01]  /*14b0*/  IADD3 R147, R144, 0x60, RZ ;  /* 0x0000006090937810 */ /* 0x000fe20007ffe0ff */
[----:B------:R-:W-:Y:S01]  /*14c0*/  STL [R1+0x2c], R23 ;  /* 0x00002c1701007387 */ /* 0x000fe20000100800 */
[CC--:B------:R-:W-:Y:S01]  /*14d0*/  IADD3 R4, R13.reuse, R9.reuse, R14 ;  /* 0x000000090d047210 */ /* 0x0c0fe20007ffe00e */
[----:B------:R-:W-:Y:S01]  /*14e0*/  IMAD.IADD R11, R32, 0x1, -R11 ;  /* 0x00000001200b7824 */ /* 0x000fe200078e0a0b */
[----:B------:R-:W-:Y:S01]  /*14f0*/  LOP3.LUT R5, R13, R9, RZ, 0xfc, !PT ;  /* 0x000000090d057212 */ /* 0x000fe200078efcff */
[----:B------:R-:W-:Y:S01]  /*1500*/  STL [R1+0x190], R31 ;  /* 0x0001901f01007387 */ /* 0x000fe20000100800 */
[----:B------:R-:W-:Y:S01]  /*1510*/  SHF.R.S32.HI R9, RZ, 0x1f, R143 ;  /* 0x0000001fff097819 */ /* 0x000fe2000001148f */
[----:B------:R-:W-:Y:S01]  /*1520*/  IMAD.SHL.U32 R48, R11, 0x2, RZ ;  /* 0x000000020b307824 */ /* 0x000fe200078e00ff */
[----:B------:R-:W-:Y:S01]  /*1530*/  SHF.R.S32.HI R10, RZ, 0x1f, R148 ;  /* 0x0000001fff0a7819 */ /* 0x000fe20000011494 */
[----:B------:R-:W-:Y:S01]  /*1540*/  STL [R1+0x180], R34 ;  /* 0x0001802201007387 */ /* 0x000fe20000100800 */
[----:B------:R-:W-:Y:S01]  /*1550*/  SHF.R.S32.HI R9, RZ, 0x1f, R146 ;  /* 0x0000001fff097819 */ /* 0x000fe20000011492 */
[----:B------:R-:W-:Y:S01]  /*1560*/  IMAD R11, R20, 0x8, R30 ;  /* 0x00000008140b7824 */ /* 0x000fe200078e021e */
[----:B------:R-:W-:Y:S01]  /*1570*/  LOP3.LUT R14, R33, 0x38, R140, 0xf8, !PT ;  /* 0x00000038210e7812 */ /* 0x000fe200078ef88c */
[----:B------:R-:W-:Y:S01]  /*1580*/  IMAD.SHL.U32 R33, R147, 0x2, RZ ;  /* 0x0000000293217824 */ /* 0x000fe200078e00ff */
[----:B------:R-:W-:Y:S01]  /*1590*/  SHF.R.S32.HI R6, RZ, 0x1f, R147 ;  /* 0x0000001fff067819 */ /* 0x000fe20000011493 */
[----:B------:R1:W-:Y:S01]  /*15a0*/  STL [R1+0x184], R18 ;  /* 0x0001841201007387 */ /* 0x0003e20000100800 */
[----:B------:R-:W-:-:S02]  /*15b0*/  SHF.L.U64.HI R9, R146, 0x1, R9 ;  /* 0x0000000192097819 */ /* 0x000fc40000010209 */
[----:B------:R-:W-:Y:S01]  /*15c0*/  LOP3.LUT R13, R219, 0x38, R140, 0xf8, !PT ;  /* 0x00000038db0d7812 */ /* 0x000fe200078ef88c */
[----:B------:R2:W-:Y:S01]  /*15d0*/  STL [R1+0x188], R33 ;  /* 0x0001882101007387 */ /* 0x0005e20000100800 */
[----:B------:R-:W-:Y:S02]  /*15e0*/  LOP3.LUT R12, R27, R12, R28, 0xf6, !PT ;  /* 0x0000000c1b0c7212 */ /* 0x000fe400078ef61c */
[----:B------:R-:W-:Y:S02]  /*15f0*/  LOP3.LUT R13, R8, R13, R29, 0xf6, !PT ;  /* 0x0000000d080d7212 */ /* 0x000fe400078ef61d */
[----:B------:R-:W-:Y:S02]  /*1600*/  LEA R150, R2, 0xa080, 0x1 ;  /* 0x0000a08002967811 */ /* 0x000fe400078e08ff */
[----:B------:R-:W-:Y:S02]  /*1610*/  SHF.R.S32.HI R2, RZ, 0x3, R3 ;  /* 0x00000003ff027819 */ /* 0x000fe40000011403 */
[----:B------:R-:W-:-:S02]  /*1620*/  LEA R13, R13, 0x10080, 0x1 ;  /* 0x000100800d0d7811 */ /* 0x000fc400078e08ff */
[----:B------:R-:W-:Y:S02]  /*1630*/  LEA R12, R12, 0x10080, 0x1 ;  /* 0x000100800c0c7811 */ /* 0x000fe400078e08ff */
[C---:B------:R-:W-:Y:S02]  /*1640*/  IADD3 R47, R48.reuse, 0x8, RZ ;  /* 0x00000008302f7810 */ /* 0x040fe40007ffe0ff */
[C---:B------:R-:W-:Y:S02]  /*1650*/  IADD3 R46, R48.reuse, 0x10, RZ ;  /* 0x00000010302e7810 */ /* 0x040fe40007ffe0ff */
[C---:B------:R-:W-:Y:S02]  /*1660*/  IADD3 R45, R48.reuse, 0x18, RZ ;  /* 0x00000018302d7810 */ /* 0x040fe40007ffe0ff */
[----:B------:R-:W-:Y:S02]  /*1670*/  IADD3 R44, R48, 0x20, RZ ;  /* 0x00000020302c7810 */ /* 0x000fe40007ffe0ff */
[----:B-1----:R-:W-:-:S02]  /*1680*/  SHF.L.U64.HI R18, R148, 0x1, R10 ;  /* 0x0000000194127819 */ /* 0x002fc4000001020a */
[----:B------:R-:W-:Y:S02]  /*1690*/  SHF.L.U64.HI R10, R147, 0x1, R6 ;  /* 0x00000001930a7819 */ /* 0x000fe40000010206 */
[C---:B------:R-:W-:Y:S01]  /*16a0*/  IADD3 R43, R48.reuse, 0x28, RZ ;  /* 0x00000028302b7810 */ /* 0x040fe20007ffe0ff */
[----:B------:R-:W-:Y:S01]  /*16b0*/  STL [R1+0x17c], R18 ;  /* 0x00017c1201007387 */ /* 0x000fe20000100800 */
[C---:B------:R-:W-:Y:S02]  /*16c0*/  IADD3 R42, R48.reuse, 0x30, RZ ;  /* 0x00000030302a7810 */ /* 0x040fe40007ffe0ff */
[C---:B------:R-:W-:Y:S01]  /*16d0*/  IADD3 R41, R48.reuse, 0x38, RZ ;  /* 0x0000003830297810 */ /* 0x040fe20007ffe0ff */
[----:B------:R1:W-:Y:S01]  /*16e0*/  STL [R1+0x178], R9 ;  /* 0x0001780901007387 */ /* 0x0003e20000100800 */
[C---:B------:R-:W-:Y:S02]  /*16f0*/  IADD3 R40, R48.reuse, 0x40, RZ ;  /* 0x0000004030287810 */ /* 0x040fe40007ffe0ff */
[C---:B------:R-:W-:Y:S01]  /*1700*/  IADD3 R39, R48.reuse, 0x48, RZ ;  /* 0x0000004830277810 */ /* 0x040fe20007ffe0ff */
[----:B------:R3:W-:Y:S01]  /*1710*/  STL [R1+0x174], R10 ;  /* 0x0001740a01007387 */ /* 0x0007e20000100800 */
[----:B------:R-:W-:-:S02]  /*1720*/  IADD3 R38, R48, 0x50, RZ ;  /* 0x0000005030267810 */ /* 0x000fc40007ffe0ff */
[C---:B------:R-:W-:Y:S01]  /*1730*/  IADD3 R37, R48.reuse, 0x58, RZ ;  /* 0x0000005830257810 */ /* 0x040fe20007ffe0ff */
[----:B------:R4:W-:Y:S01]  /*1740*/  STL [R1+0x198], R11 ;  /* 0x0001980b01007387 */ /* 0x0009e20000100800 */
[C---:B------:R-:W-:Y:S02]  /*1750*/  IADD3 R36, R48.reuse, 0x60, RZ ;  /* 0x0000006030247810 */ /* 0x040fe40007ffe0ff */
[C---:B------:R-:W-:Y:S01]  /*1760*/  IADD3 R35, R48.reuse, 0x68, RZ ;  /* 0x0000006830237810 */ /* 0x040fe20007ffe0ff */
[----:B------:R-:W-:Y:S01]  /*1770*/  STL [R1+0x58], R48 ;  /* 0x0000583001007387 */ /* 0x000fe20000100800 */
[C---:B------:R-:W-:Y:S02]  /*1780*/  IADD3 R34, R48.reuse, 0x70, RZ ;  /* 0x0000007030227810 */ /* 0x040fe40007ffe0ff */
[C---:B--2---:R-:W-:Y:S01]  /*1790*/  IADD3 R33, R48.reuse, 0x78, RZ ;  /* 0x0000007830217810 */ /* 0x044fe20007ffe0ff */
[----:B------:R2:W-:Y:S01]  /*17a0*/  STL [R1+0xd0], R2 ;  /* 0x0000d00201007387 */ /* 0x0005e20000100800 */
[----:B------:R-:W-:-:S02]  /*17b0*/  IADD3 R32, R48, 0x80, RZ ;  /* 0x0000008030207810 */ /* 0x000fc40007ffe0ff */
[C---:B------:R-:W-:Y:S01]  /*17c0*/  IADD3 R30, R48.reuse, 0x90, RZ ;  /* 0x00000090301e7810 */ /* 0x040fe20007ffe0ff */
[----:B------:R5:W-:Y:S01]  /*17d0*/  STL [R1+0x170], R13 ;  /* 0x0001700d01007387 */ /* 0x000be20000100800 */
[C---:B------:R-:W-:Y:S02]  /*17e0*/  IADD3 R29, R48.reuse, 0x98, RZ ;  /* 0x00000098301d7810 */ /* 0x040fe40007ffe0ff */
[C---:B------:R-:W-:Y:S01]  /*17f0*/  IADD3 R28, R48.reuse, 0xa0, RZ ;  /* 0x000000a0301c7810 */ /* 0x040fe20007ffe0ff */
[----:B------:R5:W-:Y:S01]  /*1800*/  STL [R1+0x16c], R12 ;  /* 0x00016c0c01007387 */ /* 0x000be20000100800 */
[----:B------:R-:W-:Y:S02]  /*1810*/  IADD3 R27, R48, 0xa8, RZ ;  /* 0x000000a8301b7810 */ /* 0x000fe40007ffe0ff */
[----:B-1----:R-:W-:Y:S02]  /*1820*/  SEL R9, R22, 0xffffffc0, !P2 ;  /* 0xffffffc016097807 */ /* 0x002fe40005000000 */
[----:B---3--:R-:W-:-:S02]  /*1830*/  LOP3.LUT R10, R31, R7, RZ, 0xfc, !PT ;  /* 0x000000071f0a7212 */ /* 0x008fc400078efcff */
[----:B------:R-:W-:Y:S02]  /*1840*/  IADD3 R31, R48, 0x88, RZ ;  /* 0x00000088301f7810 */ /* 0x000fe40007ffe0ff */
[----:B----4-:R-:W-:Y:S01]  /*1850*/  LOP3.LUT R11, R25, R14, R26, 0xf6, !PT ;  /* 0x0000000e190b7212 */ /* 0x010fe200078ef61a */
[----:B------:R-:W-:Y:S01]  /*1860*/  IMAD.SHL.U32 R207, R10, 0x2, RZ ;  /* 0x000000020acf7824 */ /* 0x000fe200078e00ff */
[----:B------:R-:W-:Y:S02]  /*1870*/  IADD3 R26, R48, 0xb0, RZ ;  /* 0x000000b0301a7810 */ /* 0x000fe40007ffe0ff */
[----:B------:R-:W-:Y:S02]  /*1880*/  LEA R10, R11, 0x10080, 0x1 ;  /* 0x000100800b0a7811 */ /* 0x000fe400078e08ff */
[----:B------:R-:W-:Y:S02]  /*1890*/  LOP3.LUT R206, R3, 0xfffffff8, RZ, 0xc0, !PT ;  /* 0xfffffff803ce7812 */ /* 0x000fe400078ec0ff */
[----:B--2---:R-:W-:Y:S01]  /*18a0*/  SEL R2, R22, 0xffffffc0, !P3 ;  /* 0xffffffc016027807 */ /* 0x004fe20005800000 */
[----:B------:R1:W-:Y:S01]  /*18b0*/  STL [R1+0x168], R10 ;  /* 0x0001680a01007387 */ /* 0x0003e20000100800 */
[----:B------:R-:W-:-:S02]  /*18c0*/  IADD3 R25, R48, 0xb8, RZ ;  /* 0x000000b830197810 */ /* 0x000fc40007ffe0ff */
[C---:B------:R-:W-:Y:S01]  /*18d0*/  SEL R6, R21.reuse, 0xffffffe0, !P1 ;  /* 0xffffffe015067807 */ /* 0x040fe20004800000 */
[----:B------:R2:W-:Y:S01]  /*18e0*/  STL [R1+0xcc], R47 ;  /* 0x0000cc2f01007387 */ /* 0x0005e20000100800 */
[----:B------:R-:W-:Y:S02]  /*18f0*/  SEL R3, R21, 0xffffffe0, !P4 ;  /* 0xffffffe015037807 */ /* 0x000fe40006000000 */
        /* <DEDUP_REMOVED lines=8> */
[C---:B-----5:R-:W-:Y:S02]  /*1980*/  IADD3 R13, R48.reuse, 0xe8, RZ ;  /* 0x000000e8300d7810 */ /* 0x060fe40007ffe0ff */
[----:B------:R-:W-:Y:S01]  /*1990*/  IADD3 R12, R48, 0xf0, RZ ;  /* 0x000000f0300c7810 */ /* 0x000fe20007ffe0ff */
[----:B------:R4:W-:Y:S01]  /*19a0*/  STL [R1+0x50], R43 ;  /* 0x0000502b01007387 */ /* 0x0009e20000100800 */
[----:B------:R-:W-:Y:S02]  /*19b0*/  SHF.R.S32.HI R11, RZ, 0x1f, R46 ;  /* 0x0000001fff0b7819 */ /* 0x000fe4000001142e */
[----:B------:R-:W-:Y:S01]  /*19c0*/  LEA R199, R4, 0x10080, 0x1 ;  /* 0x0001008004c77811 */ /* 0x000fe200078e08ff */
[----:B------:R5:W-:Y:S01]  /*19d0*/  STL [R1+0xc0], R42 ;  /* 0x0000c02a01007387 */ /* 0x000be20000100800 */
[----:B-1----:R-:W-:Y:S01]  /*19e0*/  IADD3 R10, R48, 0xf8, RZ ;  /* 0x000000f8300a7810 */ /* 0x002fe20007ffe0ff */
[----:B------:R-:W-:Y:S01]  /*19f0*/  IMAD.IADD R4, R9, 0x1, R23 ;  /* 0x0000000109047824 */ /* 0x000fe200078e0217 */
[----:B------:R-:W-:Y:S01]  /*1a00*/  LEA R151, R5, 0x4080, 0x1 ;  /* 0x0000408005977811 */ /* 0x000fe200078e08ff */
[----:B------:R-:W-:Y:S01]  /*1a10*/  STL [R1+0xbc], R41 ;  /* 0x0000bc2901007387 */ /* 0x000fe20000100800 */
[----:B--2---:R-:W-:Y:S01]  /*1a20*/  SHF.R.S32.HI R47, RZ, 0x1f, R47 ;  /* 0x0000001fff2f7819 */ /* 0x004fe2000001142f */
[----:B------:R-:W-:Y:S01]  /*1a30*/  IMAD.IADD R200, R199, 0x1, R3 ;  /* 0x00000001c7c87824 */ /* 0x000fe200078e0203 */
[C---:B------:R-:W-:Y:S01]  /*1a40*/  IADD3 R205, R140.reuse, 0x80, RZ ;  /* 0x000000808ccd7810 */ /* 0x040fe20007ffe0ff */
[----:B------:R1:W-:Y:S01]  /*1a50*/  STL [R1+0xb8], R40 ;  /* 0x0000b82801007387 */ /* 0x0003e20000100800 */
[----:B------:R-:W-:Y:S01]  /*1a60*/  IMAD.IADD R196, R3, 0x1, R151 ;  /* 0x0000000103c47824 */ /* 0x000fe200078e0297 */
[----:B------:R-:W-:Y:S01]  /*1a70*/  IADD3 R204, R140, 0xc0, RZ ;  /* 0x000000c08ccc7810 */ /* 0x000fe20007ffe0ff */
[----:B------:R-:W-:Y:S01]  /*1a80*/  IMAD.IADD R202, R199, 0x1, R2 ;  /* 0x00000001c7ca7824 */ /* 0x000fe200078e0202 */
[----:B------:R2:W-:Y:S01]  /*1a90*/  STL [R1+0xb4], R39 ;  /* 0x0000b42701007387 */ /* 0x0005e20000100800 */
[----:B---3--:R-:W-:Y:S01]  /*1aa0*/  SHF.R.S32.HI R45, RZ, 0x1f, R45 ;  /* 0x0000001fff2d7819 */ /* 0x008fe2000001142d */
[----:B------:R-:W-:Y:S01]  /*1ab0*/  IMAD.IADD R198, R2, 0x1, R151 ;  /* 0x0000000102c67824 */ /* 0x000fe200078e0297 */
[----:B------:R-:W-:Y:S01]  /*1ac0*/  SHF.R.S32.HI R141, RZ, 0x1f, R140 ;  /* 0x0000001fff8d7819 */ /* 0x000fe2000001148c */
[----:B------:R-:W-:Y:S01]  /*1ad0*/  STL [R1+0xb0], R38 ;  /* 0x0000b02601007387 */ /* 0x000fe20000100800 */
[----:B------:R-:W-:Y:S01]  /*1ae0*/  SHF.R.S32.HI R215, RZ, 0x1f, R205 ;  /* 0x0000001fffd77819 */ /* 0x000fe200000114cd */
[----:B------:R-:W-:Y:S01]  /*1af0*/  IMAD.IADD R201, R200, 0x1, R2 ;  /* 0x00000001c8c97824 */ /* 0x000fe200078e0202 */
[----:B------:R-:W-:Y:S01]  /*1b00*/  SHF.R.S32.HI R214, RZ, 0x1f, R204 ;  /* 0x0000001fffd67819 */ /* 0x000fe200000114cc */
[----:B------:R3:W-:Y:S01]  /*1b10*/  STL [R1+0xac], R37 ;  /* 0x0000ac2501007387 */ /* 0x0007e20000100800 */
[----:B----4-:R-:W-:Y:S01]  /*1b20*/  SHF.R.S32.HI R43, RZ, 0x1f, R43 ;  /* 0x0000001fff2b7819 */ /* 0x010fe2000001142b */
[----:B------:R-:W-:Y:S01]  /*1b30*/  IMAD.IADD R197, R2, 0x1, R196 ;  /* 0x0000000102c57824 */ /* 0x000fe200078e02c4 */
[----:B------:R-:W-:Y:S01]  /*1b40*/  SHF.R.S32.HI R213, RZ, 0x1f, R206 ;  /* 0x0000001fffd57819 */ /* 0x000fe200000114ce */
[----:B------:R4:W-:Y:S01]  /*1b50*/  STL [R1+0xa8], R36 ;  /* 0x0000a82401007387 */ /* 0x0009e20000100800 */
[----:B-----5:R-:W-:-:S03]  /*1b60*/  SHF.R.S32.HI R42, RZ, 0x1f, R42 ;  /* 0x0000001fff2a7819 */ /* 0x020fc6000001142a */
[----:B------:R-:W-:Y:S04]  /*1b70*/  STL [R1+0xa4], R35 ;  /* 0x0000a42301007387 */ /* 0x000fe80000100800 */
[----:B------:R5:W-:Y:S01]  /*1b80*/  STL [R1+0xa0], R34 ;  /* 0x0000a02201007387 */ /* 0x000be20000100800 */
[----:B-1----:R-:W-:-:S03]  /*1b90*/  SHF.R.S32.HI R40, RZ, 0x1f, R40 ;  /* 0x0000001fff287819 */ /* 0x002fc60000011428 */
[----:B------:R1:W-:Y:S01]  /*1ba0*/  STL [R1+0x9c], R33 ;  /* 0x00009c2101007387 */ /* 0x0003e20000100800 */
[----:B--2---:R-:W-:-:S03]  /*1bb0*/  SHF.R.S32.HI R39, RZ, 0x1f, R39 ;  /* 0x0000001fff277819 */ /* 0x004fc60000011427 */
[----:B------:R-:W-:Y:S04]  /*1bc0*/  STL [R1+0x98], R32 ;  /* 0x0000982001007387 */ /* 0x000fe80000100800 */
[----:B------:R2:W-:Y:S01]  /*1bd0*/  STL [R1+0x94], R31 ;  /* 0x0000941f01007387 */ /* 0x0005e20000100800 */
[----:B---3--:R-:W-:-:S03]  /*1be0*/  SHF.R.S32.HI R37, RZ, 0x1f, R37 ;  /* 0x0000001fff257819 */ /* 0x008fc60000011425 */
[----:B------:R3:W-:Y:S01]  /*1bf0*/  STL [R1+0x90], R30 ;  /* 0x0000901e01007387 */ /* 0x0007e20000100800 */
[----:B----4-:R-:W-:-:S03]  /*1c00*/  SHF.R.S32.HI R36, RZ, 0x1f, R36 ;  /* 0x0000001fff247819 */ /* 0x010fc60000011424 */
[----:B------:R-:W-:Y:S04]  /*1c10*/  STL [R1+0x8c], R29 ;  /* 0x00008c1d01007387 */ /* 0x000fe80000100800 */
[----:B------:R4:W-:Y:S01]  /*1c20*/  STL [R1+0x88], R28 ;  /* 0x0000881c01007387 */ /* 0x0009e20000100800 */
[----:B-----5:R-:W-:-:S03]  /*1c30*/  SHF.R.S32.HI R34, RZ, 0x1f, R34 ;  /* 0x0000001fff227819 */ /* 0x020fc60000011422 */
[----:B------:R5:W-:Y:S01]  /*1c40*/  STL [R1+0x84], R27 ;  /* 0x0000841b01007387 */ /* 0x000be20000100800 */
[----:B-1----:R-:W-:-:S03]  /*1c50*/  SHF.R.S32.HI R33, RZ, 0x1f, R33 ;  /* 0x0000001fff217819 */ /* 0x002fc60000011421 */
[----:B------:R-:W-:Y:S04]  /*1c60*/  STL [R1+0x80], R26 ;  /* 0x0000801a01007387 */ /* 0x000fe80000100800 */
[----:B------:R1:W-:Y:S01]  /*1c70*/  STL [R1+0x7c], R25 ;  /* 0x00007c1901007387 */ /* 0x0003e20000100800 */
[----:B--2---:R-:W-:-:S03]  /*1c80*/  SHF.R.S32.HI R31, RZ, 0x1f, R31 ;  /* 0x0000001fff1f7819 */ /* 0x004fc6000001141f */
[----:B------:R2:W-:Y:S01]  /*1c90*/  STL [R1+0x78], R22 ;  /* 0x0000781601007387 */ /* 0x0005e20000100800 */
[----:B---3--:R-:W-:-:S03]  /*1ca0*/  SHF.R.S32.HI R30, RZ, 0x1f, R30 ;  /* 0x0000001fff1e7819 */ /* 0x008fc6000001141e */
[----:B------:R-:W-:Y:S04]  /*1cb0*/  STL [R1+0x74], R21 ;  /* 0x0000741501007387 */ /* 0x000fe80000100800 */
[----:B------:R3:W-:Y:S01]  /*1cc0*/  STL [R1+0x70], R20 ;  /* 0x0000701401007387 */ /* 0x0007e20000100800 */
[----:B----4-:R-:W-:-:S03]  /*1cd0*/  SHF.R.S32.HI R28, RZ, 0x1f, R28 ;  /* 0x0000001fff1c7819 */ /* 0x010fc6000001141c */
        /* <DEDUP_REMOVED lines=8> */
[----:B------:R-:W-:Y:S01]  /*1d60*/  STL [R1+0x5c], R10 ;  /* 0x00005c0a01007387 */ /* 0x000fe20000100800 */
[----:B---3--:R-:W-:-:S03]  /*1d70*/  SHF.R.S32.HI R20, RZ, 0x1f, R20 ;  /* 0x0000001fff147819 */ /* 0x008fc60000011414 */
[----:B------:R2:W-:Y:S01]  /*1d80*/  STL [R1+0x160], R11 ;  /* 0x0001600b01007387 */ /* 0x0005e20000100800 */
[----:B----4-:R-:W-:-:S03]  /*1d90*/  SHF.R.S32.HI R18, RZ, 0x1f, R18 ;  /* 0x0000001fff127819 */ /* 0x010fc60000011412 */
[----:B------:R-:W-:Y:S01]  /*1da0*/  STL [R1+0x15c], R45 ;  /* 0x00015c2d01007387 */ /* 0x000fe20000100800 */
[----:B-----5:R-:W-:Y:S02]  /*1db0*/  SHF.R.S32.HI R13, RZ, 0x1f, R13 ;  /* 0x0000001fff0d7819 */ /* 0x020fe4000001140d */
[----:B-1----:R-:W-:Y:S02]  /*1dc0*/  SHF.R.S32.HI R12, RZ, 0x1f, R12 ;  /* 0x0000001fff0c7819 */ /* 0x002fe4000001140c */
[----:B--2---:R-:W-:-:S05]  /*1dd0*/  SHF.R.S32.HI R11, RZ, 0x1f, R44 ;  /* 0x0000001fff0b7819 */ /* 0x004fca000001142c */
[----:B------:R1:W-:Y:S04]  /*1de0*/  STL [R1+0x158], R11 ;  /* 0x0001580b01007387 */ /* 0x0003e80000100800 */
[----:B------:R-:W-:Y:S04]  /*1df0*/  STL [R1+0x154], R43 ;  /* 0x0001542b01007387 */ /* 0x000fe80000100800 */
[----:B------:R-:W-:Y:S01]  /*1e00*/  STL [R1+0x150], R42 ;  /* 0x0001502a01007387 */ /* 0x000fe20000100800 */
[----:B-1----:R-:W-:-:S05]  /*1e10*/  SHF.R.S32.HI R11, RZ, 0x1f, R41 ;  /* 0x0000001fff0b7819 */ /* 0x002fca0000011429 */
        /* <DEDUP_REMOVED lines=29> */
[----:B------:R2:W-:Y:S04]  /*1ff0*/  STL [R1+0xf4], R13 ;  /* 0x0000f40d01007387 */ /* 0x0005e80000100800 */
[----:B------:R3:W-:Y:S01]  /*2000*/  STL [R1+0xf0], R12 ;  /* 0x0000f00c01007387 */ /* 0x0007e20000100800 */
[----:B-1----:R-:W-:Y:S01]  /*2010*/  SHF.R.S32.HI R11, RZ, 0x1f, R10 ;  /* 0x0000001fff0b7819 */ /* 0x002fe2000001140a */
[----:B------:R-:W-:-:S02]  /*2020*/  IMAD.IADD R10, R24, 0x1, R6 ;  /* 0x00000001180a7824 */ /* 0x000fc400078e0206 */
[----:B------:R-:W-:Y:S02]  /*2030*/  IMAD.IADD R6, R6, 0x1, R23 ;  /* 0x0000000106067824 */ /* 0x000fe400078e0217 */
[--C-:B--2---:R-:W-:Y:S01]  /*2040*/  IMAD.IADD R13, R24, 0x1, R9.reuse ;  /* 0x00000001180d7824 */ /* 0x104fe200078e0209 */
[----:B------:R1:W-:Y:S01]  /*2050*/  STL [R1+0xec], R11 ;  /* 0x0000ec0b01007387 */ /* 0x0003e20000100800 */
[----:B------:R-:W-:Y:S01]  /*2060*/  IMAD.IADD R3, R6, 0x1, R9 ;  /* 0x0000000106037824 */ /* 0x000fe200078e0209 */
[----:B---3--:R-:W-:Y:S02]  /*2070*/  LEA R12, R19, 0x10080, 0x1 ;  /* 0x00010080130c7811 */ /* 0x008fe400078e08ff */
[----:B------:R-:W-:Y:S04]  /*2080*/  STL [R1+0x44], R13 ;  /* 0x0000440d01007387 */ /* 0x000fe80000100800 */
[----:B------:R2:W-:Y:S04]  /*2090*/  STL [R1+0x34], R10 ;  /* 0x0000340a01007387 */ /* 0x0005e80000100800 */
[----:B------:R3:W-:Y:S01]  /*20a0*/  STL [R1+0xe8], R12 ;  /* 0x0000e80c01007387 */ /* 0x0007e20000100800 */
[----:B-1----:R-:W-:-:S05]  /*20b0*/  LEA R11, R17, 0x10080, 0x1 ;  /* 0x00010080110b7811 */ /* 0x002fca00078e08ff */
[----:B------:R1:W-:Y:S01]  /*20c0*/  STL [R1+0xe4], R11 ;  /* 0x0000e40b01007387 */ /* 0x0003e20000100800 */
[----:B--2---:R-:W-:Y:S01]  /*20d0*/  IMAD.IADD R10, R9, 0x1, R10 ;  /* 0x00000001090a7824 */ /* 0x004fe200078e020a */
[----:B---3--:R-:W-:-:S05]  /*20e0*/  LEA R12, R16, 0x10080, 0x1 ;  /* 0x00010080100c7811 */ /* 0x008fca00078e08ff */
[----:B------:R2:W-:Y:S01]  /*20f0*/  STL [R1+0xe0], R12 ;  /* 0x0000e00c01007387 */ /* 0x0005e20000100800 */
[----:B-1----:R-:W-:-:S05]  /*2100*/  LEA R11, R15, 0x10080, 0x1 ;  /* 0x000100800f0b7811 */ /* 0x002fca00078e08ff */
[----:B------:R2:W-:Y:S04]  /*2110*/  STL [R1+0xdc], R11 ;  /* 0x0000dc0b01007387 */ /* 0x0005e80000100800 */
[----:B------:R2:W-:Y:S04]  /*2120*/  STL [R1+0x40], R10 ;  /* 0x0000400a01007387 */ /* 0x0005e80000100800 */
[----:B------:R2:W-:Y:S04]  /*2130*/  STL [R1+0x3c], R4 ;  /* 0x00003c0401007387 */ /* 0x0005e80000100800 */
[----:B------:R2:W-:Y:S04]  /*2140*/  STL [R1+0x30], R6 ;  /* 0x0000300601007387 */ /* 0x0005e80000100800 */
[----:B------:R2:W-:Y:S02]  /*2150*/  STL [R1+0x38], R3 ;  /* 0x0000380301007387 */ /* 0x0005e40000100800 */
.L_x_1908:
[----:B--2---:R-:W2:Y:S01]  /*2160*/  LDL R3, [R1+0x1c] ;  /* 0x00001c0001037983 */ /* 0x004ea20000100800 */
[----:B------:R-:W-:Y:S01]  /*2170*/  IMAD.MOV.U32 R2, RZ, RZ, 0x4 ;  /* 0x00000004ff027424 */ /* 0x000fe200078e00ff */
[----:B------:R-:W-:-:S04]  /*2180*/  ISETP.NE.U32.AND P0, PT, RZ, c[0x0][0x370], PT ;  /* 0x0000dc00ff007a0c */ /* 0x000fc80003f05070 */
[----:B------:R-:W-:Y:S01]  /*2190*/  ISETP.NE.AND.EX P1, PT, RZ, c[0x0][0x374], PT, P0 ;  /* 0x0000dd00ff007a0c */ /* 0x000fe20003f25300 */
[----:B--2---:R-:W-:-:S05]  /*21a0*/  IMAD.WIDE R2, R3, R2, c[0x0][0x588] ;  /* 0x0001620003027625 */ /* 0x004fca00078e0202 */
[----:B------:R-:W2:Y:S01]  /*21b0*/  LDG.E R29, [R2.64] ;  /* 0x00000006021d7981 */ /* 0x000ea2000c1e1900 */
[----:B------:R-:W-:Y:S01]  /*21c0*/  ISETP.NE.U32.AND P4, PT, RZ, c[0x0][0x360], PT ;  /* 0x0000d800ff007a0c */ /* 0x000fe20003f85070 */
[----:B------:R-:W-:Y:S01]  /*21d0*/  IMAD.MOV.U32 R12, RZ, RZ, RZ ;  /* 0x000000ffff0c7224 */ /* 0x000fe200078e00ff */
[----:B------:R-:W-:Y:S02]  /*21e0*/  ISETP.NE.U32.AND P3, PT, RZ, c[0x0][0x348], PT ;  /* 0x0000d200ff007a0c */ /* 0x000fe40003f65070 */
[----:B------:R-:W-:Y:S02]  /*21f0*/  ISETP.NE.AND.EX P4, PT, RZ, c[0x0][0x364], PT, P4 ;  /* 0x0000d900ff007a0c */ /* 0x000fe40003f85340 */
[----:B------:R-:W-:Y:S02]  /*2200*/  ISETP.NE.U32.AND P5, PT, RZ, c[0x0][0x350], PT ;  /* 0x0000d400ff007a0c */ /* 0x000fe40003fa5070 */
[----:B------:R-:W-:Y:S02]  /*2210*/  ISETP.NE.U32.AND P6, PT, RZ, c[0x0][0x358], PT ;  /* 0x0000d600ff007a0c */ /* 0x000fe40003fc5070 */
[----:B------:R-:W-:-:S02]  /*2220*/  ISETP.NE.AND.EX P3, PT, RZ, c[0x0][0x34c], PT, P3 ;  /* 0x0000d300ff007a0c */ /* 0x000fc40003f65330 */
[----:B------:R-:W-:Y:S02]  /*2230*/  ISETP.NE.AND.EX P5, PT, RZ, c[0x0][0x354], PT, P5 ;  /* 0x0000d500ff007a0c */ /* 0x000fe40003fa5350 */
[----:B------:R-:W-:Y:S01]  /*2240*/  ISETP.NE.AND.EX P6, PT, RZ, c[0x0][0x35c], PT, P6 ;  /* 0x0000d700ff007a0c */ /* 0x000fe20003fc5360 */
[----:B------:R-:W-:Y:S02]  /*2250*/  IMAD.MOV.U32 R131, RZ, RZ, RZ ;  /* 0x000000ffff837224 */ /* 0x000fe400078e00ff */
[----:B------:R-:W-:Y:S02]  /*2260*/  IMAD.MOV.U32 R16, RZ, RZ, RZ ;  /* 0x000000ffff107224 */ /* 0x000fe400078e00ff */
[----:B------:R-:W-:Y:S01]  /*2270*/  IMAD.MOV.U32 R15, RZ, RZ, RZ ;  /* 0x000000ffff0f7224 */ /* 0x000fe200078e00ff */
[----:B--2---:R-:W-:Y:S01]  /*2280*/  SHF.R.S32.HI R28, RZ, 0x1f, R29 ;  /* 0x0000001fff1c7819 */ /* 0x004fe2000001141d */
[C---:B------:R-:W-:Y:S01]  /*2290*/  IMAD.SHL.U32 R20, R29.reuse, 0x4, RZ ;  /* 0x000000041d147824 */ /* 0x040fe200078e00ff */
[C---:B------:R-:W-:Y:S01]  /*22a0*/  @P1 LEA R4, P0, R29.reuse, c[0x0][0x370], 0x2 ;  /* 0x0000dc001d041a11 */ /* 0x040fe200078010ff */
[----:B------:R1:W-:Y:S01]  /*22b0*/  STL [R1+0x20], R29 ;  /* 0x0000201d01007387 */ /* 0x0003e20000100800 */
[----:B------:R-:W-:-:S02]  /*22c0*/  SHF.L.U64.HI R19, R29, 0x2, R28 ;  /* 0x000000021d137819 */ /* 0x000fc4000001021c */
[----:B------:R-:W-:Y:S01]  /*22d0*/  @P1 LEA.HI.X R5, R29, c[0x0][0x374], R28, 0x2, P0 ;  /* 0x0000dd001d051a11 */ /* 0x000fe200000f141c */
[----:B------:R1:W-:Y:S01]  /*22e0*/  STL [R1+0x24], R28 ;  /* 0x0000241c01007387 */ /* 0x0003e20000100800 */
[----:B------:R-:W-:-:S03]  /*22f0*/  @P4 IADD3 R2, P0, R20, c[0x0][0x360], RZ ;  /* 0x0000d80014024a10 */ /* 0x000fc60007f1e0ff */
[----:B------:R2:W3:Y:S01]  /*2300*/  @P1 LDG.E R12, [R4.64] ;  /* 0x00000006040c1981 */ /* 0x0004e2000c1e1900 */
[C---:B------:R-:W-:Y:S02]  /*2310*/  @P4 IADD3.X R3, R19.reuse, c[0x0][0x364], RZ, P0, !PT ;  /* 0x0000d90013034a10 */ /* 0x040fe400007fe4ff */
[----:B------:R-:W-:Y:S01]  /*2320*/  IADD3 R10, P2, R20, c[0x0][0x348], RZ ;  /* 0x0000d200140a7a10 */ /* 0x000fe20007f5e0ff */
[----:B------:R1:W-:Y:S04]  /*2330*/  STL [R1+0x8], R20 ;  /* 0x0000081401007387 */ /* 0x0003e80000100800 */
[----:B------:R4:W5:Y:S01]  /*2340*/  @P4 LDG.E R134, [R2.64] ;  /* 0x0000000602864981 */ /* 0x000962000c1e1900 */
[----:B------:R-:W-:-:S03]  /*2350*/  IADD3.X R11, R19, c[0x0][0x34c], RZ, P2, !PT ;  /* 0x0000d300130b7a10 */ /* 0x000fc600017fe4ff */
[----:B------:R1:W-:Y:S04]  /*2360*/  STL [R1+0xc], R19 ;  /* 0x00000c1301007387 */ /* 0x0003e80000100800 */
[----:B------:R1:W5:Y:S01]  /*2370*/  @P3 LDG.E R131, [R10.64] ;  /* 0x000000060a833981 */ /* 0x000362000c1e1900 */
[----:B--2---:R-:W-:-:S04]  /*2380*/  IADD3 R4, P1, R20, c[0x0][0x350], RZ ;  /* 0x0000d40014047a10 */ /* 0x004fc80007f3e0ff */
[----:B------:R-:W-:Y:S02]  /*2390*/  IADD3.X R5, R19, c[0x0][0x354], RZ, P1, !PT ;  /* 0x0000d50013057a10 */ /* 0x000fe40000ffe4ff */
[----:B----4-:R-:W-:-:S03]  /*23a0*/  IADD3 R2, P0, R20, c[0x0][0x358], RZ ;  /* 0x0000d60014027a10 */ /* 0x010fc60007f1e0ff */
[----:B------:R1:W5:Y:S01]  /*23b0*/  @P5 LDG.E R16, [R4.64] ;  /* 0x0000000604105981 */ /* 0x000362000c1e1900 */
[----:B------:R-:W-:-:S05]  /*23c0*/  IADD3.X R3, R19, c[0x0][0x35c], RZ, P0, !PT ;  /* 0x0000d70013037a10 */ /* 0x000fca00007fe4ff */
[----:B------:R1:W5:Y:S01]  /*23d0*/  @P6 LDG.E R15, [R2.64] ;  /* 0x00000006020f6981 */ /* 0x000362000c1e1900 */
[----:B------:R-:W-:Y:S03]  /*23e0*/  YIELD ;  /* 0x0000000000007946 */ /* 0x000fe60003800000 */
[----:B---3--:R1:W-:Y:S01]  /*23f0*/  STL [R1+0x4], R12 ;  /* 0x0000040c01007387 */ /* 0x0083e20000100800 */
[----:B------:R-:W-:Y:S05]  /*2400*/  @P4 BRA `(.L_x_1709) ;  /* 0x0000005000004947 */ /* 0x000fea0003800000 */
[----:B-----5:R-:W-:Y:S01]  /*2410*/  MOV R134, c[0x0][0x168] ;  /* 0x00005a0000867a02 */ /* 0x020fe20000000f00 */
[----:B------:R-:W-:Y:S05]  /*2420*/  @!P3 BRA `(.L_x_1709) ;  /* 0x000000300000b947 */ /* 0x000fea0003800000 */
[----:B------:R-:W2:Y:S04]  /*2430*/  LDG.E R9, [R10.64] ;  /* 0x000000060a097981 */ /* 0x000ea8000c1e1900 */
[----:B------:R-:W2:Y:S02]  /*2440*/  LDG.E R6, [R10.64+0x4] ;  /* 0x000004060a067981 */ /* 0x000ea4000c1e1900 */
[----:B--2---:R-:W-:-:S02]  /*2450*/  IADD3 R134, -R9, R6, RZ ;  /* 0x0000000609867210 */ /* 0x004fc40007ffe1ff */
.L_x_1709:
[----:B------:R-:W-:-:S04]  /*2460*/  ISETP.NE.U32.AND P0, PT, RZ, c[0x0][0x368], PT ;  /* 0x0000da00ff007a0c */ /* 0x000fc80003f05070 */
[----:B------:R-:W-:-:S13]  /*2470*/  ISETP.NE.AND.EX P0, PT, RZ, c[0x0][0x36c], PT, P0 ;  /* 0x0000db00ff007a0c */ /* 0x000fda0003f05300 */
[----:B------:R-:W-:Y:S05]  /*2480*/  @!P0 BRA `(.L_x_1710) ;  /* 0x0000004000008947 */ /* 0x000fea0003800000 */
[----:B-1----:R-:W-:-:S04]  /*2490*/  IADD3 R4, P0, R20, c[0x0][0x368], RZ ;  /* 0x0000da0014047a10 */ /* 0x002fc80007f1e0ff */
[----:B------:R-:W-:-:S05]  /*24a0*/  IADD3.X R5, R19, c[0x0][0x36c], RZ, P0, !PT ;  /* 0x0000db0013057a10 */ /* 0x000fca00007fe4ff */
[----:B------:R1:W5:Y:S01]  /*24b0*/  LDG.E R9, [R4.64] ;  /* 0x0000000604097981 */ /* 0x000362000c1e1900 */
[----:B------:R-:W-:Y:S05]  /*24c0*/  BRA `(.L_x_1711) ;  /* 0x0000005000007947 */ /* 0x000fea0003800000 */
.L_x_1710:
[----:B------:R-:W-:Y:S01]  /*24d0*/  MOV R9, UR5 ;  /* 0x0000000500097c02 */ /* 0x000fe20008000f00 */
[----:B------:R-:W-:Y:S05]  /*24e0*/  @!P5 BRA `(.L_x_1711) ;  /* 0x000000300000d947 */ /* 0x000fea0003800000 */
[----:B------:R2:W3:Y:S04]  /*24f0*/  LDG.E R6, [R4.64] ;  /* 0x0000000604067981 */ /* 0x0004e8000c1e1900 */
[----:B-12---:R-:W3:Y:S02]  /*2500*/  LDG.E R4, [R4.64+0x4] ;  /* 0x0000040604047981 */ /* 0x006ee4000c1e1900 */
[----:B---3--:R-:W-:Y:S02]  /*2510*/  IADD3 R9, -R6, R4, RZ ;  /* 0x0000000406097210 */ /* 0x008fe40007ffe1ff */
.L_x_1711:
[----:B------:R-:W2:Y:S04]  /*2520*/  LDL R17, [R1+0x18] ;  /* 0x0000180001117983 */ /* 0x000ea80000100800 */
[----:B-1----:R1:W3:Y:S04]  /*2530*/  @P6 LDG.E R5, [R2.64] ;  /* 0x0000000602056981 */ /* 0x0022e8000c1e1900 */
[----:B------:R1:W3:Y:S01]  /*2540*/  @P6 LDG.E R4, [R2.64+0x4] ;  /* 0x0000040602046981 */ /* 0x0002e2000c1e1900 */
[----:B------:R-:W-:Y:S01]  /*2550*/  ISETP.NE.U32.AND P0, PT, RZ, c[0x0][0x378], PT ;  /* 0x0000de00ff007a0c */ /* 0x000fe20003f05070 */
[----:B-----5:R-:W-:-:S03]  /*2560*/  IMAD.MOV.U32 R122, RZ, RZ, R9 ;  /* 0x000000ffff7a7224 */ /* 0x020fc600078e0009 */
[----:B------:R-:W-:-:S13]  /*2570*/  ISETP.NE.AND.EX P1, PT, RZ, c[0x0][0x37c], PT, P0 ;  /* 0x0000df00ff007a0c */ /* 0x000fda0003f25300 */
[----:B-1----:R-:W-:-:S04]  /*2580*/  @P1 IADD3 R2, P0, R20, c[0x0][0x378], RZ ;  /* 0x0000de0014021a10 */ /* 0x002fc80007f1e0ff */
[----:B------:R-:W-:-:S05]  /*2590*/  @P1 IADD3.X R3, R19, c[0x0][0x37c], RZ, P0, !PT ;  /* 0x0000df0013031a10 */ /* 0x000fca00007fe4ff */
[----:B------:R1:W5:Y:S01]  /*25a0*/  @P1 LDG.E R122, [R2.64] ;  /* 0x00000006027a1981 */ /* 0x000362000c1e1900 */
[----:B------:R-:W-:Y:S01]  /*25b0*/  IMAD.IADD R6, R9, 0x1, -R12 ;  /* 0x0000000109067824 */ /* 0x000fe200078e0a0c */
[----:B------:R-:W-:Y:S01]  /*25c0*/  BSSY B0, `(.L_x_1712) ;  /* 0x0000032000007945 */ /* 0x000fe20003800000 */
[----:B-1----:R-:W-:Y:S01]  /*25d0*/  IMAD.MOV.U32 R2, RZ, RZ, c[0x0][0x228] ;  /* 0x00008a00ff027624 */ /* 0x002fe200078e00ff */
[----:B--2---:R-:W-:-:S04]  /*25e0*/  LOP3.LUT R3, R17, 0xff000000, RZ, 0xc0, !PT ;  /* 0xff00000011037812 */ /* 0x004fc800078ec0ff */
[----:B------:R-:W-:Y:S01]  /*25f0*/  SHF.R.U32.HI R3, RZ, 0x8, R3 ;  /* 0x00000008ff037819 */ /* 0x000fe20000011603 */
[----:B---3--:R-:W-:Y:S01]  /*2600*/  @P6 IMAD.IADD R2, R4, 0x1, -R5 ;  /* 0x0000000104026824 */ /* 0x008fe200078e0a05 */
[----:B------:R-:W-:-:S03]  /*2610*/  LOP3.LUT R4, R17, 0xff0000, RZ, 0xc0, !PT ;  /* 0x00ff000011047812 */ /* 0x000fc600078ec0ff */
[----:B------:R-:W-:Y:S01]  /*2620*/  IMAD.IADD R123, R6, 0x1, R2 ;  /* 0x00000001067b7824 */ /* 0x000fe200078e0202 */
[----:B------:R-:W-:-:S04]  /*2630*/  LEA.HI R4, R4, R3, RZ, 0x10 ;  /* 0x0000000304047211 */ /* 0x000fc800078f80ff */
[----:B------:R-:W-:Y:S02]  /*2640*/  SHF.R.U32.HI R11, RZ, 0x10, R4 ;  /* 0x00000010ff0b7819 */ /* 0x000fe40000011604 */
[----:B------:R-:W-:Y:S02]  /*2650*/  LOP3.LUT R21, R4, 0xff, RZ, 0xc0, !PT ;  /* 0x000000ff04157812 */ /* 0x000fe400078ec0ff */
[C---:B------:R-:W-:Y:S01]  /*2660*/  IADD3 R5, R123.reuse, 0x2f, RZ ;  /* 0x0000002f7b057810 */ /* 0x040fe20007ffe0ff */
[----:B------:R1:W-:Y:S01]  /*2670*/  STL [R1+0x48], R11 ;  /* 0x0000480b01007387 */ /* 0x0003e20000100800 */
[----:B------:R-:W-:Y:S02]  /*2680*/  ISETP.GE.AND P0, PT, R123, 0x1, PT ;  /* 0x000000017b00780c */ /* 0x000fe40003f06270 */
[----:B------:R-:W-:Y:S01]  /*2690*/  ISETP.NE.AND P1, PT, R11, RZ, PT ;  /* 0x000000ff0b00720c */ /* 0x000fe20003f25270 */
[----:B------:R1:W-:Y:S01]  /*26a0*/  STL [R1+0x4c], R21 ;  /* 0x00004c1501007387 */ /* 0x0003e20000100800 */
[----:B------:R-:W-:-:S02]  /*26b0*/  IMAD.HI R3, R5, 0x2aaaaaab, RZ ;  /* 0x2aaaaaab05037827 */ /* 0x000fc400078e02ff */
[----:B------:R-:W-:-:S03]  /*26c0*/  SEL R119, R11, c[0x0][0x338], P1 ;  /* 0x0000ce000b777a07 */ /* 0x000fc60000800000 */
[----:B------:R-:W-:-:S04]  /*26d0*/  SHF.R.U32.HI R5, RZ, 0x1f, R3 ;  /* 0x0000001fff057819 */ /* 0x000fc80000011603 */
[----:B------:R-:W-:Y:S01]  /*26e0*/  LEA.HI.SX32 R128, R3, R5, 0x1d ;  /* 0x0000000503807211 */ /* 0x000fe200078feaff */
[----:B------:R-:W-:Y:S01]  /*26f0*/  IMAD.MOV.U32 R3, RZ, RZ, RZ ;  /* 0x000000ffff037224 */ /* 0x000fe200078e00ff */
[----:B------:R-:W-:Y:S05]  /*2700*/  @!P0 BRA `(.L_x_1713) ;  /* 0x000001d000008947 */ /* 0x000fea0003800000 */
[----:B------:R-:W-:Y:S01]  /*2710*/  IABS R3, R119 ;  /* 0x0000007700037213 */ /* 0x000fe20000000000 */
[----:B------:R-:W-:Y:S01]  /*2720*/  IMAD.MOV.U32 R10, RZ, RZ, RZ ;  /* 0x000000ffff0a7224 */ /* 0x000fe200078e00ff */
[----:B------:R-:W-:-:S03]  /*2730*/  IADD3 R12, R128, -0x1, R119 ;  /* 0xffffffff800c7810 */ /* 0x000fc60007ffe077 */
[----:B------:R-:W-:Y:S01]  /*2740*/  IMAD.MOV.U32 R4, RZ, RZ, R3 ;  /* 0x000000ffff047224 */ /* 0x000fe200078e0003 */
[----:B------:R-:W-:-:S03]  /*2750*/  IABS R14, R12 ;  /* 0x0000000c000e7213 */ /* 0x000fc60000000000 */
[----:B------:R-:W2:Y:S08]  /*2760*/  I2F.RP R3, R4 ;  /* 0x0000000400037306 */ /* 0x000eb00000209400 */
        /* <DEDUP_REMOVED lines=23> */
.L_x_1713:
[----:B------:R-:W-:Y:S05]  /*28e0*/  BSYNC B0 ;  /* 0x0000000000007941 */ /* 0x000fea0003800000 */
.L_x_1712:
[----:B------:R-:W2:Y:S01]  /*28f0*/  LDL R10, [R1+0x190] ;  /* 0x00019000010a7983 */ /* 0x000ea20000100800 */
[----:B------:R-:W-:-:S04]  /*2900*/  IMAD R4, R21, R3, RZ ;  /* 0x0000000315047224 */ /* 0x000fc800078e02ff */
[C---:B------:R-:W-:Y:S02]  /*2910*/  IMAD.IADD R3, R4.reuse, 0x1, R3 ;  /* 0x0000000104037824 */ /* 0x040fe400078e0203 */
[----:B------:R-:W-:-:S03]  /*2920*/  IMAD R4, R4, 0x30, -R6 ;  /* 0x0000003004047824 */ /* 0x000fc600078e0a06 */
[----:B------:R-:W-:Y:S02]  /*2930*/  IMNMX R3, R128, R3, PT ;  /* 0x0000000380037217 */ /* 0x000fe40003800200 */
[----:B------:R-:W-:-:S03]  /*2940*/  IMNMX R4, RZ, R4, !PT ;  /* 0x00000004ff047217 */ /* 0x000fc60007800200 */
[----:B------:R-:W-:-:S05]  /*2950*/  IMAD R3, R3, 0x30, -R6 ;  /* 0x0000003003037824 */ /* 0x000fca00078e0a06 */
[----:B------:R-:W-:-:S04]  /*2960*/  IMNMX R3, R3, R2, PT ;  /* 0x0000000203037217 */ /* 0x000fc80003800200 */
[----:B------:R-:W-:Y:S01]  /*2970*/  ISETP.GT.AND P0, PT, R3, R4, PT ;  /* 0x000000040300720c */ /* 0x000fe20003f04270 */
[----:B------:R-:W-:-:S05]  /*2980*/  IMAD.WIDE.U32 R4, R4, -0x55555555, RZ ;  /* 0xaaaaaaab04047825 */ /* 0x000fca00078e00ff */
[----:B------:R-:W-:-:S07]  /*2990*/  SHF.R.U32.HI R110, RZ, 0x5, R5 ;  /* 0x00000005ff6e7819 */ /* 0x000fce0000011605 */
[----:B------:R-:W-:-:S05]  /*29a0*/  @P0 IADD3 R3, R3, 0x2f, RZ ;  /* 0x0000002f03030810 */ /* 0x000fca0007ffe0ff */
[----:B------:R-:W-:-:S04]  /*29b0*/  @P0 IMAD.HI R4, R3, 0x2aaaaaab, RZ ;  /* 0x2aaaaaab03040827 */ /* 0x000fc800078e02ff */
[----:B------:R-:W-:Y:S01]  /*29c0*/  IMAD.MOV.U32 R3, RZ, RZ, R110 ;  /* 0x000000ffff037224 */ /* 0x000fe200078e006e */
[----:B------:R-:W-:-:S04]  /*29d0*/  @P0 SHF.R.U32.HI R5, RZ, 0x1f, R4 ;  /* 0x0000001fff050819 */ /* 0x000fc80000011604 */
[----:B------:R-:W-:-:S04]  /*29e0*/  @P0 LEA.HI.SX32 R3, R4, R5, 0x1d ;  /* 0x0000000504030211 */ /* 0x000fc800078feaff */
[----:B------:R-:W-:Y:S01]  /*29f0*/  ISETP.GT.AND P0, PT, R3, R110, PT ;  /* 0x0000006e0300720c */ /* 0x000fe20003f04270 */
[----:B--2---:R-:W-:-:S04]  /*2a00*/  IMAD.IADD R4, R7, 0x1, R10 ;  /* 0x0000000107047824 */ /* 0x004fc800078e020a */
[----:B------:R-:W-:-:S08]  /*2a10*/  IMAD.SHL.U32 R203, R4, 0x2, RZ ;  /* 0x0000000204cb7824 */ /* 0x000fd000078e00ff */
[----:B------:R-:W-:Y:S05]  /*2a20*/  @!P0 BRA `(.L_x_1714) ;  /* 0x0000694000008947 */ /* 0x000fea0003800000 */
[----:B------:R-:W-:Y:S02]  /*2a30*/  ISETP.NE.U32.AND P0, PT, RZ, c[0x0][0x340], PT ;  /* 0x0000d000ff007a0c */ /* 0x000fe40003f05070 */
[----:B------:R-:W-:Y:S02]  /*2a40*/  SHF.R.S32.HI R14, RZ, 0x1f, R143 ;  /* 0x0000001fff0e7819 */ /* 0x000fe4000001148f */
[----:B------:R-:W-:-:S13]  /*2a50*/  ISETP.NE.AND.EX P3, PT, RZ, c[0x0][0x344], PT, P0 ;  /* 0x0000d100ff007a0c */ /* 0x000fda0003f65300 */
[----:B------:R-:W-:-:S04]  /*2a60*/  @P3 IADD3 R4, P0, R20, c[0x0][0x340], RZ ;  /* 0x0000d00014043a10 */ /* 0x000fc80007f1e0ff */
[----:B------:R-:W-:-:S05]  /*2a70*/  @P3 IADD3.X R5, R19, c[0x0][0x344], RZ, P0, !PT ;  /* 0x0000d10013053a10 */ /* 0x000fca00007fe4ff */
[----:B------:R2:W3:Y:S01]  /*2a80*/  @P3 LDG.E R20, [R4.64] ;  /* 0x0000000604143981 */ /* 0x0004e2000c1e1900 */
[----:B------:R-:W-:Y:S01]  /*2a90*/  IADD3 R98, P0, R143, R15, RZ ;  /* 0x0000000f8f627210 */ /* 0x000fe20007f1e0ff */
[----:B------:R-:W-:Y:S01]  /*2aa0*/  IMAD.MOV.U32 R124, RZ, RZ, 0x30 ;  /* 0x00000030ff7c7424 */ /* 0x000fe200078e00ff */
[----:B------:R-:W-:Y:S01]  /*2ab0*/  IADD3 R38, R3, -0x1, RZ ;  /* 0xffffffff03267810 */ /* 0x000fe20007ffe0ff */
[----:B------:R-:W-:Y:S01]  /*2ac0*/  IMAD.MOV.U32 R136, RZ, RZ, c[0x0][0x238] ;  /* 0x00008e00ff887624 */ /* 0x000fe200078e00ff */
[----:B------:R-:W-:Y:S01]  /*2ad0*/  LEA.HI.X.SX32 R99, R15, R14, 0x1, P0 ;  /* 0x0000000e0f637211 */ /* 0x000fe200000f0eff */
[C---:B------:R-:W-:Y:S01]  /*2ae0*/  IMAD R135, R124.reuse, c[0x0][0x23c], RZ ;  /* 0x00008f007c877a24 */ /* 0x040fe200078e02ff */
[----:B------:R-:W-:Y:S01]  /*2af0*/  LOP3.LUT R27, R17, 0xffff, RZ, 0xc0, !PT ;  /* 0x0000ffff111b7812 */ /* 0x000fe200078ec0ff */
[----:B------:R-:W-:Y:S01]  /*2b00*/  IMAD.WIDE.U32 R120, R124, c[0x0][0x238], RZ ;  /* 0x00008e007c787a25 */ /* 0x000fe200078e00ff */
[----:B-1----:R-:W-:Y:S02]  /*2b10*/  SEL R21, R28, RZ, !P6 ;  /* 0x000000ff1c157207 */ /* 0x002fe40007000000 */
[----:B------:R-:W-:Y:S01]  /*2b20*/  SEL R22, R29, RZ, !P6 ;  /* 0x000000ff1d167207 */ /* 0x000fe20007000000 */
[----:B------:R-:W-:Y:S01]  /*2b30*/  IMAD R6, R99, c[0x0][0x238], RZ ;  /* 0x00008e0063067a24 */ /* 0x000fe200078e02ff */
[----:B------:R-:W-:Y:S01]  /*2b40*/  IADD3 R135, R121, R135, RZ ;  /* 0x0000008779877210 */ /* 0x000fe20007ffe0ff */
[----:B------:R-:W-:Y:S01]  /*2b50*/  IMAD R3, R21, c[0x0][0x248], RZ ;  /* 0x0000920015037a24 */ /* 0x000fe200078e02ff */
[----:B------:R-:W-:Y:S01]  /*2b60*/  ISETP.GE.AND P6, PT, R140, c[0x0][0x1d4], PT ;  /* 0x000075008c007a0c */ /* 0x000fe20003fc6270 */
[----:B------:R-:W-:Y:S01]  /*2b70*/  IMAD R6, R98, c[0x0][0x23c], R6 ;  /* 0x00008f0062067a24 */ /* 0x000fe200078e0206 */
[----:B------:R-:W-:Y:S01]  /*2b80*/  ISETP.GE.AND P5, PT, R142, c[0x0][0x1d4], PT ;  /* 0x000075008e007a0c */ /* 0x000fe20003fa6270 */
[----:B------:R-:W-:Y:S01]  /*2b90*/  IMAD.SHL.U32 R139, R136, 0x20, RZ ;  /* 0x00000020888b7824 */ /* 0x000fe200078e00ff */
[----:B------:R-:W-:Y:S01]  /*2ba0*/  ISETP.GE.AND P4, PT, R205, c[0x0][0x1d4], PT ;  /* 0x00007500cd007a0c */ /* 0x000fe20003f86270 */
[----:B------:R-:W-:Y:S01]  /*2bb0*/  IMAD.MOV.U32 R130, RZ, RZ, 0x5 ;  /* 0x00000005ff827424 */ /* 0x000fe200078e00ff */
[----:B------:R-:W-:Y:S01]  /*2bc0*/  ISETP.GE.AND P2, PT, R204, c[0x0][0x1d4], PT ;  /* 0x00007500cc007a0c */ /* 0x000fe20003f46270 */
[----:B------:R-:W-:Y:S01]  /*2bd0*/  IMAD.WIDE.U32 R12, R27, c[0x0][0x260], R140 ;  /* 0x000098001b0c7a25 */ /* 0x000fe200078e008c */
[----:B------:R-:W-:-:S02]  /*2be0*/  LOP3.LUT R212, R212, 0xfffffff7, RZ, 0xc0, !PT ;  /* 0xfffffff7d4d47812 */ /* 0x000fc400078ec0ff */
[----:B------:R-:W-:Y:S01]  /*2bf0*/  SHF.L.U64.HI R136, R136, R130, c[0x0][0x23c] ;  /* 0x00008f0088887619 */ /* 0x000fe20000010282 */
[----:B--2---:R-:W-:Y:S01]  /*2c00*/  IMAD.WIDE.U32 R4, R98, c[0x0][0x238], R140 ;  /* 0x00008e0062047a25 */ /* 0x004fe200078e008c */
[----:B------:R-:W-:Y:S02]  /*2c10*/  IADD3 R118, R9, R16, RZ ;  /* 0x0000001009767210 */ /* 0x000fe40007ffe0ff */
[----:B------:R-:W-:Y:S01]  /*2c20*/  @P6 LOP3.LUT R212, R212, 0x8, RZ, 0xfc, !PT ;  /* 0x00000008d4d46812 */ /* 0x000fe200078efcff */
[----:B------:R-:W-:Y:S01]  /*2c30*/  IMAD.IADD R5, R5, 0x1, R6 ;  /* 0x0000000105057824 */ /* 0x000fe200078e0206 */
[----:B------:R-:W-:Y:S01]  /*2c40*/  SHF.R.S32.HI R145, RZ, 0x1f, R144 ;  /* 0x0000001fff917819 */ /* 0x000fe20000011490 */
[----:B------:R-:W-:Y:S01]  /*2c50*/  IMAD R6, R38, -0x30, R2 ;  /* 0xffffffd026067824 */ /* 0x000fe200078e0202 */
[----:B------:R-:W-:Y:S01]  /*2c60*/  LOP3.LUT R212, R212, 0xfffffffb, RZ, 0xc0, !PT ;  /* 0xfffffffbd4d47812 */ /* 0x000fe200078ec0ff */
[----:B------:R-:W-:Y:S01]  /*2c70*/  IMAD.WIDE.U32 R4, R27, c[0x0][0x240], R4 ;  /* 0x000090001b047a25 */ /* 0x000fe200078e0004 */
[----:B------:R-:W-:-:S02]  /*2c80*/  SHF.R.U32.HI R31, RZ, 0x3, R222 ;  /* 0x00000003ff1f7819 */ /* 0x000fc400000116de */
[----:B------:R-:W-:Y:S01]  /*2c90*/  IMNMX R10, R6, 0x30, PT ;  /* 0x00000030060a7817 */ /* 0x000fe20003800200 */
[----:B------:R-:W-:Y:S01]  /*2ca0*/  IMAD R5, R27, c[0x0][0x244], R5 ;  /* 0x000091001b057a24 */ /* 0x000fe200078e0205 */
[----:B------:R-:W-:Y:S01]  /*2cb0*/  @P5 LOP3.LUT R212, R212, 0x4, RZ, 0xfc, !PT ;  /* 0x00000004d4d45812 */ /* 0x000fe200078efcff */
[----:B------:R-:W-:Y:S01]  /*2cc0*/  IMAD R6, R22, c[0x0][0x24c], R3 ;  /* 0x0000930016067a24 */ /* 0x000fe200078e0203 */
[----:B------:R-:W-:Y:S01]  /*2cd0*/  SHF.R.U32.HI R30, RZ, 0x3, R219 ;  /* 0x00000003ff1e7819 */ /* 0x000fe200000116db */
[----:B------:R-:W-:Y:S01]  /*2ce0*/  IMAD.IADD R3, R10, 0x1, -R143 ;  /* 0x000000010a037824 */ /* 0x000fe200078e0a8f */
[----:B------:R-:W-:Y:S01]  /*2cf0*/  LOP3.LUT R212, R212, 0xfffffffd, RZ, 0xc0, !PT ;  /* 0xfffffffdd4d47812 */ /* 0x000fe200078ec0ff */
[----:B------:R-:W-:Y:S01]  /*2d00*/  IMAD.WIDE.U32 R102, R22, c[0x0][0x248], R4 ;  /* 0x0000920016667a25 */ /* 0x000fe200078e0004 */
[----:B------:R-:W-:Y:S02]  /*2d10*/  SHF.R.S32.HI R5, RZ, 0x1f, R38 ;  /* 0x0000001fff057819 */ /* 0x000fe40000011426 */
[----:B------:R-:W-:Y:S01]  /*2d20*/  ISETP.GE.AND P1, PT, R3, 0x1, PT ;  /* 0x000000010300780c */ /* 0x000fe20003f26270 */
[----:B------:R-:W-:Y:S01]  /*2d30*/  IMAD R4, R135, R38, RZ ;  /* 0x0000002687047224 */ /* 0x000fe200078e02ff */
[----:B------:R-:W-:Y:S01]  /*2d40*/  MOV R100, R102 ;  /* 0x0000006600647202 */ /* 0x000fe20000000f00 */
[----:B------:R-:W-:Y:S01]  /*2d50*/  IMAD.IADD R101, R103, 0x1, R6 ;  /* 0x0000000167657824 */ /* 0x000fe200078e0206 */
[----:B------:R-:W-:Y:S01]  /*2d60*/  @P4 LOP3.LUT R212, R212, 0x2, RZ, 0xfc, !PT ;  /* 0x00000002d4d44812 */ /* 0x000fe200078efcff */
[----:B------:R-:W-:-:S02]  /*2d70*/  IMAD R4, R5, R120, R4 ;  /* 0x0000007805047224 */ /* 0x000fc400078e0204 */
[----:B------:R-:W-:Y:S01]  /*2d80*/  IMAD.WIDE.U32 R10, R38, R120, R100 ;  /* 0x00000078260a7225 */ /* 0x000fe200078e0064 */
[----:B------:R-:W-:-:S03]  /*2d90*/  LOP3.LUT R212, R212, 0xfffffffe, RZ, 0xc0, !PT ;  /* 0xfffffffed4d47812 */ /* 0x000fc600078ec0ff */
[----:B------:R-:W-:Y:S01]  /*2da0*/  IMAD.IADD R6, R11, 0x1, R4 ;  /* 0x000000010b067824 */ /* 0x000fe200078e0204 */
[----:B------:R-:W-:Y:S01]  /*2db0*/  @P2 LOP3.LUT R212, R212, 0x1, RZ, 0xfc, !PT ;  /* 0x00000001d4d42812 */ /* 0x000fe200078efcff */
[----:B------:R-:W-:Y:S01]  /*2dc0*/  IMAD R9, R14, c[0x0][0x280], RZ ;  /* 0x0000a0000e097a24 */ /* 0x000fe200078e02ff */
[----:B------:R-:W-:Y:S01]  /*2dd0*/  @P1 LEA R4, P0, R10, c[0x0][0x220], 0x1 ;  /* 0x000088000a041a11 */ /* 0x000fe200078008ff */
[----:B------:R-:W-:Y:S02]  /*2de0*/  IMAD R14, R14, c[0x0][0x290], RZ ;  /* 0x0000a4000e0e7a24 */ /* 0x000fe400078e02ff */
[C---:B------:R-:W-:Y:S01]  /*2df0*/  IMAD R9, R143.reuse, c[0x0][0x284], R9 ;  /* 0x0000a1008f097a24 */ /* 0x040fe200078e0209 */
[----:B------:R-:W-:Y:S01]  /*2e00*/  @P1 LEA.HI.X R5, R10, c[0x0][0x224], R6, 0x1, P0 ;  /* 0x000089000a051a11 */ /* 0x000fe200000f0c06 */
[----:B------:R-:W-:Y:S01]  /*2e10*/  IMAD.WIDE.U32 R16, R143, c[0x0][0x290], R140 ;  /* 0x0000a4008f107a25 */ /* 0x000fe200078e008c */
[----:B------:R-:W-:-:S03]  /*2e20*/  ISETP.GT.AND P0, PT, R3, 0x20, PT ;  /* 0x000000200300780c */ /* 0x000fc60003f04270 */
[----:B------:R-:W-:Y:S01]  /*2e30*/  @!PT LDS RZ, [RZ] ;  /* 0x00000000fffff984 */ /* 0x000fe20000000800 */
[----:B------:R-:W-:Y:S01]  /*2e40*/  @!PT LDS RZ, [RZ] ;  /* 0x00000000fffff984 */ /* 0x000fe20000000800 */
[----:B------:R-:W-:Y:S01]  /*2e50*/  @!PT LDS RZ, [RZ] ;  /* 0x00000000fffff984 */ /* 0x000fe20000000800 */
[----:B------:R1:W-:Y:S01]  /*2e60*/  @P1 LDGSTS.E.BYPASS.LTC128B.128 [R203+0xa080], [R4.64], !P6 ;  /* 0x0a08000004cb1fae */ /* 0x0003e2000f101d46 */
[----:B------:R-:W-:Y:S02]  /*2e70*/  IMAD.MOV.U32 R129, RZ, RZ, c[0x0][0x280] ;  /* 0x0000a000ff817624 */ /* 0x000fe400078e00ff */
[----:B------:R-:W-:Y:S01]  /*2e80*/  IMAD.MOV.U32 R137, RZ, RZ, c[0x0][0x290] ;  /* 0x0000a400ff897624 */ /* 0x000fe200078e00ff */
[----:B------:R1:W-:Y:S01]  /*2e90*/  @P1 LDGSTS.E.BYPASS.LTC128B.128 [R203+0xb880], [R4.64+0x80], !P5 ;  /* 0x0b88008004cb1fae */ /* 0x0003e2000e901d46 */
[C---:B------:R-:W-:Y:S02]  /*2ea0*/  IMAD R132, R124.reuse, c[0x0][0x284], RZ ;  /* 0x0000a1007c847a24 */ /* 0x040fe400078e02ff */
[C---:B------:R-:W-:Y:S01]  /*2eb0*/  IMAD R133, R124.reuse, c[0x0][0x294], RZ ;  /* 0x0000a5007c857a24 */ /* 0x040fe200078e02ff */
[----:B------:R1:W-:Y:S01]  /*2ec0*/  @P1 LDGSTS.E.BYPASS.LTC128B.128 [R203+0xd080], [R4.64+0x100], !P4 ;  /* 0x0d08010004cb1fae */ /* 0x0003e2000e101d46 */
[----:B------:R-:W-:-:S03]  /*2ed0*/  IMAD.WIDE.U32 R126, R124, c[0x0][0x280], RZ ;  /* 0x0000a0007c7e7a25 */ /* 0x000fc600078e00ff */
[----:B------:R1:W-:Y:S01]  /*2ee0*/  @P1 LDGSTS.E.BYPASS.LTC128B.128 [R203+0xe880], [R4.64+0x180], !P2 ;  /* 0x0e88018004cb1fae */ /* 0x0003e2000d101d46 */
[----:B------:R-:W-:Y:S01]  /*2ef0*/  @P0 IADD3 R3, P1, R139, R10, RZ ;  /* 0x0000000a8b030210 */ /* 0x000fe20007f3e0ff */
[----:B------:R-:W-:-:S04]  /*2f00*/  IMAD.WIDE.U32 R10, R143, c[0x0][0x280], R140 ;  /* 0x0000a0008f0a7a25 */ /* 0x000fc800078e008c */
[----:B------:R-:W-:Y:S01]  /*2f10*/  IMAD.MOV.U32 R18, RZ, RZ, R10 ;  /* 0x000000ffff127224 */ /* 0x000fe200078e000a */
[----:B------:R-:W-:Y:S01]  /*2f20*/  IADD3 R19, R9, R11, RZ ;  /* 0x0000000b09137210 */ /* 0x000fe20007ffe0ff */
[----:B------:R-:W-:Y:S01]  /*2f30*/  IMAD R11, R27, c[0x0][0x264], R13 ;  /* 0x000099001b0b7a24 */ /* 0x000fe200078e020d */
[----:B------:R-:W-:Y:S01]  /*2f40*/  MOV R10, R12 ;  /* 0x0000000c000a7202 */ /* 0x000fe20000000f00 */
[----:B------:R-:W-:-:S04]  /*2f50*/  IMAD.WIDE.U32 R12, R143, c[0x0][0x290], R144 ;  /* 0x0000a4008f0c7a25 */ /* 0x000fc800078e0090 */
[----:B------:R-:W-:-:S04]  /*2f60*/  IMAD.WIDE.U32 R82, R22, c[0x0][0x268], R10 ;  /* 0x00009a0016527a25 */ /* 0x000fc800078e000a */
[----:B-----5:R-:W-:-:S04]  /*2f70*/  IMAD.WIDE.U32 R90, R122, c[0x0][0x280], R18 ;  /* 0x0000a0007a5a7a25 */ /* 0x020fc800078e0012 */
[----:B------:R-:W-:-:S04]  /*2f80*/  IMAD.WIDE.U32 R124, R124, c[0x0][0x290], RZ ;  /* 0x0000a4007c7c7a25 */ /* 0x000fc800078e00ff */
[----:B------:R-:W-:-:S04]  /*2f90*/  IMAD.WIDE.U32 R108, R27, c[0x0][0x1e8], RZ ;  /* 0x00007a001b6c7a25 */ /* 0x000fc800078e00ff */
[----:B-1----:R-:W-:Y:S01]  /*2fa0*/  @P0 IMAD.X R5, R6, 0x1, R136, P1 ;  /* 0x0000000106050824 */ /* 0x002fe200008e0688 */
[----:B------:R-:W-:Y:S01]  /*2fb0*/  @P0 LEA R4, P1, R3, c[0x0][0x220], 0x1 ;  /* 0x0000880003040a11 */ /* 0x000fe200078208ff */
[C---:B------:R-:W-:Y:S02]  /*2fc0*/  IMAD R6, R143.reuse, c[0x0][0x294], R14 ;  /* 0x0000a5008f067a24 */ /* 0x040fe400078e020e */
[----:B------:R-:W-:Y:S01]  /*2fd0*/  IMAD.WIDE.U32 R14, R143, c[0x0][0x280], R144 ;  /* 0x0000a0008f0e7a25 */ /* 0x000fe200078e0090 */
[----:B------:R-:W-:Y:S02]  /*2fe0*/  @P0 LEA.HI.X R5, R3, c[0x0][0x224], R5, 0x1, P1 ;  /* 0x0000890003050a11 */ /* 0x000fe400008f0c05 */
[----:B------:R-:W-:Y:S01]  /*2ff0*/  ISETP.GE.AND P1, PT, R140, c[0x0][0x27c], PT ;  /* 0x00009f008c007a0c */ /* 0x000fe20003f26270 */
[----:B------:R-:W-:Y:S02]  /*3000*/  IMAD.IADD R17, R6, 0x1, R17 ;  /* 0x0000000106117824 */ /* 0x000fe400078e0211 */
[----:B------:R1:W-:Y:S01]  /*3010*/  @P0 LDGSTS.E.BYPASS.LTC128B.128 [R207+0xb080], [R4.64], !P6 ;  /* 0x0b08000004cf0fae */ /* 0x0003e2000f101d46 */
[----:B------:R-:W-:Y:S01]  /*3020*/  SEL R3, RZ, c[0x0][0x27c], !P1 ;  /* 0x00009f00ff037a07 */ /* 0x000fe20004800000 */
[----:B------:R-:W-:-:S02]  /*3030*/  IMAD.IADD R13, R13, 0x1, R6 ;  /* 0x000000010d0d7824 */ /* 0x000fc400078e0206 */
[----:B------:R1:W-:Y:S01]  /*3040*/  @P0 LDGSTS.E.BYPASS.LTC128B.128 [R207+0xc880], [R4.64+0x80], !P5 ;  /* 0x0c88008004cf0fae */ /* 0x0003e2000e901d46 */
[----:B------:R-:W-:Y:S01]  /*3050*/  IADD3 R3, R140, R3, RZ ;  /* 0x000000038c037210 */ /* 0x000fe20007ffe0ff */
[----:B------:R-:W-:Y:S02]  /*3060*/  IMAD.IADD R15, R15, 0x1, R9 ;  /* 0x000000010f0f7824 */ /* 0x000fe400078e0209 */
[----:B------:R1:W-:Y:S01]  /*3070*/  @P0 LDGSTS.E.BYPASS.LTC128B.128 [R207+0xe080], [R4.64+0x100], !P4 ;  /* 0x0e08010004cf0fae */ /* 0x0003e2000e101d46 */
[----:B------:R-:W-:-:S03]  /*3080*/  IMAD.WIDE.U32 R84, R122, c[0x0][0x290], R12 ;  /* 0x0000a4007a547a25 */ /* 0x000fc600078e000c */
[----:B------:R1:W-:Y:S01]  /*3090*/  @P0 LDGSTS.E.BYPASS.LTC128B.128 [R207+0xf880], [R4.64+0x180], !P2 ;  /* 0x0f88018004cf0fae */ /* 0x0003e2000d101d46 */
[----:B------:R-:W-:Y:S01]  /*30a0*/  ISETP.GE.AND P2, PT, R142, c[0x0][0x27c], PT ;  /* 0x00009f008e007a0c */ /* 0x000fe20003f46270 */
[----:B------:R-:W-:Y:S02]  /*30b0*/  IMAD.WIDE.U32 R106, R27, c[0x0][0x210], RZ ;  /* 0x000084001b6a7a25 */ /* 0x000fe400078e00ff */
[----:B------:R-:W0:Y:S01]  /*30c0*/  LDGDEPBAR ;  /* 0x00000000000079af */ /* 0x000e220000000000 */
[----:B------:R-:W-:Y:S01]  /*30d0*/  WARPSYNC 0xffffffff ;  /* 0xffffffff00007948 */ /* 0x000fe20003800000 */
[----:B------:R-:W-:-:S04]  /*30e0*/  IMAD.WIDE.U32 R88, R122, c[0x0][0x290], R16 ;  /* 0x0000a4007a587a25 */ /* 0x000fc800078e0010 */
[----:B------:R-:W-:-:S04]  /*30f0*/  IMAD.WIDE.U32 R86, R122, c[0x0][0x280], R14 ;  /* 0x0000a0007a567a25 */ /* 0x000fc800078e000e */
[C---:B------:R-:W-:Y:S01]  /*3100*/  IMAD.SHL.U32 R138, R129.reuse, 0x20, RZ ;  /* 0x00000020818a7824 */ /* 0x040fe200078e00ff */
[-C--:B------:R-:W-:Y:S01]  /*3110*/  SHF.L.U64.HI R129, R129, R130.reuse, c[0x0][0x284] ;  /* 0x0000a10081817619 */ /* 0x080fe20000010282 */
[----:B------:R-:W-:Y:S01]  /*3120*/  IMAD.IADD R132, R127, 0x1, R132 ;  /* 0x000000017f847824 */ /* 0x000fe200078e0284 */
[C---:B------:R-:W-:Y:S01]  /*3130*/  SHF.L.U64.HI R130, R137.reuse, R130, c[0x0][0x294] ;  /* 0x0000a50089827619 */ /* 0x040fe20000010282 */
[----:B------:R-:W-:Y:S02]  /*3140*/  IMAD.SHL.U32 R137, R137, 0x20, RZ ;  /* 0x0000002089897824 */ /* 0x000fe400078e00ff */
[----:B------:R-:W-:Y:S02]  /*3150*/  IMAD.IADD R133, R125, 0x1, R133 ;  /* 0x000000017d857824 */ /* 0x000fe400078e0285 */
[C---:B------:R-:W-:Y:S02]  /*3160*/  IMAD R117, R27.reuse, c[0x0][0x1ec], R109 ;  /* 0x00007b001b757a24 */ /* 0x040fe400078e026d */
[----:B------:R-:W-:Y:S01]  /*3170*/  IMAD R116, R27, c[0x0][0x214], R107 ;  /* 0x000085001b747a24 */ /* 0x000fe200078e026b */
[----:B-1----:R-:W-:Y:S01]  /*3180*/  SEL R5, RZ, c[0x0][0x27c], !P2 ;  /* 0x00009f00ff057a07 */ /* 0x002fe20005000000 */
[----:B------:R-:W-:-:S04]  /*3190*/  IMAD R4, R21, c[0x0][0x268], RZ ;  /* 0x00009a0015047a24 */ /* 0x000fc800078e02ff */
[----:B------:R-:W-:Y:S02]  /*31a0*/  IMAD.IADD R5, R142, 0x1, R5 ;  /* 0x000000018e057824 */ /* 0x000fe400078e0205 */
[----:B------:R-:W-:Y:S01]  /*31b0*/  IMAD R26, R22, c[0x0][0x26c], R4 ;  /* 0x00009b00161a7a24 */ /* 0x000fe200078e0204 */
[----:B------:R-:W-:Y:S02]  /*31c0*/  SHF.R.S32.HI R4, RZ, 0x1f, R3 ;  /* 0x0000001fff047819 */ /* 0x000fe40000011403 */
[----:B------:R-:W-:Y:S02]  /*31d0*/  SHF.R.S32.HI R6, RZ, 0x1f, R5 ;  /* 0x0000001fff067819 */ /* 0x000fe40000011405 */
[----:B------:R-:W-:Y:S02]  /*31e0*/  LEA.HI R9, R4, R3, RZ, 0x6 ;  /* 0x0000000304097211 */ /* 0x000fe400078f30ff */
[----:B------:R-:W-:Y:S02]  /*31f0*/  LEA.HI R10, R6, R5, RZ, 0x6 ;  /* 0x00000005060a7211 */ /* 0x000fe400078f30ff */
[----:B------:R-:W-:-:S02]  /*3200*/  LEA.HI R4, R4, R3, RZ, 0x3 ;  /* 0x0000000304047211 */ /* 0x000fc400078f18ff */
[----:B------:R-:W-:Y:S02]  /*3210*/  LEA.HI R3, R6, R5, RZ, 0x3 ;  /* 0x0000000506037211 */ /* 0x000fe400078f18ff */
[----:B------:R-:W-:Y:S02]  /*3220*/  SHF.R.S32.HI R5, RZ, 0x6, R10 ;  /* 0x00000006ff057819 */ /* 0x000fe4000001140a */
[----:B------:R-:W-:Y:S02]  /*3230*/  SHF.R.S32.HI R6, RZ, 0x6, R9 ;  /* 0x00000006ff067819 */ /* 0x000fe40000011409 */
[--C-:B------:R-:W-:Y:S01]  /*3240*/  LOP3.LUT R10, R222, 0x38, R4.reuse, 0xf8, !PT ;  /* 0x00000038de0a7812 */ /* 0x100fe200078ef804 */
[--C-:B------:R-:W-:Y:S01]  /*3250*/  IMAD R11, R5, 0xc00, R7.reuse ;  /* 0x00000c00050b7824 */ /* 0x100fe200078e0207 */
[C---:B------:R-:W-:Y:S01]  /*3260*/  LOP3.LUT R9, R219.reuse, 0x38, R4, 0xf8, !PT ;  /* 0x00000038db097812 */ /* 0x040fe200078ef804 */
[----:B------:R-:W-:Y:S01]  /*3270*/  IMAD R25, R6, 0xc00, R7 ;  /* 0x00000c0006197824 */ /* 0x000fe200078e0207 */
[--C-:B------:R-:W-:Y:S01]  /*3280*/  LOP3.LUT R21, R222, 0x38, R3.reuse, 0xf8, !PT ;  /* 0x00000038de157812 */ /* 0x100fe200078ef803 */
[--C-:B------:R-:W-:Y:S01]  /*3290*/  IMAD R24, R6, 0xc00, R8.reuse ;  /* 0x00000c0006187824 */ /* 0x100fe200078e0208 */
[----:B------:R-:W-:Y:S01]  /*32a0*/  LOP3.LUT R23, R219, 0x38, R3, 0xf8, !PT ;  /* 0x00000038db177812 */ /* 0x000fe200078ef803 */
[----:B------:R-:W-:Y:S01]  /*32b0*/  IMAD R6, R5, 0xc00, R8 ;  /* 0x00000c0005067824 */ /* 0x000fe200078e0208 */
[----:B------:R-:W-:-:S02]  /*32c0*/  LOP3.LUT R22, R10, R31, RZ, 0x3c, !PT ;  /* 0x0000001f0a167212 */ /* 0x000fc400078e3cff */
[-C--:B------:R-:W-:Y:S02]  /*32d0*/  LOP3.LUT R10, R9, R30.reuse, RZ, 0x3c, !PT ;  /* 0x0000001e090a7212 */ /* 0x080fe400078e3cff */
[----:B------:R-:W-:Y:S02]  /*32e0*/  LOP3.LUT R9, R21, R31, RZ, 0x3c, !PT ;  /* 0x0000001f15097212 */ /* 0x000fe400078e3cff */
[----:B------:R-:W-:Y:S02]  /*32f0*/  LOP3.LUT R5, R23, R30, RZ, 0x3c, !PT ;  /* 0x0000001e17057212 */ /* 0x000fe400078e3cff */
[----:B------:R-:W-:Y:S01]  /*3300*/  SHF.R.S32.HI R66, RZ, 0x3, R4 ;  /* 0x00000003ff427819 */ /* 0x000fe20000011404 */
[----:B------:R-:W-:Y:S01]  /*3310*/  IMAD.IADD R21, R11, 0x1, R9 ;  /* 0x000000010b157824 */ /* 0x000fe200078e0209 */
[----:B------:R-:W-:Y:S02]  /*3320*/  IADD3 R11, R6, R5, RZ ;  /* 0x00000005060b7210 */ /* 0x000fe40007ffe0ff */
[----:B------:R-:W-:-:S02]  /*3330*/  LOP3.LUT R78, R4, 0xfffffff8, RZ, 0xc0, !PT ;  /* 0xfffffff8044e7812 */ /* 0x000fc400078ec0ff */
[----:B------:R-:W-:Y:S01]  /*3340*/  SHF.R.S32.HI R6, RZ, 0x1f, R122 ;  /* 0x0000001fff067819 */ /* 0x000fe2000001147a */
[----:B------:R-:W-:Y:S01]  /*3350*/  IMAD.SHL.U32 R112, R11, 0x2, RZ ;  /* 0x000000020b707824 */ /* 0x000fe200078e00ff */
[----:B------:R-:W-:Y:S01]  /*3360*/  IADD3 R23, R25, R22, RZ ;  /* 0x0000001619177210 */ /* 0x000fe20007ffe0ff */
[----:B------:R-:W-:Y:S01]  /*3370*/  IMAD.IADD R22, R24, 0x1, R10 ;  /* 0x0000000118167824 */ /* 0x000fe200078e020a */
[----:B------:R-:W-:Y:S01]  /*3380*/  MOV R5, c[0x0][0x27c] ;  /* 0x00009f0000057a02 */ /* 0x000fe20000000f00 */
[C---:B------:R-:W-:Y:S01]  /*3390*/  IMAD R10, R6.reuse, c[0x0][0x280], RZ ;  /* 0x0000a000060a7a24 */ /* 0x040fe200078e02ff */
[----:B------:R-:W-:Y:S01]  /*33a0*/  SHF.R.S32.HI R65, RZ, 0x3, R3 ;  /* 0x00000003ff417819 */ /* 0x000fe20000011403 */
[----:B------:R-:W-:Y:S01]  /*33b0*/  IMAD R9, R6, c[0x0][0x290], RZ ;  /* 0x0000a40006097a24 */ /* 0x000fe200078e02ff */
[----:B------:R-:W-:Y:S01]  /*33c0*/  LOP3.LUT R77, R3, 0xfffffff8, RZ, 0xc0, !PT ;  /* 0xfffffff8034d7812 */ /* 0x000fe200078ec0ff */
[C---:B------:R-:W-:Y:S01]  /*33d0*/  IMAD R6, R122.reuse, c[0x0][0x284], R10 ;  /* 0x0000a1007a067a24 */ /* 0x040fe200078e020a */
[----:B------:R-:W-:Y:S01]  /*33e0*/  SHF.L.U32 R68, R5, 0x1, RZ ;  /* 0x0000000105447819 */ /* 0x000fe200000006ff */
[----:B------:R-:W-:Y:S01]  /*33f0*/  IMAD R5, R122, c[0x0][0x294], R9 ;  /* 0x0000a5007a057a24 */ /* 0x000fe200078e0209 */
[----:B------:R-:W-:Y:S01]  /*3400*/  IADD3 R81, R83, R26, RZ ;  /* 0x0000001a53517210 */ /* 0x000fe20007ffe0ff */
[----:B------:R-:W-:Y:S01]  /*3410*/  IMAD.IADD R95, R87, 0x1, R6 ;  /* 0x00000001575f7824 */ /* 0x000fe200078e0206 */
[----:B------:R-:W-:Y:S01]  /*3420*/  IADD3 R97, R6, R91, RZ ;  /* 0x0000005b06617210 */ /* 0x000fe20007ffe0ff */
[----:B------:R-:W-:Y:S01]  /*3430*/  IMAD.IADD R96, R5, 0x1, R89 ;  /* 0x0000000105607824 */ /* 0x000fe200078e0259 */
[----:B------:R-:W-:Y:S01]  /*3440*/  IADD3 R92, R85, R5, RZ ;  /* 0x00000005555c7210 */ /* 0x000fe20007ffe0ff */
[----:B------:R-:W-:Y:S01]  /*3450*/  IMAD.SHL.U32 R115, R23, 0x2, RZ ;  /* 0x0000000217737824 */ /* 0x000fe200078e00ff */
[----:B------:R-:W-:Y:S01]  /*3460*/  SHF.R.S32.HI R94, RZ, 0x1f, R78 ;  /* 0x0000001fff5e7819 */ /* 0x000fe2000001144e */
[----:B------:R-:W-:Y:S01]  /*3470*/  IMAD.SHL.U32 R114, R22, 0x2, RZ ;  /* 0x0000000216727824 */ /* 0x000fe200078e00ff */
[----:B------:R-:W-:-:S02]  /*3480*/  SHF.R.S32.HI R93, RZ, 0x1f, R77 ;  /* 0x0000001fff5d7819 */ /* 0x000fc4000001144d */
[----:B------:R-:W-:Y:S02]  /*3490*/  SHF.L.U32 R113, R21, 0x1, RZ ;  /* 0x0000000115717819 */ /* 0x000fe400000006ff */
[----:B---3--:R-:W-:Y:S01]  /*34a0*/  @P3 SHF.R.S32.HI R4, RZ, 0x1f, R20 ;  /* 0x0000001fff043819 */ /* 0x008fe20000011414 */
[----:B------:R-:W-:Y:S02]  /*34b0*/  @!P3 IMAD.MOV.U32 R4, RZ, RZ, R28 ;  /* 0x000000ffff04b224 */ /* 0x000fe400078e001c */
[----:B------:R-:W-:Y:S02]  /*34c0*/  @!P3 IMAD.MOV.U32 R20, RZ, RZ, R29 ;  /* 0x000000ffff14b224 */ /* 0x000fe400078e001d */
[----:B------:R-:W-:Y:S02]  /*34d0*/  IMAD R3, R4, c[0x0][0x2b0], RZ ;  /* 0x0000ac0004037a24 */ /* 0x000fe400078e02ff */
[----:B------:R-:W-:-:S04]  /*34e0*/  IMAD.WIDE.U32 R104, R20, c[0x0][0x2b0], RZ ;  /* 0x0000ac0014687a25 */ /* 0x000fc800078e00ff */
[----:B------:R-:W-:-:S05]  /*34f0*/  IMAD R3, R20, c[0x0][0x2b4], R3 ;  /* 0x0000ad0014037a24 */ /* 0x000fca00078e0203 */
[----:B------:R-:W-:Y:S01]  /*3500*/  IADD3 R111, R105, R3, RZ ;  /* 0x00000003696f7210 */ /* 0x000fe20007ffe0ff */
[----:B------:R-:W-:Y:S06]  /*3510*/  BAR.SYNC.DEFER_BLOCKING 0x0 ;  /* 0x0000000000007b1d */ /* 0x000fec0000010000 */
.L_x_1755:
[----:B------:R-:W-:Y:S01]  /*3520*/  MOV R75, RZ ;  /* 0x000000ff004b7202 */ /* 0x000fe20000000f00 */
[----:B-1----:R-:W-:Y:S01]  /*3530*/  IMAD.MOV.U32 R3, RZ, RZ, c[0x0][0x2b8] ;  /* 0x0000ae00ff037624 */ /* 0x002fe200078e00ff */
[----:B------:R-:W-:Y:S04]  /*3540*/  DEPBAR.LE SB0, 0x0 ;  /* 0x000080000000791a */ /* 0x000fe80000000000 */
[----:B------:R-:W-:Y:S01]  /*3550*/  ISETP.NE.AND P0, PT, R3, 0x1, PT ;  /* 0x000000010300780c */ /* 0x000fe20003f05270 */
[----:B------:R-:W-:Y:S01]  /*3560*/  IMAD R3, R38, 0x30, R0 ;  /* 0x0000003026037824 */ /* 0x000fe200078e0200 */
[----:B------:R-:W-:Y:S01]  /*3570*/  WARPSYNC 0xffffffff ;  /* 0xffffffff00007948 */ /* 0x000fe20003800000 */
[----:B------:R-:W-:Y:S02]  /*3580*/  BSSY B2, `(.L_x_1715) ;  /* 0x0000541000027945 */ /* 0x000fe40003800000 */
[----:B------:R-:W-:Y:S04]  /*3590*/  IMAD.IADD R5, R118, 0x1, R3 ;  /* 0x0000000176057824 */ /* 0x000fe800078e0203 */
[--C-:B----4-:R-:W-:Y:S04]  /*35a0*/  IMAD.MOV.U32 R4, RZ, RZ, R5.reuse ;  /* 0x000000ffff047224 */ /* 0x110fe800078e0005 */
[----:B--23--:R-:W-:Y:S05]  /*35b0*/  @P0 IMAD.HI.U32 R6, R5, c[0x0][0x2bc], RZ ;  /* 0x0000af0005060a27 */ /* 0x00cfea00078e00ff */
[----:B------:R-:W-:Y:S02]  /*35c0*/  @P0 SHF.R.U32.HI R4, RZ, c[0x0][0x2c0], R6 ;  /* 0x0000b000ff040a19 */ /* 0x000fe40000011606 */
[----:B------:R-:W-:Y:S04]  /*35d0*/  ISETP.GE.AND P0, PT, R3, R2, PT ;  /* 0x000000020300720c */ /* 0x000fe80003f06270 */
[----:B------:R-:W-:Y:S11]  /*35e0*/  ISETP.GT.OR P0, PT, R0, 0x2f, P0 ;  /* 0x0000002f0000780c */ /* 0x000ff60000704670 */
[----:B------:R-:W-:Y:S02]  /*35f0*/  @!UPT UIADD3 URZ, URZ, URZ, URZ ;  /* 0x0000003f3f3ff290 */ /* 0x000fe4000fffe03f */
[C---:B------:R-:W-:Y:S04]  /*3600*/  @!P0 IADD3 R3, P3, R4.reuse, R104, RZ ;  /* 0x0000006804038210 */ /* 0x040fe80007f7e0ff */
[----:B------:R-:W-:Y:S02]  /*3610*/  @!P0 LEA.HI.X.SX32 R6, R4, R111, 0x1, P3 ;  /* 0x0000006f04068211 */ /* 0x000fe400018f0eff */
[C---:B------:R-:W-:Y:S04]  /*3620*/  @!P0 LEA R10, P3, R3.reuse, c[0x0][0x2a0], 0x2 ;  /* 0x0000a800030a8a11 */ /* 0x040fe800078610ff */
[----:B------:R-:W-:Y:S01]  /*3630*/  @!P0 LEA.HI.X R11, R3, c[0x0][0x2a4], R6, 0x2, P3 ;  /* 0x0000a900030b8a11 */ /* 0x000fe200018f1406 */
[----:B------:R-:W-:Y:S04]  /*3640*/  IMAD.MOV R3, RZ, RZ, -R4 ;  /* 0x000000ffff037224 */ /* 0x000fe800078e0a04 */
[----:B------:R-:W-:Y:S01]  /*3650*/  IMAD R76, R3, c[0x0][0x2b8], R5 ;  /* 0x0000ae00034c7a24 */ /* 0x000fe200078e0205 */
[----:B------:R-:W2:Y:S03]  /*3660*/  @!P0 LDG.E R75, [R10.64] ;  /* 0x000000060a4b8981 */ /* 0x000ea6000c1e1900 */
[C---:B------:R-:W-:Y:S01]  /*3670*/  IMAD.WIDE.U32 R4, R76.reuse, c[0x0][0x1e0], RZ ;  /* 0x000078004c047a25 */ /* 0x040fe200078e00ff */
[----:B------:R-:W-:Y:S01]  /*3680*/  SHF.R.S32.HI R79, RZ, 0x1f, R76 ;  /* 0x0000001fff4f7819 */ /* 0x000fe2000001144c */
[----:B------:R-:W-:Y:S04]  /*3690*/  BAR.SYNC.DEFER_BLOCKING 0x0 ;  /* 0x0000000000007b1d */ /* 0x000fe80000010000 */
[----:B------:R-:W-:Y:S04]  /*36a0*/  IMAD R3, R79, c[0x0][0x1e0], RZ ;  /* 0x000078004f037a24 */ /* 0x000fe800078e02ff */
        /* <DEDUP_REMOVED lines=8> */
[C---:B------:R-:W-:Y:S02]  /*3730*/  LEA R73, P0, R3.reuse, c[0x0][0x1c8], 0x1 ;  /* 0x0000720003497a11 */ /* 0x040fe400078008ff */
[----:B------:R-:W-:Y:S02]  /*3740*/  MOV R5, c[0x0][0x27c] ;  /* 0x00009f0000057a02 */ /* 0x000fe40000000f00 */
[----:B------:R-:W-:Y:S02]  /*3750*/  LEA.HI.X R72, R3, c[0x0][0x1cc], R4, 0x1, P0 ;  /* 0x0000730003487a11 */ /* 0x000fe400000f0c04 */
[----:B------:R-:W-:Y:S11]  /*3760*/  ISETP.GE.AND P0, PT, R5, 0x1, PT ;  /* 0x000000010500780c */ /* 0x000ff60003f06270 */
[----:B------:R-:W-:Y:S02]  /*3770*/  @!UPT UIADD3 URZ, URZ, URZ, URZ ;  /* 0x0000003f3f3ff290 */ /* 0x000fe4000fffe03f */
[----:B------:R-:W-:-:S05]  /*3780*/  @!P0 BRA `(.L_x_1716) ;  /* 0x00004e8000008947 */ /* 0x000fca0003800000 */
[-C--:B------:R-:W-:Y:S01]  /*3790*/  IMAD R5, R132, R38.reuse, RZ ;  /* 0x0000002684057224 */ /* 0x080fe200078e02ff */
[----:B------:R-:W-:Y:S01]  /*37a0*/  ULDC.U8 UR4, c[0x0][0x298] ;  /* 0x0000a60000047ab9 */ /* 0x000fe20000000000 */
[-C--:B------:R-:W-:Y:S01]  /*37b0*/  IMAD R4, R133, R38.reuse, RZ ;  /* 0x0000002685047224 */ /* 0x080fe200078e02ff */
[----:B------:R-:W-:Y:S01]  /*37c0*/  ISETP.NE.AND P0, PT, RZ, UR4, PT ;  /* 0x00000004ff007c0c */ /* 0x000fe2000bf05270 */
[-C--:B------:R-:W-:Y:S01]  /*37d0*/  IMAD.WIDE.U32 R34, R126, R38.reuse, RZ ;  /* 0x000000267e227225 */ /* 0x080fe200078e00ff */
[----:B------:R-:W-:Y:S03]  /*37e0*/  SHF.R.S32.HI R3, RZ, 0x1f, R38 ;  /* 0x0000001fff037819 */ /* 0x000fe60000011426 */
[----:B------:R-:W-:Y:S04]  /*37f0*/  IMAD.WIDE.U32 R62, R124, R38, RZ ;  /* 0x000000267c3e7225 */ /* 0x000fe800078e00ff */
[C---:B------:R-:W-:Y:S02]  /*3800*/  IMAD R5, R3.reuse, R126, R5 ;  /* 0x0000007e03057224 */ /* 0x040fe400078e0205 */
[----:B------:R-:W-:Y:S02]  /*3810*/  IMAD R4, R3, R124, R4 ;  /* 0x0000007c03047224 */ /* 0x000fe400078e0204 */
[----:B------:R-:W-:Y:S01]  /*3820*/  IMAD R3, R38, -0x30, R2 ;  /* 0xffffffd026037824 */ /* 0x000fe200078e0202 */
[----:B------:R-:W-:Y:S02]  /*3830*/  IADD3 R61, R35, R5, RZ ;  /* 0x00000005233d7210 */ /* 0x000fe40007ffe0ff */
[----:B------:R-:W-:Y:S02]  /*3840*/  IADD3 R64, R63, R4, RZ ;  /* 0x000000043f407210 */ /* 0x000fe40007ffe0ff */
[----:B------:R-:W-:Y:S01]  /*3850*/  IMNMX R74, R3, 0x30, PT ;  /* 0x00000030034a7817 */ /* 0x000fe20003800200 */
        /* <DEDUP_REMOVED lines=11> */
[----:B------:R-:W-:Y:S03]  /*3910*/  CS2R R14, SRZ ;  /* 0x00000000000e7805 */ /* 0x000fe6000001ff00 */
        /* <DEDUP_REMOVED lines=33> */
.L_x_1719:
[----:B------:R-:W-:Y:S05]  /*3b30*/  BSYNC B0 ;  /* 0x0000000000007941 */ /* 0x000fea0003800000 */
.L_x_1718:
[----:B-1----:R-:W-:Y:S01]  /*3b40*/  IADD3 R13, R143, 0x20, RZ ;  /* 0x000000208f0d7810 */ /* 0x002fe20007ffe0ff */
[----:B-----5:R-:W-:Y:S01]  /*3b50*/  IMAD.MOV.U32 R12, RZ, RZ, R18 ;  /* 0x000000ffff0c7224 */ /* 0x020fe200078e0012 */
[----:B------:R-:W-:Y:S01]  /*3b60*/  BSSY B0, `(.L_x_1720) ;  /* 0x0000042000007945 */ /* 0x000fe20003800000 */
[----:B------:R-:W-:Y:S01]  /*3b70*/  IMAD.MOV.U32 R9, RZ, RZ, R19 ;  /* 0x000000ffff097224 */ /* 0x000fe200078e0013 */
[----:B------:R-:W-:Y:S01]  /*3b80*/  ISETP.GE.AND P5, PT, R13, R74, PT ;  /* 0x0000004a0d00720c */ /* 0x000fe20003fa6270 */
[----:B------:R-:W-:Y:S01]  /*3b90*/  IMAD.MOV.U32 R6, RZ, RZ, R16 ;  /* 0x000000ffff067224 */ /* 0x000fe200078e0010 */
[----:B------:R-:W-:Y:S01]  /*3ba0*/  CS2R R26, SRZ ;  /* 0x00000000001a7805 */ /* 0x000fe2000001ff00 */
[----:B------:R-:W-:Y:S01]  /*3bb0*/  IMAD.MOV.U32 R3, RZ, RZ, R17 ;  /* 0x000000ffff037224 */ /* 0x000fe200078e0011 */
[----:B------:R-:W-:Y:S01]  /*3bc0*/  PRMT R31, R9, 0x5410, R12 ;  /* 0x00005410091f7816 */ /* 0x000fe2000000000c */
[----:B------:R-:W-:Y:S01]  /*3bd0*/  IMAD.MOV.U32 R9, RZ, RZ, R11 ;  /* 0x000000ffff097224 */ /* 0x000fe200078e000b */
[----:B------:R-:W-:Y:S01]  /*3be0*/  MOV R12, R10 ;  /* 0x0000000a000c7202 */ /* 0x000fe20000000f00 */
[----:B------:R-:W-:Y:S01]  /*3bf0*/  CS2R R22, SRZ ;  /* 0x0000000000167805 */ /* 0x000fe2000001ff00 */
[----:B------:R-:W-:Y:S01]  /*3c00*/  PRMT R30, R3, 0x5410, R6 ;  /* 0x00005410031e7816 */ /* 0x000fe20000000006 */
[----:B------:R-:W-:Y:S01]  /*3c10*/  IMAD.MOV.U32 R6, RZ, RZ, R4 ;  /* 0x000000ffff067224 */ /* 0x000fe200078e0004 */
[----:B------:R-:W-:Y:S01]  /*3c20*/  PRMT R25, R9, 0x5410, R12 ;  /* 0x0000541009197816 */ /* 0x000fe2000000000c */
[----:B------:R-:W-:Y:S01]  /*3c30*/  IMAD.MOV.U32 R3, RZ, RZ, R5 ;  /* 0x000000ffff037224 */ /* 0x000fe200078e0005 */
[----:B------:R-:W-:Y:S01]  /*3c40*/  MOV R12, R42 ;  /* 0x0000002a000c7202 */ /* 0x000fe20000000f00 */
[----:B------:R-:W-:Y:S01]  /*3c50*/  IMAD.MOV.U32 R9, RZ, RZ, R43 ;  /* 0x000000ffff097224 */ /* 0x000fe200078e002b */
[----:B------:R-:W-:Y:S01]  /*3c60*/  CS2R R20, SRZ ;  /* 0x0000000000147805 */ /* 0x000fe2000001ff00 */
[----:B------:R-:W-:Y:S01]  /*3c70*/  CS2R R52, SRZ ;  /* 0x0000000000347805 */ /* 0x000fe2000001ff00 */
        /* <DEDUP_REMOVED lines=12> */
[----:B------:R-:W-:Y:S02]  /*3d40*/  PRMT R47, R12, 0x5410, R9 ;  /* 0x000054100c2f7816 */ /* 0x000fe40000000009 */
[----:B------:R-:W-:Y:S02]  /*3d50*/  PRMT R39, R6, 0x7610, R39 ;  /* 0x0000761006277816 */ /* 0x000fe40000000027 */
[----:B------:R-:W-:Y:S01]  /*3d60*/  PRMT R46, R3, 0x7610, R46 ;  /* 0x00007610032e7816 */ /* 0x000fe2000000002e */
[----:B------:R-:W-:-:S05]  /*3d70*/  @P5 BRA `(.L_x_1721) ;  /* 0x0000020000005947 */ /* 0x000fca0003800000 */
[----:B------:R-:W-:Y:S01]  /*3d80*/  IADD3 R3, P3, P0, R86, R34, R138 ;  /* 0x0000002256037210 */ /* 0x000fe2000787e08a */
[----:B------:R-:W-:Y:S01]  /*3d90*/  CS2R R20, SRZ ;  /* 0x0000000000147805 */ /* 0x000fe2000001ff00 */
[----:B------:R-:W-:Y:S01]  /*3da0*/  CS2R R44, SRZ ;  /* 0x00000000002c7805 */ /* 0x000fe2000001ff00 */
[----:B------:R-:W-:Y:S01]  /*3db0*/  CS2R R22, SRZ ;  /* 0x0000000000167805 */ /* 0x000fe2000001ff00 */
[----:B------:R-:W-:Y:S01]  /*3dc0*/  IADD3.X R9, R95, R61, R129, P3, P0 ;  /* 0x0000003d5f097210 */ /* 0x000fe20001fe0481 */
[----:B------:R-:W-:Y:S01]  /*3dd0*/  CS2R R48, SRZ ;  /* 0x0000000000307805 */ /* 0x000fe2000001ff00 */
[----:B------:R-:W-:Y:S01]  /*3de0*/  IADD3 R6, P3, P0, R84, R62, R137 ;  /* 0x0000003e54067210 */ /* 0x000fe2000787e089 */
[----:B------:R-:W-:Y:S01]  /*3df0*/  CS2R R26, SRZ ;  /* 0x00000000001a7805 */ /* 0x000fe2000001ff00 */
[----:B------:R-:W-:Y:S01]  /*3e00*/  CS2R R50, SRZ ;  /* 0x0000000000327805 */ /* 0x000fe2000001ff00 */
[----:B------:R-:W-:Y:S01]  /*3e10*/  CS2R R28, SRZ ;  /* 0x00000000001c7805 */ /* 0x000fe2000001ff00 */
[----:B------:R-:W-:Y:S01]  /*3e20*/  IADD3.X R13, R92, R64, R130, P3, P0 ;  /* 0x000000405c0d7210 */ /* 0x000fe20001fe0482 */
[----:B------:R-:W-:Y:S01]  /*3e30*/  CS2R R52, SRZ ;  /* 0x0000000000347805 */ /* 0x000fe2000001ff00 */
[C---:B------:R-:W-:Y:S04]  /*3e40*/  LEA R32, P0, R3.reuse, c[0x0][0x270], 0x1 ;  /* 0x00009c0003207a11 */ /* 0x040fe800078008ff */
[----:B------:R-:W-:Y:S02]  /*3e50*/  LEA.HI.X R33, R3, c[0x0][0x274], R9, 0x1, P0 ;  /* 0x00009d0003217a11 */ /* 0x000fe400000f0c09 */
[C---:B------:R-:W-:Y:S04]  /*3e60*/  LEA R12, P0, R6.reuse, c[0x0][0x288], 0x1 ;  /* 0x0000a200060c7a11 */ /* 0x040fe800078008ff */
[----:B------:R-:W-:Y:S02]  /*3e70*/  LEA.HI.X R13, R6, c[0x0][0x28c], R13, 0x1, P0 ;  /* 0x0000a300060d7a11 */ /* 0x000fe400000f0c0d */
[----:B------:R-:W-:Y:S11]  /*3e80*/  ISETP.GE.AND P0, PT, R144, c[0x0][0x27c], PT ;  /* 0x00009f0090007a0c */ /* 0x000ff60003f06270 */
[----:B------:R-:W-:Y:S02]  /*3e90*/  @!UPT UIADD3 URZ, URZ, URZ, URZ ;  /* 0x0000003f3f3ff290 */ /* 0x000fe4000fffe03f */
        /* <DEDUP_REMOVED lines=14> */
.L_x_1721:
[----:B------:R-:W-:Y:S05]  /*3f80*/  BSYNC B0 ;  /* 0x0000000000007941 */ /* 0x000fea0003800000 */
.L_x_1720:
[----:B-1---5:R-:W-:Y:S01]  /*3f90*/  MOV R13, R52 ;  /* 0x00000034000d7202 */ /* 0x022fe20000000f00 */
[----:B------:R-:W-:Y:S01]  /*3fa0*/  IMAD.MOV.U32 R6, RZ, RZ, R28 ;  /* 0x000000ffff067224 */ /* 0x000fe200078e001c */
[----:B------:R1:W2:Y:S01]  /*3fb0*/  SHFL.IDX PT, R63, R72, RZ, 0x181f ;  /* 0x00181fff483f7589 */ /* 0x0002a200000e0000 */
[----:B------:R-:W-:Y:S01]  /*3fc0*/  IMAD.MOV.U32 R3, RZ, RZ, R29 ;  /* 0x000000ffff037224 */ /* 0x000fe200078e001d */
[----:B------:R-:W-:Y:S01]  /*3fd0*/  BSSY B1, `(.L_x_1722) ;  /* 0x0000104000017945 */ /* 0x000fe20003800000 */
[----:B------:R-:W-:Y:S02]  /*3fe0*/  IMAD.MOV.U32 R12, RZ, RZ, R26 ;  /* 0x000000ffff0c7224 */ /* 0x000fe400078e001a */
[----:B------:R-:W-:Y:S01]  /*3ff0*/  IMAD.MOV.U32 R9, RZ, RZ, R27 ;  /* 0x000000ffff097224 */ /* 0x000fe200078e001b */
[----:B------:R-:W-:Y:S01]  /*4000*/  PRMT R34, R3, 0x5410, R6 ;  /* 0x0000541003227816 */ /* 0x000fe20000000006 */
[----:B------:R-:W-:Y:S01]  /*4010*/  IMAD.MOV.U32 R3, RZ, RZ, R23 ;  /* 0x000000ffff037224 */ /* 0x000fe200078e0017 */
[----:B------:R-:W-:Y:S01]  /*4020*/  MOV R6, R22 ;  /* 0x0000001600067202 */ /* 0x000fe20000000f00 */
[----:B------:R1:W3:Y:S01]  /*4030*/  SHFL.IDX PT, R62, R73, RZ, 0x181f ;  /* 0x00181fff493e7589 */ /* 0x0002e200000e0000 */
[----:B------:R-:W-:Y:S01]  /*4040*/  PRMT R33, R9, 0x5410, R12 ;  /* 0x0000541009217816 */ /* 0x000fe2000000000c */
[----:B------:R-:W-:Y:S01]  /*4050*/  IMAD.MOV.U32 R12, RZ, RZ, R53 ;  /* 0x000000ffff0c7224 */ /* 0x000fe200078e0035 */
[----:B------:R-:W-:Y:S01]  /*4060*/  PRMT R32, R6, 0x5410, R3 ;  /* 0x0000541006207816 */ /* 0x000fe20000000003 */
[----:B------:R-:W-:Y:S02]  /*4070*/  IMAD.MOV.U32 R6, RZ, RZ, R20 ;  /* 0x000000ffff067224 */ /* 0x000fe400078e0014 */
[----:B------:R-:W-:Y:S01]  /*4080*/  IMAD.MOV.U32 R3, RZ, RZ, R21 ;  /* 0x000000ffff037224 */ /* 0x000fe200078e0015 */
[----:B------:R-:W-:Y:S04]  /*4090*/  PRMT R59, R13, 0x5410, R12 ;  /* 0x000054100d3b7816 */ /* 0x000fe8000000000c */
[----:B------:R-:W-:Y:S01]  /*40a0*/  PRMT R9, R3, 0x5410, R6 ;  /* 0x0000541003097816 */ /* 0x000fe20000000006 */
[----:B------:R-:W-:Y:S01]  /*40b0*/  IMAD.MOV.U32 R6, RZ, RZ, R50 ;  /* 0x000000ffff067224 */ /* 0x000fe200078e0032 */
[----:B------:R-:W-:Y:S04]  /*40c0*/  MOV R3, R51 ;  /* 0x0000003300037202 */ /* 0x000fe80000000f00 */
[----:B------:R-:W-:Y:S01]  /*40d0*/  PRMT R58, R6, 0x5410, R3 ;  /* 0x00005410063a7816 */ /* 0x000fe20000000003 */
[----:B------:R-:W-:Y:S05]  /*40e0*/  IMAD.MOV.U32 R3, RZ, RZ, R48 ;  /* 0x000000ffff037224 */ /* 0x000fea00078e0030 */
[----:B------:R-:W-:Y:S01]  /*40f0*/  PRMT R57, R3, 0x7610, R57 ;  /* 0x0000761003397816 */ /* 0x000fe20000000039 */
[----:B------:R-:W-:Y:S05]  /*4100*/  IMAD.MOV.U32 R3, RZ, RZ, R49 ;  /* 0x000000ffff037224 */ /* 0x000fea00078e0031 */
[----:B------:R-:W-:Y:S02]  /*4110*/  PRMT R57, R57, 0x5410, R3 ;  /* 0x0000541039397816 */ /* 0x000fe40000000003 */
[----:B------:R-:W-:Y:S04]  /*4120*/  MOV R3, R44 ;  /* 0x0000002c00037202 */ /* 0x000fe80000000f00 */
[----:B------:R-:W-:Y:S01]  /*4130*/  PRMT R56, R3, 0x7610, R56 ;  /* 0x0000761003387816 */ /* 0x000fe20000000038 */
[----:B------:R-:W-:Y:S05]  /*4140*/  IMAD.MOV.U32 R3, RZ, RZ, R45 ;  /* 0x000000ffff037224 */ /* 0x000fea00078e002d */
[----:B------:R-:W-:Y:S01]  /*4150*/  PRMT R56, R56, 0x5410, R3 ;  /* 0x0000541038387816 */ /* 0x000fe20000000003 */
[----:B------:R-:W-:-:S05]  /*4160*/  @P4 BRA `(.L_x_1723) ;  /* 0x00000ea000004947 */ /* 0x000fca0003800000 */
[----:B-123--:R-:W-:Y:S01]  /*4170*/  ISETP.GE.AND P0, PT, R140, c[0x0][0x1d4], PT ;  /* 0x000075008c007a0c */ /* 0x00efe20003f06270 */
[----:B------:R-:W-:Y:S01]  /*4180*/  @!UPT UIADD3 URZ, URZ, URZ, URZ ;  /* 0x0000003f3f3ff290 */ /* 0x000fe2000fffe03f */
[----:B------:R-:W-:Y:S11]  /*4190*/  BSSY B0, `(.L_x_1724) ;  /* 0x0000038000007945 */ /* 0x000ff60003800000 */
[----:B------:R-:W-:-:S05]  /*41a0*/  @P0 BRA `(.L_x_1725) ;  /* 0x0000036000000947 */ /* 0x000fca0003800000 */
[----:B------:R-:W-:Y:S11]  /*41b0*/  ISETP.GE.AND P0, PT, R144, c[0x0][0x27c], PT ;  /* 0x00009f0090007a0c */ /* 0x000ff60003f06270 */
[----:B------:R-:W-:Y:S02]  /*41c0*/  @!UPT UIADD3 URZ, URZ, URZ, URZ ;  /* 0x0000003f3f3ff290 */ /* 0x000fe4000fffe03f */
[--C-:B------:R-:W-:Y:S02]  /*41d0*/  @!P0 SHF.R.U64 R6, R14, 0x10, R15.reuse ;  /* 0x000000100e068819 */ /* 0x100fe4000000120f */
[----:B------:R-:W-:Y:S02]  /*41e0*/  @!P0 SHF.R.U32.HI R35, RZ, 0x10, R15 ;  /* 0x00000010ff238819 */ /* 0x000fe4000001160f */
[--C-:B------:R-:W-:Y:S01]  /*41f0*/  @!P0 SHF.R.U64 R4, R4, 0x10, R5.reuse ;  /* 0x0000001004048819 */ /* 0x100fe20000001205 */
[----:B------:R-:W1:Y:S01]  /*4200*/  LDS.128 R12, [R203+0xa080] ;  /* 0x00a08000cb0c7984 */ /* 0x000e620000000c00 */
[----:B------:R-:W-:Y:S02]  /*4210*/  @!P0 SHF.R.U32.HI R3, RZ, 0x10, R5 ;  /* 0x00000010ff038819 */ /* 0x000fe40000011605 */
[----:B------:R-:W-:Y:S02]  /*4220*/  @!P0 PRMT R39, R39, 0x5410, R6 ;  /* 0x0000541027278816 */ /* 0x000fe40000000006 */
[C---:B------:R-:W-:Y:S02]  /*4230*/  @!P0 PRMT R4, R24.reuse, 0x5432, R4 ;  /* 0x0000543218048816 */ /* 0x040fe40000000004 */
[----:B------:R-:W-:Y:S01]  /*4240*/  @!P0 PRMT R5, R24, 0x5410, R3 ;  /* 0x0000541018058816 */ /* 0x000fe20000000003 */
[----:B------:R-:W-:Y:S01]  /*4250*/  @!P0 IMAD.U32 R24, R39, 0x10000, RZ ;  /* 0x0001000027188824 */ /* 0x000fe200078e00ff */
[----:B------:R-:W-:Y:S01]  /*4260*/  @!P0 PRMT R46, R46, 0x5410, R35 ;  /* 0x000054102e2e8816 */ /* 0x000fe20000000023 */
[C---:B------:R-:W-:Y:S01]  /*4270*/  @!P0 IMAD.U32 R6, R4.reuse, 0x10000, RZ ;  /* 0x0001000004068824 */ /* 0x040fe200078e00ff */
[----:B------:R-:W-:Y:S01]  /*4280*/  @!P0 LOP3.LUT R4, R4, 0xffff0000, RZ, 0xc0, !PT ;  /* 0xffff000004048812 */ /* 0x000fe200078ec0ff */
[C---:B-1----:R-:W-:Y:S01]  /*4290*/  @!P0 IMAD.U32 R35, R12.reuse, 0x10000, RZ ;  /* 0x000100000c238824 */ /* 0x042fe200078e00ff */
[----:B------:R-:W-:Y:S05]  /*42a0*/  @!P0 LOP3.LUT R3, R12, 0xffff0000, RZ, 0xc0, !PT ;  /* 0xffff00000c038812 */ /* 0x000fea00078ec0ff */
[C---:B------:R-:W-:Y:S02]  /*42b0*/  @!P0 FMUL.FTZ R60, R3.reuse, R24 ;  /* 0x00000018033c8220 */ /* 0x040fe40000410000 */
[-C--:B------:R-:W-:Y:S02]  /*42c0*/  @!P0 FMUL.FTZ R3, R3, R6.reuse ;  /* 0x0000000603038220 */ /* 0x080fe40000410000 */
[----:B------:R-:W-:Y:S01]  /*42d0*/  @!P0 FFMA.FTZ R60, R35, R6, -R60 ;  /* 0x00000006233c8223 */ /* 0x000fe2000001083c */
[----:B------:R-:W-:Y:S01]  /*42e0*/  @!P0 LOP3.LUT R6, R39, 0xffff0000, RZ, 0xc0, !PT ;  /* 0xffff000027068812 */ /* 0x000fe200078ec0ff */
[----:B------:R-:W-:Y:S01]  /*42f0*/  @!P0 FFMA.FTZ R3, R24, R35, R3 ;  /* 0x0000002318038223 */ /* 0x000fe20000010003 */
[----:B------:R-:W-:Y:S04]  /*4300*/  @!P0 SHF.L.U32 R24, R13, 0x10, RZ ;  /* 0x000000100d188819 */ /* 0x000fe800000006ff */
[----:B------:R-:W-:Y:S02]  /*4310*/  @!P0 F2FP.BF16.PACK_AB R35, R3, R60 ;  /* 0x0000003c0323823e */ /* 0x000fe400000010ff */
[----:B------:R-:W-:Y:S02]  /*4320*/  @!P0 LOP3.LUT R3, R13, 0xffff0000, RZ, 0xc0, !PT ;  /* 0xffff00000d038812 */ /* 0x000fe400078ec0ff */
[C---:B------:R-:W-:Y:S01]  /*4330*/  LEA R60, P3, R140.reuse, R62, 0x1 ;  /* 0x0000003e8c3c7211 */ /* 0x040fe200078608ff */
[----:B------:R-:W-:Y:S02]  /*4340*/  @!P0 IMAD.MOV.U32 R12, RZ, RZ, R35 ;  /* 0x000000ffff0c8224 */ /* 0x000fe400078e0023 */
[C---:B------:R-:W-:Y:S01]  /*4350*/  @!P0 FMUL.FTZ R39, R3.reuse, R6 ;  /* 0x0000000603278220 */ /* 0x040fe20000410000 */
[----:B------:R-:W-:Y:S01]  /*4360*/  LEA.HI.X R61, R140, R63, R141, 0x1, P3 ;  /* 0x0000003f8c3d7211 */ /* 0x000fe200018f0c8d */
[-C--:B------:R-:W-:Y:S02]  /*4370*/  @!P0 FMUL.FTZ R3, R3, R4.reuse ;  /* 0x0000000403038220 */ /* 0x080fe40000410000 */
[----:B------:R-:W-:Y:S02]  /*4380*/  @!P0 FFMA.FTZ R39, R24, R4, -R39 ;  /* 0x0000000418278223 */ /* 0x000fe40000010827 */
[----:B------:R-:W-:Y:S02]  /*4390*/  @!P0 FFMA.FTZ R3, R6, R24, R3 ;  /* 0x0000001806038223 */ /* 0x000fe40000010003 */
[----:B------:R-:W-:Y:S02]  /*43a0*/  @!P0 IMAD.U32 R6, R46, 0x10000, RZ ;  /* 0x000100002e068824 */ /* 0x000fe400078e00ff */
[C---:B------:R-:W-:Y:S01]  /*43b0*/  @!P0 IMAD.U32 R24, R14.reuse, 0x10000, RZ ;  /* 0x000100000e188824 */ /* 0x040fe200078e00ff */
[----:B------:R-:W-:Y:S02]  /*43c0*/  @!P0 F2FP.BF16.PACK_AB R4, R3, R39 ;  /* 0x000000270304823e */ /* 0x000fe400000010ff */
[----:B------:R-:W-:Y:S02]  /*43d0*/  @!P0 LOP3.LUT R3, R14, 0xffff0000, RZ, 0xc0, !PT ;  /* 0xffff00000e038812 */ /* 0x000fe400078ec0ff */
[----:B------:R-:W-:Y:S01]  /*43e0*/  @!P0 MOV R13, R4 ;  /* 0x00000004000d8202 */ /* 0x000fe20000000f00 */
[C---:B------:R-:W-:Y:S01]  /*43f0*/  @!P0 IMAD.U32 R4, R5.reuse, 0x10000, RZ ;  /* 0x0001000005048824 */ /* 0x040fe200078e00ff */
[----:B------:R-:W-:Y:S01]  /*4400*/  @!P0 LOP3.LUT R5, R5, 0xffff0000, RZ, 0xc0, !PT ;  /* 0xffff000005058812 */ /* 0x000fe200078ec0ff */
[C---:B------:R-:W-:Y:S02]  /*4410*/  @!P0 FMUL.FTZ R35, R3.reuse, R6 ;  /* 0x0000000603238220 */ /* 0x040fe40000410000 */
[-C--:B------:R-:W-:Y:S02]  /*4420*/  @!P0 FMUL.FTZ R3, R3, R4.reuse ;  /* 0x0000000403038220 */ /* 0x080fe40000410000 */
[----:B------:R-:W-:Y:S01]  /*4430*/  @!P0 FFMA.FTZ R39, R24, R4, -R35 ;  /* 0x0000000418278223 */ /* 0x000fe20000010823 */
[C---:B------:R-:W-:Y:S01]  /*4440*/  @!P0 LOP3.LUT R4, R15.reuse, 0xffff0000, RZ, 0xc0, !PT ;  /* 0xffff00000f048812 */ /* 0x040fe200078ec0ff */
[----:B------:R-:W-:Y:S01]  /*4450*/  @!P0 FFMA.FTZ R3, R6, R24, R3 ;  /* 0x0000001806038223 */ /* 0x000fe20000010003 */
[----:B------:R-:W-:Y:S02]  /*4460*/  @!P0 LOP3.LUT R6, R46, 0xffff0000, RZ, 0xc0, !PT ;  /* 0xffff00002e068812 */ /* 0x000fe400078ec0ff */
[----:B------:R-:W-:Y:S03]  /*4470*/  @!P0 SHF.L.U32 R24, R15, 0x10, RZ ;  /* 0x000000100f188819 */ /* 0x000fe600000006ff */
[C---:B------:R-:W-:Y:S02]  /*4480*/  @!P0 FMUL.FTZ R35, R4.reuse, R6 ;  /* 0x0000000604238220 */ /* 0x040fe40000410000 */
[-C--:B------:R-:W-:Y:S02]  /*4490*/  @!P0 FMUL.FTZ R4, R4, R5.reuse ;  /* 0x0000000504048220 */ /* 0x080fe40000410000 */
[----:B------:R-:W-:Y:S01]  /*44a0*/  @!P0 FFMA.FTZ R35, R24, R5, -R35 ;  /* 0x0000000518238223 */ /* 0x000fe20000010823 */
[----:B------:R-:W-:Y:S01]  /*44b0*/  @!P0 F2FP.BF16.PACK_AB R5, R3, R39 ;  /* 0x000000270305823e */ /* 0x000fe200000010ff */
[----:B------:R-:W-:Y:S04]  /*44c0*/  @!P0 FFMA.FTZ R4, R6, R24, R4 ;  /* 0x0000001806048223 */ /* 0x000fe80000010004 */
[----:B------:R-:W-:Y:S01]  /*44d0*/  @!P0 IMAD.MOV.U32 R14, RZ, RZ, R5 ;  /* 0x000000ffff0e8224 */ /* 0x000fe200078e0005 */
[----:B------:R-:W-:Y:S04]  /*44e0*/  @!P0 F2FP.BF16.PACK_AB R3, R4, R35 ;  /* 0x000000230403823e */ /* 0x000fe800000010ff */
[----:B------:R-:W-:Y:S05]  /*44f0*/  @!P0 MOV R15, R3 ;  /* 0x00000003000f8202 */ /* 0x000fea0000000f00 */
[----:B------:R1:W-:Y:S02]  /*4500*/  ST.E.128 [R60.64], R12 ;  /* 0x0000000c3c007985 */ /* 0x0003e4000c101d06 */
.L_x_1725:
[----:B------:R-:W-:Y:S05]  /*4510*/  BSYNC B0 ;  /* 0x0000000000007941 */ /* 0x000fea0003800000 */
.L_x_1724:
[----:B------:R-:W-:Y:S01]  /*4520*/  ISETP.GE.AND P0, PT, R142, c[0x0][0x1d4], PT ;  /* 0x000075008e007a0c */ /* 0x000fe20003f06270 */
[----:B------:R-:W-:Y:S01]  /*4530*/  @!UPT UIADD3 URZ, URZ, URZ, URZ ;  /* 0x0000003f3f3ff290 */ /* 0x000fe2000fffe03f */
[----:B------:R-:W-:Y:S11]  /*4540*/  BSSY B0, `(.L_x_1726) ;  /* 0x0000038000007945 */ /* 0x000ff60003800000 */
[----:B------:R-:W-:-:S05]  /*4550*/  @P0 BRA `(.L_x_1727) ;  /* 0x0000036000000947 */ /* 0x000fca0003800000 */
[----:B------:R-:W-:Y:S01]  /*4560*/  ISETP.GE.AND P0, PT, R148, c[0x0][0x27c], PT ;  /* 0x00009f0094007a0c */ /* 0x000fe20003f06270 */
[----:B-1----:R-:W1:Y:S11]  /*4570*/  LDS.128 R12, [R203+0xb880] ;  /* 0x00b88000cb0c7984 */ /* 0x002e760000000c00 */
[----:B------:R-:W-:Y:S01]  /*4580*/  @!UPT UIADD3 URZ, URZ, URZ, URZ ;  /* 0x0000003f3f3ff290 */ /* 0x000fe2000fffe03f */
[----:B------:R-:W-:Y:S02]  /*4590*/  @!P0 SHF.R.U64 R5, R36, 0x10, R37 ;  /* 0x0000001024058819 */ /* 0x000fe40000001225 */
[--C-:B------:R-:W-:Y:S02]  /*45a0*/  @!P0 SHF.R.U64 R4, R10, 0x10, R11.reuse ;  /* 0x000000100a048819 */ /* 0x100fe4000000120b */
[----:B------:R-:W-:Y:S02]  /*45b0*/  @!P0 SHF.R.U32.HI R3, RZ, 0x10, R11 ;  /* 0x00000010ff038819 */ /* 0x000fe4000001160b */
[----:B------:R-:W-:Y:S02]  /*45c0*/  @!P0 PRMT R24, R47, 0x5410, R5 ;  /* 0x000054102f188816 */ /* 0x000fe40000000005 */
[C---:B------:R-:W-:Y:S02]  /*45d0*/  @!P0 PRMT R4, R25.reuse, 0x5432, R4 ;  /* 0x0000543219048816 */ /* 0x040fe40000000004 */
[----:B------:R-:W-:Y:S01]  /*45e0*/  @!P0 SHF.R.U32.HI R6, RZ, 0x10, R37 ;  /* 0x00000010ff068819 */ /* 0x000fe20000011625 */
[----:B------:R-:W-:Y:S01]  /*45f0*/  @!P0 IMAD.U32 R10, R24, 0x10000, RZ ;  /* 0x00010000180a8824 */ /* 0x000fe200078e00ff */
[----:B------:R-:W-:Y:S02]  /*4600*/  @!P0 PRMT R5, R25, 0x5410, R3 ;  /* 0x0000541019058816 */ /* 0x000fe40000000003 */
        /* <DEDUP_REMOVED lines=12> */
[----:B------:R-:W-:Y:S03]  /*46d0*/  @!P0 LOP3.LUT R3, R13, 0xffff0000, RZ, 0xc0, !PT ;  /* 0xffff00000d038812 */ /* 0x000fe600078ec0ff */
[----:B------:R-:W-:Y:S02]  /*46e0*/  @!P0 IMAD.MOV.U32 R12, RZ, RZ, R11 ;  /* 0x000000ffff0c8224 */ /* 0x000fe400078e000b */
[C---:B------:R-:W-:Y:S02]  /*46f0*/  @!P0 FMUL.FTZ R24, R3.reuse, R6 ;  /* 0x0000000603188220 */ /* 0x040fe40000410000 */
[-C--:B------:R-:W-:Y:S02]  /*4700*/  @!P0 FMUL.FTZ R3, R3, R4.reuse ;  /* 0x0000000403038220 */ /* 0x080fe40000410000 */
[----:B------:R-:W-:Y:S02]  /*4710*/  @!P0 FFMA.FTZ R24, R10, R4, -R24 ;  /* 0x000000040a188223 */ /* 0x000fe40000010818 */
[----:B------:R-:W-:Y:S02]  /*4720*/  @!P0 FFMA.FTZ R3, R6, R10, R3 ;  /* 0x0000000a06038223 */ /* 0x000fe40000010003 */
[C---:B------:R-:W-:Y:S02]  /*4730*/  @!P0 IMAD.U32 R10, R14.reuse, 0x10000, RZ ;  /* 0x000100000e0a8824 */ /* 0x040fe400078e00ff */
[----:B------:R-:W-:Y:S01]  /*4740*/  @!P0 IMAD.U32 R6, R35, 0x10000, RZ ;  /* 0x0001000023068824 */ /* 0x000fe200078e00ff */
        /* <DEDUP_REMOVED lines=8> */
[----:B------:R-:W-:Y:S01]  /*47d0*/  @!P0 LOP3.LUT R4, R15, 0xffff0000, RZ, 0xc0, !PT ;  /* 0xffff00000f048812 */ /* 0x000fe200078ec0ff */
[----:B------:R-:W-:Y:S01]  /*47e0*/  @!P0 FFMA.FTZ R3, R6, R10, R3 ;  /* 0x0000000a06038223 */ /* 0x000fe20000010003 */
[----:B------:R-:W-:Y:S02]  /*47f0*/  @!P0 LOP3.LUT R6, R35, 0xffff0000, RZ, 0xc0, !PT ;  /* 0xffff000023068812 */ /* 0x000fe400078ec0ff */
[----:B------:R-:W-:Y:S03]  /*4800*/  @!P0 SHF.L.U32 R10, R15, 0x10, RZ ;  /* 0x000000100f0a8819 */ /* 0x000fe600000006ff */
[C---:B------:R-:W-:Y:S02]  /*4810*/  @!P0 FMUL.FTZ R11, R4.reuse, R6 ;  /* 0x00000006040b8220 */ /* 0x040fe40000410000 */
[-C--:B------:R-:W-:Y:S02]  /*4820*/  @!P0 FMUL.FTZ R4, R4, R5.reuse ;  /* 0x0000000504048220 */ /* 0x080fe40000410000 */
[----:B------:R-:W-:Y:S01]  /*4830*/  @!P0 FFMA.FTZ R24, R10, R5, -R11 ;  /* 0x000000050a188223 */ /* 0x000fe2000001080b */
[----:B------:R-:W-:Y:S01]  /*4840*/  @!P0 F2FP.BF16.PACK_AB R5, R3, R25 ;  /* 0x000000190305823e */ /* 0x000fe200000010ff */
[----:B------:R-:W-:Y:S01]  /*4850*/  @!P0 FFMA.FTZ R4, R6, R10, R4 ;  /* 0x0000000a06048223 */ /* 0x000fe20000010004 */
[----:B------:R-:W-:Y:S03]  /*4860*/  LEA R10, P3, R206, R62, 0x1 ;  /* 0x0000003ece0a7211 */ /* 0x000fe600078608ff */
[----:B------:R-:W-:Y:S01]  /*4870*/  @!P0 IMAD.MOV.U32 R14, RZ, RZ, R5 ;  /* 0x000000ffff0e8224 */ /* 0x000fe200078e0005 */
[----:B------:R-:W-:Y:S02]  /*4880*/  @!P0 F2FP.BF16.PACK_AB R3, R4, R24 ;  /* 0x000000180403823e */ /* 0x000fe400000010ff */
[----:B------:R-:W-:Y:S02]  /*4890*/  LEA.HI.X R11, R206, R63, R213, 0x1, P3 ;  /* 0x0000003fce0b7211 */ /* 0x000fe400018f0cd5 */
[----:B------:R-:W-:Y:S05]  /*48a0*/  @!P0 MOV R15, R3 ;  /* 0x00000003000f8202 */ /* 0x000fea0000000f00 */
[----:B------:R1:W-:Y:S02]  /*48b0*/  ST.E.128 [R10.64], R12 ;  /* 0x0000000c0a007985 */ /* 0x0003e4000c101d06 */
.L_x_1727:
[----:B------:R-:W-:Y:S05]  /*48c0*/  BSYNC B0 ;  /* 0x0000000000007941 */ /* 0x000fea0003800000 */
.L_x_1726:
        /* <DEDUP_REMOVED lines=8> */
[----:B------:R-:W-:Y:S02]  /*4950*/  @!P0 SHF.R.U64 R3, R16, 0x10, R17 ;  /* 0x0000001010038819 */ /* 0x000fe40000001211 */
[----:B------:R-:W-:Y:S02]  /*4960*/  @!P0 PRMT R16, R54, 0x5410, R4 ;  /* 0x0000541036108816 */ /* 0x000fe40000000004 */
[----:B------:R-:W-:Y:S02]  /*4970*/  @!P0 PRMT R4, R30, 0x5432, R3 ;  /* 0x000054321e048816 */ /* 0x000fe40000000003 */
[----:B------:R-:W-:Y:S01]  /*4980*/  @!P0 SHF.R.U32.HI R6, RZ, 0x10, R41 ;  /* 0x00000010ff068819 */ /* 0x000fe20000011629 */
[----:B------:R-:W-:Y:S01]  /*4990*/  @!P0 IMAD.U32 R10, R16, 0x10000, RZ ;  /* 0x00010000100a8824 */ /* 0x000fe200078e00ff */
[----:B------:R-:W-:Y:S02]  /*49a0*/  @!P0 SHF.R.U32.HI R5, RZ, 0x10, R17 ;  /* 0x00000010ff058819 */ /* 0x000fe40000011611 */
[----:B------:R-:W-:Y:S01]  /*49b0*/  @!P0 PRMT R17, R54, 0x5432, R6 ;  /* 0x0000543236118816 */ /* 0x000fe20000000006 */
[C---:B------:R-:W-:Y:S01]  /*49c0*/  @!P0 IMAD.U32 R6, R4.reuse, 0x10000, RZ ;  /* 0x0001000004068824 */ /* 0x040fe200078e00ff */
[----:B------:R-:W-:Y:S02]  /*49d0*/  @!P0 LOP3.LUT R4, R4, 0xffff0000, RZ, 0xc0, !PT ;  /* 0xffff000004048812 */ /* 0x000fe400078ec0ff */
[----:B------:R-:W-:Y:S01]  /*49e0*/  @!P0 PRMT R5, R30, 0x5410, R5 ;  /* 0x000054101e058816 */ /* 0x000fe20000000005 */
        /* <DEDUP_REMOVED lines=34> */
[C---:B------:R-:W-:Y:S03]  /*4c10*/  LEA R10, P3, R205.reuse, R62, 0x1 ;  /* 0x0000003ecd0a7211 */ /* 0x040fe600078608ff */
[----:B------:R-:W-:Y:S01]  /*4c20*/  @!P0 IMAD.MOV.U32 R14, RZ, RZ, R5 ;  /* 0x000000ffff0e8224 */ /* 0x000fe200078e0005 */
[----:B------:R-:W-:Y:S02]  /*4c30*/  @!P0 F2FP.BF16.PACK_AB R3, R4, R16 ;  /* 0x000000100403823e */ /* 0x000fe400000010ff */
[----:B------:R-:W-:Y:S02]  /*4c40*/  LEA.HI.X R11, R205, R63, R215, 0x1, P3 ;  /* 0x0000003fcd0b7211 */ /* 0x000fe400018f0cd7 */
[----:B------:R-:W-:Y:S05]  /*4c50*/  @!P0 MOV R15, R3 ;  /* 0x00000003000f8202 */ /* 0x000fea0000000f00 */
[----:B------:R1:W-:Y:S02]  /*4c60*/  ST.E.128 [R10.64], R12 ;  /* 0x0000000c0a007985 */ /* 0x0003e4000c101d06 */
.L_x_1729:
[----:B------:R-:W-:Y:S05]  /*4c70*/  BSYNC B0 ;  /* 0x0000000000007941 */ /* 0x000fea0003800000 */
.L_x_1728:
[----:B------:R-:W-:Y:S11]  /*4c80*/  ISETP.GE.AND P0, PT, R204, c[0x0][0x1d4], PT ;  /* 0x00007500cc007a0c */ /* 0x000ff60003f06270 */
[----:B------:R-:W-:Y:S02]  /*4c90*/  @!UPT UIADD3 URZ, URZ, URZ, URZ ;  /* 0x0000003f3f3ff290 */ /* 0x000fe4000fffe03f */
        /* <DEDUP_REMOVED lines=37> */
[C---:B------:R-:W-:Y:S01]  /*4ef0*/  @!P0 FMUL.FTZ R11, R3.reuse, R6 ;  /* 0x00000006030b8220 */ /* 0x040fe20000410000 */
[----:B------:R-:W-:Y:S01]  /*4f00*/  LEA R16, P3, R204, R62, 0x1 ;  /* 0x0000003ecc107211 */ /* 0x000fe200078608ff */
[-C--:B------:R-:W-:Y:S02]  /*4f10*/  @!P0 FMUL.FTZ R3, R3, R4.reuse ;  /* 0x0000000403038220 */ /* 0x080fe40000410000 */
[----:B------:R-:W-:Y:S01]  /*4f20*/  @!P0 FFMA.FTZ R18, R10, R4, -R11 ;  /* 0x000000040a128223 */ /* 0x000fe2000001080b */
[----:B------:R-:W-:Y:S01]  /*4f30*/  @!P0 LOP3.LUT R4, R15, 0xffff0000, RZ, 0xc0, !PT ;  /* 0xffff00000f048812 */ /* 0x000fe200078ec0ff */
[----:B------:R-:W-:Y:S01]  /*4f40*/  @!P0 FFMA.FTZ R3, R6, R10, R3 ;  /* 0x0000000a06038223 */ /* 0x000fe20000010003 */
[----:B------:R-:W-:Y:S02]  /*4f50*/  @!P0 LOP3.LUT R6, R17, 0xffff0000, RZ, 0xc0, !PT ;  /* 0xffff000011068812 */ /* 0x000fe400078ec0ff */
[----:B------:R-:W-:Y:S02]  /*4f60*/  @!P0 SHF.L.U32 R10, R15, 0x10, RZ ;  /* 0x000000100f0a8819 */ /* 0x000fe400000006ff */
[----:B------:R-:W-:Y:S01]  /*4f70*/  LEA.HI.X R17, R204, R63, R214, 0x1, P3 ;  /* 0x0000003fcc117211 */ /* 0x000fe200018f0cd6 */
        /* <DEDUP_REMOVED lines=9> */
.L_x_1723:
[----:B-123--:R-:W-:Y:S05]  /*5010*/  BSYNC B1 ;  /* 0x0000000000017941 */ /* 0x00efea0003800000 */
.L_x_1722:
[----:B------:R1:W2:Y:S04]  /*5020*/  SHFL.IDX PT, R31, R72, 0x1, 0x181f ;  /* 0x00381f00481f7f89 */ /* 0x0002a800000e0000 */
[----:B------:R1:W3:Y:S01]  /*5030*/  SHFL.IDX PT, R30, R73, 0x1, 0x181f ;  /* 0x00381f00491e7f89 */ /* 0x0002e200000e0000 */
[----:B------:R-:W-:-:S05]  /*5040*/  @P5 BRA `(.L_x_1730) ;  /* 0x0000394000005947 */ /* 0x000fca0003800000 */
[----:B------:R-:W-:Y:S01]  /*5050*/  ISETP.GE.AND P0, PT, R140, c[0x0][0x1d4], PT ;  /* 0x000075008c007a0c */ /* 0x000fe20003f06270 */
[----:B------:R-:W-:Y:S01]  /*5060*/  @!UPT UIADD3 URZ, URZ, URZ, URZ ;  /* 0x0000003f3f3ff290 */ /* 0x000fe2000fffe03f */
[----:B------:R-:W-:Y:S11]  /*5070*/  BSSY B0, `(.L_x_1731) ;  /* 0x0000038000007945 */ /* 0x000ff60003800000 */
[----:B------:R-:W-:-:S05]  /*5080*/  @P0 BRA `(.L_x_1732) ;  /* 0x0000036000000947 */ /* 0x000fca0003800000 */
[----:B------:R-:W-:Y:S01]  /*5090*/  ISETP.GE.AND P0, PT, R144, c[0x0][0x27c], PT ;  /* 0x00009f0090007a0c */ /* 0x000fe20003f06270 */
[----:B------:R-:W4:Y:S11]  /*50a0*/  LDS.128 R12, [R203+0xb080] ;  /* 0x00b08000cb0c7984 */ /* 0x000f360000000c00 */
[----:B------:R-:W-:Y:S01]  /*50b0*/  @!UPT UIADD3 URZ, URZ, URZ, URZ ;  /* 0x0000003f3f3ff290 */ /* 0x000fe2000fffe03f */
[----:B------:R-:W-:Y:S02]  /*50c0*/  @!P0 SHF.R.U64 R4, R44, 0x10, R45 ;  /* 0x000000102c048819 */ /* 0x000fe4000000122d */
[----:B------:R-:W-:Y:S02]  /*50d0*/  @!P0 SHF.R.U64 R3, R20, 0x10, R21 ;  /* 0x0000001014038819 */ /* 0x000fe40000001215 */
[C---:B------:R-:W-:Y:S02]  /*50e0*/  @!P0 PRMT R11, R56.reuse, 0x5410, R4 ;  /* 0x00005410380b8816 */ /* 0x040fe40000000004 */
[C---:B------:R-:W-:Y:S02]  /*50f0*/  @!P0 PRMT R4, R9.reuse, 0x5432, R3 ;  /* 0x0000543209048816 */ /* 0x040fe40000000003 */
[----:B------:R-:W-:Y:S02]  /*5100*/  @!P0 SHF.R.U32.HI R6, RZ, 0x10, R45 ;  /* 0x00000010ff068819 */ /* 0x000fe4000001162d */
[----:B------:R-:W-:Y:S02]  /*5110*/  @!P0 SHF.R.U32.HI R5, RZ, 0x10, R21 ;  /* 0x00000010ff058819 */ /* 0x000fe40000011615 */
[----:B------:R-:W-:Y:S01]  /*5120*/  @!P0 PRMT R16, R56, 0x5432, R6 ;  /* 0x0000543238108816 */ /* 0x000fe20000000006 */
[C---:B------:R-:W-:Y:S01]  /*5130*/  @!P0 IMAD.U32 R6, R4.reuse, 0x10000, RZ ;  /* 0x0001000004068824 */ /* 0x040fe200078e00ff */
[----:B------:R-:W-:Y:S01]  /*5140*/  @!P0 PRMT R5, R9, 0x5410, R5 ;  /* 0x0000541009058816 */ /* 0x000fe20000000005 */
[----:B------:R-:W-:Y:S01]  /*5150*/  @!P0 IMAD.U32 R9, R11, 0x10000, RZ ;  /* 0x000100000b098824 */ /* 0x000fe200078e00ff */
[----:B------:R-:W-:Y:S01]  /*5160*/  @!P0 LOP3.LUT R4, R4, 0xffff0000, RZ, 0xc0, !PT ;  /* 0xffff000004048812 */ /* 0x000fe200078ec0ff */
[C---:B----4-:R-:W-:Y:S01]  /*5170*/  @!P0 IMAD.U32 R10, R12.reuse, 0x10000, RZ ;  /* 0x000100000c0a8824 */ /* 0x050fe200078e00ff */
        /* <DEDUP_REMOVED lines=33> */
[----:B---3--:R-:W-:Y:S03]  /*5390*/  LEA R10, P3, R140, R30, 0x1 ;  /* 0x0000001e8c0a7211 */ /* 0x008fe600078608ff */
[----:B------:R-:W-:Y:S01]  /*53a0*/  @!P0 IMAD.MOV.U32 R14, RZ, RZ, R5 ;  /* 0x000000ffff0e8224 */ /* 0x000fe200078e0005 */
[----:B------:R-:W-:Y:S02]  /*53b0*/  @!P0 F2FP.BF16.PACK_AB R3, R4, R16 ;  /* 0x000000100403823e */ /* 0x000fe400000010ff */
[----:B--2---:R-:W-:Y:S02]  /*53c0*/  LEA.HI.X R11, R140, R31, R141, 0x1, P3 ;  /* 0x0000001f8c0b7211 */ /* 0x004fe400018f0c8d */
[----:B------:R-:W-:Y:S05]  /*53d0*/  @!P0 MOV R15, R3 ;  /* 0x00000003000f8202 */ /* 0x000fea0000000f00 */
[----:B------:R2:W-:Y:S02]  /*53e0*/  ST.E.128 [R10.64], R12 ;  /* 0x0000000c0a007985 */ /* 0x0005e4000c101d06 */
.L_x_1732:
[----:B------:R-:W-:Y:S05]  /*53f0*/  BSYNC B0 ;  /* 0x0000000000007941 */ /* 0x000fea0003800000 */
.L_x_1731:
[----:B------:R-:W-:Y:S01]  /*5400*/  ISETP.GE.AND P0, PT, R142, c[0x0][0x1d4], PT ;  /* 0x000075008e007a0c */ /* 0x000fe20003f06270 */
[----:B------:R-:W-:Y:S01]  /*5410*/  @!UPT UIADD3 URZ, URZ, URZ, URZ ;  /* 0x0000003f3f3ff290 */ /* 0x000fe2000fffe03f */
[----:B------:R-:W-:Y:S11]  /*5420*/  BSSY B0, `(.L_x_1733) ;  /* 0x0000038000007945 */ /* 0x000ff60003800000 */
[----:B------:R-:W-:-:S05]  /*5430*/  @P0 BRA `(.L_x_1734) ;  /* 0x0000036000000947 */ /* 0x000fca0003800000 */
[C---:B---3--:R-:W-:Y:S01]  /*5440*/  LEA R18, P0, R206.reuse, R30, 0x1 ;  /* 0x0000001ece127211 */ /* 0x048fe200078008ff */
[----:B--2---:R-:W2:Y:S03]  /*5450*/  LDS.128 R12, [R203+0xc880] ;  /* 0x00c88000cb0c7984 */ /* 0x004ea60000000c00 */
[----:B------:R-:W-:Y:S02]  /*5460*/  LEA.HI.X R19, R206, R31, R213, 0x1, P0 ;  /* 0x0000001fce137211 */ /* 0x000fe400000f0cd5 */
[----:B------:R-:W-:Y:S11]  /*5470*/  ISETP.GE.AND P0, PT, R148, c[0x0][0x27c], PT ;  /* 0x00009f0094007a0c */ /* 0x000ff60003f06270 */
[----:B------:R-:W-:Y:S02]  /*5480*/  @!UPT UIADD3 URZ, URZ, URZ, URZ ;  /* 0x0000003f3f3ff290 */ /* 0x000fe4000fffe03f */
[----:B------:R-:W-:Y:S02]  /*5490*/  @!P0 SHF.R.U64 R3, R48, 0x10, R49 ;  /* 0x0000001030038819 */ /* 0x000fe40000001231 */
[----:B------:R-:W-:Y:S02]  /*54a0*/  @!P0 SHF.R.U64 R5, R22, 0x10, R23 ;  /* 0x0000001016058819 */ /* 0x000fe40000001217 */
[----:B------:R-:W-:Y:S02]  /*54b0*/  @!P0 PRMT R11, R57, 0x5410, R3 ;  /* 0x00005410390b8816 */ /* 0x000fe40000000003 */
[----:B------:R-:W-:Y:S02]  /*54c0*/  @!P0 PRMT R5, R32, 0x5410, R5 ;  /* 0x0000541020058816 */ /* 0x000fe40000000005 */
[----:B------:R-:W-:Y:S01]  /*54d0*/  @!P0 SHF.R.U32.HI R6, RZ, 0x10, R23 ;  /* 0x00000010ff068819 */ /* 0x000fe20000011617 */
[C---:B------:R-:W-:Y:S01]  /*54e0*/  @!P0 IMAD.U32 R9, R11.reuse, 0x10000, RZ ;  /* 0x000100000b098824 */ /* 0x040fe200078e00ff */
[----:B------:R-:W-:Y:S01]  /*54f0*/  @!P0 LOP3.LUT R11, R11, 0xffff0000, RZ, 0xc0, !PT ;  /* 0xffff00000b0b8812 */ /* 0x000fe200078ec0ff */
[C---:B------:R-:W-:Y:S01]  /*5500*/  @!P0 IMAD.U32 R4, R5.reuse, 0x10000, RZ ;  /* 0x0001000005048824 */ /* 0x040fe200078e00ff */
[----:B------:R-:W-:Y:S02]  /*5510*/  @!P0 LOP3.LUT R5, R5, 0xffff0000, RZ, 0xc0, !PT ;  /* 0xffff000005058812 */ /* 0x000fe400078ec0ff */
[----:B------:R-:W-:Y:S04]  /*5520*/  @!P0 SHF.R.U32.HI R16, RZ, 0x10, R49 ;  /* 0x00000010ff108819 */ /* 0x000fe80000011631 */
[----:B------:R-:W-:Y:S01]  /*5530*/  @!P0 PRMT R16, R57, 0x5432, R16 ;  /* 0x0000543239108816 */ /* 0x000fe20000000010 */
[C---:B--2---:R-:W-:Y:S01]  /*5540*/  @!P0 IMAD.U32 R10, R12.reuse, 0x10000, RZ ;  /* 0x000100000c0a8824 */ /* 0x044fe200078e00ff */
[----:B------:R-:W-:Y:S05]  /*5550*/  @!P0 LOP3.LUT R3, R12, 0xffff0000, RZ, 0xc0, !PT ;  /* 0xffff00000c038812 */ /* 0x000fea00078ec0ff */
[C---:B------:R-:W-:Y:S02]  /*5560*/  @!P0 FMUL.FTZ R17, R3.reuse, R9 ;  /* 0x0000000903118220 */ /* 0x040fe40000410000 */
[-C--:B------:R-:W-:Y:S02]  /*5570*/  @!P0 FMUL.FTZ R3, R3, R4.reuse ;  /* 0x0000000403038220 */ /* 0x080fe40000410000 */
[----:B------:R-:W-:Y:S01]  /*5580*/  @!P0 FFMA.FTZ R21, R10, R4, -R17 ;  /* 0x000000040a158223 */ /* 0x000fe20000010811 */
[----:B------:R-:W-:Y:S01]  /*5590*/  @!P0 LOP3.LUT R4, R13, 0xffff0000, RZ, 0xc0, !PT ;  /* 0xffff00000d048812 */ /* 0x000fe200078ec0ff */
[----:B------:R-:W-:Y:S01]  /*55a0*/  @!P0 FFMA.FTZ R3, R9, R10, R3 ;  /* 0x0000000a09038223 */ /* 0x000fe20000010003 */
[----:B------:R-:W-:Y:S02]  /*55b0*/  @!P0 SHF.L.U32 R10, R13, 0x10, RZ ;  /* 0x000000100d0a8819 */ /* 0x000fe400000006ff */
[----:B------:R-:W-:Y:S01]  /*55c0*/  @!P0 PRMT R9, R32, 0x5432, R6 ;  /* 0x0000543220098816 */ /* 0x000fe20000000006 */
[C---:B------:R-:W-:Y:S02]  /*55d0*/  @!P0 FMUL.FTZ R17, R4.reuse, R11 ;  /* 0x0000000b04118220 */ /* 0x040fe40000410000 */
[-C--:B------:R-:W-:Y:S02]  /*55e0*/  @!P0 FMUL.FTZ R4, R4, R5.reuse ;  /* 0x0000000504048220 */ /* 0x080fe40000410000 */
[----:B------:R-:W-:Y:S01]  /*55f0*/  @!P0 FFMA.FTZ R20, R10, R5, -R17 ;  /* 0x000000050a148223 */ /* 0x000fe20000010811 */
[C---:B------:R-:W-:Y:S01]  /*5600*/  @!P0 LOP3.LUT R5, R14.reuse, 0xffff0000, RZ, 0xc0, !PT ;  /* 0xffff00000e058812 */ /* 0x040fe200078ec0ff */
[----:B------:R-:W-:Y:S01]  /*5610*/  @!P0 FFMA.FTZ R4, R11, R10, R4 ;  /* 0x0000000a0b048223 */ /* 0x000fe20000010004 */
[----:B------:R-:W-:Y:S01]  /*5620*/  @!P0 SHF.L.U32 R11, R14, 0x10, RZ ;  /* 0x000000100e0b8819 */ /* 0x000fe200000006ff */
[----:B------:R-:W-:Y:S02]  /*5630*/  @!P0 IMAD.U32 R10, R16, 0x10000, RZ ;  /* 0x00010000100a8824 */ /* 0x000fe400078e00ff */
[----:B------:R-:W-:Y:S01]  /*5640*/  @!P0 IMAD.U32 R6, R9, 0x10000, RZ ;  /* 0x0001000009068824 */ /* 0x000fe200078e00ff */
[----:B------:R-:W-:Y:S01]  /*5650*/  @!P0 F2FP.BF16.PACK_AB R4, R4, R20 ;  /* 0x000000140404823e */ /* 0x000fe200000010ff */
[----:B------:R-:W-:Y:S01]  /*5660*/  @!P0 FMUL.FTZ R17, R5, R10 ;  /* 0x0000000a05118220 */ /* 0x000fe20000410000 */
[----:B------:R-:W-:Y:S01]  /*5670*/  @!P0 LOP3.LUT R9, R9, 0xffff0000, RZ, 0xc0, !PT ;  /* 0xffff000009098812 */ /* 0x000fe200078ec0ff */
[----:B------:R-:W-:Y:S01]  /*5680*/  @!P0 FMUL.FTZ R5, R5, R6 ;  /* 0x0000000605058220 */ /* 0x000fe20000410000 */
[----:B------:R-:W-:Y:S01]  /*5690*/  @!P0 MOV R13, R4 ;  /* 0x00000004000d8202 */ /* 0x000fe20000000f00 */
[----:B------:R-:W-:Y:S01]  /*56a0*/  @!P0 FFMA.FTZ R17, R11, R6, -R17 ;  /* 0x000000060b118223 */ /* 0x000fe20000010811 */
[C---:B------:R-:W-:Y:S01]  /*56b0*/  @!P0 LOP3.LUT R6, R15.reuse, 0xffff0000, RZ, 0xc0, !PT ;  /* 0xffff00000f068812 */ /* 0x040fe200078ec0ff */
[----:B------:R-:W-:Y:S01]  /*56c0*/  @!P0 FFMA.FTZ R5, R10, R11, R5 ;  /* 0x0000000b0a058223 */ /* 0x000fe20000010005 */
[----:B------:R-:W-:Y:S01]  /*56d0*/  @!P0 LOP3.LUT R10, R16, 0xffff0000, RZ, 0xc0, !PT ;  /* 0xffff0000100a8812 */ /* 0x000fe200078ec0ff */
[----:B------:R-:W-:Y:S03]  /*56e0*/  @!P0 IMAD.U32 R11, R15, 0x10000, RZ ;  /* 0x000100000f0b8824 */ /* 0x000fe600078e00ff */
[----:B------:R-:W-:Y:S01]  /*56f0*/  @!P0 F2FP.BF16.PACK_AB R5, R5, R17 ;  /* 0x000000110505823e */ /* 0x000fe200000010ff */
[C---:B------:R-:W-:Y:S02]  /*5700*/  @!P0 FMUL.FTZ R16, R6.reuse, R10 ;  /* 0x0000000a06108220 */ /* 0x040fe40000410000 */
[-C--:B------:R-:W-:Y:S02]  /*5710*/  @!P0 FMUL.FTZ R6, R6, R9.reuse ;  /* 0x0000000906068220 */ /* 0x080fe40000410000 */
        /* <DEDUP_REMOVED lines=8> */
.L_x_1734:
[----:B------:R-:W-:Y:S05]  /*57a0*/  BSYNC B0 ;  /* 0x0000000000007941 */ /* 0x000fea0003800000 */
.L_x_1733:
        /* <DEDUP_REMOVED lines=10> */
[--C-:B------:R-:W-:Y:S02]  /*5850*/  @!P0 SHF.R.U64 R3, R26, 0x10, R27.reuse ;  /* 0x000000101a038819 */ /* 0x100fe4000000121b */
[----:B------:R-:W-:Y:S02]  /*5860*/  @!P0 SHF.R.U32.HI R4, RZ, 0x10, R27 ;  /* 0x00000010ff048819 */ /* 0x000fe4000001161b */
[----:B------:R-:W-:Y:S02]  /*5870*/  @!P0 PRMT R6, R58, 0x5410, R6 ;  /* 0x000054103a068816 */ /* 0x000fe40000000006 */
[C---:B------:R-:W-:Y:S02]  /*5880*/  @!P0 PRMT R3, R33.reuse, 0x5432, R3 ;  /* 0x0000543221038816 */ /* 0x040fe40000000003 */
[----:B------:R-:W-:Y:S01]  /*5890*/  @!P0 SHF.R.U32.HI R5, RZ, 0x10, R51 ;  /* 0x00000010ff058819 */ /* 0x000fe20000011633 */
[----:B------:R-:W-:Y:S01]  /*58a0*/  @!P0 IMAD.U32 R11, R6, 0x10000, RZ ;  /* 0x00010000060b8824 */ /* 0x000fe200078e00ff */
[----:B------:R-:W-:Y:S01]  /*58b0*/  @!P0 PRMT R9, R33, 0x5410, R4 ;  /* 0x0000541021098816 */ /* 0x000fe20000000004 */
[C---:B------:R-:W-:Y:S01]  /*58c0*/  @!P0 IMAD.U32 R10, R3.reuse, 0x10000, RZ ;  /* 0x00010000030a8824 */ /* 0x040fe200078e00ff */
[----:B------:R-:W-:Y:S02]  /*58d0*/  @!P0 PRMT R19, R58, 0x5432, R5 ;  /* 0x000054323a138816 */ /* 0x000fe40000000005 */
[----:B------:R-:W-:Y:S02]  /*58e0*/  @!P0 LOP3.LUT R17, R6, 0xffff0000, RZ, 0xc0, !PT ;  /* 0xffff000006118812 */ /* 0x000fe400078ec0ff */
[----:B------:R-:W-:Y:S01]  /*58f0*/  @!P0 LOP3.LUT R6, R3, 0xffff0000, RZ, 0xc0, !PT ;  /* 0xffff000003068812 */ /* 0x000fe200078ec0ff */
[C---:B--2---:R-:W-:Y:S01]  /*5900*/  @!P0 IMAD.U32 R16, R12.reuse, 0x10000, RZ ;  /* 0x000100000c108824 */ /* 0x044fe200078e00ff */
        /* <DEDUP_REMOVED lines=36> */
.L_x_1736:
[----:B------:R-:W-:Y:S05]  /*5b50*/  BSYNC B0 ;  /* 0x0000000000007941 */ /* 0x000fea0003800000 */
.L_x_1735:
[----:B------:R-:W-:Y:S11]  /*5b60*/  ISETP.GE.AND P0, PT, R204, c[0x0][0x1d4], PT ;  /* 0x00007500cc007a0c */ /* 0x000ff60003f06270 */
[----:B------:R-:W-:Y:S02]  /*5b70*/  @!UPT UIADD3 URZ, URZ, URZ, URZ ;  /* 0x0000003f3f3ff290 */ /* 0x000fe4000fffe03f */
        /* <DEDUP_REMOVED lines=10> */
[----:B------:R-:W-:Y:S02]  /*5c20*/  @!P0 PRMT R3, R34, 0x5432, R3 ;  /* 0x0000543222038816 */ /* 0x000fe40000000003 */
[----:B------:R-:W-:Y:S01]  /*5c30*/  @!P0 SHF.R.U32.HI R5, RZ, 0x10, R53 ;  /* 0x00000010ff058819 */ /* 0x000fe20000011635 */
[----:B------:R-:W-:Y:S01]  /*5c40*/  @!P0 IMAD.U32 R11, R6, 0x10000, RZ ;  /* 0x00010000060b8824 */ /* 0x000fe200078e00ff */
[----:B------:R-:W-:Y:S01]  /*5c50*/  @!P0 PRMT R9, R34, 0x5410, R4 ;  /* 0x0000541022098816 */ /* 0x000fe20000000004 */
[----:B------:R-:W-:Y:S01]  /*5c60*/  @!P0 IMAD.U32 R10, R3, 0x10000, RZ ;  /* 0x00010000030a8824 */ /* 0x000fe200078e00ff */
        /* <DEDUP_REMOVED lines=41> */
.L_x_1717:
        /* <DEDUP_REMOVED lines=21> */
[----:B------:R-:W-:Y:S01]  /*6050*/  CS2R R46, SRZ ;  /* 0x00000000002e7805 */ /* 0x000fe2000001ff00 */
[----:B------:R-:W-:Y:S01]  /*6060*/  CS2R R44, SRZ ;  /* 0x00000000002c7805 */ /* 0x000fe2000001ff00 */
        /* <DEDUP_REMOVED lines=13> */
.L_x_1738:
[----:B------:R-:W-:Y:S05]  /*6140*/  BSYNC B0 ;  /* 0x0000000000007941 */ /* 0x000fea0003800000 */
.L_x_1737:
[----:B------:R-:W-:Y:S01]  /*6150*/  IADD3 R36, R143, 0x20, RZ ;  /* 0x000000208f247810 */ /* 0x000fe20007ffe0ff */
[----:B-----5:R-:W-:Y:S01]  /*6160*/  IMAD.MOV.U32 R6, RZ, RZ, R22 ;  /* 0x000000ffff067224 */ /* 0x020fe200078e0016 */
[----:B------:R-:W-:Y:S01]  /*6170*/  BSSY B0, `(.L_x_1739) ;  /* 0x000003b000007945 */ /* 0x000fe20003800000 */
[----:B-1----:R-:W-:Y:S01]  /*6180*/  IMAD.MOV.U32 R5, RZ, RZ, R23 ;  /* 0x000000ffff057224 */ /* 0x002fe200078e0017 */
        /* <DEDUP_REMOVED lines=26> */
[----:B------:R-:W-:Y:S01]  /*6330*/  PRMT R54, R6, 0x5410, R5 ;  /* 0x0000541006367816 */ /* 0x000fe20000000005 */
[----:B------:R-:W-:Y:S01]  /*6340*/  IMAD.MOV.U32 R3, RZ, RZ, R17 ;  /* 0x000000ffff037224 */ /* 0x000fe200078e0011 */
[----:B------:R-:W-:Y:S01]  /*6350*/  CS2R R50, SRZ ;  /* 0x0000000000327805 */ /* 0x000fe2000001ff00 */
[----:B------:R-:W-:Y:S01]  /*6360*/  CS2R R48, SRZ ;  /* 0x0000000000307805 */ /* 0x000fe2000001ff00 */
        /* <DEDUP_REMOVED lines=13> */
[----:B------:R-:W-:Y:S02]  /*6440*/  IADD3.X R24, R96, R64, R130, P3, P0 ;  /* 0x0000004060187210 */ /* 0x000fe40001fe0482 */
[C---:B------:R-:W-:Y:S04]  /*6450*/  LEA R4, P0, R3.reuse, c[0x0][0x270], 0x1 ;  /* 0x00009c0003047a11 */ /* 0x040fe800078008ff */
[----:B------:R-:W-:Y:S02]  /*6460*/  LEA.HI.X R5, R3, c[0x0][0x274], R5, 0x1, P0 ;  /* 0x00009d0003057a11 */ /* 0x000fe400000f0c05 */
[C---:B------:R-:W-:Y:S04]  /*6470*/  LEA R34, P0, R6.reuse, c[0x0][0x288], 0x1 ;  /* 0x0000a20006227a11 */ /* 0x040fe800078008ff */
[----:B------:R-:W-:Y:S02]  /*6480*/  LEA.HI.X R35, R6, c[0x0][0x28c], R24, 0x1, P0 ;  /* 0x0000a30006237a11 */ /* 0x000fe400000f0c18 */
[----:B------:R-:W-:Y:S01]  /*6490*/  ISETP.GE.AND P0, PT, R140, c[0x0][0x27c], PT ;  /* 0x00009f008c007a0c */ /* 0x000fe20003f06270 */
[----:B------:R-:W-:Y:S11]  /*64a0*/  CS2R R24, SRZ ;  /* 0x0000000000187805 */ /* 0x000ff6000001ff00 */
[----:B------:R-:W-:Y:S01]  /*64b0*/  @!UPT UIADD3 URZ, URZ, URZ, URZ ;  /* 0x0000003f3f3ff290 */ /* 0x000fe2000fffe03f */
[----:B------:R1:W5:Y:S04]  /*64c0*/  @!P0 LDG.E.128 R24, [R4.64] ;  /* 0x0000000604188981 */ /* 0x000368000c1e1d00 */
[----:B------:R1:W5:Y:S01]  /*64d0*/  @!P0 LDG.E.128 R48, [R34.64] ;  /* 0x0000000622308981 */ /* 0x000362000c1e1d00 */
[----:B------:R-:W-:Y:S11]  /*64e0*/  ISETP.GE.AND P0, PT, R142, c[0x0][0x27c], PT ;  /* 0x00009f008e007a0c */ /* 0x000ff60003f06270 */
[----:B------:R-:W-:Y:S02]  /*64f0*/  @!UPT UIADD3 URZ, URZ, URZ, URZ ;  /* 0x0000003f3f3ff290 */ /* 0x000fe4000fffe03f */
[----:B------:R1:W5:Y:S04]  /*6500*/  @!P0 LDG.E.128 R28, [R4.64+0x80] ;  /* 0x00008006041c8981 */ /* 0x000368000c1e1d00 */
[----:B------:R1:W5:Y:S02]  /*6510*/  @!P0 LDG.E.128 R56, [R34.64+0x80] ;  /* 0x0000800622388981 */ /* 0x000364000c1e1d00 */
.L_x_1740:
[----:B------:R-:W-:Y:S05]  /*6520*/  BSYNC B0 ;  /* 0x0000000000007941 */ /* 0x000fea0003800000 */
.L_x_1739:
[----:B------:R-:W-:Y:S01]  /*6530*/  IADD3 R67, -R68, c[0x0][0x1d4], RZ ;  /* 0x0000750044437a10 */ /* 0x000fe20007ffe1ff */
[----:B-1---5:R-:W-:Y:S01]  /*6540*/  IMAD.MOV.U32 R4, RZ, RZ, R28 ;  /* 0x000000ffff047224 */ /* 0x022fe200078e001c */
[----:B------:R1:W2:Y:S01]  /*6550*/  SHFL.IDX PT, R71, R72, RZ, 0x181f ;  /* 0x00181fff48477589 */ /* 0x0002a200000e0000 */
[----:B------:R-:W-:Y:S01]  /*6560*/  IMAD.MOV.U32 R3, RZ, RZ, R29 ;  /* 0x000000ffff037224 */ /* 0x000fe200078e001d */
[----:B------:R-:W-:Y:S01]  /*6570*/  BSSY B1, `(.L_x_1741) ;  /* 0x000010e000017945 */ /* 0x000fe20003800000 */
[----:B------:R-:W-:Y:S02]  /*6580*/  IMAD.MOV.U32 R6, RZ, RZ, R30 ;  /* 0x000000ffff067224 */ /* 0x000fe400078e001e */
[----:B------:R-:W-:Y:S01]  /*6590*/  IMAD.MOV.U32 R5, RZ, RZ, R31 ;  /* 0x000000ffff057224 */ /* 0x000fe200078e001f */
[----:B------:R-:W-:Y:S01]  /*65a0*/  PRMT R36, R3, 0x5410, R4 ;  /* 0x0000541003247816 */ /* 0x000fe20000000004 */
[----:B------:R-:W-:Y:S01]  /*65b0*/  IMAD.MOV.U32 R4, RZ, RZ, R24 ;  /* 0x000000ffff047224 */ /* 0x000fe200078e0018 */
[----:B------:R1:W3:Y:S01]  /*65c0*/  SHFL.IDX PT, R70, R73, RZ, 0x181f ;  /* 0x00181fff49467589 */ /* 0x0002e200000e0000 */
[----:B------:R-:W-:Y:S01]  /*65d0*/  IMAD.MOV.U32 R3, RZ, RZ, R25 ;  /* 0x000000ffff037224 */ /* 0x000fe200078e0019 */
[----:B------:R-:W-:Y:S01]  /*65e0*/  PRMT R37, R5, 0x5410, R6 ;  /* 0x0000541005257816 */ /* 0x000fe20000000006 */
[----:B------:R-:W-:Y:S01]  /*65f0*/  IMAD.MOV.U32 R5, RZ, RZ, R27 ;  /* 0x000000ffff057224 */ /* 0x000fe200078e001b */
[----:B------:R-:W-:Y:S02]  /*6600*/  MOV R6, R26 ;  /* 0x0000001a00067202 */ /* 0x000fe40000000f00 */
[----:B------:R-:W-:Y:S01]  /*6610*/  PRMT R34, R3, 0x5410, R4 ;  /* 0x0000541003227816 */ /* 0x000fe20000000004 */
[----:B------:R-:W-:Y:S01]  /*6620*/  IMAD.MOV.U32 R4, RZ, RZ, R56 ;  /* 0x000000ffff047224 */ /* 0x000fe200078e0038 */
[----:B------:R-:W-:Y:S02]  /*6630*/  MOV R3, R57 ;  /* 0x0000003900037202 */ /* 0x000fe40000000f00 */
[----:B------:R-:W-:Y:S01]  /*6640*/  PRMT R35, R6, 0x5410, R5 ;  /* 0x0000541006237816 */ /* 0x000fe20000000005 */
[----:B------:R-:W-:Y:S01]  /*6650*/  IMAD.MOV.U32 R5, RZ, RZ, R59 ;  /* 0x000000ffff057224 */ /* 0x000fe200078e003b */
[----:B------:R-:W-:Y:S01]  /*6660*/  PRMT R63, R4, 0x5410, R3 ;  /* 0x00005410043f7816 */ /* 0x000fe20000000003 */
[----:B------:R-:W-:Y:S01]  /*6670*/  IMAD.MOV.U32 R4, RZ, RZ, R50 ;  /* 0x000000ffff047224 */ /* 0x000fe200078e0032 */
[----:B------:R-:W-:Y:S01]  /*6680*/  MOV R6, R58 ;  /* 0x0000003a00067202 */ /* 0x000fe20000000f00 */
[----:B------:R-:W-:Y:S03]  /*6690*/  IMAD.MOV.U32 R3, RZ, RZ, R51 ;  /* 0x000000ffff037224 */ /* 0x000fe600078e0033 */
[----:B------:R-:W-:Y:S02]  /*66a0*/  PRMT R64, R5, 0x5410, R6 ;  /* 0x0000541005407816 */ /* 0x000fe40000000006 */
[----:B------:R-:W-:Y:S02]  /*66b0*/  PRMT R62, R4, 0x5410, R3 ;  /* 0x00005410043e7816 */ /* 0x000fe40000000003 */
[----:B------:R-:W-:Y:S04]  /*66c0*/  MOV R3, R48 ;  /* 0x0000003000037202 */ /* 0x000fe80000000f00 */
[----:B------:R-:W-:Y:S01]  /*66d0*/  PRMT R61, R3, 0x7610, R61 ;  /* 0x00007610033d7816 */ /* 0x000fe2000000003d */
[----:B------:R-:W-:Y:S05]  /*66e0*/  IMAD.MOV.U32 R3, RZ, RZ, R49 ;  /* 0x000000ffff037224 */ /* 0x000fea00078e0031 */
[----:B------:R-:W-:Y:S01]  /*66f0*/  PRMT R61, R61, 0x5410, R3 ;  /* 0x000054103d3d7816 */ /* 0x000fe20000000003 */
[----:B------:R-:W-:-:S05]  /*6700*/  @P4 BRA `(.L_x_1742) ;  /* 0x00000f4000004947 */ /* 0x000fca0003800000 */
[----:B-123--:R-:W-:Y:S01]  /*6710*/  ISETP.GE.AND P0, PT, R140, c[0x0][0x1d4], PT ;  /* 0x000075008c007a0c */ /* 0x00efe20003f06270 */
[----:B------:R-:W-:Y:S01]  /*6720*/  BSSY B0, `(.L_x_1743) ;  /* 0x0000079000007945 */ /* 0x000fe20003800000 */
[----:B------:R-:W-:Y:S11]  /*6730*/  SHF.R.U32.HI R152, RZ, 0x3, R222 ;  /* 0x00000003ff987819 */ /* 0x000ff600000116de */
[----:B------:R-:W-:-:S05]  /*6740*/  @P0 BRA `(.L_x_1744) ;  /* 0x0000076000000947 */ /* 0x000fca0003800000 */
[----:B------:R-:W-:Y:S01]  /*6750*/  SEL R3, R68, R67, !P1 ;  /* 0x0000004344037207 */ /* 0x000fe20004800000 */
[----:B------:R-:W-:Y:S01]  /*6760*/  LDS.128 R40, [R115+0xa080] ;  /* 0x00a0800073287984 */ /* 0x000fe20000000c00 */
[----:B------:R-:W-:Y:S02]  /*6770*/  ISETP.GE.AND P0, PT, R140, c[0x0][0x27c], PT ;  /* 0x00009f008c007a0c */ /* 0x000fe40003f06270 */
[----:B------:R-:W-:Y:S04]  /*6780*/  SHF.R.S32.HI R4, RZ, 0x1f, R3 ;  /* 0x0000001fff047819 */ /* 0x000fe80000011403 */
[----:B------:R-:W-:Y:S04]  /*6790*/  LEA.HI R3, R4, R3, RZ, 0x4 ;  /* 0x0000000304037211 */ /* 0x000fe800078f20ff */
[----:B------:R-:W-:Y:S03]  /*67a0*/  LEA.HI.SX32 R3, R3, R66, 0x1c ;  /* 0x0000004203037211 */ /* 0x000fe600078fe2ff */
[----:B------:R-:W-:Y:S02]  /*67b0*/  @!P0 SHF.R.U64 R39, R16, 0x10, R17 ;  /* 0x0000001010278819 */ /* 0x000fe40000001211 */
[----:B------:R-:W-:Y:S01]  /*67c0*/  IMAD.SHL.U32 R69, R3, 0x8, RZ ;  /* 0x0000000803457824 */ /* 0x000fe200078e00ff */
[----:B------:R-:W-:Y:S02]  /*67d0*/  SHF.R.S32.HI R4, RZ, 0x1f, R3 ;  /* 0x0000001fff047819 */ /* 0x000fe40000011403 */
[----:B------:R-:W-:Y:S02]  /*67e0*/  @!P0 SHF.R.U32.HI R52, RZ, 0x10, R17 ;  /* 0x00000010ff348819 */ /* 0x000fe40000011611 */
[----:B------:R-:W-:Y:S02]  /*67f0*/  LEA.HI R4, R4, R3, RZ, 0x3 ;  /* 0x0000000304047211 */ /* 0x000fe400078f18ff */
[----:B------:R-:W-:Y:S02]  /*6800*/  @!P0 SHF.R.U32.HI R53, RZ, 0x10, R19 ;  /* 0x00000010ff358819 */ /* 0x000fe40000011613 */
[----:B------:R-:W-:Y:S02]  /*6810*/  SHF.R.S32.HI R3, RZ, 0x3, R4 ;  /* 0x00000003ff037819 */ /* 0x000fe40000011404 */
[----:B------:R-:W-:Y:S02]  /*6820*/  LOP3.LUT R4, R222, 0x38, R69, 0xf8, !PT ;  /* 0x00000038de047812 */ /* 0x000fe400078ef845 */
[----:B------:R-:W-:Y:S01]  /*6830*/  @!P0 SHF.R.U64 R5, R12, 0x10, R13 ;  /* 0x000000100c058819 */ /* 0x000fe2000000120d */
[----:B------:R-:W-:Y:S01]  /*6840*/  IMAD R3, R3, 0xc00, R7 ;  /* 0x00000c0003037824 */ /* 0x000fe200078e0207 */
[----:B------:R-:W-:Y:S02]  /*6850*/  LOP3.LUT R4, R4, R152, RZ, 0x3c, !PT ;  /* 0x0000009804047212 */ /* 0x000fe400078e3cff */
[----:B------:R-:W-:Y:S02]  /*6860*/  @!P0 SHF.R.U64 R12, R18, 0x10, R19 ;  /* 0x00000010120c8819 */ /* 0x000fe40000001213 */
[----:B------:R-:W-:Y:S01]  /*6870*/  @!P0 PRMT R5, R9, 0x5432, R5 ;  /* 0x0000543209058816 */ /* 0x000fe20000000005 */
[----:B------:R-:W-:Y:S01]  /*6880*/  IMAD.IADD R3, R3, 0x1, R4 ;  /* 0x0000000103037824 */ /* 0x000fe200078e0204 */
[----:B------:R-:W-:Y:S02]  /*6890*/  @!P0 SHF.R.U64 R6, R14, 0x10, R15 ;  /* 0x000000100e068819 */ /* 0x000fe4000000120f */
[----:B------:R-:W-:Y:S01]  /*68a0*/  @!P0 PRMT R14, R11, 0x5432, R52 ;  /* 0x000054320b0e8816 */ /* 0x000fe20000000034 */
[----:B------:R-:W-:Y:S01]  /*68b0*/  IMAD.SHL.U32 R4, R3, 0x2, RZ ;  /* 0x0000000203047824 */ /* 0x000fe200078e00ff */
[----:B------:R-:W-:Y:S02]  /*68c0*/  @!P0 SHF.R.U32.HI R3, RZ, 0x10, R13 ;  /* 0x00000010ff038819 */ /* 0x000fe4000001160d */
[----:B------:R-:W-:Y:S02]  /*68d0*/  @!P0 PRMT R13, R10, 0x5432, R39 ;  /* 0x000054320a0d8816 */ /* 0x000fe40000000027 */
[----:B------:R1:W2:Y:S01]  /*68e0*/  LDS.128 R16, [R4+0xa080] ;  /* 0x00a0800004107984 */ /* 0x0002a20000000c00 */
[----:B------:R-:W-:Y:S02]  /*68f0*/  @!P0 PRMT R9, R9, 0x5410, R3 ;  /* 0x0000541009098816 */ /* 0x000fe40000000003 */
[----:B------:R-:W-:Y:S01]  /*6900*/  @!P0 PRMT R11, R11, 0x5410, R6 ;  /* 0x000054100b0b8816 */ /* 0x000fe20000000006 */
[----:B------:R-:W-:Y:S01]  /*6910*/  @!P0 IMAD.U32 R6, R13, 0x10000, RZ ;  /* 0x000100000d068824 */ /* 0x000fe200078e00ff */
[C---:B------:R-:W-:Y:S02]  /*6920*/  @!P0 PRMT R39, R54.reuse, 0x5410, R12 ;  /* 0x0000541036278816 */ /* 0x040fe4000000000c */
[----:B-1----:R-:W-:Y:S02]  /*6930*/  @!P0 SHF.R.U32.HI R4, RZ, 0x10, R15 ;  /* 0x00000010ff048819 */ /* 0x002fe4000001160f */
[----:B------:R-:W-:Y:S02]  /*6940*/  @!P0 PRMT R15, R54, 0x5432, R53 ;  /* 0x00005432360f8816 */ /* 0x000fe40000000035 */
[----:B------:R-:W-:Y:S01]  /*6950*/  @!P0 PRMT R10, R10, 0x5410, R4 ;  /* 0x000054100a0a8816 */ /* 0x000fe20000000004 */
[C---:B------:R-:W-:Y:S01]  /*6960*/  @!P0 IMAD.U32 R4, R5.reuse, 0x10000, RZ ;  /* 0x0001000005048824 */ /* 0x040fe200078e00ff */
[----:B------:R-:W-:Y:S01]  /*6970*/  @!P0 LOP3.LUT R5, R5, 0xffff0000, RZ, 0xc0, !PT ;  /* 0xffff000005058812 */ /* 0x000fe200078ec0ff */
[----:B--2---:R-:W-:Y:S01]  /*6980*/  @!P0 IMAD.U32 R3, R16, 0x10000, RZ ;  /* 0x0001000010038824 */ /* 0x004fe200078e00ff */
[----:B------:R-:W-:Y:S03]  /*6990*/  @!P0 SHF.L.U32 R12, R40, 0x10, RZ ;  /* 0x00000010280c8819 */ /* 0x000fe600000006ff */
[C---:B------:R-:W-:Y:S02]  /*69a0*/  @!P0 FMUL.FTZ R52, R3.reuse, R6 ;  /* 0x0000000603348220 */ /* 0x040fe40000410000 */
[-C--:B------:R-:W-:Y:S02]  /*69b0*/  @!P0 FMUL.FTZ R3, R3, R4.reuse ;  /* 0x0000000403038220 */ /* 0x080fe40000410000 */
[----:B------:R-:W-:Y:S01]  /*69c0*/  @!P0 FFMA.FTZ R54, R12, R4, -R52 ;  /* 0x000000040c368223 */ /* 0x000fe20000010834 */
[----:B------:R-:W-:Y:S01]  /*69d0*/  @!P0 LOP3.LUT R4, R16, 0xffff0000, RZ, 0xc0, !PT ;  /* 0xffff000010048812 */ /* 0x000fe200078ec0ff */
[----:B------:R-:W-:Y:S01]  /*69e0*/  @!P0 FFMA.FTZ R3, R6, R12, R3 ;  /* 0x0000000c06038223 */ /* 0x000fe20000010003 */
[----:B------:R-:W-:Y:S02]  /*69f0*/  @!P0 LOP3.LUT R6, R13, 0xffff0000, RZ, 0xc0, !PT ;  /* 0xffff00000d068812 */ /* 0x000fe400078ec0ff */
[----:B------:R-:W-:Y:S03]  /*6a00*/  @!P0 LOP3.LUT R12, R40, 0xffff0000, RZ, 0xc0, !PT ;  /* 0xffff0000280c8812 */ /* 0x000fe600078ec0ff */
[C---:B------:R-:W-:Y:S02]  /*6a10*/  @!P0 FMUL.FTZ R13, R4.reuse, R6 ;  /* 0x00000006040d8220 */ /* 0x040fe40000410000 */
[-C--:B------:R-:W-:Y:S02]  /*6a20*/  @!P0 FMUL.FTZ R4, R4, R5.reuse ;  /* 0x0000000504048220 */ /* 0x080fe40000410000 */
[----:B------:R-:W-:Y:S02]  /*6a30*/  @!P0 FFMA.FTZ R53, R12, R5, -R13 ;  /* 0x000000050c358223 */ /* 0x000fe4000001080d */
[----:B------:R-:W-:Y:S01]  /*6a40*/  @!P0 FFMA.FTZ R4, R6, R12, R4 ;  /* 0x0000000c06048223 */ /* 0x000fe20000010004 */
[C---:B------:R-:W-:Y:S01]  /*6a50*/  @!P0 SHF.L.U32 R6, R9.reuse, 0x10, RZ ;  /* 0x0000001009068819 */ /* 0x040fe200000006ff */
[----:B------:R-:W-:Y:S01]  /*6a60*/  @!P0 IMAD.U32 R12, R14, 0x10000, RZ ;  /* 0x000100000e0c8824 */ /* 0x000fe200078e00ff */
[----:B------:R-:W-:Y:S01]  /*6a70*/  @!P0 LOP3.LUT R9, R9, 0xffff0000, RZ, 0xc0, !PT ;  /* 0xffff000009098812 */ /* 0x000fe200078ec0ff */
[----:B------:R-:W-:Y:S02]  /*6a80*/  @!P0 IMAD.U32 R5, R17, 0x10000, RZ ;  /* 0x0001000011058824 */ /* 0x000fe400078e00ff */
[----:B------:R-:W-:Y:S02]  /*6a90*/  @!P0 IMAD.U32 R13, R41, 0x10000, RZ ;  /* 0x00010000290d8824 */ /* 0x000fe400078e00ff */
        /* <DEDUP_REMOVED lines=11> */
[----:B------:R-:W-:Y:S01]  /*6b50*/  @!P0 F2FP.BF16.PACK_AB R13, R53, R54 ;  /* 0x00000036350d823e */ /* 0x000fe200000010ff */
[----:B------:R-:W-:Y:S01]  /*6b60*/  @!P0 IMAD.U32 R12, R39, 0x10000, RZ ;  /* 0x00010000270c8824 */ /* 0x000fe200078e00ff */
[----:B------:R-:W-:Y:S01]  /*6b70*/  @!P0 F2FP.BF16.PACK_AB R14, R14, R52 ;  /* 0x000000340e0e823e */ /* 0x000fe200000010ff */
[----:B------:R-:W-:Y:S01]  /*6b80*/  @!P0 IMAD.U32 R9, R18, 0x10000, RZ ;  /* 0x0001000012098824 */ /* 0x000fe200078e00ff */
[----:B------:R-:W-:Y:S01]  /*6b90*/  @!P0 F2FP.BF16.PACK_AB R52, R4, R3 ;  /* 0x000000030434823e */ /* 0x000fe200000010ff */
[----:B------:R-:W-:Y:S01]  /*6ba0*/  @!P0 IMAD.MOV.U32 R40, RZ, RZ, R13 ;  /* 0x000000ffff288224 */ /* 0x000fe200078e000d */
[C---:B------:R-:W-:Y:S01]  /*6bb0*/  @!P0 SHF.L.U32 R4, R11.reuse, 0x10, RZ ;  /* 0x000000100b048819 */ /* 0x040fe200000006ff */
[----:B------:R-:W-:Y:S01]  /*6bc0*/  @!P0 IMAD.MOV.U32 R41, RZ, RZ, R14 ;  /* 0x000000ffff298224 */ /* 0x000fe200078e000e */
[----:B------:R-:W-:Y:S01]  /*6bd0*/  @!P0 F2FP.BF16.PACK_AB R6, R6, R5 ;  /* 0x000000050606823e */ /* 0x000fe200000010ff */
[----:B------:R-:W-:Y:S01]  /*6be0*/  @!P0 IMAD.U32 R13, R42, 0x10000, RZ ;  /* 0x000100002a0d8824 */ /* 0x000fe200078e00ff */
[----:B------:R-:W-:Y:S01]  /*6bf0*/  @!P0 LOP3.LUT R11, R11, 0xffff0000, RZ, 0xc0, !PT ;  /* 0xffff00000b0b8812 */ /* 0x000fe200078ec0ff */
[C---:B------:R-:W-:Y:S01]  /*6c00*/  @!P0 FMUL.FTZ R14, R9.reuse, R12 ;  /* 0x0000000c090e8220 */ /* 0x040fe20000410000 */
[----:B------:R-:W-:Y:S01]  /*6c10*/  @!P0 MOV R17, R6 ;  /* 0x0000000600118202 */ /* 0x000fe20000000f00 */
[-C--:B------:R-:W-:Y:S01]  /*6c20*/  @!P0 FMUL.FTZ R3, R9, R4.reuse ;  /* 0x0000000409038220 */ /* 0x080fe20000410000 */
[----:B------:R-:W-:Y:S01]  /*6c30*/  @!P0 LOP3.LUT R6, R19, 0xffff0000, RZ, 0xc0, !PT ;  /* 0xffff000013068812 */ /* 0x000fe200078ec0ff */
[----:B------:R-:W-:Y:S02]  /*6c40*/  @!P0 FFMA.FTZ R53, R13, R4, -R14 ;  /* 0x000000040d358223 */ /* 0x000fe4000001080e */
[----:B------:R-:W-:Y:S02]  /*6c50*/  @!P0 IMAD.U32 R14, R15, 0x10000, RZ ;  /* 0x000100000f0e8824 */ /* 0x000fe400078e00ff */
[----:B------:R-:W-:Y:S02]  /*6c60*/  @!P0 IMAD.U32 R5, R19, 0x10000, RZ ;  /* 0x0001000013058824 */ /* 0x000fe400078e00ff */
[----:B------:R-:W-:Y:S01]  /*6c70*/  @!P0 FFMA.FTZ R3, R12, R13, R3 ;  /* 0x0000000d0c038223 */ /* 0x000fe20000010003 */
[----:B------:R-:W-:Y:S01]  /*6c80*/  @!P0 LOP3.LUT R13, R15, 0xffff0000, RZ, 0xc0, !PT ;  /* 0xffff00000f0d8812 */ /* 0x000fe200078ec0ff */
[----:B------:R-:W-:Y:S01]  /*6c90*/  @!P0 IMAD.U32 R4, R10, 0x10000, RZ ;  /* 0x000100000a048824 */ /* 0x000fe200078e00ff */
[C---:B------:R-:W-:Y:S01]  /*6ca0*/  @!P0 LOP3.LUT R15, R43.reuse, 0xffff0000, RZ, 0xc0, !PT ;  /* 0xffff00002b0f8812 */ /* 0x040fe200078ec0ff */
[----:B------:R-:W-:Y:S02]  /*6cb0*/  @!P0 IMAD.U32 R12, R43, 0x10000, RZ ;  /* 0x000100002b0c8824 */ /* 0x000fe400078e00ff */
[C---:B------:R-:W-:Y:S02]  /*6cc0*/  @!P0 FMUL.FTZ R9, R5.reuse, R14 ;  /* 0x0000000e05098220 */ /* 0x040fe40000410000 */
[----:B------:R-:W-:Y:S02]  /*6cd0*/  @!P0 IMAD.MOV.U32 R16, RZ, RZ, R52 ;  /* 0x000000ffff108224 */ /* 0x000fe400078e0034 */
[-C--:B------:R-:W-:Y:S02]  /*6ce0*/  @!P0 FMUL.FTZ R5, R5, R4.reuse ;  /* 0x0000000405058220 */ /* 0x080fe40000410000 */
[----:B------:R-:W-:Y:S01]  /*6cf0*/  @!P0 FFMA.FTZ R52, R12, R4, -R9 ;  /* 0x000000040c348223 */ /* 0x000fe20000010809 */
[----:B------:R-:W-:Y:S01]  /*6d00*/  @!P0 LOP3.LUT R4, R10, 0xffff0000, RZ, 0xc0, !PT ;  /* 0xffff00000a048812 */ /* 0x000fe200078ec0ff */
[----:B------:R-:W-:Y:S01]  /*6d10*/  @!P0 FMUL.FTZ R9, R6, R13 ;  /* 0x0000000d06098220 */ /* 0x000fe20000410000 */
[----:B------:R-:W-:Y:S03]  /*6d20*/  @!P0 LOP3.LUT R10, R42, 0xffff0000, RZ, 0xc0, !PT ;  /* 0xffff00002a0a8812 */ /* 0x000fe600078ec0ff */
[-C--:B------:R-:W-:Y:S02]  /*6d30*/  @!P0 FFMA.FTZ R9, R15, R4.reuse, -R9 ;  /* 0x000000040f098223 */ /* 0x080fe40000010809 */
[----:B------:R-:W-:Y:S01]  /*6d40*/  @!P0 FMUL.FTZ R6, R6, R4 ;  /* 0x0000000406068220 */ /* 0x000fe20000410000 */
[----:B------:R-:W-:Y:S02]  /*6d50*/  @!P0 LOP3.LUT R4, R18, 0xffff0000, RZ, 0xc0, !PT ;  /* 0xffff000012048812 */ /* 0x000fe400078ec0ff */
[----:B------:R-:W-:Y:S02]  /*6d60*/  @!P0 F2FP.BF16.PACK_AB R52, R9, R52 ;  /* 0x000000340934823e */ /* 0x000fe400000010ff */
[----:B------:R-:W-:Y:S02]  /*6d70*/  @!P0 LOP3.LUT R9, R39, 0xffff0000, RZ, 0xc0, !PT ;  /* 0xffff000027098812 */ /* 0x000fe400078ec0ff */
[----:B------:R-:W-:Y:S03]  /*6d80*/  @!P0 MOV R43, R52 ;  /* 0x00000034002b8202 */ /* 0x000fe60000000f00 */
[C---:B------:R-:W-:Y:S02]  /*6d90*/  @!P0 FMUL.FTZ R39, R4.reuse, R9 ;  /* 0x0000000904278220 */ /* 0x040fe40000410000 */
[-C--:B------:R-:W-:Y:S02]  /*6da0*/  @!P0 FMUL.FTZ R4, R4, R11.reuse ;  /* 0x0000000b04048220 */ /* 0x080fe40000410000 */
[----:B------:R-:W-:Y:S02]  /*6db0*/  @!P0 FFMA.FTZ R39, R10, R11, -R39 ;  /* 0x0000000b0a278223 */ /* 0x000fe40000010827 */
[----:B------:R-:W-:Y:S02]  /*6dc0*/  @!P0 FFMA.FTZ R4, R9, R10, R4 ;  /* 0x0000000a09048223 */ /* 0x000fe40000010004 */
[----:B------:R-:W-:Y:S01]  /*6dd0*/  @!P0 FFMA.FTZ R5, R14, R12, R5 ;  /* 0x0000000c0e058223 */ /* 0x000fe20000010005 */
[----:B------:R-:W-:Y:S01]  /*6de0*/  @!P0 F2FP.BF16.PACK_AB R9, R39, R53 ;  /* 0x000000352709823e */ /* 0x000fe200000010ff */
[----:B------:R-:W-:Y:S01]  /*6df0*/  @!P0 FFMA.FTZ R6, R13, R15, R6 ;  /* 0x0000000f0d068223 */ /* 0x000fe20000010006 */
[----:B------:R-:W-:Y:S03]  /*6e00*/  @!P0 F2FP.BF16.PACK_AB R4, R4, R3 ;  /* 0x000000030404823e */ /* 0x000fe600000010ff */
[----:B------:R-:W-:Y:S01]  /*6e10*/  @!P0 IMAD.MOV.U32 R42, RZ, RZ, R9 ;  /* 0x000000ffff2a8224 */ /* 0x000fe200078e0009 */
[----:B------:R-:W-:Y:S01]  /*6e20*/  @!P0 F2FP.BF16.PACK_AB R3, R6, R5 ;  /* 0x000000050603823e */ /* 0x000fe200000010ff */
[----:B------:R-:W-:Y:S04]  /*6e30*/  @!P0 IMAD.MOV.U32 R18, RZ, RZ, R4 ;  /* 0x000000ffff128224 */ /* 0x000fe800078e0004 */
[----:B------:R-:W-:Y:S01]  /*6e40*/  @!P0 IMAD.MOV.U32 R19, RZ, RZ, R3 ;  /* 0x000000ffff138224 */ /* 0x000fe200078e0003 */
[C---:B------:R-:W-:Y:S04]  /*6e50*/  LEA R4, P0, R78.reuse, R70, 0x1 ;  /* 0x000000464e047211 */ /* 0x040fe800078008ff */
[----:B------:R-:W-:Y:S02]  /*6e60*/  LEA.HI.X R5, R78, R71, R94, 0x1, P0 ;  /* 0x000000474e057211 */ /* 0x000fe400000f0c5e */
[C---:B------:R-:W-:Y:S03]  /*6e70*/  ISETP.GE.AND P0, PT, R69.reuse, c[0x0][0x1d4], PT ;  /* 0x0000750045007a0c */ /* 0x040fe60003f06270 */
[----:B------:R1:W-:Y:S10]  /*6e80*/  ST.E.128 [R4.64], R40 ;  /* 0x0000002804007985 */ /* 0x0003f4000c101d06 */
[----:B------:R-:W-:Y:S05]  /*6e90*/  @!P0 IMAD.WIDE R10, R69, 0x2, R70 ;  /* 0x00000002450a8825 */ /* 0x000fea00078e0246 */
[----:B------:R1:W-:Y:S02]  /*6ea0*/  @!P0 ST.E.128 [R10.64], R16 ;  /* 0x000000100a008985 */ /* 0x0003e4000c101d06 */
.L_x_1744:
[----:B------:R-:W-:Y:S05]  /*6eb0*/  BSYNC B0 ;  /* 0x0000000000007941 */ /* 0x000fea0003800000 */
.L_x_1743:
[----:B------:R-:W-:Y:S11]  /*6ec0*/  ISETP.GE.AND P0, PT, R142, c[0x0][0x1d4], PT ;  /* 0x000075008e007a0c */ /* 0x000ff60003f06270 */
[----:B------:R-:W-:Y:S02]  /*6ed0*/  @!UPT UIADD3 URZ, URZ, URZ, URZ ;  /* 0x0000003f3f3ff290 */ /* 0x000fe4000fffe03f */
[----:B------:R-:W-:-:S05]  /*6ee0*/  @P0 BRA `(.L_x_1742) ;  /* 0x0000076000000947 */ /* 0x000fca0003800000 */
[----:B------:R-:W-:Y:S01]  /*6ef0*/  SEL R3, R68, R67, !P2 ;  /* 0x0000004344037207 */ /* 0x000fe20005000000 */
[----:B-1----:R-:W-:Y:S01]  /*6f00*/  LDS.128 R40, [R113+0xa080] ;  /* 0x00a0800071287984 */ /* 0x002fe20000000c00 */
[----:B------:R-:W-:Y:S02]  /*6f10*/  ISETP.GE.AND P0, PT, R142, c[0x0][0x27c], PT ;  /* 0x00009f008e007a0c */ /* 0x000fe40003f06270 */
[----:B------:R-:W-:Y:S04]  /*6f20*/  SHF.R.S32.HI R4, RZ, 0x1f, R3 ;  /* 0x0000001fff047819 */ /* 0x000fe80000011403 */
[----:B------:R-:W-:Y:S04]  /*6f30*/  LEA.HI R3, R4, R3, RZ, 0x4 ;  /* 0x0000000304037211 */ /* 0x000fe800078f20ff */
[----:B------:R-:W-:Y:S03]  /*6f40*/  LEA.HI.SX32 R3, R3, R65, 0x1c ;  /* 0x0000004103037211 */ /* 0x000fe600078fe2ff */
[----:B------:R-:W-:Y:S02]  /*6f50*/  @!P0 SHF.R.U64 R9, R44, 0x10, R45 ;  /* 0x000000102c098819 */ /* 0x000fe4000000122d */
[----:B------:R-:W-:Y:S01]  /*6f60*/  IMAD.SHL.U32 R39, R3, 0x8, RZ ;  /* 0x0000000803277824 */ /* 0x000fe200078e00ff */
[----:B------:R-:W-:Y:S02]  /*6f70*/  SHF.R.S32.HI R4, RZ, 0x1f, R3 ;  /* 0x0000001fff047819 */ /* 0x000fe40000011403 */
[----:B------:R-:W-:Y:S02]  /*6f80*/  @!P0 SHF.R.U64 R5, R20, 0x10, R21 ;  /* 0x0000001014058819 */ /* 0x000fe40000001215 */
[----:B------:R-:W-:Y:S02]  /*6f90*/  LEA.HI R4, R4, R3, RZ, 0x3 ;  /* 0x0000000304047211 */ /* 0x000fe400078f18ff */
[----:B------:R-:W-:Y:S02]  /*6fa0*/  @!P0 PRMT R17, R55, 0x5410, R9 ;  /* 0x0000541037118816 */ /* 0x000fe40000000009 */
[----:B------:R-:W-:Y:S02]  /*6fb0*/  SHF.R.S32.HI R3, RZ, 0x3, R4 ;  /* 0x00000003ff037819 */ /* 0x000fe40000011404 */
[----:B------:R-:W-:Y:S02]  /*6fc0*/  LOP3.LUT R4, R222, 0x38, R39, 0xf8, !PT ;  /* 0x00000038de047812 */ /* 0x000fe400078ef827 */
[----:B------:R-:W-:Y:S01]  /*6fd0*/  @!P0 PRMT R5, R32, 0x5432, R5 ;  /* 0x0000543220058816 */ /* 0x000fe20000000005 */
[----:B------:R-:W-:Y:S01]  /*6fe0*/  IMAD R3, R3, 0xc00, R7 ;  /* 0x00000c0003037824 */ /* 0x000fe200078e0207 */
[----:B------:R-:W-:Y:S02]  /*6ff0*/  LOP3.LUT R4, R4, R152, RZ, 0x3c, !PT ;  /* 0x0000009804047212 */ /* 0x000fe400078e3cff */
[----:B------:R-:W-:Y:S02]  /*7000*/  @!P0 SHF.R.U32.HI R10, RZ, 0x10, R45 ;  /* 0x00000010ff0a8819 */ /* 0x000fe4000001162d */
[----:B------:R-:W-:Y:S01]  /*7010*/  @!P0 SHF.R.U64 R11, R46, 0x10, R47 ;  /* 0x000000102e0b8819 */ /* 0x000fe2000000122f */
        /* <DEDUP_REMOVED lines=10> */
[----:B------:R-:W-:Y:S04]  /*70c0*/  @!P0 SHF.R.U32.HI R19, RZ, 0x10, R47 ;  /* 0x00000010ff138819 */ /* 0x000fe8000001162f */
[----:B------:R-:W-:Y:S02]  /*70d0*/  @!P0 PRMT R19, R60, 0x5432, R19 ;  /* 0x000054323c138816 */ /* 0x000fe40000000013 */
[----:B-1----:R-:W-:Y:S04]  /*70e0*/  @!P0 SHF.R.U32.HI R4, RZ, 0x10, R23 ;  /* 0x00000010ff048819 */ /* 0x002fe80000011617 */
        /* <DEDUP_REMOVED lines=38> */
[----:B------:R-:W-:Y:S01]  /*7350*/  @!P0 SHF.L.U32 R4, R11, 0x10, RZ ;  /* 0x000000100b048819 */ /* 0x000fe200000006ff */
[----:B------:R-:W-:Y:S01]  /*7360*/  @!P0 IMAD.MOV.U32 R41, RZ, RZ, R18 ;  /* 0x000000ffff298224 */ /* 0x000fe200078e0012 */
[----:B------:R-:W-:Y:S01]  /*7370*/  @!P0 F2FP.BF16.PACK_AB R6, R6, R5 ;  /* 0x000000050606823e */ /* 0x000fe200000010ff */
[----:B------:R-:W-:Y:S02]  /*7380*/  @!P0 IMAD.U32 R17, R42, 0x10000, RZ ;  /* 0x000100002a118824 */ /* 0x000fe400078e00ff */
[C---:B------:R-:W-:Y:S01]  /*7390*/  @!P0 FMUL.FTZ R18, R9.reuse, R16 ;  /* 0x0000001009128220 */ /* 0x040fe20000410000 */
[----:B------:R-:W-:Y:S01]  /*73a0*/  @!P0 MOV R13, R6 ;  /* 0x00000006000d8202 */ /* 0x000fe20000000f00 */
[-C--:B------:R-:W-:Y:S01]  /*73b0*/  @!P0 FMUL.FTZ R3, R9, R4.reuse ;  /* 0x0000000409038220 */ /* 0x080fe20000410000 */
[----:B------:R-:W-:Y:S01]  /*73c0*/  @!P0 LOP3.LUT R6, R15, 0xffff0000, RZ, 0xc0, !PT ;  /* 0xffff00000f068812 */ /* 0x000fe200078ec0ff */
[----:B------:R-:W-:Y:S02]  /*73d0*/  @!P0 FFMA.FTZ R23, R17, R4, -R18 ;  /* 0x0000000411178223 */ /* 0x000fe40000010812 */
[C---:B------:R-:W-:Y:S01]  /*73e0*/  @!P0 IMAD.U32 R18, R19.reuse, 0x10000, RZ ;  /* 0x0001000013128824 */ /* 0x040fe200078e00ff */
[----:B------:R-:W-:Y:S01]  /*73f0*/  @!P0 LOP3.LUT R19, R19, 0xffff0000, RZ, 0xc0, !PT ;  /* 0xffff000013138812 */ /* 0x000fe200078ec0ff */
[----:B------:R-:W-:Y:S02]  /*7400*/  @!P0 IMAD.U32 R5, R15, 0x10000, RZ ;  /* 0x000100000f058824 */ /* 0x000fe400078e00ff */
[----:B------:R-:W-:Y:S02]  /*7410*/  @!P0 FFMA.FTZ R3, R16, R17, R3 ;  /* 0x0000001110038223 */ /* 0x000fe40000010003 */
[C---:B------:R-:W-:Y:S02]  /*7420*/  @!P0 IMAD.U32 R4, R10.reuse, 0x10000, RZ ;  /* 0x000100000a048824 */ /* 0x040fe400078e00ff */
[----:B------:R-:W-:Y:S02]  /*7430*/  @!P0 IMAD.U32 R17, R43, 0x10000, RZ ;  /* 0x000100002b118824 */ /* 0x000fe400078e00ff */
[----:B------:R-:W-:Y:S02]  /*7440*/  @!P0 FMUL.FTZ R9, R5, R18 ;  /* 0x0000001205098220 */ /* 0x000fe40000410000 */
[----:B------:R-:W-:Y:S01]  /*7450*/  @!P0 IMAD.MOV.U32 R12, RZ, RZ, R20 ;  /* 0x000000ffff0c8224 */ /* 0x000fe200078e0014 */
[----:B------:R-:W-:Y:S01]  /*7460*/  @!P0 LOP3.LUT R20, R43, 0xffff0000, RZ, 0xc0, !PT ;  /* 0xffff00002b148812 */ /* 0x000fe200078ec0ff */
        /* <DEDUP_REMOVED lines=9> */
[----:B------:R-:W-:Y:S01]  /*7500*/  @!P0 LOP3.LUT R9, R11, 0xffff0000, RZ, 0xc0, !PT ;  /* 0xffff00000b098812 */ /* 0x000fe200078ec0ff */
[----:B------:R-:W-:Y:S01]  /*7510*/  @!P0 FMUL.FTZ R11, R4, R10 ;  /* 0x0000000a040b8220 */ /* 0x000fe20000410000 */
[----:B------:R-:W-:Y:S02]  /*7520*/  @!P0 LOP3.LUT R16, R42, 0xffff0000, RZ, 0xc0, !PT ;  /* 0xffff00002a108812 */ /* 0x000fe400078ec0ff */
[----:B------:R-:W-:Y:S01]  /*7530*/  @!P0 MOV R43, R22 ;  /* 0x00000016002b8202 */ /* 0x000fe20000000f00 */
        /* <DEDUP_REMOVED lines=17> */
.L_x_1742:
[----:B-123--:R-:W-:Y:S05]  /*7650*/  BSYNC B1 ;  /* 0x0000000000017941 */ /* 0x00efea0003800000 */
.L_x_1741:
[----:B------:R1:W2:Y:S04]  /*7660*/  SHFL.IDX PT, R41, R72, 0x1, 0x181f ;  /* 0x00381f0048297f89 */ /* 0x0002a800000e0000 */
[----:B------:R1:W3:Y:S01]  /*7670*/  SHFL.IDX PT, R40, R73, 0x1, 0x181f ;  /* 0x00381f0049287f89 */ /* 0x0002e200000e0000 */
[----:B------:R-:W-:-:S05]  /*7680*/  @P5 BRA `(.L_x_1730) ;  /* 0x0000130000005947 */ /* 0x000fca0003800000 */
[----:B------:R-:W-:Y:S01]  /*7690*/  ISETP.GE.AND P0, PT, R140, c[0x0][0x1d4], PT ;  /* 0x000075008c007a0c */ /* 0x000fe20003f06270 */
[----:B------:R-:W-:Y:S01]  /*76a0*/  BSSY B0, `(.L_x_1745) ;  /* 0x0000079000007945 */ /* 0x000fe20003800000 */
[----:B------:R-:W-:Y:S11]  /*76b0*/  SHF.R.U32.HI R33, RZ, 0x3, R219 ;  /* 0x00000003ff217819 */ /* 0x000ff600000116db */
[----:B------:R-:W-:-:S05]  /*76c0*/  @P0 BRA `(.L_x_1746) ;  /* 0x0000076000000947 */ /* 0x000fca0003800000 */
[----:B------:R-:W-:Y:S02]  /*76d0*/  SEL R3, R68, R67, !P1 ;  /* 0x0000004344037207 */ /* 0x000fe40004800000 */
[----:B------:R-:W-:Y:S02]  /*76e0*/  ISETP.GE.AND P0, PT, R140, c[0x0][0x27c], PT ;  /* 0x00009f008c007a0c */ /* 0x000fe40003f06270 */
[----:B------:R-:W-:Y:S04]  /*76f0*/  SHF.R.S32.HI R4, RZ, 0x1f, R3 ;  /* 0x0000001fff047819 */ /* 0x000fe80000011403 */
[----:B------:R-:W-:Y:S04]  /*7700*/  LEA.HI R3, R4, R3, RZ, 0x4 ;  /* 0x0000000304037211 */ /* 0x000fe800078f20ff */
[----:B------:R-:W-:Y:S03]  /*7710*/  LEA.HI.SX32 R3, R3, R66, 0x1c ;  /* 0x0000004203037211 */ /* 0x000fe600078fe2ff */
[----:B------:R-:W-:Y:S02]  /*7720*/  @!P0 SHF.R.U32.HI R10, RZ, 0x10, R27 ;  /* 0x00000010ff0a8819 */ /* 0x000fe4000001161b */
[----:B------:R-:W-:Y:S01]  /*7730*/  IMAD.SHL.U32 R23, R3, 0x8, RZ ;  /* 0x0000000803177824 */ /* 0x000fe200078e00ff */
[----:B------:R-:W-:Y:S02]  /*7740*/  SHF.R.S32.HI R4, RZ, 0x1f, R3 ;  /* 0x0000001fff047819 */ /* 0x000fe40000011403 */
[----:B------:R-:W-:Y:S02]  /*7750*/  @!P0 SHF.R.U64 R5, R48, 0x10, R49 ;  /* 0x0000001030058819 */ /* 0x000fe40000001231 */
[----:B------:R-:W-:Y:S02]  /*7760*/  LEA.HI R4, R4, R3, RZ, 0x3 ;  /* 0x0000000304047211 */ /* 0x000fe400078f18ff */
[----:B------:R-:W-:Y:S02]  /*7770*/  @!P0 PRMT R17, R61, 0x5410, R5 ;  /* 0x000054103d118816 */ /* 0x000fe40000000005 */
[----:B------:R-:W-:Y:S02]  /*7780*/  SHF.R.S32.HI R3, RZ, 0x3, R4 ;  /* 0x00000003ff037819 */ /* 0x000fe40000011404 */
[----:B------:R-:W-:Y:S02]  /*7790*/  LOP3.LUT R4, R219, 0x38, R23, 0xf8, !PT ;  /* 0x00000038db047812 */ /* 0x000fe400078ef817 */
[----:B------:R-:W-:Y:S01]  /*77a0*/  @!P0 SHF.R.U32.HI R9, RZ, 0x10, R49 ;  /* 0x00000010ff098819 */ /* 0x000fe20000011631 */
[----:B------:R-:W-:Y:S01]  /*77b0*/  IMAD R3, R3, 0xc00, R8 ;  /* 0x00000c0003037824 */ /* 0x000fe200078e0208 */
[----:B------:R-:W-:Y:S02]  /*77c0*/  LOP3.LUT R4, R4, R33, RZ, 0x3c, !PT ;  /* 0x0000002104047212 */ /* 0x000fe400078e3cff */
[----:B------:R-:W-:Y:S02]  /*77d0*/  @!P0 SHF.R.U64 R11, R50, 0x10, R51 ;  /* 0x00000010320b8819 */ /* 0x000fe40000001233 */
[----:B------:R-:W-:Y:S01]  /*77e0*/  @!P0 PRMT R18, R61, 0x5432, R9 ;  /* 0x000054323d128816 */ /* 0x000fe20000000009 */
[----:B------:R-:W-:Y:S01]  /*77f0*/  IMAD.IADD R3, R3, 0x1, R4 ;  /* 0x0000000103037824 */ /* 0x000fe200078e0204 */
[----:B------:R-:W-:Y:S02]  /*7800*/  @!P0 SHF.R.U32.HI R4, RZ, 0x10, R25 ;  /* 0x00000010ff048819 */ /* 0x000fe40000011619 */
[----:B------:R-:W-:Y:S01]  /*7810*/  @!P0 PRMT R21, R62, 0x5410, R11 ;  /* 0x000054103e158816 */ /* 0x000fe2000000000b */
[----:B------:R-:W-:Y:S01]  /*7820*/  IMAD.SHL.U32 R6, R3, 0x2, RZ ;  /* 0x0000000203067824 */ /* 0x000fe200078e00ff */
[----:B------:R-:W-:Y:S02]  /*7830*/  @!P0 SHF.R.U64 R3, R24, 0x10, R25 ;  /* 0x0000001018038819 */ /* 0x000fe40000001219 */
[C---:B------:R-:W-:Y:S02]  /*7840*/  @!P0 PRMT R9, R34.reuse, 0x5410, R4 ;  /* 0x0000541022098816 */ /* 0x040fe40000000004 */
[----:B------:R4:W5:Y:S01]  /*7850*/  LDS.128 R12, [R6+0xa080] ;  /* 0x00a08000060c7984 */ /* 0x0009620000000c00 */
[----:B------:R-:W-:Y:S02]  /*7860*/  @!P0 PRMT R5, R34, 0x5432, R3 ;  /* 0x0000543222058816 */ /* 0x000fe40000000003 */
[----:B------:R-:W-:Y:S02]  /*7870*/  @!P0 SHF.R.U32.HI R19, RZ, 0x10, R51 ;  /* 0x00000010ff138819 */ /* 0x000fe40000011633 */
[----:B------:R-:W-:Y:S01]  /*7880*/  @!P0 PRMT R10, R35, 0x5432, R10 ;  /* 0x00005432230a8816 */ /* 0x000fe2000000000a */
[C---:B------:R-:W-:Y:S01]  /*7890*/  @!P0 IMAD.U32 R4, R5.reuse, 0x10000, RZ ;  /* 0x0001000005048824 */ /* 0x040fe200078e00ff */
[----:B------:R-:W-:Y:S02]  /*78a0*/  @!P0 LOP3.LUT R5, R5, 0xffff0000, RZ, 0xc0, !PT ;  /* 0xffff000005058812 */ /* 0x000fe400078ec0ff */
[----:B------:R-:W-:Y:S02]  /*78b0*/  @!P0 PRMT R19, R62, 0x5432, R19 ;  /* 0x000054323e138816 */ /* 0x000fe40000000013 */
[----:B----4-:R-:W-:Y:S02]  /*78c0*/  @!P0 SHF.R.U64 R6, R26, 0x10, R27 ;  /* 0x000000101a068819 */ /* 0x010fe4000000121b */
[----:B------:R-:W4:Y:S02]  /*78d0*/  LDS.128 R24, [R114+0xa080] ;  /* 0x00a0800072187984 */ /* 0x000f240000000c00 */
[----:B------:R-:W-:Y:S01]  /*78e0*/  @!P0 PRMT R11, R35, 0x5410, R6 ;  /* 0x00005410230b8816 */ /* 0x000fe20000000006 */
[----:B------:R-:W-:Y:S02]  /*78f0*/  @!P0 IMAD.U32 R6, R17, 0x10000, RZ ;  /* 0x0001000011068824 */ /* 0x000fe400078e00ff */
[----:B-----5:R-:W-:Y:S04]  /*7900*/  @!P0 IMAD.U32 R3, R12, 0x10000, RZ ;  /* 0x000100000c038824 */ /* 0x020fe800078e00ff */
[C---:B------:R-:W-:Y:S02]  /*7910*/  @!P0 FMUL.FTZ R20, R3.reuse, R6 ;  /* 0x0000000603148220 */ /* 0x040fe40000410000 */
[-C--:B------:R-:W-:Y:S01]  /*7920*/  @!P0 FMUL.FTZ R3, R3, R4.reuse ;  /* 0x0000000403038220 */ /* 0x080fe20000410000 */
[----:B----4-:R-:W-:Y:S05]  /*7930*/  @!P0 SHF.L.U32 R16, R24, 0x10, RZ ;  /* 0x0000001018108819 */ /* 0x010fea00000006ff */
        /* <DEDUP_REMOVED lines=73> */
[C---:B---3--:R-:W-:Y:S04]  /*7dd0*/  LEA R4, P0, R78.reuse, R40, 0x1 ;  /* 0x000000284e047211 */ /* 0x048fe800078008ff */
[----:B--2---:R-:W-:Y:S02]  /*7de0*/  LEA.HI.X R5, R78, R41, R94, 0x1, P0 ;  /* 0x000000294e057211 */ /* 0x004fe400000f0c5e */
[C---:B------:R-:W-:Y:S03]  /*7df0*/  ISETP.GE.AND P0, PT, R23.reuse, c[0x0][0x1d4], PT ;  /* 0x0000750017007a0c */ /* 0x040fe60003f06270 */
[----:B------:R2:W-:Y:S10]  /*7e00*/  ST.E.128 [R4.64], R24 ;  /* 0x0000001804007985 */ /* 0x0005f4000c101d06 */
[----:B------:R-:W-:Y:S05]  /*7e10*/  @!P0 IMAD.WIDE R10, R23, 0x2, R40 ;  /* 0x00000002170a8825 */ /* 0x000fea00078e0228 */
[----:B------:R2:W-:Y:S02]  /*7e20*/  @!P0 ST.E.128 [R10.64], R12 ;  /* 0x0000000c0a008985 */ /* 0x0005e4000c101d06 */
.L_x_1746:
[----:B------:R-:W-:Y:S05]  /*7e30*/  BSYNC B0 ;  /* 0x0000000000007941 */ /* 0x000fea0003800000 */
.L_x_1745:
[----:B------:R-:W-:Y:S11]  /*7e40*/  ISETP.GE.AND P0, PT, R142, c[0x0][0x1d4], PT ;  /* 0x000075008e007a0c */ /* 0x000ff60003f06270 */
[----:B------:R-:W-:Y:S02]  /*7e50*/  @!UPT UIADD3 URZ, URZ, URZ, URZ ;  /* 0x0000003f3f3ff290 */ /* 0x000fe4000fffe03f */
[----:B------:R-:W-:-:S05]  /*7e60*/  @P0 BRA `(.L_x_1730) ;  /* 0x00000b2000000947 */ /* 0x000fca0003800000 */
[----:B------:R-:W-:Y:S02]  /*7e70*/  SEL R3, R68, R67, !P2 ;  /* 0x0000004344037207 */ /* 0x000fe40005000000 */
[----:B------:R-:W-:Y:S02]  /*7e80*/  ISETP.GE.AND P0, PT, R142, c[0x0][0x27c], PT ;  /* 0x00009f008e007a0c */ /* 0x000fe40003f06270 */
[----:B--2---:R-:W-:Y:S04]  /*7e90*/  SHF.R.S32.HI R4, RZ, 0x1f, R3 ;  /* 0x0000001fff047819 */ /* 0x004fe80000011403 */
[----:B------:R-:W-:Y:S04]  /*7ea0*/  LEA.HI R3, R4, R3, RZ, 0x4 ;  /* 0x0000000304037211 */ /* 0x000fe800078f20ff */
[----:B------:R-:W-:Y:S03]  /*7eb0*/  LEA.HI.SX32 R3, R3, R65, 0x1c ;  /* 0x0000004103037211 */ /* 0x000fe600078fe2ff */
[----:B------:R-:W-:Y:S02]  /*7ec0*/  @!P0 SHF.R.U32.HI R10, RZ, 0x10, R31 ;  /* 0x00000010ff0a8819 */ /* 0x000fe4000001161f */
[----:B------:R-:W-:Y:S01]  /*7ed0*/  IMAD.SHL.U32 R39, R3, 0x8, RZ ;  /* 0x0000000803277824 */ /* 0x000fe200078e00ff */
[----:B------:R-:W-:Y:S02]  /*7ee0*/  SHF.R.S32.HI R4, RZ, 0x1f, R3 ;  /* 0x0000001fff047819 */ /* 0x000fe40000011403 */
[----:B------:R-:W-:Y:S02]  /*7ef0*/  @!P0 PRMT R14, R37, 0x5410, R10 ;  /* 0x00005410250e8816 */ /* 0x000fe4000000000a */
[----:B------:R-:W-:Y:S02]  /*7f00*/  LEA.HI R4, R4, R3, RZ, 0x3 ;  /* 0x0000000304047211 */ /* 0x000fe400078f18ff */
[----:B------:R-:W-:Y:S02]  /*7f10*/  @!P0 SHF.R.U64 R11, R58, 0x10, R59 ;  /* 0x000000103a0b8819 */ /* 0x000fe4000000123b */
[----:B------:R-:W-:Y:S02]  /*7f20*/  SHF.R.S32.HI R3, RZ, 0x3, R4 ;  /* 0x00000003ff037819 */ /* 0x000fe40000011404 */
[----:B------:R-:W-:Y:S02]  /*7f30*/  LOP3.LUT R4, R219, 0x38, R39, 0xf8, !PT ;  /* 0x00000038db047812 */ /* 0x000fe400078ef827 */
[----:B------:R-:W-:Y:S01]  /*7f40*/  @!P0 PRMT R25, R64, 0x5432, R11 ;  /* 0x0000543240198816 */ /* 0x000fe2000000000b */
[----:B------:R-:W-:Y:S01]  /*7f50*/  IMAD R3, R3, 0xc00, R8 ;  /* 0x00000c0003037824 */ /* 0x000fe200078e0208 */
[----:B------:R-:W-:Y:S02]  /*7f60*/  LOP3.LUT R4, R4, R33, RZ, 0x3c, !PT ;  /* 0x0000002104047212 */ /* 0x000fe400078e3cff */
[----:B------:R-:W2:Y:S01]  /*7f70*/  LDS.128 R32, [R112+0xa080] ;  /* 0x00a0800070207984 */ /* 0x000ea20000000c00 */
[--C-:B------:R-:W-:Y:S02]  /*7f80*/  @!P0 SHF.R.U32.HI R9, RZ, 0x10, R57.reuse ;  /* 0x00000010ff098819 */ /* 0x100fe40000011639 */
[----:B------:R-:W-:Y:S01]  /*7f90*/  IMAD.IADD R3, R3, 0x1, R4 ;  /* 0x0000000103037824 */ /* 0x000fe200078e0204 */
[----:B------:R-:W-:Y:S02]  /*7fa0*/  @!P0 SHF.R.U64 R4, R56, 0x10, R57 ;  /* 0x0000001038048819 */ /* 0x000fe40000001239 */
[----:B------:R-:W-:Y:S01]  /*7fb0*/  @!P0 PRMT R20, R63, 0x5432, R9 ;  /* 0x000054323f148816 */ /* 0x000fe20000000009 */
[----:B------:R-:W-:Y:S01]  /*7fc0*/  IMAD.SHL.U32 R3, R3, 0x2, RZ ;  /* 0x0000000203037824 */ /* 0x000fe200078e00ff */
[----:B------:R-:W-:Y:S02]  /*7fd0*/  @!P0 PRMT R12, R63, 0x5410, R4 ;  /* 0x000054103f0c8816 */ /* 0x000fe40000000004 */
[----:B------:R-:W-:Y:S02]  /*7fe0*/  @!P0 SHF.R.U32.HI R5, RZ, 0x10, R29 ;  /* 0x00000010ff058819 */ /* 0x000fe4000001161d */
[----:B------:R4:W5:Y:S01]  /*7ff0*/  LDS.128 R16, [R3+0xa080] ;  /* 0x00a0800003107984 */ /* 0x0009620000000c00 */
[----:B------:R-:W-:Y:S01]  /*8000*/  @!P0 IMAD.U32 R11, R12, 0x10000, RZ ;  /* 0x000100000c0b8824 */ /* 0x000fe200078e00ff */
[----:B------:R-:W-:Y:S02]  /*8010*/  @!P0 PRMT R9, R36, 0x5410, R5 ;  /* 0x0000541024098816 */ /* 0x000fe40000000005 */
[----:B------:R-:W-:Y:S02]  /*8020*/  @!P0 SHF.R.U32.HI R13, RZ, 0x10, R59 ;  /* 0x00000010ff0d8819 */ /* 0x000fe4000001163b */
[----:B------:R-:W-:Y:S02]  /*8030*/  @!P0 SHF.R.U64 R6, R30, 0x10, R31 ;  /* 0x000000101e068819 */ /* 0x000fe4000000121f */
[----:B------:R-:W-:Y:S02]  /*8040*/  @!P0 LOP3.LUT R12, R12, 0xffff0000, RZ, 0xc0, !PT ;  /* 0xffff00000c0c8812 */ /* 0x000fe400078ec0ff */
[----:B------:R-:W-:Y:S02]  /*8050*/  @!P0 PRMT R23, R64, 0x5410, R13 ;  /* 0x0000541040178816 */ /* 0x000fe4000000000d */
[----:B------:R-:W-:Y:S02]  /*8060*/  @!P0 PRMT R13, R37, 0x5432, R6 ;  /* 0x00005432250d8816 */ /* 0x000fe40000000006 */
[----:B----4-:R-:W-:Y:S04]  /*8070*/  @!P0 SHF.R.U64 R3, R28, 0x10, R29 ;  /* 0x000000101c038819 */ /* 0x010fe8000000121d */
[----:B------:R-:W-:Y:S01]  /*8080*/  @!P0 PRMT R4, R36, 0x5432, R3 ;  /* 0x0000543224048816 */ /* 0x000fe20000000003 */
[----:B--2---:R-:W-:Y:S03]  /*8090*/  @!P0 IMAD.U32 R10, R32, 0x10000, RZ ;  /* 0x00010000200a8824 */ /* 0x004fe600078e00ff */
[----:B------:R-:W-:Y:S01]  /*80a0*/  @!P0 SHF.L.U32 R5, R4, 0x10, RZ ;  /* 0x0000001004058819 */ /* 0x000fe200000006ff */
[C---:B-----5:R-:W-:Y:S01]  /*80b0*/  @!P0 IMAD.U32 R3, R16.reuse, 0x10000, RZ ;  /* 0x0001000010038824 */ /* 0x060fe200078e00ff */
[----:B------:R-:W-:Y:S03]  /*80c0*/  @!P0 LOP3.LUT R6, R16, 0xffff0000, RZ, 0xc0, !PT ;  /* 0xffff000010068812 */ /* 0x000fe600078ec0ff */
[C---:B------:R-:W-:Y:S02]  /*80d0*/  @!P0 FMUL.FTZ R15, R3.reuse, R11 ;  /* 0x0000000b030f8220 */ /* 0x040fe40000410000 */
[-C--:B------:R-:W-:Y:S02]  /*80e0*/  @!P0 FMUL.FTZ R3, R3, R5.reuse ;  /* 0x0000000503038220 */ /* 0x080fe40000410000 */
[----:B------:R-:W-:Y:S02]  /*80f0*/  @!P0 FFMA.FTZ R24, R10, R5, -R15 ;  /* 0x000000050a188223 */ /* 0x000fe4000001080f */
[----:B------:R-:W-:Y:S01]  /*8100*/  @!P0 FFMA.FTZ R3, R11, R10, R3 ;  /* 0x0000000a0b038223 */ /* 0x000fe20000010003 */
[----:B------:R-:W-:Y:S01]  /*8110*/  @!P0 LOP3.LUT R11, R32, 0xffff0000, RZ, 0xc0, !PT ;  /* 0xffff0000200b8812 */ /* 0x000fe200078ec0ff */
[----:B------:R-:W-:Y:S01]  /*8120*/  @!P0 FMUL.FTZ R21, R6, R12 ;  /* 0x0000000c06158220 */ /* 0x000fe20000410000 */
[----:B------:R-:W-:Y:S01]  /*8130*/  @!P0 LOP3.LUT R10, R4, 0xffff0000, RZ, 0xc0, !PT ;  /* 0xffff0000040a8812 */ /* 0x000fe200078ec0ff */
[C---:B------:R-:W-:Y:S01]  /*8140*/  @!P0 IMAD.U32 R15, R20.reuse, 0x10000, RZ ;  /* 0x00010000140f8824 */ /* 0x040fe200078e00ff */
[----:B------:R-:W-:Y:S01]  /*8150*/  @!P0 LOP3.LUT R20, R20, 0xffff0000, RZ, 0xc0, !PT ;  /* 0xffff000014148812 */ /* 0x000fe200078ec0ff */
[----:B------:R-:W-:Y:S02]  /*8160*/  @!P0 IMAD.U32 R5, R17, 0x10000, RZ ;  /* 0x0001000011058824 */ /* 0x000fe400078e00ff */
[-C--:B------:R-:W-:Y:S02]  /*8170*/  @!P0 FMUL.FTZ R4, R6, R10.reuse ;  /* 0x0000000a06048220 */ /* 0x080fe40000410000 */
[----:B------:R-:W-:Y:S01]  /*8180*/  @!P0 FFMA.FTZ R22, R11, R10, -R21 ;  /* 0x0000000a0b168223 */ /* 0x000fe20000010815 */
[----:B------:R-:W-:Y:S01]  /*8190*/  @!P0 SHF.L.U32 R10, R33, 0x10, RZ ;  /* 0x00000010210a8819 */ /* 0x000fe200000006ff */
        /* <DEDUP_REMOVED lines=8> */
[----:B------:R-:W-:Y:S02]  /*8220*/  @!P0 FFMA.FTZ R5, R15, R10, R5 ;  /* 0x0000000a0f058223 */ /* 0x000fe40000010005 */
[C---:B------:R-:W-:Y:S02]  /*8230*/  @!P0 FMUL.FTZ R12, R6.reuse, R20 ;  /* 0x00000014060c8220 */ /* 0x040fe40000410000 */
[-C--:B------:R-:W-:Y:S02]  /*8240*/  @!P0 FMUL.FTZ R6, R6, R9.reuse ;  /* 0x0000000906068220 */ /* 0x080fe40000410000 */
[----:B------:R-:W-:Y:S02]  /*8250*/  @!P0 FFMA.FTZ R12, R11, R9, -R12 ;  /* 0x000000090b0c8223 */ /* 0x000fe4000001080c */
[----:B------:R-:W-:Y:S02]  /*8260*/  @!P0 IMAD.U32 R15, R25, 0x10000, RZ ;  /* 0x00010000190f8824 */ /* 0x000fe400078e00ff */
[----:B------:R-:W-:Y:S01]  /*8270*/  @!P0 IMAD.U32 R9, R18, 0x10000, RZ ;  /* 0x0001000012098824 */ /* 0x000fe200078e00ff */
[----:B------:R-:W-:Y:S01]  /*8280*/  @!P0 F2FP.BF16.PACK_AB R21, R12, R21 ;  /* 0x000000150c15823e */ /* 0x000fe200000010ff */
[----:B------:R-:W-:Y:S01]  /*8290*/  @!P0 FFMA.FTZ R6, R20, R11, R6 ;  /* 0x0000000b14068223 */ /* 0x000fe20000010006 */
[----:B------:R-:W-:Y:S01]  /*82a0*/  @!P0 F2FP.BF16.PACK_AB R12, R22, R24 ;  /* 0x00000018160c823e */ /* 0x000fe200000010ff */
[----:B------:R-:W-:Y:S01]  /*82b0*/  @!P0 IMAD.U32 R11, R19, 0x10000, RZ ;  /* 0x00010000130b8824 */ /* 0x000fe200078e00ff */
[----:B------:R-:W-:Y:S01]  /*82c0*/  @!P0 SHF.L.U32 R20, R34, 0x10, RZ ;  /* 0x0000001022148819 */ /* 0x000fe200000006ff */
[----:B------:R-:W-:Y:S01]  /*82d0*/  @!P0 IMAD.MOV.U32 R33, RZ, RZ, R21 ;  /* 0x000000ffff218224 */ /* 0x000fe200078e0015 */
[----:B------:R-:W-:Y:S01]  /*82e0*/  @!P0 SHF.L.U32 R22, R35, 0x10, RZ ;  /* 0x0000001023168819 */ /* 0x000fe200000006ff */
[----:B------:R-:W-:Y:S01]  /*82f0*/  @!P0 IMAD.MOV.U32 R32, RZ, RZ, R12 ;  /* 0x000000ffff208224 */ /* 0x000fe200078e000c */
[----:B------:R-:W-:Y:S01]  /*8300*/  @!P0 F2FP.BF16.PACK_AB R5, R6, R5 ;  /* 0x000000050605823e */ /* 0x000fe200000010ff */
[C---:B------:R-:W-:Y:S01]  /*8310*/  @!P0 IMAD.U32 R21, R23.reuse, 0x10000, RZ ;  /* 0x0001000017158824 */ /* 0x040fe200078e00ff */
[----:B------:R-:W-:Y:S01]  /*8320*/  @!P0 LOP3.LUT R23, R23, 0xffff0000, RZ, 0xc0, !PT ;  /* 0xffff000017178812 */ /* 0x000fe200078ec0ff */
[C---:B------:R-:W-:Y:S01]  /*8330*/  @!P0 IMAD.U32 R12, R13.reuse, 0x10000, RZ ;  /* 0x000100000d0c8824 */ /* 0x040fe200078e00ff */
[----:B------:R-:W-:Y:S01]  /*8340*/  @!P0 LOP3.LUT R13, R13, 0xffff0000, RZ, 0xc0, !PT ;  /* 0xffff00000d0d8812 */ /* 0x000fe200078ec0ff */
[----:B------:R-:W-:Y:S01]  /*8350*/  @!P0 FMUL.FTZ R26, R9, R15 ;  /* 0x0000000f091a8220 */ /* 0x000fe20000410000 */
[----:B------:R-:W-:Y:S01]  /*8360*/  @!P0 MOV R17, R5 ;  /* 0x0000000500118202 */ /* 0x000fe20000000f00 */
[C---:B------:R-:W-:Y:S01]  /*8370*/  @!P0 IMAD.U32 R10, R14.reuse, 0x10000, RZ ;  /* 0x000100000e0a8824 */ /* 0x040fe200078e00ff */
[----:B------:R-:W-:Y:S01]  /*8380*/  @!P0 LOP3.LUT R14, R14, 0xffff0000, RZ, 0xc0, !PT ;  /* 0xffff00000e0e8812 */ /* 0x000fe200078ec0ff */
[----:B------:R-:W-:Y:S02]  /*8390*/  @!P0 FMUL.FTZ R24, R11, R21 ;  /* 0x000000150b188220 */ /* 0x000fe40000410000 */
[-C--:B------:R-:W-:Y:S02]  /*83a0*/  @!P0 FMUL.FTZ R9, R9, R12.reuse ;  /* 0x0000000c09098220 */ /* 0x080fe40000410000 */
[----:B------:R-:W-:Y:S01]  /*83b0*/  @!P0 FFMA.FTZ R26, R20, R12, -R26 ;  /* 0x0000000c141a8223 */ /* 0x000fe2000001081a */
[----:B------:R-:W-:Y:S01]  /*83c0*/  @!P0 LOP3.LUT R12, R19, 0xffff0000, RZ, 0xc0, !PT ;  /* 0xffff0000130c8812 */ /* 0x000fe200078ec0ff */
[-C--:B------:R-:W-:Y:S01]  /*83d0*/  @!P0 FFMA.FTZ R27, R22, R10.reuse, -R24 ;  /* 0x0000000a161b8223 */ /* 0x080fe20000010818 */
[----:B------:R-:W-:Y:S01]  /*83e0*/  @!P0 LOP3.LUT R24, R35, 0xffff0000, RZ, 0xc0, !PT ;  /* 0xffff000023188812 */ /* 0x000fe200078ec0ff */
[----:B------:R-:W-:Y:S02]  /*83f0*/  @!P0 FMUL.FTZ R11, R11, R10 ;  /* 0x0000000a0b0b8220 */ /* 0x000fe40000410000 */
[----:B------:R-:W-:Y:S02]  /*8400*/  @!P0 FMUL.FTZ R10, R12, R23 ;  /* 0x000000170c0a8220 */ /* 0x000fe40000410000 */
[----:B------:R-:W-:Y:S01]  /*8410*/  @!P0 FFMA.FTZ R9, R15, R20, R9 ;  /* 0x000000140f098223 */ /* 0x000fe20000010009 */
[----:B------:R-:W-:Y:S01]  /*8420*/  @!P0 LOP3.LUT R20, R34, 0xffff0000, RZ, 0xc0, !PT ;  /* 0xffff000022148812 */ /* 0x000fe200078ec0ff */
[-C--:B------:R-:W-:Y:S01]  /*8430*/  @!P0 FFMA.FTZ R10, R24, R14.reuse, -R10 ;  /* 0x0000000e180a8223 */ /* 0x080fe2000001080a */
[----:B------:R-:W-:Y:S01]  /*8440*/  @!P0 LOP3.LUT R15, R25, 0xffff0000, RZ, 0xc0, !PT ;  /* 0xffff0000190f8812 */ /* 0x000fe200078ec0ff */
[----:B------:R-:W-:Y:S03]  /*8450*/  @!P0 FMUL.FTZ R12, R12, R14 ;  /* 0x0000000e0c0c8220 */ /* 0x000fe60000410000 */
[----:B------:R-:W-:Y:S02]  /*8460*/  @!P0 F2FP.BF16.PACK_AB R28, R10, R27 ;  /* 0x0000001b0a1c823e */ /* 0x000fe400000010ff */
[----:B------:R-:W-:Y:S03]  /*8470*/  @!P0 LOP3.LUT R10, R18, 0xffff0000, RZ, 0xc0, !PT ;  /* 0xffff0000120a8812 */ /* 0x000fe600078ec0ff */
[----:B------:R-:W-:Y:S02]  /*8480*/  @!P0 IMAD.MOV.U32 R35, RZ, RZ, R28 ;  /* 0x000000ffff238224 */ /* 0x000fe400078e001c */
[C---:B------:R-:W-:Y:S02]  /*8490*/  @!P0 FMUL.FTZ R25, R10.reuse, R15 ;  /* 0x0000000f0a198220 */ /* 0x040fe40000410000 */
[-C--:B------:R-:W-:Y:S02]  /*84a0*/  @!P0 FMUL.FTZ R10, R10, R13.reuse ;  /* 0x0000000d0a0a8220 */ /* 0x080fe40000410000 */
[----:B------:R-:W-:Y:S02]  /*84b0*/  @!P0 FFMA.FTZ R25, R20, R13, -R25 ;  /* 0x0000000d14198223 */ /* 0x000fe40000010819 */
[----:B------:R-:W-:Y:S02]  /*84c0*/  @!P0 FFMA.FTZ R10, R15, R20, R10 ;  /* 0x000000140f0a8223 */ /* 0x000fe4000001000a */
[----:B------:R-:W-:Y:S01]  /*84d0*/  @!P0 FFMA.FTZ R11, R21, R22, R11 ;  /* 0x00000016150b8223 */ /* 0x000fe2000001000b */
[----:B------:R-:W-:Y:S01]  /*84e0*/  @!P0 F2FP.BF16.PACK_AB R13, R25, R26 ;  /* 0x0000001a190d823e */ /* 0x000fe200000010ff */
[----:B------:R-:W-:Y:S01]  /*84f0*/  @!P0 FFMA.FTZ R12, R23, R24, R12 ;  /* 0x00000018170c8223 */ /* 0x000fe2000001000c */
[C---:B---3--:R-:W-:Y:S03]  /*8500*/  LEA R26, P3, R77.reuse, R40, 0x1 ;  /* 0x000000284d1a7211 */ /* 0x048fe600078608ff */
[----:B------:R-:W-:Y:S01]  /*8510*/  @!P0 IMAD.MOV.U32 R34, RZ, RZ, R13 ;  /* 0x000000ffff228224 */ /* 0x000fe200078e000d */
[----:B------:R-:W-:Y:S02]  /*8520*/  LEA.HI.X R27, R77, R41, R93, 0x1, P3 ;  /* 0x000000294d1b7211 */ /* 0x000fe400018f0c5d */
[----:B------:R-:W-:Y:S02]  /*8530*/  @!P0 F2FP.BF16.PACK_AB R13, R4, R3 ;  /* 0x00000003040d823e */ /* 0x000fe400000010ff */
[----:B------:R-:W-:Y:S01]  /*8540*/  @!P0 F2FP.BF16.PACK_AB R4, R10, R9 ;  /* 0x000000090a04823e */ /* 0x000fe200000010ff */
[----:B------:R2:W-:Y:S01]  /*8550*/  ST.E.128 [R26.64], R32 ;  /* 0x000000201a007985 */ /* 0x0005e2000c101d06 */
[----:B------:R-:W-:Y:S01]  /*8560*/  @!P0 F2FP.BF16.PACK_AB R3, R12, R11 ;  /* 0x0000000b0c03823e */ /* 0x000fe200000010ff */
[----:B------:R-:W-:Y:S02]  /*8570*/  @!P0 IMAD.MOV.U32 R16, RZ, RZ, R13 ;  /* 0x000000ffff108224 */ /* 0x000fe400078e000d */
        /* <DEDUP_REMOVED lines=9> */
.L_x_1716:
[----:B------:R1:W2:Y:S01]  /*8610*/  SHFL.IDX PT, R5, R72, RZ, 0x181f ;  /* 0x00181fff48057589 */ /* 0x0002a200000e0000 */
[----:B------:R-:W-:Y:S01]  /*8620*/  IMAD R3, R38, -0x30, R2 ;  /* 0xffffffd026037824 */ /* 0x000fe200078e0202 */
[----:B------:R-:W-:Y:S02]  /*8630*/  BSSY B0, `(.L_x_1747) ;  /* 0x000001c000007945 */ /* 0x000fe40003800000 */
[----:B------:R1:W3:Y:S02]  /*8640*/  SHFL.IDX PT, R4, R73, RZ, 0x181f ;  /* 0x00181fff49047589 */ /* 0x0002e400000e0000 */
[----:B------:R-:W-:Y:S04]  /*8650*/  IMNMX R74, R3, 0x30, PT ;  /* 0x00000030034a7817 */ /* 0x000fe80003800200 */
[----:B------:R-:W-:Y:S04]  /*8660*/  IADD3 R6, -R143, R74, RZ ;  /* 0x0000004a8f067210 */ /* 0x000fe80007ffe1ff */
[----:B------:R-:W-:Y:S11]  /*8670*/  ISETP.GE.AND P0, PT, R6, 0x1, PT ;  /* 0x000000010600780c */ /* 0x000ff60003f06270 */
[----:B------:R-:W-:Y:S02]  /*8680*/  @!UPT UIADD3 URZ, URZ, URZ, URZ ;  /* 0x0000003f3f3ff290 */ /* 0x000fe4000fffe03f */
[----:B------:R-:W-:-:S05]  /*8690*/  @!P0 BRA `(.L_x_1748) ;  /* 0x0000015000008947 */ /* 0x000fca0003800000 */
[----:B-12---:R-:W-:Y:S02]  /*86a0*/  ISETP.GE.AND P0, PT, R140, c[0x0][0x1d4], PT ;  /* 0x000075008c007a0c */ /* 0x006fe40003f06270 */
[----:B------:R-:W-:Y:S11]  /*86b0*/  ISETP.GE.AND P4, PT, R142, c[0x0][0x1d4], PT ;  /* 0x000075008e007a0c */ /* 0x000ff60003f86270 */
[----:B------:R-:W1:Y:S01]  /*86c0*/  @!P0 LDS.128 R20, [R203+0xa080] ;  /* 0x00a08000cb148984 */ /* 0x000e620000000c00 */
[CC--:B---3--:R-:W-:Y:S04]  /*86d0*/  @!P0 LEA R10, P3, R140.reuse, R4.reuse, 0x1 ;  /* 0x000000048c0a8211 */ /* 0x0c8fe800078608ff */
[-C--:B------:R-:W-:Y:S02]  /*86e0*/  @!P0 LEA.HI.X R11, R140, R5.reuse, R141, 0x1, P3 ;  /* 0x000000058c0b8211 */ /* 0x080fe400018f0c8d */
[CC--:B------:R-:W-:Y:S04]  /*86f0*/  @!P4 LEA R14, P3, R206.reuse, R4.reuse, 0x1 ;  /* 0x00000004ce0ec211 */ /* 0x0c0fe800078608ff */
[-C--:B------:R-:W-:Y:S02]  /*8700*/  @!P4 LEA.HI.X R15, R206, R5.reuse, R213, 0x1, P3 ;  /* 0x00000005ce0fc211 */ /* 0x080fe400018f0cd5 */
[C---:B------:R-:W-:Y:S11]  /*8710*/  ISETP.GE.AND P3, PT, R205.reuse, c[0x0][0x1d4], PT ;  /* 0x00007500cd007a0c */ /* 0x040ff60003f66270 */
[----:B------:R-:W-:Y:S02]  /*8720*/  @!UPT UIADD3 URZ, URZ, URZ, URZ ;  /* 0x0000003f3f3ff290 */ /* 0x000fe4000fffe03f */
[CC--:B------:R-:W-:Y:S04]  /*8730*/  @!P3 LEA R12, P5, R205.reuse, R4.reuse, 0x1 ;  /* 0x00000004cd0cb211 */ /* 0x0c0fe800078a08ff */
[-C--:B------:R-:W-:Y:S01]  /*8740*/  @!P3 LEA.HI.X R13, R205, R5.reuse, R215, 0x1, P5 ;  /* 0x00000005cd0db211 */ /* 0x080fe200028f0cd7 */
[----:B-1----:R-:W-:Y:S01]  /*8750*/  @!P0 ST.E.128 [R10.64], R20 ;  /* 0x000000140a008985 */ /* 0x002fe2000c101d06 */
[C---:B------:R-:W-:Y:S03]  /*8760*/  ISETP.GE.AND P0, PT, R204.reuse, c[0x0][0x1d4], PT ;  /* 0x00007500cc007a0c */ /* 0x040fe60003f06270 */
[----:B------:R-:W1:Y:S10]  /*8770*/  @!P4 LDS.128 R16, [R203+0xb880] ;  /* 0x00b88000cb10c984 */ /* 0x000e740000000c00 */
[C---:B------:R-:W-:Y:S04]  /*8780*/  @!P0 LEA R4, P5, R204.reuse, R4, 0x1 ;  /* 0x00000004cc048211 */ /* 0x040fe800078a08ff */
[----:B------:R-:W-:Y:S01]  /*8790*/  @!P0 LEA.HI.X R5, R204, R5, R214, 0x1, P5 ;  /* 0x00000005cc058211 */ /* 0x000fe200028f0cd6 */
[----:B-1----:R-:W-:Y:S04]  /*87a0*/  @!P4 ST.E.128 [R14.64], R16 ;  /* 0x000000100e00c985 */ /* 0x002fe8000c101d06 */
[----:B------:R-:W1:Y:S04]  /*87b0*/  @!P3 LDS.128 R16, [R203+0xd080] ;  /* 0x00d08000cb10b984 */ /* 0x000e680000000c00 */
[----:B-1----:R-:W-:Y:S04]  /*87c0*/  @!P3 ST.E.128 [R12.64], R16 ;  /* 0x000000100c00b985 */ /* 0x002fe8000c101d06 */
[----:B------:R-:W1:Y:S04]  /*87d0*/  @!P0 LDS.128 R12, [R203+0xe880] ;  /* 0x00e88000cb0c8984 */ /* 0x000e680000000c00 */
[----:B-1----:R1:W-:Y:S02]  /*87e0*/  @!P0 ST.E.128 [R4.64], R12 ;  /* 0x0000000c04008985 */ /* 0x0023e4000c101d06 */
.L_x_1748:
[----:B-12---:R-:W-:Y:S05]  /*87f0*/  BSYNC B0 ;  /* 0x0000000000007941 */ /* 0x006fea0003800000 */
.L_x_1747:
[----:B---3--:R1:W2:Y:S01]  /*8800*/  SHFL.IDX PT, R4, R72, 0x1, 0x181f ;  /* 0x00381f0048047f89 */ /* 0x0082a200000e0000 */
[----:B------:R-:W-:Y:S03]  /*8810*/  ISETP.GE.AND P0, PT, R6, 0x21, PT ;  /* 0x000000210600780c */ /* 0x000fe60003f06270 */
[----:B------:R1:W3:Y:S10]  /*8820*/  SHFL.IDX PT, R3, R73, 0x1, 0x181f ;  /* 0x00381f0049037f89 */ /* 0x0002f400000e0000 */
[----:B------:R-:W-:-:S05]  /*8830*/  @!P0 BRA `(.L_x_1730) ;  /* 0x0000015000008947 */ /* 0x000fca0003800000 */
[----:B------:R-:W-:Y:S02]  /*8840*/  ISETP.GE.AND P0, PT, R140, c[0x0][0x1d4], PT ;  /* 0x000075008c007a0c */ /* 0x000fe40003f06270 */
[----:B------:R-:W-:Y:S11]  /*8850*/  ISETP.GE.AND P4, PT, R142, c[0x0][0x1d4], PT ;  /* 0x000075008e007a0c */ /* 0x000ff60003f86270 */
[----:B------:R-:W4:Y:S01]  /*8860*/  @!P0 LDS.128 R20, [R203+0xb080] ;  /* 0x00b08000cb148984 */ /* 0x000f220000000c00 */
[CC--:B---3--:R-:W-:Y:S04]  /*8870*/  @!P0 LEA R10, P3, R140.reuse, R3.reuse, 0x1 ;  /* 0x000000038c0a8211 */ /* 0x0c8fe800078608ff */
[-C--:B--2---:R-:W-:Y:S02]  /*8880*/  @!P0 LEA.HI.X R11, R140, R4.reuse, R141, 0x1, P3 ;  /* 0x000000048c0b8211 */ /* 0x084fe400018f0c8d */
[CC--:B------:R-:W-:Y:S04]  /*8890*/  @!P4 LEA R14, P3, R206.reuse, R3.reuse, 0x1 ;  /* 0x00000003ce0ec211 */ /* 0x0c0fe800078608ff */
[-C--:B------:R-:W-:Y:S02]  /*88a0*/  @!P4 LEA.HI.X R15, R206, R4.reuse, R213, 0x1, P3 ;  /* 0x00000004ce0fc211 */ /* 0x080fe400018f0cd5 */
[C---:B------:R-:W-:Y:S11]  /*88b0*/  ISETP.GE.AND P3, PT, R205.reuse, c[0x0][0x1d4], PT ;  /* 0x00007500cd007a0c */ /* 0x040ff60003f66270 */
[----:B------:R-:W-:Y:S02]  /*88c0*/  @!UPT UIADD3 URZ, URZ, URZ, URZ ;  /* 0x0000003f3f3ff290 */ /* 0x000fe4000fffe03f */
[CC--:B------:R-:W-:Y:S04]  /*88d0*/  @!P3 LEA R12, P5, R205.reuse, R3.reuse, 0x1 ;  /* 0x00000003cd0cb211 */ /* 0x0c0fe800078a08ff */
[-C--:B------:R-:W-:Y:S01]  /*88e0*/  @!P3 LEA.HI.X R13, R205, R4.reuse, R215, 0x1, P5 ;  /* 0x00000004cd0db211 */ /* 0x080fe200028f0cd7 */
[----:B----4-:R2:W-:Y:S01]  /*88f0*/  @!P0 ST.E.128 [R10.64], R20 ;  /* 0x000000140a008985 */ /* 0x0105e2000c101d06 */
[C---:B------:R-:W-:Y:S03]  /*8900*/  ISETP.GE.AND P0, PT, R204.reuse, c[0x0][0x1d4], PT ;  /* 0x00007500cc007a0c */ /* 0x040fe60003f06270 */
[----:B------:R-:W3:Y:S10]  /*8910*/  @!P4 LDS.128 R16, [R203+0xc880] ;  /* 0x00c88000cb10c984 */ /* 0x000ef40000000c00 */
[C---:B--2---:R-:W-:Y:S04]  /*8920*/  @!P0 LEA R10, P5, R204.reuse, R3, 0x1 ;  /* 0x00000003cc0a8211 */ /* 0x044fe800078a08ff */
[----:B------:R-:W-:Y:S01]  /*8930*/  @!P0 LEA.HI.X R11, R204, R4, R214, 0x1, P5 ;  /* 0x00000004cc0b8211 */ /* 0x000fe200028f0cd6 */
[----:B---3--:R-:W-:Y:S04]  /*8940*/  @!P4 ST.E.128 [R14.64], R16 ;  /* 0x000000100e00c985 */ /* 0x008fe8000c101d06 */
[----:B------:R-:W2:Y:S04]  /*8950*/  @!P3 LDS.128 R16, [R203+0xe080] ;  /* 0x00e08000cb10b984 */ /* 0x000ea80000000c00 */
[----:B--2---:R-:W-:Y:S04]  /*8960*/  @!P3 ST.E.128 [R12.64], R16 ;  /* 0x000000100c00b985 */ /* 0x004fe8000c101d06 */
[----:B------:R-:W2:Y:S04]  /*8970*/  @!P0 LDS.128 R12, [R203+0xf880] ;  /* 0x00f88000cb0c8984 */ /* 0x000ea80000000c00 */
[----:B--2---:R2:W-:Y:S02]  /*8980*/  @!P0 ST.E.128 [R10.64], R12 ;  /* 0x0000000c0a008985 */ /* 0x0045e4000c101d06 */
.L_x_1730:
[----:B------:R-:W-:Y:S05]  /*8990*/  BSYNC B2 ;  /* 0x0000000000027941 */ /* 0x000fea0003800000 */
.L_x_1715:
[----:B---3--:R-:W-:Y:S01]  /*89a0*/  IMAD.IADD R3, R74, 0x1, -R143 ;  /* 0x000000014a037824 */ /* 0x008fe200078e0a8f */
[----:B--2---:R-:W-:Y:S01]  /*89b0*/  P2R R15, PR, RZ, 0x2 ;  /* 0x00000002ff0f7803 */ /* 0x004fe20000000000 */
[----:B------:R-:W-:Y:S01]  /*89c0*/  IMAD.WIDE R10, R38, 0x30, R98 ;  /* 0x00000030260a7825 */ /* 0x000fe200078e0262 */
[----:B------:R-:W-:Y:S01]  /*89d0*/  LOP3.LUT P1, RZ, R212, 0x8, RZ, 0xc0, !PT ;  /* 0x00000008d4ff7812 */ /* 0x000fe2000782c0ff */
[----:B------:R-:W-:Y:S01]  /*89e0*/  BSSY B0, `(.L_x_1749) ;  /* 0x000004c000007945 */ /* 0x000fe20003800000 */
[----:B------:R-:W-:Y:S01]  /*89f0*/  ISETP.GE.AND P3, PT, R3, 0x21, PT ;  /* 0x000000210300780c */ /* 0x000fe20003f66270 */
[----:B------:R-:W-:Y:S01]  /*8a00*/  IMAD R6, R80, c[0x0][0x218], RZ ;  /* 0x0000860050067a24 */ /* 0x000fe200078e02ff */
[C---:B------:R-:W-:Y:S02]  /*8a10*/  LOP3.LUT P6, RZ, R212.reuse, 0x2, RZ, 0xc0, !PT ;  /* 0x00000002d4ff7812 */ /* 0x040fe400078cc0ff */
[----:B------:R-:W-:Y:S01]  /*8a20*/  LOP3.LUT P5, RZ, R212, 0x1, RZ, 0xc0, !PT ;  /* 0x00000001d4ff7812 */ /* 0x000fe200078ac0ff */
[----:B------:R-:W-:Y:S08]  /*8a30*/  IMAD R6, R75, c[0x0][0x21c], R6 ;  /* 0x000087004b067a24 */ /* 0x000ff000078e0206 */
[C---:B------:R-:W-:Y:S05]  /*8a40*/  @P3 IADD3 R9, P0, R10.reuse, 0x20, RZ ;  /* 0x000000200a093810 */ /* 0x040fea0007f1e0ff */
[----:B------:R-:W-:Y:S01]  /*8a50*/  @P3 IMAD.X R14, RZ, RZ, R11, P0 ;  /* 0x000000ffff0e3224 */ /* 0x000fe200000e060b */
[----:B------:R-:W-:Y:S11]  /*8a60*/  ISETP.GE.AND P0, PT, R3, 0x1, PT ;  /* 0x000000010300780c */ /* 0x000ff60003f06270 */
[----:B------:R-:W-:Y:S02]  /*8a70*/  @!UPT UIADD3 URZ, URZ, URZ, URZ ;  /* 0x0000003f3f3ff290 */ /* 0x000fe4000fffe03f */
[-C--:B------:R-:W-:Y:S01]  /*8a80*/  @P0 MOV R4, R82.reuse ;  /* 0x0000005200040202 */ /* 0x080fe20000000f00 */
[----:B------:R-:W-:Y:S02]  /*8a90*/  @P0 IMAD.MOV.U32 R5, RZ, RZ, R81 ;  /* 0x000000ffff050224 */ /* 0x000fe400078e0051 */
[----:B------:R-:W-:Y:S02]  /*8aa0*/  @P0 IMAD R3, R11, c[0x0][0x258], RZ ;  /* 0x000096000b030a24 */ /* 0x000fe400078e02ff */
[C---:B------:R-:W-:Y:S04]  /*8ab0*/  @P0 IMAD.WIDE.U32 R4, R10.reuse, c[0x0][0x258], R4 ;  /* 0x000096000a040a25 */ /* 0x040fe800078e0004 */
[----:B------:R-:W-:Y:S01]  /*8ac0*/  @P0 IMAD R3, R10, c[0x0][0x25c], R3 ;  /* 0x000097000a030a24 */ /* 0x000fe200078e0203 */
[C---:B------:R-:W-:Y:S01]  /*8ad0*/  @P0 LEA R12, P4, R4.reuse, c[0x0][0x250], 0x1 ;  /* 0x00009400040c0a11 */ /* 0x040fe200078808ff */
[----:B------:R-:W-:Y:S01]  /*8ae0*/  @P3 IMAD.MOV.U32 R11, RZ, RZ, R81 ;  /* 0x000000ffff0b3224 */ /* 0x000fe200078e0051 */
[----:B------:R-:W-:Y:S02]  /*8af0*/  @P3 MOV R10, R82 ;  /* 0x00000052000a3202 */ /* 0x000fe40000000f00 */
[----:B------:R-:W-:Y:S03]  /*8b00*/  @P0 IADD3 R3, R5, R3, RZ ;  /* 0x0000000305030210 */ /* 0x000fe60007ffe0ff */
[----:B------:R-:W-:Y:S01]  /*8b10*/  @P3 IMAD.WIDE.U32 R10, R9, c[0x0][0x258], R10 ;  /* 0x00009600090a3a25 */ /* 0x000fe200078e000a */
[----:B------:R-:W-:Y:S03]  /*8b20*/  @P0 LEA.HI.X R13, R4, c[0x0][0x254], R3, 0x1, P4 ;  /* 0x00009500040d0a11 */ /* 0x000fe600020f0c03 */
[----:B------:R-:W-:Y:S02]  /*8b30*/  IMAD R3, R79, c[0x0][0x208], RZ ;  /* 0x000082004f037a24 */ /* 0x000fe400078e02ff */
[----:B------:R-:W-:Y:S01]  /*8b40*/  @!PT LDS RZ, [RZ] ;  /* 0x00000000fffff984 */ /* 0x000fe20000000800 */
[----:B------:R-:W-:Y:S01]  /*8b50*/  @!PT LDS RZ, [RZ] ;  /* 0x00000000fffff984 */ /* 0x000fe20000000800 */
[----:B------:R-:W-:Y:S01]  /*8b60*/  @!PT LDS RZ, [RZ] ;  /* 0x00000000fffff984 */ /* 0x000fe20000000800 */
[----:B------:R2:W-:Y:S01]  /*8b70*/  @P0 LDGSTS.E.BYPASS.LTC128B.128 [R203+0x4080], [R12.64], !P1 ;  /* 0x040800000ccb0fae */ /* 0x0005e2000c901d46 */
[C---:B------:R-:W-:Y:S04]  /*8b80*/  IMAD.WIDE.U32 R4, R76.reuse, c[0x0][0x208], RZ ;  /* 0x000082004c047a25 */ /* 0x040fe800078e00ff */
[----:B------:R-:W-:Y:S04]  /*8b90*/  IMAD R3, R76, c[0x0][0x20c], R3 ;  /* 0x000083004c037a24 */ /* 0x000fe800078e0203 */
[----:B------:R-:W-:Y:S04]  /*8ba0*/  IMAD.IADD R5, R5, 0x1, R3 ;  /* 0x0000000105057824 */ /* 0x000fe800078e0203 */
[----:B------:R-:W-:Y:S05]  /*8bb0*/  IMAD.WIDE.U32 R4, R75, c[0x0][0x218], R4 ;  /* 0x000086004b047a25 */ /* 0x000fea00078e0004 */
[----:B------:R-:W-:Y:S01]  /*8bc0*/  IADD3 R3, P4, R106, R4, RZ ;  /* 0x000000046a037210 */ /* 0x000fe20007f9e0ff */
[----:B------:R-:W-:Y:S03]  /*8bd0*/  @P3 IMAD R4, R14, c[0x0][0x258], RZ ;  /* 0x000096000e043a24 */ /* 0x000fe600078e02ff */
[----:B------:R-:W-:Y:S01]  /*8be0*/  IADD3.X R6, R116, R5, R6, P4, !PT ;  /* 0x0000000574067210 */ /* 0x000fe200027fe406 */
[----:B------:R-:W-:Y:S05]  /*8bf0*/  @P3 IMAD R4, R9, c[0x0][0x25c], R4 ;  /* 0x0000970009043a24 */ /* 0x000fea00078e0204 */
[----:B------:R-:W-:Y:S02]  /*8c00*/  @P3 IADD3 R5, R11, R4, RZ ;  /* 0x000000040b053210 */ /* 0x000fe40007ffe0ff */
[C---:B------:R-:W-:Y:S04]  /*8c10*/  @P3 LEA R4, P4, R10.reuse, c[0x0][0x250], 0x1 ;  /* 0x000094000a043a11 */ /* 0x040fe800078808ff */
[----:B------:R-:W-:Y:S02]  /*8c20*/  @P3 LEA.HI.X R5, R10, c[0x0][0x254], R5, 0x1, P4 ;  /* 0x000095000a053a11 */ /* 0x000fe400020f0c05 */
[C---:B------:R-:W-:Y:S04]  /*8c30*/  LEA R9, P4, R3.reuse, c[0x0][0x1f8], 0x1 ;  /* 0x00007e0003097a11 */ /* 0x040fe800078808ff */
[----:B------:R-:W-:Y:S02]  /*8c40*/  LEA.HI.X R6, R3, c[0x0][0x1fc], R6, 0x1, P4 ;  /* 0x00007f0003067a11 */ /* 0x000fe400020f0c06 */
[----:B------:R2:W3:Y:S01]  /*8c50*/  SHFL.IDX PT, R3, R9, RZ, 0x181f ;  /* 0x00181fff09037589 */ /* 0x0004e200000e0000 */
[----:B------:R-:W-:Y:S11]  /*8c60*/  LOP3.LUT P4, RZ, R212, 0x4, RZ, 0xc0, !PT ;  /* 0x00000004d4ff7812 */ /* 0x000ff6000788c0ff */
[----:B------:R-:W-:Y:S02]  /*8c70*/  @!UPT UIADD3 URZ, URZ, URZ, URZ ;  /* 0x0000003f3f3ff290 */ /* 0x000fe4000fffe03f */
[----:B------:R2:W-:Y:S04]  /*8c80*/  @P0 LDGSTS.E.BYPASS.LTC128B.128 [R203+0x5880], [R12.64+0x80], !P4 ;  /* 0x058800800ccb0fae */ /* 0x0005e8000e101d46 */
[----:B------:R2:W-:Y:S04]  /*8c90*/  @P0 LDGSTS.E.BYPASS.LTC128B.128 [R203+0x7080], [R12.64+0x100], !P6 ;  /* 0x070801000ccb0fae */ /* 0x0005e8000f101d46 */
[----:B------:R2:W-:Y:S04]  /*8ca0*/  @P0 LDGSTS.E.BYPASS.LTC128B.128 [R203+0x8880], [R12.64+0x180], !P5 ;  /* 0x088801800ccb0fae */ /* 0x0005e8000e901d46 */
[----:B------:R4:W-:Y:S01]  /*8cb0*/  @P3 LDGSTS.E.BYPASS.LTC128B.128 [R207+0x5080], [R4.64], !P1 ;  /* 0x0508000004cf3fae */ /* 0x0009e2000c901d46 */
[----:B------:R-:W-:Y:S03]  /*8cc0*/  ISETP.NE.AND P1, PT, R15, RZ, PT ;  /* 0x000000ff0f00720c */ /* 0x000fe60003f25270 */
[----:B------:R4:W-:Y:S04]  /*8cd0*/  @P3 LDGSTS.E.BYPASS.LTC128B.128 [R207+0x6880], [R4.64+0x80], !P4 ;  /* 0x0688008004cf3fae */ /* 0x0009e8000e101d46 */
[----:B------:R4:W-:Y:S04]  /*8ce0*/  @P3 LDGSTS.E.BYPASS.LTC128B.128 [R207+0x8080], [R4.64+0x100], !P6 ;  /* 0x0808010004cf3fae */ /* 0x0009e8000f101d46 */
[----:B------:R4:W-:Y:S04]  /*8cf0*/  @P3 LDGSTS.E.BYPASS.LTC128B.128 [R207+0x9880], [R4.64+0x180], !P5 ;  /* 0x0988018004cf3fae */ /* 0x0009e8000e901d46 */
[----:B------:R-:W0:Y:S04]  /*8d00*/  LDGDEPBAR ;  /* 0x00000000000079af */ /* 0x000e280000000000 */
[----:B----4-:R2:W4:Y:S01]  /*8d10*/  SHFL.IDX PT, R4, R6, RZ, 0x181f ;  /* 0x00181fff06047589 */ /* 0x01052200000e0000 */
[----:B------:R-:W-:Y:S04]  /*8d20*/  DEPBAR.LE SB0, 0x0 ;  /* 0x000080000000791a */ /* 0x000fe80000000000 */
[----:B------:R-:W-:Y:S06]  /*8d30*/  BAR.SYNC.DEFER_BLOCKING 0x0 ;  /* 0x0000000000007b1d */ /* 0x000fec0000010000 */
[----:B------:R-:W-:-:S05]  /*8d40*/  @!P0 BRA `(.L_x_1750) ;  /* 0x0000015000008947 */ /* 0x000fca0003800000 */
[----:B---3--:R-:W-:Y:S02]  /*8d50*/  ISETP.GE.AND P0, PT, R140, c[0x0][0x1d4], PT ;  /* 0x000075008c007a0c */ /* 0x008fe40003f06270 */
[----:B------:R-:W-:Y:S11]  /*8d60*/  ISETP.GE.AND P5, PT, R142, c[0x0][0x1d4], PT ;  /* 0x000075008e007a0c */ /* 0x000ff60003fa6270 */
[----:B------:R-:W3:Y:S01]  /*8d70*/  @!P0 LDS.128 R20, [R203+0x4080] ;  /* 0x00408000cb148984 */ /* 0x000ee20000000c00 */
[CC--:B------:R-:W-:Y:S04]  /*8d80*/  @!P0 LEA R10, P4, R140.reuse, R3.reuse, 0x1 ;  /* 0x000000038c0a8211 */ /* 0x0c0fe800078808ff */
[-C--:B----4-:R-:W-:Y:S02]  /*8d90*/  @!P0 LEA.HI.X R11, R140, R4.reuse, R141, 0x1, P4 ;  /* 0x000000048c0b8211 */ /* 0x090fe400020f0c8d */
[CC--:B------:R-:W-:Y:S04]  /*8da0*/  @!P5 LEA R14, P4, R206.reuse, R3.reuse, 0x1 ;  /* 0x00000003ce0ed211 */ /* 0x0c0fe800078808ff */
[-C--:B------:R-:W-:Y:S02]  /*8db0*/  @!P5 LEA.HI.X R15, R206, R4.reuse, R213, 0x1, P4 ;  /* 0x00000004ce0fd211 */ /* 0x080fe400020f0cd5 */
[C---:B------:R-:W-:Y:S11]  /*8dc0*/  ISETP.GE.AND P4, PT, R205.reuse, c[0x0][0x1d4], PT ;  /* 0x00007500cd007a0c */ /* 0x040ff60003f86270 */
[----:B------:R-:W-:Y:S02]  /*8dd0*/  @!UPT UIADD3 URZ, URZ, URZ, URZ ;  /* 0x0000003f3f3ff290 */ /* 0x000fe4000fffe03f */
[CC--:B--2---:R-:W-:Y:S04]  /*8de0*/  @!P4 LEA R12, P6, R205.reuse, R3.reuse, 0x1 ;  /* 0x00000003cd0cc211 */ /* 0x0c4fe800078c08ff */
[-C--:B------:R-:W-:Y:S01]  /*8df0*/  @!P4 LEA.HI.X R13, R205, R4.reuse, R215, 0x1, P6 ;  /* 0x00000004cd0dc211 */ /* 0x080fe200030f0cd7 */
[----:B---3--:R2:W-:Y:S01]  /*8e00*/  @!P0 ST.E.128 [R10.64], R20 ;  /* 0x000000140a008985 */ /* 0x0085e2000c101d06 */
        /* <DEDUP_REMOVED lines=9> */
.L_x_1750:
[----:B---3--:R-:W-:Y:S05]  /*8ea0*/  BSYNC B0 ;  /* 0x0000000000007941 */ /* 0x008fea0003800000 */
.L_x_1749:
[----:B----4-:R3:W4:Y:S01]  /*8eb0*/  SHFL.IDX PT, R4, R6, 0x1, 0x181f ;  /* 0x00381f0006047f89 */ /* 0x01072200000e0000 */
[----:B------:R-:W-:Y:S03]  /*8ec0*/  BSSY B0, `(.L_x_1751) ;  /* 0x0000018000007945 */ /* 0x000fe60003800000 */
[----:B------:R3:W1:Y:S01]  /*8ed0*/  SHFL.IDX PT, R3, R9, 0x1, 0x181f ;  /* 0x00381f0009037f89 */ /* 0x00066200000e0000 */
[----:B------:R-:W-:-:S05]  /*8ee0*/  @!P3 BRA `(.L_x_1752) ;  /* 0x000001500000b947 */ /* 0x000fca0003800000 */
[----:B------:R-:W-:Y:S02]  /*8ef0*/  ISETP.GE.AND P0, PT, R140, c[0x0][0x1d4], PT ;  /* 0x000075008c007a0c */ /* 0x000fe40003f06270 */
[----:B------:R-:W-:Y:S11]  /*8f00*/  ISETP.GE.AND P4, PT, R142, c[0x0][0x1d4], PT ;  /* 0x000075008e007a0c */ /* 0x000ff60003f86270 */
[----:B------:R-:W5:Y:S01]  /*8f10*/  @!P0 LDS.128 R20, [R203+0x5080] ;  /* 0x00508000cb148984 */ /* 0x000f620000000c00 */
[CC--:B-12---:R-:W-:Y:S04]  /*8f20*/  @!P0 LEA R10, P3, R140.reuse, R3.reuse, 0x1 ;  /* 0x000000038c0a8211 */ /* 0x0c6fe800078608ff */
[-C--:B----4-:R-:W-:Y:S02]  /*8f30*/  @!P0 LEA.HI.X R11, R140, R4.reuse, R141, 0x1, P3 ;  /* 0x000000048c0b8211 */ /* 0x090fe400018f0c8d */
[CC--:B------:R-:W-:Y:S04]  /*8f40*/  @!P4 LEA R14, P3, R206.reuse, R3.reuse, 0x1 ;  /* 0x00000003ce0ec211 */ /* 0x0c0fe800078608ff */
[-C--:B------:R-:W-:Y:S02]  /*8f50*/  @!P4 LEA.HI.X R15, R206, R4.reuse, R213, 0x1, P3 ;  /* 0x00000004ce0fc211 */ /* 0x080fe400018f0cd5 */
[C---:B------:R-:W-:Y:S11]  /*8f60*/  ISETP.GE.AND P3, PT, R205.reuse, c[0x0][0x1d4], PT ;  /* 0x00007500cd007a0c */ /* 0x040ff60003f66270 */
[----:B------:R-:W-:Y:S02]  /*8f70*/  @!UPT UIADD3 URZ, URZ, URZ, URZ ;  /* 0x0000003f3f3ff290 */ /* 0x000fe4000fffe03f */
[CC--:B------:R-:W-:Y:S04]  /*8f80*/  @!P3 LEA R12, P5, R205.reuse, R3.reuse, 0x1 ;  /* 0x00000003cd0cb211 */ /* 0x0c0fe800078a08ff */
[-C--:B------:R-:W-:Y:S01]  /*8f90*/  @!P3 LEA.HI.X R13, R205, R4.reuse, R215, 0x1, P5 ;  /* 0x00000004cd0db211 */ /* 0x080fe200028f0cd7 */
[----:B-----5:R1:W-:Y:S01]  /*8fa0*/  @!P0 ST.E.128 [R10.64], R20 ;  /* 0x000000140a008985 */ /* 0x0203e2000c101d06 */
[C---:B------:R-:W-:Y:S03]  /*8fb0*/  ISETP.GE.AND P0, PT, R204.reuse, c[0x0][0x1d4], PT ;  /* 0x00007500cc007a0c */ /* 0x040fe60003f06270 */
[----:B------:R-:W2:Y:S10]  /*8fc0*/  @!P4 LDS.128 R16, [R203+0x6880] ;  /* 0x00688000cb10c984 */ /* 0x000eb40000000c00 */
[C---:B-1----:R-:W-:Y:S04]  /*8fd0*/  @!P0 LEA R10, P5, R204.reuse, R3, 0x1 ;  /* 0x00000003cc0a8211 */ /* 0x042fe800078a08ff */
[----:B------:R-:W-:Y:S01]  /*8fe0*/  @!P0 LEA.HI.X R11, R204, R4, R214, 0x1, P5 ;  /* 0x00000004cc0b8211 */ /* 0x000fe200028f0cd6 */
[----:B--2---:R-:W-:Y:S04]  /*8ff0*/  @!P4 ST.E.128 [R14.64], R16 ;  /* 0x000000100e00c985 */ /* 0x004fe8000c101d06 */
[----:B------:R-:W1:Y:S04]  /*9000*/  @!P3 LDS.128 R16, [R203+0x8080] ;  /* 0x00808000cb10b984 */ /* 0x000e680000000c00 */
[----:B-1----:R-:W-:Y:S04]  /*9010*/  @!P3 ST.E.128 [R12.64], R16 ;  /* 0x000000100c00b985 */ /* 0x002fe8000c101d06 */
[----:B------:R-:W1:Y:S04]  /*9020*/  @!P0 LDS.128 R12, [R203+0x9880] ;  /* 0x00988000cb0c8984 */ /* 0x000e680000000c00 */
[----:B-1----:R1:W-:Y:S02]  /*9030*/  @!P0 ST.E.128 [R10.64], R12 ;  /* 0x0000000c0a008985 */ /* 0x0023e4000c101d06 */
.L_x_1752:
[----:B------:R-:W-:Y:S05]  /*9040*/  BSYNC B0 ;  /* 0x0000000000007941 */ /* 0x000fea0003800000 */
.L_x_1751:
[----:B------:R-:W-:Y:S01]  /*9050*/  ISETP.GT.AND P4, PT, R38, R110, PT ;  /* 0x0000006e2600720c */ /* 0x000fe20003f84270 */
[----:B------:R-:W-:Y:S01]  /*9060*/  @!UPT UIADD3 URZ, URZ, URZ, URZ ;  /* 0x0000003f3f3ff290 */ /* 0x000fe2000fffe03f */
[----:B------:R-:W-:Y:S11]  /*9070*/  BSSY B0, `(.L_x_1753) ;  /* 0x000002a000007945 */ /* 0x000ff60003800000 */
[----:B------:R-:W-:-:S05]  /*9080*/  @!P4 BRA `(.L_x_1754) ;  /* 0x000002800000c947 */ /* 0x000fca0003800000 */
[----:B-1----:R-:W-:Y:S01]  /*9090*/  IADD3 R3, R38, -0x1, RZ ;  /* 0xffffffff26037810 */ /* 0x002fe20007ffe0ff */
[----:B----4-:R-:W-:Y:S01]  /*90a0*/  IMAD.MOV.U32 R4, RZ, RZ, R102 ;  /* 0x000000ffff047224 */ /* 0x010fe200078e0066 */
[----:B--2---:R-:W-:Y:S01]  /*90b0*/  P2R R12, PR, RZ, 0x4 ;  /* 0x00000004ff0c7803 */ /* 0x004fe20000000000 */
[----:B------:R-:W-:Y:S01]  /*90c0*/  IMAD.MOV.U32 R5, RZ, RZ, R101 ;  /* 0x000000ffff057224 */ /* 0x000fe200078e0065 */
[----:B------:R-:W-:Y:S01]  /*90d0*/  SHF.R.S32.HI R10, RZ, 0x1f, R3 ;  /* 0x0000001fff0a7819 */ /* 0x000fe20000011403 */
[----:B---3--:R-:W-:Y:S01]  /*90e0*/  IMAD R6, R135, R3, RZ ;  /* 0x0000000387067224 */ /* 0x008fe200078e02ff */
[C---:B------:R-:W-:Y:S01]  /*90f0*/  LOP3.LUT P2, RZ, R212.reuse, 0x8, RZ, 0xc0, !PT ;  /* 0x00000008d4ff7812 */ /* 0x040fe2000784c0ff */
[-C--:B------:R-:W-:Y:S01]  /*9100*/  IMAD.WIDE.U32 R4, R3, R120.reuse, R4 ;  /* 0x0000007803047225 */ /* 0x080fe200078e0004 */
[----:B------:R-:W-:Y:S02]  /*9110*/  P2R R9, PR, RZ, 0x2 ;  /* 0x00000002ff097803 */ /* 0x000fe40000000000 */
[----:B------:R-:W-:Y:S01]  /*9120*/  LOP3.LUT P1, RZ, R212, 0x4, RZ, 0xc0, !PT ;  /* 0x00000004d4ff7812 */ /* 0x000fe2000782c0ff */
[----:B------:R-:W-:Y:S01]  /*9130*/  IMAD R3, R10, R120, R6 ;  /* 0x000000780a037224 */ /* 0x000fe200078e0206 */
[----:B------:R-:W-:Y:S02]  /*9140*/  IADD3 R6, -R143, 0x30, RZ ;  /* 0x000000308f067810 */ /* 0x000fe40007ffe1ff */
[----:B------:R-:W-:Y:S01]  /*9150*/  LOP3.LUT P6, RZ, R212, 0x1, RZ, 0xc0, !PT ;  /* 0x00000001d4ff7812 */ /* 0x000fe200078cc0ff */
[----:B------:R-:W-:Y:S01]  /*9160*/  IMAD.IADD R3, R5, 0x1, R3 ;  /* 0x0000000105037824 */ /* 0x000fe200078e0203 */
[----:B------:R-:W-:Y:S11]  /*9170*/  ISETP.GE.AND P3, PT, R6, 0x1, PT ;  /* 0x000000010600780c */ /* 0x000ff60003f66270 */
[----:B------:R-:W-:Y:S02]  /*9180*/  @!UPT UIADD3 URZ, URZ, URZ, URZ ;  /* 0x0000003f3f3ff290 */ /* 0x000fe4000fffe03f */
[C---:B------:R-:W-:Y:S04]  /*9190*/  @P3 LEA R10, P0, R4.reuse, c[0x0][0x220], 0x1 ;  /* 0x00008800040a3a11 */ /* 0x040fe800078008ff */
[----:B------:R-:W-:Y:S02]  /*91a0*/  @P3 LEA.HI.X R11, R4, c[0x0][0x224], R3, 0x1, P0 ;  /* 0x00008900040b3a11 */ /* 0x000fe400000f0c03 */
[----:B------:R-:W-:Y:S03]  /*91b0*/  ISETP.GE.AND P0, PT, R6, 0x21, PT ;  /* 0x000000210600780c */ /* 0x000fe60003f06270 */
[----:B------:R-:W-:Y:S01]  /*91c0*/  @!PT LDS RZ, [RZ] ;  /* 0x00000000fffff984 */ /* 0x000fe20000000800 */
[----:B------:R-:W-:Y:S01]  /*91d0*/  @!PT LDS RZ, [RZ] ;  /* 0x00000000fffff984 */ /* 0x000fe20000000800 */
[----:B------:R-:W-:Y:S01]  /*91e0*/  @!PT LDS RZ, [RZ] ;  /* 0x00000000fffff984 */ /* 0x000fe20000000800 */
[----:B------:R1:W-:Y:S01]  /*91f0*/  @P3 LDGSTS.E.BYPASS.LTC128B.128 [R203+0xa080], [R10.64], !P2 ;  /* 0x0a0800000acb3fae */ /* 0x0003e2000d101d46 */
[----:B------:R-:W-:Y:S03]  /*9200*/  ISETP.NE.AND P2, PT, R12, RZ, PT ;  /* 0x000000ff0c00720c */ /* 0x000fe60003f45270 */
[----:B------:R1:W-:Y:S06]  /*9210*/  @P3 LDGSTS.E.BYPASS.LTC128B.128 [R203+0xb880], [R10.64+0x80], !P1 ;  /* 0x0b8800800acb3fae */ /* 0x0003ec000c901d46 */
[----:B------:R-:W-:Y:S05]  /*9220*/  @P0 IADD3 R5, P5, R139, R4, RZ ;  /* 0x000000048b050210 */ /* 0x000fea0007fbe0ff */
[----:B------:R-:W-:Y:S01]  /*9230*/  @P0 IMAD.X R3, R3, 0x1, R136, P5 ;  /* 0x0000000103030824 */ /* 0x000fe200028e0688 */
[C---:B------:R-:W-:Y:S04]  /*9240*/  @P0 LEA R4, P5, R5.reuse, c[0x0][0x220], 0x1 ;  /* 0x0000880005040a11 */ /* 0x040fe800078a08ff */
[----:B------:R-:W-:Y:S02]  /*9250*/  @P0 LEA.HI.X R5, R5, c[0x0][0x224], R3, 0x1, P5 ;  /* 0x0000890005050a11 */ /* 0x000fe400028f0c03 */
[C---:B------:R-:W-:Y:S11]  /*9260*/  LOP3.LUT P5, RZ, R212.reuse, 0x2, RZ, 0xc0, !PT ;  /* 0x00000002d4ff7812 */ /* 0x040ff600078ac0ff */
[----:B------:R-:W-:Y:S02]  /*9270*/  @!UPT UIADD3 URZ, URZ, URZ, URZ ;  /* 0x0000003f3f3ff290 */ /* 0x000fe4000fffe03f */
[----:B------:R1:W-:Y:S04]  /*9280*/  @P3 LDGSTS.E.BYPASS.LTC128B.128 [R203+0xd080], [R10.64+0x100], !P5 ;  /* 0x0d0801000acb3fae */ /* 0x0003e8000e901d46 */
[----:B------:R1:W-:Y:S01]  /*9290*/  @P3 LDGSTS.E.BYPASS.LTC128B.128 [R203+0xe880], [R10.64+0x180], !P6 ;  /* 0x0e8801800acb3fae */ /* 0x0003e2000f101d46 */
[----:B------:R-:W-:Y:S11]  /*92a0*/  LOP3.LUT P3, RZ, R212, 0x8, RZ, 0xc0, !PT ;  /* 0x00000008d4ff7812 */ /* 0x000ff6000786c0ff */
[----:B------:R-:W-:Y:S02]  /*92b0*/  @!UPT UIADD3 URZ, URZ, URZ, URZ ;  /* 0x0000003f3f3ff290 */ /* 0x000fe4000fffe03f */
[----:B------:R1:W-:Y:S04]  /*92c0*/  @P0 LDGSTS.E.BYPASS.LTC128B.128 [R207+0xb080], [R4.64], !P3 ;  /* 0x0b08000004cf0fae */ /* 0x0003e8000d901d46 */
[----:B------:R1:W-:Y:S01]  /*92d0*/  @P0 LDGSTS.E.BYPASS.LTC128B.128 [R207+0xc880], [R4.64+0x80], !P1 ;  /* 0x0c88008004cf0fae */ /* 0x0003e2000c901d46 */
[----:B------:R-:W-:Y:S03]  /*92e0*/  ISETP.NE.AND P1, PT, R9, RZ, PT ;  /* 0x000000ff0900720c */ /* 0x000fe60003f25270 */
[----:B------:R1:W-:Y:S04]  /*92f0*/  @P0 LDGSTS.E.BYPASS.LTC128B.128 [R207+0xe080], [R4.64+0x100], !P5 ;  /* 0x0e08010004cf0fae */ /* 0x0003e8000e901d46 */
[----:B------:R1:W-:Y:S04]  /*9300*/  @P0 LDGSTS.E.BYPASS.LTC128B.128 [R207+0xf880], [R4.64+0x180], !P6 ;  /* 0x0f88018004cf0fae */ /* 0x0003e8000f101d46 */
.L_x_1754:
[----:B------:R-:W-:Y:S05]  /*9310*/  BSYNC B0 ;  /* 0x0000000000007941 */ /* 0x000fea0003800000 */
.L_x_1753:
[----:B------:R-:W0:Y:S01]  /*9320*/  LDGDEPBAR ;  /* 0x00000000000079af */ /* 0x000e220000000000 */
[----:B------:R-:W-:Y:S01]  /*9330*/  IADD3 R38, R38, -0x1, RZ ;  /* 0xffffffff26267810 */ /* 0x000fe20007ffe0ff */
[----:B------:R-:W-:-:S05]  /*9340*/  @P4 BRA `(.L_x_1755) ;  /* 0xffffa1d000004947 */ /* 0x000fca000383ffff */
[----:B------:R-:W-:Y:S01]  /*9350*/  WARPSYNC 0xffffffff ;  /* 0xffffffff00007948 */ /* 0x000fe20003800000 */
[----:B------:R-:W-:Y:S06]  /*9360*/  BAR.SYNC.DEFER_BLOCKING 0x0 ;  /* 0x0000000000007b1d */ /* 0x000fec0000010000 */
.L_x_1714:
[----:B------:R-:W-:Y:S01]  /*9370*/  ISETP.GE.AND P0, PT, R123, 0x1, PT ;  /* 0x000000017b00780c */ /* 0x000fe20003f06270 */
[----:B------:R-:W-:Y:S01]  /*9380*/  BSSY B0, `(.L_x_1756) ;  /* 0x000001f000007945 */ /* 0x000fe20003800000 */
[----:B------:R-:W-:-:S11]  /*9390*/  MOV R2, RZ ;  /* 0x000000ff00027202 */ /* 0x000fd60000000f00 */
[----:B------:R-:W-:Y:S05]  /*93a0*/  @!P0 BRA `(.L_x_1757) ;  /* 0x000001c000008947 */ /* 0x000fea0003800000 */
[----:B-1----:R-:W-:Y:S02]  /*93b0*/  IABS R3, R119 ;  /* 0x0000007700037213 */ /* 0x002fe40000000000 */
[----:B--23--:R-:W-:Y:S02]  /*93c0*/  IADD3 R6, R128, -0x1, R119 ;  /* 0xffffffff80067810 */ /* 0x00cfe40007ffe077 */
[----:B------:R-:W1:Y:S02]  /*93d0*/  I2F.RP R2, R3 ;  /* 0x0000000300027306 */ /* 0x000e640000209400 */
[----:B------:R-:W-:-:S06]  /*93e0*/  IABS R11, R6 ;  /* 0x00000006000b7213 */ /* 0x000fcc0000000000 */
[----:B-1----:R-:W1:Y:S02]  /*93f0*/  MUFU.RCP R2, R2 ;  /* 0x0000000200027308 */ /* 0x002e640000001000 */
[----:B-1----:R-:W-:-:S06]  /*9400*/  IADD3 R2, R2, 0xffffffe, RZ ;  /* 0x0ffffffe02027810 */ /* 0x002fcc0007ffe0ff */
[----:B------:R-:W1:Y:S02]  /*9410*/  F2I.FTZ.U32.TRUNC.NTZ R5, R2 ;  /* 0x0000000200057305 */ /* 0x000e64000021f000 */
[----:B-1----:R-:W-:-:S04]  /*9420*/  IMAD.MOV R2, RZ, RZ, -R5 ;  /* 0x000000ffff027224 */ /* 0x002fc800078e0a05 */
[----:B----4-:R-:W-:Y:S01]  /*9430*/  IMAD.MOV.U32 R4, RZ, RZ, R2 ;  /* 0x000000ffff047224 */ /* 0x010fe200078e0002 */
        /* <DEDUP_REMOVED lines=19> */
.L_x_1757:
[----:B------:R-:W-:Y:S05]  /*9570*/  BSYNC B0 ;  /* 0x0000000000007941 */ /* 0x000fea0003800000 */
.L_x_1756:
[----:B-12---:R-:W2:Y:S01]  /*9580*/  LDL R3, [R1+0x4c] ;  /* 0x00004c0001037983 */ /* 0x006ea20000100800 */
        /* <DEDUP_REMOVED lines=64> */
[----:B--2---:R-:W-:-:S04]  /*9990*/  IMAD R218, R3, R2, RZ ;  /* 0x0000000203da7224 */ /* 0x004fc800078e02ff */
[--C-:B------:R-:W-:Y:S01]  /*99a0*/  IMAD.IADD R3, R218, 0x1, R2.reuse ;  /* 0x00000001da037824 */ /* 0x100fe200078e0202 */
[----:B------:R-:W-:-:S04]  /*99b0*/  PRMT R2, RZ, 0x7610, R2 ;  /* 0x00007610ff027816 */ /* 0x000fc80000000002 */
[----:B------:R-:W-:Y:S02]  /*99c0*/  IMNMX R209, R128, R3, PT ;  /* 0x0000000380d17217 */ /* 0x000fe40003800200 */
[----:B------:R-:W-:Y:S02]  /*99d0*/  CS2R R128, SRZ ;  /* 0x0000000000807805 */ /* 0x000fe4000001ff00 */
[----:B------:R-:W-:-:S13]  /*99e0*/  ISETP.GT.AND P0, PT, R209, R218, PT ;  /* 0x000000dad100720c */ /* 0x000fda0003f04270 */
[----:B------:R-:W-:Y:S05]  /*99f0*/  @!P0 BRA `(.L_x_1758) ;  /* 0x0000db7000008947 */ /* 0x000fea0003800000 */
[----:B------:R-:W2:Y:S04]  /*9a00*/  LDL R5, [R1+0x8] ;  /* 0x0000080001057983 */ /* 0x000ea80000100800 */
[----:B----4-:R-:W4:Y:S04]  /*9a10*/  LDL R4, [R1+0xc] ;  /* 0x00000c0001047983 */ /* 0x010f280000100800 */
[----:B---3--:R-:W3:Y:S04]  /*9a20*/  LDL R6, [R1+0x18] ;  /* 0x0000180001067983 */ /* 0x008ee80000100800 */
[----:B------:R-:W3:Y:S04]  /*9a30*/  LDL R12, [R1+0x14] ;  /* 0x00001400010c7983 */ /* 0x000ee80000100800 */
[----:B------:R-:W3:Y:S04]  /*9a40*/  LDL R9, [R1+0x24] ;  /* 0x0000240001097983 */ /* 0x000ee80000100800 */
[----:B------:R-:W3:Y:S01]  /*9a50*/  LDL R11, [R1+0x20] ;  /* 0x00002000010b7983 */ /* 0x000ee20000100800 */
[----:B------:R-:W-:-:S04]  /*9a60*/  ISETP.NE.U32.AND P0, PT, RZ, c[0x0][0x340], PT ;  /* 0x0000d000ff007a0c */ /* 0x000fc80003f05070 */
[----:B------:R-:W-:-:S13]  /*9a70*/  ISETP.NE.AND.EX P2, PT, RZ, c[0x0][0x344], PT, P0 ;  /* 0x0000d100ff007a0c */ /* 0x000fda0003f45300 */
[----:B--2---:R-:W-:-:S04]  /*9a80*/  @P2 IADD3 R2, P0, R5, c[0x0][0x340], RZ ;  /* 0x0000d00005022a10 */ /* 0x004fc80007f1e0ff */
[----:B----4-:R-:W-:-:S05]  /*9a90*/  @P2 IADD3.X R3, R4, c[0x0][0x344], RZ, P0, !PT ;  /* 0x0000d10004032a10 */ /* 0x010fca00007fe4ff */
[----:B------:R1:W5:Y:S01]  /*9aa0*/  @P2 LDG.E R16, [R2.64] ;  /* 0x0000000602102981 */ /* 0x000362000c1e1900 */
[----:B------:R-:W-:-:S05]  /*9ab0*/  IMAD.MOV.U32 R5, RZ, RZ, c[0x0][0x2c4] ;  /* 0x0000b100ff057624 */ /* 0x000fca00078e00ff */
[----:B------:R-:W-:Y:S02]  /*9ac0*/  ISETP.NE.AND P1, PT, R5, 0x1, PT ;  /* 0x000000010500780c */ /* 0x000fe40003f25270 */
[----:B------:R-:W-:Y:S02]  /*9ad0*/  ISETP.NE.U32.AND P0, PT, RZ, c[0x0][0x348], PT ;  /* 0x0000d200ff007a0c */ /* 0x000fe40003f05070 */
[----:B---3--:R-:W-:Y:S01]  /*9ae0*/  LOP3.LUT R49, R6, 0xffff, RZ, 0xc0, !PT ;  /* 0x0000ffff06317812 */ /* 0x008fe200078ec0ff */
[----:B------:R-:W-:Y:S01]  /*9af0*/  IMAD R6, R12, 0x80, R0 ;  /* 0x000000800c067824 */ /* 0x000fe200078e0200 */
[----:B------:R-:W-:Y:S02]  /*9b00*/  ISETP.NE.AND.EX P0, PT, RZ, c[0x0][0x34c], PT, P0 ;  /* 0x0000d300ff007a0c */ /* 0x000fe40003f05300 */
[----:B-1----:R-:W-:-:S05]  /*9b10*/  SHF.R.S32.HI R2, RZ, 0x1f, R131 ;  /* 0x0000001fff027819 */ /* 0x002fca0000011483 */
[----:B------:R-:W-:-:S04]  /*9b20*/  IMAD R2, R2, c[0x0][0x178], RZ ;  /* 0x00005e0002027a24 */ /* 0x000fc800078e02ff */
[C---:B------:R-:W-:Y:S02]  /*9b30*/  IMAD R4, R131.reuse, c[0x0][0x17c], R2 ;  /* 0x00005f0083047a24 */ /* 0x040fe400078e0202 */
[----:B------:R-:W-:Y:S01]  /*9b40*/  IMAD.WIDE.U32 R2, R131, c[0x0][0x178], RZ ;  /* 0x00005e0083027a25 */ /* 0x000fe200078e00ff */
[----:B------:R-:W-:-:S03]  /*9b50*/  SEL R9, R9, RZ, !P0 ;  /* 0x000000ff09097207 */ /* 0x000fc60004000000 */
[----:B------:R-:W-:Y:S02]  /*9b60*/  IMAD.IADD R3, R3, 0x1, R4 ;  /* 0x0000000103037824 */ /* 0x000fe400078e0204 */
[----:B------:R-:W-:-:S04]  /*9b70*/  @P1 IMAD.HI.U32 R10, R6, c[0x0][0x2c8], RZ ;  /* 0x0000b200060a1a27 */ /* 0x000fc800078e00ff */
[----:B------:R-:W-:Y:S01]  /*9b80*/  IMAD.WIDE.U32 R4, R49, c[0x0][0x1b8], R2 ;  /* 0x00006e0031047a25 */ /* 0x000fe200078e0002 */
[----:B------:R-:W-:Y:S02]  /*9b90*/  MOV R2, R6 ;  /* 0x0000000600027202 */ /* 0x000fe40000000f00 */
[----:B------:R-:W-:Y:S01]  /*9ba0*/  SEL R3, R11, RZ, !P0 ;  /* 0x000000ff0b037207 */ /* 0x000fe20004000000 */
[----:B------:R-:W-:Y:S01]  /*9bb0*/  IMAD R5, R49, c[0x0][0x1bc], R5 ;  /* 0x00006f0031057a24 */ /* 0x000fe200078e0205 */
[----:B------:R-:W-:Y:S01]  /*9bc0*/  @P1 SHF.R.U32.HI R2, RZ, c[0x0][0x2cc], R10 ;  /* 0x0000b300ff021a19 */ /* 0x000fe2000001160a */
[----:B------:R-:W-:Y:S02]  /*9bd0*/  IMAD R9, R9, c[0x0][0x1c0], RZ ;  /* 0x0000700009097a24 */ /* 0x000fe400078e02ff */
[----:B------:R-:W-:Y:S01]  /*9be0*/  IMAD.WIDE.U32 R4, R3, c[0x0][0x1c0], R4 ;  /* 0x0000700003047a25 */ /* 0x000fe200078e0004 */
[----:B------:R-:W-:-:S03]  /*9bf0*/  SHF.R.S32.HI R10, RZ, 0x1f, R2 ;  /* 0x0000001fff0a7819 */ /* 0x000fc60000011402 */
[----:B------:R-:W-:Y:S02]  /*9c00*/  IMAD R9, R3, c[0x0][0x1c4], R9 ;  /* 0x0000710003097a24 */ /* 0x000fe400078e0209 */
[----:B------:R-:W-:Y:S02]  /*9c10*/  IMAD.MOV R3, RZ, RZ, -R2 ;  /* 0x000000ffff037224 */ /* 0x000fe400078e0a02 */
[----:B------:R-:W-:Y:S02]  /*9c20*/  IMAD.IADD R5, R5, 0x1, R9 ;  /* 0x0000000105057824 */ /* 0x000fe400078e0209 */
[----:B------:R-:W-:Y:S02]  /*9c30*/  IMAD R6, R3, c[0x0][0x2c4], R6 ;  /* 0x0000b10003067a24 */ /* 0x000fe400078e0206 */
[----:B------:R-:W-:-:S04]  /*9c40*/  IMAD R3, R10, c[0x0][0x1b0], RZ ;  /* 0x00006c000a037a24 */ /* 0x000fc800078e02ff */
[C---:B------:R-:W-:Y:S01]  /*9c50*/  IMAD R10, R2.reuse, c[0x0][0x1b4], R3 ;  /* 0x00006d00020a7a24 */ /* 0x040fe200078e0203 */
[----:B------:R-:W-:Y:S01]  /*9c60*/  SHF.R.S32.HI R9, RZ, 0x1f, R6 ;  /* 0x0000001fff097819 */ /* 0x000fe20000011406 */
[----:B------:R-:W-:Y:S01]  /*9c70*/  IMAD.WIDE.U32 R2, R2, c[0x0][0x1b0], R4 ;  /* 0x00006c0002027a25 */ /* 0x000fe200078e0004 */
[----:B------:R-:W-:-:S03]  /*9c80*/  ISETP.GE.AND P1, PT, R205, c[0x0][0x198], PT ;  /* 0x00006600cd007a0c */ /* 0x000fc60003f26270 */
[----:B------:R-:W-:Y:S01]  /*9c90*/  IMAD R4, R9, c[0x0][0x1a8], RZ ;  /* 0x00006a0009047a24 */ /* 0x000fe200078e02ff */
[----:B------:R-:W-:-:S03]  /*9ca0*/  IADD3 R3, R3, R10, RZ ;  /* 0x0000000a03037210 */ /* 0x000fc60007ffe0ff */
[C---:B------:R-:W-:Y:S02]  /*9cb0*/  IMAD R4, R6.reuse, c[0x0][0x1ac], R4 ;  /* 0x00006b0006047a24 */ /* 0x040fe400078e0204 */
[----:B------:R-:W-:Y:S01]  /*9cc0*/  IMAD.WIDE.U32 R2, R6, c[0x0][0x1a8], R2 ;  /* 0x00006a0006027a25 */ /* 0x000fe200078e0002 */
[----:B------:R-:W-:-:S03]  /*9cd0*/  LOP3.LUT R212, R212, 0xfffffffe, RZ, 0xc0, !PT ;  /* 0xfffffffed4d47812 */ /* 0x000fc600078ec0ff */
[----:B------:R-:W-:Y:S01]  /*9ce0*/  IMAD.IADD R3, R3, 0x1, R4 ;  /* 0x0000000103037824 */ /* 0x000fe200078e0204 */
[----:B------:R-:W-:Y:S01]  /*9cf0*/  LEA R9, P0, R2, c[0x0][0x160], 0x1 ;  /* 0x0000580002097a11 */ /* 0x000fe200078008ff */
[----:B------:R-:W-:Y:S01]  /*9d00*/  IMAD R6, R12, 0x80, R143 ;  /* 0x000000800c067824 */ /* 0x000fe200078e028f */
[----:B------:R-:W-:Y:S02]  /*9d10*/  ISETP.GE.AND P4, PT, R140, c[0x0][0x198], PT ;  /* 0x000066008c007a0c */ /* 0x000fe40003f86270 */
[----:B------:R-:W-:Y:S02]  /*9d20*/  ISETP.GE.AND P5, PT, R142, c[0x0][0x198], PT ;  /* 0x000066008e007a0c */ /* 0x000fe40003fa6270 */
[----:B------:R-:W-:Y:S02]  /*9d30*/  @P1 LOP3.LUT R212, R212, 0x1, RZ, 0xfc, !PT ;  /* 0x00000001d4d41812 */ /* 0x000fe400078efcff */
[----:B------:R-:W-:Y:S02]  /*9d40*/  ISETP.GE.AND P6, PT, R204, c[0x0][0x198], PT ;  /* 0x00006600cc007a0c */ /* 0x000fe40003fc6270 */
[----:B------:R-:W-:-:S02]  /*9d50*/  LEA.HI.X R5, R2, c[0x0][0x164], R3, 0x1, P0 ;  /* 0x0000590002057a11 */ /* 0x000fc400000f0c03 */
[----:B------:R-:W-:Y:S02]  /*9d60*/  IADD3 R97, R209, -0x1, RZ ;  /* 0xffffffffd1617810 */ /* 0x000fe40007ffe0ff */
[----:B------:R-:W-:Y:S01]  /*9d70*/  @!P2 MOV R16, R11 ;  /* 0x0000000b0010a202 */ /* 0x000fe20000000f00 */
[----:B------:R-:W-:Y:S05]  /*9d80*/  BRA.DIV ~URZ, `(.L_x_1759) ;  /* 0x00012ae27f007947 */ /* 0x000fea000b800000 */
[----:B------:R1:W2:Y:S02]  /*9d90*/  SHFL.IDX PT, R4, R5, RZ, 0x181f ;  /* 0x00181fff05047589 */ /* 0x0002a400000e0000 */
.L_x_1913:
[----:B------:R-:W-:Y:S05]  /*9da0*/  BRA.DIV ~URZ, `(.L_x_1760) ;  /* 0x00012b327f007947 */ /* 0x000fea000b800000 */
[----:B------:R3:W4:Y:S02]  /*9db0*/  SHFL.IDX PT, R2, R9, RZ, 0x181f ;  /* 0x00181fff09027589 */ /* 0x00072400000e0000 */
.L_x_1914:
[----:B------:R-:W-:Y:S01]  /*9dc0*/  IMAD R40, R134, c[0x0][0x2c4], RZ ;  /* 0x0000b10086287a24 */ /* 0x000fe200078e02ff */
[----:B------:R-:W-:Y:S01]  /*9dd0*/  LOP3.LUT R212, R212, 0xfffffffd, RZ, 0xc0, !PT ;  /* 0xfffffffdd4d47812 */ /* 0x000fe200078ec0ff */
[----:B------:R-:W-:Y:S03]  /*9de0*/  BSSY B0, `(.L_x_1761) ;  /* 0x0000014000007945 */ /* 0x000fe60003800000 */
[----:B------:R-:W-:-:S13]  /*9df0*/  ISETP.GE.AND P0, PT, R6, R40, PT ;  /* 0x000000280600720c */ /* 0x000fda0003f06270 */
[----:B------:R-:W-:Y:S01]  /*9e00*/  @P0 LOP3.LUT R212, R212, 0x2, RZ, 0xfc, !PT ;  /* 0x00000002d4d40812 */ /* 0x000fe200078efcff */
[----:B------:R-:W-:Y:S05]  /*9e10*/  @P0 BRA `(.L_x_1762) ;  /* 0x0000010000000947 */ /* 0x000fea0003800000 */
[----:B------:R-:W-:Y:S02]  /*9e20*/  LOP3.LUT P3, RZ, R212, 0x1, RZ, 0xc0, !PT ;  /* 0x00000001d4ff7812 */ /* 0x000fe4000786c0ff */
        /* <DEDUP_REMOVED lines=15> */
.L_x_1762:
[----:B------:R-:W-:Y:S05]  /*9f20*/  BSYNC B0 ;  /* 0x0000000000007941 */ /* 0x000fea0003800000 */
.L_x_1761:
[----:B------:R-:W-:Y:S05]  /*9f30*/  BRA.DIV ~URZ, `(.L_x_1763) ;  /* 0x00012a127f007947 */ /* 0x000fea000b800000 */
[----:B--2---:R2:W1:Y:S04]  /*9f40*/  SHFL.IDX PT, R4, R5, 0x1, 0x181f ;  /* 0x00381f0005047f89 */ /* 0x00446800000e0000 */
[----:B----4-:R2:W4:Y:S02]  /*9f50*/  SHFL.IDX PT, R2, R9, 0x1, 0x181f ;  /* 0x00381f0009027f89 */ /* 0x01052400000e0000 */
.L_x_1915:
[----:B------:R-:W-:Y:S01]  /*9f60*/  IADD3 R3, R6, 0x20, RZ ;  /* 0x0000002006037810 */ /* 0x000fe20007ffe0ff */
[----:B------:R-:W-:Y:S03]  /*9f70*/  BSSY B0, `(.L_x_1764) ;  /* 0x0000013000007945 */ /* 0x000fe60003800000 */
[----:B------:R-:W-:-:S13]  /*9f80*/  ISETP.GE.AND P0, PT, R3, R40, PT ;  /* 0x000000280300720c */ /* 0x000fda0003f06270 */
[----:B------:R-:W-:Y:S05]  /*9f90*/  @P0 BRA `(.L_x_1765) ;  /* 0x0000010000000947 */ /* 0x000fea0003800000 */
[----:B------:R-:W-:Y:S02]  /*9fa0*/  LOP3.LUT P3, RZ, R212, 0x1, RZ, 0xc0, !PT ;  /* 0x00000001d4ff7812 */ /* 0x000fe4000786c0ff */
        /* <DEDUP_REMOVED lines=15> */
.L_x_1765:
[----:B------:R-:W-:Y:S05]  /*a0a0*/  BSYNC B0 ;  /* 0x0000000000007941 */ /* 0x000fea0003800000 */
.L_x_1764:
[----:B------:R-:W-:Y:S05]  /*a0b0*/  BRA.DIV ~URZ, `(.L_x_1766) ;  /* 0x000129627f007947 */ /* 0x000fea000b800000 */
[----:B-1----:R1:W2:Y:S02]  /*a0c0*/  SHFL.IDX PT, R4, R5, 0x2, 0x181f ;  /* 0x00581f0005047f89 */ /* 0x0022a400000e0000 */
.L_x_1916:
[----:B------:R-:W-:Y:S05]  /*a0d0*/  BRA.DIV ~URZ, `(.L_x_1767) ;  /* 0x000129b27f007947 */ /* 0x000fea000b800000 */
[----:B----4-:R4:W1:Y:S02]  /*a0e0*/  SHFL.IDX PT, R2, R9, 0x2, 0x181f ;  /* 0x00581f0009027f89 */ /* 0x01086400000e0000 */
.L_x_1917:
[----:B------:R-:W-:Y:S01]  /*a0f0*/  IADD3 R3, R6, 0x40, RZ ;  /* 0x0000004006037810 */ /* 0x000fe20007ffe0ff */
[----:B------:R-:W-:Y:S03]  /*a100*/  BSSY B0, `(.L_x_1768) ;  /* 0x0000013000007945 */ /* 0x000fe60003800000 */
[----:B------:R-:W-:-:S13]  /*a110*/  ISETP.GE.AND P0, PT, R3, R40, PT ;  /* 0x000000280300720c */ /* 0x000fda0003f06270 */
[----:B------:R-:W-:Y:S05]  /*a120*/  @P0 BRA `(.L_x_1769) ;  /* 0x0000010000000947 */ /* 0x000fea0003800000 */
[----:B------:R-:W-:Y:S02]  /*a130*/  LOP3.LUT P3, RZ, R212, 0x1, RZ, 0xc0, !PT ;  /* 0x00000001d4ff7812 */ /* 0x000fe4000786c0ff */
        /* <DEDUP_REMOVED lines=15> */
.L_x_1769:
[----:B------:R-:W-:Y:S05]  /*a230*/  BSYNC B0 ;  /* 0x0000000000007941 */ /* 0x000fea0003800000 */
.L_x_1768:
[----:B------:R-:W-:Y:S05]  /*a240*/  BRA.DIV ~URZ, `(.L_x_1770) ;  /* 0x000128b27f007947 */ /* 0x000fea000b800000 */
[----:B--2---:R2:W3:Y:S04]  /*a250*/  SHFL.IDX PT, R4, R5, 0x3, 0x181f ;  /* 0x00781f0005047f89 */ /* 0x0044e800000e0000 */
[----:B-1----:R2:W1:Y:S02]  /*a260*/  SHFL.IDX PT, R2, R9, 0x3, 0x181f ;  /* 0x00781f0009027f89 */ /* 0x00246400000e0000 */
.L_x_1918:
[----:B--234-:R-:W2:Y:S01]  /*a270*/  LDL R9, [R1+0x4] ;  /* 0x0000040001097983 */ /* 0x01cea20000100800 */
[----:B------:R-:W-:Y:S01]  /*a280*/  IADD3 R3, R6, 0x60, RZ ;  /* 0x0000006006037810 */ /* 0x000fe20007ffe0ff */
[----:B------:R-:W-:Y:S01]  /*a290*/  IMAD.MOV.U32 R96, RZ, RZ, 0x30 ;  /* 0x00000030ff607424 */ /* 0x000fe200078e00ff */
[----:B-----5:R-:W-:Y:S01]  /*a2a0*/  SHF.R.S32.HI R5, RZ, 0x1f, R16 ;  /* 0x0000001fff057819 */ /* 0x020fe20000011410 */
[----:B------:R-:W-:Y:S01]  /*a2b0*/  IMAD.WIDE.U32 R238, R16, c[0x0][0x2b0], RZ ;  /* 0x0000ac0010ee7a25 */ /* 0x000fe200078e00ff */
[----:B------:R-:W-:-:S03]  /*a2c0*/  ISETP.GE.AND P0, PT, R3, R40, PT ;  /* 0x000000280300720c */ /* 0x000fc60003f06270 */
[----:B------:R-:W-:Y:S02]  /*a2d0*/  IMAD.MOV.U32 R3, RZ, RZ, c[0x0][0x2b8] ;  /* 0x0000ae00ff037624 */ /* 0x000fe400078e00ff */
[----:B------:R-:W-:Y:S02]  /*a2e0*/  IMAD R96, R209, R96, -0x30 ;  /* 0xffffffd0d1607424 */ /* 0x000fe400078e0260 */
[----:B------:R-:W-:Y:S01]  /*a2f0*/  IMAD R6, R5, c[0x0][0x2b0], RZ ;  /* 0x0000ac0005067a24 */ /* 0x000fe200078e02ff */
[----:B------:R-:W-:Y:S01]  /*a300*/  ISETP.NE.AND P3, PT, R3, 0x1, PT ;  /* 0x000000010300780c */ /* 0x000fe20003f65270 */
[----:B------:R-:W-:Y:S02]  /*a310*/  IMAD.IADD R3, R0, 0x1, R96 ;  /* 0x0000000100037824 */ /* 0x000fe400078e0260 */
[----:B------:R-:W-:Y:S02]  /*a320*/  IMAD.MOV.U32 R210, RZ, RZ, RZ ;  /* 0x000000ffffd27224 */ /* 0x000fe400078e00ff */
[----:B-1----:R-:W-:-:S02]  /*a330*/  @!P0 LEA R10, P1, R140, R2, 0x1 ;  /* 0x000000028c0a8211 */ /* 0x002fc400078208ff */
[C---:B------:R-:W-:Y:S02]  /*a340*/  @!P0 LEA R14, P2, R205.reuse, R2, 0x1 ;  /* 0x00000002cd0e8211 */ /* 0x040fe400078408ff */
[-C--:B------:R-:W-:Y:S02]  /*a350*/  @!P0 LEA.HI.X R11, R140, R4.reuse, R141, 0x1, P1 ;  /* 0x000000048c0b8211 */ /* 0x080fe400008f0c8d */
[----:B------:R-:W-:-:S03]  /*a360*/  @!P0 LEA.HI.X R15, R205, R4, R215, 0x1, P2 ;  /* 0x00000004cd0f8211 */ /* 0x000fc600010f0cd7 */
[----:B------:R-:W-:Y:S01]  /*a370*/  @!PT LDS RZ, [RZ] ;  /* 0x00000000fffff984 */ /* 0x000fe20000000800 */
[----:B------:R-:W-:Y:S01]  /*a380*/  @!PT LDS RZ, [RZ] ;  /* 0x00000000fffff984 */ /* 0x000fe20000000800 */
[----:B------:R-:W-:Y:S01]  /*a390*/  @!PT LDS RZ, [RZ] ;  /* 0x00000000fffff984 */ /* 0x000fe20000000800 */
[----:B------:R1:W-:Y:S01]  /*a3a0*/  @!P0 LDGSTS.E.BYPASS.LTC128B.128 [R207+0x13080], [R10.64], !P4 ;  /* 0x130800000acf8fae */ /* 0x0003e2000e101d46 */
[----:B------:R-:W-:Y:S02]  /*a3b0*/  LOP3.LUT P4, RZ, R212, 0x1, RZ, 0xc0, !PT ;  /* 0x00000001d4ff7812 */ /* 0x000fe4000788c0ff */
[----:B-1----:R-:W-:-:S04]  /*a3c0*/  @!P0 LEA R10, P1, R206, R2, 0x1 ;  /* 0x00000002ce0a8211 */ /* 0x002fc800078208ff */
[----:B------:R-:W-:Y:S02]  /*a3d0*/  @!P0 LEA.HI.X R11, R206, R4, R213, 0x1, P1 ;  /* 0x00000004ce0b8211 */ /* 0x000fe400008f0cd5 */
[----:B------:R-:W-:-:S03]  /*a3e0*/  ISETP.GE.AND P1, PT, R3, R123, PT ;  /* 0x0000007b0300720c */ /* 0x000fc60003f26270 */
[----:B------:R1:W-:Y:S01]  /*a3f0*/  @!P0 LDGSTS.E.BYPASS.LTC128B.128 [R207+0x17080], [R10.64], !P5 ;  /* 0x170800000acf8fae */ /* 0x0003e2000e901d46 */
[----:B------:R-:W-:-:S03]  /*a400*/  ISETP.GT.OR P1, PT, R0, 0x2f, P1 ;  /* 0x0000002f0000780c */ /* 0x000fc60000f24670 */
[----:B------:R3:W-:Y:S01]  /*a410*/  @!P0 LDGSTS.E.BYPASS.LTC128B.128 [R207+0x1b080], [R14.64], !P4 ;  /* 0x1b0800000ecf8fae */ /* 0x0007e2000e101d46 */
[----:B--2---:R-:W-:Y:S02]  /*a420*/  IMAD.IADD R5, R3, 0x1, R9 ;  /* 0x0000000103057824 */ /* 0x004fe400078e0209 */
[----:B------:R-:W-:Y:S02]  /*a430*/  IMAD R9, R16, c[0x0][0x2b4], R6 ;  /* 0x0000ad0010097a24 */ /* 0x000fe400078e0206 */
[----:B------:R-:W-:-:S04]  /*a440*/  @P3 IMAD.HI.U32 R6, R5, c[0x0][0x2bc], RZ ;  /* 0x0000af0005063a27 */ /* 0x000fc800078e00ff */
[----:B------:R-:W-:Y:S01]  /*a450*/  IMAD.MOV.U32 R3, RZ, RZ, R5 ;  /* 0x000000ffff037224 */ /* 0x000fe200078e0005 */
[----:B------:R-:W-:Y:S01]  /*a460*/  @P3 SHF.R.U32.HI R3, RZ, c[0x0][0x2c0], R6 ;  /* 0x0000b000ff033a19 */ /* 0x000fe20000011606 */
[----:B------:R-:W-:Y:S01]  /*a470*/  IMAD.IADD R17, R239, 0x1, R9 ;  /* 0x00000001ef117824 */ /* 0x000fe200078e0209 */
[C---:B------:R-:W-:Y:S02]  /*a480*/  @!P0 LEA R12, P3, R204.reuse, R2, 0x1 ;  /* 0x00000002cc0c8211 */ /* 0x040fe400078608ff */
[----:B------:R-:W-:Y:S02]  /*a490*/  @!P1 IADD3 R2, P2, R3, R238, RZ ;  /* 0x000000ee03029210 */ /* 0x000fe40007f5e0ff */
[----:B------:R-:W-:Y:S01]  /*a4a0*/  @!P0 LEA.HI.X R13, R204, R4, R214, 0x1, P3 ;  /* 0x00000004cc0d8211 */ /* 0x000fe200018f0cd6 */
[----:B------:R-:W-:Y:S01]  /*a4b0*/  IMAD.WIDE.U32 R236, R49, c[0x0][0x1e8], RZ ;  /* 0x00007a0031ec7a25 */ /* 0x000fe200078e00ff */
[----:B------:R-:W-:Y:S01]  /*a4c0*/  @!P1 LEA.HI.X.SX32 R4, R3, R17, 0x1, P2 ;  /* 0x0000001103049211 */ /* 0x000fe200010f0eff */
[----:B------:R-:W-:Y:S01]  /*a4d0*/  STL [R1], R17 ;  /* 0x0000001101007387 */ /* 0x000fe20000100800 */
[----:B-1----:R-:W-:-:S03]  /*a4e0*/  @!P1 LEA R10, P2, R2, c[0x0][0x2a0], 0x2 ;  /* 0x0000a800020a9a11 */ /* 0x002fc600078410ff */
[----:B------:R1:W-:Y:S01]  /*a4f0*/  @!P0 LDGSTS.E.BYPASS.LTC128B.128 [R207+0x1f080], [R12.64], !P6 ;  /* 0x1f0800000ccf8fae */ /* 0x0003e2000f101d46 */
[----:B------:R-:W-:-:S03]  /*a500*/  @!P1 LEA.HI.X R11, R2, c[0x0][0x2a4], R4, 0x2, P2 ;  /* 0x0000a900020b9a11 */ /* 0x000fc600010f1404 */
[----:B------:R-:W0:Y:S01]  /*a510*/  LDGDEPBAR ;  /* 0x00000000000079af */ /* 0x000e220000000000 */
[----:B------:R-:W-:Y:S03]  /*a520*/  WARPSYNC 0xffffffff ;  /* 0xffffffff00007948 */ /* 0x000fe60003800000 */
[----:B------:R-:W-:Y:S06]  /*a530*/  BAR.SYNC.DEFER_BLOCKING 0x0 ;  /* 0x0000000000007b1d */ /* 0x000fec0000010000 */
[----:B------:R-:W2:Y:S01]  /*a540*/  @!P1 LDG.E R210, [R10.64] ;  /* 0x000000060ad29981 */ /* 0x000ea2000c1e1900 */
[----:B------:R-:W-:Y:S01]  /*a550*/  IMAD.MOV R2, RZ, RZ, -R3 ;  /* 0x000000ffff027224 */ /* 0x000fe200078e0a03 */
[----:B------:R-:W-:Y:S01]  /*a560*/  ISETP.GE.AND P5, PT, R140, c[0x0][0x1d4], PT ;  /* 0x000075008c007a0c */ /* 0x000fe20003fa6270 */
[----:B------:R-:W-:Y:S01]  /*a570*/  IMAD R252, R49, c[0x0][0x1ec], R237 ;  /* 0x00007b0031fc7a24 */ /* 0x000fe200078e02ed */
[----:B------:R-:W-:Y:S01]  /*a580*/  ISETP.GE.AND P4, PT, R142, c[0x0][0x1d4], PT ;  /* 0x000075008e007a0c */ /* 0x000fe20003f86270 */
[----:B------:R-:W-:Y:S01]  /*a590*/  IMAD R211, R2, c[0x0][0x2b8], R5 ;  /* 0x0000ae0002d37a24 */ /* 0x000fe200078e0205 */
[----:B------:R-:W-:Y:S01]  /*a5a0*/  ISETP.GE.AND P3, PT, R205, c[0x0][0x1d4], PT ;  /* 0x00007500cd007a0c */ /* 0x000fe20003f66270 */
[----:B------:R-:W-:Y:S01]  /*a5b0*/  IMAD R123, R97, -0x30, R123 ;  /* 0xffffffd0617b7824 */ /* 0x000fe200078e027b */
[----:B------:R-:W-:Y:S01]  /*a5c0*/  ISETP.GE.AND P6, PT, R204, c[0x0][0x1d4], PT ;  /* 0x00007500cc007a0c */ /* 0x000fe20003fc6270 */
[----:B------:R-:W-:Y:S01]  /*a5d0*/  IMAD.WIDE.U32 R2, R211, c[0x0][0x1e0], RZ ;  /* 0x00007800d3027a25 */ /* 0x000fe200078e00ff */
[----:B------:R-:W-:Y:S01]  /*a5e0*/  SHF.R.S32.HI R50, RZ, 0x1f, R211 ;  /* 0x0000001fff327819 */ /* 0x000fe200000114d3 */
[----:B------:R-:W-:Y:S01]  /*a5f0*/  BSSY B0, `(.L_x_1771) ;  /* 0x0000030000007945 */ /* 0x000fe20003800000 */
[----:B------:R-:W-:-:S02]  /*a600*/  IMNMX R6, R123, 0x30, PT ;  /* 0x000000307b067817 */ /* 0x000fc40003800200 */
[----:B------:R-:W-:Y:S01]  /*a610*/  LOP3.LUT R212, R212, 0xfffffffb, RZ, 0xc0, !PT ;  /* 0xfffffffbd4d47812 */ /* 0x000fe200078ec0ff */
[----:B------:R-:W-:Y:S02]  /*a620*/  IMAD R4, R50, c[0x0][0x1e0], RZ ;  /* 0x0000780032047a24 */ /* 0x000fe400078e02ff */
[----:B------:R-:W-:Y:S02]  /*a630*/  IMAD.IADD R6, R6, 0x1, -R143 ;  /* 0x0000000106067824 */ /* 0x000fe400078e0a8f */
[----:B------:R-:W-:Y:S02]  /*a640*/  IMAD R4, R211, c[0x0][0x1e4], R4 ;  /* 0x00007900d3047a24 */ /* 0x000fe400078e0204 */
[----:B------:R-:W-:Y:S02]  /*a650*/  @P6 LOP3.LUT R212, R212, 0x4, RZ, 0xfc, !PT ;  /* 0x00000004d4d46812 */ /* 0x000fe400078efcff */
        /* <DEDUP_REMOVED lines=8> */
[----:B------:R-:W-:Y:S02]  /*a6e0*/  LEA.HI.X R16, R2, c[0x0][0x1cc], R3, 0x1, P0 ;  /* 0x0000730002107a11 */ /* 0x000fe400000f0c03 */
[----:B------:R-:W1:Y:S01]  /*a6f0*/  SHFL.IDX PT, R2, R9, RZ, 0x181f ;  /* 0x00181fff09027589 */ /* 0x000e6200000e0000 */
[----:B------:R-:W-:-:S03]  /*a700*/  ISETP.GE.AND P0, PT, R6, 0x1, PT ;  /* 0x000000010600780c */ /* 0x000fc60003f06270 */
[----:B------:R-:W2:Y:S10]  /*a710*/  SHFL.IDX PT, R3, R16, RZ, 0x181f ;  /* 0x00181fff10037589 */ /* 0x000eb400000e0000 */
[----:B-1----:R-:W-:-:S02]  /*a720*/  @P0 LEA R12, P1, R140, R2, 0x1 ;  /* 0x000000028c0c0211 */ /* 0x002fc400078208ff */
[-C--:B------:R-:W-:Y:S02]  /*a730*/  @P0 LEA R10, P2, R206, R2.reuse, 0x1 ;  /* 0x00000002ce0a0211 */ /* 0x080fe400078408ff */
[-C--:B--2---:R-:W-:Y:S02]  /*a740*/  @P0 LEA.HI.X R13, R140, R3.reuse, R141, 0x1, P1 ;  /* 0x000000038c0d0211 */ /* 0x084fe400008f0c8d */
[CC--:B------:R-:W-:Y:S02]  /*a750*/  @P0 LEA R4, P1, R205.reuse, R2.reuse, 0x1 ;  /* 0x00000002cd040211 */ /* 0x0c0fe400078208ff */
[-C--:B------:R-:W-:Y:S01]  /*a760*/  @P0 LEA.HI.X R11, R206, R3.reuse, R213, 0x1, P2 ;  /* 0x00000003ce0b0211 */ /* 0x080fe200010f0cd5 */
[----:B------:R-:W-:Y:S01]  /*a770*/  @!PT LDS RZ, [RZ] ;  /* 0x00000000fffff984 */ /* 0x000fe20000000800 */
[----:B------:R1:W-:Y:S01]  /*a780*/  @P0 LDGSTS.E.BYPASS.LTC128B.128 [R203+0xa080], [R12.64], !P5 ;  /* 0x0a0800000ccb0fae */ /* 0x0003e2000e901d46 */
[-C--:B------:R-:W-:Y:S02]  /*a790*/  @P0 LEA.HI.X R5, R205, R3.reuse, R215, 0x1, P1 ;  /* 0x00000003cd050211 */ /* 0x080fe400008f0cd7 */
[C---:B---3--:R-:W-:Y:S01]  /*a7a0*/  @P0 LEA R14, P1, R204.reuse, R2, 0x1 ;  /* 0x00000002cc0e0211 */ /* 0x048fe200078208ff */
[----:B------:R1:W-:Y:S03]  /*a7b0*/  @P0 LDGSTS.E.BYPASS.LTC128B.128 [R203+0xb880], [R10.64], !P4 ;  /* 0x0b8800000acb0fae */ /* 0x0003e6000e101d46 */
[----:B------:R-:W-:Y:S01]  /*a7c0*/  @P0 LEA.HI.X R15, R204, R3, R214, 0x1, P1 ;  /* 0x00000003cc0f0211 */ /* 0x000fe200008f0cd6 */
[----:B------:R1:W-:Y:S04]  /*a7d0*/  @P0 LDGSTS.E.BYPASS.LTC128B.128 [R203+0xd080], [R4.64], !P3 ;  /* 0x0d08000004cb0fae */ /* 0x0003e8000d901d46 */
[----:B------:R1:W-:Y:S01]  /*a7e0*/  @P0 LDGSTS.E.BYPASS.LTC128B.128 [R203+0xe880], [R14.64], !P6 ;  /* 0x0e8800000ecb0fae */ /* 0x0003e2000f101d46 */
[----:B------:R-:W-:-:S03]  /*a7f0*/  ISETP.GE.AND P0, PT, R6, 0x21, PT ;  /* 0x000000210600780c */ /* 0x000fc60003f06270 */
[----:B------:R1:W2:Y:S04]  /*a800*/  SHFL.IDX PT, R2, R9, 0x1, 0x181f ;  /* 0x00381f0009027f89 */ /* 0x0002a800000e0000 */
[----:B------:R1:W3:Y:S06]  /*a810*/  SHFL.IDX PT, R3, R16, 0x1, 0x181f ;  /* 0x00381f0010037f89 */ /* 0x0002ec00000e0000 */
[----:B------:R-:W-:Y:S05]  /*a820*/  @!P0 BRA `(.L_x_1772) ;  /* 0x000000c000008947 */ /* 0x000fea0003800000 */
[-C--:B-12---:R-:W-:Y:S02]  /*a830*/  LEA R12, P0, R140, R2.reuse, 0x1 ;  /* 0x000000028c0c7211 */ /* 0x086fe400078008ff */
[----:B------:R-:W-:-:S02]  /*a840*/  LEA R10, P2, R206, R2, 0x1 ;  /* 0x00000002ce0a7211 */ /* 0x000fc400078408ff */
[-C--:B---3--:R-:W-:Y:S02]  /*a850*/  LEA.HI.X R13, R140, R3.reuse, R141, 0x1, P0 ;  /* 0x000000038c0d7211 */ /* 0x088fe400000f0c8d */
[CC--:B------:R-:W-:Y:S02]  /*a860*/  LEA R4, P1, R205.reuse, R2.reuse, 0x1 ;  /* 0x00000002cd047211 */ /* 0x0c0fe400078208ff */
[----:B------:R-:W-:Y:S01]  /*a870*/  LEA R2, P0, R204, R2, 0x1 ;  /* 0x00000002cc027211 */ /* 0x000fe200078008ff */
[----:B------:R1:W-:Y:S01]  /*a880*/  LDGSTS.E.BYPASS.LTC128B.128 [R207+0xb080], [R12.64], !P5 ;  /* 0x0b0800000ccf7fae */ /* 0x0003e2000e901d46 */
[-C--:B------:R-:W-:Y:S02]  /*a890*/  LEA.HI.X R11, R206, R3.reuse, R213, 0x1, P2 ;  /* 0x00000003ce0b7211 */ /* 0x080fe400010f0cd5 */
[-C--:B------:R-:W-:Y:S02]  /*a8a0*/  LEA.HI.X R5, R205, R3.reuse, R215, 0x1, P1 ;  /* 0x00000003cd057211 */ /* 0x080fe400008f0cd7 */
[----:B------:R-:W-:Y:S01]  /*a8b0*/  LEA.HI.X R3, R204, R3, R214, 0x1, P0 ;  /* 0x00000003cc037211 */ /* 0x000fe200000f0cd6 */
[----:B------:R1:W-:Y:S04]  /*a8c0*/  LDGSTS.E.BYPASS.LTC128B.128 [R207+0xc880], [R10.64], !P4 ;  /* 0x0c8800000acf7fae */ /* 0x0003e8000e101d46 */
[----:B------:R1:W-:Y:S04]  /*a8d0*/  LDGSTS.E.BYPASS.LTC128B.128 [R207+0xe080], [R4.64], !P3 ;  /* 0x0e08000004cf7fae */ /* 0x0003e8000d901d46 */
[----:B------:R1:W-:Y:S02]  /*a8e0*/  LDGSTS.E.BYPASS.LTC128B.128 [R207+0xf880], [R2.64], !P6 ;  /* 0x0f88000002cf7fae */ /* 0x0003e4000f101d46 */
.L_x_1772:
[----:B------:R-:W-:Y:S05]  /*a8f0*/  BSYNC B0 ;  /* 0x0000000000007941 */ /* 0x000fea0003800000 */
.L_x_1771:
[----:B------:R-:W-:Y:S01]  /*a900*/  ISETP.LT.AND P0, PT, RZ, c[0x0][0x27c], PT ;  /* 0x00009f00ff007a0c */ /* 0x000fe20003f01270 */
[----:B------:R-:W0:-:S12]  /*a910*/  LDGDEPBAR ;  /* 0x00000000000079af */ /* 0x000e180000000000 */
[----:B------:R-:W-:Y:S05]  /*a920*/  @P0 BRA `(.L_x_1773) ;  /* 0x0000002000000947 */ /* 0x000fea0003800000 */
[----:B------:R-:W-:-:S04]  /*a930*/  DEPBAR.LE SB0, 0x1 ;  /* 0x000080400000791a */ /* 0x000fc80000000000 */
[----:B------:R-:W-:Y:S05]  /*a940*/  BRA `(.L_x_1774) ;  /* 0x0000682000007947 */ /* 0x000fea0003800000 */
.L_x_1773:
[----:B-12---:R-:W-:Y:S01]  /*a950*/  SHF.R.S32.HI R2, RZ, 0x1f, R122 ;  /* 0x0000001fff027819 */ /* 0x006fe2000001147a */
[----:B------:R-:W-:Y:S01]  /*a960*/  ULDC.U8 UR4, c[0x0][0x298] ;  /* 0x0000a60000047ab9 */ /* 0x000fe20000000000 */
[----:B------:R-:W-:Y:S01]  /*a970*/  IMAD.WIDE.U32 R4, R122, c[0x0][0x280], RZ ;  /* 0x0000a0007a047a25 */ /* 0x000fe200078e00ff */
[----:B------:R-:W-:Y:S01]  /*a980*/  ISETP.NE.AND P1, PT, RZ, UR4, PT ;  /* 0x00000004ff007c0c */ /* 0x000fe2000bf25270 */
[----:B------:R-:W-:Y:S02]  /*a990*/  BSSY B2, `(.L_x_1774) ;  /* 0x000067d000027945 */ /* 0x000fe40003800000 */
[----:B---3--:R-:W-:Y:S01]  /*a9a0*/  IMAD R3, R2, c[0x0][0x280], RZ ;  /* 0x0000a00002037a24 */ /* 0x008fe200078e02ff */
[----:B------:R-:W-:Y:S01]  /*a9b0*/  LEA R9, P0, R4, c[0x0][0x270], 0x1 ;  /* 0x00009c0004097a11 */ /* 0x000fe200078008ff */
[----:B------:R-:W-:Y:S02]  /*a9c0*/  IMAD R6, R2, c[0x0][0x290], RZ ;  /* 0x0000a40002067a24 */ /* 0x000fe400078e02ff */
[----:B------:R-:W-:-:S05]  /*a9d0*/  IMAD R3, R122, c[0x0][0x284], R3 ;  /* 0x0000a1007a037a24 */ /* 0x000fca00078e0203 */
[----:B------:R-:W-:Y:S01]  /*a9e0*/  IADD3 R10, R3, R5, RZ ;  /* 0x00000005030a7210 */ /* 0x000fe20007ffe0ff */
[----:B------:R-:W-:-:S03]  /*a9f0*/  IMAD.WIDE.U32 R2, R122, c[0x0][0x290], RZ ;  /* 0x0000a4007a027a25 */ /* 0x000fc600078e00ff */
[----:B------:R-:W-:Y:S01]  /*aa00*/  LEA.HI.X R4, R4, c[0x0][0x274], R10, 0x1, P0 ;  /* 0x00009d0004047a11 */ /* 0x000fe200000f0c0a */
[----:B------:R-:W-:Y:S01]  /*aa10*/  IMAD R5, R122, c[0x0][0x294], R6 ;  /* 0x0000a5007a057a24 */ /* 0x000fe200078e0206 */
[----:B------:R-:W-:-:S04]  /*aa20*/  LEA R6, P0, R2, c[0x0][0x288], 0x1 ;  /* 0x0000a20002067a11 */ /* 0x000fc800078008ff */
[----:B------:R-:W-:-:S04]  /*aa30*/  IADD3 R3, R5, R3, RZ ;  /* 0x0000000305037210 */ /* 0x000fc80007ffe0ff */
[----:B------:R-:W-:Y:S01]  /*aa40*/  LEA.HI.X R2, R2, c[0x0][0x28c], R3, 0x1, P0 ;  /* 0x0000a30002027a11 */ /* 0x000fe200000f0c03 */
[----:B------:R-:W-:Y:S05]  /*aa50*/  @!P1 BRA `(.L_x_1775) ;  /* 0x0000317000009947 */ /* 0x000fea0003800000 */
[----:B------:R-:W-:Y:S01]  /*aa60*/  LOP3.LUT P2, RZ, R212, 0x2, RZ, 0xc0, !PT ;  /* 0x00000002d4ff7812 */ /* 0x000fe2000784c0ff */
[----:B------:R1:W2:Y:S01]  /*aa70*/  SHFL.IDX PT, R5, R4, RZ, 0x181f ;  /* 0x00181fff04057589 */ /* 0x0002a200000e0000 */
[----:B------:R-:W-:Y:S01]  /*aa80*/  BSSY B0, `(.L_x_1776) ;  /* 0x0000035000007945 */ /* 0x000fe20003800000 */
[----:B------:R-:W-:Y:S01]  /*aa90*/  CS2R R24, SRZ ;  /* 0x0000000000187805 */ /* 0x000fe2000001ff00 */
[----:B------:R-:W-:Y:S01]  /*aaa0*/  CS2R R22, SRZ ;  /* 0x0000000000167805 */ /* 0x000fe2000001ff00 */
[----:B------:R1:W3:Y:S01]  /*aab0*/  SHFL.IDX PT, R3, R2, RZ, 0x181f ;  /* 0x00181fff02037589 */ /* 0x0002e200000e0000 */
[----:B------:R-:W-:Y:S01]  /*aac0*/  CS2R R20, SRZ ;  /* 0x0000000000147805 */ /* 0x000fe2000001ff00 */
[----:B------:R-:W-:Y:S01]  /*aad0*/  CS2R R18, SRZ ;  /* 0x0000000000127805 */ /* 0x000fe2000001ff00 */
[----:B------:R-:W-:Y:S01]  /*aae0*/  CS2R R16, SRZ ;  /* 0x0000000000107805 */ /* 0x000fe2000001ff00 */
[----:B------:R1:W4:Y:S01]  /*aaf0*/  SHFL.IDX PT, R4, R9, RZ, 0x181f ;  /* 0x00181fff09047589 */ /* 0x00032200000e0000 */
[----:B------:R-:W-:Y:S01]  /*ab00*/  CS2R R14, SRZ ;  /* 0x00000000000e7805 */ /* 0x000fe2000001ff00 */
[----:B------:R-:W-:Y:S01]  /*ab10*/  CS2R R12, SRZ ;  /* 0x00000000000c7805 */ /* 0x000fe2000001ff00 */
[----:B------:R-:W-:Y:S01]  /*ab20*/  CS2R R10, SRZ ;  /* 0x00000000000a7805 */ /* 0x000fe2000001ff00 */
[----:B------:R1:W1:Y:S01]  /*ab30*/  SHFL.IDX PT, R2, R6, RZ, 0x181f ;  /* 0x00181fff06027589 */ /* 0x00026200000e0000 */
[----:B------:R-:W-:Y:S05]  /*ab40*/  @P2 BRA `(.L_x_1777) ;  /* 0x0000028000002947 */ /* 0x000fea0003800000 */
[----:B----4-:R-:W4:Y:S04]  /*ab50*/  LDL R31, [R1+0x180] ;  /* 0x00018000011f7983 */ /* 0x010f280000100800 */
[----:B---3--:R-:W3:Y:S04]  /*ab60*/  LDL R27, [R1+0x17c] ;  /* 0x00017c00011b7983 */ /* 0x008ee80000100800 */
[----:B--2---:R-:W2:Y:S04]  /*ab70*/  LDL R26, [R1+0x184] ;  /* 0x00018400011a7983 */ /* 0x004ea80000100800 */
[----:B------:R-:W2:Y:S04]  /*ab80*/  LDL R30, [R1+0x178] ;  /* 0x00017800011e7983 */ /* 0x000ea80000100800 */
[----:B------:R-:W2:Y:S04]  /*ab90*/  LDL R29, [R1+0x188] ;  /* 0x00018800011d7983 */ /* 0x000ea80000100800 */
[----:B------:R-:W2:Y:S01]  /*aba0*/  LDL R28, [R1+0x174] ;  /* 0x00017400011c7983 */ /* 0x000ea20000100800 */
[----:B------:R-:W-:Y:S01]  /*abb0*/  ISETP.GE.AND P0, PT, R144, c[0x0][0x27c], PT ;  /* 0x00009f0090007a0c */ /* 0x000fe20003f06270 */
[----:B------:R-:W-:Y:S01]  /*abc0*/  CS2R R18, SRZ ;  /* 0x0000000000127805 */ /* 0x000fe2000001ff00 */
[----:B------:R-:W-:Y:S01]  /*abd0*/  ISETP.GE.AND P2, PT, R148, c[0x0][0x27c], PT ;  /* 0x00009f0094007a0c */ /* 0x000fe20003f46270 */
[----:B------:R-:W-:Y:S01]  /*abe0*/  CS2R R10, SRZ ;  /* 0x00000000000a7805 */ /* 0x000fe2000001ff00 */
[----:B------:R-:W-:-:S09]  /*abf0*/  ISETP.GE.AND P1, PT, R146, c[0x0][0x27c], PT ;  /* 0x00009f0092007a0c */ /* 0x000fd20003f26270 */
[----:B------:R-:W-:-:S04]  /*ac00*/  @!P0 IMAD.WIDE R14, R144, 0x2, R4 ;  /* 0x00000002900e8825 */ /* 0x000fc800078e0204 */
[----:B-1----:R-:W-:Y:S01]  /*ac10*/  @!P0 IMAD.WIDE R12, R144, 0x2, R2 ;  /* 0x00000002900c8825 */ /* 0x002fe200078e0202 */
[----:B------:R1:W5:Y:S04]  /*ac20*/  @!P0 LD.E.64 R18, [R14.64] ;  /* 0x000000060e128980 */ /* 0x000368000c101b00 */
[----:B------:R1:W5:Y:S01]  /*ac30*/  @!P0 LD.E.64 R10, [R12.64] ;  /* 0x000000060c0a8980 */ /* 0x000362000c101b00 */
[----:B------:R-:W-:Y:S01]  /*ac40*/  CS2R R20, SRZ ;  /* 0x0000000000147805 */ /* 0x000fe2000001ff00 */
[----:B------:R-:W-:Y:S01]  /*ac50*/  CS2R R22, SRZ ;  /* 0x0000000000167805 */ /* 0x000fe2000001ff00 */
[----:B-1----:R-:W-:Y:S01]  /*ac60*/  CS2R R12, SRZ ;  /* 0x00000000000c7805 */ /* 0x002fe2000001ff00 */
[----:B------:R-:W-:Y:S01]  /*ac70*/  CS2R R24, SRZ ;  /* 0x0000000000187805 */ /* 0x000fe2000001ff00 */
[----:B----4-:R-:W-:-:S02]  /*ac80*/  @!P2 IADD3 R16, P6, R4, R31, RZ ;  /* 0x0000001f0410a210 */ /* 0x010fc40007fde0ff */
[----:B------:R-:W-:-:S03]  /*ac90*/  @!P2 IADD3 R14, P0, R2, R31, RZ ;  /* 0x0000001f020ea210 */ /* 0x000fc60007f1e0ff */
[--C-:B---3--:R-:W-:Y:S02]  /*aca0*/  @!P2 IMAD.X R17, R5, 0x1, R27.reuse, P6 ;  /* 0x000000010511a824 */ /* 0x108fe400030e061b */
[----:B------:R-:W-:Y:S01]  /*acb0*/  @!P2 IMAD.X R15, R3, 0x1, R27, P0 ;  /* 0x00000001030fa824 */ /* 0x000fe200000e061b */
[----:B------:R-:W-:Y:S02]  /*acc0*/  ISETP.GE.AND P0, PT, R147, c[0x0][0x27c], PT ;  /* 0x00009f0093007a0c */ /* 0x000fe40003f06270 */
[----:B------:R1:W5:Y:S04]  /*acd0*/  @!P2 LD.E.64 R20, [R16.64] ;  /* 0x000000061014a980 */ /* 0x000368000c101b00 */
[----:B------:R2:W5:Y:S02]  /*ace0*/  @!P2 LD.E.64 R12, [R14.64] ;  /* 0x000000060e0ca980 */ /* 0x000564000c101b00 */
[----:B--2---:R-:W-:-:S05]  /*acf0*/  @!P1 IADD3 R14, P2, R4, R26, RZ ;  /* 0x0000001a040e9210 */ /* 0x004fca0007f5e0ff */
[----:B------:R-:W-:Y:S01]  /*ad00*/  @!P1 IMAD.X R15, R5, 0x1, R30, P2 ;  /* 0x00000001050f9824 */ /* 0x000fe200010e061e */
[----:B------:R-:W-:Y:S01]  /*ad10*/  @!P1 IADD3 R26, P2, R2, R26, RZ ;  /* 0x0000001a021a9210 */ /* 0x000fe20007f5e0ff */
[----:B-1----:R-:W-:-:S03]  /*ad20*/  CS2R R16, SRZ ;  /* 0x0000000000107805 */ /* 0x002fc6000001ff00 */
[----:B------:R1:W5:Y:S01]  /*ad30*/  @!P1 LD.E.64 R22, [R14.64] ;  /* 0x000000060e169980 */ /* 0x000362000c101b00 */
[----:B------:R-:W-:Y:S01]  /*ad40*/  @!P1 IMAD.X R27, R3, 0x1, R30, P2 ;  /* 0x00000001031b9824 */ /* 0x000fe200010e061e */
[----:B------:R-:W-:-:S05]  /*ad50*/  @!P0 IADD3 R4, P2, R4, R29, RZ ;  /* 0x0000001d04048210 */ /* 0x000fca0007f5e0ff */
[----:B------:R-:W-:Y:S01]  /*ad60*/  @!P0 IMAD.X R5, R5, 0x1, R28, P2 ;  /* 0x0000000105058824 */ /* 0x000fe200010e061c */
[----:B------:R-:W-:-:S04]  /*ad70*/  @!P0 IADD3 R2, P2, R2, R29, RZ ;  /* 0x0000001d02028210 */ /* 0x000fc80007f5e0ff */
[----:B------:R2:W5:Y:S01]  /*ad80*/  @!P0 LD.E.64 R24, [R4.64] ;  /* 0x0000000604188980 */ /* 0x000562000c101b00 */
[----:B------:R-:W-:-:S05]  /*ad90*/  @!P0 IMAD.X R3, R3, 0x1, R28, P2 ;  /* 0x0000000103038824 */ /* 0x000fca00010e061c */
[----:B------:R2:W5:Y:S01]  /*ada0*/  @!P0 LD.E.64 R16, [R2.64] ;  /* 0x0000000602108980 */ /* 0x000562000c101b00 */
[----:B-1----:R-:W-:-:S06]  /*adb0*/  CS2R R14, SRZ ;  /* 0x00000000000e7805 */ /* 0x002fcc000001ff00 */
[----:B------:R2:W5:Y:S02]  /*adc0*/  @!P1 LD.E.64 R14, [R26.64] ;  /* 0x000000061a0e9980 */ /* 0x000564000c101b00 */
.L_x_1777:
[----:B------:R-:W-:Y:S05]  /*add0*/  BSYNC B0 ;  /* 0x0000000000007941 */ /* 0x000fea0003800000 */
.L_x_1776:
[----:B----4-:R-:W4:Y:S01]  /*ade0*/  LDL R41, [R1+0x14] ;  /* 0x0000140001297983 */ /* 0x010f220000100800 */
[----:B-----5:R-:W-:Y:S01]  /*adf0*/  IMAD.MOV.U32 R38, RZ, RZ, R18 ;  /* 0x000000ffff267224 */ /* 0x020fe200078e0012 */
[----:B--23--:R-:W-:Y:S01]  /*ae00*/  SHF.R.U64 R3, R18, 0x10, R19 ;  /* 0x0000001012037819 */ /* 0x00cfe20000001213 */
[----:B------:R-:W-:Y:S01]  /*ae10*/  IMAD.MOV.U32 R33, RZ, RZ, R22 ;  /* 0x000000ffff217224 */ /* 0x000fe200078e0016 */
[--C-:B------:R-:W-:Y:S01]  /*ae20*/  SHF.R.U64 R31, R22, 0x10, R23.reuse ;  /* 0x00000010161f7819 */ /* 0x100fe20000001217 */
[----:B------:R-:W-:Y:S01]  /*ae30*/  IMAD.MOV.U32 R32, RZ, RZ, R23 ;  /* 0x000000ffff207224 */ /* 0x000fe200078e0017 */
[----:B------:R-:W-:Y:S01]  /*ae40*/  PRMT R38, R38, 0x5410, R3 ;  /* 0x0000541026267816 */ /* 0x000fe20000000003 */
[----:B------:R-:W-:Y:S01]  /*ae50*/  IMAD.MOV.U32 R28, RZ, RZ, R25 ;  /* 0x000000ffff1c7224 */ /* 0x000fe200078e0019 */
[----:B------:R-:W-:Y:S01]  /*ae60*/  PRMT R31, R33, 0x5410, R31 ;  /* 0x00005410211f7816 */ /* 0x000fe2000000001f */
[----:B------:R-:W-:Y:S01]  /*ae70*/  IMAD.MOV.U32 R39, RZ, RZ, R19 ;  /* 0x000000ffff277224 */ /* 0x000fe200078e0013 */
[----:B------:R-:W-:Y:S01]  /*ae80*/  SHF.R.U32.HI R26, RZ, 0x10, R23 ;  /* 0x00000010ff1a7819 */ /* 0x000fe20000011617 */
[----:B------:R-:W-:Y:S01]  /*ae90*/  IMAD.MOV.U32 R37, RZ, RZ, R20 ;  /* 0x000000ffff257224 */ /* 0x000fe200078e0014 */
[----:B------:R-:W-:Y:S01]  /*aea0*/  SHF.R.U64 R27, R24, 0x10, R25 ;  /* 0x00000010181b7819 */ /* 0x000fe20000001219 */
        /* <DEDUP_REMOVED lines=8> */
[----:B------:R-:W-:Y:S01]  /*af30*/  IMAD.MOV.U32 R21, RZ, RZ, R12 ;  /* 0x000000ffff157224 */ /* 0x000fe200078e000c */
[----:B------:R-:W-:Y:S01]  /*af40*/  SHF.R.U64 R23, R10, 0x10, R11 ;  /* 0x000000100a177819 */ /* 0x000fe2000000120b */
[--C-:B------:R-:W-:Y:S01]  /*af50*/  IMAD.MOV.U32 R20, RZ, RZ, R13.reuse ;  /* 0x000000ffff147224 */ /* 0x100fe200078e000d */
[----:B------:R-:W-:Y:S01]  /*af60*/  SHF.R.U64 R19, R12, 0x10, R13 ;  /* 0x000000100c137819 */ /* 0x000fe2000000120d */
[----:B------:R-:W-:Y:S01]  /*af70*/  IMAD.MOV.U32 R12, RZ, RZ, R15 ;  /* 0x000000ffff0c7224 */ /* 0x000fe200078e000f */
[----:B------:R-:W-:Y:S01]  /*af80*/  SHF.R.U32.HI R10, RZ, 0x10, R13 ;  /* 0x00000010ff0a7819 */ /* 0x000fe2000001160d */
[----:B------:R-:W-:Y:S01]  /*af90*/  IMAD.MOV.U32 R13, RZ, RZ, R14 ;  /* 0x000000ffff0d7224 */ /* 0x000fe200078e000e */
[----:B------:R-:W-:Y:S01]  /*afa0*/  SHF.R.U32.HI R18, RZ, 0x10, R11 ;  /* 0x00000010ff127819 */ /* 0x000fe2000001160b */
[----:B-1----:R-:W-:Y:S01]  /*afb0*/  IMAD.MOV.U32 R9, RZ, RZ, R16 ;  /* 0x000000ffff097224 */ /* 0x002fe200078e0010 */
        /* <DEDUP_REMOVED lines=20> */
[----:B------:R-:W-:Y:S01]  /*b100*/  PRMT R28, R6, 0x5410, R2 ;  /* 0x00005410061c7816 */ /* 0x000fe20000000002 */
[----:B------:R-:W-:Y:S01]  /*b110*/  BAR.SYNC.DEFER_BLOCKING 0x0 ;  /* 0x0000000000007b1d */ /* 0x000fe20000010000 */
[----:B----4-:R-:W-:-:S05]  /*b120*/  IMAD R3, R41, -0x80, R40 ;  /* 0xffffff8029037824 */ /* 0x010fca00078e0228 */
[----:B------:R-:W-:-:S04]  /*b130*/  IMNMX R33, R3, 0x80, PT ;  /* 0x0000008003217817 */ /* 0x000fc80003800200 */
[----:B------:R-:W-:-:S13]  /*b140*/  ISETP.GE.AND P0, PT, R143, R33, PT ;  /* 0x000000218f00720c */ /* 0x000fda0003f06270 */
[----:B------:R-:W-:Y:S05]  /*b150*/  @P0 BRA `(.L_x_1779) ;  /* 0x00000a6000000947 */ /* 0x000fea0003800000 */
[----:B------:R-:W-:Y:S01]  /*b160*/  ISETP.GE.AND P0, PT, R144, c[0x0][0x27c], PT ;  /* 0x00009f0090007a0c */ /* 0x000fe20003f06270 */
[----:B------:R-:W-:-:S12]  /*b170*/  BSSY B0, `(.L_x_1780) ;  /* 0x0000028000007945 */ /* 0x000fd80003800000 */
[----:B------:R-:W-:Y:S05]  /*b180*/  @P0 BRA `(.L_x_1781) ;  /* 0x0000026000000947 */ /* 0x000fea0003800000 */
[----:B------:R-:W1:Y:S01]  /*b190*/  LDS.128 R12, [R203+0x10080] ;  /* 0x01008000cb0c7984 */ /* 0x000e620000000c00 */
[C---:B------:R-:W-:Y:S01]  /*b1a0*/  SHF.L.U32 R4, R38.reuse, 0x10, RZ ;  /* 0x0000001026047819 */ /* 0x040fe200000006ff */
[C---:B------:R-:W-:Y:S01]  /*b1b0*/  IMAD.U32 R2, R23.reuse, 0x10000, RZ ;  /* 0x0001000017027824 */ /* 0x040fe200078e00ff */
[----:B------:R-:W-:Y:S02]  /*b1c0*/  LOP3.LUT R10, R23, 0xffff0000, RZ, 0xc0, !PT ;  /* 0xffff0000170a7812 */ /* 0x000fe400078ec0ff */
[----:B------:R-:W-:Y:S02]  /*b1d0*/  LOP3.LUT R3, R38, 0xffff0000, RZ, 0xc0, !PT ;  /* 0xffff000026037812 */ /* 0x000fe400078ec0ff */
[C---:B-1----:R-:W-:Y:S01]  /*b1e0*/  LOP3.LUT R6, R12.reuse, 0xffff0000, RZ, 0xc0, !PT ;  /* 0xffff00000c067812 */ /* 0x042fe200078ec0ff */
[----:B------:R-:W-:Y:S01]  /*b1f0*/  IMAD.U32 R11, R15, 0x10000, RZ ;  /* 0x000100000f0b7824 */ /* 0x000fe200078e00ff */
[C---:B------:R-:W-:Y:S02]  /*b200*/  LOP3.LUT R5, R13.reuse, 0xffff0000, RZ, 0xc0, !PT ;  /* 0xffff00000d057812 */ /* 0x040fe400078ec0ff */
[----:B------:R-:W-:Y:S01]  /*b210*/  SHF.L.U32 R9, R12, 0x10, RZ ;  /* 0x000000100c097819 */ /* 0x000fe200000006ff */
[C---:B------:R-:W-:Y:S01]  /*b220*/  FMUL.FTZ R18, R6.reuse, R2 ;  /* 0x0000000206127220 */ /* 0x040fe20000410000 */
[----:B------:R-:W-:Y:S01]  /*b230*/  SHF.L.U32 R16, R13, 0x10, RZ ;  /* 0x000000100d107819 */ /* 0x000fe200000006ff */
[-C--:B------:R-:W-:Y:S01]  /*b240*/  FMUL.FTZ R17, R6, R4.reuse ;  /* 0x0000000406117220 */ /* 0x080fe20000410000 */
[C---:B------:R-:W-:Y:S01]  /*b250*/  SHF.L.U32 R13, R14.reuse, 0x10, RZ ;  /* 0x000000100e0d7819 */ /* 0x040fe200000006ff */
[----:B------:R-:W-:Y:S01]  /*b260*/  FFMA.FTZ R19, R9, R4, -R18 ;  /* 0x0000000409137223 */ /* 0x000fe20000010812 */
[----:B------:R-:W-:Y:S01]  /*b270*/  LOP3.LUT R12, R14, 0xffff0000, RZ, 0xc0, !PT ;  /* 0xffff00000e0c7812 */ /* 0x000fe200078ec0ff */
[----:B------:R-:W-:Y:S01]  /*b280*/  FMUL.FTZ R14, R5, R10 ;  /* 0x0000000a050e7220 */ /* 0x000fe20000410000 */
[----:B------:R-:W-:Y:S01]  /*b290*/  LOP3.LUT R6, R15, 0xffff0000, RZ, 0xc0, !PT ;  /* 0xffff00000f067812 */ /* 0x000fe200078ec0ff */
[----:B------:R-:W-:Y:S01]  /*b2a0*/  FFMA.FTZ R18, R9, R2, R17 ;  /* 0x0000000209127223 */ /* 0x000fe20000010011 */
[----:B------:R-:W-:Y:S01]  /*b2b0*/  LOP3.LUT R2, R22, 0xffff0000, RZ, 0xc0, !PT ;  /* 0xffff000016027812 */ /* 0x000fe200078ec0ff */
[-C--:B------:R-:W-:Y:S01]  /*b2c0*/  FMUL.FTZ R9, R5, R3.reuse ;  /* 0x0000000305097220 */ /* 0x080fe20000410000 */
[----:B------:R-:W-:Y:S01]  /*b2d0*/  SHF.L.U32 R5, R34, 0x10, RZ ;  /* 0x0000001022057819 */ /* 0x000fe200000006ff */
[----:B------:R-:W-:Y:S01]  /*b2e0*/  FFMA.FTZ R17, R16, R3, -R14 ;  /* 0x0000000310117223 */ /* 0x000fe2000001080e */
[----:B------:R-:W-:Y:S01]  /*b2f0*/  SHF.L.U32 R3, R22, 0x10, RZ ;  /* 0x0000001016037819 */ /* 0x000fe200000006ff */
[----:B------:R-:W-:Y:S01]  /*b300*/  FFMA.FTZ R15, R16, R10, R9 ;  /* 0x0000000a100f7223 */ /* 0x000fe20000010009 */
[----:B------:R-:W-:Y:S01]  /*b310*/  LOP3.LUT R4, R34, 0xffff0000, RZ, 0xc0, !PT ;  /* 0xffff000022047812 */ /* 0x000fe200078ec0ff */
[----:B------:R-:W-:-:S02]  /*b320*/  FMUL.FTZ R9, R12, R5 ;  /* 0x000000050c097220 */ /* 0x000fc40000410000 */
[----:B------:R-:W-:Y:S01]  /*b330*/  FMUL.FTZ R14, R12, R3 ;  /* 0x000000030c0e7220 */ /* 0x000fe20000410000 */
[----:B------:R-:W-:Y:S01]  /*b340*/  F2FP.BF16.PACK_AB R12, R18, R19 ;  /* 0x00000013120c723e */ /* 0x000fe200000010ff */
[C---:B------:R-:W-:Y:S02]  /*b350*/  FMUL.FTZ R10, R6.reuse, R2 ;  /* 0x00000002060a7220 */ /* 0x040fe40000410000 */
[-C--:B------:R-:W-:Y:S02]  /*b360*/  FMUL.FTZ R6, R6, R4.reuse ;  /* 0x0000000406067220 */ /* 0x080fe40000410000 */
        /* <DEDUP_REMOVED lines=8> */
.L_x_1781:
[----:B------:R-:W-:Y:S05]  /*b3f0*/  BSYNC B0 ;  /* 0x0000000000007941 */ /* 0x000fea0003800000 */
.L_x_1780:
[----:B------:R-:W-:Y:S01]  /*b400*/  ISETP.GE.AND P0, PT, R148, c[0x0][0x27c], PT ;  /* 0x00009f0094007a0c */ /* 0x000fe20003f06270 */
[----:B------:R-:W-:-:S12]  /*b410*/  BSSY B0, `(.L_x_1782) ;  /* 0x0000028000007945 */ /* 0x000fd80003800000 */
[----:B------:R-:W-:Y:S05]  /*b420*/  @P0 BRA `(.L_x_1783) ;  /* 0x0000026000000947 */ /* 0x000fea0003800000 */
[----:B-1----:R-:W1:Y:S01]  /*b430*/  LDS.128 R12, [R203+0x14080] ;  /* 0x01408000cb0c7984 */ /* 0x002e620000000c00 */
[----:B------:R-:W-:Y:S01]  /*b440*/  SHF.L.U32 R4, R35, 0x10, RZ ;  /* 0x0000001023047819 */ /* 0x000fe200000006ff */
        /* <DEDUP_REMOVED lines=36> */
.L_x_1783:
[----:B------:R-:W-:Y:S05]  /*b690*/  BSYNC B0 ;  /* 0x0000000000007941 */ /* 0x000fea0003800000 */
.L_x_1782:
[----:B------:R-:W-:Y:S01]  /*b6a0*/  ISETP.GE.AND P0, PT, R146, c[0x0][0x27c], PT ;  /* 0x00009f0092007a0c */ /* 0x000fe20003f06270 */
[----:B------:R-:W-:-:S12]  /*b6b0*/  BSSY B0, `(.L_x_1784) ;  /* 0x0000028000007945 */ /* 0x000fd80003800000 */
[----:B------:R-:W-:Y:S05]  /*b6c0*/  @P0 BRA `(.L_x_1785) ;  /* 0x0000026000000947 */ /* 0x000fea0003800000 */
[----:B-1----:R-:W1:Y:S01]  /*b6d0*/  LDS.128 R12, [R203+0x18080] ;  /* 0x01808000cb0c7984 */ /* 0x002e620000000c00 */
        /* <DEDUP_REMOVED lines=37> */
.L_x_1785:
[----:B------:R-:W-:Y:S05]  /*b930*/  BSYNC B0 ;  /* 0x0000000000007941 */ /* 0x000fea0003800000 */
.L_x_1784:
[----:B------:R-:W-:-:S13]  /*b940*/  ISETP.GE.AND P0, PT, R147, c[0x0][0x27c], PT ;  /* 0x00009f0093007a0c */ /* 0x000fda0003f06270 */
        /* <DEDUP_REMOVED lines=39> */
.L_x_1779:
[----:B------:R-:W-:Y:S05]  /*bbc0*/  BSYNC B1 ;  /* 0x0000000000017941 */ /* 0x000fea0003800000 */
.L_x_1778:
        /* <DEDUP_REMOVED lines=16> */
[-C--:B------:R-:W-:Y:S01]  /*bcd0*/  FMUL.FTZ R18, R2, R6.reuse ;  /* 0x0000000602127220 */ /* 0x080fe20000410000 */
[----:B------:R-:W-:Y:S01]  /*bce0*/  SHF.L.U32 R16, R13, 0x10, RZ ;  /* 0x000000100d107819 */ /* 0x000fe200000006ff */
[----:B------:R-:W-:Y:S01]  /*bcf0*/  FMUL.FTZ R17, R4, R6 ;  /* 0x0000000604117220 */ /* 0x000fe20000410000 */
[----:B------:R-:W-:Y:S01]  /*bd00*/  SHF.L.U32 R13, R14, 0x10, RZ ;  /* 0x000000100e0d7819 */ /* 0x000fe200000006ff */
[----:B------:R-:W-:Y:S01]  /*bd10*/  FFMA.FTZ R19, R4, R9, -R18 ;  /* 0x0000000904137223 */ /* 0x000fe20000010812 */
[----:B------:R-:W-:Y:S01]  /*bd20*/  LOP3.LUT R12, R14, 0xffff0000, RZ, 0xc0, !PT ;  /* 0xffff00000e0c7812 */ /* 0x000fe200078ec0ff */
[----:B------:R-:W-:Y:S01]  /*bd30*/  FMUL.FTZ R14, R10, R5 ;  /* 0x000000050a0e7220 */ /* 0x000fe20000410000 */
        /* <DEDUP_REMOVED lines=10> */
[----:B------:R-:W-:Y:S01]  /*bde0*/  FMUL.FTZ R14, R3, R12 ;  /* 0x0000000c030e7220 */ /* 0x000fe20000410000 */
[----:B------:R-:W-:Y:S01]  /*bdf0*/  F2FP.BF16.PACK_AB R12, R18, R19 ;  /* 0x00000013120c723e */ /* 0x000fe200000010ff */
[-C--:B------:R-:W-:Y:S02]  /*be00*/  FMUL.FTZ R10, R2, R6.reuse ;  /* 0x00000006020a7220 */ /* 0x080fe40000410000 */
[C---:B------:R-:W-:Y:S02]  /*be10*/  FMUL.FTZ R6, R4.reuse, R6 ;  /* 0x0000000604067220 */ /* 0x040fe40000410000 */
[-C--:B------:R-:W-:Y:S02]  /*be20*/  FFMA.FTZ R14, R5, R13.reuse, -R14 ;  /* 0x0000000d050e7223 */ /* 0x080fe4000001080e */
[----:B------:R-:W-:Y:S01]  /*be30*/  FFMA.FTZ R5, R3, R13, R9 ;  /* 0x0000000d03057223 */ /* 0x000fe20000010009 */
[----:B------:R-:W-:Y:S01]  /*be40*/  F2FP.BF16.PACK_AB R13, R15, R17 ;  /* 0x000000110f0d723e */ /* 0x000fe200000010ff */
[----:B------:R-:W-:-:S02]  /*be50*/  FFMA.FTZ R3, R4, R11, -R10 ;  /* 0x0000000b04037223 */ /* 0x000fc4000001080a */
[----:B------:R-:W-:Y:S01]  /*be60*/  FFMA.FTZ R2, R2, R11, R6 ;  /* 0x0000000b02027223 */ /* 0x000fe20000010006 */
[----:B------:R-:W-:-:S04]  /*be70*/  F2FP.BF16.PACK_AB R14, R5, R14 ;  /* 0x0000000e050e723e */ /* 0x000fc800000010ff */
[----:B------:R-:W-:-:S05]  /*be80*/  F2FP.BF16.PACK_AB R15, R2, R3 ;  /* 0x00000003020f723e */ /* 0x000fca00000010ff */
[----:B------:R1:W-:Y:S02]  /*be90*/  STS.128 [R203+0x11080], R12 ;  /* 0x0110800ccb007388 */ /* 0x0003e40000000c00 */
.L_x_1789:
[----:B------:R-:W-:Y:S05]  /*bea0*/  BSYNC B0 ;  /* 0x0000000000007941 */ /* 0x000fea0003800000 */
.L_x_1788:
        /* <DEDUP_REMOVED lines=41> */
.L_x_1791:
[----:B------:R-:W-:Y:S05]  /*c140*/  BSYNC B0 ;  /* 0x0000000000007941 */ /* 0x000fea0003800000 */
.L_x_1790:
        /* <DEDUP_REMOVED lines=41> */
.L_x_1793:
[----:B------:R-:W-:Y:S05]  /*c3e0*/  BSYNC B0 ;  /* 0x0000000000007941 */ /* 0x000fea0003800000 */
.L_x_1792:
        /* <DEDUP_REMOVED lines=40> */
.L_x_1787:
[----:B------:R-:W-:Y:S05]  /*c670*/  BSYNC B1 ;  /* 0x0000000000017941 */ /* 0x000fea0003800000 */
.L_x_1786:
        /* <DEDUP_REMOVED lines=45> */
.L_x_1797:
[----:B------:R-:W-:Y:S05]  /*c950*/  BSYNC B0 ;  /* 0x0000000000007941 */ /* 0x000fea0003800000 */
.L_x_1796:
        /* <DEDUP_REMOVED lines=41> */
.L_x_1799:
[----:B------:R-:W-:Y:S05]  /*cbf0*/  BSYNC B0 ;  /* 0x0000000000007941 */ /* 0x000fea0003800000 */
.L_x_1798:
        /* <DEDUP_REMOVED lines=41> */
.L_x_1801:
[----:B------:R-:W-:Y:S05]  /*ce90*/  BSYNC B0 ;  /* 0x0000000000007941 */ /* 0x000fea0003800000 */
.L_x_1800:
        /* <DEDUP_REMOVED lines=40> */
.L_x_1795:
[----:B------:R-:W-:Y:S05]  /*d120*/  BSYNC B1 ;  /* 0x0000000000017941 */ /* 0x000fea0003800000 */
.L_x_1794:
[----:B------:R-:W-:-:S04]  /*d130*/  IADD3 R2, R143, 0x60, RZ ;  /* 0x000000608f027810 */ /* 0x000fc80007ffe0ff */
        /* <DEDUP_REMOVED lines=43> */
.L_x_1804:
[----:B------:R-:W-:Y:S05]  /*d3f0*/  BSYNC B0 ;  /* 0x0000000000007941 */ /* 0x000fea0003800000 */
.L_x_1803:
        /* <DEDUP_REMOVED lines=41> */
.L_x_1806:
[----:B------:R-:W-:Y:S05]  /*d690*/  BSYNC B0 ;  /* 0x0000000000007941 */ /* 0x000fea0003800000 */
.L_x_1805:
        /* <DEDUP_REMOVED lines=41> */
.L_x_1808:
[----:B------:R-:W-:Y:S05]  /*d930*/  BSYNC B0 ;  /* 0x0000000000007941 */ /* 0x000fea0003800000 */
.L_x_1807:
        /* <DEDUP_REMOVED lines=41> */
.L_x_1775:
        /* <DEDUP_REMOVED lines=15> */
[----:B------:R-:W-:Y:S02]  /*dcc0*/  ISETP.GE.AND P1, PT, R140, c[0x0][0x27c], PT ;  /* 0x00009f008c007a0c */ /* 0x000fe40003f26270 */
[----:B------:R-:W-:-:S11]  /*dcd0*/  ISETP.GE.AND P0, PT, R142, c[0x0][0x27c], PT ;  /* 0x00009f008e007a0c */ /* 0x000fd60003f06270 */
[C---:B-1----:R-:W-:Y:S01]  /*dce0*/  @!P1 IMAD.SHL.U32 R4, R140.reuse, 0x2, RZ ;  /* 0x000000028c049824 */ /* 0x042fe200078e00ff */
[----:B------:R-:W-:Y:S02]  /*dcf0*/  @!P1 SHF.L.U64.HI R5, R140, 0x1, R141 ;  /* 0x000000018c059819 */ /* 0x000fe4000001028d */
[----:B------:R-:W-:Y:S02]  /*dd00*/  @!P0 SHF.L.U64.HI R6, R206, 0x1, R213 ;  /* 0x00000001ce068819 */ /* 0x000fe400000102d5 */
[----:B--2---:R-:W-:-:S05]  /*dd10*/  @!P1 IADD3 R2, P2, R10, R4, RZ ;  /* 0x000000040a029210 */ /* 0x004fca0007f5e0ff */
[--C-:B---3--:R-:W-:Y:S01]  /*dd20*/  @!P1 IMAD.X R3, R11, 0x1, R5.reuse, P2 ;  /* 0x000000010b039824 */ /* 0x108fe200010e0605 */
[----:B------:R-:W-:Y:S01]  /*dd30*/  @!P1 IADD3 R28, P2, R9, R4, RZ ;  /* 0x00000004091c9210 */ /* 0x000fe20007f5e0ff */
[----:B------:R-:W-:Y:S01]  /*dd40*/  @!P0 IMAD.SHL.U32 R4, R206, 0x2, RZ ;  /* 0x00000002ce048824 */ /* 0x000fe200078e00ff */
[----:B------:R-:W-:Y:S01]  /*dd50*/  CS2R R18, SRZ ;  /* 0x0000000000127805 */ /* 0x000fe2000001ff00 */
[----:B------:R-:W-:Y:S01]  /*dd60*/  CS2R R16, SRZ ;  /* 0x0000000000107805 */ /* 0x000fe2000001ff00 */
[----:B------:R-:W-:Y:S01]  /*dd70*/  CS2R R14, SRZ ;  /* 0x00000000000e7805 */ /* 0x000fe2000001ff00 */
[----:B----4-:R-:W-:Y:S01]  /*dd80*/  @!P1 IMAD.X R29, R30, 0x1, R5, P2 ;  /* 0x000000011e1d9824 */ /* 0x010fe200010e0605 */
[-C--:B------:R-:W-:Y:S01]  /*dd90*/  @!P0 IADD3 R10, P2, R10, R4.reuse, RZ ;  /* 0x000000040a0a8210 */ /* 0x080fe20007f5e0ff */
[----:B------:R-:W-:Y:S01]  /*dda0*/  CS2R R12, SRZ ;  /* 0x00000000000c7805 */ /* 0x000fe2000001ff00 */
[----:B------:R1:W5:Y:S03]  /*ddb0*/  @!P1 LD.E.128 R24, [R2.64] ;  /* 0x0000000602189980 */ /* 0x000366000c101d00 */
[--C-:B------:R-:W-:Y:S01]  /*ddc0*/  @!P0 IMAD.X R11, R11, 0x1, R6.reuse, P2 ;  /* 0x000000010b0b8824 */ /* 0x100fe200010e0606 */
[----:B------:R-:W-:Y:S01]  /*ddd0*/  @!P0 IADD3 R4, P2, R9, R4, RZ ;  /* 0x0000000409048210 */ /* 0x000fe20007f5e0ff */
[----:B------:R1:W5:Y:S04]  /*dde0*/  @!P1 LD.E.128 R20, [R28.64] ;  /* 0x000000061c149980 */ /* 0x000368000c101d00 */
[----:B------:R-:W-:Y:S01]  /*ddf0*/  @!P0 IMAD.X R5, R30, 0x1, R6, P2 ;  /* 0x000000011e058824 */ /* 0x000fe200010e0606 */
[----:B------:R1:W5:Y:S04]  /*de00*/  @!P0 LD.E.128 R16, [R10.64] ;  /* 0x000000060a108980 */ /* 0x000368000c101d00 */
[----:B------:R1:W5:Y:S03]  /*de10*/  @!P0 LD.E.128 R12, [R4.64] ;  /* 0x00000006040c8980 */ /* 0x000366000c101d00 */
.L_x_1810:
[----:B------:R-:W-:Y:S05]  /*de20*/  BSYNC B0 ;  /* 0x0000000000007941 */ /* 0x000fea0003800000 */
.L_x_1809:
[----:B----4-:R-:W4:Y:S01]  /*de30*/  LDL R43, [R1+0x14] ;  /* 0x00001400012b7983 */ /* 0x010f220000100800 */
[----:B-----5:R-:W-:Y:S01]  /*de40*/  IMAD.MOV.U32 R41, RZ, RZ, R24 ;  /* 0x000000ffff297224 */ /* 0x020fe200078e0018 */
[--C-:B-1----:R-:W-:Y:S01]  /*de50*/  SHF.R.U64 R2, R24, 0x10, R25.reuse ;  /* 0x0000001018027819 */ /* 0x102fe20000001219 */
[--C-:B------:R-:W-:Y:S01]  /*de60*/  IMAD.MOV.U32 R42, RZ, RZ, R25.reuse ;  /* 0x000000ffff2a7224 */ /* 0x100fe200078e0019 */
[----:B------:R-:W-:Y:S01]  /*de70*/  SHF.R.U32.HI R36, RZ, 0x10, R25 ;  /* 0x00000010ff247819 */ /* 0x000fe20000011619 */
[--C-:B------:R-:W-:Y:S01]  /*de80*/  IMAD.MOV.U32 R38, RZ, RZ, R27.reuse ;  /* 0x000000ffff267224 */ /* 0x100fe200078e001b */
[----:B------:R-:W-:Y:S01]  /*de90*/  PRMT R41, R41, 0x5410, R2 ;  /* 0x0000541029297816 */ /* 0x000fe20000000002 */
[----:B------:R-:W-:Y:S01]  /*dea0*/  IMAD.MOV.U32 R35, RZ, RZ, R16 ;  /* 0x000000ffff237224 */ /* 0x000fe200078e0010 */
[--C-:B------:R-:W-:Y:S01]  /*deb0*/  SHF.R.U64 R37, R26, 0x10, R27.reuse ;  /* 0x000000101a257819 */ /* 0x100fe2000000121b */
[----:B------:R-:W-:Y:S01]  /*dec0*/  IMAD.MOV.U32 R39, RZ, RZ, R26 ;  /* 0x000000ffff277224 */ /* 0x000fe200078e001a */
[----:B------:R-:W-:Y:S01]  /*ded0*/  SHF.R.U32.HI R32, RZ, 0x10, R27 ;  /* 0x00000010ff207819 */ /* 0x000fe2000001161b */
[--C-:B------:R-:W-:Y:S01]  /*dee0*/  IMAD.MOV.U32 R34, RZ, RZ, R17.reuse ;  /* 0x000000ffff227224 */ /* 0x100fe200078e0011 */
[----:B------:R-:W-:Y:S01]  /*def0*/  SHF.R.U64 R33, R16, 0x10, R17 ;  /* 0x0000001010217819 */ /* 0x000fe20000001211 */
[--C-:B------:R-:W-:Y:S01]  /*df00*/  IMAD.MOV.U32 R30, RZ, RZ, R19.reuse ;  /* 0x000000ffff1e7224 */ /* 0x100fe200078e0013 */
[--C-:B------:R-:W-:Y:S01]  /*df10*/  SHF.R.U64 R29, R18, 0x10, R19.reuse ;  /* 0x00000010121d7819 */ /* 0x100fe20000001213 */
[----:B------:R-:W-:Y:S01]  /*df20*/  IMAD.MOV.U32 R27, RZ, RZ, R20 ;  /* 0x000000ffff1b7224 */ /* 0x000fe200078e0014 */
[----:B------:R-:W-:Y:S01]  /*df30*/  SHF.R.U32.HI R24, RZ, 0x10, R19 ;  /* 0x00000010ff187819 */ /* 0x000fe20000011613 */
[----:B------:R-:W-:Y:S01]  /*df40*/  IMAD.MOV.U32 R16, RZ, RZ, R12 ;  /* 0x000000ffff107224 */ /* 0x000fe200078e000c */
[----:B------:R-:W-:Y:S01]  /*df50*/  SHF.R.U64 R25, R20, 0x10, R21 ;  /* 0x0000001014197819 */ /* 0x000fe20000001215 */
[----:B------:R-:W-:Y:S01]  /*df60*/  IMAD.MOV.U32 R31, RZ, RZ, R18 ;  /* 0x000000ffff1f7224 */ /* 0x000fe200078e0012 */
[----:B---3--:R-:W-:Y:S01]  /*df70*/  SHF.R.U64 R11, R12, 0x10, R13 ;  /* 0x000000100c0b7819 */ /* 0x008fe2000000120d */
[----:B------:R-:W-:Y:S01]  /*df80*/  IMAD.MOV.U32 R26, RZ, RZ, R21 ;  /* 0x000000ffff1a7224 */ /* 0x000fe200078e0015 */
[----:B------:R-:W-:Y:S01]  /*df90*/  SHF.R.U32.HI R28, RZ, 0x10, R17 ;  /* 0x00000010ff1c7819 */ /* 0x000fe20000011611 */
[----:B------:R-:W-:Y:S01]  /*dfa0*/  IMAD.MOV.U32 R20, RZ, RZ, R22 ;  /* 0x000000ffff147224 */ /* 0x000fe200078e0016 */
[----:B------:R-:W-:Y:S01]  /*dfb0*/  SHF.R.U32.HI R17, RZ, 0x10, R21 ;  /* 0x00000010ff117819 */ /* 0x000fe20000011615 */
[--C-:B------:R-:W-:Y:S01]  /*dfc0*/  IMAD.MOV.U32 R19, RZ, RZ, R23.reuse ;  /* 0x000000ffff137224 */ /* 0x100fe200078e0017 */
[----:B------:R-:W-:Y:S01]  /*dfd0*/  SHF.R.U64 R18, R22, 0x10, R23 ;  /* 0x0000001016127819 */ /* 0x000fe20000001217 */
[----:B------:R-:W-:Y:S01]  /*dfe0*/  IMAD.MOV.U32 R12, RZ, RZ, R13 ;  /* 0x000000ffff0c7224 */ /* 0x000fe200078e000d */
[----:B--2---:R-:W-:Y:S01]  /*dff0*/  SHF.R.U32.HI R10, RZ, 0x10, R23 ;  /* 0x00000010ff0a7819 */ /* 0x004fe20000011617 */
[----:B------:R-:W-:Y:S01]  /*e000*/  IMAD.MOV.U32 R9, RZ, RZ, R14 ;  /* 0x000000ffff097224 */ /* 0x000fe200078e000e */
[----:B------:R-:W-:Y:S01]  /*e010*/  SHF.R.U32.HI R4, RZ, 0x10, R13 ;  /* 0x00000010ff047819 */ /* 0x000fe2000001160d */
[--C-:B------:R-:W-:Y:S01]  /*e020*/  IMAD.MOV.U32 R6, RZ, RZ, R15.reuse ;  /* 0x000000ffff067224 */ /* 0x100fe200078e000f */
[----:B------:R-:W-:Y:S01]  /*e030*/  SHF.R.U64 R5, R14, 0x10, R15 ;  /* 0x000000100e057819 */ /* 0x000fe2000000120f */
[----:B------:R-:W-:-:S04]  /*e040*/  DEPBAR.LE SB0, 0x1 ;  /* 0x000080400000791a */ /* 0x000fc80000000000 */
[----:B------:R-:W-:Y:S01]  /*e050*/  SHF.R.U32.HI R3, RZ, 0x10, R15 ;  /* 0x00000010ff037819 */ /* 0x000fe2000001160f */
[----:B------:R-:W-:Y:S01]  /*e060*/  BSSY B1, `(.L_x_1811) ;  /* 0x00000cc000017945 */ /* 0x000fe20003800000 */
        /* <DEDUP_REMOVED lines=10> */
[----:B------:R-:W-:Y:S01]  /*e110*/  PRMT R44, R6, 0x5410, R3 ;  /* 0x00005410062c7816 */ /* 0x000fe20000000003 */
[----:B------:R-:W-:Y:S01]  /*e120*/  BAR.SYNC.DEFER_BLOCKING 0x0 ;  /* 0x0000000000007b1d */ /* 0x000fe20000010000 */
[----:B----4-:R-:W-:Y:S01]  /*e130*/  IMAD R2, R43, -0x80, R40 ;  /* 0xffffff802b027824 */ /* 0x010fe200078e0228 */
[----:B------:R-:W-:-:S02]  /*e140*/  PRMT R40, R35, 0x5410, R33 ;  /* 0x0000541023287816 */ /* 0x000fc40000000021 */
[----:B------:R-:W-:Y:S02]  /*e150*/  PRMT R33, R20, 0x5410, R18 ;  /* 0x0000541014217816 */ /* 0x000fe40000000012 */
[----:B------:R-:W-:Y:S02]  /*e160*/  IMNMX R48, R2, 0x80, PT ;  /* 0x0000008002307817 */ /* 0x000fe40003800200 */
[----:B------:R-:W-:Y:S02]  /*e170*/  PRMT R35, R19, 0x5410, R10 ;  /* 0x0000541013237816 */ /* 0x000fe4000000000a */
[----:B------:R-:W-:Y:S02]  /*e180*/  ISETP.GE.AND P0, PT, R143, R48, PT ;  /* 0x000000308f00720c */ /* 0x000fe40003f06270 */
[----:B------:R-:W-:-:S11]  /*e190*/  PRMT R43, R12, 0x5410, R4 ;  /* 0x000054100c2b7816 */ /* 0x000fd60000000004 */
[----:B------:R-:W-:Y:S05]  /*e1a0*/  @P0 BRA `(.L_x_1812) ;  /* 0x00000b7000000947 */ /* 0x000fea0003800000 */
[----:B------:R-:W-:Y:S01]  /*e1b0*/  ISETP.GE.AND P0, PT, R140, c[0x0][0x27c], PT ;  /* 0x00009f008c007a0c */ /* 0x000fe20003f06270 */
[----:B------:R-:W-:Y:S01]  /*e1c0*/  BSSY B0, `(.L_x_1813) ;  /* 0x000005a000007945 */ /* 0x000fe20003800000 */
[----:B------:R-:W-:-:S11]  /*e1d0*/  SHF.R.U32.HI R53, RZ, 0x3, R222 ;  /* 0x00000003ff357819 */ /* 0x000fd600000116de */
[----:B------:R-:W-:Y:S05]  /*e1e0*/  @P0 BRA `(.L_x_1814) ;  /* 0x0000057000000947 */ /* 0x000fea0003800000 */
[----:B------:R-:W-:Y:S01]  /*e1f0*/  MOV R2, c[0x0][0x27c] ;  /* 0x00009f0000027a02 */ /* 0x000fe20000000f00 */
[----:B------:R-:W1:Y:S01]  /*e200*/  LDS.128 R16, [R203+0x10080] ;  /* 0x01008000cb107984 */ /* 0x000e620000000c00 */
[----:B------:R-:W-:Y:S02]  /*e210*/  LOP3.LUT R5, R32, 0xffff0000, RZ, 0xc0, !PT ;  /* 0xffff000020057812 */ /* 0x000fe400078ec0ff */
        /* <DEDUP_REMOVED lines=14> */
[C---:B------:R-:W-:Y:S01]  /*e300*/  IMAD.U32 R23, R19.reuse, 0x10000, RZ ;  /* 0x0001000013177824 */ /* 0x040fe200078e00ff */
[----:B------:R-:W-:Y:S01]  /*e310*/  LOP3.LUT R24, R19, 0xffff0000, RZ, 0xc0, !PT ;  /* 0xffff000013187812 */ /* 0x000fe200078ec0ff */
[C---:B------:R-:W-:Y:S01]  /*e320*/  IMAD.U32 R20, R17.reuse, 0x10000, RZ ;  /* 0x0001000011147824 */ /* 0x040fe200078e00ff */
[----:B------:R-:W-:Y:S02]  /*e330*/  LOP3.LUT R16, R16, 0xffff0000, RZ, 0xc0, !PT ;  /* 0xffff000010107812 */ /* 0x000fe400078ec0ff */
[----:B------:R-:W-:Y:S02]  /*e340*/  LOP3.LUT R25, R17, 0xffff0000, RZ, 0xc0, !PT ;  /* 0xffff000011197812 */ /* 0x000fe400078ec0ff */
[C---:B------:R-:W-:Y:S02]  /*e350*/  SHF.L.U32 R17, R18.reuse, 0x10, RZ ;  /* 0x0000001012117819 */ /* 0x040fe400000006ff */
[----:B------:R-:W-:-:S02]  /*e360*/  LOP3.LUT R18, R18, 0xffff0000, RZ, 0xc0, !PT ;  /* 0xffff000012127812 */ /* 0x000fc400078ec0ff */
[C---:B--2---:R-:W-:Y:S01]  /*e370*/  SHF.L.U32 R4, R12.reuse, 0x10, RZ ;  /* 0x000000100c047819 */ /* 0x044fe200000006ff */
[----:B------:R-:W-:Y:S01]  /*e380*/  IMAD.U32 R10, R13, 0x10000, RZ ;  /* 0x000100000d0a7824 */ /* 0x000fe200078e00ff */
[----:B------:R-:W-:Y:S02]  /*e390*/  LOP3.LUT R6, R12, 0xffff0000, RZ, 0xc0, !PT ;  /* 0xffff00000c067812 */ /* 0x000fe400078ec0ff */
[----:B------:R-:W-:Y:S01]  /*e3a0*/  SHF.L.U32 R11, R14, 0x10, RZ ;  /* 0x000000100e0b7819 */ /* 0x000fe200000006ff */
[-C--:B------:R-:W-:Y:S01]  /*e3b0*/  FMUL.FTZ R19, R4, R3.reuse ;  /* 0x0000000304137220 */ /* 0x080fe20000410000 */
[----:B------:R-:W-:Y:S01]  /*e3c0*/  LOP3.LUT R12, R14, 0xffff0000, RZ, 0xc0, !PT ;  /* 0xffff00000e0c7812 */ /* 0x000fe200078ec0ff */
[-C--:B------:R-:W-:Y:S01]  /*e3d0*/  FMUL.FTZ R14, R4, R2.reuse ;  /* 0x00000002040e7220 */ /* 0x080fe20000410000 */
[----:B------:R-:W-:Y:S01]  /*e3e0*/  LOP3.LUT R4, R41, 0xffff0000, RZ, 0xc0, !PT ;  /* 0xffff000029047812 */ /* 0x000fe200078ec0ff */
[C---:B------:R-:W-:Y:S01]  /*e3f0*/  FFMA.FTZ R31, R9.reuse, R2, -R19 ;  /* 0x00000002091f7223 */ /* 0x040fe20000010813 */
[----:B------:R-:W-:Y:S01]  /*e400*/  SHF.L.U32 R2, R34, 0x10, RZ ;  /* 0x0000001022027819 */ /* 0x000fe200000006ff */
[----:B------:R-:W-:Y:S01]  /*e410*/  FFMA.FTZ R30, R9, R3, R14 ;  /* 0x00000003091e7223 */ /* 0x000fe2000001000e */
[----:B------:R-:W-:Y:S01]  /*e420*/  LOP3.LUT R22, R13, 0xffff0000, RZ, 0xc0, !PT ;  /* 0xffff00000d167812 */ /* 0x000fe200078ec0ff */
[C---:B------:R-:W-:Y:S01]  /*e430*/  IMAD.U32 R13, R15.reuse, 0x10000, RZ ;  /* 0x000100000f0d7824 */ /* 0x040fe200078e00ff */
[----:B------:R-:W-:Y:S01]  /*e440*/  LOP3.LUT R21, R15, 0xffff0000, RZ, 0xc0, !PT ;  /* 0xffff00000f157812 */ /* 0x000fe200078ec0ff */
[----:B------:R-:W-:Y:S01]  /*e450*/  FMUL.FTZ R15, R6, R5 ;  /* 0x00000005060f7220 */ /* 0x000fe20000410000 */
[----:B------:R-:W-:Y:S01]  /*e460*/  SHF.L.U32 R9, R33, 0x10, RZ ;  /* 0x0000001021097819 */ /* 0x000fe200000006ff */
[----:B------:R-:W-:-:S02]  /*e470*/  IMAD.U32 R3, R36, 0x10000, RZ ;  /* 0x0001000024037824 */ /* 0x000fc400078e00ff */
[----:B------:R-:W-:Y:S02]  /*e480*/  FMUL.FTZ R14, R6, R4 ;  /* 0x00000004060e7220 */ /* 0x000fe40000410000 */
[----:B------:R-:W-:Y:S02]  /*e490*/  FMUL.FTZ R6, R10, R2 ;  /* 0x000000020a067220 */ /* 0x000fe40000410000 */
[----:B------:R-:W-:Y:S02]  /*e4a0*/  FFMA.FTZ R29, R16, R4, -R15 ;  /* 0x00000004101d7223 */ /* 0x000fe4000001080f */
[----:B------:R-:W-:Y:S02]  /*e4b0*/  FMUL.FTZ R4, R10, R3 ;  /* 0x000000030a047220 */ /* 0x000fe40000410000 */
[----:B------:R-:W-:Y:S02]  /*e4c0*/  FFMA.FTZ R28, R16, R5, R14 ;  /* 0x00000005101c7223 */ /* 0x000fe4000001000e */
[----:B------:R-:W-:Y:S01]  /*e4d0*/  FFMA.FTZ R27, R20, R3, -R6 ;  /* 0x00000003141b7223 */ /* 0x000fe20000010806 */
[----:B------:R-:W-:Y:S01]  /*e4e0*/  SHF.L.U32 R6, R35, 0x10, RZ ;  /* 0x0000001023067819 */ /* 0x000fe200000006ff */
[----:B------:R-:W-:-:S02]  /*e4f0*/  IMAD.U32 R3, R37, 0x10000, RZ ;  /* 0x0001000025037824 */ /* 0x000fc400078e00ff */
[----:B------:R-:W-:Y:S02]  /*e500*/  FMUL.FTZ R5, R11, R9 ;  /* 0x000000090b057220 */ /* 0x000fe40000410000 */
[----:B------:R-:W-:Y:S01]  /*e510*/  FFMA.FTZ R20, R20, R2, R4 ;  /* 0x0000000214147223 */ /* 0x000fe20000010004 */
[----:B------:R-:W-:Y:S01]  /*e520*/  LOP3.LUT R4, R37, 0xffff0000, RZ, 0xc0, !PT ;  /* 0xffff000025047812 */ /* 0x000fe200078ec0ff */
[-C--:B------:R-:W-:Y:S01]  /*e530*/  FMUL.FTZ R14, R11, R3.reuse ;  /* 0x000000030b0e7220 */ /* 0x080fe20000410000 */
[----:B------:R-:W-:Y:S01]  /*e540*/  LOP3.LUT R2, R33, 0xffff0000, RZ, 0xc0, !PT ;  /* 0xffff000021027812 */ /* 0x000fe200078ec0ff */
[----:B------:R-:W-:Y:S01]  /*e550*/  FFMA.FTZ R16, R17, R3, -R5 ;  /* 0x0000000311107223 */ /* 0x000fe20000010805 */
[----:B------:R-:W-:Y:S01]  /*e560*/  SHF.L.U32 R3, R38, 0x10, RZ ;  /* 0x0000001026037819 */ /* 0x000fe200000006ff */
[----:B------:R-:W-:Y:S02]  /*e570*/  FMUL.FTZ R5, R13, R6 ;  /* 0x000000060d057220 */ /* 0x000fe40000410000 */
[----:B------:R-:W-:-:S02]  /*e580*/  FMUL.FTZ R10, R12, R4 ;  /* 0x000000040c0a7220 */ /* 0x000fc40000410000 */
[-C--:B------:R-:W-:Y:S02]  /*e590*/  FMUL.FTZ R11, R12, R2.reuse ;  /* 0x000000020c0b7220 */ /* 0x080fe40000410000 */
[----:B------:R-:W-:Y:S02]  /*e5a0*/  FFMA.FTZ R17, R17, R9, R14 ;  /* 0x0000000911117223 */ /* 0x000fe4000001000e */
[-C--:B------:R-:W-:Y:S02]  /*e5b0*/  FMUL.FTZ R9, R13, R3.reuse ;  /* 0x000000030d097220 */ /* 0x080fe40000410000 */
[----:B------:R-:W-:Y:S01]  /*e5c0*/  FFMA.FTZ R19, R23, R3, -R5 ;  /* 0x0000000317137223 */ /* 0x000fe20000010805 */
[----:B------:R-:W-:Y:S01]  /*e5d0*/  LOP3.LUT R3, R34, 0xffff0000, RZ, 0xc0, !PT ;  /* 0xffff000022037812 */ /* 0x000fe200078ec0ff */
[----:B------:R-:W-:Y:S01]  /*e5e0*/  FFMA.FTZ R14, R18, R2, R10 ;  /* 0x00000002120e7223 */ /* 0x000fe2000001000a */
[----:B------:R-:W-:Y:S01]  /*e5f0*/  LOP3.LUT R5, R36, 0xffff0000, RZ, 0xc0, !PT ;  /* 0xffff000024057812 */ /* 0x000fe200078ec0ff */
[----:B------:R-:W-:Y:S01]  /*e600*/  FFMA.FTZ R12, R18, R4, -R11 ;  /* 0x00000004120c7223 */ /* 0x000fe2000001080b */
[----:B------:R-:W-:Y:S01]  /*e610*/  LOP3.LUT R2, R35, 0xffff0000, RZ, 0xc0, !PT ;  /* 0xffff000023027812 */ /* 0x000fe200078ec0ff */
[----:B------:R-:W-:Y:S01]  /*e620*/  FMUL.FTZ R11, R22, R3 ;  /* 0x00000003160b7220 */ /* 0x000fe20000410000 */
[----:B------:R-:W-:Y:S01]  /*e630*/  LOP3.LUT R4, R38, 0xffff0000, RZ, 0xc0, !PT ;  /* 0xffff000026047812 */ /* 0x000fe200078ec0ff */
[----:B------:R-:W-:Y:S01]  /*e640*/  FFMA.FTZ R15, R23, R6, R9 ;  /* 0x00000006170f7223 */ /* 0x000fe20000010009 */
[----:B------:R-:W-:Y:S01]  /*e650*/  F2FP.BF16.PACK_AB R18, R12, R16 ;  /* 0x000000100c12723e */ /* 0x000fe200000010ff */
[----:B------:R-:W-:Y:S01]  /*e660*/  FMUL.FTZ R10, R22, R5 ;  /* 0x00000005160a7220 */ /* 0x000fe20000410000 */
[----:B------:R-:W-:Y:S01]  /*e670*/  F2FP.BF16.PACK_AB R14, R14, R17 ;  /* 0x000000110e0e723e */ /* 0x000fe200000010ff */
[----:B------:R-:W-:Y:S01]  /*e680*/  FMUL.FTZ R9, R21, R2 ;  /* 0x0000000215097220 */ /* 0x000fe20000410000 */
[----:B------:R-:W-:Y:S01]  /*e690*/  F2FP.BF16.PACK_AB R16, R29, R31 ;  /* 0x0000001f1d10723e */ /* 0x000fe200000010ff */
[----:B------:R-:W-:Y:S01]  /*e6a0*/  FMUL.FTZ R6, R21, R4 ;  /* 0x0000000415067220 */ /* 0x000fe20000410000 */
[----:B------:R-:W-:Y:S01]  /*e6b0*/  F2FP.BF16.PACK_AB R12, R28, R30 ;  /* 0x0000001e1c0c723e */ /* 0x000fe200000010ff */
[----:B------:R-:W-:-:S02]  /*e6c0*/  FFMA.FTZ R11, R25, R5, -R11 ;  /* 0x00000005190b7223 */ /* 0x000fc4000001080b */
[----:B------:R-:W-:Y:S02]  /*e6d0*/  FFMA.FTZ R5, R25, R3, R10 ;  /* 0x0000000319057223 */ /* 0x000fe4000001000a */
[C---:B------:R-:W-:Y:S01]  /*e6e0*/  FFMA.FTZ R3, R24.reuse, R4, -R9 ;  /* 0x0000000418037223 */ /* 0x040fe20000010809 */
[----:B------:R-:W-:Y:S01]  /*e6f0*/  F2FP.BF16.PACK_AB R17, R11, R27 ;  /* 0x0000001b0b11723e */ /* 0x000fe200000010ff */
[----:B------:R-:W-:Y:S01]  /*e700*/  FFMA.FTZ R2, R24, R2, R6 ;  /* 0x0000000218027223 */ /* 0x000fe20000010006 */
[----:B------:R-:W-:Y:S02]  /*e710*/  F2FP.BF16.PACK_AB R13, R5, R20 ;  /* 0x00000014050d723e */ /* 0x000fe400000010ff */
[----:B------:R-:W-:Y:S02]  /*e720*/  F2FP.BF16.PACK_AB R19, R3, R19 ;  /* 0x000000130313723e */ /* 0x000fe400000010ff */
[----:B------:R-:W-:-:S03]  /*e730*/  F2FP.BF16.PACK_AB R15, R2, R15 ;  /* 0x0000000f020f723e */ /* 0x000fc600000010ff */
[----:B------:R1:W-:Y:S04]  /*e740*/  STS.128 [R203+0x10080], R16 ;  /* 0x01008010cb007388 */ /* 0x0003e80000000c00 */
[----:B------:R1:W-:Y:S02]  /*e750*/  STS.128 [R26+0x10080], R12 ;  /* 0x0100800c1a007388 */ /* 0x0003e40000000c00 */
.L_x_1814:
[----:B------:R-:W-:Y:S05]  /*e760*/  BSYNC B0 ;  /* 0x0000000000007941 */ /* 0x000fea0003800000 */
.L_x_1813:
[----:B------:R-:W-:-:S13]  /*e770*/  ISETP.GE.AND P0, PT, R142, c[0x0][0x27c], PT ;  /* 0x00009f008e007a0c */ /* 0x000fda0003f06270 */
[----:B------:R-:W-:Y:S05]  /*e780*/  @P0 BRA `(.L_x_1812) ;  /* 0x0000059000000947 */ /* 0x000fea0003800000 */
[----:B------:R-:W2:Y:S04]  /*e790*/  LDL R3, [R1+0xd0] ;  /* 0x0000d00001037983 */ /* 0x000ea80000100800 */
[----:B------:R-:W3:Y:S01]  /*e7a0*/  LDL R52, [R1+0xe8] ;  /* 0x0000e80001347983 */ /* 0x000ee20000100800 */
[----:B------:R-:W-:Y:S02]  /*e7b0*/  MOV R2, c[0x0][0x27c] ;  /* 0x00009f0000027a02 */ /* 0x000fe40000000f00 */
[----:B------:R-:W-:Y:S02]  /*e7c0*/  LOP3.LUT R5, R39, 0xffff0000, RZ, 0xc0, !PT ;  /* 0xffff000027057812 */ /* 0x000fe400078ec0ff */
        /* <DEDUP_REMOVED lines=30> */
[----:B------:R-:W-:Y:S01]  /*e9b0*/  FFMA.FTZ R31, R9, R2, -R19 ;  /* 0x00000002091f7223 */ /* 0x000fe20000010813 */
        /* <DEDUP_REMOVED lines=30> */
[C---:B------:R-:W-:Y:S01]  /*eba0*/  FFMA.FTZ R14, R18.reuse, R2, R10 ;  /* 0x00000002120e7223 */ /* 0x040fe2000001000a */
        /* <DEDUP_REMOVED lines=21> */
[----:B------:R1:W-:Y:S04]  /*ed00*/  STS.128 [R52], R16 ;  /* 0x0000001034007388 */ /* 0x0003e80000000c00 */
[----:B------:R1:W-:Y:S02]  /*ed10*/  STS.128 [R26+0x10080], R12 ;  /* 0x0100800c1a007388 */ /* 0x0003e40000000c00 */
.L_x_1812:
[----:B------:R-:W-:Y:S05]  /*ed20*/  BSYNC B1 ;  /* 0x0000000000017941 */ /* 0x000fea0003800000 */
.L_x_1811:
[----:B------:R-:W-:Y:S01]  /*ed30*/  IADD3 R2, R143, 0x20, RZ ;  /* 0x000000208f027810 */ /* 0x000fe20007ffe0ff */
[----:B------:R-:W-:Y:S03]  /*ed40*/  BSSY B1, `(.L_x_1815) ;  /* 0x00000bb000017945 */ /* 0x000fe60003800000 */
[----:B------:R-:W-:-:S13]  /*ed50*/  ISETP.GE.AND P0, PT, R2, R48, PT ;  /* 0x000000300200720c */ /* 0x000fda0003f06270 */
[----:B------:R-:W-:Y:S05]  /*ed60*/  @P0 BRA `(.L_x_1816) ;  /* 0x00000b8000000947 */ /* 0x000fea0003800000 */
[----:B------:R-:W-:Y:S01]  /*ed70*/  ISETP.GE.AND P0, PT, R140, c[0x0][0x27c], PT ;  /* 0x00009f008c007a0c */ /* 0x000fe20003f06270 */
[----:B------:R-:W-:Y:S01]  /*ed80*/  BSSY B0, `(.L_x_1817) ;  /* 0x000005b000007945 */ /* 0x000fe20003800000 */
[----:B------:R-:W-:-:S11]  /*ed90*/  SHF.R.U32.HI R53, RZ, 0x3, R219 ;  /* 0x00000003ff357819 */ /* 0x000fd600000116db */
[----:B------:R-:W-:Y:S05]  /*eda0*/  @P0 BRA `(.L_x_1818) ;  /* 0x0000058000000947 */ /* 0x000fea0003800000 */
[----:B-1----:R-:W2:Y:S01]  /*edb0*/  LDL R52, [R1+0x170] ;  /* 0x0001700001347983 */ /* 0x002ea20000100800 */
[----:B------:R-:W-:Y:S02]  /*edc0*/  MOV R2, c[0x0][0x27c] ;  /* 0x00009f0000027a02 */ /* 0x000fe40000000f00 */
        /* <DEDUP_REMOVED lines=13> */
[----:B------:R-:W1:Y:S02]  /*eea0*/  LDS.128 R12, [R26+0x10080] ;  /* 0x010080001a0c7984 */ /* 0x000e640000000c00 */
[C---:B-1----:R-:W-:Y:S01]  /*eeb0*/  SHF.L.U32 R4, R12.reuse, 0x10, RZ ;  /* 0x000000100c047819 */ /* 0x042fe200000006ff */
[C---:B------:R-:W-:Y:S01]  /*eec0*/  IMAD.U32 R10, R13.reuse, 0x10000, RZ ;  /* 0x000100000d0a7824 */ /* 0x040fe200078e00ff */
[----:B------:R-:W-:Y:S02]  /*eed0*/  LOP3.LUT R6, R12, 0xffff0000, RZ, 0xc0, !PT ;  /* 0xffff00000c067812 */ /* 0x000fe400078ec0ff */
[C---:B------:R-:W-:Y:S02]  /*eee0*/  SHF.L.U32 R11, R14.reuse, 0x10, RZ ;  /* 0x000000100e0b7819 */ /* 0x040fe400000006ff */
[----:B------:R-:W-:Y:S01]  /*eef0*/  LOP3.LUT R12, R14, 0xffff0000, RZ, 0xc0, !PT ;  /* 0xffff00000e0c7812 */ /* 0x000fe200078ec0ff */
[----:B------:R-:W-:Y:S01]  /*ef00*/  FMUL.FTZ R14, R2, R4 ;  /* 0x00000004020e7220 */ /* 0x000fe20000410000 */
[----:B------:R-:W-:Y:S01]  /*ef10*/  LOP3.LUT R22, R13, 0xffff0000, RZ, 0xc0, !PT ;  /* 0xffff00000d167812 */ /* 0x000fe200078ec0ff */
[C---:B------:R-:W-:Y:S01]  /*ef20*/  IMAD.U32 R13, R15.reuse, 0x10000, RZ ;  /* 0x000100000f0d7824 */ /* 0x040fe200078e00ff */
[----:B------:R-:W-:Y:S01]  /*ef30*/  LOP3.LUT R21, R15, 0xffff0000, RZ, 0xc0, !PT ;  /* 0xffff00000f157812 */ /* 0x000fe200078ec0ff */
[----:B------:R-:W-:Y:S01]  /*ef40*/  FMUL.FTZ R15, R5, R6 ;  /* 0x00000006050f7220 */ /* 0x000fe20000410000 */
[----:B--2---:R-:W1:Y:S02]  /*ef50*/  LDS.128 R16, [R52] ;  /* 0x0000000034107984 */ /* 0x004e640000000c00 */
[C---:B-1----:R-:W-:Y:S01]  /*ef60*/  SHF.L.U32 R9, R16.reuse, 0x10, RZ ;  /* 0x0000001010097819 */ /* 0x042fe200000006ff */
[C---:B------:R-:W-:Y:S01]  /*ef70*/  IMAD.U32 R23, R19.reuse, 0x10000, RZ ;  /* 0x0001000013177824 */ /* 0x040fe200078e00ff */
[----:B------:R-:W-:Y:S01]  /*ef80*/  LOP3.LUT R24, R19, 0xffff0000, RZ, 0xc0, !PT ;  /* 0xffff000013187812 */ /* 0x000fe200078ec0ff */
[----:B------:R-:W-:Y:S01]  /*ef90*/  FMUL.FTZ R19, R3, R4 ;  /* 0x0000000403137220 */ /* 0x000fe20000410000 */
[----:B------:R-:W-:Y:S01]  /*efa0*/  LOP3.LUT R4, R41, 0xffff0000, RZ, 0xc0, !PT ;  /* 0xffff000029047812 */ /* 0x000fe200078ec0ff */
[-C--:B------:R-:W-:Y:S01]  /*efb0*/  FFMA.FTZ R30, R3, R9.reuse, R14 ;  /* 0x00000009031e7223 */ /* 0x080fe2000001000e */
[----:B------:R-:W-:Y:S01]  /*efc0*/  LOP3.LUT R16, R16, 0xffff0000, RZ, 0xc0, !PT ;  /* 0xffff000010107812 */ /* 0x000fe200078ec0ff */
[----:B------:R-:W-:Y:S01]  /*efd0*/  FFMA.FTZ R31, R2, R9, -R19 ;  /* 0x00000009021f7223 */ /* 0x000fe20000010813 */
[----:B------:R-:W-:Y:S01]  /*efe0*/  SHF.L.U32 R2, R34, 0x10, RZ ;  /* 0x0000001022027819 */ /* 0x000fe200000006ff */
[----:B------:R-:W-:Y:S01]  /*eff0*/  IMAD.U32 R3, R36, 0x10000, RZ ;  /* 0x0001000024037824 */ /* 0x000fe200078e00ff */
[----:B------:R-:W-:Y:S01]  /*f000*/  SHF.L.U32 R9, R33, 0x10, RZ ;  /* 0x0000001021097819 */ /* 0x000fe200000006ff */
[----:B------:R-:W-:Y:S01]  /*f010*/  FMUL.FTZ R14, R4, R6 ;  /* 0x00000006040e7220 */ /* 0x000fe20000410000 */
[C---:B------:R-:W-:Y:S01]  /*f020*/  LOP3.LUT R25, R17.reuse, 0xffff0000, RZ, 0xc0, !PT ;  /* 0xffff000011197812 */ /* 0x040fe200078ec0ff */
[----:B------:R-:W-:Y:S01]  /*f030*/  IMAD.U32 R20, R17, 0x10000, RZ ;  /* 0x0001000011147824 */ /* 0x000fe200078e00ff */
[----:B------:R-:W-:Y:S01]  /*f040*/  SHF.L.U32 R17, R18, 0x10, RZ ;  /* 0x0000001012117819 */ /* 0x000fe200000006ff */
[----:B------:R-:W-:Y:S01]  /*f050*/  FMUL.FTZ R6, R2, R10 ;  /* 0x0000000a02067220 */ /* 0x000fe20000410000 */
[----:B------:R-:W-:Y:S01]  /*f060*/  LOP3.LUT R18, R18, 0xffff0000, RZ, 0xc0, !PT ;  /* 0xffff000012127812 */ /* 0x000fe200078ec0ff */
[----:B------:R-:W-:-:S02]  /*f070*/  FFMA.FTZ R29, R4, R16, -R15 ;  /* 0x00000010041d7223 */ /* 0x000fc4000001080f */
[----:B------:R-:W-:Y:S02]  /*f080*/  FMUL.FTZ R4, R3, R10 ;  /* 0x0000000a03047220 */ /* 0x000fe40000410000 */
[----:B------:R-:W-:Y:S02]  /*f090*/  FFMA.FTZ R28, R5, R16, R14 ;  /* 0x00000010051c7223 */ /* 0x000fe4000001000e */
[-C--:B------:R-:W-:Y:S01]  /*f0a0*/  FFMA.FTZ R27, R3, R20.reuse, -R6 ;  /* 0x00000014031b7223 */ /* 0x080fe20000010806 */
[----:B------:R-:W-:Y:S01]  /*f0b0*/  SHF.L.U32 R6, R35, 0x10, RZ ;  /* 0x0000001023067819 */ /* 0x000fe200000006ff */
[----:B------:R-:W-:Y:S02]  /*f0c0*/  IMAD.U32 R3, R37, 0x10000, RZ ;  /* 0x0001000025037824 */ /* 0x000fe400078e00ff */
[-C--:B------:R-:W-:Y:S02]  /*f0d0*/  FMUL.FTZ R5, R9, R11.reuse ;  /* 0x0000000b09057220 */ /* 0x080fe40000410000 */
[----:B------:R-:W-:Y:S01]  /*f0e0*/  FFMA.FTZ R20, R2, R20, R4 ;  /* 0x0000001402147223 */ /* 0x000fe20000010004 */
[----:B------:R-:W-:Y:S01]  /*f0f0*/  LOP3.LUT R4, R37, 0xffff0000, RZ, 0xc0, !PT ;  /* 0xffff000025047812 */ /* 0x000fe200078ec0ff */
[----:B------:R-:W-:Y:S01]  /*f100*/  FMUL.FTZ R14, R3, R11 ;  /* 0x0000000b030e7220 */ /* 0x000fe20000410000 */
[----:B------:R-:W-:Y:S01]  /*f110*/  LOP3.LUT R2, R33, 0xffff0000, RZ, 0xc0, !PT ;  /* 0xffff000021027812 */ /* 0x000fe200078ec0ff */
[----:B------:R-:W-:Y:S01]  /*f120*/  FFMA.FTZ R16, R3, R17, -R5 ;  /* 0x0000001103107223 */ /* 0x000fe20000010805 */
[----:B------:R-:W-:Y:S01]  /*f130*/  SHF.L.U32 R3, R38, 0x10, RZ ;  /* 0x0000001026037819 */ /* 0x000fe200000006ff */
[----:B------:R-:W-:-:S02]  /*f140*/  FMUL.FTZ R5, R6, R13 ;  /* 0x0000000d06057220 */ /* 0x000fc40000410000 */
[-C--:B------:R-:W-:Y:S02]  /*f150*/  FMUL.FTZ R10, R4, R12.reuse ;  /* 0x0000000c040a7220 */ /* 0x080fe40000410000 */
[----:B------:R-:W-:Y:S02]  /*f160*/  FMUL.FTZ R11, R2, R12 ;  /* 0x0000000c020b7220 */ /* 0x000fe40000410000 */
[----:B------:R-:W-:Y:S02]  /*f170*/  FFMA.FTZ R17, R9, R17, R14 ;  /* 0x0000001109117223 */ /* 0x000fe4000001000e */
[C---:B------:R-:W-:Y:S02]  /*f180*/  FMUL.FTZ R9, R3.reuse, R13 ;  /* 0x0000000d03097220 */ /* 0x040fe40000410000 */
[-C--:B------:R-:W-:Y:S01]  /*f190*/  FFMA.FTZ R19, R3, R23.reuse, -R5 ;  /* 0x0000001703137223 */ /* 0x080fe20000010805 */
[----:B------:R-:W-:Y:S01]  /*f1a0*/  LOP3.LUT R3, R34, 0xffff0000, RZ, 0xc0, !PT ;  /* 0xffff000022037812 */ /* 0x000fe200078ec0ff */
[-C--:B------:R-:W-:Y:S01]  /*f1b0*/  FFMA.FTZ R14, R2, R18.reuse, R10 ;  /* 0x00000012020e7223 */ /* 0x080fe2000001000a */
        /* <DEDUP_REMOVED lines=15> */
[-C--:B------:R-:W-:Y:S01]  /*f2b0*/  FFMA.FTZ R3, R4, R24.reuse, -R9 ;  /* 0x0000001804037223 */ /* 0x080fe20000010809 */
[----:B------:R-:W-:Y:S01]  /*f2c0*/  F2FP.BF16.PACK_AB R17, R11, R27 ;  /* 0x0000001b0b11723e */ /* 0x000fe200000010ff */
[----:B------:R-:W-:Y:S01]  /*f2d0*/  FFMA.FTZ R2, R2, R24, R6 ;  /* 0x0000001802027223 */ /* 0x000fe20000010006 */
[----:B------:R-:W-:Y:S02]  /*f2e0*/  F2FP.BF16.PACK_AB R13, R5, R20 ;  /* 0x00000014050d723e */ /* 0x000fe400000010ff */
[----:B------:R-:W-:Y:S02]  /*f2f0*/  F2FP.BF16.PACK_AB R19, R3, R19 ;  /* 0x000000130313723e */ /* 0x000fe400000010ff */
[----:B------:R-:W-:-:S03]  /*f300*/  F2FP.BF16.PACK_AB R15, R2, R15 ;  /* 0x0000000f020f723e */ /* 0x000fc600000010ff */
[----:B------:R1:W-:Y:S04]  /*f310*/  STS.128 [R52], R16 ;  /* 0x0000001034007388 */ /* 0x0003e80000000c00 */
[----:B------:R1:W-:Y:S02]  /*f320*/  STS.128 [R26+0x10080], R12 ;  /* 0x0100800c1a007388 */ /* 0x0003e40000000c00 */
.L_x_1818:
[----:B------:R-:W-:Y:S05]  /*f330*/  BSYNC B0 ;  /* 0x0000000000007941 */ /* 0x000fea0003800000 */
.L_x_1817:
[----:B------:R-:W-:-:S13]  /*f340*/  ISETP.GE.AND P0, PT, R142, c[0x0][0x27c], PT ;  /* 0x00009f008e007a0c */ /* 0x000fda0003f06270 */
[----:B------:R-:W-:Y:S05]  /*f350*/  @P0 BRA `(.L_x_1816) ;  /* 0x0000059000000947 */ /* 0x000fea0003800000 */
[----:B------:R-:W2:Y:S04]  /*f360*/  LDL R3, [R1+0xd0] ;  /* 0x0000d00001037983 */ /* 0x000ea80000100800 */
[----:B-1----:R-:W3:Y:S01]  /*f370*/  LDL R52, [R1+0xe4] ;  /* 0x0000e40001347983 */ /* 0x002ee20000100800 */
[----:B------:R-:W-:Y:S02]  /*f380*/  MOV R2, c[0x0][0x27c] ;  /* 0x00009f0000027a02 */ /* 0x000fe40000000f00 */
[----:B------:R-:W-:Y:S02]  /*f390*/  LOP3.LUT R5, R39, 0xffff0000, RZ, 0xc0, !PT ;  /* 0xffff000027057812 */ /* 0x000fe400078ec0ff */
[----:B--2---:R-:W-:-:S04]  /*f3a0*/  LEA.HI R2, R2, R3, RZ, 0x1d ;  /* 0x0000000302027211 */ /* 0x004fc800078fe8ff */
[----:B------:R-:W-:Y:S01]  /*f3b0*/  SHF.R.S32.HI R3, RZ, 0x1f, R2 ;  /* 0x0000001fff037819 */ /* 0x000fe20000011402 */
[----:B------:R-:W-:Y:S01]  /*f3c0*/  IMAD.SHL.U32 R4, R2, 0x8, RZ ;  /* 0x0000000802047824 */ /* 0x000fe200078e00ff */
[----:B---3--:R-:W1:Y:S02]  /*f3d0*/  LDS.128 R16, [R52] ;  /* 0x0000000034107984 */ /* 0x008e640000000c00 */
        /* <DEDUP_REMOVED lines=21> */
[C---:B------:R-:W-:Y:S01]  /*f530*/  SHF.L.U32 R11, R14.reuse, 0x10, RZ ;  /* 0x000000100e0b7819 */ /* 0x040fe200000006ff */
[-C--:B------:R-:W-:Y:S01]  /*f540*/  FMUL.FTZ R19, R3, R4.reuse ;  /* 0x0000000403137220 */ /* 0x080fe20000410000 */
[----:B------:R-:W-:Y:S01]  /*f550*/  LOP3.LUT R12, R14, 0xffff0000, RZ, 0xc0, !PT ;  /* 0xffff00000e0c7812 */ /* 0x000fe200078ec0ff */
[----:B------:R-:W-:Y:S01]  /*f560*/  FMUL.FTZ R14, R2, R4 ;  /* 0x00000004020e7220 */ /* 0x000fe20000410000 */
[----:B------:R-:W-:Y:S01]  /*f570*/  LOP3.LUT R4, R40, 0xffff0000, RZ, 0xc0, !PT ;  /* 0xffff000028047812 */ /* 0x000fe200078ec0ff */
[-C--:B------:R-:W-:Y:S01]  /*f580*/  FFMA.FTZ R31, R2, R9.reuse, -R19 ;  /* 0x00000009021f7223 */ /* 0x080fe20000010813 */
        /* <DEDUP_REMOVED lines=16> */
[-C--:B------:R-:W-:Y:S02]  /*f690*/  FMUL.FTZ R5, R9, R11.reuse ;  /* 0x0000000b09057220 */ /* 0x080fe40000410000 */
[----:B------:R-:W-:Y:S01]  /*f6a0*/  FFMA.FTZ R20, R2, R20, R4 ;  /* 0x0000001402147223 */ /* 0x000fe20000010004 */
[----:B------:R-:W-:Y:S01]  /*f6b0*/  LOP3.LUT R4, R45, 0xffff0000, RZ, 0xc0, !PT ;  /* 0xffff00002d047812 */ /* 0x000fe200078ec0ff */
[C---:B------:R-:W-:Y:S01]  /*f6c0*/  FMUL.FTZ R14, R3.reuse, R11 ;  /* 0x0000000b030e7220 */ /* 0x040fe20000410000 */
[----:B------:R-:W-:Y:S01]  /*f6d0*/  LOP3.LUT R2, R42, 0xffff0000, RZ, 0xc0, !PT ;  /* 0xffff00002a027812 */ /* 0x000fe200078ec0ff */
[----:B------:R-:W-:Y:S01]  /*f6e0*/  FFMA.FTZ R16, R3, R17, -R5 ;  /* 0x0000001103107223 */ /* 0x000fe20000010805 */
[----:B------:R-:W-:Y:S01]  /*f6f0*/  SHF.L.U32 R3, R46, 0x10, RZ ;  /* 0x000000102e037819 */ /* 0x000fe200000006ff */
[----:B------:R-:W-:Y:S02]  /*f700*/  FMUL.FTZ R5, R6, R13 ;  /* 0x0000000d06057220 */ /* 0x000fe40000410000 */
[----:B------:R-:W-:-:S02]  /*f710*/  FMUL.FTZ R10, R4, R12 ;  /* 0x0000000c040a7220 */ /* 0x000fc40000410000 */
[C---:B------:R-:W-:Y:S02]  /*f720*/  FMUL.FTZ R11, R2.reuse, R12 ;  /* 0x0000000c020b7220 */ /* 0x040fe40000410000 */
        /* <DEDUP_REMOVED lines=28> */
.L_x_1816:
[----:B------:R-:W-:Y:S05]  /*f8f0*/  BSYNC B1 ;  /* 0x0000000000017941 */ /* 0x000fea0003800000 */
.L_x_1815:
        /* <DEDUP_REMOVED lines=41> */
[----:B---3--:R-:W1:Y:S02]  /*fb90*/  LDS.128 R16, [R52] ;  /* 0x0000000034107984 */ /* 0x008e640000000c00 */
        /* <DEDUP_REMOVED lines=61> */
.L_x_1822:
[----:B------:R-:W-:Y:S05]  /*ff70*/  BSYNC B0 ;  /* 0x0000000000007941 */ /* 0x000fea0003800000 */
.L_x_1821:
[----:B------:R-:W-:-:S13]  /*ff80*/  ISETP.GE.AND P0, PT, R142, c[0x0][0x27c], PT ;  /* 0x00009f008e007a0c */ /* 0x000fda0003f06270 */
[----:B------:R-:W-:Y:S05]  /*ff90*/  @P0 BRA `(.L_x_1820) ;  /* 0x0000059000000947 */ /* 0x000fea0003800000 */
[----:B------:R-:W3:Y:S04]  /*ffa0*/  LDL R3, [R1+0xd0] ;  /* 0x0000d00001037983 */ /* 0x000ee80000100800 */
[----:B-1----:R-:W4:Y:S01]  /*ffb0*/  LDL R52, [R1+0xe0] ;  /* 0x0000e00001347983 */ /* 0x002f220000100800 */
[----:B------:R-:W-:Y:S02]  /*ffc0*/  MOV R2, c[0x0][0x27c] ;  /* 0x00009f0000027a02 */ /* 0x000fe40000000f00 */
[----:B------:R-:W-:Y:S02]  /*ffd0*/  LOP3.LUT R5, R39, 0xffff0000, RZ, 0xc0, !PT ;  /* 0xffff000027057812 */ /* 0x000fe400078ec0ff */
        /* <DEDUP_REMOVED lines=22> */
[C---:B---3--:R-:W-:Y:S01]  /*10140*/  SHF.L.U32 R4, R12.reuse, 0x10, RZ ;  /* 0x000000100c047819 */ /* 0x048fe200000006ff */
        /* <DEDUP_REMOVED lines=62> */
.L_x_1820:
[----:B------:R-:W-:Y:S05]  /*10530*/  BSYNC B1 ;  /* 0x0000000000017941 */ /* 0x000fea0003800000 */
.L_x_1819:
        /* <DEDUP_REMOVED lines=29> */
[----:B------:R-:W4:Y:S02]  /*10710*/  LDS.128 R12, [R26+0x10080] ;  /* 0x010080001a0c7984 */ /* 0x000f240000000c00 */
[C---:B----4-:R-:W-:Y:S01]  /*10720*/  SHF.L.U32 R4, R12.reuse, 0x10, RZ ;  /* 0x000000100c047819 */ /* 0x050fe200000006ff */
        /* <DEDUP_REMOVED lines=9> */
[----:B---3--:R-:W3:Y:S02]  /*107c0*/  LDS.128 R16, [R55] ;  /* 0x0000000037107984 */ /* 0x008ee40000000c00 */
[C---:B---3--:R-:W-:Y:S01]  /*107d0*/  SHF.L.U32 R9, R16.reuse, 0x10, RZ ;  /* 0x0000001010097819 */ /* 0x048fe200000006ff */
        /* <DEDUP_REMOVED lines=60> */
.L_x_1824:
[----:B------:R-:W-:Y:S05]  /*10ba0*/  BSYNC B0 ;  /* 0x0000000000007941 */ /* 0x000fea0003800000 */
.L_x_1823:
[----:B------:R-:W-:-:S13]  /*10bb0*/  ISETP.GE.AND P0, PT, R142, c[0x0][0x27c], PT ;  /* 0x00009f008e007a0c */ /* 0x000fda0003f06270 */
[----:B------:R-:W-:Y:S05]  /*10bc0*/  @P0 BRA `(.L_x_1802) ;  /* 0x0000059000000947 */ /* 0x000fea0003800000 */
[----:B------:R-:W4:Y:S04]  /*10bd0*/  LDL R3, [R1+0xd0] ;  /* 0x0000d00001037983 */ /* 0x000f280000100800 */
[----:B------:R-:W5:Y:S01]  /*10be0*/  LDL R32, [R1+0xdc] ;  /* 0x0000dc0001207983 */ /* 0x000f620000100800 */
[----:B------:R-:W-:Y:S02]  /*10bf0*/  MOV R2, c[0x0][0x27c] ;  /* 0x00009f0000027a02 */ /* 0x000fe40000000f00 */
[----:B------:R-:W-:Y:S02]  /*10c00*/  LOP3.LUT R5, R39, 0xffff0000, RZ, 0xc0, !PT ;  /* 0xffff000027057812 */ /* 0x000fe400078ec0ff */
[----:B----4-:R-:W-:-:S04]  /*10c10*/  LEA.HI R2, R2, R3, RZ, 0x1d ;  /* 0x0000000302027211 */ /* 0x010fc800078fe8ff */
[----:B------:R-:W-:Y:S01]  /*10c20*/  SHF.R.S32.HI R3, RZ, 0x1f, R2 ;  /* 0x0000001fff037819 */ /* 0x000fe20000011402 */
[----:B------:R-:W-:Y:S01]  /*10c30*/  IMAD.SHL.U32 R4, R2, 0x8, RZ ;  /* 0x0000000802047824 */ /* 0x000fe200078e00ff */
[----:B---3-5:R-:W3:Y:S02]  /*10c40*/  LDS.128 R16, [R32] ;  /* 0x0000000020107984 */ /* 0x028ee40000000c00 */
        /* <DEDUP_REMOVED lines=10> */
[C---:B---3--:R-:W-:Y:S01]  /*10cf0*/  SHF.L.U32 R9, R16.reuse, 0x10, RZ ;  /* 0x0000001010097819 */ /* 0x048fe200000006ff */
[C---:B------:R-:W-:Y:S01]  /*10d00*/  IMAD.U32 R23, R19.reuse, 0x10000, RZ ;  /* 0x0001000013177824 */ /* 0x040fe200078e00ff */
[----:B------:R-:W-:Y:S01]  /*10d10*/  LOP3.LUT R24, R19, 0xffff0000, RZ, 0xc0, !PT ;  /* 0xffff000013187812 */ /* 0x000fe200078ec0ff */
[C---:B------:R-:W-:Y:S01]  /*10d20*/  IMAD.U32 R20, R17.reuse, 0x10000, RZ ;  /* 0x0001000011147824 */ /* 0x040fe200078e00ff */
[----:B------:R-:W-:Y:S02]  /*10d30*/  LOP3.LUT R16, R16, 0xffff0000, RZ, 0xc0, !PT ;  /* 0xffff000010107812 */ /* 0x000fe400078ec0ff */
[----:B------:R-:W-:Y:S02]  /*10d40*/  LOP3.LUT R25, R17, 0xffff0000, RZ, 0xc0, !PT ;  /* 0xffff000011197812 */ /* 0x000fe400078ec0ff */
[C---:B------:R-:W-:Y:S02]  /*10d50*/  SHF.L.U32 R17, R18.reuse, 0x10, RZ ;  /* 0x0000001012117819 */ /* 0x040fe400000006ff */
[----:B------:R-:W-:-:S02]  /*10d60*/  LOP3.LUT R18, R18, 0xffff0000, RZ, 0xc0, !PT ;  /* 0xffff000012127812 */ /* 0x000fc400078ec0ff */
[C---:B----4-:R-:W-:Y:S01]  /*10d70*/  SHF.L.U32 R4, R12.reuse, 0x10, RZ ;  /* 0x000000100c047819 */ /* 0x050fe200000006ff */
        /* <DEDUP_REMOVED lines=62> */
.L_x_1802:
[----:B------:R-:W-:Y:S05]  /*11160*/  BSYNC B2 ;  /* 0x0000000000027941 */ /* 0x000fea0003800000 */
.L_x_1774:
[----:B-1----:R-:W-:Y:S01]  /*11170*/  IMAD R4, R50, c[0x0][0x208], RZ ;  /* 0x0000820032047a24 */ /* 0x002fe200078e02ff */
[----:B------:R-:W-:Y:S01]  /*11180*/  ISETP.GE.AND P1, PT, R140, c[0x0][0x1d4], PT ;  /* 0x000075008c007a0c */ /* 0x000fe20003f26270 */
[----:B--23--:R-:W-:Y:S01]  /*11190*/  IMAD.WIDE.U32 R2, R211, c[0x0][0x208], RZ ;  /* 0x00008200d3027a25 */ /* 0x00cfe200078e00ff */
[----:B------:R-:W-:-:S04]  /*111a0*/  DEPBAR.LE SB0, 0x0 ;  /* 0x000080000000791a */ /* 0x000fc80000000000 */
[----:B------:R-:W-:Y:S01]  /*111b0*/  IMAD R4, R211, c[0x0][0x20c], R4 ;  /* 0x00008300d3047a24 */ /* 0x000fe200078e0204 */
[----:B------:R-:W-:Y:S01]  /*111c0*/  BAR.SYNC.DEFER_BLOCKING 0x0 ;  /* 0x0000000000007b1d */ /* 0x000fe20000010000 */
[----:B------:R-:W-:Y:S01]  /*111d0*/  IMAD.WIDE.U32 R220, R49, c[0x0][0x210], RZ ;  /* 0x0000840031dc7a25 */ /* 0x000fe200078e00ff */
[----:B------:R-:W-:Y:S02]  /*111e0*/  IADD3 R5, R150, 0x20, RZ ;  /* 0x0000002096057810 */ /* 0x000fe40007ffe0ff */
[----:B------:R-:W-:Y:S01]  /*111f0*/  LOP3.LUT R212, R212, 0xfffffffe, RZ, 0xc0, !PT ;  /* 0xfffffffed4d47812 */ /* 0x000fe200078ec0ff */
[----:B------:R-:W-:Y:S01]  /*11200*/  IMAD.IADD R3, R3, 0x1, R4 ;  /* 0x0000000103037824 */ /* 0x000fe200078e0204 */
[----:B------:R-:W-:Y:S01]  /*11210*/  ISETP.GE.AND P6, PT, R142, c[0x0][0x1d4], PT ;  /* 0x000075008e007a0c */ /* 0x000fe20003fc6270 */
[----:B------:R-:W-:Y:S01]  /*11220*/  IMAD R4, R51, c[0x0][0x218], RZ ;  /* 0x0000860033047a24 */ /* 0x000fe200078e02ff */
[----:B------:R-:W-:Y:S01]  /*11230*/  @P1 LOP3.LUT R212, R212, 0x1, RZ, 0xfc, !PT ;  /* 0x00000001d4d41812 */ /* 0x000fe200078efcff */
[C---:B------:R-:W-:Y:S01]  /*11240*/  IMAD.WIDE.U32 R2, R210.reuse, c[0x0][0x218], R2 ;  /* 0x00008600d2027a25 */ /* 0x040fe200078e0002 */
[----:B------:R-:W-:Y:S01]  /*11250*/  ISETP.GE.AND P2, PT, R205, c[0x0][0x1d4], PT ;  /* 0x00007500cd007a0c */ /* 0x000fe20003f46270 */
[----:B------:R-:W1:Y:S01]  /*11260*/  S2R R14, SR_TID.X ;  /* 0x00000000000e7919 */ /* 0x000e620000002100 */
[----:B------:R-:W-:Y:S01]  /*11270*/  BSSY B0, `(.L_x_1825) ;  /* 0x0000041000007945 */ /* 0x000fe20003800000 */
[----:B------:R-:W-:Y:S01]  /*11280*/  IMAD R4, R210, c[0x0][0x21c], R4 ;  /* 0x00008700d2047a24 */ /* 0x000fe200078e0204 */
[----:B------:R-:W-:Y:S01]  /*11290*/  IADD3 R2, P0, R2, R220, RZ ;  /* 0x000000dc02027210 */ /* 0x000fe20007f1e0ff */
[----:B------:R-:W-:-:S05]  /*112a0*/  IMAD R223, R49, c[0x0][0x214], R221 ;  /* 0x0000850031df7a24 */ /* 0x000fca00078e02dd */
[----:B------:R-:W-:Y:S01]  /*112b0*/  IADD3.X R3, R223, R3, R4, P0, !PT ;  /* 0x00000003df037210 */ /* 0x000fe200007fe404 */
[----:B------:R-:W-:Y:S01]  /*112c0*/  IMAD.IADD R4, R123, 0x1, -R143 ;  /* 0x000000017b047824 */ /* 0x000fe200078e0a8f */
[C---:B------:R-:W-:Y:S01]  /*112d0*/  LEA R9, P0, R2.reuse, c[0x0][0x1f8], 0x1 ;  /* 0x00007e0002097a11 */ /* 0x040fe200078008ff */
[----:B------:R-:W-:Y:S03]  /*112e0*/  LDSM.16.M88.4 R20, [R199] ;  /* 0x00000000c714783b */ /* 0x000fe60000000200 */
[----:B------:R-:W-:Y:S02]  /*112f0*/  LEA.HI.X R6, R2, c[0x0][0x1fc], R3, 0x1, P0 ;  /* 0x00007f0002067a11 */ /* 0x000fe400000f0c03 */
[----:B------:R-:W2:Y:S01]  /*11300*/  SHFL.IDX PT, R2, R9, RZ, 0x181f ;  /* 0x00181fff09027589 */ /* 0x000ea200000e0000 */
[----:B------:R-:W-:Y:S02]  /*11310*/  LOP3.LUT P0, RZ, R149, 0x2, RZ, 0xc0, !PT ;  /* 0x0000000295ff7812 */ /* 0x000fe4000780c0ff */
[----:B------:R-:W-:Y:S01]  /*11320*/  ISETP.LT.OR P1, PT, R4, 0x1, P1 ;  /* 0x000000010400780c */ /* 0x000fe20000f21670 */
[----:B------:R-:W3:Y:S04]  /*11330*/  SHFL.IDX PT, R3, R6, RZ, 0x181f ;  /* 0x00181fff06037589 */ /* 0x000ee800000e0000 */
[----:B------:R4:W1:Y:S04]  /*11340*/  LDSM.16.M88.4 R24, [R150] ;  /* 0x000000009618783b */ /* 0x0008680000000200 */
[----:B------:R4:W1:Y:S02]  /*11350*/  LDSM.16.M88.4 R44, [R150+0x800] ;  /* 0x00080000962c783b */ /* 0x0008640000000200 */
[----:B------:R-:W-:-:S02]  /*11360*/  @P0 IADD3 R5, R150, -0x20, RZ ;  /* 0xffffffe096050810 */ /* 0x000fc40007ffe0ff */
[----:B------:R4:W1:Y:S04]  /*11370*/  LDSM.16.M88.4 R48, [R150+0x1000] ;  /* 0x001000009630783b */ /* 0x0008680000000200 */
[----:B------:R4:W1:Y:S01]  /*11380*/  LDSM.16.M88.4 R56, [R5] ;  /* 0x000000000538783b */ /* 0x0008620000000200 */
[----:B--2---:R-:W-:-:S03]  /*11390*/  LEA R12, P0, R140, R2, 0x1 ;  /* 0x000000028c0c7211 */ /* 0x004fc600078008ff */
[----:B------:R4:W2:Y:S01]  /*113a0*/  LDSM.16.M88.4 R60, [R5+0x800] ;  /* 0x00080000053c783b */ /* 0x0008a20000000200 */
[----:B---3--:R-:W-:-:S03]  /*113b0*/  LEA.HI.X R13, R140, R3, R141, 0x1, P0 ;  /* 0x000000038c0d7211 */ /* 0x008fc600000f0c8d */
[----:B------:R4:W3:Y:S01]  /*113c0*/  LDSM.16.M88.4 R72, [R5+0x1000] ;  /* 0x001000000548783b */ /* 0x0008e20000000200 */
[----:B------:R-:W-:-:S03]  /*113d0*/  LEA R10, P0, R206, R2, 0x1 ;  /* 0x00000002ce0a7211 */ /* 0x000fc600078008ff */
[----:B------:R4:W1:Y:S01]  /*113e0*/  LDSM.16.M88.4 R28, [R200] ;  /* 0x00000000c81c783b */ /* 0x0008620000000200 */
[----:B------:R-:W-:Y:S02]  /*113f0*/  LEA.HI.X R11, R206, R3, R213, 0x1, P0 ;  /* 0x00000003ce0b7211 */ /* 0x000fe400000f0cd5 */
[----:B------:R-:W-:Y:S01]  /*11400*/  ISETP.LT.OR P0, PT, R4, 0x1, P6 ;  /* 0x000000010400780c */ /* 0x000fe20003701670 */
[----:B------:R-:W-:Y:S01]  /*11410*/  @!PT LDS RZ, [RZ] ;  /* 0x00000000fffff984 */ /* 0x000fe20000000800 */
[----:B------:R-:W-:Y:S01]  /*11420*/  @!PT LDS RZ, [RZ] ;  /* 0x00000000fffff984 */ /* 0x000fe20000000800 */
[----:B------:R-:W-:Y:S01]  /*11430*/  @!PT LDS RZ, [RZ] ;  /* 0x00000000fffff984 */ /* 0x000fe20000000800 */
[----:B------:R4:W-:Y:S01]  /*11440*/  LDGSTS.E.BYPASS.LTC128B.128 [R203+0x4080], [R12.64], !P1 ;  /* 0x040800000ccb7fae */ /* 0x0009e2000c901d46 */
[----:B------:R-:W-:-:S11]  /*11450*/  ISETP.GE.AND P1, PT, R204, c[0x0][0x1d4], PT ;  /* 0x00007500cc007a0c */ /* 0x000fd60003f26270 */
[----:B------:R1:W-:Y:S02]  /*11460*/  LDGSTS.E.BYPASS.LTC128B.128 [R203+0x5880], [R10.64], !P0 ;  /* 0x058800000acb7fae */ /* 0x0003e4000c101d46 */
[----:B-1----:R-:W-:-:S04]  /*11470*/  LEA R10, P0, R205, R2, 0x1 ;  /* 0x00000002cd0a7211 */ /* 0x002fc800078008ff */
[----:B------:R-:W-:Y:S02]  /*11480*/  LEA.HI.X R11, R205, R3, R215, 0x1, P0 ;  /* 0x00000003cd0b7211 */ /* 0x000fe400000f0cd7 */
[----:B------:R-:W-:-:S04]  /*11490*/  LEA R2, P0, R204, R2, 0x1 ;  /* 0x00000002cc027211 */ /* 0x000fc800078008ff */
[----:B------:R-:W-:Y:S02]  /*114a0*/  LEA.HI.X R3, R204, R3, R214, 0x1, P0 ;  /* 0x00000003cc037211 */ /* 0x000fe400000f0cd6 */
[----:B------:R-:W-:-:S13]  /*114b0*/  ISETP.LT.OR P0, PT, R4, 0x1, P2 ;  /* 0x000000010400780c */ /* 0x000fda0001701670 */
[----:B------:R4:W-:Y:S01]  /*114c0*/  LDGSTS.E.BYPASS.LTC128B.128 [R203+0x7080], [R10.64], !P0 ;  /* 0x070800000acb7fae */ /* 0x0009e2000c101d46 */
[----:B------:R-:W-:-:S13]  /*114d0*/  ISETP.LT.OR P0, PT, R4, 0x1, P1 ;  /* 0x000000010400780c */ /* 0x000fda0000f01670 */
[----:B------:R4:W-:Y:S01]  /*114e0*/  LDGSTS.E.BYPASS.LTC128B.128 [R203+0x8880], [R2.64], !P0 ;  /* 0x0888000002cb7fae */ /* 0x0009e2000c101d46 */
[----:B------:R-:W-:-:S13]  /*114f0*/  ISETP.GT.AND P0, PT, R14, 0x7f, PT ;  /* 0x0000007f0e00780c */ /* 0x000fda0003f04270 */
[----:B------:R-:W-:Y:S05]  /*11500*/  @P0 BRA `(.L_x_1826) ;  /* 0x0000017000000947 */ /* 0x000fea0003800000 */
[----:B--23--:R-:W-:Y:S05]  /*11510*/  BRA.DIV ~URZ, `(.L_x_1827) ;  /* 0x0000b6b27f007947 */ /* 0x00cfea000b800000 */
[----:B----4-:R1:W2:Y:S04]  /*11520*/  SHFL.IDX PT, R5, R6, 0x1, 0x181f ;  /* 0x00381f0006057f89 */ /* 0x0102a800000e0000 */
[----:B------:R1:W3:Y:S02]  /*11530*/  SHFL.IDX PT, R2, R9, 0x1, 0x181f ;  /* 0x00381f0009027f89 */ /* 0x0002e400000e0000 */
.L_x_1919:
[-C--:B---3--:R-:W-:Y:S02]  /*11540*/  LEA R10, P0, R206, R2.reuse, 0x1 ;  /* 0x00000002ce0a7211 */ /* 0x088fe400078008ff */
[----:B------:R-:W-:Y:S02]  /*11550*/  ISETP.LT.OR P2, PT, R4, 0x21, P2 ;  /* 0x000000210400780c */ /* 0x000fe40001741670 */
[----:B--2---:R-:W-:Y:S02]  /*11560*/  LEA.HI.X R11, R206, R5, R213, 0x1, P0 ;  /* 0x00000005ce0b7211 */ /* 0x004fe400000f0cd5 */
[----:B------:R-:W-:-:S02]  /*11570*/  LEA R14, P0, R205, R2, 0x1 ;  /* 0x00000002cd0e7211 */ /* 0x000fc400078008ff */
[----:B------:R-:W-:Y:S02]  /*11580*/  ISETP.LT.OR P1, PT, R4, 0x21, P1 ;  /* 0x000000210400780c */ /* 0x000fe40000f21670 */
[----:B------:R-:W-:Y:S02]  /*11590*/  LEA.HI.X R15, R205, R5, R215, 0x1, P0 ;  /* 0x00000005cd0f7211 */ /* 0x000fe400000f0cd7 */
[----:B------:R-:W-:-:S04]  /*115a0*/  LEA R12, P0, R140, R2, 0x1 ;  /* 0x000000028c0c7211 */ /* 0x000fc800078008ff */
[----:B------:R-:W-:Y:S02]  /*115b0*/  LEA.HI.X R13, R140, R5, R141, 0x1, P0 ;  /* 0x000000058c0d7211 */ /* 0x000fe400000f0c8d */
[----:B------:R-:W-:-:S04]  /*115c0*/  LOP3.LUT P0, RZ, R212, 0x1, RZ, 0xc0, !PT ;  /* 0x00000001d4ff7812 */ /* 0x000fc8000780c0ff */
[----:B------:R-:W-:-:S13]  /*115d0*/  ISETP.LT.OR P0, PT, R4, 0x21, P0 ;  /* 0x000000210400780c */ /* 0x000fda0000701670 */
[----:B------:R-:W-:Y:S01]  /*115e0*/  @!PT LDS RZ, [RZ] ;  /* 0x00000000fffff984 */ /* 0x000fe20000000800 */
[----:B------:R-:W-:Y:S01]  /*115f0*/  @!PT LDS RZ, [RZ] ;  /* 0x00000000fffff984 */ /* 0x000fe20000000800 */
[----:B------:R-:W-:Y:S01]  /*11600*/  @!PT LDS RZ, [RZ] ;  /* 0x00000000fffff984 */ /* 0x000fe20000000800 */
[----:B------:R2:W-:Y:S01]  /*11610*/  LDGSTS.E.BYPASS.LTC128B.128 [R207+0x5080], [R12.64], !P0 ;  /* 0x050800000ccf7fae */ /* 0x0005e2000c101d46 */
[----:B------:R-:W-:-:S13]  /*11620*/  ISETP.LT.OR P0, PT, R4, 0x21, P6 ;  /* 0x000000210400780c */ /* 0x000fda0003701670 */
[----:B------:R2:W-:Y:S01]  /*11630*/  LDGSTS.E.BYPASS.LTC128B.128 [R207+0x6880], [R10.64], !P0 ;  /* 0x068800000acf7fae */ /* 0x0005e2000c101d46 */
[----:B------:R-:W-:-:S03]  /*11640*/  LEA R2, P0, R204, R2, 0x1 ;  /* 0x00000002cc027211 */ /* 0x000fc600078008ff */
[----:B------:R2:W-:Y:S01]  /*11650*/  LDGSTS.E.BYPASS.LTC128B.128 [R207+0x8080], [R14.64], !P2 ;  /* 0x080800000ecf7fae */ /* 0x0005e2000d101d46 */
[----:B------:R-:W-:-:S05]  /*11660*/  LEA.HI.X R3, R204, R5, R214, 0x1, P0 ;  /* 0x00000005cc037211 */ /* 0x000fca00000f0cd6 */
[----:B------:R2:W-:Y:S04]  /*11670*/  LDGSTS.E.BYPASS.LTC128B.128 [R207+0x9880], [R2.64], !P1 ;  /* 0x0988000002cf7fae */ /* 0x0005e8000c901d46 */
.L_x_1826:
[----:B--23--:R-:W-:Y:S05]  /*11680*/  BSYNC B0 ;  /* 0x0000000000007941 */ /* 0x00cfea0003800000 */
.L_x_1825:
[----:B------:R-:W-:Y:S01]  /*11690*/  R2P PR, R149, 0x6 ;  /* 0x0000000695007804 */ /* 0x000fe20000000000 */
[C---:B----4-:R-:W-:Y:S01]  /*116a0*/  HMMA.16816.F32.BF16 R12, R20.reuse, R24, RZ ;  /* 0x00000018140c723c */ /* 0x050fe200000418ff */
[----:B------:R-:W-:Y:S01]  /*116b0*/  MOV R2, 0x40 ;  /* 0x0000004000027802 */ /* 0x000fe20000000f00 */
[----:B------:R-:W-:Y:S01]  /*116c0*/  LDSM.16.M88.4 R16, [R202] ;  /* 0x00000000ca10783b */ /* 0x000fe20000000200 */
[----:B------:R-:W-:Y:S01]  /*116d0*/  IADD3 R11, R150, 0x20, RZ ;  /* 0x00000020960b7810 */ /* 0x000fe20007ffe0ff */
[----:B------:R-:W-:Y:S01]  /*116e0*/  BSSY B1, `(.L_x_1828) ;  /* 0x000011d000017945 */ /* 0x000fe20003800000 */
[----:B------:R-:W-:Y:S01]  /*116f0*/  SEL R2, R2, 0xffffffc0, !P2 ;  /* 0xffffffc002027807 */ /* 0x000fe20005000000 */
[----:B------:R-:W-:Y:S01]  /*11700*/  LDSM.16.M88.4 R80, [R150+0x1800] ;  /* 0x001800009650783b */ /* 0x000fe20000000200 */
[----:B------:R-:W-:Y:S01]  /*11710*/  ISETP.GT.AND P0, PT, R97, R218, PT ;  /* 0x000000da6100720c */ /* 0x000fe20003f04270 */
[----:B------:R-:W-:Y:S01]  /*11720*/  HMMA.16816.F32.BF16 R24, R20, R26, RZ ;  /* 0x0000001a1418723c */ /* 0x000fe200000418ff */
[C---:B------:R-:W-:Y:S01]  /*11730*/  IADD3 R3, R150.reuse, R2, RZ ;  /* 0x0000000296037210 */ /* 0x040fe20007ffe0ff */
[----:B------:R-:W-:Y:S02]  /*11740*/  LDSM.16.M88.4 R88, [R150+0x3000] ;  /* 0x003000009658783b */ /* 0x000fe40000000200 */
[----:B------:R-:W-:-:S02]  /*11750*/  @P1 IADD3 R11, R150, -0x20, RZ ;  /* 0xffffffe0960b1810 */ /* 0x000fc40007ffe0ff */
[----:B-----5:R-:W2:Y:S02]  /*11760*/  LDSM.16.M88.4 R52, [R3] ;  /* 0x000000000334783b */ /* 0x020ea40000000200 */
[----:B------:R-:W-:Y:S01]  /*11770*/  HMMA.16816.F32.BF16 R32, R20, R44, RZ ;  /* 0x0000002c1420723c */ /* 0x000fe200000418ff */
[----:B------:R-:W-:Y:S01]  /*11780*/  IADD3 R10, R2, R11, RZ ;  /* 0x0000000b020a7210 */ /* 0x000fe20007ffe0ff */
[----:B------:R-:W3:Y:S04]  /*11790*/  LDSM.16.M88.4 R64, [R3+0x800] ;  /* 0x000800000340783b */ /* 0x000ee80000000200 */
[----:B------:R-:W-:Y:S02]  /*117a0*/  LDSM.16.M88.4 R76, [R10] ;  /* 0x000000000a4c783b */ /* 0x000fe40000000200 */
[----:B------:R-:W-:Y:S02]  /*117b0*/  HMMA.16816.F32.BF16 R40, R28, R56, R12 ;  /* 0x000000381c28723c */ /* 0x000fe4000004180c */
[----:B------:R-:W4:Y:S04]  /*117c0*/  LDSM.16.M88.4 R12, [R201] ;  /* 0x00000000c90c783b */ /* 0x000f280000000200 */
[----:B------:R-:W-:Y:S02]  /*117d0*/  LDSM.16.M88.4 R68, [R10+0x800] ;  /* 0x000800000a44783b */ /* 0x000fe40000000200 */
[C---:B------:R-:W-:Y:S02]  /*117e0*/  HMMA.16816.F32.BF16 R44, R20.reuse, R46, RZ ;  /* 0x0000002e142c723c */ /* 0x040fe400000418ff */
[----:B------:R-:W-:Y:S04]  /*117f0*/  LDSM.16.M88.4 R84, [R11+0x1800] ;  /* 0x001800000b54783b */ /* 0x000fe80000000200 */
[----:B------:R-:W0:Y:S02]  /*11800*/  LDGDEPBAR ;  /* 0x00000000000079af */ /* 0x000e240000000000 */
[C---:B------:R-:W-:Y:S08]  /*11810*/  HMMA.16816.F32.BF16 R36, R20.reuse, R48, RZ ;  /* 0x000000301424723c */ /* 0x040ff000000418ff */
[----:B------:R-:W-:Y:S08]  /*11820*/  HMMA.16816.F32.BF16 R48, R20, R50, RZ ;  /* 0x000000321430723c */ /* 0x000ff000000418ff */
[C---:B------:R-:W-:Y:S01]  /*11830*/  HMMA.16816.F32.BF16 R20, R28.reuse, R58, R24 ;  /* 0x0000003a1c14723c */ /* 0x040fe20000041818 */
[----:B------:R-:W1:Y:S04]  /*11840*/  LDSM.16.M88.4 R56, [R3+0x1000] ;  /* 0x001000000338783b */ /* 0x000e680000000200 */
[----:B------:R-:W1:Y:S03]  /*11850*/  LDSM.16.M88.4 R24, [R199+0x4000] ;  /* 0x00400000c718783b */ /* 0x000e660000000200 */
[----:B------:R-:W-:Y:S08]  /*11860*/  HMMA.16816.F32.BF16 R32, R28, R60, R32 ;  /* 0x0000003c1c20723c */ /* 0x000ff00000041820 */
[----:B--2---:R-:W-:Y:S08]  /*11870*/  HMMA.16816.F32.BF16 R40, R16, R52, R40 ;  /* 0x000000341028723c */ /* 0x004ff00000041828 */
[C---:B------:R-:W-:Y:S01]  /*11880*/  HMMA.16816.F32.BF16 R44, R28.reuse, R62, R44 ;  /* 0x0000003e1c2c723c */ /* 0x040fe2000004182c */
[----:B------:R-:W2:Y:S07]  /*11890*/  LDSM.16.M88.4 R60, [R10+0x1000] ;  /* 0x001000000a3c783b */ /* 0x000eae0000000200 */
[C---:B------:R-:W-:Y:S08]  /*118a0*/  HMMA.16816.F32.BF16 R36, R28.reuse, R72, R36 ;  /* 0x000000481c24723c */ /* 0x040ff00000041824 */
[----:B------:R-:W-:Y:S01]  /*118b0*/  HMMA.16816.F32.BF16 R48, R28, R74, R48 ;  /* 0x0000004a1c30723c */ /* 0x000fe20000041830 */
[----:B------:R-:W2:Y:S07]  /*118c0*/  LDSM.16.M88.4 R72, [R150+0x2000] ;  /* 0x002000009648783b */ /* 0x000eae0000000200 */
[C---:B------:R-:W-:Y:S08]  /*118d0*/  HMMA.16816.F32.BF16 R20, R16.reuse, R54, R20 ;  /* 0x000000361014723c */ /* 0x040ff00000041814 */
[----:B---3--:R-:W-:Y:S01]  /*118e0*/  HMMA.16816.F32.BF16 R28, R16, R64, R32 ;  /* 0x00000040101c723c */ /* 0x008fe20000041820 */
[----:B------:R-:W3:Y:S07]  /*118f0*/  LDSM.16.M88.4 R32, [R200+0x4000] ;  /* 0x00400000c820783b */ /* 0x000eee0000000200 */
[----:B----4-:R-:W-:Y:S08]  /*11900*/  HMMA.16816.F32.BF16 R40, R12, R76, R40 ;  /* 0x0000004c0c28723c */ /* 0x010ff00000041828 */
[C---:B------:R-:W-:Y:S01]  /*11910*/  HMMA.16816.F32.BF16 R44, R16.reuse, R66, R44 ;  /* 0x00000042102c723c */ /* 0x040fe2000004182c */
[----:B------:R-:W-:Y:S07]  /*11920*/  LDSM.16.M88.4 R64, [R11+0x2000] ;  /* 0x002000000b40783b */ /* 0x000fee0000000200 */
[C---:B-1----:R-:W-:Y:S01]  /*11930*/  HMMA.16816.F32.BF16 R52, R16.reuse, R56, R36 ;  /* 0x000000381034723c */ /* 0x042fe20000041824 */
[----:B------:R-:W1:Y:S07]  /*11940*/  LDSM.16.M88.4 R36, [R150+0x2800] ;  /* 0x002800009624783b */ /* 0x000e6e0000000200 */
[----:B------:R-:W-:Y:S01]  /*11950*/  HMMA.16816.F32.BF16 R48, R16, R58, R48 ;  /* 0x0000003a1030723c */ /* 0x000fe20000041830 */
[----:B------:R-:W-:Y:S07]  /*11960*/  LDSM.16.M88.4 R56, [R11+0x2800] ;  /* 0x002800000b38783b */ /* 0x000fee0000000200 */
[C---:B------:R-:W-:Y:S01]  /*11970*/  HMMA.16816.F32.BF16 R16, R12.reuse, R78, R20 ;  /* 0x0000004e0c10723c */ /* 0x040fe20000041814 */
[----:B------:R-:W-:Y:S07]  /*11980*/  LDSM.16.M88.4 R76, [R3+0x1800] ;  /* 0x00180000034c783b */ /* 0x000fee0000000200 */
[----:B------:R-:W-:Y:S01]  /*11990*/  HMMA.16816.F32.BF16 R20, R12, R68, R28 ;  /* 0x000000440c14723c */ /* 0x000fe2000004181c */
[----:B------:R-:W4:Y:S07]  /*119a0*/  LDSM.16.M88.4 R28, [R202+0x4000] ;  /* 0x00400000ca1c783b */ /* 0x000f2e0000000200 */
[----:B------:R-:W-:Y:S08]  /*119b0*/  HMMA.16816.F32.BF16 R40, R24, R80, R40 ;  /* 0x000000501828723c */ /* 0x000ff00000041828 */
[C---:B------:R-:W-:Y:S01]  /*119c0*/  HMMA.16816.F32.BF16 R44, R12.reuse, R70, R44 ;  /* 0x000000460c2c723c */ /* 0x040fe2000004182c */
[----:B------:R-:W-:Y:S07]  /*119d0*/  LDSM.16.M88.4 R68, [R10+0x1800] ;  /* 0x001800000a44783b */ /* 0x000fee0000000200 */
[C---:B--2---:R-:W-:Y:S08]  /*119e0*/  HMMA.16816.F32.BF16 R52, R12.reuse, R60, R52 ;  /* 0x0000003c0c34723c */ /* 0x044ff00000041834 */
[----:B------:R-:W-:Y:S01]  /*119f0*/  HMMA.16816.F32.BF16 R48, R12, R62, R48 ;  /* 0x0000003e0c30723c */ /* 0x000fe20000041830 */
[----:B------:R-:W2:Y:S07]  /*11a00*/  LDSM.16.M88.4 R60, [R3+0x2000] ;  /* 0x00200000033c783b */ /* 0x000eae0000000200 */
[C---:B------:R-:W-:Y:S01]  /*11a10*/  HMMA.16816.F32.BF16 R12, R24.reuse, R82, R16 ;  /* 0x00000052180c723c */ /* 0x040fe20000041810 */
[----:B------:R-:W-:Y:S07]  /*11a20*/  LDSM.16.M88.4 R80, [R3+0x3000] ;  /* 0x003000000350783b */ /* 0x000fee0000000200 */
[----:B------:R-:W-:Y:S01]  /*11a30*/  HMMA.16816.F32.BF16 R16, R24, R72, R20 ;  /* 0x000000481810723c */ /* 0x000fe20000041814 */
[----:B------:R-:W2:Y:S07]  /*11a40*/  LDSM.16.M88.4 R20, [R201+0x4000] ;  /* 0x00400000c914783b */ /* 0x000eae0000000200 */
[----:B---3--:R-:W-:Y:S08]  /*11a50*/  HMMA.16816.F32.BF16 R40, R32, R84, R40 ;  /* 0x000000542028723c */ /* 0x008ff00000041828 */
[C---:B------:R-:W-:Y:S01]  /*11a60*/  HMMA.16816.F32.BF16 R44, R24.reuse, R74, R44 ;  /* 0x0000004a182c723c */ /* 0x040fe2000004182c */
[----:B------:R-:W-:Y:S07]  /*11a70*/  LDSM.16.M88.4 R72, [R150+0x3800] ;  /* 0x003800009648783b */ /* 0x000fee0000000200 */
[C---:B-1----:R-:W-:Y:S08]  /*11a80*/  HMMA.16816.F32.BF16 R52, R24.reuse, R36, R52 ;  /* 0x000000241834723c */ /* 0x042ff00000041834 */
[----:B------:R-:W-:Y:S01]  /*11a90*/  HMMA.16816.F32.BF16 R48, R24, R38, R48 ;  /* 0x000000261830723c */ /* 0x000fe20000041830 */
[----:B------:R-:W1:Y:S07]  /*11aa0*/  LDSM.16.M88.4 R36, [R3+0x2800] ;  /* 0x002800000324783b */ /* 0x000e6e0000000200 */
[C---:B------:R-:W-:Y:S01]  /*11ab0*/  HMMA.16816.F32.BF16 R12, R32.reuse, R86, R12 ;  /* 0x00000056200c723c */ /* 0x040fe2000004180c */
[----:B------:R-:W-:Y:S07]  /*11ac0*/  LDSM.16.M88.4 R84, [R11+0x3000] ;  /* 0x003000000b54783b */ /* 0x000fee0000000200 */
[----:B------:R-:W-:Y:S01]  /*11ad0*/  HMMA.16816.F32.BF16 R24, R32, R64, R16 ;  /* 0x000000402018723c */ /* 0x000fe20000041810 */
[----:B------:R-:W-:Y:S07]  /*11ae0*/  LDSM.16.M88.4 R16, [R199+0x8000] ;  /* 0x00800000c710783b */ /* 0x000fee0000000200 */
[----:B----4-:R-:W-:Y:S08]  /*11af0*/  HMMA.16816.F32.BF16 R40, R28, R76, R40 ;  /* 0x0000004c1c28723c */ /* 0x010ff00000041828 */
[C---:B------:R-:W-:Y:S01]  /*11b00*/  HMMA.16816.F32.BF16 R44, R32.reuse, R66, R44 ;  /* 0x00000042202c723c */ /* 0x040fe2000004182c */
[----:B------:R-:W3:Y:S07]  /*11b10*/  LDSM.16.M88.4 R64, [R10+0x2000] ;  /* 0x002000000a40783b */ /* 0x000eee0000000200 */
[C---:B------:R-:W-:Y:S08]  /*11b20*/  HMMA.16816.F32.BF16 R52, R32.reuse, R56, R52 ;  /* 0x000000382034723c */ /* 0x040ff00000041834 */
[----:B------:R-:W-:Y:S01]  /*11b30*/  HMMA.16816.F32.BF16 R48, R32, R58, R48 ;  /* 0x0000003a2030723c */ /* 0x000fe20000041830 */
[----:B------:R-:W4:Y:S07]  /*11b40*/  LDSM.16.M88.4 R56, [R10+0x2800] ;  /* 0x002800000a38783b */ /* 0x000f2e0000000200 */
[C---:B------:R-:W-:Y:S01]  /*11b50*/  HMMA.16816.F32.BF16 R32, R28.reuse, R78, R12 ;  /* 0x0000004e1c20723c */ /* 0x040fe2000004180c */
[----:B------:R-:W3:Y:S04]  /*11b60*/  LDSM.16.M88.4 R12, [R200+0x8000] ;  /* 0x00800000c80c783b */ /* 0x000ee80000000200 */
[----:B------:R-:W-:Y:S03]  /*11b70*/  LDSM.16.M88.4 R76, [R10+0x3000] ;  /* 0x003000000a4c783b */ /* 0x000fe60000000200 */
[----:B--2---:R-:W-:Y:S08]  /*11b80*/  HMMA.16816.F32.BF16 R24, R28, R60, R24 ;  /* 0x0000003c1c18723c */ /* 0x004ff00000041818 */
[----:B------:R-:W-:Y:S08]  /*11b90*/  HMMA.16816.F32.BF16 R40, R20, R68, R40 ;  /* 0x000000441428723c */ /* 0x000ff00000041828 */
[C---:B------:R-:W-:Y:S01]  /*11ba0*/  HMMA.16816.F32.BF16 R44, R28.reuse, R62, R44 ;  /* 0x0000003e1c2c723c */ /* 0x040fe2000004182c */
[----:B------:R-:W2:Y:S07]  /*11bb0*/  LDSM.16.M88.4 R60, [R150+0x4000] ;  /* 0x00400000963c783b */ /* 0x000eae0000000200 */
[C---:B-1----:R-:W-:Y:S08]  /*11bc0*/  HMMA.16816.F32.BF16 R52, R28.reuse, R36, R52 ;  /* 0x000000241c34723c */ /* 0x042ff00000041834 */
[----:B------:R-:W-:Y:S08]  /*11bd0*/  HMMA.16816.F32.BF16 R48, R28, R38, R48 ;  /* 0x000000261c30723c */ /* 0x000ff00000041830 */
[C---:B------:R-:W-:Y:S01]  /*11be0*/  HMMA.16816.F32.BF16 R36, R20.reuse, R70, R32 ;  /* 0x000000461424723c */ /* 0x040fe20000041820 */
[----:B------:R-:W1:Y:S04]  /*11bf0*/  LDSM.16.M88.4 R32, [R202+0x8000] ;  /* 0x00800000ca20783b */ /* 0x000e680000000200 */
[----:B------:R-:W-:Y:S03]  /*11c00*/  LDSM.16.M88.4 R68, [R11+0x4000] ;  /* 0x004000000b44783b */ /* 0x000fe60000000200 */
[----:B---3--:R-:W-:Y:S08]  /*11c10*/  HMMA.16816.F32.BF16 R28, R20, R64, R24 ;  /* 0x00000040141c723c */ /* 0x008ff00000041818 */
[----:B------:R-:W-:Y:S08]  /*11c20*/  HMMA.16816.F32.BF16 R24, R16, R88, R40 ;  /* 0x000000581018723c */ /* 0x000ff00000041828 */
[----:B------:R-:W-:Y:S01]  /*11c30*/  HMMA.16816.F32.BF16 R40, R20, R66, R44 ;  /* 0x000000421428723c */ /* 0x000fe2000004182c */
[----:B------:R-:W3:Y:S07]  /*11c40*/  LDSM.16.M88.4 R64, [R11+0x3800] ;  /* 0x003800000b40783b */ /* 0x000eee0000000200 */
[----:B------:R-:W-:Y:S01]  /*11c50*/  HMMA.16816.F32.BF16 R44, R16, R90, R36 ;  /* 0x0000005a102c723c */ /* 0x000fe20000041824 */
[----:B------:R-:W-:Y:S07]  /*11c60*/  LDSM.16.M88.4 R88, [R3+0x4000] ;  /* 0x004000000358783b */ /* 0x000fee0000000200 */
[C---:B----4-:R-:W-:Y:S08]  /*11c70*/  HMMA.16816.F32.BF16 R52, R20.reuse, R56, R52 ;  /* 0x000000381434723c */ /* 0x050ff00000041834 */
[----:B------:R-:W-:Y:S08]  /*11c80*/  HMMA.16816.F32.BF16 R48, R20, R58, R48 ;  /* 0x0000003a1430723c */ /* 0x000ff00000041830 */
[----:B------:R-:W-:Y:S08]  /*11c90*/  HMMA.16816.F32.BF16 R20, R12, R84, R24 ;  /* 0x000000540c14723c */ /* 0x000ff00000041818 */
[C---:B------:R-:W-:Y:S01]  /*11ca0*/  HMMA.16816.F32.BF16 R36, R16.reuse, R72, R28 ;  /* 0x000000481024723c */ /* 0x040fe2000004181c */
[----:B------:R-:W4:Y:S07]  /*11cb0*/  LDSM.16.M88.4 R28, [R201+0x8000] ;  /* 0x00800000c91c783b */ /* 0x000f2e0000000200 */
[----:B------:R-:W-:Y:S01]  /*11cc0*/  HMMA.16816.F32.BF16 R24, R16, R74, R40 ;  /* 0x0000004a1018723c */ /* 0x000fe20000041828 */
[----:B------:R-:W4:Y:S07]  /*11cd0*/  LDSM.16.M88.4 R40, [R3+0x3800] ;  /* 0x003800000328783b */ /* 0x000f2e0000000200 */
[----:B------:R-:W-:Y:S01]  /*11ce0*/  HMMA.16816.F32.BF16 R44, R12, R86, R44 ;  /* 0x000000560c2c723c */ /* 0x000fe2000004182c */
[----:B------:R-:W-:Y:S07]  /*11cf0*/  LDSM.16.M88.4 R84, [R3+0x4800] ;  /* 0x004800000354783b */ /* 0x000fee0000000200 */
[C---:B--2---:R-:W-:Y:S08]  /*11d00*/  HMMA.16816.F32.BF16 R52, R16.reuse, R60, R52 ;  /* 0x0000003c1034723c */ /* 0x044ff00000041834 */
[----:B------:R-:W-:Y:S08]  /*11d10*/  HMMA.16816.F32.BF16 R60, R16, R62, R48 ;  /* 0x0000003e103c723c */ /* 0x000ff00000041830 */
[----:B-1----:R-:W-:Y:S01]  /*11d20*/  HMMA.16816.F32.BF16 R16, R32, R80, R20 ;  /* 0x000000502010723c */ /* 0x002fe20000041814 */
[----:B------:R-:W-:Y:S07]  /*11d30*/  LDSM.16.M88.4 R20, [R200+0xc000] ;  /* 0x00c00000c814783b */ /* 0x000fee0000000200 */
[C---:B---3--:R-:W-:Y:S08]  /*11d40*/  HMMA.16816.F32.BF16 R48, R12.reuse, R64, R36 ;  /* 0x000000400c30723c */ /* 0x048ff00000041824 */
[----:B------:R-:W-:Y:S01]  /*11d50*/  HMMA.16816.F32.BF16 R36, R12, R66, R24 ;  /* 0x000000420c24723c */ /* 0x000fe20000041818 */
[----:B------:R-:W-:Y:S04]  /*11d60*/  LDSM.16.M88.4 R24, [R199+0xc000] ;  /* 0x00c00000c718783b */ /* 0x000fe80000000200 */
[----:B------:R-:W1:Y:S03]  /*11d70*/  LDSM.16.M88.4 R64, [R150+0x4800] ;  /* 0x004800009640783b */ /* 0x000e660000000200 */
[----:B------:R-:W-:Y:S01]  /*11d80*/  HMMA.16816.F32.BF16 R44, R32, R82, R44 ;  /* 0x00000052202c723c */ /* 0x000fe2000004182c */
[----:B------:R-:W-:Y:S07]  /*11d90*/  LDSM.16.M88.4 R80, [R11+0x4800] ;  /* 0x004800000b50783b */ /* 0x000fee0000000200 */
[----:B------:R-:W-:Y:S01]  /*11da0*/  HMMA.16816.F32.BF16 R56, R12, R68, R52 ;  /* 0x000000440c38723c */ /* 0x000fe20000041834 */
[----:B------:R-:W2:Y:S07]  /*11db0*/  LDSM.16.M88.4 R52, [R10+0x3800] ;  /* 0x003800000a34783b */ /* 0x000eae0000000200 */
[----:B----4-:R-:W-:Y:S08]  /*11dc0*/  HMMA.16816.F32.BF16 R16, R28, R76, R16 ;  /* 0x0000004c1c10723c */ /* 0x010ff00000041810 */
[C---:B------:R-:W-:Y:S08]  /*11dd0*/  HMMA.16816.F32.BF16 R48, R32.reuse, R40, R48 ;  /* 0x000000282030723c */ /* 0x040ff00000041830 */
[----:B------:R-:W-:Y:S08]  /*11de0*/  HMMA.16816.F32.BF16 R40, R32, R42, R36 ;  /* 0x0000002a2028723c */ /* 0x000ff00000041824 */
[----:B------:R-:W-:Y:S01]  /*11df0*/  HMMA.16816.F32.BF16 R36, R28, R78, R44 ;  /* 0x0000004e1c24723c */ /* 0x000fe2000004182c */
[----:B------:R-:W-:Y:S07]  /*11e00*/  LDSM.16.M88.4 R76, [R10+0x4800] ;  /* 0x004800000a4c783b */ /* 0x000fee0000000200 */
[----:B------:R-:W-:Y:S01]  /*11e10*/  HMMA.16816.F32.BF16 R72, R12, R70, R60 ;  /* 0x000000460c48723c */ /* 0x000fe2000004183c */
[----:B------:R-:W3:Y:S04]  /*11e20*/  LDSM.16.M88.4 R60, [R150+0x5000] ;  /* 0x00500000963c783b */ /* 0x000ee80000000200 */
[----:B------:R-:W-:Y:S03]  /*11e30*/  LDSM.16.M88.4 R68, [R11+0x5000] ;  /* 0x005000000b44783b */ /* 0x000fe60000000200 */
[----:B-1----:R-:W-:Y:S01]  /*11e40*/  HMMA.16816.F32.BF16 R12, R24, R64, R16 ;  /* 0x00000040180c723c */ /* 0x002fe20000041810 */
[----:B------:R-:W1:Y:S07]  /*11e50*/  LDSM.16.M88.4 R16, [R202+0xc000] ;  /* 0x00c00000ca10783b */ /* 0x000e6e0000000200 */
[----:B--2---:R-:W-:Y:S08]  /*11e60*/  HMMA.16816.F32.BF16 R44, R28, R52, R48 ;  /* 0x000000341c2c723c */ /* 0x004ff00000041830 */
[----:B------:R-:W-:Y:S01]  /*11e70*/  HMMA.16816.F32.BF16 R36, R24, R66, R36 ;  /* 0x000000421824723c */ /* 0x000fe20000041824 */
[----:B------:R-:W2:Y:S07]  /*11e80*/  LDSM.16.M88.4 R64, [R10+0x4000] ;  /* 0x004000000a40783b */ /* 0x000eae0000000200 */
[----:B------:R-:W-:Y:S08]  /*11e90*/  HMMA.16816.F32.BF16 R52, R28, R54, R40 ;  /* 0x000000361c34723c */ /* 0x000ff00000041828 */
[----:B------:R-:W-:Y:S01]  /*11ea0*/  HMMA.16816.F32.BF16 R40, R20, R80, R12 ;  /* 0x000000501428723c */ /* 0x000fe2000004180c */
[----:B------:R-:W4:Y:S07]  /*11eb0*/  LDSM.16.M88.4 R12, [R201+0xc000] ;  /* 0x00c00000c90c783b */ /* 0x000f2e0000000200 */
[----:B------:R-:W-:Y:S08]  /*11ec0*/  HMMA.16816.F32.BF16 R92, R32, R88, R56 ;  /* 0x00000058205c723c */ /* 0x000ff00000041838 */
[----:B---3--:R-:W-:Y:S08]  /*11ed0*/  HMMA.16816.F32.BF16 R44, R24, R60, R44 ;  /* 0x0000003c182c723c */ /* 0x008ff0000004182c */
[----:B------:R-:W-:Y:S01]  /*11ee0*/  HMMA.16816.F32.BF16 R36, R20, R82, R36 ;  /* 0x000000521424723c */ /* 0x000fe20000041824 */
[----:B------:R-:W3:Y:S07]  /*11ef0*/  LDSM.16.M88.4 R80, [R150+0x5800] ;  /* 0x005800009650783b */ /* 0x000eee0000000200 */
[----:B------:R-:W-:Y:S01]  /*11f00*/  HMMA.16816.F32.BF16 R56, R32, R90, R72 ;  /* 0x0000005a2038723c */ /* 0x000fe20000041848 */
[----:B------:R-:W3:Y:S07]  /*11f10*/  LDSM.16.M88.4 R72, [R3+0x5000] ;  /* 0x005000000348783b */ /* 0x000eee0000000200 */
[----:B-1----:R-:W-:Y:S08]  /*11f20*/  HMMA.16816.F32.BF16 R32, R16, R84, R40 ;  /* 0x000000541020723c */ /* 0x002ff00000041828 */
[----:B--2---:R-:W-:Y:S08]  /*11f30*/  HMMA.16816.F32.BF16 R40, R28, R64, R92 ;  /* 0x000000401c28723c */ /* 0x004ff0000004185c */
[----:B------:R-:W-:Y:S08]  /*11f40*/  HMMA.16816.F32.BF16 R52, R24, R62, R52 ;  /* 0x0000003e1834723c */ /* 0x000ff00000041834 */
[----:B------:R-:W-:Y:S08]  /*11f50*/  HMMA.16816.F32.BF16 R48, R20, R68, R44 ;  /* 0x000000441430723c */ /* 0x000ff0000004182c */
[----:B------:R-:W-:Y:S01]  /*11f60*/  HMMA.16816.F32.BF16 R44, R16, R86, R36 ;  /* 0x00000056102c723c */ /* 0x000fe20000041824 */
[----:B------:R-:W1:Y:S07]  /*11f70*/  LDSM.16.M88.4 R84, [R11+0x5800] ;  /* 0x005800000b54783b */ /* 0x000e6e0000000200 */
[----:B------:R-:W-:Y:S01]  /*11f80*/  HMMA.16816.F32.BF16 R28, R28, R66, R56 ;  /* 0x000000421c1c723c */ /* 0x000fe20000041838 */
[----:B------:R-:W2:Y:S07]  /*11f90*/  LDSM.16.M88.4 R56, [R10+0x5000] ;  /* 0x005000000a38783b */ /* 0x000eae0000000200 */
[----:B----4-:R-:W-:Y:S08]  /*11fa0*/  HMMA.16816.F32.BF16 R60, R12, R76, R32 ;  /* 0x0000004c0c3c723c */ /* 0x010ff00000041820 */
[----:B---3--:R-:W-:Y:S08]  /*11fb0*/  HMMA.16816.F32.BF16 R32, R24, R80, R40 ;  /* 0x000000501820723c */ /* 0x008ff00000041828 */
[----:B------:R-:W-:Y:S08]  /*11fc0*/  HMMA.16816.F32.BF16 R36, R20, R70, R52 ;  /* 0x000000461424723c */ /* 0x000ff00000041834 */
[----:B------:R-:W-:Y:S01]  /*11fd0*/  HMMA.16816.F32.BF16 R40, R16, R72, R48 ;  /* 0x000000481028723c */ /* 0x000fe20000041830 */
[----:B------:R-:W3:Y:S01]  /*11fe0*/  LDSM.16.M88.4 R48, [R3+0x5800] ;  /* 0x005800000330783b */ /* 0x000ee20000000200 */
[----:B------:R-:W-:-:S04]  /*11ff0*/  FMUL.FTZ R2, R60, c[0x0][0x320] ;  /* 0x0000c8003c027a20 */ /* 0x000fc80000410000 */
[----:B------:R4:W1:Y:S02]  /*12000*/  MUFU.TANH R64, R2 ;  /* 0x0000000200407308 */ /* 0x0008640000002400 */
[----:B------:R-:W-:Y:S08]  /*12010*/  HMMA.16816.F32.BF16 R44, R12, R78, R44 ;  /* 0x0000004e0c2c723c */ /* 0x000ff0000004182c */
[----:B------:R-:W-:Y:S01]  /*12020*/  HMMA.16816.F32.BF16 R24, R24, R82, R28 ;  /* 0x000000521818723c */ /* 0x000fe2000004181c */
[----:B----4-:R-:W-:-:S07]  /*12030*/  FMUL.FTZ R2, R61, c[0x0][0x320] ;  /* 0x0000c8003d027a20 */ /* 0x010fce0000410000 */
[----:B-1----:R-:W-:Y:S01]  /*12040*/  HMMA.16816.F32.BF16 R28, R20, R84, R32 ;  /* 0x00000054141c723c */ /* 0x002fe20000041820 */
[----:B------:R1:W4:Y:S07]  /*12050*/  MUFU.TANH R61, R2 ;  /* 0x00000002003d7308 */ /* 0x00032e0000002400 */
[----:B------:R-:W-:Y:S08]  /*12060*/  HMMA.16816.F32.BF16 R32, R16, R74, R36 ;  /* 0x0000004a1020723c */ /* 0x000ff00000041824 */
[----:B--2---:R-:W-:Y:S01]  /*12070*/  HMMA.16816.F32.BF16 R36, R12, R56, R40 ;  /* 0x000000380c24723c */ /* 0x004fe20000041828 */
[----:B------:R-:W2:Y:S01]  /*12080*/  LDSM.16.M88.4 R40, [R10+0x5800] ;  /* 0x005800000a28783b */ /* 0x000ea20000000200 */
[----:B-1----:R-:W-:Y:S01]  /*12090*/  FMUL.FTZ R2, R62, c[0x0][0x320] ;  /* 0x0000c8003e027a20 */ /* 0x002fe20000410000 */
[----:B------:R-:W-:-:S04]  /*120a0*/  DEPBAR.LE SB0, 0x0 ;  /* 0x000080000000791a */ /* 0x000fc80000000000 */
[----:B------:R1:W1:Y:S01]  /*120b0*/  MUFU.TANH R60, R2 ;  /* 0x00000002003c7308 */ /* 0x0002620000002400 */
[----:B------:R-:W-:Y:S08]  /*120c0*/  HMMA.16816.F32.BF16 R20, R20, R86, R24 ;  /* 0x000000561414723c */ /* 0x000ff00000041818 */
[----:B---3--:R-:W-:Y:S01]  /*120d0*/  HMMA.16816.F32.BF16 R24, R16, R48, R28 ;  /* 0x000000301018723c */ /* 0x008fe2000004181c */
[----:B-1----:R-:W-:-:S07]  /*120e0*/  FMUL.FTZ R2, R63, c[0x0][0x320] ;  /* 0x0000c8003f027a20 */ /* 0x002fce0000410000 */
[----:B------:R-:W-:Y:S01]  /*120f0*/  HMMA.16816.F32.BF16 R28, R12, R58, R32 ;  /* 0x0000003a0c1c723c */ /* 0x000fe20000041820 */
[----:B------:R1:W3:Y:S07]  /*12100*/  MUFU.TANH R55, R2 ;  /* 0x0000000200377308 */ /* 0x0002ee0000002400 */
[----:B------:R-:W-:Y:S08]  /*12110*/  HMMA.16816.F32.BF16 R16, R16, R50, R20 ;  /* 0x000000321010723c */ /* 0x000ff00000041814 */
[----:B--2---:R-:W-:Y:S01]  /*12120*/  HMMA.16816.F32.BF16 R20, R12, R40, R24 ;  /* 0x000000280c14723c */ /* 0x004fe20000041818 */
[----:B-1----:R-:W-:-:S04]  /*12130*/  FMUL.FTZ R2, R44, c[0x0][0x320] ;  /* 0x0000c8002c027a20 */ /* 0x002fc80000410000 */
[----:B------:R1:W2:Y:S11]  /*12140*/  MUFU.TANH R54, R2 ;  /* 0x0000000200367308 */ /* 0x0002b60000002400 */
        /* <DEDUP_REMOVED lines=42> */
[----:B------:R-:W3:Y:S01]  /*123f0*/  LDL R6, [R1] ;  /* 0x0000000001067983 */ /* 0x000ee20000100800 */
[----:B-1----:R-:W-:Y:S01]  /*12400*/  IMAD.MOV.U32 R2, RZ, RZ, 0x1 ;  /* 0x00000001ff027424 */ /* 0x002fe200078e00ff */
[----:B------:R-:W-:Y:S01]  /*12410*/  ISETP.GT.AND P0, PT, R0, 0x2f, PT ;  /* 0x0000002f0000780c */ /* 0x000fe20003f04270 */
[----:B------:R-:W-:-:S03]  /*12420*/  IMAD.MOV.U32 R210, RZ, RZ, RZ ;  /* 0x000000ffffd27224 */ /* 0x000fc600078e00ff */
[----:B------:R-:W-:Y:S02]  /*12430*/  ISETP.NE.AND P1, PT, R2, c[0x0][0x2b8], PT ;  /* 0x0000ae0002007a0c */ /* 0x000fe40003f25270 */
[----:B--2---:R-:W-:-:S04]  /*12440*/  IADD3 R3, R0, R96, R4 ;  /* 0x0000006000037210 */ /* 0x004fc80007ffe004 */
[----:B------:R-:W-:-:S07]  /*12450*/  IADD3 R3, R3, -0x30, RZ ;  /* 0xffffffd003037810 */ /* 0x000fce0007ffe0ff */
[----:B------:R-:W-:-:S04]  /*12460*/  @P1 IMAD.HI.U32 R4, R3, c[0x0][0x2bc], RZ ;  /* 0x0000af0003041a27 */ /* 0x000fc800078e00ff */
[----:B------:R-:W-:Y:S01]  /*12470*/  IMAD.MOV.U32 R2, RZ, RZ, R3 ;  /* 0x000000ffff027224 */ /* 0x000fe200078e0003 */
[----:B------:R-:W-:-:S04]  /*12480*/  @P1 SHF.R.U32.HI R2, RZ, c[0x0][0x2c0], R4 ;  /* 0x0000b000ff021a19 */ /* 0x000fc80000011604 */
[----:B------:R-:W-:-:S04]  /*12490*/  @!P0 IADD3 R5, P1, R2, R238, RZ ;  /* 0x000000ee02058210 */ /* 0x000fc80007f3e0ff */
[----:B---3--:R-:W-:Y:S02]  /*124a0*/  @!P0 LEA.HI.X.SX32 R6, R2, R6, 0x1, P1 ;  /* 0x0000000602068211 */ /* 0x008fe400008f0eff */
[----:B------:R-:W-:-:S04]  /*124b0*/  @!P0 LEA R4, P1, R5, c[0x0][0x2a0], 0x2 ;  /* 0x0000a80005048a11 */ /* 0x000fc800078210ff */
[----:B------:R-:W-:-:S05]  /*124c0*/  @!P0 LEA.HI.X R5, R5, c[0x0][0x2a4], R6, 0x2, P1 ;  /* 0x0000a90005058a11 */ /* 0x000fca00008f1406 */
[----:B------:R1:W2:Y:S01]  /*124d0*/  @!P0 LDG.E R210, [R4.64] ;  /* 0x0000000604d28981 */ /* 0x0002a2000c1e1900 */
[----:B------:R-:W-:Y:S01]  /*124e0*/  IMAD.MOV R2, RZ, RZ, -R2 ;  /* 0x000000ffff027224 */ /* 0x000fe200078e0a02 */
[----:B------:R-:W-:-:S03]  /*124f0*/  IADD3 R9, -R143, 0x30, RZ ;  /* 0x000000308f097810 */ /* 0x000fc60007ffe1ff */
[----:B------:R-:W-:Y:S01]  /*12500*/  IMAD R211, R2, c[0x0][0x2b8], R3 ;  /* 0x0000ae0002d37a24 */ /* 0x000fe200078e0203 */
[----:B------:R-:W-:-:S04]  /*12510*/  ISETP.GE.AND P0, PT, R9, 0x1, PT ;  /* 0x000000010900780c */ /* 0x000fc80003f06270 */
[----:B------:R-:W-:-:S05]  /*12520*/  SHF.R.S32.HI R2, RZ, 0x1f, R211 ;  /* 0x0000001fff027819 */ /* 0x000fca00000114d3 */
[----:B-1----:R-:W-:Y:S02]  /*12530*/  IMAD R4, R2, c[0x0][0x1e0], RZ ;  /* 0x0000780002047a24 */ /* 0x002fe400078e02ff */
[----:B------:R-:W-:-:S04]  /*12540*/  IMAD.WIDE.U32 R2, R211, c[0x0][0x1e0], RZ ;  /* 0x00007800d3027a25 */ /* 0x000fc800078e00ff */
        /* <DEDUP_REMOVED lines=12> */
.L_x_1920:
[----:B------:R-:W-:Y:S05]  /*12610*/  BRA.DIV ~URZ, `(.L_x_1831) ;  /* 0x0000a6f27f007947 */ /* 0x000fea000b800000 */
[----:B------:R3:W4:Y:S02]  /*12620*/  SHFL.IDX PT, R2, R6, RZ, 0x181f ;  /* 0x00181fff06027589 */ /* 0x00072400000e0000 */
.L_x_1921:
[----:B------:R-:W-:Y:S01]  /*12630*/  BSSY B0, `(.L_x_1832) ;  /* 0x0000012000007945 */ /* 0x000fe20003800000 */
[----:B------:R-:W-:Y:S05]  /*12640*/  @!P0 BRA `(.L_x_1833) ;  /* 0x0000010000008947 */ /* 0x000fea0003800000 */
[-C--:B----4-:R-:W-:Y:S02]  /*12650*/  LEA R16, P0, R140, R2.reuse, 0x1 ;  /* 0x000000028c107211 */ /* 0x090fe400078008ff */
[----:B------:R-:W-:Y:S02]  /*12660*/  LOP3.LUT P6, RZ, R212, 0x4, RZ, 0xc0, !PT ;  /* 0x00000004d4ff7812 */ /* 0x000fe400078cc0ff */
[-C--:B------:R-:W-:Y:S02]  /*12670*/  LEA R14, P2, R206, R2.reuse, 0x1 ;  /* 0x00000002ce0e7211 */ /* 0x080fe400078408ff */
[----:B------:R-:W-:Y:S02]  /*12680*/  LEA R12, P1, R205, R2, 0x1 ;  /* 0x00000002cd0c7211 */ /* 0x000fe400078208ff */
[----:B--2---:R-:W-:-:S02]  /*12690*/  LEA.HI.X R17, R140, R4, R141, 0x1, P0 ;  /* 0x000000048c117211 */ /* 0x004fc400000f0c8d */
[----:B------:R-:W-:Y:S02]  /*126a0*/  LEA R2, P0, R204, R2, 0x1 ;  /* 0x00000002cc027211 */ /* 0x000fe400078008ff */
        /* <DEDUP_REMOVED lines=10> */
.L_x_1833:
[----:B------:R-:W-:Y:S05]  /*12750*/  BSYNC B0 ;  /* 0x0000000000007941 */ /* 0x000fea0003800000 */
.L_x_1832:
[----:B------:R-:W-:Y:S01]  /*12760*/  ISETP.GE.AND P0, PT, R9, 0x21, PT ;  /* 0x000000210900780c */ /* 0x000fe20003f06270 */
[----:B------:R-:W-:Y:S06]  /*12770*/  BRA.DIV ~URZ, `(.L_x_1834) ;  /* 0x0000a6027f007947 */ /* 0x000fec000b800000 */
[----:B--2---:R2:W1:Y:S04]  /*12780*/  SHFL.IDX PT, R4, R5, 0x1, 0x181f ;  /* 0x00381f0005047f89 */ /* 0x00446800000e0000 */
[----:B----4-:R2:W4:Y:S02]  /*12790*/  SHFL.IDX PT, R2, R6, 0x1, 0x181f ;  /* 0x00381f0006027f89 */ /* 0x01052400000e0000 */
.L_x_1922:
[----:B------:R-:W-:Y:S05]  /*127a0*/  @!P0 BRA `(.L_x_1829) ;  /* 0x0000010000008947 */ /* 0x000fea0003800000 */
[----:B----4-:R-:W-:Y:S02]  /*127b0*/  LEA R16, P0, R140, R2, 0x1 ;  /* 0x000000028c107211 */ /* 0x010fe400078008ff */
[----:B------:R-:W-:-:S02]  /*127c0*/  LOP3.LUT P6, RZ, R212, 0x4, RZ, 0xc0, !PT ;  /* 0x00000004d4ff7812 */ /* 0x000fc400078cc0ff */
[-C--:B------:R-:W-:Y:S02]  /*127d0*/  LEA R14, P2, R206, R2.reuse, 0x1 ;  /* 0x00000002ce0e7211 */ /* 0x080fe400078408ff */
[C---:B------:R-:W-:Y:S02]  /*127e0*/  LEA R12, P1, R205.reuse, R2, 0x1 ;  /* 0x00000002cd0c7211 */ /* 0x040fe400078208ff */
[----:B-1----:R-:W-:Y:S02]  /*127f0*/  LEA.HI.X R17, R140, R4, R141, 0x1, P0 ;  /* 0x000000048c117211 */ /* 0x002fe400000f0c8d */
[----:B------:R-:W-:Y:S02]  /*12800*/  LEA R2, P0, R204, R2, 0x1 ;  /* 0x00000002cc027211 */ /* 0x000fe400078008ff */
[-C--:B------:R-:W-:Y:S01]  /*12810*/  LEA.HI.X R15, R206, R4.reuse, R213, 0x1, P2 ;  /* 0x00000004ce0f7211 */ /* 0x080fe200010f0cd5 */
[----:B------:R-:W-:Y:S01]  /*12820*/  @!PT LDS RZ, [RZ] ;  /* 0x00000000fffff984 */ /* 0x000fe20000000800 */
[----:B------:R-:W-:Y:S01]  /*12830*/  @!PT LDS RZ, [RZ] ;  /* 0x00000000fffff984 */ /* 0x000fe20000000800 */
[----:B------:R-:W-:Y:S01]  /*12840*/  @!PT LDS RZ, [RZ] ;  /* 0x00000000fffff984 */ /* 0x000fe20000000800 */
[----:B------:R1:W-:Y:S01]  /*12850*/  LDGSTS.E.BYPASS.LTC128B.128 [R207+0xb080], [R16.64], !P5 ;  /* 0x0b08000010cf7fae */ /* 0x0003e2000e901d46 */
[----:B------:R-:W-:-:S02]  /*12860*/  LEA.HI.X R13, R205, R4, R215, 0x1, P1 ;  /* 0x00000004cd0d7211 */ /* 0x000fc400008f0cd7 */
[----:B------:R-:W-:Y:S01]  /*12870*/  LEA.HI.X R3, R204, R4, R214, 0x1, P0 ;  /* 0x00000004cc037211 */ /* 0x000fe200000f0cd6 */
[----:B------:R1:W-:Y:S04]  /*12880*/  LDGSTS.E.BYPASS.LTC128B.128 [R207+0xc880], [R14.64], !P4 ;  /* 0x0c8800000ecf7fae */ /* 0x0003e8000e101d46 */
[----:B------:R1:W-:Y:S04]  /*12890*/  LDGSTS.E.BYPASS.LTC128B.128 [R207+0xe080], [R12.64], !P3 ;  /* 0x0e0800000ccf7fae */ /* 0x0003e8000d901d46 */
[----:B------:R1:W-:Y:S02]  /*128a0*/  LDGSTS.E.BYPASS.LTC128B.128 [R207+0xf880], [R2.64], !P6 ;  /* 0x0f88000002cf7fae */ /* 0x0003e4000f101d46 */
.L_x_1829:
[----:B--234-:R-:W-:Y:S05]  /*128b0*/  BSYNC B1 ;  /* 0x0000000000017941 */ /* 0x01cfea0003800000 */
.L_x_1828:
        /* <DEDUP_REMOVED lines=10> */
[----:B------:R-:W-:Y:S02]  /*12960*/  FSEL R18, R52, -INF , P6 ;  /* 0xff80000034127808 */ /* 0x000fe40003000000 */
[----:B------:R-:W-:Y:S02]  /*12970*/  FSEL R14, R54, -INF , P6 ;  /* 0xff800000360e7808 */ /* 0x000fe40003000000 */
[----:B------:R-:W-:Y:S02]  /*12980*/  ISETP.GT.AND P6, PT, R2, 0x9, PT ;  /* 0x000000090200780c */ /* 0x000fe40003fc4270 */
[----:B------:R-:W-:Y:S02]  /*12990*/  FMNMX.FTZ R3, R9, R12, !PT ;  /* 0x0000000c09037209 */ /* 0x000fe40007810000 */
        /* <DEDUP_REMOVED lines=15> */
[----:B------:R-:W-:Y:S02]  /*12a90*/  FSEL R31, R25, -INF , P0 ;  /* 0xff800000191f7808 */ /* 0x000fe40000000000 */
[----:B------:R-:W-:Y:S02]  /*12aa0*/  FSEL R27, R27, -INF , P0 ;  /* 0xff8000001b1b7808 */ /* 0x000fe40000000000 */
[----:B------:R-:W-:Y:S02]  /*12ab0*/  FMNMX.FTZ R4, R28, R4, !PT ;  /* 0x000000041c047209 */ /* 0x000fe40007810000 */
[----:B------:R-:W-:-:S02]  /*12ac0*/  ISETP.GT.AND P0, PT, R2, 0x19, PT ;  /* 0x000000190200780c */ /* 0x000fc40003f04270 */
[----:B------:R-:W-:Y:S02]  /*12ad0*/  FMNMX.FTZ R3, R26, R3, !PT ;  /* 0x000000031a037209 */ /* 0x000fe40007810000 */
[----:B------:R-:W-:Y:S02]  /*12ae0*/  FMNMX.FTZ R4, R29, R4, !PT ;  /* 0x000000041d047209 */ /* 0x000fe40007810000 */
[----:B------:R-:W-:Y:S02]  /*12af0*/  FSEL R30, R30, -INF , P0 ;  /* 0xff8000001e1e7808 */ /* 0x000fe40000000000 */
[----:B------:R-:W-:Y:S02]  /*12b00*/  FSEL R25, R37, -INF , P0 ;  /* 0xff80000025197808 */ /* 0x000fe40000000000 */
[C---:B------:R-:W-:Y:S02]  /*12b10*/  ISETP.GT.AND P6, PT, R2.reuse, 0x20, PT ;  /* 0x000000200200780c */ /* 0x040fe40003fc4270 */
[----:B------:R-:W-:-:S02]  /*12b20*/  ISETP.GT.AND P2, PT, R2, 0x21, PT ;  /* 0x000000210200780c */ /* 0x000fc40003f44270 */
[C---:B------:R-:W-:Y:S02]  /*12b30*/  ISETP.GT.AND P1, PT, R2.reuse, 0x28, PT ;  /* 0x000000280200780c */ /* 0x040fe40003f24270 */
[----:B------:R-:W-:Y:S02]  /*12b40*/  ISETP.GT.AND P0, PT, R2, 0x29, PT ;  /* 0x000000290200780c */ /* 0x000fe40003f04270 */
        /* <DEDUP_REMOVED lines=22> */
.L_x_1923:
[----:B-12---:R-:W-:Y:S01]  /*12cb0*/  FMNMX.FTZ R6, R6, R2, !PT ;  /* 0x0000000206067209 */ /* 0x006fe20007810000 */
[----:B------:R-:W-:Y:S05]  /*12cc0*/  BRA.DIV ~URZ, `(.L_x_1836) ;  /* 0x0000a1e27f007947 */ /* 0x000fea000b800000 */
[----:B------:R-:W1:Y:S04]  /*12cd0*/  SHFL.BFLY PT, R2, R5, 0x2, 0x1f ;  /* 0x0c401f0005027f89 */ /* 0x000e6800000e0000 */
[----:B------:R-:W2:Y:S01]  /*12ce0*/  SHFL.BFLY PT, R3, R6, 0x1, 0x1f ;  /* 0x0c201f0006037f89 */ /* 0x000ea200000e0000 */
[----:B-1----:R-:W-:-:S02]  /*12cf0*/  FMNMX.FTZ R5, R5, R2, !PT ;  /* 0x0000000205057209 */ /* 0x002fc40007810000 */
[----:B--2---:R-:W-:-:S03]  /*12d00*/  FMNMX.FTZ R6, R6, R3, !PT ;  /* 0x0000000306067209 */ /* 0x004fc60007810000 */
[----:B------:R1:W2:Y:S04]  /*12d10*/  SHFL.BFLY PT, R4, R5, 0x1, 0x1f ;  /* 0x0c201f0005047f89 */ /* 0x0002a800000e0000 */
.L_x_1924:
[C---:B------:R-:W-:Y:S01]  /*12d20*/  FMUL.FTZ R3, R6.reuse, c[0x0][0x2d0] ;  /* 0x0000b40006037a20 */ /* 0x040fe20000410000 */
[----:B------:R-:W-:Y:S01]  /*12d30*/  FSETP.NEU.FTZ.AND P0, PT, R6, -INF , PT ;  /* 0xff8000000600780b */ /* 0x000fe20003f1d000 */
[----:B------:R-:W-:Y:S01]  /*12d40*/  WARPSYNC 0xffffffff ;  /* 0xffffffff00007948 */ /* 0x000fe20003800000 */
[----:B-12---:R-:W-:Y:S01]  /*12d50*/  FMNMX.FTZ R5, R4, R5, !PT ;  /* 0x0000000504057209 */ /* 0x006fe20007810000 */
[----:B------:R-:W1:Y:S01]  /*12d60*/  LDSM.16.MT88.4 R20, [R151] ;  /* 0x000000009714783b */ /* 0x000e620000004200 */
[----:B------:R-:W-:Y:S02]  /*12d70*/  FSEL R3, R3, RZ, P0 ;  /* 0x000000ff03037208 */ /* 0x000fe40000000000 */
[----:B------:R-:W-:Y:S01]  /*12d80*/  FSETP.NEU.FTZ.AND P0, PT, R5, -INF , PT ;  /* 0xff8000000500780b */ /* 0x000fe20003f1d000 */
[----:B------:R-:W-:Y:S01]  /*12d90*/  LDSM.16.MT88.4 R48, [R198] ;  /* 0x00000000c630783b */ /* 0x000fe20000004200 */
[----:B------:R-:W-:Y:S01]  /*12da0*/  IADD3 R209, R209, -0x2, RZ ;  /* 0xfffffffed1d17810 */ /* 0x000fe20007ffe0ff */
[----:B------:R-:W-:-:S02]  /*12db0*/  FFMA.FTZ R2, R9, c[0x0][0x2d0], -R3 ;  /* 0x0000b40009027a23 */ /* 0x000fc40000010803 */
[--C-:B------:R-:W-:Y:S01]  /*12dc0*/  FFMA.FTZ R4, R14, c[0x0][0x2d0], -R3.reuse ;  /* 0x0000b4000e047a23 */ /* 0x100fe20000010803 */
[----:B------:R-:W-:Y:S01]  /*12dd0*/  LDSM.16.MT88.4 R44, [R151+0x800] ;  /* 0x00080000972c783b */ /* 0x000fe20000004200 */
[----:B------:R2:W-:Y:S03]  /*12de0*/  MUFU.EX2 R108, R2 ;  /* 0x00000002006c7308 */ /* 0x0005e60000000800 */
[----:B------:R-:W-:Y:S04]  /*12df0*/  LDSM.16.MT88.4 R40, [R196+0x800] ;  /* 0x00080000c428783b */ /* 0x000fe80000004200 */
[----:B------:R-:W-:Y:S01]  /*12e00*/  LDSM.16.MT88.4 R36, [R198+0x800] ;  /* 0x00080000c624783b */ /* 0x000fe20000004200 */
[----:B------:R3:W-:Y:S03]  /*12e10*/  MUFU.EX2 R120, R4 ;  /* 0x0000000400787308 */ /* 0x0007e60000000800 */
[----:B------:R-:W-:Y:S04]  /*12e20*/  LDSM.16.MT88.4 R60, [R197] ;  /* 0x00000000c53c783b */ /* 0x000fe80000004200 */
[----:B------:R-:W-:Y:S01]  /*12e30*/  LDSM.16.MT88.4 R68, [R151+0x1800] ;  /* 0x001800009744783b */ /* 0x000fe20000004200 */
[----:B--2---:R-:W-:-:S03]  /*12e40*/  FFMA.FTZ R2, R12, c[0x0][0x2d0], -R3 ;  /* 0x0000b4000c027a23 */ /* 0x004fc60000010803 */
[----:B------:R-:W-:Y:S01]  /*12e50*/  LDSM.16.MT88.4 R76, [R196+0x1800] ;  /* 0x00180000c44c783b */ /* 0x000fe20000004200 */
[----:B------:R2:W4:Y:S03]  /*12e60*/  MUFU.EX2 R9, R2 ;  /* 0x0000000200097308 */ /* 0x0005260000000800 */
[----:B------:R-:W-:Y:S01]  /*12e70*/  LDSM.16.MT88.4 R72, [R197+0x800] ;  /* 0x00080000c548783b */ /* 0x000fe20000004200 */
[----:B---3--:R-:W-:-:S03]  /*12e80*/  FFMA.FTZ R4, R15, c[0x0][0x2d0], -R3 ;  /* 0x0000b4000f047a23 */ /* 0x008fc60000010803 */
[----:B------:R-:W3:Y:S01]  /*12e90*/  LDSM.16.MT88.4 R12, [R196] ;  /* 0x00000000c40c783b */ /* 0x000ee20000004200 */
[----:B------:R5:W1:Y:S03]  /*12ea0*/  MUFU.EX2 R119, R4 ;  /* 0x0000000400777308 */ /* 0x000a660000000800 */
[----:B------:R-:W-:Y:S01]  /*12eb0*/  LDSM.16.MT88.4 R168, [R151+0x1000] ;  /* 0x0010000097a8783b */ /* 0x000fe20000004200 */
[----:B--2---:R-:W-:-:S05]  /*12ec0*/  FMUL.FTZ R2, R5, c[0x0][0x2d0] ;  /* 0x0000b40005027a20 */ /* 0x004fca0000410000 */
[----:B------:R-:W-:Y:S02]  /*12ed0*/  FSEL R2, R2, RZ, P0 ;  /* 0x000000ff02027208 */ /* 0x000fe40000000000 */
[----:B------:R-:W-:-:S03]  /*12ee0*/  ISETP.GE.AND P0, PT, R209, R218, PT ;  /* 0x000000dad100720c */ /* 0x000fc60003f06270 */
[----:B-----5:R-:W-:Y:S01]  /*12ef0*/  FFMA.FTZ R4, R16, c[0x0][0x2d0], -R2 ;  /* 0x0000b40010047a23 */ /* 0x020fe20000010802 */
[----:B----4-:R-:W-:-:S03]  /*12f00*/  F2FP.BF16.PACK_AB R16, R9, R108 ;  /* 0x0000006c0910723e */ /* 0x010fc600000010ff */
[----:B------:R2:W-:Y:S02]  /*12f10*/  MUFU.EX2 R118, R4 ;  /* 0x0000000400767308 */ /* 0x0005e40000000800 */
[----:B--2---:R-:W-:-:S06]  /*12f20*/  FFMA.FTZ R4, R17, c[0x0][0x2d0], -R2 ;  /* 0x0000b40011047a23 */ /* 0x004fcc0000010802 */
[----:B------:R2:W4:Y:S02]  /*12f30*/  MUFU.EX2 R117, R4 ;  /* 0x0000000400757308 */ /* 0x0005240000000800 */
[----:B--2---:R-:W-:Y:S01]  /*12f40*/  FFMA.FTZ R4, R18, c[0x0][0x2d0], -R2 ;  /* 0x0000b40012047a23 */ /* 0x004fe20000010802 */
[----:B-1----:R-:W-:Y:S02]  /*12f50*/  F2FP.BF16.PACK_AB R18, R119, R120 ;  /* 0x000000787712723e */ /* 0x002fe400000010ff */
[----:B----4-:R-:W-:-:S03]  /*12f60*/  F2FP.BF16.PACK_AB R17, R117, R118 ;  /* 0x000000767511723e */ /* 0x010fc600000010ff */
[----:B------:R1:W-:Y:S02]  /*12f70*/  MUFU.EX2 R116, R4 ;  /* 0x0000000400747308 */ /* 0x0003e40000000800 */
[----:B-1----:R-:W-:-:S06]  /*12f80*/  FFMA.FTZ R4, R19, c[0x0][0x2d0], -R2 ;  /* 0x0000b40013047a23 */ /* 0x002fcc0000010802 */
[----:B------:R1:W2:Y:S02]  /*12f90*/  MUFU.EX2 R125, R4 ;  /* 0x00000004007d7308 */ /* 0x0002a40000000800 */
[----:B-1----:R-:W-:Y:S01]  /*12fa0*/  FFMA.FTZ R4, R24, c[0x0][0x2d0], -R3 ;  /* 0x0000b40018047a23 */ /* 0x002fe20000010803 */
[----:B--2---:R-:W-:-:S05]  /*12fb0*/  F2FP.BF16.PACK_AB R19, R125, R116 ;  /* 0x000000747d13723e */ /* 0x004fca00000010ff */
[----:B------:R1:W-:Y:S02]  /*12fc0*/  MUFU.EX2 R124, R4 ;  /* 0x00000004007c7308 */ /* 0x0003e40000000800 */
[C---:B------:R-:W-:Y:S08]  /*12fd0*/  HMMA.16816.F32.BF16 R64, R16.reuse, R20, RZ ;  /* 0x000000141040723c */ /* 0x040ff000000418ff */
[----:B------:R-:W-:Y:S01]  /*12fe0*/  HMMA.16816.F32.BF16 R56, R16, R22, RZ ;  /* 0x000000161038723c */ /* 0x000fe200000418ff */
[----:B-1----:R-:W-:-:S04]  /*12ff0*/  FFMA.FTZ R4, R26, c[0x0][0x2d0], -R3 ;  /* 0x0000b4001a047a23 */ /* 0x002fc80000010803 */
[----:B------:R1:W2:Y:S03]  /*13000*/  MUFU.EX2 R137, R4 ;  /* 0x0000000400897308 */ /* 0x0002a60000000800 */
[C---:B---3--:R-:W-:Y:S08]  /*13010*/  HMMA.16816.F32.BF16 R52, R16.reuse, R12, RZ ;  /* 0x0000000c1034723c */ /* 0x048ff000000418ff */
[----:B------:R-:W-:Y:S01]  /*13020*/  HMMA.16816.F32.BF16 R32, R16, R14, RZ ;  /* 0x0000000e1020723c */ /* 0x000fe200000418ff */
[----:B-1----:R-:W-:Y:S01]  /*13030*/  FFMA.FTZ R4, R27, c[0x0][0x2d0], -R3 ;  /* 0x0000b4001b047a23 */ /* 0x002fe20000010803 */
[----:B--2---:R-:W-:-:S06]  /*13040*/  F2FP.BF16.PACK_AB R12, R137, R124 ;  /* 0x0000007c890c723e */ /* 0x004fcc00000010ff */
[----:B------:R-:W-:Y:S01]  /*13050*/  HMMA.16816.F32.BF16 R20, R16, R60, RZ ;  /* 0x0000003c1014723c */ /* 0x000fe200000418ff */
[----:B------:R1:W-:Y:S02]  /*13060*/  MUFU.EX2 R138, R4 ;  /* 0x00000004008a7308 */ /* 0x0003e40000000800 */
[----:B-1----:R-:W-:-:S05]  /*13070*/  FFMA.FTZ R4, R25, c[0x0][0x2d0], -R3 ;  /* 0x0000b40019047a23 */ /* 0x002fca0000010803 */
[----:B------:R-:W-:Y:S01]  /*13080*/  HMMA.16816.F32.BF16 R24, R16, R50, RZ ;  /* 0x000000321018723c */ /* 0x000fe200000418ff */
[----:B------:R1:W2:Y:S02]  /*13090*/  MUFU.EX2 R139, R4 ;  /* 0x00000004008b7308 */ /* 0x0002a40000000800 */
[----:B-1----:R-:W-:Y:S01]  /*130a0*/  FFMA.FTZ R4, R28, c[0x0][0x2d0], -R2 ;  /* 0x0000b4001c047a23 */ /* 0x002fe20000010802 */
[----:B--2---:R-:W-:-:S05]  /*130b0*/  F2FP.BF16.PACK_AB R14, R139, R138 ;  /* 0x0000008a8b0e723e */ /* 0x004fca00000010ff */
[----:B------:R1:W-:Y:S02]  /*130c0*/  MUFU.EX2 R126, R4 ;  /* 0x00000004007e7308 */ /* 0x0003e40000000800 */
[----:B-1----:R-:W-:-:S06]  /*130d0*/  FFMA.FTZ R4, R29, c[0x0][0x2d0], -R2 ;  /* 0x0000b4001d047a23 */ /* 0x002fcc0000010802 */
[----:B------:R1:W2:Y:S02]  /*130e0*/  MUFU.EX2 R127, R4 ;  /* 0x00000004007f7308 */ /* 0x0002a40000000800 */
[----:B-1----:R-:W-:Y:S01]  /*130f0*/  FFMA.FTZ R4, R31, c[0x0][0x2d0], -R2 ;  /* 0x0000b4001f047a23 */ /* 0x002fe20000010802 */
[----:B--2---:R-:W-:-:S05]  /*13100*/  F2FP.BF16.PACK_AB R13, R127, R126 ;  /* 0x0000007e7f0d723e */ /* 0x004fca00000010ff */
[----:B------:R1:W-:Y:S02]  /*13110*/  MUFU.EX2 R136, R4 ;  /* 0x0000000400887308 */ /* 0x0003e40000000800 */
[----:B-1----:R-:W-:Y:S02]  /*13120*/  FFMA.FTZ R4, R30, c[0x0][0x2d0], -R2 ;  /* 0x0000b4001e047a23 */ /* 0x002fe40000010802 */
[----:B------:R-:W-:Y:S01]  /*13130*/  HMMA.16816.F32.BF16 R28, R16, R48, RZ ;  /* 0x00000030101c723c */ /* 0x000fe200000418ff */
[----:B------:R-:W1:Y:S03]  /*13140*/  LDSM.16.MT88.4 R48, [R151+0x2000] ;  /* 0x002000009730783b */ /* 0x000e660000004200 */
[----:B------:R-:W2:Y:S02]  /*13150*/  MUFU.EX2 R160, R4 ;  /* 0x0000000400a07308 */ /* 0x000ea40000000800 */
[----:B--2---:R-:W-:Y:S01]  /*13160*/  F2FP.BF16.PACK_AB R15, R160, R136 ;  /* 0x00000088a00f723e */ /* 0x004fe200000010ff */
[----:B------:R-:W-:-:S02]  /*13170*/  FADD.FTZ R4, R108, R9 ;  /* 0x000000096c047221 */ /* 0x000fc40000010000 */
[----:B------:R-:W-:Y:S02]  /*13180*/  FADD.FTZ R9, R118, R117 ;  /* 0x0000007576097221 */ /* 0x000fe40000010000 */
[----:B------:R-:W-:Y:S02]  /*13190*/  FADD.FTZ R4, R120, R4 ;  /* 0x0000000478047221 */ /* 0x000fe40000010000 */
[----:B------:R-:W-:Y:S01]  /*131a0*/  HMMA.16816.F32.BF16 R172, R12, R44, R64 ;  /* 0x0000002c0cac723c */ /* 0x000fe20000041840 */
[----:B------:R-:W-:Y:S01]  /*131b0*/  LDSM.16.MT88.4 R64, [R151+0x3000] ;  /* 0x003000009740783b */ /* 0x000fe20000004200 */
[----:B------:R-:W-:Y:S02]  /*131c0*/  FADD.FTZ R4, R119, R4 ;  /* 0x0000000477047221 */ /* 0x000fe40000010000 */
[----:B------:R-:W-:Y:S02]  /*131d0*/  FADD.FTZ R9, R116, R9 ;  /* 0x0000000974097221 */ /* 0x000fe40000010000 */
[----:B------:R-:W-:-:S02]  /*131e0*/  FADD.FTZ R4, R124, R4 ;  /* 0x000000047c047221 */ /* 0x000fc40000010000 */
[C---:B------:R-:W-:Y:S01]  /*131f0*/  HMMA.16816.F32.BF16 R156, R12.reuse, R46, R56 ;  /* 0x0000002e0c9c723c */ /* 0x040fe20000041838 */
[----:B------:R-:W2:Y:S01]  /*13200*/  LDSM.16.MT88.4 R44, [R198+0x1800] ;  /* 0x00180000c62c783b */ /* 0x000ea20000004200 */
[----:B------:R-:W-:Y:S02]  /*13210*/  FADD.FTZ R9, R125, R9 ;  /* 0x000000097d097221 */ /* 0x000fe40000010000 */
[----:B------:R-:W-:Y:S01]  /*13220*/  FADD.FTZ R4, R137, R4 ;  /* 0x0000000489047221 */ /* 0x000fe20000010000 */
[----:B------:R-:W-:Y:S01]  /*13230*/  LDSM.16.MT88.4 R56, [R197+0x2000] ;  /* 0x00200000c538783b */ /* 0x000fe20000004200 */
[----:B------:R-:W-:Y:S02]  /*13240*/  FADD.FTZ R9, R126, R9 ;  /* 0x000000097e097221 */ /* 0x000fe40000010000 */
[C---:B------:R-:W-:Y:S01]  /*13250*/  HMMA.16816.F32.BF16 R164, R12.reuse, R40, R52 ;  /* 0x000000280ca4723c */ /* 0x040fe20000041834 */
[----:B------:R-:W-:Y:S07]  /*13260*/  LDSM.16.MT88.4 R52, [R197+0x1800] ;  /* 0x00180000c534783b */ /* 0x000fee0000004200 */
[C---:B------:R-:W-:Y:S01]  /*13270*/  HMMA.16816.F32.BF16 R152, R12.reuse, R42, R32 ;  /* 0x0000002a0c98723c */ /* 0x040fe20000041820 */
[----:B------:R-:W3:Y:S07]  /*13280*/  LDSM.16.MT88.4 R40, [R196+0x2000] ;  /* 0x00200000c428783b */ /* 0x000eee0000004200 */
[C---:B------:R-:W-:Y:S08]  /*13290*/  HMMA.16816.F32.BF16 R248, R12.reuse, R36, R28 ;  /* 0x000000240cf8723c */ /* 0x040ff0000004181c */
[----:B------:R-:W-:Y:S08]  /*132a0*/  HMMA.16816.F32.BF16 R240, R12, R38, R24 ;  /* 0x000000260cf0723c */ /* 0x000ff00000041818 */
[C---:B------:R-:W-:Y:S01]  /*132b0*/  HMMA.16816.F32.BF16 R36, R16.reuse, R62, RZ ;  /* 0x0000003e1024723c */ /* 0x040fe200000418ff */
[----:B------:R-:W4:Y:S07]  /*132c0*/  LDSM.16.MT88.4 R60, [R198+0x2000] ;  /* 0x00200000c63c783b */ /* 0x000f2e0000004200 */
[C---:B------:R-:W-:Y:S08]  /*132d0*/  HMMA.16816.F32.BF16 R32, R16.reuse, R68, RZ ;  /* 0x000000441020723c */ /* 0x040ff000000418ff */
[C---:B------:R-:W-:Y:S01]  /*132e0*/  HMMA.16816.F32.BF16 R28, R16.reuse, R70, RZ ;  /* 0x00000046101c723c */ /* 0x040fe200000418ff */
[----:B------:R-:W-:Y:S07]  /*132f0*/  LDSM.16.MT88.4 R68, [R151+0x3800] ;  /* 0x003800009744783b */ /* 0x000fee0000004200 */
[----:B------:R-:W-:Y:S08]  /*13300*/  HMMA.16816.F32.BF16 R24, R16, R76, RZ ;  /* 0x0000004c1018723c */ /* 0x000ff000000418ff */
[C---:B------:R-:W-:Y:S08]  /*13310*/  HMMA.16816.F32.BF16 R224, R12.reuse, R74, R36 ;  /* 0x0000004a0ce0723c */ /* 0x040ff00000041824 */
[----:B-1----:R-:W-:Y:S08]  /*13320*/  HMMA.16816.F32.BF16 R232, R12, R48, R32 ;  /* 0x000000300ce8723c */ /* 0x002ff00000041820 */
[C---:B--2---:R-:W-:Y:S08]  /*13330*/  HMMA.16816.F32.BF16 R36, R16.reuse, R44, RZ ;  /* 0x0000002c1024723c */ /* 0x044ff000000418ff */
[----:B------:R-:W-:Y:S01]  /*13340*/  HMMA.16816.F32.BF16 R32, R16, R46, RZ ;  /* 0x0000002e1020723c */ /* 0x000fe200000418ff */
[----:B------:R-:W1:Y:S07]  /*13350*/  LDSM.16.MT88.4 R44, [R196+0x3000] ;  /* 0x00300000c42c783b */ /* 0x000e6e0000004200 */
[C---:B------:R-:W-:Y:S08]  /*13360*/  HMMA.16816.F32.BF16 R244, R12.reuse, R72, R20 ;  /* 0x000000480cf4723c */ /* 0x040ff00000041814 */
[C---:B------:R-:W-:Y:S01]  /*13370*/  HMMA.16816.F32.BF16 R192, R12.reuse, R50, R28 ;  /* 0x000000320cc0723c */ /* 0x040fe2000004181c */
[----:B------:R-:W-:Y:S07]  /*13380*/  LDSM.16.MT88.4 R48, [R196+0x3800] ;  /* 0x00380000c430783b */ /* 0x000fee0000004200 */
[----:B---3--:R-:W-:Y:S08]  /*13390*/  HMMA.16816.F32.BF16 R228, R12, R40, R24 ;  /* 0x000000280ce4723c */ /* 0x008ff00000041818 */
[C---:B------:R-:W-:Y:S08]  /*133a0*/  HMMA.16816.F32.BF16 R20, R16.reuse, R78, RZ ;  /* 0x0000004e1014723c */ /* 0x040ff000000418ff */
[C---:B------:R-:W-:Y:S08]  /*133b0*/  HMMA.16816.F32.BF16 R28, R16.reuse, R52, RZ ;  /* 0x00000034101c723c */ /* 0x040ff000000418ff */
[----:B------:R-:W-:Y:S01]  /*133c0*/  HMMA.16816.F32.BF16 R24, R16, R54, RZ ;  /* 0x000000361018723c */ /* 0x000fe200000418ff */
[----:B------:R-:W2:Y:S07]  /*133d0*/  LDSM.16.MT88.4 R52, [R198+0x3000] ;  /* 0x00300000c634783b */ /* 0x000eae0000004200 */
[C---:B------:R-:W-:Y:S01]  /*133e0*/  HMMA.16816.F32.BF16 R188, R12.reuse, R42, R20 ;  /* 0x0000002a0cbc723c */ /* 0x040fe20000041814 */
[----:B------:R-:W3:Y:S07]  /*133f0*/  LDSM.16.MT88.4 R40, [R198+0x3800] ;  /* 0x00380000c628783b */ /* 0x000eee0000004200 */
[C---:B----4-:R-:W-:Y:S08]  /*13400*/  HMMA.16816.F32.BF16 R72, R12.reuse, R62, R32 ;  /* 0x0000003e0c48723c */ /* 0x050ff00000041820 */
[----:B------:R-:W-:Y:S08]  /*13410*/  HMMA.16816.F32.BF16 R180, R12, R56, R28 ;  /* 0x000000380cb4723c */ /* 0x000ff0000004181c */
[C---:B-1----:R-:W-:Y:S08]  /*13420*/  HMMA.16816.F32.BF16 R32, R16.reuse, R44, RZ ;  /* 0x0000002c1020723c */ /* 0x042ff000000418ff */
[C---:B------:R-:W-:Y:S01]  /*13430*/  HMMA.16816.F32.BF16 R28, R16.reuse, R46, RZ ;  /* 0x0000002e101c723c */ /* 0x040fe200000418ff */
[----:B------:R-:W1:Y:S07]  /*13440*/  LDSM.16.MT88.4 R44, [R197+0x3000] ;  /* 0x00300000c52c783b */ /* 0x000e6e0000004200 */
[----:B------:R-:W-:Y:S08]  /*13450*/  HMMA.16816.F32.BF16 R20, R16, R64, RZ ;  /* 0x000000401014723c */ /* 0x000ff000000418ff */
[----:B------:R-:W-:Y:S01]  /*13460*/  HMMA.16816.F32.BF16 R76, R12, R58, R24 ;  /* 0x0000003a0c4c723c */ /* 0x000fe20000041818 */
[----:B------:R-:W-:Y:S07]  /*13470*/  LDSM.16.MT88.4 R56, [R196+0x2800] ;  /* 0x00280000c438783b */ /* 0x000fee0000004200 */
[----:B--2---:R-:W-:Y:S08]  /*13480*/  HMMA.16816.F32.BF16 R24, R16, R52, RZ ;  /* 0x000000341018723c */ /* 0x004ff000000418ff */
[C---:B------:R-:W-:Y:S01]  /*13490*/  HMMA.16816.F32.BF16 R92, R12.reuse, R50, R28 ;  /* 0x000000320c5c723c */ /* 0x040fe2000004181c */
[----:B------:R-:W2:Y:S07]  /*134a0*/  LDSM.16.MT88.4 R28, [R197+0x3800] ;  /* 0x00380000c51c783b */ /* 0x000eae0000004200 */
[----:B------:R-:W-:Y:S08]  /*134b0*/  HMMA.16816.F32.BF16 R176, R12, R68, R20 ;  /* 0x000000440cb0723c */ /* 0x000ff00000041814 */
[----:B------:R-:W-:Y:S08]  /*134c0*/  HMMA.16816.F32.BF16 R20, R16, R54, RZ ;  /* 0x000000361014723c */ /* 0x000ff000000418ff */
[C---:B---3--:R-:W-:Y:S08]  /*134d0*/  HMMA.16816.F32.BF16 R132, R12.reuse, R40, R24 ;  /* 0x000000280c84723c */ /* 0x048ff00000041818 */
[----:B------:R-:W-:Y:S01]  /*134e0*/  HMMA.16816.F32.BF16 R96, R12, R48, R32 ;  /* 0x000000300c60723c */ /* 0x000fe20000041820 */
[----:B------:R-:W3:Y:S04]  /*134f0*/  LDSM.16.MT88.4 R32, [R151+0x4800] ;  /* 0x004800009720783b */ /* 0x000ee80000004200 */
[----:B------:R-:W-:Y:S03]  /*13500*/  LDSM.16.MT88.4 R48, [R151+0x2800] ;  /* 0x002800009730783b */ /* 0x000fe60000004200 */
[----:B-1----:R-:W-:Y:S08]  /*13510*/  HMMA.16816.F32.BF16 R24, R16, R44, RZ ;  /* 0x0000002c1018723c */ /* 0x002ff000000418ff */
[----:B------:R-:W-:Y:S01]  /*13520*/  HMMA.16816.F32.BF16 R104, R12, R42, R20 ;  /* 0x0000002a0c68723c */ /* 0x000fe20000041814 */
[----:B------:R-:W-:Y:S07]  /*13530*/  LDSM.16.MT88.4 R40, [R197+0x1000] ;  /* 0x00100000c528783b */ /* 0x000fee0000004200 */
[----:B------:R-:W-:Y:S08]  /*13540*/  HMMA.16816.F32.BF16 R20, R16, R46, RZ ;  /* 0x0000002e1014723c */ /* 0x000ff000000418ff */
[C---:B--2---:R-:W-:Y:S01]  /*13550*/  HMMA.16816.F32.BF16 R100, R12.reuse, R28, R24 ;  /* 0x0000001c0c64723c */ /* 0x044fe20000041818 */
[----:B------:R-:W1:Y:S07]  /*13560*/  LDSM.16.MT88.4 R24, [R151+0x5000] ;  /* 0x005000009718783b */ /* 0x000e6e0000004200 */
[C---:B------:R-:W-:Y:S08]  /*13570*/  HMMA.16816.F32.BF16 R184, R12.reuse, R60, R36 ;  /* 0x0000003c0cb8723c */ /* 0x040ff00000041824 */
[----:B------:R-:W-:Y:S01]  /*13580*/  HMMA.16816.F32.BF16 R112, R12, R30, R20 ;  /* 0x0000001e0c70723c */ /* 0x000fe20000041814 */
[----:B------:R-:W2:Y:S07]  /*13590*/  LDSM.16.MT88.4 R28, [R196+0x4800] ;  /* 0x00480000c41c783b */ /* 0x000eae0000004200 */
[C---:B---3--:R-:W-:Y:S07]  /*135a0*/  HMMA.16816.F32.BF16 R20, R16.reuse, R32, RZ ;  /* 0x000000201014723c */ /* 0x048fee00000418ff */
[--C-:B------:R-:W-:Y:S01]  /*135b0*/  FFMA.FTZ R33, R80, c[0x0][0x2d0], -R3.reuse ;  /* 0x0000b40050217a23 */ /* 0x100fe20000010803 */
[----:B------:R-:W-:Y:S01]  /*135c0*/  HMMA.16816.F32.BF16 R36, R16, R66, RZ ;  /* 0x000000421024723c */ /* 0x000fe200000418ff */
[----:B------:R-:W-:Y:S01]  /*135d0*/  FFMA.FTZ R32, R87, c[0x0][0x2d0], -R2 ;  /* 0x0000b40057207a23 */ /* 0x000fe20000010802 */
[----:B------:R-:W-:Y:S11]  /*135e0*/  LDSM.16.MT88.4 R64, [R198+0x2800] ;  /* 0x00280000c640783b */ /* 0x000ff60000004200 */
[----:B------:R-:W-:Y:S03]  /*135f0*/  @!UPT UIADD3 URZ, URZ, URZ, URZ ;  /* 0x0000003f3f3ff290 */ /* 0x000fe6000fffe03f */
[----:B-1----:R-:W-:Y:S08]  /*13600*/  HMMA.16816.F32.BF16 R108, R12, R24, R20 ;  /* 0x000000180c6c723c */ /* 0x002ff00000041814 */
[----:B------:R-:W-:Y:S07]  /*13610*/  HMMA.16816.F32.BF16 R20, R16, R34, RZ ;  /* 0x000000221014723c */ /* 0x000fee00000418ff */
[--C-:B------:R-:W-:Y:S01]  /*13620*/  FFMA.FTZ R35, R82, c[0x0][0x2d0], -R3.reuse ;  /* 0x0000b40052237a23 */ /* 0x100fe20000010803 */
[----:B------:R-:W-:Y:S01]  /*13630*/  HMMA.16816.F32.BF16 R88, R12, R70, R36 ;  /* 0x000000460c58723c */ /* 0x000fe20000041824 */
[----:B------:R-:W-:-:S06]  /*13640*/  FFMA.FTZ R34, R81, c[0x0][0x2d0], -R3 ;  /* 0x0000b40051227a23 */ /* 0x000fcc0000010803 */
[----:B------:R-:W-:Y:S02]  /*13650*/  FFMA.FTZ R36, R83, c[0x0][0x2d0], -R3 ;  /* 0x0000b40053247a23 */ /* 0x000fe40000010803 */
[----:B------:R-:W-:Y:S01]  /*13660*/  FADD.FTZ R3, R138, R4 ;  /* 0x000000048a037221 */ /* 0x000fe20000010000 */
[----:B------:R-:W-:Y:S01]  /*13670*/  LDSM.16.MT88.4 R80, [R151+0x4000] ;  /* 0x004000009750783b */ /* 0x000fe20000004200 */
[----:B------:R-:W-:Y:S02]  /*13680*/  FADD.FTZ R4, R127, R9 ;  /* 0x000000097f047221 */ /* 0x000fe40000010000 */
[--C-:B------:R-:W-:Y:S02]  /*13690*/  FFMA.FTZ R9, R86, c[0x0][0x2d0], -R2.reuse ;  /* 0x0000b40056097a23 */ /* 0x100fe40000010802 */
[--C-:B------:R-:W-:Y:S01]  /*136a0*/  FFMA.FTZ R38, R85, c[0x0][0x2d0], -R2.reuse ;  /* 0x0000b40055267a23 */ /* 0x100fe20000010802 */
[----:B------:R-:W-:Y:S01]  /*136b0*/  HMMA.16816.F32.BF16 R120, R12, R26, R20 ;  /* 0x0000001a0c78723c */ /* 0x000fe20000041814 */
[----:B------:R-:W1:Y:S01]  /*136c0*/  LDSM.16.MT88.4 R24, [R196+0x5000] ;  /* 0x00500000c418783b */ /* 0x000e620000004200 */
[----:B------:R-:W-:-:S02]  /*136d0*/  FFMA.FTZ R37, R84, c[0x0][0x2d0], -R2 ;  /* 0x0000b40054257a23 */ /* 0x000fc40000010802 */
[----:B------:R-:W-:Y:S02]  /*136e0*/  FADD.FTZ R2, R139, R3 ;  /* 0x000000038b027221 */ /* 0x000fe40000010000 */
[----:B------:R-:W-:Y:S02]  /*136f0*/  FADD.FTZ R3, R136, R4 ;  /* 0x0000000488037221 */ /* 0x000fe40000010000 */
[----:B--2---:R-:W-:Y:S01]  /*13700*/  HMMA.16816.F32.BF16 R20, R16, R28, RZ ;  /* 0x0000001c1014723c */ /* 0x004fe200000418ff */
[----:B------:R-:W-:Y:S01]  /*13710*/  MUFU.EX2 R4, R9 ;  /* 0x0000000900047308 */ /* 0x000fe20000000800 */
[----:B------:R-:W-:Y:S02]  /*13720*/  FADD.FTZ R3, R160, R3 ;  /* 0x00000003a0037221 */ /* 0x000fe40000010000 */
[----:B------:R-:W-:Y:S11]  /*13730*/  LDSM.16.MT88.4 R160, [R196+0x1000] ;  /* 0x00100000c4a0783b */ /* 0x000ff60000004200 */
[----:B------:R-:W-:Y:S09]  /*13740*/  @!UPT UIADD3 URZ, URZ, URZ, URZ ;  /* 0x0000003f3f3ff290 */ /* 0x000ff2000fffe03f */
        /* <DEDUP_REMOVED lines=9> */
[----:B------:R-:W-:Y:S01]  /*137e0*/  MUFU.EX2 R28, R33 ;  /* 0x00000021001c7308 */ /* 0x000fe20000000800 */
[----:B-1----:R-:W-:Y:S01]  /*137f0*/  FADD.FTZ R3, R29, R3 ;  /* 0x000000031d037221 */ /* 0x002fe20000010000 */
[----:B------:R-:W-:Y:S11]  /*13800*/  F2FP.BF16.PACK_AB R137, R4, R29 ;  /* 0x0000001d0489723e */ /* 0x000ff600000010ff */
[----:B------:R-:W-:Y:S02]  /*13810*/  @!UPT UIADD3 URZ, URZ, URZ, URZ ;  /* 0x0000003f3f3ff290 */ /* 0x000fe4000fffe03f */
[----:B--2---:R-:W-:Y:S01]  /*13820*/  HMMA.16816.F32.BF16 R124, R12, R24, R20 ;  /* 0x000000180c7c723c */ /* 0x004fe20000041814 */
[----:B------:R-:W1:Y:S07]  /*13830*/  MUFU.EX2 R25, R36 ;  /* 0x0000002400197308 */ /* 0x000e6e0000000800 */
[----:B------:R-:W-:Y:S01]  /*13840*/  HMMA.16816.F32.BF16 R20, R16, R30, RZ ;  /* 0x0000001e1014723c */ /* 0x000fe200000418ff */
[----:B------:R-:W2:Y:S08]  /*13850*/  MUFU.EX2 R24, R35 ;  /* 0x0000002300187308 */ /* 0x000eb00000000800 */
[----:B------:R-:W3:Y:S01]  /*13860*/  MUFU.EX2 R30, R34 ;  /* 0x00000022001e7308 */ /* 0x000ee20000000800 */
[----:B-1----:R-:W-:-:S04]  /*13870*/  FADD.FTZ R2, R25, R2 ;  /* 0x0000000219027221 */ /* 0x002fc80000010000 */
[C---:B--2---:R-:W-:Y:S01]  /*13880*/  FADD.FTZ R2, R24.reuse, R2 ;  /* 0x0000000218027221 */ /* 0x044fe20000010000 */
[----:B------:R-:W-:-:S03]  /*13890*/  F2FP.BF16.PACK_AB R136, R24, R25 ;  /* 0x000000191888723e */ /* 0x000fc600000010ff */
[----:B---3--:R-:W-:Y:S01]  /*138a0*/  FADD.FTZ R2, R30, R2 ;  /* 0x000000021e027221 */ /* 0x008fe20000010000 */
[----:B------:R-:W-:-:S05]  /*138b0*/  F2FP.BF16.PACK_AB R138, R28, R30 ;  /* 0x0000001e1c8a723e */ /* 0x000fca00000010ff */
[----:B------:R-:W-:Y:S01]  /*138c0*/  HMMA.16816.F32.BF16 R32, R12, R26, R20 ;  /* 0x0000001a0c20723c */ /* 0x000fe20000041814 */
[----:B------:R-:W1:Y:S01]  /*138d0*/  LDSM.16.MT88.4 R20, [R197+0x4800] ;  /* 0x00480000c514783b */ /* 0x000e620000004200 */
[----:B------:R-:W-:Y:S02]  /*138e0*/  FADD.FTZ R217, R28, R2 ;  /* 0x000000021cd97221 */ /* 0x000fe40000010000 */
[----:B------:R-:W-:Y:S02]  /*138f0*/  FADD.FTZ R2, R4, R3 ;  /* 0x0000000304027221 */ /* 0x000fe40000010000 */
[----:B------:R-:W2:Y:S08]  /*13900*/  MUFU.EX2 R4, R38 ;  /* 0x0000002600047308 */ /* 0x000eb00000000800 */
[----:B------:R-:W3:Y:S01]  /*13910*/  MUFU.EX2 R3, R37 ;  /* 0x0000002500037308 */ /* 0x000ee20000000800 */
[----:B--2---:R-:W-:Y:S01]  /*13920*/  FADD.FTZ R2, R4, R2 ;  /* 0x0000000204027221 */ /* 0x004fe20000010000 */
[----:B---3--:R-:W-:-:S03]  /*13930*/  F2FP.BF16.PACK_AB R139, R3, R4 ;  /* 0x00000004038b723e */ /* 0x008fc600000010ff */
[----:B------:R-:W-:-:S04]  /*13940*/  FADD.FTZ R216, R3, R2 ;  /* 0x0000000203d87221 */ /* 0x000fc80000010000 */
[C---:B------:R-:W-:Y:S08]  /*13950*/  HMMA.16816.F32.BF16 R60, R136.reuse, R64, R184 ;  /* 0x00000040883c723c */ /* 0x040ff000000418b8 */
[----:B------:R-:W-:Y:S01]  /*13960*/  HMMA.16816.F32.BF16 R64, R136, R66, R72 ;  /* 0x000000428840723c */ /* 0x000fe20000041848 */
[----:B------:R-:W2:Y:S07]  /*13970*/  LDSM.16.MT88.4 R72, [R197+0x2800] ;  /* 0x00280000c548783b */ /* 0x000eae0000004200 */
[C---:B-1----:R-:W-:Y:S08]  /*13980*/  HMMA.16816.F32.BF16 R24, R16.reuse, R20, RZ ;  /* 0x000000141018723c */ /* 0x042ff000000418ff */
[----:B------:R-:W-:Y:S01]  /*13990*/  HMMA.16816.F32.BF16 R16, R16, R22, RZ ;  /* 0x000000161010723c */ /* 0x000fe200000418ff */
[----:B------:R-:W1:Y:S07]  /*139a0*/  LDSM.16.MT88.4 R20, [R197+0x5000] ;  /* 0x00500000c514783b */ /* 0x000e6e0000004200 */
[C---:B------:R-:W-:Y:S08]  /*139b0*/  HMMA.16816.F32.BF16 R164, R136.reuse, R160, R164 ;  /* 0x000000a088a4723c */ /* 0x040ff000000418a4 */
[C---:B------:R-:W-:Y:S01]  /*139c0*/  HMMA.16816.F32.BF16 R160, R136.reuse, R162, R152 ;  /* 0x000000a288a0723c */ /* 0x040fe20000041898 */
[----:B------:R-:W3:Y:S07]  /*139d0*/  LDSM.16.MT88.4 R152, [R198+0x1000] ;  /* 0x00100000c698783b */ /* 0x000eee0000004200 */
[C---:B------:R-:W-:Y:S08]  /*139e0*/  HMMA.16816.F32.BF16 R172, R136.reuse, R168, R172 ;  /* 0x000000a888ac723c */ /* 0x040ff000000418ac */
[C---:B--2---:R-:W-:Y:S08]  /*139f0*/  HMMA.16816.F32.BF16 R68, R136.reuse, R72, R180 ;  /* 0x000000488844723c */ /* 0x044ff000000418b4 */
[C---:B------:R-:W-:Y:S08]  /*13a00*/  HMMA.16816.F32.BF16 R72, R136.reuse, R74, R76 ;  /* 0x0000004a8848723c */ /* 0x040ff0000004184c */
[C---:B------:R-:W-:Y:S08]  /*13a10*/  HMMA.16816.F32.BF16 R76, R136.reuse, R80, R176 ;  /* 0x00000050884c723c */ /* 0x040ff000000418b0 */
[----:B------:R-:W-:Y:S01]  /*13a20*/  HMMA.16816.F32.BF16 R80, R136, R82, R88 ;  /* 0x000000528850723c */ /* 0x000fe20000041858 */
[----:B------:R-:W2:Y:S07]  /*13a30*/  LDSM.16.MT88.4 R88, [R196+0x4000] ;  /* 0x00400000c458783b */ /* 0x000eae0000004200 */
[C---:B-1----:R-:W-:Y:S08]  /*13a40*/  HMMA.16816.F32.BF16 R24, R12.reuse, R20, R24 ;  /* 0x000000140c18723c */ /* 0x042ff00000041818 */
[----:B------:R-:W-:Y:S01]  /*13a50*/  HMMA.16816.F32.BF16 R16, R12, R22, R16 ;  /* 0x000000160c10723c */ /* 0x000fe20000041810 */
[----:B------:R-:W-:Y:S07]  /*13a60*/  LDSM.16.MT88.4 R12, [R197+0x5800] ;  /* 0x00580000c50c783b */ /* 0x000fee0000004200 */
[C---:B------:R-:W-:Y:S08]  /*13a70*/  HMMA.16816.F32.BF16 R168, R136.reuse, R170, R156 ;  /* 0x000000aa88a8723c */ /* 0x040ff0000004189c */
[C---:B---3--:R-:W-:Y:S08]  /*13a80*/  HMMA.16816.F32.BF16 R156, R136.reuse, R152, R248 ;  /* 0x00000098889c723c */ /* 0x048ff000000418f8 */
[C---:B------:R-:W-:Y:S08]  /*13a90*/  HMMA.16816.F32.BF16 R36, R136.reuse, R40, R244 ;  /* 0x000000288824723c */ /* 0x040ff000000418f4 */
[C---:B--2---:R-:W-:Y:S01]  /*13aa0*/  HMMA.16816.F32.BF16 R84, R136.reuse, R88, R96 ;  /* 0x000000588854723c */ /* 0x044fe20000041860 */
[----:B------:R-:W1:Y:S07]  /*13ab0*/  LDSM.16.MT88.4 R96, [R198+0x4000] ;  /* 0x00400000c660783b */ /* 0x000e6e0000004200 */
[C---:B------:R-:W-:Y:S08]  /*13ac0*/  HMMA.16816.F32.BF16 R88, R136.reuse, R90, R92 ;  /* 0x0000005a8858723c */ /* 0x040ff0000004185c */
[C---:B------:R-:W-:Y:S08]  /*13ad0*/  HMMA.16816.F32.BF16 R44, R136.reuse, R48, R232 ;  /* 0x00000030882c723c */ /* 0x040ff000000418e8 */
[C---:B------:R-:W-:Y:S08]  /*13ae0*/  HMMA.16816.F32.BF16 R52, R136.reuse, R56, R228 ;  /* 0x000000388834723c */ /* 0x040ff000000418e4 */
[C---:B------:R-:W-:Y:S08]  /*13af0*/  HMMA.16816.F32.BF16 R152, R136.reuse, R154, R240 ;  /* 0x0000009a8898723c */ /* 0x040ff000000418f0 */
[C---:B------:R-:W-:Y:S08]  /*13b00*/  HMMA.16816.F32.BF16 R40, R136.reuse, R42, R224 ;  /* 0x0000002a8828723c */ /* 0x040ff000000418e0 */
[C---:B-1----:R-:W-:Y:S08]  /*13b10*/  HMMA.16816.F32.BF16 R92, R136.reuse, R96, R132 ;  /* 0x00000060885c723c */ /* 0x042ff00000041884 */
[C---:B------:R-:W-:Y:S01]  /*13b20*/  HMMA.16816.F32.BF16 R96, R136.reuse, R98, R104 ;  /* 0x000000628860723c */ /* 0x040fe20000041868 */
[----:B------:R-:W1:Y:S07]  /*13b30*/  LDSM.16.MT88.4 R104, [R197+0x4000] ;  /* 0x00400000c568783b */ /* 0x000e6e0000004200 */
[C---:B------:R-:W-:Y:S08]  /*13b40*/  HMMA.16816.F32.BF16 R48, R136.reuse, R50, R192 ;  /* 0x000000328830723c */ /* 0x040ff000000418c0 */
[C---:B------:R-:W-:Y:S08]  /*13b50*/  HMMA.16816.F32.BF16 R56, R136.reuse, R58, R188 ;  /* 0x0000003a8838723c */ /* 0x040ff000000418bc */
[C---:B------:R-:W-:Y:S08]  /*13b60*/  HMMA.16816.F32.BF16 R132, R136.reuse, R12, R24 ;  /* 0x0000000c8884723c */ /* 0x040ff00000041818 */
        /* <DEDUP_REMOVED lines=10> */
[C---:B------:R-:W-:Y:S08]  /*13c10*/  HMMA.16816.F32.BF16 R128, R136.reuse, R130, R32 ;  /* 0x000000828880723c */ /* 0x040ff00000041820 */
[----:B------:R-:W-:Y:S01]  /*13c20*/  HMMA.16816.F32.BF16 R136, R136, R14, R16 ;  /* 0x0000000e8888723c */ /* 0x000fe20000041810 */
[----:B------:R-:W-:Y:S07]  /*13c30*/  @!UPT UIADD3 URZ, URZ, URZ, URZ ;  /* 0x0000003f3f3ff290 */ /* 0x000fee000fffe03f */
[----:B------:R-:W-:Y:S11]  /*13c40*/  @!P0 BRA `(.L_x_1837) ;  /* 0x00002f6000008947 */ /* 0x000ff60003800000 */
.L_x_1849:
[----:B------:R-:W-:Y:S04]  /*13c50*/  DEPBAR.LE SB0, 0x0 ;  /* 0x000080000000791a */ /* 0x000fe80000000000 */
[----:B------:R-:W-:Y:S01]  /*13c60*/  WARPSYNC 0xffffffff ;  /* 0xffffffff00007948 */ /* 0x000fe20003800000 */
[----:B------:R-:W-:Y:S01]  /*13c70*/  BAR.SYNC.DEFER_BLOCKING 0x0 ;  /* 0x0000000000007b1d */ /* 0x000fe20000010000 */
[----:B------:R-:W-:Y:S02]  /*13c80*/  SHF.R.S32.HI R2, RZ, 0x1f, R211 ;  /* 0x0000001fff027819 */ /* 0x000fe400000114d3 */
[----:B------:R-:W-:Y:S02]  /*13c90*/  LOP3.LUT P0, RZ, R149, 0x2, RZ, 0xc0, !PT ;  /* 0x0000000295ff7812 */ /* 0x000fe4000780c0ff */
[----:B------:R-:W-:Y:S01]  /*13ca0*/  SHF.R.S32.HI R9, RZ, 0x1f, R210 ;  /* 0x0000001fff097819 */ /* 0x000fe200000114d2 */
[----:B------:R-:W-:Y:S01]  /*13cb0*/  IMAD R4, R2, c[0x0][0x208], RZ ;  /* 0x0000820002047a24 */ /* 0x000fe200078e02ff */
[----:B------:R-:W-:Y:S01]  /*13cc0*/  ISETP.GE.AND P2, PT, R204, c[0x0][0x1d4], PT ;  /* 0x00007500cc007a0c */ /* 0x000fe20003f46270 */
[C---:B------:R-:W-:Y:S04]  /*13cd0*/  IMAD.WIDE.U32 R2, R211.reuse, c[0x0][0x208], RZ ;  /* 0x00008200d3027a25 */ /* 0x040fe800078e00ff */
[----:B------:R-:W-:Y:S04]  /*13ce0*/  IMAD R4, R211, c[0x0][0x20c], R4 ;  /* 0x00008300d3047a24 */ /* 0x000fe800078e0204 */
[----:B------:R-:W-:Y:S02]  /*13cf0*/  IMAD.IADD R3, R3, 0x1, R4 ;  /* 0x0000000103037824 */ /* 0x000fe400078e0204 */
[----:B------:R-:W-:Y:S02]  /*13d00*/  IMAD R4, R9, c[0x0][0x218], RZ ;  /* 0x0000860009047a24 */ /* 0x000fe400078e02ff */
[----:B------:R-:W-:Y:S01]  /*13d10*/  IMAD.WIDE.U32 R12, R210, c[0x0][0x218], R2 ;  /* 0x00008600d20c7a25 */ /* 0x000fe200078e0002 */
[C---:B------:R-:W-:Y:S02]  /*13d20*/  IADD3 R2, R150.reuse, 0x20, RZ ;  /* 0x0000002096027810 */ /* 0x040fe40007ffe0ff */
[----:B------:R-:W-:Y:S01]  /*13d30*/  @P0 IADD3 R2, R150, -0x20, RZ ;  /* 0xffffffe096020810 */ /* 0x000fe20007ffe0ff */
[----:B------:R1:W2:Y:S01]  /*13d40*/  LDSM.16.M88.4 R32, [R199] ;  /* 0x00000000c720783b */ /* 0x0002a20000000200 */
[----:B------:R-:W-:Y:S01]  /*13d50*/  IMAD R4, R210, c[0x0][0x21c], R4 ;  /* 0x00008700d2047a24 */ /* 0x000fe200078e0204 */
[----:B------:R-:W-:Y:S01]  /*13d60*/  IADD3 R3, P1, R220, R12, RZ ;  /* 0x0000000cdc037210 */ /* 0x000fe20007f3e0ff */
[----:B------:R-:W-:Y:S01]  /*13d70*/  IMAD.MOV.U32 R9, RZ, RZ, R6 ;  /* 0x000000ffff097224 */ /* 0x000fe200078e0006 */
[----:B------:R1:W3:Y:S02]  /*13d80*/  LDSM.16.M88.4 R184, [R2] ;  /* 0x0000000002b8783b */ /* 0x0002e40000000200 */
[----:B------:R-:W-:Y:S02]  /*13d90*/  IADD3.X R4, R223, R13, R4, P1, !PT ;  /* 0x0000000ddf047210 */ /* 0x000fe40000ffe404 */
[----:B------:R1:W4:Y:S01]  /*13da0*/  LDSM.16.M88.4 R188, [R2+0x800] ;  /* 0x0008000002bc783b */ /* 0x0003220000000200 */
[C---:B------:R-:W-:Y:S03]  /*13db0*/  LEA R20, P0, R3.reuse, c[0x0][0x1f8], 0x1 ;  /* 0x00007e0003147a11 */ /* 0x040fe600078008ff */
[----:B------:R1:W1:Y:S01]  /*13dc0*/  LDSM.16.M88.4 R192, [R2+0x1000] ;  /* 0x0010000002c0783b */ /* 0x0002620000000200 */
[----:B------:R-:W-:Y:S03]  /*13dd0*/  LEA.HI.X R4, R3, c[0x0][0x1fc], R4, 0x1, P0 ;  /* 0x00007f0003047a11 */ /* 0x000fe600000f0c04 */
[----:B------:R1:W1:Y:S04]  /*13de0*/  LDSM.16.M88.4 R16, [R150] ;  /* 0x000000009610783b */ /* 0x0002680000000200 */
[----:B------:R1:W1:Y:S04]  /*13df0*/  LDSM.16.M88.4 R24, [R150+0x800] ;  /* 0x000800009618783b */ /* 0x0002680000000200 */
[----:B------:R1:W1:Y:S04]  /*13e00*/  LDSM.16.M88.4 R176, [R150+0x1000] ;  /* 0x0010000096b0783b */ /* 0x0002680000000200 */
[----:B------:R1:W1:Y:S01]  /*13e10*/  LDSM.16.M88.4 R180, [R200] ;  /* 0x00000000c8b4783b */ /* 0x0002620000000200 */
[----:B------:R-:W-:-:S05]  /*13e20*/  BRA.DIV ~URZ, `(.L_x_1838) ;  /* 0x000091827f007947 */ /* 0x000fca000b800000 */
[----:B-1----:R1:W4:Y:S02]  /*13e30*/  SHFL.IDX PT, R2, R4, RZ, 0x181f ;  /* 0x00181fff04027589 */ /* 0x00232400000e0000 */
.L_x_1925:
[----:B------:R-:W5:Y:S01]  /*13e40*/  SHFL.IDX PT, R3, R20, RZ, 0x181f ;  /* 0x00181fff14037589 */ /* 0x000f6200000e0000 */
[----:B------:R-:W-:Y:S03]  /*13e50*/  BSSY B0, `(.L_x_1839) ;  /* 0x0000024000007945 */ /* 0x000fe60003800000 */
[----:B------:R-:W1:Y:S01]  /*13e60*/  S2R R21, SR_TID.X ;  /* 0x0000000000157919 */ /* 0x000e620000002100 */
[CC--:B-----5:R-:W-:Y:S04]  /*13e70*/  LEA R12, P0, R140.reuse, R3.reuse, 0x1 ;  /* 0x000000038c0c7211 */ /* 0x0e0fe800078008ff */
[-C--:B----4-:R-:W-:Y:S05]  /*13e80*/  LEA.HI.X R13, R140, R2.reuse, R141, 0x1, P0 ;  /* 0x000000028c0d7211 */ /* 0x090fea00000f0c8d */
[----:B------:R-:W-:Y:S01]  /*13e90*/  @!PT LDS RZ, [RZ] ;  /* 0x00000000fffff984 */ /* 0x000fe20000000800 */
[----:B------:R-:W-:Y:S01]  /*13ea0*/  @!PT LDS RZ, [RZ] ;  /* 0x00000000fffff984 */ /* 0x000fe20000000800 */
[----:B------:R4:W-:Y:S02]  /*13eb0*/  LDGSTS.E.BYPASS.LTC128B.128 [R203+0x4080], [R12.64], !P5 ;  /* 0x040800000ccb7fae */ /* 0x0009e4000e901d46 */
[CC--:B----4-:R-:W-:Y:S04]  /*13ec0*/  LEA R12, P0, R206.reuse, R3.reuse, 0x1 ;  /* 0x00000003ce0c7211 */ /* 0x0d0fe800078008ff */
[-C--:B------:R-:W-:Y:S02]  /*13ed0*/  LEA.HI.X R13, R206, R2.reuse, R213, 0x1, P0 ;  /* 0x00000002ce0d7211 */ /* 0x080fe400000f0cd5 */
[CC--:B------:R-:W-:Y:S03]  /*13ee0*/  LEA R14, P0, R205.reuse, R3.reuse, 0x1 ;  /* 0x00000003cd0e7211 */ /* 0x0c0fe600078008ff */
[----:B------:R4:W-:Y:S01]  /*13ef0*/  LDGSTS.E.BYPASS.LTC128B.128 [R203+0x5880], [R12.64], !P4 ;  /* 0x058800000ccb7fae */ /* 0x0009e2000e101d46 */
[-C--:B------:R-:W-:Y:S05]  /*13f00*/  LEA.HI.X R15, R205, R2.reuse, R215, 0x1, P0 ;  /* 0x00000002cd0f7211 */ /* 0x080fea00000f0cd7 */
[----:B------:R3:W-:Y:S01]  /*13f10*/  LDGSTS.E.BYPASS.LTC128B.128 [R203+0x7080], [R14.64], !P3 ;  /* 0x070800000ecb7fae */ /* 0x0007e2000d901d46 */
[C---:B----4-:R-:W-:Y:S04]  /*13f20*/  LEA R12, P0, R204.reuse, R3, 0x1 ;  /* 0x00000003cc0c7211 */ /* 0x050fe800078008ff */
[----:B------:R-:W-:Y:S02]  /*13f30*/  LEA.HI.X R13, R204, R2, R214, 0x1, P0 ;  /* 0x00000002cc0d7211 */ /* 0x000fe400000f0cd6 */
[----:B-1----:R-:W-:Y:S03]  /*13f40*/  ISETP.GT.AND P0, PT, R21, 0x7f, PT ;  /* 0x0000007f1500780c */ /* 0x002fe60003f04270 */
[----:B------:R3:W-:Y:S10]  /*13f50*/  LDGSTS.E.BYPASS.LTC128B.128 [R203+0x8880], [R12.64], !P2 ;  /* 0x088800000ccb7fae */ /* 0x0007f4000d101d46 */
[----:B------:R-:W-:-:S05]  /*13f60*/  @P0 BRA `(.L_x_1840) ;  /* 0x0000012000000947 */ /* 0x000fca0003800000 */
[----:B------:R-:W-:-:S05]  /*13f70*/  BRA.DIV ~URZ, `(.L_x_1841) ;  /* 0x000090a27f007947 */ /* 0x000fca000b800000 */
[----:B------:R-:W1:Y:S04]  /*13f80*/  SHFL.IDX PT, R4, R4, 0x1, 0x181f ;  /* 0x00381f0004047f89 */ /* 0x000e6800000e0000 */
[----:B------:R4:W3:Y:S02]  /*13f90*/  SHFL.IDX PT, R2, R20, 0x1, 0x181f ;  /* 0x00381f0014027f89 */ /* 0x0008e400000e0000 */
.L_x_1926:
[C---:B---3--:R-:W-:Y:S04]  /*13fa0*/  LEA R12, P0, R140.reuse, R2, 0x1 ;  /* 0x000000028c0c7211 */ /* 0x048fe800078008ff */
[----:B-1----:R-:W-:Y:S05]  /*13fb0*/  LEA.HI.X R13, R140, R4, R141, 0x1, P0 ;  /* 0x000000048c0d7211 */ /* 0x002fea00000f0c8d */
[----:B------:R-:W-:Y:S01]  /*13fc0*/  @!PT LDS RZ, [RZ] ;  /* 0x00000000fffff984 */ /* 0x000fe20000000800 */
[----:B------:R-:W-:Y:S01]  /*13fd0*/  @!PT LDS RZ, [RZ] ;  /* 0x00000000fffff984 */ /* 0x000fe20000000800 */
[----:B------:R-:W-:Y:S01]  /*13fe0*/  @!PT LDS RZ, [RZ] ;  /* 0x00000000fffff984 */ /* 0x000fe20000000800 */
[----:B------:R1:W-:Y:S02]  /*13ff0*/  LDGSTS.E.BYPASS.LTC128B.128 [R207+0x5080], [R12.64], !P5 ;  /* 0x050800000ccf7fae */ /* 0x0003e4000e901d46 */
[C---:B-1----:R-:W-:Y:S04]  /*14000*/  LEA R12, P0, R206.reuse, R2, 0x1 ;  /* 0x00000002ce0c7211 */ /* 0x042fe800078008ff */
[----:B------:R-:W-:Y:S05]  /*14010*/  LEA.HI.X R13, R206, R4, R213, 0x1, P0 ;  /* 0x00000004ce0d7211 */ /* 0x000fea00000f0cd5 */
[----:B------:R1:W-:Y:S02]  /*14020*/  LDGSTS.E.BYPASS.LTC128B.128 [R207+0x6880], [R12.64], !P4 ;  /* 0x068800000ccf7fae */ /* 0x0003e4000e101d46 */
[C---:B-1----:R-:W-:Y:S04]  /*14030*/  LEA R12, P0, R205.reuse, R2, 0x1 ;  /* 0x00000002cd0c7211 */ /* 0x042fe800078008ff */
[----:B------:R-:W-:Y:S02]  /*14040*/  LEA.HI.X R13, R205, R4, R215, 0x1, P0 ;  /* 0x00000004cd0d7211 */ /* 0x000fe400000f0cd7 */
[C---:B------:R-:W-:Y:S03]  /*14050*/  LEA R2, P0, R204.reuse, R2, 0x1 ;  /* 0x00000002cc027211 */ /* 0x040fe600078008ff */
[----:B------:R1:W-:Y:S01]  /*14060*/  LDGSTS.E.BYPASS.LTC128B.128 [R207+0x8080], [R12.64], !P3 ;  /* 0x080800000ccf7fae */ /* 0x0003e2000d901d46 */
[----:B------:R-:W-:Y:S05]  /*14070*/  LEA.HI.X R3, R204, R4, R214, 0x1, P0 ;  /* 0x00000004cc037211 */ /* 0x000fea00000f0cd6 */
[----:B------:R1:W-:Y:S04]  /*14080*/  LDGSTS.E.BYPASS.LTC128B.128 [R207+0x9880], [R2.64], !P2 ;  /* 0x0988000002cf7fae */ /* 0x0003e8000d101d46 */
.L_x_1840:
[----:B------:R-:W-:Y:S05]  /*14090*/  BSYNC B0 ;  /* 0x0000000000007941 */ /* 0x000fea0003800000 */
.L_x_1839:
[----:B------:R-:W0:Y:S01]  /*140a0*/  LDGDEPBAR ;  /* 0x00000000000079af */ /* 0x000e220000000000 */
[----:B------:R-:W-:Y:S01]  /*140b0*/  WARPSYNC 0xffffffff ;  /* 0xffffffff00007948 */ /* 0x000fe20003800000 */
[C---:B-123--:R-:W-:Y:S01]  /*140c0*/  HMMA.16816.F32.BF16 R12, R32.reuse, R16, RZ ;  /* 0x00000010200c723c */ /* 0x04efe200000418ff */
[----:B------:R-:W-:Y:S02]  /*140d0*/  BSSY B0, `(.L_x_1842) ;  /* 0x0000117000007945 */ /* 0x000fe40003800000 */
[----:B------:R-:W-:Y:S02]  /*140e0*/  LOP3.LUT P0, RZ, R149, 0x4, RZ, 0xc0, !PT ;  /* 0x0000000495ff7812 */ /* 0x000fe4000780c0ff */
[C---:B------:R-:W-:Y:S03]  /*140f0*/  IADD3 R2, R150.reuse, 0x40, RZ ;  /* 0x0000004096027810 */ /* 0x040fe60007ffe0ff */
[C---:B------:R-:W-:Y:S08]  /*14100*/  HMMA.16816.F32.BF16 R16, R32.reuse, R18, RZ ;  /* 0x000000122010723c */ /* 0x040ff000000418ff */
[C---:B----4-:R-:W-:Y:S01]  /*14110*/  HMMA.16816.F32.BF16 R20, R32.reuse, R24, RZ ;  /* 0x000000182014723c */ /* 0x050fe200000418ff */
[----:B------:R-:W-:Y:S02]  /*14120*/  @P0 IADD3 R2, R150, -0x40, RZ ;  /* 0xffffffc096020810 */ /* 0x000fe40007ffe0ff */
[----:B------:R-:W-:Y:S05]  /*14130*/  ISETP.GT.AND P0, PT, R209, R218, PT ;  /* 0x000000dad100720c */ /* 0x000fea0003f04270 */
        /* <DEDUP_REMOVED lines=16> */
[C---:B--2---:R-:W-:Y:S08]  /*14240*/  HMMA.16816.F32.BF16 R20, R176.reuse, R180, R20 ;  /* 0x000000b4b014723c */ /* 0x044ff00000041814 */
[C---:B------:R-:W-:Y:S01]  /*14250*/  HMMA.16816.F32.BF16 R24, R176.reuse, R182, R24 ;  /* 0x000000b6b018723c */ /* 0x040fe20000041818 */
[----:B------:R-:W1:Y:S07]  /*14260*/  LDSM.16.M88.4 R180, [R201] ;  /* 0x00000000c9b4783b */ /* 0x000e6e0000000200 */
[C---:B------:R-:W-:Y:S08]  /*14270*/  HMMA.16816.F32.BF16 R28, R176.reuse, R188, R28 ;  /* 0x000000bcb01c723c */ /* 0x040ff0000004181c */
[----:B------:R-:W-:Y:S01]  /*14280*/  HMMA.16816.F32.BF16 R32, R176, R190, R32 ;  /* 0x000000beb020723c */ /* 0x000fe20000041820 */
[----:B------:R-:W2:Y:S07]  /*14290*/  LDSM.16.M88.4 R176, [R10+0x800] ;  /* 0x000800000ab0783b */ /* 0x000eae0000000200 */
[----:B------:R-:W3:Y:S01]  /*142a0*/  LDSM.16.M88.4 R188, [R10+0x1000] ;  /* 0x001000000abc783b */ /* 0x000ee20000000200 */
[C---:B-1----:R-:W-:Y:S08]  /*142b0*/  HMMA.16816.F32.BF16 R12, R180.reuse, R184, R12 ;  /* 0x000000b8b40c723c */ /* 0x042ff0000004180c */
[C---:B------:R-:W-:Y:S01]  /*142c0*/  HMMA.16816.F32.BF16 R16, R180.reuse, R186, R16 ;  /* 0x000000bab410723c */ /* 0x040fe20000041810 */
[----:B------:R-:W-:Y:S07]  /*142d0*/  LDSM.16.M88.4 R184, [R150+0x1800] ;  /* 0x0018000096b8783b */ /* 0x000fee0000000200 */
[C---:B--2---:R-:W-:Y:S08]  /*142e0*/  HMMA.16816.F32.BF16 R20, R180.reuse, R176, R20 ;  /* 0x000000b0b414723c */ /* 0x044ff00000041814 */
[C---:B------:R-:W-:Y:S01]  /*142f0*/  HMMA.16816.F32.BF16 R24, R180.reuse, R178, R24 ;  /* 0x000000b2b418723c */ /* 0x040fe20000041818 */
[----:B------:R-:W1:Y:S07]  /*14300*/  LDSM.16.M88.4 R176, [R199+0x4000] ;  /* 0x00400000c7b0783b */ /* 0x000e6e0000000200 */
[C---:B---3--:R-:W-:Y:S08]  /*14310*/  HMMA.16816.F32.BF16 R28, R180.reuse, R188, R28 ;  /* 0x000000bcb41c723c */ /* 0x048ff0000004181c */
        /* <DEDUP_REMOVED lines=102> */
[----:B------:R-:W-:Y:S01]  /*14980*/  LDSM.16.M88.4 R188, [R201+0xc000] ;  /* 0x00c00000c9bc783b */ /* 0x000fe20000000200 */
        /* <DEDUP_REMOVED lines=33> */
[C---:B--2---:R-:W-:Y:S08]  /*14ba0*/  HMMA.16816.F32.BF16 R28, R188.reuse, R12, R28 ;  /* 0x0000000cbc1c723c */ /* 0x044ff0000004181c */
[----:B------:R-:W-:Y:S04]  /*14bb0*/  HMMA.16816.F32.BF16 R32, R188, R14, R32 ;  /* 0x0000000ebc20723c */ /* 0x000fe80000041820 */
[----:B-----5:R-:W-:Y:S04]  /*14bc0*/  FMUL.FTZ R2, R17, c[0x0][0x320] ;  /* 0x0000c80011027a20 */ /* 0x020fe80000410000 */
        /* <DEDUP_REMOVED lines=32> */
[----:B--234-:R-:W-:Y:S01]  /*14dd0*/  IMAD.MOV.U32 R2, RZ, RZ, 0x1 ;  /* 0x00000001ff027424 */ /* 0x01cfe200078e00ff */
[----:B------:R-:W-:Y:S01]  /*14de0*/  ISETP.GT.AND P0, PT, R0, 0x2f, PT ;  /* 0x0000002f0000780c */ /* 0x000fe20003f04270 */
[----:B------:R-:W-:Y:S01]  /*14df0*/  IMAD.MOV.U32 R210, RZ, RZ, RZ ;  /* 0x000000ffffd27224 */ /* 0x000fe200078e00ff */
[----:B------:R-:W2:Y:S02]  /*14e00*/  LDL R224, [R1+0x4] ;  /* 0x0000040001e07983 */ /* 0x000ea40000100800 */
[----:B------:R-:W-:Y:S02]  /*14e10*/  ISETP.NE.AND P1, PT, R2, c[0x0][0x2b8], PT ;  /* 0x0000ae0002007a0c */ /* 0x000fe40003f25270 */
[----:B------:R-:W3:Y:S01]  /*14e20*/  LDL R208, [R1] ;  /* 0x0000000001d07983 */ /* 0x000ee20000100800 */
[----:B--2---:R-:W-:Y:S05]  /*14e30*/  IMAD R3, R209, 0x30, R224 ;  /* 0x00000030d1037824 */ /* 0x004fea00078e02e0 */
[----:B------:R-:W-:Y:S05]  /*14e40*/  IADD3 R3, R3, -0x30, R0 ;  /* 0xffffffd003037810 */ /* 0x000fea0007ffe000 */
[----:B------:R-:W-:Y:S04]  /*14e50*/  @P1 IMAD.HI.U32 R4, R3, c[0x0][0x2bc], RZ ;  /* 0x0000af0003041a27 */ /* 0x000fe800078e00ff */
[--C-:B------:R-:W-:Y:S01]  /*14e60*/  IMAD.MOV.U32 R2, RZ, RZ, R3.reuse ;  /* 0x000000ffff027224 */ /* 0x100fe200078e0003 */
[----:B------:R-:W-:Y:S04]  /*14e70*/  @P1 SHF.R.U32.HI R2, RZ, c[0x0][0x2c0], R4 ;  /* 0x0000b000ff021a19 */ /* 0x000fe80000011604 */
[----:B------:R-:W-:Y:S01]  /*14e80*/  @!P0 IADD3 R4, P1, R2, R238, RZ ;  /* 0x000000ee02048210 */ /* 0x000fe20007f3e0ff */
[----:B------:R-:W-:Y:S04]  /*14e90*/  IMAD.MOV R12, RZ, RZ, -R2 ;  /* 0x000000ffff0c7224 */ /* 0x000fe800078e0a02 */
[----:B------:R-:W-:Y:S01]  /*14ea0*/  IMAD R211, R12, c[0x0][0x2b8], R3 ;  /* 0x0000ae000cd37a24 */ /* 0x000fe200078e0203 */
[----:B---3--:R-:W-:Y:S02]  /*14eb0*/  @!P0 LEA.HI.X.SX32 R3, R2, R208, 0x1, P1 ;  /* 0x000000d002038211 */ /* 0x008fe400008f0eff */
[C---:B------:R-:W-:Y:S02]  /*14ec0*/  @!P0 LEA R2, P1, R4.reuse, c[0x0][0x2a0], 0x2 ;  /* 0x0000a80004028a11 */ /* 0x040fe400078210ff */
[----:B------:R-:W-:Y:S02]  /*14ed0*/  IADD3 R12, -R143, 0x30, RZ ;  /* 0x000000308f0c7810 */ /* 0x000fe40007ffe1ff */
[----:B------:R-:W-:Y:S05]  /*14ee0*/  @!P0 LEA.HI.X R3, R4, c[0x0][0x2a4], R3, 0x2, P1 ;  /* 0x0000a90004038a11 */ /* 0x000fea00008f1403 */
[----:B------:R2:W3:Y:S02]  /*14ef0*/  @!P0 LDG.E R210, [R2.64] ;  /* 0x0000000602d28981 */ /* 0x0004e4000c1e1900 */
[----:B--2---:R-:W-:Y:S05]  /*14f00*/  SHF.R.S32.HI R2, RZ, 0x1f, R211 ;  /* 0x0000001fff027819 */ /* 0x004fea00000114d3 */
[----:B------:R-:W-:Y:S02]  /*14f10*/  IMAD R4, R2, c[0x0][0x1e0], RZ ;  /* 0x0000780002047a24 */ /* 0x000fe400078e02ff */
[C---:B------:R-:W-:Y:S04]  /*14f20*/  IMAD.WIDE.U32 R2, R211.reuse, c[0x0][0x1e0], RZ ;  /* 0x00007800d3027a25 */ /* 0x040fe800078e00ff */
[----:B------:R-:W-:Y:S04]  /*14f30*/  IMAD R4, R211, c[0x0][0x1e4], R4 ;  /* 0x00007900d3047a24 */ /* 0x000fe800078e0204 */
[----:B------:R-:W-:Y:S01]  /*14f40*/  IMAD.IADD R3, R3, 0x1, R4 ;  /* 0x0000000103037824 */ /* 0x000fe200078e0204 */
[----:B---3--:R-:W-:Y:S03]  /*14f50*/  SHF.R.S32.HI R4, RZ, 0x1f, R210 ;  /* 0x0000001fff047819 */ /* 0x008fe600000114d2 */
[----:B------:R-:W-:Y:S04]  /*14f60*/  IMAD.WIDE.U32 R2, R210, c[0x0][0x1f0], R2 ;  /* 0x00007c00d2027a25 */ /* 0x000fe800078e0002 */
[----:B------:R-:W-:Y:S01]  /*14f70*/  IMAD R4, R4, c[0x0][0x1f0], RZ ;  /* 0x00007c0004047a24 */ /* 0x000fe200078e02ff */
[----:B------:R-:W-:Y:S03]  /*14f80*/  IADD3 R2, P0, R236, R2, RZ ;  /* 0x00000002ec027210 */ /* 0x000fe60007f1e0ff */
[----:B------:R-:W-:Y:S05]  /*14f90*/  IMAD R4, R210, c[0x0][0x1f4], R4 ;  /* 0x00007d00d2047a24 */ /* 0x000fea00078e0204 */
[----:B------:R-:W-:Y:S02]  /*14fa0*/  IADD3.X R3, R252, R3, R4, P0, !PT ;  /* 0x00000003fc037210 */ /* 0x000fe400007fe404 */
[C---:B------:R-:W-:Y:S04]  /*14fb0*/  LEA R16, P0, R2.reuse, c[0x0][0x1c8], 0x1 ;  /* 0x0000720002107a11 */ /* 0x040fe800078008ff */
[----:B------:R-:W-:Y:S02]  /*14fc0*/  LEA.HI.X R13, R2, c[0x0][0x1cc], R3, 0x1, P0 ;  /* 0x00007300020d7a11 */ /* 0x000fe400000f0c03 */
[----:B------:R-:W-:Y:S01]  /*14fd0*/  ISETP.GE.AND P0, PT, R12, 0x1, PT ;  /* 0x000000010c00780c */ /* 0x000fe20003f06270 */
[----:B------:R-:W-:-:S10]  /*14fe0*/  BRA.DIV ~URZ, `(.L_x_1844) ;  /* 0x000081027f007947 */ /* 0x000fd4000b800000 */
[----:B------:R2:W3:Y:S02]  /*14ff0*/  SHFL.IDX PT, R4, R13, RZ, 0x181f ;  /* 0x00181fff0d047589 */ /* 0x0004e400000e0000 */
.L_x_1927:
[----:B------:R-:W-:-:S05]  /*15000*/  BRA.DIV ~URZ, `(.L_x_1845) ;  /* 0x000081527f007947 */ /* 0x000fca000b800000 */
[----:B------:R4:W2:Y:S02]  /*15010*/  SHFL.IDX PT, R2, R16, RZ, 0x181f ;  /* 0x00181fff10027589 */ /* 0x0008a400000e0000 */
.L_x_1928:
[C---:B--2---:R-:W-:Y:S04]  /*15020*/  @P0 LEA R14, P1, R140.reuse, R2, 0x1 ;  /* 0x000000028c0e0211 */ /* 0x044fe800078208ff */
[----:B---3--:R-:W-:Y:S05]  /*15030*/  @P0 LEA.HI.X R15, R140, R4, R141, 0x1, P1 ;  /* 0x000000048c0f0211 */ /* 0x008fea00008f0c8d */
[----:B------:R-:W-:Y:S01]  /*15040*/  @!PT LDS RZ, [RZ] ;  /* 0x00000000fffff984 */ /* 0x000fe20000000800 */
[----:B------:R-:W-:Y:S01]  /*15050*/  @!PT LDS RZ, [RZ] ;  /* 0x00000000fffff984 */ /* 0x000fe20000000800 */
[----:B------:R-:W-:Y:S01]  /*15060*/  @!PT LDS RZ, [RZ] ;  /* 0x00000000fffff984 */ /* 0x000fe20000000800 */
[----:B------:R2:W-:Y:S02]  /*15070*/  @P0 LDGSTS.E.BYPASS.LTC128B.128 [R203+0xa080], [R14.64], !P5 ;  /* 0x0a0800000ecb0fae */ /* 0x0005e4000e901d46 */
[C---:B--2---:R-:W-:Y:S04]  /*15080*/  @P0 LEA R14, P1, R206.reuse, R2, 0x1 ;  /* 0x00000002ce0e0211 */ /* 0x044fe800078208ff */
[----:B------:R-:W-:Y:S05]  /*15090*/  @P0 LEA.HI.X R15, R206, R4, R213, 0x1, P1 ;  /* 0x00000004ce0f0211 */ /* 0x000fea00008f0cd5 */
[----:B------:R2:W-:Y:S02]  /*150a0*/  @P0 LDGSTS.E.BYPASS.LTC128B.128 [R203+0xb880], [R14.64], !P4 ;  /* 0x0b8800000ecb0fae */ /* 0x0005e4000e101d46 */
[C---:B--2---:R-:W-:Y:S04]  /*150b0*/  @P0 LEA R14, P1, R205.reuse, R2, 0x1 ;  /* 0x00000002cd0e0211 */ /* 0x044fe800078208ff */
[----:B------:R-:W-:Y:S02]  /*150c0*/  @P0 LEA.HI.X R15, R205, R4, R215, 0x1, P1 ;  /* 0x00000004cd0f0211 */ /* 0x000fe400008f0cd7 */
[C---:B------:R-:W-:Y:S03]  /*150d0*/  @P0 LEA R2, P1, R204.reuse, R2, 0x1 ;  /* 0x00000002cc020211 */ /* 0x040fe600078208ff */
[----:B------:R2:W-:Y:S01]  /*150e0*/  @P0 LDGSTS.E.BYPASS.LTC128B.128 [R203+0xd080], [R14.64], !P3 ;  /* 0x0d0800000ecb0fae */ /* 0x0005e2000d901d46 */
[----:B------:R-:W-:Y:S05]  /*150f0*/  @P0 LEA.HI.X R3, R204, R4, R214, 0x1, P1 ;  /* 0x00000004cc030211 */ /* 0x000fea00008f0cd6 */
[----:B------:R2:W-:Y:S01]  /*15100*/  @P0 LDGSTS.E.BYPASS.LTC128B.128 [R203+0xe880], [R2.64], !P2 ;  /* 0x0e88000002cb0fae */ /* 0x0005e2000d101d46 */
[----:B------:R-:W-:Y:S01]  /*15110*/  ISETP.GE.AND P0, PT, R12, 0x21, PT ;  /* 0x000000210c00780c */ /* 0x000fe20003f06270 */
[----:B------:R-:W-:-:S06]  /*15120*/  BRA.DIV ~URZ, `(.L_x_1846) ;  /* 0x000080a27f007947 */ /* 0x000fcc000b800000 */
[----:B------:R3:W2:Y:S04]  /*15130*/  SHFL.IDX PT, R4, R13, 0x1, 0x181f ;  /* 0x00381f000d047f89 */ /* 0x0006a800000e0000 */
[----:B--2---:R3:W2:Y:S02]  /*15140*/  SHFL.IDX PT, R2, R16, 0x1, 0x181f ;  /* 0x00381f0010027f89 */ /* 0x0046a400000e0000 */
.L_x_1929:
        /* <DEDUP_REMOVED lines=14> */
[----:B------:R2:W-:Y:S04]  /*15230*/  @P0 LDGSTS.E.BYPASS.LTC128B.128 [R207+0xf880], [R2.64], !P2 ;  /* 0x0f88000002cf0fae */ /* 0x0005e8000d101d46 */
.L_x_1843:
[----:B---34-:R-:W-:Y:S05]  /*15240*/  BSYNC B0 ;  /* 0x0000000000007941 */ /* 0x018fea0003800000 */
.L_x_1842:
[----:B--2---:R-:W-:Y:S01]  /*15250*/  FMNMX.FTZ R3, R187, R6, !PT ;  /* 0x00000006bb037209 */ /* 0x004fe20007810000 */
[----:B------:R-:W0:Y:S01]  /*15260*/  LDGDEPBAR ;  /* 0x00000000000079af */ /* 0x000e220000000000 */
[----:B------:R-:W-:Y:S02]  /*15270*/  FMNMX.FTZ R2, R192, R5, !PT ;  /* 0x00000005c0027209 */ /* 0x000fe40007810000 */
        /* <DEDUP_REMOVED lines=24> */
.L_x_1930:
[----:B-12---:R-:W-:Y:S01]  /*15400*/  FMNMX.FTZ R4, R4, R2, !PT ;  /* 0x0000000204047209 */ /* 0x006fe20007810000 */
[----:B------:R-:W-:-:S05]  /*15410*/  BRA.DIV ~URZ, `(.L_x_1848) ;  /* 0x00007ed27f007947 */ /* 0x000fca000b800000 */
[----:B------:R-:W1:Y:S02]  /*15420*/  SHFL.BFLY PT, R2, R4, 0x1, 0x1f ;  /* 0x0c201f0004027f89 */ /* 0x000e6400000e0000 */
[----:B-1----:R-:W-:Y:S02]  /*15430*/  FMNMX.FTZ R6, R4, R2, !PT ;  /* 0x0000000204067209 */ /* 0x002fe40007810000 */
[----:B------:R-:W1:Y:S02]  /*15440*/  SHFL.BFLY PT, R2, R12, 0x2, 0x1f ;  /* 0x0c401f000c027f89 */ /* 0x000e6400000e0000 */
[----:B-1----:R-:W-:Y:S05]  /*15450*/  FMNMX.FTZ R4, R12, R2, !PT ;  /* 0x000000020c047209 */ /* 0x002fea0007810000 */
[----:B------:R1:W2:Y:S02]  /*15460*/  SHFL.BFLY PT, R2, R4, 0x1, 0x1f ;  /* 0x0c201f0004027f89 */ /* 0x0002a400000e0000 */
.L_x_1931:
[----:B-12---:R-:W-:Y:S01]  /*15470*/  FMNMX.FTZ R4, R2, R4, !PT ;  /* 0x0000000402047209 */ /* 0x006fe20007810000 */
[C---:B------:R-:W-:Y:S01]  /*15480*/  FADD.FTZ R2, -R6.reuse, R9 ;  /* 0x0000000906027221 */ /* 0x040fe20000010100 */
[----:B------:R-:W-:Y:S01]  /*15490*/  WARPSYNC 0xffffffff ;  /* 0xffffffff00007948 */ /* 0x000fe20003800000 */
[----:B------:R-:W-:Y:S01]  /*154a0*/  FMUL.FTZ R9, R6, c[0x0][0x2d0] ;  /* 0x0000b40006097a20 */ /* 0x000fe20000410000 */
[----:B------:R-:W-:Y:S01]  /*154b0*/  ISETP.GT.AND P0, PT, R209, R218, PT ;  /* 0x000000dad100720c */ /* 0x000fe20003f04270 */
        /* <DEDUP_REMOVED lines=15> */
[----:B------:R-:W2:Y:S10]  /*155b0*/  MUFU.EX2 R14, R14 ;  /* 0x0000000e000e7308 */ /* 0x000eb40000000800 */
[----:B------:R3:W-:Y:S10]  /*155c0*/  MUFU.EX2 R17, R13 ;  /* 0x0000000d00117308 */ /* 0x0007f40000000800 */
[----:B------:R-:W4:Y:S10]  /*155d0*/  MUFU.EX2 R16, R12 ;  /* 0x0000000c00107308 */ /* 0x000f340000000800 */
[----:B------:R-:W-:Y:S01]  /*155e0*/  MUFU.EX2 R9, R9 ;  /* 0x0000000900097308 */ /* 0x000fe20000000800 */
[C---:B-1----:R-:W-:Y:S01]  /*155f0*/  FFMA.FTZ R2, R3.reuse, R217, R15 ;  /* 0x000000d903027223 */ /* 0x042fe2000001000f */
[C---:B--2---:R-:W-:Y:S01]  /*15600*/  F2FP.BF16.PACK_AB R176, R14.reuse, R15 ;  /* 0x0000000f0eb0723e */ /* 0x044fe200000010ff */
[----:B------:R-:W-:Y:S02]  /*15610*/  FMUL.FTZ R32, R3, R152 ;  /* 0x0000009803207220 */ /* 0x000fe40000410000 */
[----:B---3--:R-:W-:Y:S02]  /*15620*/  FADD.FTZ R13, R14, R2 ;  /* 0x000000020e0d7221 */ /* 0x008fe40000010000 */
[C---:B------:R-:W-:Y:S02]  /*15630*/  FADD.FTZ R2, -R4.reuse, R5 ;  /* 0x0000000504027221 */ /* 0x040fe40000010100 */
[----:B------:R-:W-:Y:S02]  /*15640*/  FMUL.FTZ R5, R4, c[0x0][0x2d0] ;  /* 0x0000b40004057a20 */ /* 0x000fe40000410000 */
[----:B------:R-:W-:Y:S02]  /*15650*/  FMUL.FTZ R2, R2, c[0x0][0x2d0] ;  /* 0x0000b40002027a20 */ /* 0x000fe40000410000 */
[--C-:B------:R-:W-:Y:S01]  /*15660*/  FFMA.FTZ R182, R177, c[0x0][0x2d0], -R5.reuse ;  /* 0x0000b400b1b67a23 */ /* 0x100fe20000010805 */
[----:B----4-:R-:W-:Y:S01]  /*15670*/  F2FP.BF16.PACK_AB R178, R16, R17 ;  /* 0x0000001110b2723e */ /* 0x010fe200000010ff */
[--C-:B------:R-:W-:Y:S02]  /*15680*/  FFMA.FTZ R12, R192, c[0x0][0x2d0], -R5.reuse ;  /* 0x0000b400c00c7a23 */ /* 0x100fe40000010805 */
[----:B------:R-:W1:Y:S01]  /*15690*/  MUFU.EX2 R2, R2 ;  /* 0x0000000200027308 */ /* 0x000e620000000800 */
[----:B------:R-:W-:Y:S02]  /*156a0*/  FMUL.FTZ R33, R3, R153 ;  /* 0x0000009903217220 */ /* 0x000fe40000410000 */
[--C-:B------:R-:W-:Y:S02]  /*156b0*/  FFMA.FTZ R14, R193, c[0x0][0x2d0], -R5.reuse ;  /* 0x0000b400c10e7a23 */ /* 0x100fe40000010805 */
[--C-:B------:R-:W-:Y:S02]  /*156c0*/  FFMA.FTZ R179, R185, c[0x0][0x2d0], -R5.reuse ;  /* 0x0000b400b9b37a23 */ /* 0x100fe40000010805 */
[----:B------:R-:W-:Y:S02]  /*156d0*/  FFMA.FTZ R183, R183, c[0x0][0x2d0], -R5 ;  /* 0x0000b400b7b77a23 */ /* 0x000fe40000010805 */
[----:B------:R-:W-:Y:S01]  /*156e0*/  FMUL.FTZ R21, R3, R165 ;  /* 0x000000a503157220 */ /* 0x000fe20000410000 */
[----:B------:R2:W3:Y:S01]  /*156f0*/  MUFU.EX2 R177, R12 ;  /* 0x0000000c00b17308 */ /* 0x0004e20000000800 */
[----:B------:R-:W-:Y:S02]  /*15700*/  FADD.FTZ R13, R17, R13 ;  /* 0x0000000d110d7221 */ /* 0x000fe40000010000 */
[----:B------:R-:W-:Y:S02]  /*15710*/  FFMA.FTZ R181, R181, c[0x0][0x2d0], -R5 ;  /* 0x0000b400b5b57a23 */ /* 0x000fe40000010805 */
[----:B------:R-:W-:Y:S02]  /*15720*/  FADD.FTZ R185, R16, R13 ;  /* 0x0000000d10b97221 */ /* 0x000fe40000010000 */
[----:B------:R-:W-:Y:S02]  /*15730*/  FMUL.FTZ R13, R3, R173 ;  /* 0x000000ad030d7220 */ /* 0x000fe40000410000 */
[--C-:B------:R-:W-:Y:S01]  /*15740*/  FFMA.FTZ R180, R180, c[0x0][0x2d0], -R5.reuse ;  /* 0x0000b400b4b47a23 */ /* 0x100fe20000010805 */
[----:B------:R-:W-:Y:S01]  /*15750*/  MUFU.EX2 R165, R179 ;  /* 0x000000b300a57308 */ /* 0x000fe20000000800 */
[--C-:B------:R-:W-:Y:S02]  /*15760*/  FFMA.FTZ R184, R26, c[0x0][0x2d0], -R5.reuse ;  /* 0x0000b4001ab87a23 */ /* 0x100fe40000010805 */
[--C-:B------:R-:W-:Y:S02]  /*15770*/  FFMA.FTZ R191, R24, c[0x0][0x2d0], -R5.reuse ;  /* 0x0000b40018bf7a23 */ /* 0x100fe40000010805 */
[C---:B-1----:R-:W-:Y:S02]  /*15780*/  FMUL.FTZ R34, R2.reuse, R154 ;  /* 0x0000009a02227220 */ /* 0x042fe40000410000 */
[C---:B------:R-:W-:Y:S02]  /*15790*/  FMUL.FTZ R35, R2.reuse, R155 ;  /* 0x0000009b02237220 */ /* 0x040fe40000410000 */
[----:B------:R-:W1:Y:S01]  /*157a0*/  LDSM.16.MT88.4 R152, [R151] ;  /* 0x000000009798783b */ /* 0x000e620000004200 */
[----:B------:R-:W4:Y:S01]  /*157b0*/  MUFU.EX2 R193, R183 ;  /* 0x000000b700c17308 */ /* 0x000f220000000800 */
[----:B------:R-:W-:Y:S02]  /*157c0*/  FMUL.FTZ R15, R2, R175 ;  /* 0x000000af020f7220 */ /* 0x000fe40000410000 */
[--C-:B------:R-:W-:Y:S02]  /*157d0*/  FFMA.FTZ R190, R23, c[0x0][0x2d0], -R5.reuse ;  /* 0x0000b40017be7a23 */ /* 0x100fe40000010805 */
[C---:B--2---:R-:W-:Y:S02]  /*157e0*/  FMUL.FTZ R12, R3.reuse, R172 ;  /* 0x000000ac030c7220 */ /* 0x044fe40000410000 */
[--C-:B------:R-:W-:Y:S02]  /*157f0*/  FFMA.FTZ R192, R22, c[0x0][0x2d0], -R5.reuse ;  /* 0x0000b40016c07a23 */ /* 0x100fe40000010805 */
[----:B------:R-:W-:Y:S01]  /*15800*/  FFMA.FTZ R5, R20, c[0x0][0x2d0], -R5 ;  /* 0x0000b40014057a23 */ /* 0x000fe20000010805 */
[----:B------:R-:W2:Y:S01]  /*15810*/  MUFU.EX2 R172, R14 ;  /* 0x0000000e00ac7308 */ /* 0x000ea20000000800 */
[C---:B------:R-:W-:Y:S02]  /*15820*/  FMUL.FTZ R20, R3.reuse, R164 ;  /* 0x000000a403147220 */ /* 0x040fe40000410000 */
[C---:B---3--:R-:W-:Y:S02]  /*15830*/  FFMA.FTZ R164, R2.reuse, R216, R177 ;  /* 0x000000d802a47223 */ /* 0x048fe400000100b1 */
[C---:B------:R-:W-:Y:S02]  /*15840*/  FMUL.FTZ R16, R3.reuse, R168 ;  /* 0x000000a803107220 */ /* 0x040fe40000410000 */
[----:B------:R-:W-:Y:S02]  /*15850*/  FMUL.FTZ R17, R3, R169 ;  /* 0x000000a903117220 */ /* 0x000fe40000410000 */
[C---:B------:R-:W-:Y:S01]  /*15860*/  FMUL.FTZ R18, R2.reuse, R170 ;  /* 0x000000aa02127220 */ /* 0x040fe20000410000 */
[----:B------:R-:W-:Y:S01]  /*15870*/  MUFU.EX2 R183, R184 ;  /* 0x000000b800b77308 */ /* 0x000fe20000000800 */
[C---:B------:R-:W-:Y:S02]  /*15880*/  FMUL.FTZ R19, R2.reuse, R171 ;  /* 0x000000ab02137220 */ /* 0x040fe40000410000 */
[C---:B------:R-:W-:Y:S01]  /*15890*/  FMUL.FTZ R22, R2.reuse, R166 ;  /* 0x000000a602167220 */ /* 0x040fe20000410000 */
[----:B----4-:R-:W-:Y:S01]  /*158a0*/  F2FP.BF16.PACK_AB R179, R193, R165 ;  /* 0x000000a5c1b3723e */ /* 0x010fe200000010ff */
[C---:B------:R-:W-:Y:S01]  /*158b0*/  FMUL.FTZ R23, R2.reuse, R167 ;  /* 0x000000a702177220 */ /* 0x040fe20000410000 */
[----:B------:R-:W-:Y:S01]  /*158c0*/  LDSM.16.MT88.4 R168, [R151+0x1000] ;  /* 0x0010000097a8783b */ /* 0x000fe20000004200 */
[C---:B------:R-:W-:Y:S02]  /*158d0*/  FMUL.FTZ R27, R2.reuse, R163 ;  /* 0x000000a3021b7220 */ /* 0x040fe40000410000 */
[C---:B------:R-:W-:Y:S01]  /*158e0*/  FMUL.FTZ R24, R3.reuse, R160 ;  /* 0x000000a003187220 */ /* 0x040fe20000410000 */
[----:B------:R-:W-:Y:S01]  /*158f0*/  MUFU.EX2 R5, R5 ;  /* 0x0000000500057308 */ /* 0x000fe20000000800 */
[C---:B------:R-:W-:Y:S02]  /*15900*/  FMUL.FTZ R25, R3.reuse, R161 ;  /* 0x000000a103197220 */ /* 0x040fe40000410000 */
[----:B------:R-:W-:Y:S01]  /*15910*/  FMUL.FTZ R26, R2, R162 ;  /* 0x000000a2021a7220 */ /* 0x000fe20000410000 */
[----:B--2---:R-:W-:Y:S01]  /*15920*/  F2FP.BF16.PACK_AB R177, R172, R177 ;  /* 0x000000b1acb1723e */ /* 0x004fe200000010ff */
[C---:B------:R-:W-:Y:S02]  /*15930*/  FMUL.FTZ R14, R2.reuse, R174 ;  /* 0x000000ae020e7220 */ /* 0x040fe40000410000 */
[C---:B------:R-:W-:Y:S02]  /*15940*/  FMUL.FTZ R28, R3.reuse, R156 ;  /* 0x0000009c031c7220 */ /* 0x040fe40000410000 */
[C---:B------:R-:W-:Y:S01]  /*15950*/  FMUL.FTZ R29, R3.reuse, R157 ;  /* 0x0000009d031d7220 */ /* 0x040fe20000410000 */
[----:B------:R-:W2:Y:S01]  /*15960*/  MUFU.EX2 R160, R189 ;  /* 0x000000bd00a07308 */ /* 0x000ea20000000800 */
[C---:B------:R-:W-:Y:S01]  /*15970*/  FMUL.FTZ R30, R2.reuse, R158 ;  /* 0x0000009e021e7220 */ /* 0x040fe20000410000 */
[C---:B-1----:R-:W-:Y:S05]  /*15980*/  HMMA.16816.F32.BF16 R12, R176.reuse, R152, R12 ;  /* 0x00000098b00c723c */ /* 0x042fea000004180c */
[C---:B------:R-:W-:Y:S02]  /*15990*/  FMUL.FTZ R31, R2.reuse, R159 ;  /* 0x0000009f021f7220 */ /* 0x040fe40000410000 */
[----:B------:R-:W-:Y:S01]  /*159a0*/  LDSM.16.MT88.4 R156, [R151+0x800] ;  /* 0x00080000979c783b */ /* 0x000fe20000004200 */
[C---:B------:R-:W-:Y:S01]  /*159b0*/  HMMA.16816.F32.BF16 R16, R176.reuse, R154, R16 ;  /* 0x0000009ab010723c */ /* 0x040fe20000041810 */
[----:B------:R-:W-:Y:S03]  /*159c0*/  MUFU.EX2 R162, R187 ;  /* 0x000000bb00a27308 */ /* 0x000fe60000000800 */
[C---:B------:R-:W-:Y:S02]  /*159d0*/  FMUL.FTZ R36, R3.reuse, R36 ;  /* 0x0000002403247220 */ /* 0x040fe40000410000 */
[C---:B------:R-:W-:Y:S01]  /*159e0*/  FMUL.FTZ R37, R3.reuse, R37 ;  /* 0x0000002503257220 */ /* 0x040fe20000410000 */
[----:B------:R-:W1:Y:S01]  /*159f0*/  LDSM.16.MT88.4 R152, [R196] ;  /* 0x00000000c498783b */ /* 0x000e620000004200 */
[C---:B------:R-:W-:Y:S03]  /*15a00*/  FMUL.FTZ R38, R2.reuse, R38 ;  /* 0x0000002602267220 */ /* 0x040fe60000410000 */
        /* <DEDUP_REMOVED lines=21> */
[C---:B------:R-:W-:Y:S01]  /*15b60*/  FMUL.FTZ R56, R3.reuse, R56 ;  /* 0x0000003803387220 */ /* 0x040fe20000410000 */
[C---:B-1----:R-:W-:Y:S03]  /*15b70*/  HMMA.16816.F32.BF16 R20, R176.reuse, R152, R20 ;  /* 0x00000098b014723c */ /* 0x042fe60000041814 */
[C---:B------:R-:W-:Y:S01]  /*15b80*/  FMUL.FTZ R57, R3.reuse, R57 ;  /* 0x0000003903397220 */ /* 0x040fe20000410000 */
[----:B------:R-:W-:Y:S01]  /*15b90*/  MUFU.EX2 R180, R192 ;  /* 0x000000c000b47308 */ /* 0x000fe20000000800 */
[C---:B------:R-:W-:Y:S02]  /*15ba0*/  FMUL.FTZ R58, R2.reuse, R58 ;  /* 0x0000003a023a7220 */ /* 0x040fe40000410000 */
[C---:B------:R-:W-:Y:S01]  /*15bb0*/  FMUL.FTZ R59, R2.reuse, R59 ;  /* 0x0000003b023b7220 */ /* 0x040fe20000410000 */
[C---:B------:R-:W-:Y:S01]  /*15bc0*/  HMMA.16816.F32.BF16 R24, R176.reuse, R154, R24 ;  /* 0x0000009ab018723c */ /* 0x040fe20000041818 */
[----:B------:R-:W1:Y:S03]  /*15bd0*/  LDSM.16.MT88.4 R152, [R198] ;  /* 0x00000000c698783b */ /* 0x000e660000004200 */
[C---:B------:R-:W-:Y:S02]  /*15be0*/  FMUL.FTZ R60, R3.reuse, R60 ;  /* 0x0000003c033c7220 */ /* 0x040fe40000410000 */
[C---:B------:R-:W-:Y:S02]  /*15bf0*/  FMUL.FTZ R61, R3.reuse, R61 ;  /* 0x0000003d033d7220 */ /* 0x040fe40000410000 */
[C---:B------:R-:W-:Y:S04]  /*15c00*/  FMUL.FTZ R62, R2.reuse, R62 ;  /* 0x0000003e023e7220 */ /* 0x040fe80000410000 */
        /* <DEDUP_REMOVED lines=82> */
[----:B--2---:R-:W-:Y:S02]  /*16130*/  FADD.FTZ R2, R160, R185 ;  /* 0x000000b9a0027221 */ /* 0x004fe40000010000 */
[C---:B------:R-:W-:Y:S02]  /*16140*/  FMUL.FTZ R132, R3.reuse, R132 ;  /* 0x0000008403847220 */ /* 0x040fe40000410000 */
[C---:B------:R-:W-:Y:S02]  /*16150*/  FMUL.FTZ R133, R3.reuse, R133 ;  /* 0x0000008503857220 */ /* 0x040fe40000410000 */
[C---:B------:R-:W-:Y:S02]  /*16160*/  FMUL.FTZ R136, R3.reuse, R136 ;  /* 0x0000008803887220 */ /* 0x040fe40000410000 */
[----:B------:R-:W-:Y:S01]  /*16170*/  FMUL.FTZ R137, R3, R137 ;  /* 0x0000008903897220 */ /* 0x000fe20000410000 */
[C---:B-1----:R-:W-:Y:S01]  /*16180*/  HMMA.16816.F32.BF16 R52, R176.reuse, R152, R52 ;  /* 0x00000098b034723c */ /* 0x042fe20000041834 */
[----:B------:R-:W1:Y:S07]  /*16190*/  MUFU.EX2 R3, R188 ;  /* 0x000000bc00037308 */ /* 0x000e6e0000000800 */
[C---:B------:R-:W-:Y:S01]  /*161a0*/  HMMA.16816.F32.BF16 R56, R176.reuse, R154, R56 ;  /* 0x0000009ab038723c */ /* 0x040fe20000041838 */
[----:B------:R-:W2:Y:S02]  /*161b0*/  LDSM.16.MT88.4 R152, [R198+0x1800] ;  /* 0x00180000c698783b */ /* 0x000ea40000004200 */
[----:B------:R-:W3:Y:S10]  /*161c0*/  MUFU.EX2 R188, R181 ;  /* 0x000000b500bc7308 */ /* 0x000ef40000000800 */
[----:B------:R-:W4:Y:S01]  /*161d0*/  MUFU.EX2 R181, R191 ;  /* 0x000000bf00b57308 */ /* 0x000f220000000800 */
        /* <DEDUP_REMOVED lines=33> */
[----:B------:R-:W-:Y:S03]  /*163f0*/  MUFU.EX2 R3, R195 ;  /* 0x000000c300037308 */ /* 0x000fe60000000800 */
[----:B---3--:R-:W-:Y:S03]  /*16400*/  F2FP.BF16.PACK_AB R153, R187, R188 ;  /* 0x000000bcbb99723e */ /* 0x008fe600000010ff */
[----:B------:R-:W-:Y:S02]  /*16410*/  F2FP.BF16.PACK_AB R154, R161, R162 ;  /* 0x000000a2a19a723e */ /* 0x000fe400000010ff */
[----:B------:R-:W1:Y:S03]  /*16420*/  LDSM.16.MT88.4 R160, [R196+0x800] ;  /* 0x00080000c4a0783b */ /* 0x000e660000004200 */
[----:B------:R-:W-:Y:S02]  /*16430*/  F2FP.BF16.PACK_AB R155, R183, R186 ;  /* 0x000000bab79b723e */ /* 0x000fe400000010ff */
[----:B----4-:R-:W-:Y:S02]  /*16440*/  F2FP.BF16.PACK_AB R177, R182, R181 ;  /* 0x000000b5b6b1723e */ /* 0x010fe400000010ff */
[----:B------:R-:W-:Y:S03]  /*16450*/  F2FP.BF16.PACK_AB R179, R5, R180 ;  /* 0x000000b405b3723e */ /* 0x000fe600000010ff */
        /* <DEDUP_REMOVED lines=43> */
[----:B------:R-:W2:Y:S07]  /*16710*/  MUFU.EX2 R156, R208 ;  /* 0x000000d0009c7308 */ /* 0x000eae0000000800 */
[C---:B------:R-:W-:Y:S03]  /*16720*/  HMMA.16816.F32.BF16 R128, R152.reuse, R158, R128 ;  /* 0x0000009e9880723c */ /* 0x040fe60000041880 */
[----:B------:R-:W3:Y:S01]  /*16730*/  MUFU.EX2 R157, R194 ;  /* 0x000000c2009d7308 */ /* 0x000ee20000000800 */
[C---:B--2---:R-:W-:Y:S01]  /*16740*/  F2FP.BF16.PACK_AB R176, R3.reuse, R156 ;  /* 0x0000009c03b0723e */ /* 0x044fe200000010ff */
[----:B------:R-:W-:Y:S03]  /*16750*/  FADD.FTZ R2, R156, R2 ;  /* 0x000000029c027221 */ /* 0x000fe60000010000 */
[C---:B-1----:R-:W-:Y:S04]  /*16760*/  HMMA.16816.F32.BF16 R132, R152.reuse, R160, R132 ;  /* 0x000000a09884723c */ /* 0x042fe80000041884 */
[----:B------:R-:W-:Y:S01]  /*16770*/  FADD.FTZ R2, R3, R2 ;  /* 0x0000000203027221 */ /* 0x000fe20000010000 */
[----:B---3--:R-:W-:Y:S01]  /*16780*/  F2FP.BF16.PACK_AB R178, R9, R157 ;  /* 0x0000009d09b2723e */ /* 0x008fe200000010ff */
[----:B------:R-:W-:Y:S02]  /*16790*/  FADD.FTZ R3, R172, R164 ;  /* 0x000000a4ac037221 */ /* 0x000fe40000010000 */
[----:B------:R-:W-:Y:S01]  /*167a0*/  HMMA.16816.F32.BF16 R136, R152, R162, R136 ;  /* 0x000000a29888723c */ /* 0x000fe20000041888 */
[----:B------:R-:W1:Y:S03]  /*167b0*/  LDSM.16.MT88.4 R160, [R196+0x1000] ;  /* 0x00100000c4a0783b */ /* 0x000e660000004200 */
[----:B------:R-:W-:Y:S04]  /*167c0*/  FADD.FTZ R2, R157, R2 ;  /* 0x000000029d027221 */ /* 0x000fe80000010000 */
[C---:B------:R-:W-:Y:S01]  /*167d0*/  HMMA.16816.F32.BF16 R172, R176.reuse, R168, R12 ;  /* 0x000000a8b0ac723c */ /* 0x040fe2000004180c */
[----:B------:R-:W2:Y:S04]  /*167e0*/  LDSM.16.MT88.4 R152, [R198+0x1000] ;  /* 0x00100000c698783b */ /* 0x000ea80000004200 */
[----:B------:R-:W-:Y:S02]  /*167f0*/  FADD.FTZ R217, R9, R2 ;  /* 0x0000000209d97221 */ /* 0x000fe40000010000 */
[----:B------:R-:W-:Y:S01]  /*16800*/  FADD.FTZ R2, R165, R3 ;  /* 0x00000003a5027221 */ /* 0x000fe20000010000 */
[C---:B------:R-:W-:Y:S01]  /*16810*/  HMMA.16816.F32.BF16 R168, R176.reuse, R170, R16 ;  /* 0x000000aab0a8723c */ /* 0x040fe20000041810 */
[----:B------:R-:W3:Y:S03]  /*16820*/  LDSM.16.MT88.4 R12, [R197+0x1000] ;  /* 0x00100000c50c783b */ /* 0x000ee60000004200 */
[----:B------:R-:W-:Y:S04]  /*16830*/  FADD.FTZ R2, R193, R2 ;  /* 0x00000002c1027221 */ /* 0x000fe80000010000 */
[----:B------:R-:W-:Y:S01]  /*16840*/  FADD.FTZ R2, R188, R2 ;  /* 0x00000002bc027221 */ /* 0x000fe20000010000 */
[----:B------:R-:W4:Y:S03]  /*16850*/  LDSM.16.MT88.4 R16, [R151+0x2800] ;  /* 0x002800009710783b */ /* 0x000f260000004200 */
[----:B------:R-:W-:Y:S04]  /*16860*/  FADD.FTZ R2, R187, R2 ;  /* 0x00000002bb027221 */ /* 0x000fe80000010000 */
[----:B------:R-:W-:Y:S04]  /*16870*/  FADD.FTZ R2, R186, R2 ;  /* 0x00000002ba027221 */ /* 0x000fe80000010000 */
[----:B------:R-:W-:Y:S04]  /*16880*/  FADD.FTZ R2, R183, R2 ;  /* 0x00000002b7027221 */ /* 0x000fe80000010000 */
[----:B------:R-:W-:Y:S01]  /*16890*/  FADD.FTZ R2, R181, R2 ;  /* 0x00000002b5027221 */ /* 0x000fe20000010000 */
[C---:B-1----:R-:W-:Y:S01]  /*168a0*/  HMMA.16816.F32.BF16 R164, R176.reuse, R160, R20 ;  /* 0x000000a0b0a4723c */ /* 0x042fe20000041814 */
[----:B------:R-:W1:Y:S02]  /*168b0*/  LDSM.16.MT88.4 R20, [R196+0x2800] ;  /* 0x00280000c414783b */ /* 0x000e640000004200 */
[----:B------:R-:W-:Y:S04]  /*168c0*/  FADD.FTZ R2, R182, R2 ;  /* 0x00000002b6027221 */ /* 0x000fe80000010000 */
[----:B------:R-:W-:Y:S01]  /*168d0*/  FADD.FTZ R3, R180, R2 ;  /* 0x00000002b4037221 */ /* 0x000fe20000010000 */
[C---:B------:R-:W-:Y:S04]  /*168e0*/  HMMA.16816.F32.BF16 R160, R176.reuse, R162, R24 ;  /* 0x000000a2b0a0723c */ /* 0x040fe80000041818 */
[----:B------:R-:W-:Y:S01]  /*168f0*/  IADD3 R2, R209, -0x1, RZ ;  /* 0xffffffffd1027810 */ /* 0x000fe20007ffe0ff */
[----:B------:R-:W-:Y:S01]  /*16900*/  FADD.FTZ R216, R5, R3 ;  /* 0x0000000305d87221 */ /* 0x000fe20000010000 */
[----:B------:R-:W-:Y:S02]  /*16910*/  MOV R5, R4 ;  /* 0x0000000400057202 */ /* 0x000fe40000000f00 */
[C---:B--2---:R-:W-:Y:S04]  /*16920*/  HMMA.16816.F32.BF16 R156, R176.reuse, R152, R28 ;  /* 0x00000098b09c723c */ /* 0x044fe8000004181c */
[----:B------:R-:W-:Y:S04]  /*16930*/  MOV R209, R2 ;  /* 0x0000000200d17202 */ /* 0x000fe80000000f00 */
        /* <DEDUP_REMOVED lines=39> */
.L_x_1837:
[----:B------:R-:W-:Y:S05]  /*16bb0*/  BRA.DIV ~URZ, `(.L_x_1850) ;  /* 0x000068127f007947 */ /* 0x000fea000b800000 */
[----:B------:R-:W1:Y:S02]  /*16bc0*/  SHFL.BFLY PT, R2, R217, 0x2, 0x1f ;  /* 0x0c401f00d9027f89 */ /* 0x000e6400000e0000 */
[----:B-1----:R-:W-:-:S05]  /*16bd0*/  FADD.FTZ R2, R2, R217 ;  /* 0x000000d902027221 */ /* 0x002fca0000010000 */
[----:B------:R-:W1:Y:S02]  /*16be0*/  SHFL.BFLY PT, R3, R2, 0x1, 0x1f ;  /* 0x0c201f0002037f89 */ /* 0x000e6400000e0000 */
[----:B-1----:R-:W-:Y:S02]  /*16bf0*/  FADD.FTZ R9, R2, R3 ;  /* 0x0000000302097221 */ /* 0x002fe40000010000 */
[----:B------:R-:W1:Y:S02]  /*16c00*/  SHFL.BFLY PT, R2, R216, 0x2, 0x1f ;  /* 0x0c401f00d8027f89 */ /* 0x000e6400000e0000 */
[----:B-1----:R-:W-:-:S05]  /*16c10*/  FADD.FTZ R4, R2, R216 ;  /* 0x000000d802047221 */ /* 0x002fca0000010000 */
[----:B------:R1:W2:Y:S02]  /*16c20*/  SHFL.BFLY PT, R2, R4, 0x1, 0x1f ;  /* 0x0c201f0004027f89 */ /* 0x0002a400000e0000 */
.L_x_1932:
[----:B------:R-:W-:Y:S01]  /*16c30*/  FSETP.NE.FTZ.AND P0, PT, R9, RZ, PT ;  /* 0x000000ff0900720b */ /* 0x000fe20003f15000 */
[----:B-12---:R-:W-:Y:S01]  /*16c40*/  FADD.FTZ R4, R2, R4 ;  /* 0x0000000402047221 */ /* 0x006fe20000010000 */
[----:B------:R-:W-:Y:S02]  /*16c50*/  MOV R3, RZ ;  /* 0x000000ff00037202 */ /* 0x000fe40000000f00 */
[----:B------:R-:W-:Y:S02]  /*16c60*/  MOV R21, 0xff800000 ;  /* 0xff80000000157802 */ /* 0x000fe40000000f00 */
[----:B------:R-:W-:-:S07]  /*16c70*/  MOV R20, 0xff800000 ;  /* 0xff80000000147802 */ /* 0x000fce0000000f00 */
[----:B------:R-:W1:Y:S01]  /*16c80*/  @P0 MUFU.LG2 R2, R9 ;  /* 0x0000000900020308 */ /* 0x000e620000000c00 */
[----:B------:R-:W-:-:S07]  /*16c90*/  @P0 MOV R10, 0x3f317218 ;  /* 0x3f317218000a0802 */ /* 0x000fce0000000f00 */
[----:B------:R1:W2:Y:S02]  /*16ca0*/  @P0 MUFU.RCP R3, R9 ;  /* 0x0000000900030308 */ /* 0x0002a40000001000 */
[----:B-1----:R-:W-:Y:S02]  /*16cb0*/  @P0 FMUL.FTZ R9, R2, 0.69314718246459960938 ;  /* 0x3f31721802090820 */ /* 0x002fe40000410000 */
[----:B------:R-:W-:Y:S02]  /*16cc0*/  @P0 FMUL.FTZ R2, R10, c[0x0][0x2d0] ;  /* 0x0000b4000a020a20 */ /* 0x000fe40000410000 */
[C---:B--2---:R-:W-:Y:S02]  /*16cd0*/  FMUL.FTZ R34, R3.reuse, R152 ;  /* 0x0000009803227220 */ /* 0x044fe40000410000 */
        /* <DEDUP_REMOVED lines=9> */
[----:B------:R-:W1:Y:S01]  /*16d70*/  @P0 MUFU.RCP R2, R4 ;  /* 0x0000000400020308 */ /* 0x000e620000001000 */
[----:B------:R-:W-:Y:S01]  /*16d80*/  @P0 MOV R6, 0x3f317218 ;  /* 0x3f31721800060802 */ /* 0x000fe20000000f00 */
[----:B------:R-:W-:-:S02]  /*16d90*/  FMUL.FTZ R33, R3, R157 ;  /* 0x0000009d03217220 */ /* 0x000fc40000410000 */
[C---:B------:R-:W-:Y:S02]  /*16da0*/  FMUL.FTZ R112, R3.reuse, R116 ;  /* 0x0000007403707220 */ /* 0x040fe40000410000 */
[C---:B------:R-:W-:Y:S02]  /*16db0*/  FMUL.FTZ R113, R3.reuse, R117 ;  /* 0x0000007503717220 */ /* 0x040fe40000410000 */
[----:B------:R-:W2:Y:S01]  /*16dc0*/  @P0 MUFU.LG2 R4, R4 ;  /* 0x0000000400040308 */ /* 0x000ea20000000c00 */
[C---:B------:R-:W-:Y:S02]  /*16dd0*/  FMUL.FTZ R22, R3.reuse, R136 ;  /* 0x0000008803167220 */ /* 0x040fe40000410000 */
[C---:B------:R-:W-:Y:S02]  /*16de0*/  FMUL.FTZ R23, R3.reuse, R137 ;  /* 0x0000008903177220 */ /* 0x040fe40000410000 */
[C---:B------:R-:W-:Y:S02]  /*16df0*/  FMUL.FTZ R116, R3.reuse, R120 ;  /* 0x0000007803747220 */ /* 0x040fe40000410000 */
[----:B------:R-:W-:-:S02]  /*16e00*/  FMUL.FTZ R117, R3, R121 ;  /* 0x0000007903757220 */ /* 0x000fc40000410000 */
[C---:B------:R-:W-:Y:S02]  /*16e10*/  FMUL.FTZ R156, R3.reuse, R128 ;  /* 0x00000080039c7220 */ /* 0x040fe40000410000 */
[C---:B------:R-:W-:Y:S02]  /*16e20*/  FMUL.FTZ R157, R3.reuse, R129 ;  /* 0x00000081039d7220 */ /* 0x040fe40000410000 */
[C---:B-1----:R-:W-:Y:S02]  /*16e30*/  FMUL.FTZ R136, R2.reuse, R154 ;  /* 0x0000009a02887220 */ /* 0x042fe40000410000 */
[----:B------:R-:W-:Y:S02]  /*16e40*/  FMUL.FTZ R137, R2, R155 ;  /* 0x0000009b02897220 */ /* 0x000fe40000410000 */
        /* <DEDUP_REMOVED lines=14> */
[----:B--2---:R-:W-:Y:S02]  /*16f30*/  @P0 FMUL.FTZ R4, R4, 0.69314718246459960938 ;  /* 0x3f31721804040820 */ /* 0x004fe40000410000 */
        /* <DEDUP_REMOVED lines=99> */
.L_x_1758:
[----:B------:R1:W5:Y:S04]  /*17570*/  LDL R5, [R1+0x10] ;  /* 0x0000100001057983 */ /* 0x0003680000100800 */
[----:B------:R-:W2:Y:S01]  /*17580*/  S2R R3, SR_TID.X ;  /* 0x0000000000037919 */ /* 0x000ea20000002100 */
[----:B------:R-:W-:Y:S01]  /*17590*/  BSSY B0, `(.L_x_1851) ;  /* 0x0000011000007945 */ /* 0x000fe20003800000 */
[----:B--2---:R-:W-:-:S13]  /*175a0*/  LOP3.LUT P0, RZ, R3, 0xff, RZ, 0xc0, !PT ;  /* 0x000000ff03ff7812 */ /* 0x004fda000780c0ff */
[----:B------:R-:W-:Y:S05]  /*175b0*/  @P0 BRA `(.L_x_1852) ;  /* 0x000000e000000947 */ /* 0x000fea0003800000 */
[----:B-1----:R-:W1:Y:S01]  /*175c0*/  S2R R3, SR_LANEID ;  /* 0x0000000000037919 */ /* 0x002e620000000000 */
[----:B------:R-:W-:Y:S01]  /*175d0*/  VOTEU.ANY UR4, UPT, PT ;  /* 0x0000000000047886 */ /* 0x000fe200038e0100 */
[----:B------:R-:W-:Y:S01]  /*175e0*/  IMAD.MOV.U32 R10, RZ, RZ, c[0x0][0x560] ;  /* 0x00015800ff0a7624 */ /* 0x000fe200078e00ff */
[----:B----4-:R-:W1:Y:S01]  /*175f0*/  FLO.U32 R4, UR4 ;  /* 0x0000000400047d00 */ /* 0x010e6200080e0000 */
[----:B------:R-:W-:Y:S01]  /*17600*/  IMAD.MOV.U32 R11, RZ, RZ, c[0x0][0x564] ;  /* 0x00015900ff0b7624 */ /* 0x000fe200078e00ff */
[----:B-1----:R-:W-:-:S06]  /*17610*/  ISETP.EQ.U32.AND P0, PT, R4, R3, PT ;  /* 0x000000030400720c */ /* 0x002fcc0003f02070 */
[----:B------:R-:W1:Y:S07]  /*17620*/  POPC R3, UR4 ;  /* 0x0000000400037d09 */ /* 0x000e6e0008000000 */
[----:B-1----:R-:W2:Y:S04]  /*17630*/  @P0 ATOMG.E.ADD.STRONG.GPU PT, R3, [R10.64], R3 ;  /* 0x000000030a0309a8 */ /* 0x002ea800081ee1c6 */
[----:B--2---:R1:W2:Y:S04]  /*17640*/  SHFL.IDX PT, R4, R3, R4, 0x1f ;  /* 0x00001f0403047589 */ /* 0x0042a800000e0000 */
[----:B-1----:R-:W1:Y:S02]  /*17650*/  S2R R3, SR_LTMASK ;  /* 0x0000000000037919 */ /* 0x002e640000003900 */
[----:B-1----:R-:W-:-:S06]  /*17660*/  LOP3.LUT R3, R3, UR4, RZ, 0xc0, !PT ;  /* 0x0000000403037c12 */ /* 0x002fcc000f8ec0ff */
[----:B------:R-:W2:Y:S02]  /*17670*/  POPC R3, R3 ;  /* 0x0000000300037309 */ /* 0x000ea40000000000 */
[----:B--2--5:R-:W-:-:S05]  /*17680*/  IADD3 R5, R4, c[0x0][0xc], R3 ;  /* 0x0000030004057a10 */ /* 0x024fca0007ffe003 */
[----:B------:R1:W-:Y:S02]  /*17690*/  STL [R1+0x10], R5 ;  /* 0x0000100501007387 */ /* 0x0003e40000100800 */
.L_x_1852:
[----:B-1----:R-:W-:Y:S05]  /*176a0*/  BSYNC B0 ;  /* 0x0000000000007941 */ /* 0x002fea0003800000 */
.L_x_1851:
[----:B------:R-:W-:Y:S01]  /*176b0*/  PRMT R2, R2, 0x9910, RZ ;  /* 0x0000991002027816 */ /* 0x000fe200000000ff */
[----:B------:R-:W-:Y:S01]  /*176c0*/  BSSY B1, `(.L_x_1853) ;  /* 0x0000414000017945 */ /* 0x000fe20003800000 */
[----:B-----5:R-:W-:Y:S02]  /*176d0*/  IMAD.MOV.U32 R114, RZ, RZ, R5 ;  /* 0x000000ffff727224 */ /* 0x020fe400078e0005 */
[----:B------:R-:W-:-:S13]  /*176e0*/  ISETP.NE.AND P0, PT, R2, RZ, PT ;  /* 0x000000ff0200720c */ /* 0x000fda0003f05270 */
[----:B------:R-:W-:Y:S05]  /*176f0*/  @!P0 BRA `(.L_x_1854) ;  /* 0x000033b000008947 */ /* 0x000fea0003800000 */
[----:B----4-:R-:W2:Y:S04]  /*17700*/  LDL R4, [R1+0x28] ;  /* 0x0000280001047983 */ /* 0x010ea80000100800 */
[----:B------:R-:W4:Y:S04]  /*17710*/  LDL R14, [R1+0x2c] ;  /* 0x00002c00010e7983 */ /* 0x000f280000100800 */
[----:B---3--:R-:W3:Y:S04]  /*17720*/  LDL R13, [R1+0x34] ;  /* 0x00003400010d7983 */ /* 0x008ee80000100800 */
        /* <DEDUP_REMOVED lines=9> */
[----:B--2---:R1:W-:Y:S04]  /*177c0*/  STS [R4+0x80], R3 ;  /* 0x0000800304007388 */ /* 0x0043e80000000800 */
[----:B------:R2:W-:Y:S01]  /*177d0*/  STS [R4+0x480], R2 ;  /* 0x0004800204007388 */ /* 0x0005e20000000800 */
[----:B-1----:R-:W-:Y:S02]  /*177e0*/  F2FP.BF16.PACK_AB R3, R27, R26 ;  /* 0x0000001a1b03723e */ /* 0x002fe400000010ff */
[----:B--2---:R-:W-:-:S03]  /*177f0*/  F2FP.BF16.PACK_AB R2, R165, R164 ;  /* 0x000000a4a502723e */ /* 0x004fc600000010ff */
[----:B----4-:R1:W-:Y:S04]  /*17800*/  STS [R14], R3 ;  /* 0x000000030e007388 */ /* 0x0103e80000000800 */
[----:B------:R2:W-:Y:S01]  /*17810*/  STS [R14+0x400], R2 ;  /* 0x000400020e007388 */ /* 0x0005e20000000800 */
[----:B-1----:R-:W-:Y:S02]  /*17820*/  F2FP.BF16.PACK_AB R3, R29, R28 ;  /* 0x0000001c1d03723e */ /* 0x002fe400000010ff */
[----:B--2---:R-:W-:-:S03]  /*17830*/  F2FP.BF16.PACK_AB R2, R133, R132 ;  /* 0x000000848502723e */ /* 0x004fc600000010ff */
[----:B---3--:R1:W-:Y:S04]  /*17840*/  STS [R13+0x80], R3 ;  /* 0x000080030d007388 */ /* 0x0083e80000000800 */
        /* <DEDUP_REMOVED lines=89> */
[----:B-1----:R-:W2:Y:S04]  /*17de0*/  LDL.LU R4, [R1+0x8] ;  /* 0x0000080001047983 */ /* 0x002ea80000300800 */
[----:B------:R-:W2:Y:S01]  /*17df0*/  LDL.LU R10, [R1+0xc] ;  /* 0x00000c00010a7983 */ /* 0x000ea20000300800 */
[----:B------:R-:W-:-:S02]  /*17e00*/  F2FP.BF16.PACK_AB R3, R109, R108 ;  /* 0x0000006c6d03723e */ /* 0x000fc400000010ff */
[----:B------:R-:W-:-:S03]  /*17e10*/  F2FP.BF16.PACK_AB R2, R95, R94 ;  /* 0x0000005e5f02723e */ /* 0x000fc600000010ff */
[----:B------:R1:W-:Y:S04]  /*17e20*/  STS [R14+0xc000], R3 ;  /* 0x00c000030e007388 */ /* 0x0003e80000000800 */
[----:B------:R4:W-:Y:S01]  /*17e30*/  STS [R14+0xc400], R2 ;  /* 0x00c400020e007388 */ /* 0x0009e20000000800 */
[----:B-1----:R-:W-:Y:S02]  /*17e40*/  F2FP.BF16.PACK_AB R3, R113, R112 ;  /* 0x000000707103723e */ /* 0x002fe400000010ff */
[----:B----4-:R-:W-:-:S03]  /*17e50*/  F2FP.BF16.PACK_AB R2, R99, R98 ;  /* 0x000000626302723e */ /* 0x010fc600000010ff */
        /* <DEDUP_REMOVED lines=10> */
[----:B------:R-:W-:Y:S02]  /*17f00*/  ISETP.NE.U32.AND P0, PT, RZ, c[0x0][0x508], PT ;  /* 0x00014200ff007a0c */ /* 0x000fe40003f05070 */
[----:B------:R-:W-:Y:S01]  /*17f10*/  ISETP.NE.U32.AND P2, PT, RZ, c[0x0][0x500], PT ;  /* 0x00014000ff007a0c */ /* 0x000fe20003f45070 */
[----:B------:R-:W3:Y:S01]  /*17f20*/  LDL.LU R6, [R1+0x48] ;  /* 0x0000480001067983 */ /* 0x000ee20000300800 */
[----:B------:R-:W-:Y:S02]  /*17f30*/  ISETP.NE.AND.EX P1, PT, RZ, c[0x0][0x50c], PT, P0 ;  /* 0x00014300ff007a0c */ /* 0x000fe40003f25300 */
[----:B-1----:R-:W-:-:S02]  /*17f40*/  F2FP.BF16.PACK_AB R3, R157, R156 ;  /* 0x0000009c9d03723e */ /* 0x002fc400000010ff */
        /* <DEDUP_REMOVED lines=9> */
[----:B------:R-:W-:Y:S01]  /*17fe0*/  STS [R5+0xc000], R3 ;  /* 0x00c0000305007388 */ /* 0x000fe20000000800 */
[----:B------:R-:W-:-:S03]  /*17ff0*/  IMAD.MOV.U32 R9, RZ, RZ, c[0x0][0x388] ;  /* 0x0000e200ff097624 */ /* 0x000fc600078e00ff */
        /* <DEDUP_REMOVED lines=8> */
[----:B-1----:R-:W-:-:S06]  /*18080*/  IMAD.MOV.U32 R3, RZ, RZ, RZ ;  /* 0x000000ffff037224 */ /* 0x002fcc00078e00ff */
[----:B------:R1:W5:Y:S01]  /*18090*/  @P2 LDG.E R3, [R4.64] ;  /* 0x0000000604032981 */ /* 0x000362000c1e1900 */
[----:B---3--:R-:W-:-:S04]  /*180a0*/  ISETP.NE.AND P0, PT, R6, RZ, PT ;  /* 0x000000ff0600720c */ /* 0x008fc80003f05270 */
[----:B------:R-:W-:Y:S01]  /*180b0*/  SEL R2, R6, c[0x0][0x3d4], P0 ;  /* 0x0000f50006027a07 */ /* 0x000fe20000000000 */
[----:B------:R-:W-:Y:S05]  /*180c0*/  @P1 BRA `(.L_x_1855) ;  /* 0x0000004000001947 */ /* 0x000fea0003800000 */
[----:B-1----:R-:W-:Y:S05]  /*180d0*/  @!P2 BRA `(.L_x_1855) ;  /* 0x000000300000a947 */ /* 0x002fea0003800000 */
[----:B-----5:R1:W2:Y:S04]  /*180e0*/  LDG.E R9, [R4.64] ;  /* 0x0000000604097981 */ /* 0x0202a8000c1e1900 */
[----:B-1----:R-:W2:Y:S02]  /*180f0*/  LDG.E R4, [R4.64+0x4] ;  /* 0x0000040604047981 */ /* 0x002ea4000c1e1900 */
[----:B--2---:R-:W-:Y:S02]  /*18100*/  IADD3 R9, -R9, R4, RZ ;  /* 0x0000000409097210 */ /* 0x004fe40007ffe1ff */
.L_x_1855:
        /* <DEDUP_REMOVED lines=18> */
[----:B------:R-:W-:Y:S01]  /*18230*/  IMAD.WIDE.U32 R12, R14, R5, RZ ;  /* 0x000000050e0c7225 */ /* 0x000fe200078e00ff */
[----:B-----5:R-:W-:-:S03]  /*18240*/  SHF.R.S32.HI R14, RZ, 0x1f, R3 ;  /* 0x0000001fff0e7819 */ /* 0x020fc60000011403 */
[C---:B------:R-:W-:Y:S02]  /*18250*/  IMAD R6, R10.reuse, R6, R4 ;  /* 0x000000060a067224 */ /* 0x040fe400078e0204 */
[----:B------:R-:W-:-:S04]  /*18260*/  IMAD.WIDE.U32 R10, R10, R2, RZ ;  /* 0x000000020a0a7225 */ /* 0x000fc800078e00ff */
[----:B------:R-:W-:Y:S01]  /*18270*/  IMAD R4, R15, R5, RZ ;  /* 0x000000050f047224 */ /* 0x000fe200078e02ff */
[----:B------:R-:W-:Y:S01]  /*18280*/  IADD3 R16, P1, P0, R10, R12, R3 ;  /* 0x0000000c0a107210 */ /* 0x000fe2000783e003 */
[----:B------:R-:W-:Y:S01]  /*18290*/  IMAD.IADD R6, R11, 0x1, R6 ;  /* 0x000000010b067824 */ /* 0x000fe200078e0206 */
[----:B------:R-:W-:Y:S01]  /*182a0*/  SEL R10, R119, RZ, P2 ;  /* 0x000000ff770a7207 */ /* 0x000fe20001000000 */
[----:B------:R-:W-:Y:S02]  /*182b0*/  IMAD.IADD R12, R13, 0x1, R4 ;  /* 0x000000010d0c7824 */ /* 0x000fe400078e0204 */
[----:B------:R-:W-:Y:S02]  /*182c0*/  IMAD.MOV.U32 R4, RZ, RZ, c[0x0][0x4e8] ;  /* 0x00013a00ff047624 */ /* 0x000fe400078e00ff */
[----:B------:R-:W-:Y:S01]  /*182d0*/  IMAD R13, R19, R10, RZ ;  /* 0x0000000a130d7224 */ /* 0x000fe200078e02ff */
[----:B------:R-:W-:Y:S01]  /*182e0*/  IADD3.X R15, R6, R12, R14, P1, P0 ;  /* 0x0000000c060f7210 */ /* 0x000fe20000fe040e */
[----:B------:R-:W-:Y:S01]  /*182f0*/  IMAD.WIDE.U32 R10, R18, R10, RZ ;  /* 0x0000000a120a7225 */ /* 0x000fe200078e00ff */
[----:B------:R-:W-:Y:S01]  /*18300*/  ISETP.NE.AND P3, PT, R4, 0x1, PT ;  /* 0x000000010400780c */ /* 0x000fe20003f65270 */
[----:B------:R-:W2:Y:S02]  /*18310*/  LDL R18, [R1+0x194] ;  /* 0x0001940001127983 */ /* 0x000ea40000100800 */
[----:B------:R-:W-:-:S04]  /*18320*/  IMAD R6, R115, 0x80, R118 ;  /* 0x0000008073067824 */ /* 0x000fc800078e0276 */
[----:B------:R-:W-:-:S06]  /*18330*/  IMAD.MOV.U32 R4, RZ, RZ, R6 ;  /* 0x000000ffff047224 */ /* 0x000fcc00078e0006 */
[----:B------:R-:W-:-:S05]  /*18340*/  @P3 IMAD.HI.U32 R12, R6, c[0x0][0x4ec], RZ ;  /* 0x00013b00060c3a27 */ /* 0x000fca00078e00ff */
[----:B------:R-:W-:Y:S01]  /*18350*/  @P3 SHF.R.U32.HI R4, RZ, c[0x0][0x4f0], R12 ;  /* 0x00013c00ff043a19 */ /* 0x000fe2000001160c */
[----:B------:R-:W-:-:S03]  /*18360*/  IMAD.IADD R13, R11, 0x1, R13 ;  /* 0x000000010b0d7824 */ /* 0x000fc600078e020d */
[----:B------:R-:W-:Y:S02]  /*18370*/  IADD3 R10, P1, P0, R4, R16, R10 ;  /* 0x00000010040a7210 */ /* 0x000fe4000783e00a */
[----:B------:R-:W-:-:S04]  /*18380*/  SHF.R.S32.HI R11, RZ, 0x1f, R4 ;  /* 0x0000001fff0b7819 */ /* 0x000fc80000011404 */
[----:B------:R-:W-:Y:S02]  /*18390*/  IADD3.X R11, R11, R15, R13, P1, P0 ;  /* 0x0000000f0b0b7210 */ /* 0x000fe40000fe040d */
[----:B------:R-:W1:Y:S01]  /*183a0*/  LDC.64 R12, c[0x0][R17+0x160] ;  /* 0x00005800110c7b82 */ /* 0x000e620000000a00 */
[----:B------:R-:W3:Y:S01]  /*183b0*/  S2R R119, SR_TID.X ;  /* 0x0000000000777919 */ /* 0x000ee20000002100 */
[----:B------:R-:W-:-:S04]  /*183c0*/  IMAD.MOV R4, RZ, RZ, -R4 ;  /* 0x000000ffff047224 */ /* 0x000fc800078e0a04 */
[----:B------:R-:W-:-:S05]  /*183d0*/  IMAD R4, R4, c[0x0][0x4e8], R6 ;  /* 0x00013a0004047a24 */ /* 0x000fca00078e0206 */
[----:B------:R-:W-:Y:S02]  /*183e0*/  SHF.R.S32.HI R15, RZ, 0x1f, R4 ;  /* 0x0000001fff0f7819 */ /* 0x000fe40000011404 */
[----:B---3--:R-:W-:-:S04]  /*183f0*/  SHF.R.S32.HI R118, RZ, 0x1f, R119 ;  /* 0x0000001fff767819 */ /* 0x008fc80000011477 */
[----:B------:R-:W-:Y:S01]  /*18400*/  LEA.HI R118, R118, R119, RZ, 0x5 ;  /* 0x0000007776767211 */ /* 0x000fe200078f28ff */
        /* <DEDUP_REMOVED lines=8> */
[----:B------:R-:W-:Y:S02]  /*18490*/  LEA R4, P0, R10, R12, 0x2 ;  /* 0x0000000c0a047211 */ /* 0x000fe400078010ff */
[----:B------:R-:W-:Y:S02]  /*184a0*/  LOP3.LUT R118, R118, 0xffffffe0, RZ, 0xc0, !PT ;  /* 0xffffffe076767812 */ /* 0x000fe400078ec0ff */
[----:B------:R-:W-:Y:S01]  /*184b0*/  LEA.HI.X R11, R10, R13, R11, 0x2, P0 ;  /* 0x0000000d0a0b7211 */ /* 0x000fe200000f140b */
[----:B------:R-:W-:Y:S02]  /*184c0*/  SHFL.IDX PT, R12, R4, RZ, 0x1c1f ;  /* 0x001c1fff040c7589 */ /* 0x000fe400000e0000 */
[----:B------:R-:W-:-:S02]  /*184d0*/  IMAD.IADD R118, R119, 0x1, -R118 ;  /* 0x0000000177767824 */ /* 0x000fc400078e0a76 */
[----:B------:R-:W1:Y:S04]  /*184e0*/  SHFL.IDX PT, R13, R11, RZ, 0x1c1f ;  /* 0x001c1fff0b0d7589 */ /* 0x000e6800000e0000 */
[----:B------:R3:W-:Y:S04]  /*184f0*/  SHFL.IDX PT, R10, R4, 0x1, 0x1c1f ;  /* 0x003c1f00040a7f89 */ /* 0x0007e800000e0000 */
[----:B------:R-:W4:Y:S01]  /*18500*/  SHFL.IDX PT, R11, R11, 0x1, 0x1c1f ;  /* 0x003c1f000b0b7f89 */ /* 0x000f2200000e0000 */
[----:B------:R-:W-:Y:S01]  /*18510*/  LOP3.LUT P0, RZ, R118, 0x3, RZ, 0xc0, !PT ;  /* 0x0000000376ff7812 */ /* 0x000fe2000780c0ff */
[----:B---3--:R-:W-:-:S02]  /*18520*/  IMAD R4, R9, c[0x0][0x4e8], RZ ;  /* 0x00013a0009047a24 */ /* 0x008fc400078e02ff */
[----:B--2---:R-:W-:-:S05]  /*18530*/  IMAD R9, R115, 0x80, R18 ;  /* 0x0000008073097824 */ /* 0x004fca00078e0212 */
[C---:B------:R-:W-:Y:S02]  /*18540*/  IADD3 R15, R9.reuse, 0x8, RZ ;  /* 0x00000008090f7810 */ /* 0x040fe40007ffe0ff */
[-C--:B------:R-:W-:Y:S02]  /*18550*/  ISETP.GE.OR P1, PT, R9, R4.reuse, P0 ;  /* 0x000000040900720c */ /* 0x080fe40000726670 */
[----:B------:R-:W-:-:S11]  /*18560*/  ISETP.GE.OR P0, PT, R15, R4, P0 ;  /* 0x000000040f00720c */ /* 0x000fd60000706670 */
[----:B-1----:R1:W-:Y:S01]  /*18570*/  @!P1 ST.E [R12.64], R21 ;  /* 0x000000150c009985 */ /* 0x0023e2000c101906 */
[----:B------:R-:W-:-:S03]  /*18580*/  ISETP.GE.AND P1, PT, R15, R4, PT ;  /* 0x000000040f00720c */ /* 0x000fc60003f26270 */
[----:B----4-:R1:W-:Y:S01]  /*18590*/  @!P0 ST.E [R10.64], R20 ;  /* 0x000000140a008985 */ /* 0x0103e2000c101906 */
[----:B------:R-:W-:Y:S02]  /*185a0*/  ISETP.GE.AND P0, PT, R9, R4, PT ;  /* 0x000000040900720c */ /* 0x000fe40003f06270 */
[----:B------:R-:W-:Y:S01]  /*185b0*/  P2R R9, PR, RZ, 0x2 ;  /* 0x00000002ff097803 */ /* 0x000fe20000000000 */
[----:B------:R-:W-:Y:S05]  /*185c0*/  @P2 BRA `(.L_x_1856) ;  /* 0x000008f000002947 */ /* 0x000fea0003800000 */
[----:B------:R-:W-:Y:S01]  /*185d0*/  IMAD R14, R14, c[0x0][0x3a0], RZ ;  /* 0x0000e8000e0e7a24 */ /* 0x000fe200078e02ff */
[----:B------:R-:W-:Y:S01]  /*185e0*/  LEA R6, R115, R0, 0x7 ;  /* 0x0000000073067211 */ /* 0x000fe200078e38ff */
[C---:B-1----:R-:W-:Y:S01]  /*185f0*/  IMAD.WIDE.U32 R10, R3.reuse, c[0x0][0x3a0], RZ ;  /* 0x0000e800030a7a25 */ /* 0x042fe200078e00ff */
[----:B------:R-:W-:Y:S01]  /*18600*/  SHF.R.S32.HI R9, RZ, 0x1f, R2 ;  /* 0x0000001fff097819 */ /* 0x000fe20000011402 */
[----:B------:R1:W2:Y:S02]  /*18610*/  LDS.128 R32, [R203+0x80] ;  /* 0x00008000cb207984 */ /* 0x0002a40000000c00 */
[----:B------:R-:W-:-:S02]  /*18620*/  IMAD R3, R3, c[0x0][0x3a4], R14 ;  /* 0x0000e90003037a24 */ /* 0x000fc400078e020e */
[----:B------:R-:W-:Y:S01]  /*18630*/  @P3 IMAD.HI.U32 R12, R6, c[0x0][0x4ec], RZ ;  /* 0x00013b00060c3a27 */ /* 0x000fe200078e00ff */
[----:B------:R1:W3:Y:S02]  /*18640*/  LDS.128 R48, [R203+0x1080] ;  /* 0x00108000cb307984 */ /* 0x0002e40000000c00 */
[----:B------:R-:W-:Y:S01]  /*18650*/  IADD3 R11, R11, R3, RZ ;  /* 0x000000030b0b7210 */ /* 0x000fe20007ffe0ff */
[----:B------:R-:W-:Y:S01]  /*18660*/  IMAD R9, R9, c[0x0][0x3f0], RZ ;  /* 0x0000fc0009097a24 */ /* 0x000fe200078e02ff */
        /* <DEDUP_REMOVED lines=11> */
[----:B------:R-:W-:-:S03]  /*18720*/  IADD3 R2, -R3, RZ, RZ ;  /* 0x000000ff03027210 */ /* 0x000fc60007ffe1ff */
        /* <DEDUP_REMOVED lines=9> */
[----:B------:R1:W1:Y:S02]  /*187c0*/  LDS.128 R40, [R203+0x9080] ;  /* 0x00908000cb287984 */ /* 0x0002640000000c00 */
[----:B------:R-:W-:Y:S01]  /*187d0*/  IADD3 R3, R3, R9, RZ ;  /* 0x0000000903037210 */ /* 0x000fe20007ffe0ff */
[----:B------:R-:W-:Y:S01]  /*187e0*/  IMAD R6, R6, c[0x0][0x3d8], RZ ;  /* 0x0000f60006067a24 */ /* 0x000fe200078e02ff */
[----:B------:R1:W1:Y:S03]  /*187f0*/  LDS.128 R56, [R203+0xa080] ;  /* 0x00a08000cb387984 */ /* 0x0002660000000c00 */
[C---:B------:R-:W-:Y:S01]  /*18800*/  IMAD.WIDE.U32 R2, R5.reuse, c[0x0][0x3d8], R2 ;  /* 0x0000f60005027a25 */ /* 0x040fe200078e0002 */
[----:B------:R1:W1:Y:S03]  /*18810*/  LDS.128 R72, [R203+0xb080] ;  /* 0x00b08000cb487984 */ /* 0x0002660000000c00 */
[----:B------:R-:W-:Y:S01]  /*18820*/  IMAD R5, R5, c[0x0][0x3dc], R6 ;  /* 0x0000f70005057a24 */ /* 0x000fe200078e0206 */
[----:B------:R1:W1:Y:S01]  /*18830*/  LDS.128 R20, [R203+0xc080] ;  /* 0x00c08000cb147984 */ /* 0x0002620000000c00 */
[----:B------:R-:W-:-:S02]  /*18840*/  LEA R16, P0, R2, c[0x0][0x380], 0x1 ;  /* 0x0000e00002107a11 */ /* 0x000fc400078008ff */
[----:B------:R-:W-:Y:S01]  /*18850*/  LEA R6, R115, R143, 0x7 ;  /* 0x0000008f73067211 */ /* 0x000fe200078e38ff */
[----:B------:R1:W1:Y:S01]  /*18860*/  LDS.128 R36, [R203+0xd080] ;  /* 0x00d08000cb247984 */ /* 0x0002620000000c00 */
[----:B------:R-:W-:-:S03]  /*18870*/  IADD3 R3, R3, R5, RZ ;  /* 0x0000000503037210 */ /* 0x000fc60007ffe0ff */
[----:B------:R1:W1:Y:S01]  /*18880*/  LDS.128 R52, [R203+0xe080] ;  /* 0x00e08000cb347984 */ /* 0x0002620000000c00 */
[----:B------:R-:W-:-:S03]  /*18890*/  LEA.HI.X R9, R2, c[0x0][0x384], R3, 0x1, P0 ;  /* 0x0000e10002097a11 */ /* 0x000fc600000f0c03 */
[----:B------:R1:W1:Y:S01]  /*188a0*/  LDS.128 R68, [R203+0xf080] ;  /* 0x00f08000cb447984 */ /* 0x0002620000000c00 */
[----:B------:R-:W-:Y:S05]  /*188b0*/  BRA.DIV ~URZ, `(.L_x_1857) ;  /* 0x00004c427f007947 */ /* 0x000fea000b800000 */
[----:B--234-:R2:W3:Y:S02]  /*188c0*/  SHFL.IDX PT, R5, R9, RZ, 0x181f ;  /* 0x00181fff09057589 */ /* 0x01c4e400000e0000 */
.L_x_1933:
[----:B------:R-:W-:Y:S05]  /*188d0*/  BRA.DIV ~URZ, `(.L_x_1858) ;  /* 0x00004c927f007947 */ /* 0x000fea000b800000 */
[----:B------:R4:W2:Y:S02]  /*188e0*/  SHFL.IDX PT, R2, R16, RZ, 0x181f ;  /* 0x00181fff10027589 */ /* 0x0008a400000e0000 */
.L_x_1934:
        /* <DEDUP_REMOVED lines=9> */
[CC--:B------:R-:W-:Y:S02]  /*18980*/  @!P1 LEA R10, P5, R205.reuse, R2.reuse, 0x1 ;  /* 0x00000002cd0a9211 */ /* 0x0c0fe400078a08ff */
[-C--:B---3--:R-:W-:Y:S02]  /*18990*/  @!P3 LEA.HI.X R15, R140, R5.reuse, R141, 0x1, P4 ;  /* 0x000000058c0fb211 */ /* 0x088fe400020f0c8d */
        /* <DEDUP_REMOVED lines=8> */
.L_x_1860:
[----:B------:R-:W-:Y:S05]  /*18a20*/  BSYNC B0 ;  /* 0x0000000000007941 */ /* 0x000fea0003800000 */
.L_x_1859:
[----:B------:R-:W-:Y:S05]  /*18a30*/  BRA.DIV ~URZ, `(.L_x_1861) ;  /* 0x00004ba27f007947 */ /* 0x000fea000b800000 */
[----:B---3--:R3:W4:Y:S04]  /*18a40*/  SHFL.IDX PT, R5, R9, 0x1, 0x181f ;  /* 0x00381f0009057f89 */ /* 0x00872800000e0000 */
[----:B--2---:R3:W2:Y:S02]  /*18a50*/  SHFL.IDX PT, R2, R16, 0x1, 0x181f ;  /* 0x00381f0010027f89 */ /* 0x0046a400000e0000 */
.L_x_1935:
        /* <DEDUP_REMOVED lines=11> */
[-C--:B----4-:R-:W-:Y:S02]  /*18b10*/  @!P3 LEA.HI.X R15, R140, R5.reuse, R141, 0x1, P4 ;  /* 0x000000058c0fb211 */ /* 0x090fe400020f0c8d */
        /* <DEDUP_REMOVED lines=8> */
.L_x_1863:
[----:B------:R-:W-:Y:S05]  /*18ba0*/  BSYNC B0 ;  /* 0x0000000000007941 */ /* 0x000fea0003800000 */
.L_x_1862:
[----:B------:R-:W-:Y:S05]  /*18bb0*/  BRA.DIV ~URZ, `(.L_x_1864) ;  /* 0x00004af27f007947 */ /* 0x000fea000b800000 */
[----:B----4-:R4:W3:Y:S02]  /*18bc0*/  SHFL.IDX PT, R5, R9, 0x2, 0x181f ;  /* 0x00581f0009057f89 */ /* 0x0108e400000e0000 */
.L_x_1936:
[----:B------:R-:W-:Y:S05]  /*18bd0*/  BRA.DIV ~URZ, `(.L_x_1865) ;  /* 0x00004b427f007947 */ /* 0x000fea000b800000 */
[----:B--2---:R2:W4:Y:S02]  /*18be0*/  SHFL.IDX PT, R2, R16, 0x2, 0x181f ;  /* 0x00581f0010027f89 */ /* 0x00452400000e0000 */
.L_x_1937:
        /* <DEDUP_REMOVED lines=20> */
.L_x_1867:
[----:B------:R-:W-:Y:S05]  /*18d30*/  BSYNC B0 ;  /* 0x0000000000007941 */ /* 0x000fea0003800000 */
.L_x_1866:
[----:B------:R-:W-:Y:S05]  /*18d40*/  BRA.DIV ~URZ, `(.L_x_1868) ;  /* 0x00004a427f007947 */ /* 0x000fea000b800000 */
[----:B---3--:R3:W2:Y:S04]  /*18d50*/  SHFL.IDX PT, R5, R9, 0x3, 0x181f ;  /* 0x00781f0009057f89 */ /* 0x0086a800000e0000 */
[----:B----4-:R3:W4:Y:S02]  /*18d60*/  SHFL.IDX PT, R2, R16, 0x3, 0x181f ;  /* 0x00781f0010027f89 */ /* 0x01072400000e0000 */
.L_x_1938:
        /* <DEDUP_REMOVED lines=17> */
[----:B------:R-:W-:-:S04]  /*18e80*/  LEA R2, P0, R204, R2, 0x1 ;  /* 0x00000002cc027211 */ /* 0x000fc800078008ff */
[----:B------:R-:W-:-:S05]  /*18e90*/  LEA.HI.X R3, R204, R5, R214, 0x1, P0 ;  /* 0x00000005cc037211 */ /* 0x000fca00000f0cd6 */
[----:B------:R2:W-:Y:S01]  /*18ea0*/  ST.E.128 [R2.64], R68 ;  /* 0x0000004402007985 */ /* 0x0005e2000c101d06 */
[----:B------:R-:W-:Y:S05]  /*18eb0*/  BRA `(.L_x_1869) ;  /* 0x0000294000007947 */ /* 0x000fea0003800000 */
.L_x_1856:
[----:B-1----:R-:W2:Y:S01]  /*18ec0*/  LDL.LU R12, [R1+0x4c] ;  /* 0x00004c00010c7983 */ /* 0x002ea20000300800 */
[----:B------:R-:W-:Y:S02]  /*18ed0*/  IMAD R14, R14, c[0x0][0x408], RZ ;  /* 0x000102000e0e7a24 */ /* 0x000fe400078e02ff */
[----:B------:R-:W-:-:S04]  /*18ee0*/  IMAD.WIDE.U32 R10, R3, c[0x0][0x408], RZ ;  /* 0x00010200030a7a25 */ /* 0x000fc800078e00ff */
        /* <DEDUP_REMOVED lines=8> */
[----:B------:R-:W-:-:S05]  /*18f70*/  IMAD R2, R2, c[0x0][0x444], R3 ;  /* 0x0001110002027a24 */ /* 0x000fca00078e0203 */
[----:B------:R-:W-:Y:S02]  /*18f80*/  IADD3 R3, R5, R2, RZ ;  /* 0x0000000205037210 */ /* 0x000fe40007ffe0ff */
[----:B------:R-:W-:-:S05]  /*18f90*/  MOV R2, R4 ;  /* 0x0000000400027202 */ /* 0x000fca0000000f00 */
[----:B--2---:R-:W-:-:S04]  /*18fa0*/  IMAD.WIDE.U32 R2, R12, c[0x0][0x448], R2 ;  /* 0x000112000c027a25 */ /* 0x004fc800078e0002 */
[----:B------:R-:W-:Y:S01]  /*18fb0*/  IMAD R5, R12, c[0x0][0x44c], R3 ;  /* 0x000113000c057a24 */ /* 0x000fe200078e0203 */
[----:B------:R-:W-:Y:S01]  /*18fc0*/  MOV R4, R2 ;  /* 0x0000000200047202 */ /* 0x000fe20000000f00 */
[----:B------:R-:W-:Y:S01]  /*18fd0*/  @P3 IMAD.HI.U32 R3, R6, c[0x0][0x4ec], RZ ;  /* 0x00013b0006033a27 */ /* 0x000fe200078e00ff */
[----:B------:R-:W-:-:S04]  /*18fe0*/  MOV R2, R6 ;  /* 0x0000000600027202 */ /* 0x000fc80000000f00 */
[----:B------:R-:W-:-:S04]  /*18ff0*/  @P3 SHF.R.U32.HI R2, RZ, c[0x0][0x4f0], R3 ;  /* 0x00013c00ff023a19 */ /* 0x000fc80000011603 */
[C---:B------:R-:W-:Y:S01]  /*19000*/  IADD3 R3, -R2.reuse, RZ, RZ ;  /* 0x000000ff02037210 */ /* 0x040fe20007ffe1ff */
[----:B------:R-:W-:-:S04]  /*19010*/  IMAD.WIDE.U32 R4, R2, c[0x0][0x430], R4 ;  /* 0x00010c0002047a25 */ /* 0x000fc800078e0004 */
[----:B------:R-:W-:Y:S01]  /*19020*/  IMAD R6, R3, c[0x0][0x4e8], R6 ;  /* 0x00013a0003067a24 */ /* 0x000fe200078e0206 */
[----:B------:R-:W-:-:S05]  /*19030*/  SHF.R.S32.HI R3, RZ, 0x1f, R2 ;  /* 0x0000001fff037819 */ /* 0x000fca0000011402 */
[----:B------:R-:W-:-:S04]  /*19040*/  IMAD R3, R3, c[0x0][0x430], RZ ;  /* 0x00010c0003037a24 */ /* 0x000fc800078e02ff */
[----:B------:R-:W-:-:S05]  /*19050*/  IMAD R2, R2, c[0x0][0x434], R3 ;  /* 0x00010d0002027a24 */ /* 0x000fca00078e0203 */
[----:B------:R-:W-:Y:S02]  /*19060*/  IADD3 R3, R5, R2, RZ ;  /* 0x0000000205037210 */ /* 0x000fe40007ffe0ff */
[----:B------:R-:W-:Y:S02]  /*19070*/  MOV R2, R4 ;  /* 0x0000000400027202 */ /* 0x000fe40000000f00 */
        /* <DEDUP_REMOVED lines=9> */
.L_x_1939:
[----:B------:R-:W-:Y:S05]  /*19110*/  BRA.DIV ~URZ, `(.L_x_1871) ;  /* 0x000047b27f007947 */ /* 0x000fea000b800000 */
[----:B------:R3:W4:Y:S02]  /*19120*/  SHFL.IDX PT, R2, R5, RZ, 0x1c1f ;  /* 0x001c1fff05027589 */ /* 0x00072400000e0000 */
.L_x_1940:
[----:B------:R-:W-:Y:S01]  /*19130*/  BSSY B0, `(.L_x_1872) ;  /* 0x00000c1000007945 */ /* 0x000fe20003800000 */
[----:B------:R-:W-:Y:S05]  /*19140*/  @P0 BRA `(.L_x_1873) ;  /* 0x00000bf000000947 */ /* 0x000fea0003800000 */
[----:B------:R-:W5:Y:S04]  /*19150*/  LDL R10, [R1+0x58] ;  /* 0x00005800010a7983 */ /* 0x000f680000100800 */
[----:B---3--:R-:W3:Y:S04]  /*19160*/  LDL R14, [R1+0xcc] ;  /* 0x0000cc00010e7983 */ /* 0x008ee80000100800 */
[----:B----4-:R-:W4:Y:S04]  /*19170*/  LDL R20, [R1+0x164] ;  /* 0x0001640001147983 */ /* 0x010f280000100800 */
[----:B--2---:R-:W2:Y:S04]  /*19180*/  LDL R17, [R1+0xc8] ;  /* 0x0000c80001117983 */ /* 0x004ea80000100800 */
[----:B------:R-:W2:Y:S04]  /*19190*/  LDL R21, [R1+0xc4] ;  /* 0x0000c40001157983 */ /* 0x000ea80000100800 */
        /* <DEDUP_REMOVED lines=8> */
[----:B-----5:R-:W-:-:S13]  /*19220*/  ISETP.GE.AND P0, PT, R10, c[0x0][0x3c8], PT ;  /* 0x0000f2000a007a0c */ /* 0x020fda0003f06270 */
[----:B------:R-:W-:-:S04]  /*19230*/  @!P0 IMAD.MOV.U32 R3, RZ, RZ, R4 ;  /* 0x000000ffff038224 */ /* 0x000fc800078e0004 */
[----:B------:R-:W-:Y:S01]  /*19240*/  @!P0 IMAD.WIDE R10, R10, 0x4, R2 ;  /* 0x000000040a0a8825 */ /* 0x000fe200078e0202 */
[----:B--2---:R-:W-:Y:S01]  /*19250*/  ISETP.GE.AND P2, PT, R21, c[0x0][0x3c8], PT ;  /* 0x0000f20015007a0c */ /* 0x004fe20003f46270 */
[----:B------:R-:W2:Y:S04]  /*19260*/  LDL R3, [R1+0xb0] ;  /* 0x0000b00001037983 */ /* 0x000ea80000100800 */
[----:B------:R5:W-:Y:S01]  /*19270*/  @!P0 ST.E.64 [R10.64], R24 ;  /* 0x000000180a008985 */ /* 0x000be2000c101b06 */
[----:B---3--:R-:W-:-:S13]  /*19280*/  ISETP.GE.AND P0, PT, R14, c[0x0][0x3c8], PT ;  /* 0x0000f2000e007a0c */ /* 0x008fda0003f06270 */
[C---:B-----5:R-:W-:Y:S01]  /*19290*/  @!P0 LEA R10, P1, R14.reuse, R2, 0x2 ;  /* 0x000000020e0a8211 */ /* 0x060fe200078210ff */
[----:B------:R-:W3:Y:S03]  /*192a0*/  LDL R25, [R1+0x14c] ;  /* 0x00014c0001197983 */ /* 0x000ee60000100800 */
[----:B----4-:R-:W-:Y:S01]  /*192b0*/  @!P0 LEA.HI.X R11, R14, R4, R20, 0x2, P1 ;  /* 0x000000040e0b8211 */ /* 0x010fe200008f1414 */
[----:B------:R-:W4:Y:S04]  /*192c0*/  LDL R24, [R1+0xa0] ;  /* 0x0000a00001187983 */ /* 0x000f280000100800 */
[----:B------:R-:W5:Y:S04]  /*192d0*/  LDL R14, [R1+0x150] ;  /* 0x00015000010e7983 */ /* 0x000f680000100800 */
[----:B------:R1:W-:Y:S01]  /*192e0*/  @!P0 ST.E.64 [R10.64], R26 ;  /* 0x0000001a0a008985 */ /* 0x0003e2000c101b06 */
[----:B------:R-:W-:-:S03]  /*192f0*/  ISETP.GE.AND P0, PT, R17, c[0x0][0x3c8], PT ;  /* 0x0000f20011007a0c */ /* 0x000fc60003f06270 */
[----:B------:R-:W2:Y:S10]  /*19300*/  LDL R20, [R1+0xb8] ;  /* 0x0000b80001147983 */ /* 0x000eb40000100800 */
[C---:B-1----:R-:W-:Y:S01]  /*19310*/  @!P0 LEA R10, P1, R17.reuse, R2, 0x2 ;  /* 0x00000002110a8211 */ /* 0x042fe200078210ff */
[----:B------:R-:W3:Y:S03]  /*19320*/  LDL R26, [R1+0x98] ;  /* 0x00009800011a7983 */ /* 0x000ee60000100800 */
[----:B------:R-:W-:Y:S01]  /*19330*/  @!P0 LEA.HI.X R11, R17, R4, R118, 0x2, P1 ;  /* 0x00000004110b8211 */ /* 0x000fe200008f1476 */
[----:B------:R-:W3:Y:S01]  /*19340*/  LDL R27, [R1+0x128] ;  /* 0x00012800011b7983 */ /* 0x000ee20000100800 */
[----:B------:R-:W-:-:S03]  /*19350*/  ISETP.GE.AND P1, PT, R12, c[0x0][0x3c8], PT ;  /* 0x0000f2000c007a0c */ /* 0x000fc60003f26270 */
[----:B------:R-:W4:Y:S04]  /*19360*/  LDL R17, [R1+0xb4] ;  /* 0x0000b40001117983 */ /* 0x000f280000100800 */
[----:B------:R1:W-:Y:S02]  /*19370*/  @!P0 ST.E.64 [R10.64], R28 ;  /* 0x0000001c0a008985 */ /* 0x0003e4000c101b06 */
[C---:B-1----:R-:W-:Y:S02]  /*19380*/  @!P2 LEA R10, P0, R21.reuse, R2, 0x2 ;  /* 0x00000002150aa211 */ /* 0x042fe400078010ff */
[----:B------:R-:W4:Y:S02]  /*19390*/  LDL R29, [R1+0xa8] ;  /* 0x0000a800011d7983 */ /* 0x000f240000100800 */
[----:B------:R-:W-:-:S02]  /*193a0*/  @!P2 LEA.HI.X R11, R21, R4, R115, 0x2, P0 ;  /* 0x00000004150ba211 */ /* 0x000fc400000f1473 */
[----:B------:R-:W4:Y:S04]  /*193b0*/  LDL R28, [R1+0x130] ;  /* 0x00013000011c7983 */ /* 0x000f280000100800 */
[----:B------:R-:W4:Y:S04]  /*193c0*/  LDL R21, [R1+0x148] ;  /* 0x0001480001157983 */ /* 0x000f280000100800 */
[----:B------:R1:W-:Y:S02]  /*193d0*/  @!P2 ST.E.64 [R10.64], R30 ;  /* 0x0000001e0a00a985 */ /* 0x0003e4000c101b06 */
[----:B-1----:R-:W-:-:S02]  /*193e0*/  @!P1 LEA R10, P0, R12, R2, 0x2 ;  /* 0x000000020c0a9211 */ /* 0x002fc400078010ff */
[----:B------:R-:W4:Y:S02]  /*193f0*/  LDL R30, [R1+0x138] ;  /* 0x00013800011e7983 */ /* 0x000f240000100800 */
[----:B------:R-:W-:Y:S02]  /*19400*/  @!P1 LEA.HI.X R11, R12, R4, R19, 0x2, P0 ;  /* 0x000000040c0b9211 */ /* 0x000fe400000f1413 */
[----:B------:R-:W4:Y:S04]  /*19410*/  LDL R31, [R1+0x78] ;  /* 0x00007800011f7983 */ /* 0x000f280000100800 */
[----:B------:R-:W4:Y:S01]  /*19420*/  LDL R19, [R1+0x144] ;  /* 0x0001440001137983 */ /* 0x000f220000100800 */
[----:B------:R-:W-:-:S03]  /*19430*/  ISETP.GE.AND P2, PT, R15, c[0x0][0x3c8], PT ;  /* 0x0000f2000f007a0c */ /* 0x000fc60003f46270 */
[----:B------:R1:W-:Y:S01]  /*19440*/  @!P1 ST.E.64 [R10.64], R32 ;  /* 0x000000200a009985 */ /* 0x0003e2000c101b06 */
[----:B------:R-:W-:-:S03]  /*19450*/  ISETP.GE.AND P1, PT, R13, c[0x0][0x3c8], PT ;  /* 0x0000f2000d007a0c */ /* 0x000fc60003f26270 */
[----:B------:R-:W4:Y:S06]  /*19460*/  LDL R12, [R1+0xac] ;  /* 0x0000ac00010c7983 */ /* 0x000f2c0000100800 */
[C---:B-1----:R-:W-:Y:S01]  /*19470*/  @!P2 LEA R10, P0, R15.reuse, R2, 0x2 ;  /* 0x000000020f0aa211 */ /* 0x042fe200078010ff */
[----:B------:R-:W4:Y:S03]  /*19480*/  LDL R33, [R1+0x80] ;  /* 0x0000800001217983 */ /* 0x000f260000100800 */
[----:B------:R-:W-:Y:S01]  /*19490*/  @!P2 LEA.HI.X R11, R15, R4, R16, 0x2, P0 ;  /* 0x000000040f0ba211 */ /* 0x000fe200000f1410 */
[----:B------:R-:W4:Y:S04]  /*194a0*/  LDL R32, [R1+0x108] ;  /* 0x0001080001207983 */ /* 0x000f280000100800 */
[----:B------:R-:W4:Y:S04]  /*194b0*/  LDL R15, [R1+0x140] ;  /* 0x00014000010f7983 */ /* 0x000f280000100800 */
[----:B------:R1:W-:Y:S01]  /*194c0*/  @!P2 ST.E.64 [R10.64], R34 ;  /* 0x000000220a00a985 */ /* 0x0003e2000c101b06 */
[----:B------:R-:W-:-:S03]  /*194d0*/  ISETP.GE.AND P2, PT, R18, c[0x0][0x3c8], PT ;  /* 0x0000f20012007a0c */ /* 0x000fc60003f46270 */
[----:B------:R-:W4:Y:S01]  /*194e0*/  LDL R16, [R1+0xa4] ;  /* 0x0000a40001107983 */ /* 0x000f220000100800 */
[----:B-1----:R-:W-:-:S03]  /*194f0*/  @!P1 LEA R10, P0, R13, R2, 0x2 ;  /* 0x000000020d0a9211 */ /* 0x002fc600078010ff */
[----:B------:R-:W4:Y:S01]  /*19500*/  LDL R34, [R1+0x110] ;  /* 0x0001100001227983 */ /* 0x000f220000100800 */
[----:B-----5:R-:W-:-:S03]  /*19510*/  @!P1 LEA.HI.X R11, R13, R4, R14, 0x2, P0 ;  /* 0x000000040d0b9211 */ /* 0x020fc600000f140e */
[----:B------:R-:W5:Y:S04]  /*19520*/  LDL R13, [R1+0x13c] ;  /* 0x00013c00010d7983 */ /* 0x000f680000100800 */
[----:B------:R1:W-:Y:S01]  /*19530*/  @!P1 ST.E.64 [R10.64], R36 ;  /* 0x000000240a009985 */ /* 0x0003e2000c101b06 */
[----:B--2---:R-:W-:-:S03]  /*19540*/  ISETP.GE.AND P1, PT, R20, c[0x0][0x3c8], PT ;  /* 0x0000f20014007a0c */ /* 0x004fc60003f26270 */
[----:B------:R-:W2:Y:S01]  /*19550*/  LDL R14, [R1+0x9c] ;  /* 0x00009c00010e7983 */ /* 0x000ea20000100800 */
[----:B-1----:R-:W-:-:S04]  /*19560*/  @!P2 LEA R10, P0, R18, R2, 0x2 ;  /* 0x00000002120aa211 */ /* 0x002fc800078010ff */
[----:B---3--:R-:W-:Y:S02]  /*19570*/  @!P2 LEA.HI.X R11, R18, R4, R25, 0x2, P0 ;  /* 0x00000004120ba211 */ /* 0x008fe400000f1419 */
[----:B------:R-:W3:Y:S04]  /*19580*/  LDL R18, [R1+0x134] ;  /* 0x0001340001127983 */ /* 0x000ee80000100800 */
[----:B------:R1:W-:Y:S01]  /*19590*/  @!P2 ST.E.64 [R10.64], R40 ;  /* 0x000000280a00a985 */ /* 0x0003e2000c101b06 */
[----:B----4-:R-:W-:-:S03]  /*195a0*/  ISETP.GE.AND P2, PT, R17, c[0x0][0x3c8], PT ;  /* 0x0000f20011007a0c */ /* 0x010fc60003f46270 */
[----:B------:R-:W4:Y:S01]  /*195b0*/  LDL R25, [R1+0x124] ;  /* 0x0001240001197983 */ /* 0x000f220000100800 */
[----:B-1----:R-:W-:-:S04]  /*195c0*/  @!P1 LEA R10, P0, R20, R2, 0x2 ;  /* 0x00000002140a9211 */ /* 0x002fc800078010ff */
[----:B------:R-:W-:Y:S02]  /*195d0*/  @!P1 LEA.HI.X R11, R20, R4, R21, 0x2, P0 ;  /* 0x00000004140b9211 */ /* 0x000fe400000f1415 */
[----:B------:R-:W4:Y:S04]  /*195e0*/  LDL R21, [R1+0x94] ;  /* 0x0000940001157983 */ /* 0x000f280000100800 */
[----:B------:R1:W-:Y:S01]  /*195f0*/  @!P1 ST.E.64 [R10.64], R44 ;  /* 0x0000002c0a009985 */ /* 0x0003e2000c101b06 */
[----:B------:R-:W-:Y:S02]  /*19600*/  ISETP.GE.AND P3, PT, R29, c[0x0][0x3c8], PT ;  /* 0x0000f2001d007a0c */ /* 0x000fe40003f66270 */
[----:B------:R-:W-:Y:S01]  /*19610*/  ISETP.GE.AND P4, PT, R24, c[0x0][0x3c8], PT ;  /* 0x0000f20018007a0c */ /* 0x000fe20003f86270 */
[----:B------:R-:W4:Y:S01]  /*19620*/  LDL R20, [R1+0x88] ;  /* 0x0000880001147983 */ /* 0x000f220000100800 */
[----:B-1----:R-:W-:-:S04]  /*19630*/  @!P2 LEA R10, P0, R17, R2, 0x2 ;  /* 0x00000002110aa211 */ /* 0x002fc800078010ff */
[----:B------:R-:W-:Y:S02]  /*19640*/  @!P2 LEA.HI.X R11, R17, R4, R19, 0x2, P0 ;  /* 0x00000004110ba211 */ /* 0x000fe400000f1413 */
[----:B------:R-:W4:Y:S01]  /*19650*/  LDL R19, [R1+0x12c] ;  /* 0x00012c0001137983 */ /* 0x000f220000100800 */
[----:B------:R-:W-:-:S03]  /*19660*/  ISETP.GE.AND P1, PT, R3, c[0x0][0x3c8], PT ;  /* 0x0000f20003007a0c */ /* 0x000fc60003f26270 */
[----:B------:R1:W-:Y:S01]  /*19670*/  @!P2 ST.E.64 [R10.64], R48 ;  /* 0x000000300a00a985 */ /* 0x0003e2000c101b06 */
[----:B------:R-:W-:-:S03]  /*19680*/  ISETP.GE.AND P2, PT, R12, c[0x0][0x3c8], PT ;  /* 0x0000f2000c007a0c */ /* 0x000fc60003f46270 */
[----:B------:R-:W4:Y:S06]  /*19690*/  LDL R17, [R1+0x84] ;  /* 0x0000840001117983 */ /* 0x000f2c0000100800 */
[----:B-1----:R-:W-:-:S04]  /*196a0*/  @!P1 LEA R10, P0, R3, R2, 0x2 ;  /* 0x00000002030a9211 */ /* 0x002fc800078010ff */
[----:B------:R-:W-:Y:S02]  /*196b0*/  @!P1 LEA.HI.X R11, R3, R4, R15, 0x2, P0 ;  /* 0x00000004030b9211 */ /* 0x000fe400000f140f */
[----:B------:R-:W4:Y:S04]  /*196c0*/  LDL R15, [R1+0x90] ;  /* 0x00009000010f7983 */ /* 0x000f280000100800 */
[----:B------:R1:W-:Y:S01]  /*196d0*/  @!P1 ST.E.64 [R10.64], R52 ;  /* 0x000000340a009985 */ /* 0x0003e2000c101b06 */
[----:B------:R-:W-:-:S03]  /*196e0*/  ISETP.GE.AND P1, PT, R16, c[0x0][0x3c8], PT ;  /* 0x0000f20010007a0c */ /* 0x000fc60003f26270 */
[----:B------:R-:W4:Y:S01]  /*196f0*/  LDL R3, [R1+0x8c] ;  /* 0x00008c0001037983 */ /* 0x000f220000100800 */
[----:B-1----:R-:W-:-:S04]  /*19700*/  @!P2 LEA R10, P0, R12, R2, 0x2 ;  /* 0x000000020c0aa211 */ /* 0x002fc800078010ff */
[----:B-----5:R-:W-:-:S05]  /*19710*/  @!P2 LEA.HI.X R11, R12, R4, R13, 0x2, P0 ;  /* 0x000000040c0ba211 */ /* 0x020fca00000f140d */
[----:B------:R1:W-:Y:S01]  /*19720*/  @!P2 ST.E.64 [R10.64], R56 ;  /* 0x000000380a00a985 */ /* 0x0003e2000c101b06 */
[C---:B------:R-:W-:Y:S02]  /*19730*/  @!P3 LEA R12, P5, R29.reuse, R2, 0x2 ;  /* 0x000000021d0cb211 */ /* 0x040fe400078a10ff */
[----:B--2---:R-:W-:Y:S02]  /*19740*/  ISETP.GE.AND P2, PT, R14, c[0x0][0x3c8], PT ;  /* 0x0000f2000e007a0c */ /* 0x004fe40003f46270 */
[----:B------:R-:W-:Y:S02]  /*19750*/  @!P3 LEA.HI.X R13, R29, R4, R30, 0x2, P5 ;  /* 0x000000041d0db211 */ /* 0x000fe400028f141e */
[----:B------:R-:W2:Y:S01]  /*19760*/  LDL R29, [R1+0x74] ;  /* 0x00007400011d7983 */ /* 0x000ea20000100800 */
[----:B-1----:R-:W-:-:S03]  /*19770*/  @!P1 LEA R10, P0, R16, R2, 0x2 ;  /* 0x00000002100a9211 */ /* 0x002fc600078010ff */
[----:B------:R-:W5:Y:S01]  /*19780*/  LDL R30, [R1+0x104] ;  /* 0x00010400011e7983 */ /* 0x000f620000100800 */
[----:B---3--:R-:W-:-:S03]  /*19790*/  @!P1 LEA.HI.X R11, R16, R4, R18, 0x2, P0 ;  /* 0x00000004100b9211 */ /* 0x008fc600000f1412 */
[----:B------:R-:W3:Y:S04]  /*197a0*/  LDL R18, [R1+0x120] ;  /* 0x0001200001127983 */ /* 0x000ee80000100800 */
[----:B------:R-:W2:Y:S04]  /*197b0*/  LDL R16, [R1+0x11c] ;  /* 0x00011c0001107983 */ /* 0x000ea80000100800 */
[----:B------:R1:W-:Y:S04]  /*197c0*/  @!P3 ST.E.64 [R12.64], R60 ;  /* 0x0000003c0c00b985 */ /* 0x0003e8000c101b06 */
[----:B------:R1:W-:Y:S02]  /*197d0*/  @!P1 ST.E.64 [R10.64], R64 ;  /* 0x000000400a009985 */ /* 0x0003e4000c101b06 */
[----:B-1----:R-:W-:-:S02]  /*197e0*/  @!P4 LEA R12, P5, R24, R2, 0x2 ;  /* 0x00000002180cc211 */ /* 0x002fc400078a10ff */
[----:B------:R-:W-:Y:S02]  /*197f0*/  @!P2 LEA R10, P0, R14, R2, 0x2 ;  /* 0x000000020e0aa211 */ /* 0x000fe400078010ff */
[-C--:B------:R-:W-:Y:S02]  /*19800*/  @!P4 LEA.HI.X R13, R24, R4.reuse, R28, 0x2, P5 ;  /* 0x00000004180dc211 */ /* 0x080fe400028f141c */
[----:B------:R-:W5:Y:S01]  /*19810*/  LDL R24, [R1+0x118] ;  /* 0x0001180001187983 */ /* 0x000f620000100800 */
[----:B----4-:R-:W-:-:S03]  /*19820*/  @!P2 LEA.HI.X R11, R14, R4, R19, 0x2, P0 ;  /* 0x000000040e0ba211 */ /* 0x010fc600000f1413 */
[----:B------:R-:W4:Y:S04]  /*19830*/  LDL R28, [R1+0x100] ;  /* 0x00010000011c7983 */ /* 0x000f280000100800 */
[----:B------:R-:W4:Y:S01]  /*19840*/  LDL R19, [R1+0x114] ;  /* 0x0001140001137983 */ /* 0x000f220000100800 */
[----:B------:R-:W-:-:S03]  /*19850*/  ISETP.GE.AND P3, PT, R26, c[0x0][0x3c8], PT ;  /* 0x0000f2001a007a0c */ /* 0x000fc60003f66270 */
[----:B------:R1:W-:Y:S01]  /*19860*/  @!P4 ST.E.64 [R12.64], R68 ;  /* 0x000000440c00c985 */ /* 0x0003e2000c101b06 */
[----:B------:R-:W-:-:S03]  /*19870*/  ISETP.GE.AND P1, PT, R21, c[0x0][0x3c8], PT ;  /* 0x0000f20015007a0c */ /* 0x000fc60003f26270 */
[----:B------:R-:W4:Y:S04]  /*19880*/  LDL R14, [R1+0x7c] ;  /* 0x00007c00010e7983 */ /* 0x000f280000100800 */
[----:B------:R1:W-:Y:S02]  /*19890*/  @!P2 ST.E.64 [R10.64], R72 ;  /* 0x000000480a00a985 */ /* 0x0003e4000c101b06 */
[C---:B-1----:R-:W-:Y:S02]  /*198a0*/  @!P3 LEA R12, P5, R26.reuse, R2, 0x2 ;  /* 0x000000021a0cb211 */ /* 0x042fe400078a10ff */
[----:B------:R-:W-:Y:S02]  /*198b0*/  ISETP.GE.AND P4, PT, R15, c[0x0][0x3c8], PT ;  /* 0x0000f2000f007a0c */ /* 0x000fe40003f86270 */
[----:B------:R-:W-:-:S02]  /*198c0*/  @!P3 LEA.HI.X R13, R26, R4, R27, 0x2, P5 ;  /* 0x000000041a0db211 */ /* 0x000fc400028f141b */
[----:B------:R-:W-:Y:S01]  /*198d0*/  @!P1 LEA R10, P0, R21, R2, 0x2 ;  /* 0x00000002150a9211 */ /* 0x000fe200078010ff */
[----:B------:R-:W4:Y:S01]  /*198e0*/  LDL R27, [R1+0x70] ;  /* 0x00007000011b7983 */ /* 0x000f220000100800 */
[----:B------:R-:W-:-:S03]  /*198f0*/  ISETP.GE.AND P2, PT, R3, c[0x0][0x3c8], PT ;  /* 0x0000f20003007a0c */ /* 0x000fc60003f46270 */
[----:B------:R1:W-:Y:S01]  /*19900*/  @!P3 ST.E.64 [R12.64], R76 ;  /* 0x0000004c0c00b985 */ /* 0x0003e2000c101b06 */
[----:B------:R-:W-:-:S03]  /*19910*/  @!P1 LEA.HI.X R11, R21, R4, R25, 0x2, P0 ;  /* 0x00000004150b9211 */ /* 0x000fc600000f1419 */
[----:B------:R-:W4:Y:S04]  /*19920*/  LDL R25, [R1+0x6c] ;  /* 0x00006c0001197983 */ /* 0x000f280000100800 */
[----:B------:R1:W-:Y:S01]  /*19930*/  @!P1 ST.E.64 [R10.64], R80 ;  /* 0x000000500a009985 */ /* 0x0003e2000c101b06 */
[----:B------:R-:W-:-:S03]  /*19940*/  ISETP.GE.AND P3, PT, R20, c[0x0][0x3c8], PT ;  /* 0x0000f20014007a0c */ /* 0x000fc60003f66270 */
[----:B------:R-:W4:Y:S01]  /*19950*/  LDL R26, [R1+0xfc] ;  /* 0x0000fc00011a7983 */ /* 0x000f220000100800 */
[----:B-1----:R-:W-:-:S03]  /*19960*/  @!P4 LEA R12, P5, R15, R2, 0x2 ;  /* 0x000000020f0cc211 */ /* 0x002fc600078a10ff */
[----:B------:R-:W4:Y:S01]  /*19970*/  LDL R21, [R1+0x68] ;  /* 0x0000680001157983 */ /* 0x000f220000100800 */
[----:B------:R-:W-:Y:S02]  /*19980*/  @!P2 LEA R10, P0, R3, R2, 0x2 ;  /* 0x00000002030aa211 */ /* 0x000fe400078010ff */
[----:B------:R-:W-:Y:S02]  /*19990*/  ISETP.GE.AND P1, PT, R17, c[0x0][0x3c8], PT ;  /* 0x0000f20011007a0c */ /* 0x000fe40003f26270 */
[-C--:B---3--:R-:W-:Y:S02]  /*199a0*/  @!P4 LEA.HI.X R13, R15, R4.reuse, R18, 0x2, P5 ;  /* 0x000000040f0dc211 */ /* 0x088fe400028f1412 */
[----:B------:R-:W3:Y:S01]  /*199b0*/  LDL R15, [R1+0x10c] ;  /* 0x00010c00010f7983 */ /* 0x000ee20000100800 */
[----:B--2---:R-:W-:-:S03]  /*199c0*/  @!P2 LEA.HI.X R11, R3, R4, R16, 0x2, P0 ;  /* 0x00000004030ba211 */ /* 0x004fc600000f1410 */
[----:B------:R-:W2:Y:S04]  /*199d0*/  LDL R3, [R1+0x64] ;  /* 0x0000640001037983 */ /* 0x000ea80000100800 */
[----:B------:R-:W2:Y:S04]  /*199e0*/  LDL R18, [R1+0x60] ;  /* 0x0000600001127983 */ /* 0x000ea80000100800 */
[----:B------:R-:W2:Y:S04]  /*199f0*/  LDL R16, [R1+0x5c] ;  /* 0x00005c0001107983 */ /* 0x000ea80000100800 */
[----:B------:R1:W-:Y:S04]  /*19a00*/  @!P4 ST.E.64 [R12.64], R84 ;  /* 0x000000540c00c985 */ /* 0x0003e8000c101b06 */
[----:B------:R5:W-:Y:S01]  /*19a10*/  @!P2 ST.E.64 [R10.64], R88 ;  /* 0x000000580a00a985 */ /* 0x000be2000c101b06 */
[----:B-1----:R-:W-:-:S02]  /*19a20*/  @!P3 LEA R12, P5, R20, R2, 0x2 ;  /* 0x00000002140cb211 */ /* 0x002fc400078a10ff */
[C---:B-----5:R-:W-:Y:S02]  /*19a30*/  @!P1 LEA R10, P0, R17.reuse, R2, 0x2 ;  /* 0x00000002110a9211 */ /* 0x060fe400078010ff */
[-C--:B------:R-:W-:Y:S02]  /*19a40*/  @!P3 LEA.HI.X R13, R20, R4.reuse, R24, 0x2, P5 ;  /* 0x00000004140db211 */ /* 0x080fe400028f1418 */
[----:B------:R-:W5:Y:S04]  /*19a50*/  LDL R20, [R1+0xf4] ;  /* 0x0000f40001147983 */ /* 0x000f680000100800 */
[----:B------:R-:W5:Y:S01]  /*19a60*/  LDL R24, [R1+0xf8] ;  /* 0x0000f80001187983 */ /* 0x000f620000100800 */
[----:B----4-:R-:W-:-:S03]  /*19a70*/  @!P1 LEA.HI.X R11, R17, R4, R19, 0x2, P0 ;  /* 0x00000004110b9211 */ /* 0x010fc600000f1413 */
[----:B------:R-:W4:Y:S04]  /*19a80*/  LDL R19, [R1+0xf0] ;  /* 0x0000f00001137983 */ /* 0x000f280000100800 */
[----:B------:R-:W4:Y:S01]  /*19a90*/  LDL R17, [R1+0xec] ;  /* 0x0000ec0001117983 */ /* 0x000f220000100800 */
[----:B------:R-:W-:Y:S02]  /*19aa0*/  ISETP.GE.AND P4, PT, R33, c[0x0][0x3c8], PT ;  /* 0x0000f20021007a0c */ /* 0x000fe40003f86270 */
[----:B------:R-:W-:Y:S01]  /*19ab0*/  ISETP.GE.AND P2, PT, R14, c[0x0][0x3c8], PT ;  /* 0x0000f2000e007a0c */ /* 0x000fe20003f46270 */
[----:B------:R1:W-:Y:S01]  /*19ac0*/  @!P3 ST.E.64 [R12.64], R92 ;  /* 0x0000005c0c00b985 */ /* 0x0003e2000c101b06 */
[----:B------:R-:W-:-:S03]  /*19ad0*/  ISETP.GE.AND P3, PT, R31, c[0x0][0x3c8], PT ;  /* 0x0000f2001f007a0c */ /* 0x000fc60003f66270 */
[----:B------:R1:W-:Y:S01]  /*19ae0*/  @!P1 ST.E.64 [R10.64], R96 ;  /* 0x000000600a009985 */ /* 0x0003e2000c101b06 */
[----:B------:R-:W-:-:S05]  /*19af0*/  ISETP.GE.AND P1, PT, R29, c[0x0][0x3c8], PT ;  /* 0x0000f2001d007a0c */ /* 0x000fca0003f26270 */
[CC--:B-1----:R-:W-:Y:S02]  /*19b00*/  @!P4 LEA R12, P5, R33.reuse, R2.reuse, 0x2 ;  /* 0x00000002210cc211 */ /* 0x0c2fe400078a10ff */
[----:B------:R-:W-:Y:S02]  /*19b10*/  @!P2 LEA R10, P0, R14, R2, 0x2 ;  /* 0x000000020e0aa211 */ /* 0x000fe400078010ff */
[----:B------:R-:W-:Y:S02]  /*19b20*/  @!P4 LEA.HI.X R13, R33, R4, R34, 0x2, P5 ;  /* 0x00000004210dc211 */ /* 0x000fe400028f1422 */
[----:B------:R-:W-:-:S03]  /*19b30*/  ISETP.GE.AND P6, PT, R27, c[0x0][0x3c8], PT ;  /* 0x0000f2001b007a0c */ /* 0x000fc60003fc6270 */
[----:B------:R1:W-:Y:S01]  /*19b40*/  @!P4 ST.E.64 [R12.64], R100 ;  /* 0x000000640c00c985 */ /* 0x0003e2000c101b06 */
[----:B------:R-:W-:Y:S02]  /*19b50*/  ISETP.GE.AND P5, PT, R25, c[0x0][0x3c8], PT ;  /* 0x0000f20019007a0c */ /* 0x000fe40003fa6270 */
[----:B------:R-:W-:Y:S02]  /*19b60*/  ISETP.GE.AND P4, PT, R21, c[0x0][0x3c8], PT ;  /* 0x0000f20015007a0c */ /* 0x000fe40003f86270 */
[----:B---3--:R-:W-:Y:S02]  /*19b70*/  @!P2 LEA.HI.X R11, R14, R4, R15, 0x2, P0 ;  /* 0x000000040e0ba211 */ /* 0x008fe400000f140f */
[----:B------:R-:W-:-:S03]  /*19b80*/  @!P3 LEA R14, P0, R31, R2, 0x2 ;  /* 0x000000021f0eb211 */ /* 0x000fc600078010ff */
[----:B------:R3:W-:Y:S01]  /*19b90*/  @!P2 ST.E.64 [R10.64], R104 ;  /* 0x000000680a00a985 */ /* 0x0007e2000c101b06 */
[----:B------:R-:W-:Y:S02]  /*19ba0*/  @!P3 LEA.HI.X R15, R31, R4, R32, 0x2, P0 ;  /* 0x000000041f0fb211 */ /* 0x000fe400000f1420 */
[----:B-1----:R-:W-:-:S03]  /*19bb0*/  @!P6 LEA R12, P0, R27, R2, 0x2 ;  /* 0x000000021b0ce211 */ /* 0x002fc600078010ff */
[----:B------:R1:W-:Y:S01]  /*19bc0*/  @!P3 ST.E.64 [R14.64], R152 ;  /* 0x000000980e00b985 */ /* 0x0003e2000c101b06 */
[----:B------:R-:W-:Y:S02]  /*19bd0*/  @!P6 LEA.HI.X R13, R27, R4, R28, 0x2, P0 ;  /* 0x000000041b0de211 */ /* 0x000fe400000f141c */
[----:B--2---:R-:W-:Y:S02]  /*19be0*/  ISETP.GE.AND P0, PT, R16, c[0x0][0x3c8], PT ;  /* 0x0000f20010007a0c */ /* 0x004fe40003f06270 */
[----:B---3--:R-:W-:-:S04]  /*19bf0*/  @!P1 LEA R10, P2, R29, R2, 0x2 ;  /* 0x000000021d0a9211 */ /* 0x008fc800078410ff */
[----:B------:R-:W-:Y:S02]  /*19c00*/  @!P1 LEA.HI.X R11, R29, R4, R30, 0x2, P2 ;  /* 0x000000041d0b9211 */ /* 0x000fe400010f141e */
[----:B------:R-:W-:-:S03]  /*19c10*/  ISETP.GE.AND P2, PT, R3, c[0x0][0x3c8], PT ;  /* 0x0000f20003007a0c */ /* 0x000fc60003f46270 */
[----:B------:R2:W-:Y:S01]  /*19c20*/  @!P1 ST.E.64 [R10.64], R108 ;  /* 0x0000006c0a009985 */ /* 0x0005e2000c101b06 */
[----:B------:R-:W-:-:S03]  /*19c30*/  ISETP.GE.AND P1, PT, R18, c[0x0][0x3c8], PT ;  /* 0x0000f20012007a0c */ /* 0x000fc60003f26270 */
[----:B------:R3:W-:Y:S01]  /*19c40*/  @!P6 ST.E.64 [R12.64], R112 ;  /* 0x000000700c00e985 */ /* 0x0007e2000c101b06 */
[----:B-1----:R-:W-:-:S04]  /*19c50*/  @!P4 LEA R14, P6, R21, R2, 0x2 ;  /* 0x00000002150ec211 */ /* 0x002fc800078c10ff */
[----:B-----5:R-:W-:Y:S02]  /*19c60*/  @!P4 LEA.HI.X R15, R21, R4, R24, 0x2, P6 ;  /* 0x00000004150fc211 */ /* 0x020fe400030f1418 */
[----:B--2---:R-:W-:-:S04]  /*19c70*/  @!P5 LEA R10, P3, R25, R2, 0x2 ;  /* 0x00000002190ad211 */ /* 0x004fc800078610ff */
[----:B------:R-:W-:Y:S02]  /*19c80*/  @!P5 LEA.HI.X R11, R25, R4, R26, 0x2, P3 ;  /* 0x00000004190bd211 */ /* 0x000fe400018f141a */
[----:B---3--:R-:W-:-:S03]  /*19c90*/  @!P2 LEA R12, P3, R3, R2, 0x2 ;  /* 0x00000002030ca211 */ /* 0x008fc600078610ff */
[----:B------:R1:W-:Y:S01]  /*19ca0*/  @!P5 ST.E.64 [R10.64], R116 ;  /* 0x000000740a00d985 */ /* 0x0003e2000c101b06 */
[----:B------:R-:W-:-:S03]  /*19cb0*/  @!P2 LEA.HI.X R13, R3, R4, R20, 0x2, P3 ;  /* 0x00000004030da211 */ /* 0x000fc600018f1414 */
[----:B------:R2:W-:Y:S04]  /*19cc0*/  @!P4 ST.E.64 [R14.64], R160 ;  /* 0x000000a00e00c985 */ /* 0x0005e8000c101b06 */
[----:B------:R2:W-:Y:S01]  /*19cd0*/  @!P2 ST.E.64 [R12.64], R156 ;  /* 0x0000009c0c00a985 */ /* 0x0005e2000c101b06 */
[-C--:B-1----:R-:W-:Y:S02]  /*19ce0*/  @!P1 LEA R10, P5, R18, R2.reuse, 0x2 ;  /* 0x00000002120a9211 */ /* 0x082fe400078a10ff */
[----:B------:R-:W-:Y:S02]  /*19cf0*/  @!P0 LEA R2, P3, R16, R2, 0x2 ;  /* 0x0000000210028211 */ /* 0x000fe400078610ff */
[-C--:B----4-:R-:W-:Y:S02]  /*19d00*/  @!P1 LEA.HI.X R11, R18, R4.reuse, R19, 0x2, P5 ;  /* 0x00000004120b9211 */ /* 0x090fe400028f1413 */
[----:B------:R-:W-:-:S03]  /*19d10*/  @!P0 LEA.HI.X R3, R16, R4, R17, 0x2, P3 ;  /* 0x0000000410038211 */ /* 0x000fc600018f1411 */
[----:B------:R2:W-:Y:S04]  /*19d20*/  @!P1 ST.E.64 [R10.64], R120 ;  /* 0x000000780a009985 */ /* 0x0005e8000c101b06 */
[----:B------:R2:W-:Y:S02]  /*19d30*/  @!P0 ST.E.64 [R2.64], R22 ;  /* 0x0000001602008985 */ /* 0x0005e4000c101b06 */
.L_x_1873:
[----:B------:R-:W-:Y:S05]  /*19d40*/  BSYNC B0 ;  /* 0x0000000000007941 */ /* 0x000fea0003800000 */
.L_x_1872:
[----:B------:R-:W-:Y:S05]  /*19d50*/  BRA.DIV ~URZ, `(.L_x_1874) ;  /* 0x00003be27f007947 */ /* 0x000fea000b800000 */
[----:B--2---:R2:W1:Y:S04]  /*19d60*/  SHFL.IDX PT, R4, R6, 0x1, 0x1c1f ;  /* 0x003c1f0006047f89 */ /* 0x00446800000e0000 */
[----:B----4-:R2:W4:Y:S02]  /*19d70*/  SHFL.IDX PT, R2, R5, 0x1, 0x1c1f ;  /* 0x003c1f0005027f89 */ /* 0x01052400000e0000 */
.L_x_1941:
[----:B------:R-:W-:-:S13]  /*19d80*/  ISETP.NE.AND P0, PT, R9, RZ, PT ;  /* 0x000000ff0900720c */ /* 0x000fda0003f05270 */
[----:B------:R-:W-:Y:S05]  /*19d90*/  @P0 BRA `(.L_x_1869) ;  /* 0x00001a6000000947 */ /* 0x000fea0003800000 */
[----:B------:R-:W5:Y:S04]  /*19da0*/  LDL R10, [R1+0x58] ;  /* 0x00005800010a7983 */ /* 0x000f680000100800 */
[----:B-12---:R-:W2:Y:S04]  /*19db0*/  LDL R6, [R1+0xcc] ;  /* 0x0000cc0001067983 */ /* 0x006ea80000100800 */
        /* <DEDUP_REMOVED lines=20> */
[----:B------:R-:W-:Y:S01]  /*19f00*/  @!P3 IMAD.MOV.U32 R3, RZ, RZ, R4 ;  /* 0x000000ffff03b224 */ /* 0x000fe200078e0004 */
[----:B----4-:R-:W-:-:S03]  /*19f10*/  ISETP.GE.AND P1, PT, R26, c[0x0][0x3c8], PT ;  /* 0x0000f2001a007a0c */ /* 0x010fc60003f26270 */
[----:B------:R-:W-:Y:S02]  /*19f20*/  @!P3 IMAD.WIDE R10, R10, 0x4, R2 ;  /* 0x000000040a0ab825 */ /* 0x000fe400078e0202 */
[----:B------:R-:W2:Y:S04]  /*19f30*/  LDL R3, [R1+0x14c] ;  /* 0x00014c0001037983 */ /* 0x000ea80000100800 */
[----:B------:R1:W-:Y:S01]  /*19f40*/  @!P3 ST.E.64 [R10.64], R124 ;  /* 0x0000007c0a00b985 */ /* 0x0003e2000c101b06 */
[----:B------:R-:W-:-:S04]  /*19f50*/  @!P2 LEA R14, P3, R6, R2, 0x2 ;  /* 0x00000002060ea211 */ /* 0x000fc800078610ff */
[----:B------:R-:W-:Y:S02]  /*19f60*/  @!P2 LEA.HI.X R15, R6, R4, R22, 0x2, P3 ;  /* 0x00000004060fa211 */ /* 0x000fe400018f1416 */
[C---:B------:R-:W-:Y:S01]  /*19f70*/  @!P1 LEA R12, P4, R26.reuse, R2, 0x2 ;  /* 0x000000021a0c9211 */ /* 0x040fe200078810ff */
[----:B------:R-:W3:Y:S03]  /*19f80*/  LDL R22, [R1+0xac] ;  /* 0x0000ac0001167983 */ /* 0x000ee60000100800 */
[----:B------:R-:W-:Y:S01]  /*19f90*/  @!P1 LEA.HI.X R13, R26, R4, R28, 0x2, P4 ;  /* 0x000000041a0d9211 */ /* 0x000fe200020f141c */
[----:B------:R-:W4:Y:S01]  /*19fa0*/  LDL R6, [R1+0xb0] ;  /* 0x0000b00001067983 */ /* 0x000f220000100800 */
[----:B------:R-:W-:Y:S02]  /*19fb0*/  ISETP.GE.AND P4, PT, R21, c[0x0][0x3c8], PT ;  /* 0x0000f20015007a0c */ /* 0x000fe40003f86270 */
[C---:B-1----:R-:W-:Y:S01]  /*19fc0*/  @!P0 LEA R10, P3, R23.reuse, R2, 0x2 ;  /* 0x00000002170a8211 */ /* 0x042fe200078610ff */
[----:B------:R1:W-:Y:S03]  /*19fd0*/  @!P2 ST.E.64 [R14.64], R164 ;  /* 0x000000a40e00a985 */ /* 0x0003e6000c101b06 */
[----:B------:R-:W-:Y:S01]  /*19fe0*/  @!P0 LEA.HI.X R11, R23, R4, R25, 0x2, P3 ;  /* 0x00000004170b8211 */ /* 0x000fe200018f1419 */
[----:B------:R-:W5:Y:S04]  /*19ff0*/  LDL R26, [R1+0xa4] ;  /* 0x0000a400011a7983 */ /* 0x000f680000100800 */
[----:B------:R-:W5:Y:S01]  /*1a000*/  LDL R25, [R1+0x148] ;  /* 0x0001480001197983 */ /* 0x000f620000100800 */
[----:B------:R-:W-:-:S03]  /*1a010*/  ISETP.GE.AND P3, PT, R24, c[0x0][0x3c8], PT ;  /* 0x0000f20018007a0c */ /* 0x000fc60003f66270 */
[----:B------:R-:W5:Y:S01]  /*1a020*/  LDL R23, [R1+0x144] ;  /* 0x0001440001177983 */ /* 0x000f620000100800 */
[----:B------:R-:W-:-:S03]  /*1a030*/  ISETP.GE.AND P6, PT, R17, c[0x0][0x3c8], PT ;  /* 0x0000f20011007a0c */ /* 0x000fc60003fc6270 */
[----:B------:R1:W-:Y:S04]  /*1a040*/  @!P1 ST.E.64 [R12.64], R132 ;  /* 0x000000840c009985 */ /* 0x0003e8000c101b06 */
[----:B------:R1:W-:Y:S01]  /*1a050*/  @!P0 ST.E.64 [R10.64], R128 ;  /* 0x000000800a008985 */ /* 0x0003e2000c101b06 */
[----:B------:R-:W-:-:S03]  /*1a060*/  ISETP.GE.AND P5, PT, R19, c[0x0][0x3c8], PT ;  /* 0x0000f20013007a0c */ /* 0x000fc60003fa6270 */
[----:B------:R-:W5:Y:S01]  /*1a070*/  LDL R28, [R1+0x7c] ;  /* 0x00007c00011c7983 */ /* 0x000f620000100800 */
[----:B-1----:R-:W-:-:S04]  /*1a080*/  @!P4 LEA R14, P0, R21, R2, 0x2 ;  /* 0x00000002150ec211 */ /* 0x002fc800078010ff */
[----:B------:R-:W-:Y:S02]  /*1a090*/  @!P4 LEA.HI.X R15, R21, R4, R5, 0x2, P0 ;  /* 0x00000004150fc211 */ /* 0x000fe400000f1405 */
[C---:B------:R-:W-:Y:S01]  /*1a0a0*/  ISETP.GE.AND P0, PT, R24.reuse, c[0x0][0x3c8], PT ;  /* 0x0000f20018007a0c */ /* 0x040fe20003f06270 */
[----:B------:R-:W5:Y:S01]  /*1a0b0*/  LDL R5, [R1+0xa0] ;  /* 0x0000a00001057983 */ /* 0x000f620000100800 */
[-C--:B------:R-:W-:Y:S02]  /*1a0c0*/  @!P3 LEA R12, P1, R24, R2.reuse, 0x2 ;  /* 0x00000002180cb211 */ /* 0x080fe400078210ff */
        /* <DEDUP_REMOVED lines=9> */
[----:B------:R-:W-:-:S03]  /*1a160*/  ISETP.GE.AND P3, PT, R16, c[0x0][0x3c8], PT ;  /* 0x0000f20010007a0c */ /* 0x000fc60003f66270 */
[----:B------:R-:W5:Y:S06]  /*1a170*/  LDL R27, [R1+0x134] ;  /* 0x00013400011b7983 */ /* 0x000f6c0000100800 */
[----:B------:R-:W-:Y:S04]  /*1a180*/  @!P1 ST.E.64 [R14.64], R158 ;  /* 0x0000009e0e009985 */ /* 0x000fe8000c101b06 */
[----:B------:R1:W-:Y:S04]  /*1a190*/  @!P0 ST.E.64 [R12.64], R136 ;  /* 0x000000880c008985 */ /* 0x0003e8000c101b06 */
[----:B------:R2:W-:Y:S01]  /*1a1a0*/  @!P6 ST.E.64 [R10.64], R38 ;  /* 0x000000260a00e985 */ /* 0x0005e2000c101b06 */
[----:B-1----:R-:W-:-:S02]  /*1a1b0*/  @!P4 LEA R12, P6, R20, R2, 0x2 ;  /* 0x00000002140cc211 */ /* 0x002fc400078c10ff */
[----:B------:R-:W-:-:S04]  /*1a1c0*/  @!P5 LEA R14, P0, R19, R2, 0x2 ;  /* 0x00000002130ed211 */ /* 0x000fc800078010ff */
[----:B--2---:R-:W-:-:S07]  /*1a1d0*/  @!P5 LEA.HI.X R15, R19, R4, R3, 0x2, P0 ;  /* 0x00000004130fd211 */ /* 0x004fce00000f1403 */
[----:B------:R-:W-:Y:S01]  /*1a1e0*/  P2R R3, PR, RZ, 0x40 ;  /* 0x00000040ff037803 */ /* 0x000fe20000000000 */
[----:B------:R-:W2:Y:S03]  /*1a1f0*/  LDL R19, [R1+0x98] ;  /* 0x0000980001137983 */ /* 0x000ea60000100800 */
[----:B------:R-:W-:Y:S02]  /*1a200*/  ISETP.NE.AND P0, PT, R3, RZ, PT ;  /* 0x000000ff0300720c */ /* 0x000fe40003f05270 */
[----:B------:R-:W-:Y:S02]  /*1a210*/  @!P3 LEA R10, P6, R16, R2, 0x2 ;  /* 0x00000002100ab211 */ /* 0x000fe400078c10ff */
[----:B---3--:R-:W-:Y:S01]  /*1a220*/  ISETP.GE.AND P1, PT, R22, c[0x0][0x3c8], PT ;  /* 0x0000f20016007a0c */ /* 0x008fe20003f26270 */
[----:B------:R1:W-:Y:S01]  /*1a230*/  @!P5 ST.E.64 [R14.64], R162 ;  /* 0x000000a20e00d985 */ /* 0x0003e2000c101b06 */
[----:B----4-:R-:W-:-:S02]  /*1a240*/  ISETP.GE.AND P2, PT, R6, c[0x0][0x3c8], PT ;  /* 0x0000f20006007a0c */ /* 0x010fc40003f46270 */
[-C--:B-----5:R-:W-:Y:S02]  /*1a250*/  @!P4 LEA.HI.X R13, R20, R4.reuse, R25, 0x2, P0 ;  /* 0x00000004140dc211 */ /* 0x0a0fe400000f1419 */
[----:B------:R-:W3:Y:S01]  /*1a260*/  LDL R25, [R1+0x130] ;  /* 0x0001300001197983 */ /* 0x000ee20000100800 */
[----:B------:R-:W-:-:S03]  /*1a270*/  @!P3 LEA.HI.X R11, R16, R4, R23, 0x2, P6 ;  /* 0x00000004100bb211 */ /* 0x000fc600030f1417 */
[----:B------:R-:W4:Y:S04]  /*1a280*/  LDL R23, [R1+0x12c] ;  /* 0x00012c0001177983 */ /* 0x000f280000100800 */
[----:B------:R5:W-:Y:S04]  /*1a290*/  @!P4 ST.E.64 [R12.64], R154 ;  /* 0x0000009a0c00c985 */ /* 0x000be8000c101b06 */
[----:B------:R5:W-:Y:S01]  /*1a2a0*/  @!P3 ST.E.64 [R10.64], R42 ;  /* 0x0000002a0a00b985 */ /* 0x000be2000c101b06 */
[----:B-1----:R-:W-:-:S03]  /*1a2b0*/  @!P2 LEA R14, P3, R6, R2, 0x2 ;  /* 0x00000002060ea211 */ /* 0x002fc600078610ff */
[----:B------:R-:W4:Y:S01]  /*1a2c0*/  LDL R20, [R1+0x94] ;  /* 0x0000940001147983 */ /* 0x000f220000100800 */
[----:B------:R-:W-:-:S03]  /*1a2d0*/  ISETP.GE.AND P0, PT, R9, c[0x0][0x3c8], PT ;  /* 0x0000f20009007a0c */ /* 0x000fc60003f06270 */
[----:B------:R-:W4:Y:S01]  /*1a2e0*/  LDL R16, [R1+0x90] ;  /* 0x0000900001107983 */ /* 0x000f220000100800 */
[----:B-----5:R-:W-:Y:S02]  /*1a2f0*/  @!P1 LEA R12, P6, R22, R2, 0x2 ;  /* 0x00000002160c9211 */ /* 0x020fe400078c10ff */
[----:B------:R-:W-:Y:S02]  /*1a300*/  @!P2 LEA.HI.X R15, R6, R4, R17, 0x2, P3 ;  /* 0x00000004060fa211 */ /* 0x000fe400018f1411 */
[----:B------:R-:W5:Y:S09]  /*1a310*/  LDL R17, [R1+0x88] ;  /* 0x0000880001117983 */ /* 0x000f720000100800 */
[----:B------:R-:W-:Y:S01]  /*1a320*/  P2R R3, PR, RZ, 0x40 ;  /* 0x00000040ff037803 */ /* 0x000fe20000000000 */
[----:B------:R-:W5:Y:S03]  /*1a330*/  LDL R6, [R1+0x8c] ;  /* 0x00008c0001067983 */ /* 0x000f660000100800 */
[----:B------:R-:W-:-:S04]  /*1a340*/  ISETP.NE.AND P3, PT, R3, RZ, PT ;  /* 0x000000ff0300720c */ /* 0x000fc80003f65270 */
[----:B------:R-:W-:Y:S02]  /*1a350*/  @!P1 LEA.HI.X R13, R22, R4, R24, 0x2, P3 ;  /* 0x00000004160d9211 */ /* 0x000fe400018f1418 */
[----:B------:R-:W5:Y:S01]  /*1a360*/  LDL R24, [R1+0x128] ;  /* 0x0001280001187983 */ /* 0x000f620000100800 */
[----:B------:R-:W-:Y:S02]  /*1a370*/  ISETP.GE.AND P3, PT, R21, c[0x0][0x3c8], PT ;  /* 0x0000f20015007a0c */ /* 0x000fe40003f66270 */
[C---:B------:R-:W-:Y:S01]  /*1a380*/  @!P0 LEA R10, P6, R9.reuse, R2, 0x2 ;  /* 0x00000002090a8211 */ /* 0x040fe200078c10ff */
[----:B------:R-:W-:Y:S03]  /*1a390*/  @!P2 ST.E.64 [R14.64], R166 ;  /* 0x000000a60e00a985 */ /* 0x000fe6000c101b06 */
[----:B------:R-:W-:Y:S01]  /*1a3a0*/  @!P0 LEA.HI.X R11, R9, R4, R18, 0x2, P6 ;  /* 0x00000004090b8211 */ /* 0x000fe200030f1412 */
[----:B------:R-:W-:Y:S01]  /*1a3b0*/  @!P1 ST.E.64 [R12.64], R54 ;  /* 0x000000360c009985 */ /* 0x000fe2000c101b06 */
[----:B------:R-:W-:-:S03]  /*1a3c0*/  ISETP.GE.AND P4, PT, R5, c[0x0][0x3c8], PT ;  /* 0x0000f20005007a0c */ /* 0x000fc60003f86270 */
[----:B------:R1:W-:Y:S04]  /*1a3d0*/  @!P0 ST.E.64 [R10.64], R46 ;  /* 0x0000002e0a008985 */ /* 0x0003e8000c101b06 */
[----:B------:R-:W5:Y:S04]  /*1a3e0*/  LDL R22, [R1+0x124] ;  /* 0x0001240001167983 */ /* 0x000f680000100800 */
[----:B------:R-:W5:Y:S01]  /*1a3f0*/  LDL R18, [R1+0x120] ;  /* 0x0001200001127983 */ /* 0x000f620000100800 */
[----:B------:R-:W-:-:S03]  /*1a400*/  ISETP.GE.AND P5, PT, R26, c[0x0][0x3c8], PT ;  /* 0x0000f2001a007a0c */ /* 0x000fc60003fa6270 */
[----:B------:R-:W5:Y:S01]  /*1a410*/  LDL R9, [R1+0x84] ;  /* 0x0000840001097983 */ /* 0x000f620000100800 */
[-C--:B-1----:R-:W-:Y:S02]  /*1a420*/  @!P3 LEA R10, P1, R21, R2.reuse, 0x2 ;  /* 0x00000002150ab211 */ /* 0x082fe400078210ff */
[----:B------:R-:W-:-:S11]  /*1a430*/  @!P4 LEA R12, P6, R5, R2, 0x2 ;  /* 0x00000002050cc211 */ /* 0x000fd600078c10ff */
[----:B------:R-:W-:Y:S02]  /*1a440*/  P2R R3, PR, RZ, 0x2 ;  /* 0x00000002ff037803 */ /* 0x000fe40000000000 */
[----:B------:R-:W-:-:S04]  /*1a450*/  @!P5 LEA R14, P0, R26, R2, 0x2 ;  /* 0x000000021a0ed211 */ /* 0x000fc800078010ff */
[----:B------:R-:W-:Y:S02]  /*1a460*/  @!P5 LEA.HI.X R15, R26, R4, R27, 0x2, P0 ;  /* 0x000000041a0fd211 */ /* 0x000fe400000f141b */
[----:B------:R-:W5:Y:S04]  /*1a470*/  LDL R26, [R1+0x78] ;  /* 0x00007800011a7983 */ /* 0x000f680000100800 */
[----:B------:R1:W-:Y:S04]  /*1a480*/  @!P5 ST.E.64 [R14.64], R168 ;  /* 0x000000a80e00d985 */ /* 0x0003e8000c101b06 */
[----:B------:R-:W5:Y:S01]  /*1a490*/  LDL R27, [R1+0x108] ;  /* 0x00010800011b7983 */ /* 0x000f620000100800 */
[----:B--2---:R-:W-:-:S02]  /*1a4a0*/  ISETP.GE.AND P2, PT, R19, c[0x0][0x3c8], PT ;  /* 0x0000f20013007a0c */ /* 0x004fc40003f46270 */
[-C--:B---3--:R-:W-:Y:S02]  /*1a4b0*/  @!P4 LEA.HI.X R13, R5, R4.reuse, R25, 0x2, P6 ;  /* 0x00000004050dc211 */ /* 0x088fe400030f1419 */
[----:B------:R-:W-:Y:S01]  /*1a4c0*/  ISETP.NE.AND P6, PT, R3, RZ, PT ;  /* 0x000000ff0300720c */ /* 0x000fe20003fc5270 */
[----:B------:R-:W2:Y:S03]  /*1a4d0*/  LDL R5, [R1+0x80] ;  /* 0x0000800001057983 */ /* 0x000ea60000100800 */
[----:B----4-:R-:W-:Y:S01]  /*1a4e0*/  @!P3 LEA.HI.X R11, R21, R4, R23, 0x2, P6 ;  /* 0x00000004150bb211 */ /* 0x010fe200030f1417 */
[----:B------:R-:W3:Y:S04]  /*1a4f0*/  LDL R25, [R1+0x104] ;  /* 0x0001040001197983 */ /* 0x000ee80000100800 */
[----:B------:R-:W4:Y:S04]  /*1a500*/  LDL R23, [R1+0x11c] ;  /* 0x00011c0001177983 */ /* 0x000f280000100800 */
[----:B------:R-:W2:Y:S04]  /*1a510*/  LDL R21, [R1+0x118] ;  /* 0x0001180001157983 */ /* 0x000ea80000100800 */
[----:B------:R5:W-:Y:S04]  /*1a520*/  @!P4 ST.E.64 [R12.64], R62 ;  /* 0x0000003e0c00c985 */ /* 0x000be8000c101b06 */
[----:B------:R5:W-:Y:S01]  /*1a530*/  @!P3 ST.E.64 [R10.64], R50 ;  /* 0x000000320a00b985 */ /* 0x000be2000c101b06 */
[----:B-1----:R-:W-:-:S04]  /*1a540*/  @!P2 LEA R14, P3, R19, R2, 0x2 ;  /* 0x00000002130ea211 */ /* 0x002fc800078610ff */
[----:B-----5:R-:W-:Y:S02]  /*1a550*/  @!P2 LEA.HI.X R15, R19, R4, R24, 0x2, P3 ;  /* 0x00000004130fa211 */ /* 0x020fe400018f1418 */
[----:B------:R-:W5:Y:S01]  /*1a560*/  LDL R19, [R1+0x114] ;  /* 0x0001140001137983 */ /* 0x000f620000100800 */
[----:B------:R-:W-:Y:S02]  /*1a570*/  ISETP.GE.AND P1, PT, R20, c[0x0][0x3c8], PT ;  /* 0x0000f20014007a0c */ /* 0x000fe40003f26270 */
[----:B------:R-:W-:Y:S01]  /*1a580*/  ISETP.GE.AND P0, PT, R16, c[0x0][0x3c8], PT ;  /* 0x0000f20010007a0c */ /* 0x000fe20003f06270 */
[----:B------:R-:W3:Y:S10]  /*1a590*/  LDL R24, [R1+0x74] ;  /* 0x0000740001187983 */ /* 0x000ef40000100800 */
[----:B------:R-:W-:-:S02]  /*1a5a0*/  @!P1 LEA R12, P6, R20, R2, 0x2 ;  /* 0x00000002140c9211 */ /* 0x000fc400078c10ff */
[----:B------:R-:W-:-:S11]  /*1a5b0*/  ISETP.GE.AND P4, PT, R17, c[0x0][0x3c8], PT ;  /* 0x0000f20011007a0c */ /* 0x000fd60003f86270 */
        /* <DEDUP_REMOVED lines=8> */
[----:B------:R-:W3:Y:S04]  /*1a640*/  LDL R16, [R1+0x70] ;  /* 0x0000700001107983 */ /* 0x000ee80000100800 */
[----:B------:R-:W3:Y:S04]  /*1a650*/  LDL R22, [R1+0x6c] ;  /* 0x00006c0001167983 */ /* 0x000ee80000100800 */
[----:B------:R1:W-:Y:S01]  /*1a660*/  @!P0 ST.E.64 [R10.64], R58 ;  /* 0x0000003a0a008985 */ /* 0x0003e2000c101b06 */
[----:B------:R-:W-:-:S03]  /*1a670*/  ISETP.GE.AND P3, PT, R9, c[0x0][0x3c8], PT ;  /* 0x0000f20009007a0c */ /* 0x000fc60003f66270 */
[----:B------:R-:W3:Y:S04]  /*1a680*/  LDL R20, [R1+0x68] ;  /* 0x0000680001147983 */ /* 0x000ee80000100800 */
[----:B------:R-:W3:Y:S01]  /*1a690*/  LDL R18, [R1+0x64] ;  /* 0x0000640001127983 */ /* 0x000ee20000100800 */
[-C--:B-1----:R-:W-:Y:S02]  /*1a6a0*/  @!P4 LEA R12, P6, R17, R2.reuse, 0x2 ;  /* 0x00000002110cc211 */ /* 0x082fe400078c10ff */
[----:B------:R-:W-:-:S11]  /*1a6b0*/  @!P5 LEA R14, P0, R6, R2, 0x2 ;  /* 0x00000002060ed211 */ /* 0x000fd600078010ff */
[----:B------:R-:W-:Y:S02]  /*1a6c0*/  P2R R3, PR, RZ, 0x40 ;  /* 0x00000040ff037803 */ /* 0x000fe40000000000 */
[----:B------:R-:W-:Y:S02]  /*1a6d0*/  @!P3 LEA R10, P6, R9, R2, 0x2 ;  /* 0x00000002090ab211 */ /* 0x000fe400078c10ff */
[-C--:B----4-:R-:W-:Y:S02]  /*1a6e0*/  @!P5 LEA.HI.X R15, R6, R4.reuse, R23, 0x2, P0 ;  /* 0x00000004060fd211 */ /* 0x090fe400000f1417 */
[----:B------:R-:W-:Y:S01]  /*1a6f0*/  ISETP.NE.AND P0, PT, R3, RZ, PT ;  /* 0x000000ff0300720c */ /* 0x000fe20003f05270 */
[----:B------:R-:W4:Y:S03]  /*1a700*/  LDL R6, [R1+0x60] ;  /* 0x0000600001067983 */ /* 0x000f260000100800 */
[----:B--2---:R-:W-:Y:S01]  /*1a710*/  @!P4 LEA.HI.X R13, R17, R4, R21, 0x2, P0 ;  /* 0x00000004110dc211 */ /* 0x004fe200000f1415 */
[----:B------:R-:W2:Y:S04]  /*1a720*/  LDL R23, [R1+0xfc] ;  /* 0x0000fc0001177983 */ /* 0x000ea80000100800 */
[----:B------:R-:W2:Y:S01]  /*1a730*/  LDL R17, [R1+0x100] ;  /* 0x0001000001117983 */ /* 0x000ea20000100800 */
[----:B------:R-:W-:-:S03]  /*1a740*/  ISETP.GE.AND P2, PT, R5, c[0x0][0x3c8], PT ;  /* 0x0000f20005007a0c */ /* 0x000fc60003f46270 */
[----:B------:R-:W4:Y:S04]  /*1a750*/  LDL R21, [R1+0xf8] ;  /* 0x0000f80001157983 */ /* 0x000f280000100800 */
[----:B------:R1:W-:Y:S04]  /*1a760*/  @!P5 ST.E.64 [R14.64], R172 ;  /* 0x000000ac0e00d985 */ /* 0x0003e8000c101b06 */
[----:B------:R1:W-:Y:S01]  /*1a770*/  @!P4 ST.E.64 [R12.64], R82 ;  /* 0x000000520c00c985 */ /* 0x0003e2000c101b06 */
[----:B-----5:R-:W-:-:S03]  /*1a780*/  @!P3 LEA.HI.X R11, R9, R4, R19, 0x2, P6 ;  /* 0x00000004090bb211 */ /* 0x020fc600030f1413 */
[----:B------:R-:W5:Y:S04]  /*1a790*/  LDL R19, [R1+0xf4] ;  /* 0x0000f40001137983 */ /* 0x000f680000100800 */
[----:B------:R-:W5:Y:S04]  /*1a7a0*/  LDL R9, [R1+0xf0] ;  /* 0x0000f00001097983 */ /* 0x000f680000100800 */
[----:B------:R3:W-:Y:S01]  /*1a7b0*/  @!P3 ST.E.64 [R10.64], R66 ;  /* 0x000000420a00b985 */ /* 0x0007e2000c101b06 */
[----:B-1----:R-:W-:-:S04]  /*1a7c0*/  @!P2 LEA R14, P3, R5, R2, 0x2 ;  /* 0x00000002050ea211 */ /* 0x002fc800078610ff */
[----:B------:R-:W-:Y:S02]  /*1a7d0*/  @!P2 LEA.HI.X R15, R5, R4, R30, 0x2, P3 ;  /* 0x00000004050fa211 */ /* 0x000fe400018f141e */
[----:B------:R-:W5:Y:S01]  /*1a7e0*/  LDL R5, [R1+0x5c] ;  /* 0x00005c0001057983 */ /* 0x000f620000100800 */
[----:B------:R-:W-:Y:S02]  /*1a7f0*/  ISETP.GE.AND P1, PT, R28, c[0x0][0x3c8], PT ;  /* 0x0000f2001c007a0c */ /* 0x000fe40003f26270 */
[----:B------:R-:W-:-:S11]  /*1a800*/  ISETP.GE.AND P0, PT, R26, c[0x0][0x3c8], PT ;  /* 0x0000f2001a007a0c */ /* 0x000fd60003f06270 */
[-C--:B------:R-:W-:Y:S02]  /*1a810*/  @!P1 LEA R12, P4, R28, R2.reuse, 0x2 ;  /* 0x000000021c0c9211 */ /* 0x080fe400078810ff */
[----:B---3--:R-:W-:Y:S02]  /*1a820*/  ISETP.GE.AND P5, PT, R24, c[0x0][0x3c8], PT ;  /* 0x0000f20018007a0c */ /* 0x008fe40003fa6270 */
        /* <DEDUP_REMOVED lines=14> */
[----:B---3--:R-:W-:-:S03]  /*1a910*/  @!P4 LEA R10, P6, R16, R2, 0x2 ;  /* 0x00000002100ac211 */ /* 0x008fc600078c10ff */
[----:B------:R1:W-:Y:S01]  /*1a920*/  @!P5 ST.E.64 [R12.64], R94 ;  /* 0x0000005e0c00d985 */ /* 0x0003e2000c101b06 */
[----:B--2---:R-:W-:Y:S02]  /*1a930*/  @!P4 LEA.HI.X R11, R16, R4, R17, 0x2, P6 ;  /* 0x00000004100bc211 */ /* 0x004fe400030f1411 */
[-C--:B------:R-:W-:Y:S02]  /*1a940*/  @!P3 LEA R16, P5, R22, R2.reuse, 0x2 ;  /* 0x000000021610b211 */ /* 0x080fe400078a10ff */
[----:B----4-:R-:W-:Y:S01]  /*1a950*/  ISETP.GE.AND P0, PT, R6, c[0x0][0x3c8], PT ;  /* 0x0000f20006007a0c */ /* 0x010fe20003f06270 */
[----:B------:R2:W-:Y:S01]  /*1a960*/  @!P4 ST.E.64 [R10.64], R98 ;  /* 0x000000620a00c985 */ /* 0x0005e2000c101b06 */
[----:B------:R-:W-:-:S09]  /*1a970*/  @!P2 LEA R14, P6, R20, R2, 0x2 ;  /* 0x00000002140ea211 */ /* 0x000fd200078c10ff */
[----:B------:R-:W-:-:S04]  /*1a980*/  P2R R3, PR, RZ, 0x20 ;  /* 0x00000020ff037803 */ /* 0x000fc80000000000 */
[----:B------:R-:W-:Y:S02]  /*1a990*/  ISETP.NE.AND P4, PT, R3, RZ, PT ;  /* 0x000000ff0300720c */ /* 0x000fe40003f85270 */
[----:B-1----:R-:W-:Y:S02]  /*1a9a0*/  @!P1 LEA R12, P5, R18, R2, 0x2 ;  /* 0x00000002120c9211 */ /* 0x002fe400078a10ff */
[-C--:B------:R-:W-:Y:S02]  /*1a9b0*/  @!P3 LEA.HI.X R17, R22, R4.reuse, R23, 0x2, P4 ;  /* 0x000000041611b211 */ /* 0x080fe400020f1417 */
[----:B------:R-:W-:-:S03]  /*1a9c0*/  @!P2 LEA.HI.X R15, R20, R4, R21, 0x2, P6 ;  /* 0x00000004140fa211 */ /* 0x000fc600030f1415 */
[----:B------:R1:W-:Y:S01]  /*1a9d0*/  @!P3 ST.E.64 [R16.64], R110 ;  /* 0x0000006e1000b985 */ /* 0x0003e2000c101b06 */
[----:B--2---:R-:W-:-:S03]  /*1a9e0*/  @!P0 LEA R10, P4, R6, R2, 0x2 ;  /* 0x00000002060a8211 */ /* 0x004fc600078810ff */
[----:B------:R1:W-:Y:S01]  /*1a9f0*/  @!P2 ST.E.64 [R14.64], R106 ;  /* 0x0000006a0e00a985 */ /* 0x0003e2000c101b06 */
[-C--:B-----5:R-:W-:Y:S02]  /*1aa00*/  @!P1 LEA.HI.X R13, R18, R4.reuse, R19, 0x2, P5 ;  /* 0x00000004120d9211 */ /* 0x0a0fe400028f1413 */
[----:B------:R-:W-:-:S03]  /*1aa10*/  @!P0 LEA.HI.X R11, R6, R4, R9, 0x2, P4 ;  /* 0x00000004060b8211 */ /* 0x000fc600020f1409 */
[----:B------:R1:W-:Y:S04]  /*1aa20*/  @!P1 ST.E.64 [R12.64], R102 ;  /* 0x000000660c009985 */ /* 0x0003e8000c101b06 */
[----:B------:R1:W-:Y:S01]  /*1aa30*/  @!P0 ST.E.64 [R10.64], R86 ;  /* 0x000000560a008985 */ /* 0x0003e2000c101b06 */
[----:B------:R-:W-:-:S13]  /*1aa40*/  ISETP.GE.AND P0, PT, R5, c[0x0][0x3c8], PT ;  /* 0x0000f20005007a0c */ /* 0x000fda0003f06270 */
[----:B------:R-:W-:Y:S05]  /*1aa50*/  @P0 BRA `(.L_x_1869) ;  /* 0x00000da000000947 */ /* 0x000fea0003800000 */
[----:B------:R-:W2:Y:S01]  /*1aa60*/  LDL R6, [R1+0xec] ;  /* 0x0000ec0001067983 */ /* 0x000ea20000100800 */
[----:B------:R-:W-:-:S04]  /*1aa70*/  LEA R2, P0, R5, R2, 0x2 ;  /* 0x0000000205027211 */ /* 0x000fc800078010ff */
[----:B--2---:R-:W-:-:S05]  /*1aa80*/  LEA.HI.X R3, R5, R4, R6, 0x2, P0 ;  /* 0x0000000405037211 */ /* 0x004fca00000f1406 */
[----:B------:R2:W-:Y:S01]  /*1aa90*/  ST.E.64 [R2.64], R78 ;  /* 0x0000004e02007985 */ /* 0x0005e2000c101b06 */
[----:B------:R-:W-:Y:S05]  /*1aaa0*/  BRA `(.L_x_1869) ;  /* 0x00000d5000007947 */ /* 0x000fea0003800000 */
.L_x_1854:
[----:B------:R-:W2:Y:S04]  /*1aab0*/  LDL.LU R2, [R1+0x8] ;  /* 0x0000080001027983 */ /* 0x000ea80000300800 */
[----:B---3--:R-:W3:Y:S01]  /*1aac0*/  LDL.LU R6, [R1+0xc] ;  /* 0x00000c0001067983 */ /* 0x008ee20000300800 */
[----:B------:R-:W-:Y:S02]  /*1aad0*/  ISETP.NE.U32.AND P0, PT, RZ, c[0x0][0x508], PT ;  /* 0x00014200ff007a0c */ /* 0x000fe40003f05070 */
[----:B------:R-:W-:Y:S01]  /*1aae0*/  ISETP.NE.U32.AND P3, PT, RZ, c[0x0][0x500], PT ;  /* 0x00014000ff007a0c */ /* 0x000fe20003f65070 */
[----:B----4-:R-:W4:Y:S01]  /*1aaf0*/  LDL.LU R3, [R1+0x48] ;  /* 0x0000480001037983 */ /* 0x010f220000300800 */
[----:B------:R-:W-:Y:S01]  /*1ab00*/  ISETP.NE.AND.EX P2, PT, RZ, c[0x0][0x50c], PT, P0 ;  /* 0x00014300ff007a0c */ /* 0x000fe20003f45300 */
[----:B------:R-:W-:Y:S01]  /*1ab10*/  IMAD.MOV.U32 R21, RZ, RZ, c[0x0][0x388] ;  /* 0x0000e200ff157624 */ /* 0x000fe200078e00ff */
[----:B------:R-:W-:-:S02]  /*1ab20*/  ISETP.NE.AND.EX P3, PT, RZ, c[0x0][0x504], PT, P3 ;  /* 0x00014100ff007a0c */ /* 0x000fc40003f65330 */
[----:B--2---:R-:W-:-:S09]  /*1ab30*/  IADD3 R4, P1, R2, c[0x0][0x500], RZ ;  /* 0x0001400002047a10 */ /* 0x004fd20007f3e0ff */
[----:B------:R-:W-:Y:S01]  /*1ab40*/  @P2 IADD3 R10, P0, R2, c[0x0][0x508], RZ ;  /* 0x00014200020a2a10 */ /* 0x000fe20007f1e0ff */
[----:B------:R-:W-:Y:S01]  /*1ab50*/  IMAD.MOV.U32 R2, RZ, RZ, RZ ;  /* 0x000000ffff027224 */ /* 0x000fe200078e00ff */
        /* <DEDUP_REMOVED lines=11> */
.L_x_1875:
[----:B------:R-:W2:Y:S04]  /*1ac10*/  LDL.LU R6, [R1+0x18] ;  /* 0x0000180001067983 */ /* 0x000ea80000300800 */
[----:B-1----:R-:W3:Y:S04]  /*1ac20*/  LDL.LU R4, [R1+0x20] ;  /* 0x0000200001047983 */ /* 0x002ee80000300800 */
        /* <DEDUP_REMOVED lines=24> */
[C---:B------:R-:W-:Y:S01]  /*1adb0*/  IMAD.WIDE.U32 R4, R12.reuse, R9, RZ ;  /* 0x000000090c047225 */ /* 0x040fe200078e00ff */
        /* <DEDUP_REMOVED lines=33> */
.L_x_1877:
[----:B------:R-:W-:Y:S05]  /*1afd0*/  BSYNC B0 ;  /* 0x0000000000007941 */ /* 0x000fea0003800000 */
.L_x_1876:
[----:B------:R-:W-:-:S13]  /*1afe0*/  ISETP.GT.AND P0, PT, R20, 0x1, PT ;  /* 0x000000011400780c */ /* 0x000fda0003f04270 */
[----:B------:R-:W-:Y:S05]  /*1aff0*/  @P0 BRA `(.L_x_1869) ;  /* 0x0000080000000947 */ /* 0x000fea0003800000 */
[----:B------:R-:W2:Y:S01]  /*1b000*/  LDL.LU R12, [R1+0x14] ;  /* 0x00001400010c7983 */ /* 0x000ea20000300800 */
[----:B------:R-:W-:Y:S01]  /*1b010*/  MOV R4, c[0x0][0x4e8] ;  /* 0x00013a0000047a02 */ /* 0x000fe20000000f00 */
[----:B-1----:R-:W-:Y:S02]  /*1b020*/  IMAD R3, R19, c[0x0][0x3a0], RZ ;  /* 0x0000e80013037a24 */ /* 0x002fe400078e02ff */
[----:B------:R-:W-:Y:S01]  /*1b030*/  IMAD R10, R24, c[0x0][0x3f0], RZ ;  /* 0x0000fc00180a7a24 */ /* 0x000fe200078e02ff */
[----:B------:R-:W-:Y:S01]  /*1b040*/  ISETP.NE.AND P0, PT, R4, 0x1, PT ;  /* 0x000000010400780c */ /* 0x000fe20003f05270 */
[----:B------:R-:W-:-:S04]  /*1b050*/  IMAD.WIDE.U32 R4, R2, c[0x0][0x3a0], RZ ;  /* 0x0000e80002047a25 */ /* 0x000fc800078e00ff */
[----:B------:R-:W-:-:S05]  /*1b060*/  IMAD R2, R2, c[0x0][0x3a4], R3 ;  /* 0x0000e90002027a24 */ /* 0x000fca00078e0203 */
[----:B------:R-:W-:-:S05]  /*1b070*/  IADD3 R5, R5, R2, RZ ;  /* 0x0000000205057210 */ /* 0x000fca0007ffe0ff */
[----:B------:R-:W-:-:S04]  /*1b080*/  IMAD.WIDE.U32 R4, R6, c[0x0][0x3e8], R4 ;  /* 0x0000fa0006047a25 */ /* 0x000fc800078e0004 */
[----:B------:R-:W-:-:S04]  /*1b090*/  IMAD R5, R6, c[0x0][0x3ec], R5 ;  /* 0x0000fb0006057a24 */ /* 0x000fc800078e0205 */
[----:B------:R-:W-:Y:S01]  /*1b0a0*/  IMAD.WIDE.U32 R4, R9, c[0x0][0x3f0], R4 ;  /* 0x0000fc0009047a25 */ /* 0x000fe200078e0004 */
[----:B--2---:R-:W-:-:S04]  /*1b0b0*/  LEA R3, R12, R0, 0x7 ;  /* 0x000000000c037211 */ /* 0x004fc800078e38ff */
[----:B------:R-:W-:Y:S01]  /*1b0c0*/  MOV R2, R3 ;  /* 0x0000000300027202 */ /* 0x000fe20000000f00 */
[----:B------:R-:W-:-:S05]  /*1b0d0*/  @P0 IMAD.HI.U32 R11, R3, c[0x0][0x4ec], RZ ;  /* 0x00013b00030b0a27 */ /* 0x000fca00078e00ff */
[----:B------:R-:W-:Y:S01]  /*1b0e0*/  @P0 SHF.R.U32.HI R2, RZ, c[0x0][0x4f0], R11 ;  /* 0x00013c00ff020a19 */ /* 0x000fe2000001160b */
[----:B------:R-:W-:-:S03]  /*1b0f0*/  IMAD R11, R9, c[0x0][0x3f4], R10 ;  /* 0x0000fd00090b7a24 */ /* 0x000fc600078e020a */
        /* <DEDUP_REMOVED lines=9> */
[----:B------:R-:W-:Y:S01]  /*1b190*/  IMAD R4, R4, c[0x0][0x3d8], RZ ;  /* 0x0000f60004047a24 */ /* 0x000fe200078e02ff */
[----:B------:R-:W-:-:S03]  /*1b1a0*/  LEA R9, R12, R143, 0x7 ;  /* 0x0000008f0c097211 */ /* 0x000fc600078e38ff */
[----:B------:R-:W-:-:S04]  /*1b1b0*/  IMAD.WIDE.U32 R2, R6, c[0x0][0x3d8], R2 ;  /* 0x0000f60006027a25 */ /* 0x000fc800078e0002 */
[----:B------:R-:W-:Y:S01]  /*1b1c0*/  IMAD R6, R6, c[0x0][0x3dc], R4 ;  /* 0x0000f70006067a24 */ /* 0x000fe200078e0204 */
[----:B------:R-:W-:-:S04]  /*1b1d0*/  LEA R16, P0, R2, c[0x0][0x380], 0x1 ;  /* 0x0000e00002107a11 */ /* 0x000fc800078008ff */
[----:B------:R-:W-:-:S04]  /*1b1e0*/  IADD3 R5, R3, R6, RZ ;  /* 0x0000000603057210 */ /* 0x000fc80007ffe0ff */
[----:B------:R-:W-:Y:S01]  /*1b1f0*/  LEA.HI.X R5, R2, c[0x0][0x384], R5, 0x1, P0 ;  /* 0x0000e10002057a11 */ /* 0x000fe200000f0c05 */
[----:B------:R-:W-:Y:S05]  /*1b200*/  BRA.DIV ~URZ, `(.L_x_1878) ;  /* 0x000028027f007947 */ /* 0x000fea000b800000 */
[----:B------:R1:W2:Y:S02]  /*1b210*/  SHFL.IDX PT, R4, R5, RZ, 0x181f ;  /* 0x00181fff05047589 */ /* 0x0002a400000e0000 */
.L_x_1942:
[----:B------:R-:W-:Y:S05]  /*1b220*/  BRA.DIV ~URZ, `(.L_x_1879) ;  /* 0x000028527f007947 */ /* 0x000fea000b800000 */
[----:B------:R3:W4:Y:S02]  /*1b230*/  SHFL.IDX PT, R2, R16, RZ, 0x181f ;  /* 0x00181fff10027589 */ /* 0x00072400000e0000 */
.L_x_1943:
        /* <DEDUP_REMOVED lines=20> */
.L_x_1881:
[----:B------:R-:W-:Y:S05]  /*1b380*/  BSYNC B0 ;  /* 0x0000000000007941 */ /* 0x000fea0003800000 */
.L_x_1880:
[----:B------:R-:W-:Y:S05]  /*1b390*/  BRA.DIV ~URZ, `(.L_x_1882) ;  /* 0x000027527f007947 */ /* 0x000fea000b800000 */
[----:B--2---:R2:W1:Y:S04]  /*1b3a0*/  SHFL.IDX PT, R4, R5, 0x1, 0x181f ;  /* 0x00381f0005047f89 */ /* 0x00446800000e0000 */
[----:B----4-:R2:W4:Y:S02]  /*1b3b0*/  SHFL.IDX PT, R2, R16, 0x1, 0x181f ;  /* 0x00381f0010027f89 */ /* 0x01052400000e0000 */
.L_x_1944:
        /* <DEDUP_REMOVED lines=20> */
.L_x_1884:
[----:B------:R-:W-:Y:S05]  /*1b500*/  BSYNC B0 ;  /* 0x0000000000007941 */ /* 0x000fea0003800000 */
.L_x_1883:
[----:B------:R-:W-:Y:S05]  /*1b510*/  BRA.DIV ~URZ, `(.L_x_1885) ;  /* 0x000026a27f007947 */ /* 0x000fea000b800000 */
[----:B-1----:R1:W2:Y:S02]  /*1b520*/  SHFL.IDX PT, R4, R5, 0x2, 0x181f ;  /* 0x00581f0005047f89 */ /* 0x0022a400000e0000 */
.L_x_1945:
[----:B------:R-:W-:Y:S05]  /*1b530*/  BRA.DIV ~URZ, `(.L_x_1886) ;  /* 0x000026f27f007947 */ /* 0x000fea000b800000 */
[----:B----4-:R4:W1:Y:S02]  /*1b540*/  SHFL.IDX PT, R2, R16, 0x2, 0x181f ;  /* 0x00581f0010027f89 */ /* 0x01086400000e0000 */
.L_x_1946:
        /* <DEDUP_REMOVED lines=20> */
.L_x_1888:
[----:B------:R-:W-:Y:S05]  /*1b690*/  BSYNC B0 ;  /* 0x0000000000007941 */ /* 0x000fea0003800000 */
.L_x_1887:
[----:B------:R-:W-:Y:S05]  /*1b6a0*/  BRA.DIV ~URZ, `(.L_x_1889) ;  /* 0x000025f27f007947 */ /* 0x000fea000b800000 */
[----:B--2---:R2:W3:Y:S04]  /*1b6b0*/  SHFL.IDX PT, R4, R5, 0x3, 0x181f ;  /* 0x00781f0005047f89 */ /* 0x0044e800000e0000 */
[----:B-1----:R2:W1:Y:S02]  /*1b6c0*/  SHFL.IDX PT, R2, R16, 0x3, 0x181f ;  /* 0x00781f0010027f89 */ /* 0x00246400000e0000 */
.L_x_1947:
        /* <DEDUP_REMOVED lines=19> */
.L_x_1869:
[----:B------:R-:W-:Y:S05]  /*1b800*/  BSYNC B1 ;  /* 0x0000000000017941 */ /* 0x000fea0003800000 */
.L_x_1853:
[----:B-12-4-:R-:W2:Y:S02]  /*1b810*/  LDL R2, [R1+0x18c] ;  /* 0x00018c0001027983 */ /* 0x016ea40000100800 */
[----:B--2---:R-:W-:-:S13]  /*1b820*/  ISETP.NE.AND P0, PT, R2, RZ, PT ;  /* 0x000000ff0200720c */ /* 0x004fda0003f05270 */
[----:B------:R-:W-:Y:S01]  /*1b830*/  @P0 WARPSYNC 0xffffffff ;  /* 0xffffffff00000948 */ /* 0x000fe20003800000 */
[----:B------:R-:W-:Y:S06]  /*1b840*/  @P0 BAR.SYNC.DEFER_BLOCKING 0x5, 0x100 ;  /* 0x0144000000000b1d */ /* 0x000fec0000010000 */
[----:B------:R-:W1:Y:S04]  /*1b850*/  @P0 LDS.128 R12, [0x20080] ;  /* 0x02008000ff0c0984 */ /* 0x000e680000000c00 */
[----:B-1----:R1:W-:Y:S04]  /*1b860*/  @P0 STL.64 [R1+0x10], R12 ;  /* 0x0000100c01000387 */ /* 0x0023e80000100a00 */
[----:B------:R1:W-:Y:S04]  /*1b870*/  @P0 STL.64 [R1+0x18], R14 ;  /* 0x0000180e01000387 */ /* 0x0003e80000100a00 */
[----:B------:R-:W-:Y:S06]  /*1b880*/  @P0 BAR.ARV 0x4, 0x100 ;  /* 0x0104000000000b1d */ /* 0x000fec0000002000 */
[----:B------:R-:W-:Y:S05]  /*1b890*/  @P0 BRA `(.L_x_1890) ;  /* 0x00000bb000000947 */ /* 0x000fea0003800000 */
[----:B------:R-:W2:Y:S01]  /*1b8a0*/  S2R R2, SR_TID.X ;  /* 0x0000000000027919 */ /* 0x000ea20000002100 */
[----:B------:R-:W-:Y:S01]  /*1b8b0*/  IMAD.MOV.U32 R10, RZ, RZ, RZ ;  /* 0x000000ffff0a7224 */ /* 0x000fe200078e00ff */
[----:B--2---:R-:W-:-:S04]  /*1b8c0*/  LOP3.LUT R18, R2, 0x1f, RZ, 0xc0, !PT ;  /* 0x0000001f02127812 */ /* 0x004fc800078ec0ff */
[----:B------:R-:W-:Y:S01]  /*1b8d0*/  ISETP.NE.AND P6, PT, R18, 0x1f, PT ;  /* 0x0000001f1200780c */ /* 0x000fe20003fc5270 */
[----:B------:R-:W-:Y:S10]  /*1b8e0*/  BRA.DIV ~URZ, `(.L_x_1891) ;  /* 0x000024827f007947 */ /* 0x000ff4000b800000 */
[----:B------:R2:W4:Y:S02]  /*1b8f0*/  SHFL.IDX PT, R11, R114, RZ, 0x1f ;  /* 0x00001fff720b7589 */ /* 0x00052400000e0000 */
.L_x_1948:
[----:B------:R-:W-:Y:S05]  /*1b900*/  BRA.DIV ~URZ, `(.L_x_1892) ;  /* 0x000024d27f007947 */ /* 0x000fea000b800000 */
[----:B------:R1:W2:Y:S02]  /*1b910*/  SHFL.IDX PT, R6, R114, 0x1, 0x1f ;  /* 0x00201f0072067f89 */ /* 0x0002a400000e0000 */
.L_x_1949:
[----:B------:R-:W5:Y:S01]  /*1b920*/  LDL R2, [R1+0x1c] ;  /* 0x00001c0001027983 */ /* 0x000f620000100800 */
[----:B---3--:R-:W-:Y:S02]  /*1b930*/  IMAD.MOV.U32 R9, RZ, RZ, RZ ;  /* 0x000000ffff097224 */ /* 0x008fe400078e00ff */
[----:B-----5:R-:W-:-:S05]  /*1b940*/  IMAD.IADD R2, R2, 0x1, R18 ;  /* 0x0000000102027824 */ /* 0x020fca00078e0212 */
[----:B------:R-:W-:-:S13]  /*1b950*/  ISETP.GE.OR P0, PT, R2, c[0x0][0x53c], !P6 ;  /* 0x00014f0002007a0c */ /* 0x000fda0007706670 */
[----:B------:R-:W-:Y:S01]  /*1b960*/  @!P0 IMAD.MOV.U32 R4, RZ, RZ, 0x4 ;  /* 0x00000004ff048424 */ /* 0x000fe200078e00ff */
[----:B------:R-:W-:-:S03]  /*1b970*/  @!P0 MOV R3, 0x4 ;  /* 0x0000000400038802 */ /* 0x000fc60000000f00 */
[----:B------:R-:W-:-:S04]  /*1b980*/  @!P0 IMAD.WIDE R4, R2, R4, c[0x0][0x580] ;  /* 0x0001600002048625 */ /* 0x000fc800078e0204 */
[----:B------:R-:W-:Y:S01]  /*1b990*/  @!P0 IMAD.WIDE R2, R2, R3, c[0x0][0x578] ;  /* 0x00015e0002028625 */ /* 0x000fe200078e0203 */
[----:B------:R-:W3:Y:S04]  /*1b9a0*/  @!P0 LDG.E R9, [R4.64] ;  /* 0x0000000604098981 */ /* 0x000ee8000c1e1900 */
[----:B------:R-:W3:Y:S01]  /*1b9b0*/  @!P0 LDG.E R10, [R2.64] ;  /* 0x00000006020a8981 */ /* 0x000ee2000c1e1900 */
[C---:B------:R-:W-:Y:S02]  /*1b9c0*/  ISETP.GE.U32.AND P4, PT, R18.reuse, 0x10, PT ;  /* 0x000000101200780c */ /* 0x040fe40003f86070 */
[C---:B------:R-:W-:Y:S02]  /*1b9d0*/  ISETP.GE.U32.AND P3, PT, R18.reuse, 0x8, PT ;  /* 0x000000081200780c */ /* 0x040fe40003f66070 */
[----:B------:R-:W-:-:S02]  /*1b9e0*/  ISETP.GE.U32.AND P2, PT, R18, 0x4, PT ;  /* 0x000000041200780c */ /* 0x000fc40003f46070 */
[C---:B------:R-:W-:Y:S02]  /*1b9f0*/  ISETP.GE.U32.AND P1, PT, R18.reuse, 0x2, PT ;  /* 0x000000021200780c */ /* 0x040fe40003f26070 */
[----:B------:R-:W-:Y:S02]  /*1ba00*/  ISETP.NE.AND P5, PT, R18, RZ, PT ;  /* 0x000000ff1200720c */ /* 0x000fe40003fa5270 */
[----:B------:R-:W-:Y:S01]  /*1ba10*/  MOV R17, RZ ;  /* 0x000000ff00117202 */ /* 0x000fe20000000f00 */
[----:B---3--:R-:W-:Y:S01]  /*1ba20*/  IMAD R4, R10, R9, RZ ;  /* 0x000000090a047224 */ /* 0x008fe200078e02ff */
[----:B------:R-:W-:Y:S07]  /*1ba30*/  BRA.DIV ~URZ, `(.L_x_1893) ;  /* 0x000024127f007947 */ /* 0x000fee000b800000 */
[----:B------:R3:W1:Y:S02]  /*1ba40*/  SHFL.UP PT, R5, R4, 0x1, RZ ;  /* 0x0420000004057989 */ /* 0x00066400000e00ff */
.L_x_1950:
[----:B-1----:R-:W-:-:S04]  /*1ba50*/  SEL R5, R5, RZ, P5 ;  /* 0x000000ff05057207 */ /* 0x002fc80002800000 */
[----:B---3--:R-:W-:Y:S01]  /*1ba60*/  IADD3 R4, R4, R5, RZ ;  /* 0x0000000504047210 */ /* 0x008fe20007ffe0ff */
        /* <DEDUP_REMOVED lines=14> */
.L_x_1951:
[----:B---3--:R-:W-:Y:S01]  /*1bb50*/  IMAD R2, R2, c[0x0][0x538], RZ ;  /* 0x00014e0002027a24 */ /* 0x008fe200078e02ff */
[----:B------:R-:W-:Y:S04]  /*1bb60*/  BSSY B1, `(.L_x_1895) ;  /* 0x0000085000017945 */ /* 0x000fe80003800000 */
[----:B--2---:R-:W-:-:S04]  /*1bb70*/  IADD3 R6, R2, R6, RZ ;  /* 0x0000000602067210 */ /* 0x004fc80007ffe0ff */
[----:B----4-:R-:W-:-:S13]  /*1bb80*/  ISETP.GT.AND P0, PT, R6, R11, PT ;  /* 0x0000000b0600720c */ /* 0x010fda0003f04270 */
[----:B------:R-:W-:Y:S05]  /*1bb90*/  @P0 BRA `(.L_x_1896) ;  /* 0x0000026000000947 */ /* 0x000fea0003800000 */
.L_x_1900:
[----:B------:R-:W2:Y:S02]  /*1bba0*/  LDL.LU R2, [R1+0x1c] ;  /* 0x00001c0001027983 */ /* 0x000ea40000300800 */
[----:B--2---:R-:W-:-:S04]  /*1bbb0*/  IADD3 R2, R2, 0x1f, RZ ;  /* 0x0000001f02027810 */ /* 0x004fc80007ffe0ff */
[----:B------:R-:W-:-:S13]  /*1bbc0*/  ISETP.GE.AND P0, PT, R2, c[0x0][0x53c], PT ;  /* 0x00014f0002007a0c */ /* 0x000fda0003f06270 */
[----:B------:R-:W-:Y:S05]  /*1bbd0*/  @P0 BRA `(.L_x_1897) ;  /* 0x0000078000000947 */ /* 0x000fea0003800000 */
[----:B------:R2:W-:Y:S01]  /*1bbe0*/  STL [R1+0x1c], R2 ;  /* 0x00001c0201007387 */ /* 0x0005e20000100800 */
[----:B------:R-:W-:Y:S02]  /*1bbf0*/  MOV R9, RZ ;  /* 0x000000ff00097202 */ /* 0x000fe40000000f00 */
[----:B------:R-:W-:Y:S02]  /*1bc00*/  MOV R10, RZ ;  /* 0x000000ff000a7202 */ /* 0x000fe40000000f00 */
[----:B--2---:R-:W-:-:S04]  /*1bc10*/  IADD3 R2, R2, R18, RZ ;  /* 0x0000001202027210 */ /* 0x004fc80007ffe0ff */
[----:B------:R-:W-:-:S13]  /*1bc20*/  ISETP.GE.OR P0, PT, R2, c[0x0][0x53c], !P6 ;  /* 0x00014f0002007a0c */ /* 0x000fda0007706670 */
[----:B-1----:R-:W-:Y:S02]  /*1bc30*/  @!P0 MOV R4, 0x4 ;  /* 0x0000000400048802 */ /* 0x002fe40000000f00 */
        /* <DEDUP_REMOVED lines=8> */
.L_x_1952:
        /* <DEDUP_REMOVED lines=16> */
.L_x_1953:
[----:B--2---:R-:W-:-:S05]  /*1bdc0*/  IMAD R2, R2, c[0x0][0x538], RZ ;  /* 0x00014e0002027a24 */ /* 0x004fca00078e02ff */
[----:B------:R-:W-:-:S04]  /*1bdd0*/  IADD3 R6, R2, R6, RZ ;  /* 0x0000000602067210 */ /* 0x000fc80007ffe0ff */
[----:B------:R-:W-:-:S13]  /*1bde0*/  ISETP.GT.AND P0, PT, R6, R11, PT ;  /* 0x0000000b0600720c */ /* 0x000fda0003f04270 */
[----:B-1----:R-:W-:Y:S05]  /*1bdf0*/  @!P0 BRA `(.L_x_1900) ;  /* 0xfffffda000008947 */ /* 0x002fea000383ffff */
.L_x_1896:
[----:B------:R-:W-:-:S05]  /*1be00*/  IADD3 R16, -R2, R6, RZ ;  /* 0x0000000602107210 */ /* 0x000fca0007ffe1ff */
[----:B------:R-:W-:-:S05]  /*1be10*/  IMAD R2, R4, c[0x0][0x538], R16 ;  /* 0x00014e0004027a24 */ /* 0x000fca00078e0210 */
[----:B------:R-:W-:Y:S01]  /*1be20*/  ISETP.GT.AND P0, PT, R2, R11, PT ;  /* 0x0000000b0200720c */ /* 0x000fe20003f04270 */
[----:B------:R-:W-:-:S12]  /*1be30*/  BRA.DIV ~URZ, `(.L_x_1901) ;  /* 0x000024a27f007947 */ /* 0x000fd8000b800000 */
[----:B------:R-:W-:-:S04]  /*1be40*/  VOTE.ANY R12, PT, !P0 ;  /* 0x00000000000c7806 */ /* 0x000fc800040e0100 */
.L_x_1954:
[----:B------:R2:W3:Y:S01]  /*1be50*/  POPC R14, R12 ;  /* 0x0000000c000e7309 */ /* 0x0004e20000000000 */
[----:B------:R-:W-:Y:S05]  /*1be60*/  BRA.DIV ~URZ, `(.L_x_1902) ;  /* 0x000024b27f007947 */ /* 0x000fea000b800000 */
[----:B---3--:R3:W4:Y:S04]  /*1be70*/  SHFL.IDX PT, R6, R9, R14, 0x1f ;  /* 0x00001f0e09067589 */ /* 0x00872800000e0000 */
[----:B------:R3:W1:Y:S02]  /*1be80*/  SHFL.IDX PT, R5, R10, R14, 0x1f ;  /* 0x00001f0e0a057589 */ /* 0x00066400000e0000 */
.L_x_1955:
[----:B------:R-:W-:Y:S01]  /*1be90*/  ISETP.NE.AND P0, PT, R12, RZ, PT ;  /* 0x000000ff0c00720c */ /* 0x000fe20003f05270 */
[----:B------:R-:W-:-:S12]  /*1bea0*/  BSSY B0, `(.L_x_1903) ;  /* 0x0000005000007945 */ /* 0x000fd80003800000 */
[----:B------:R-:W-:Y:S05]  /*1beb0*/  @!P0 BRA `(.L_x_1904) ;  /* 0x0000003000008947 */ /* 0x000fea0003800000 */
[----:B------:R-:W-:Y:S01]  /*1bec0*/  IADD3 R2, R14, -0x1, RZ ;  /* 0xffffffff0e027810 */ /* 0x000fe20007ffe0ff */
[----:B------:R-:W-:Y:S05]  /*1bed0*/  BRA.DIV ~URZ, `(.L_x_1905) ;  /* 0x000025127f007947 */ /* 0x000fea000b800000 */
[----:B------:R2:W3:Y:S02]  /*1bee0*/  SHFL.IDX PT, R17, R4, R2, 0x1f ;  /* 0x00001f0204117589 */ /* 0x0004e400000e0000 */
.L_x_1904:
[----:B------:R-:W-:Y:S05]  /*1bef0*/  BSYNC B0 ;  /* 0x0000000000007941 */ /* 0x000fea0003800000 */
.L_x_1903:
[----:B---3--:R-:W-:Y:S01]  /*1bf00*/  IMAD R9, R17, c[0x0][0x538], R16 ;  /* 0x00014e0011097a24 */ /* 0x008fe200078e0210 */
[----:B----4-:R-:W-:Y:S02]  /*1bf10*/  IABS R3, R6 ;  /* 0x0000000600037213 */ /* 0x010fe40000000000 */
[----:B-12---:R-:W-:Y:S01]  /*1bf20*/  IABS R4, R5 ;  /* 0x0000000500047213 */ /* 0x006fe20000000000 */
[----:B------:R-:W-:Y:S01]  /*1bf30*/  IMAD.IADD R15, R11, 0x1, -R9 ;  /* 0x000000010b0f7824 */ /* 0x000fe200078e0a09 */
[----:B------:R1:W-:Y:S01]  /*1bf40*/  STL [R1+0x10], R9 ;  /* 0x0000100901007387 */ /* 0x0003e20000100800 */
[----:B------:R-:W2:Y:S03]  /*1bf50*/  I2F.RP R12, R3 ;  /* 0x00000003000c7306 */ /* 0x000ea60000209400 */
[----:B------:R-:W3:Y:S05]  /*1bf60*/  LDL.LU R17, [R1+0x1c] ;  /* 0x00001c0001117983 */ /* 0x000eea0000300800 */
[----:B--2---:R-:W2:Y:S02]  /*1bf70*/  MUFU.RCP R12, R12 ;  /* 0x0000000c000c7308 */ /* 0x004ea40000001000 */
[----:B--2---:R-:W-:-:S06]  /*1bf80*/  IADD3 R12, R12, 0xffffffe, RZ ;  /* 0x0ffffffe0c0c7810 */ /* 0x004fcc0007ffe0ff */
[----:B------:R-:W2:Y:S01]  /*1bf90*/  F2I.FTZ.U32.TRUNC.NTZ R13, R12 ;  /* 0x0000000c000d7305 */ /* 0x000ea2000021f000 */
[----:B-1----:R-:W-:-:S07]  /*1bfa0*/  MOV R9, R4 ;  /* 0x0000000400097202 */ /* 0x002fce0000000f00 */
[----:B------:R-:W1:Y:S01]  /*1bfb0*/  I2F.RP R16, R9 ;  /* 0x0000000900107306 */ /* 0x000e620000209400 */
[----:B--2---:R-:W-:-:S04]  /*1bfc0*/  IMAD.MOV R2, RZ, RZ, -R13 ;  /* 0x000000ffff027224 */ /* 0x004fc800078e0a0d */
[----:B------:R-:W-:Y:S01]  /*1bfd0*/  IMAD.MOV.U32 R10, RZ, RZ, R2 ;  /* 0x000000ffff0a7224 */ /* 0x000fe200078e0002 */
[----:B------:R-:W-:Y:S01]  /*1bfe0*/  IABS R2, R6 ;  /* 0x0000000600027213 */ /* 0x000fe20000000000 */
[----:B------:R-:W-:Y:S02]  /*1bff0*/  IMAD.MOV.U32 R12, RZ, RZ, RZ ;  /* 0x000000ffff0c7224 */ /* 0x000fe400078e00ff */
[----:B------:R-:W-:Y:S01]  /*1c000*/  IMAD R4, R10, R3, RZ ;  /* 0x000000030a047224 */ /* 0x000fe200078e02ff */
[----:B------:R-:W-:Y:S01]  /*1c010*/  IABS R10, R15 ;  /* 0x0000000f000a7213 */ /* 0x000fe20000000000 */
[----:B------:R-:W-:Y:S02]  /*1c020*/  IMAD.MOV R2, RZ, RZ, -R2 ;  /* 0x000000ffff027224 */ /* 0x000fe400078e0a02 */
[----:B------:R-:W-:-:S04]  /*1c030*/  IMAD.HI.U32 R11, R13, R4, R12 ;  /* 0x000000040d0b7227 */ /* 0x000fc800078e000c */
[----:B------:R-:W-:Y:S01]  /*1c040*/  IMAD.MOV.U32 R4, RZ, RZ, R10 ;  /* 0x000000ffff047224 */ /* 0x000fe200078e000a */
[----:B------:R-:W-:-:S03]  /*1c050*/  MOV R10, R2 ;  /* 0x00000002000a7202 */ /* 0x000fc60000000f00 */
[----:B------:R-:W-:-:S04]  /*1c060*/  IMAD.HI.U32 R2, R11, R4, RZ ;  /* 0x000000040b027227 */ /* 0x000fc800078e00ff */
[----:B------:R-:W-:Y:S02]  /*1c070*/  IMAD R4, R2, R10, R4 ;  /* 0x0000000a02047224 */ /* 0x000fe400078e0204 */
[----:B-1----:R-:W1:Y:S03]  /*1c080*/  MUFU.RCP R10, R16 ;  /* 0x00000010000a7308 */ /* 0x002e660000001000 */
[----:B------:R-:W-:Y:S02]  /*1c090*/  ISETP.GT.U32.AND P0, PT, R3, R4, PT ;  /* 0x000000040300720c */ /* 0x000fe40003f04070 */
[----:B-1----:R-:W-:-:S11]  /*1c0a0*/  IADD3 R10, R10, 0xffffffe, RZ ;  /* 0x0ffffffe0a0a7810 */ /* 0x002fd60007ffe0ff */
[----:B------:R-:W-:Y:S01]  /*1c0b0*/  @!P0 IMAD.IADD R4, R4, 0x1, -R3 ;  /* 0x0000000104048824 */ /* 0x000fe200078e0a03 */
[----:B------:R-:W1:Y:S04]  /*1c0c0*/  F2I.FTZ.U32.TRUNC.NTZ R11, R10 ;  /* 0x0000000a000b7305 */ /* 0x000e68000021f000 */
[----:B------:R-:W-:Y:S02]  /*1c0d0*/  ISETP.GE.U32.AND P2, PT, R4, R3, PT ;  /* 0x000000030400720c */ /* 0x000fe40003f46070 */
[----:B------:R-:W-:Y:S02]  /*1c0e0*/  LOP3.LUT R3, R15, R6, RZ, 0x3c, !PT ;  /* 0x000000060f037212 */ /* 0x000fe400078e3cff */
[----:B------:R-:W-:Y:S02]  /*1c0f0*/  @!P0 IADD3 R2, R2, 0x1, RZ ;  /* 0x0000000102028810 */ /* 0x000fe40007ffe0ff */
[----:B------:R-:W-:-:S02]  /*1c100*/  ISETP.GE.AND P1, PT, R3, RZ, PT ;  /* 0x000000ff0300720c */ /* 0x000fc40003f26270 */
[----:B------:R-:W-:-:S05]  /*1c110*/  ISETP.NE.AND P0, PT, R6, RZ, PT ;  /* 0x000000ff0600720c */ /* 0x000fca0003f05270 */
[----:B------:R-:W-:Y:S01]  /*1c120*/  @P2 IADD3 R2, R2, 0x1, RZ ;  /* 0x0000000102022810 */ /* 0x000fe20007ffe0ff */
[----:B-1----:R-:W-:-:S05]  /*1c130*/  IMAD.MOV R3, RZ, RZ, -R11 ;  /* 0x000000ffff037224 */ /* 0x002fca00078e0a0b */
[----:B------:R-:W-:Y:S01]  /*1c140*/  MOV R4, R3 ;  /* 0x0000000300047202 */ /* 0x000fe20000000f00 */
[----:B------:R-:W-:Y:S01]  /*1c150*/  @!P1 IMAD.MOV R2, RZ, RZ, -R2 ;  /* 0x000000ffff029224 */ /* 0x000fe200078e0a02 */
[----:B------:R-:W-:Y:S02]  /*1c160*/  @!P0 LOP3.LUT R2, RZ, R6, RZ, 0x33, !PT ;  /* 0x00000006ff028212 */ /* 0x000fe400078e33ff */
[----:B------:R-:W-:Y:S01]  /*1c170*/  IABS R3, R5 ;  /* 0x0000000500037213 */ /* 0x000fe20000000000 */
[----:B------:R-:W-:Y:S01]  /*1c180*/  IMAD R4, R4, R9, RZ ;  /* 0x0000000904047224 */ /* 0x000fe200078e02ff */
[----:B------:R-:W-:Y:S01]  /*1c190*/  IABS R13, R2 ;  /* 0x00000002000d7213 */ /* 0x000fe20000000000 */
[----:B------:R-:W-:Y:S02]  /*1c1a0*/  IMAD.MOV.U32 R10, RZ, RZ, RZ ;  /* 0x000000ffff0a7224 */ /* 0x000fe400078e00ff */
[----:B------:R-:W-:Y:S02]  /*1c1b0*/  IMAD.MOV R12, RZ, RZ, -R3 ;  /* 0x000000ffff0c7224 */ /* 0x000fe400078e0a03 */
[----:B------:R-:W-:-:S04]  /*1c1c0*/  IMAD.HI.U32 R3, R11, R4, R10 ;  /* 0x000000040b037227 */ /* 0x000fc800078e000a */
[----:B------:R-:W-:Y:S01]  /*1c1d0*/  IMAD.MOV.U32 R4, RZ, RZ, R13 ;  /* 0x000000ffff047224 */ /* 0x000fe200078e000d */
[----:B------:R-:W-:-:S03]  /*1c1e0*/  MOV R10, R12 ;  /* 0x0000000c000a7202 */ /* 0x000fc60000000f00 */
        /* <DEDUP_REMOVED lines=23> */
.L_x_1897:
[----:B------:R-:W-:Y:S01]  /*1c360*/  MOV R2, c[0x0][0x53c] ;  /* 0x00014f0000027a02 */ /* 0x000fe20000000f00 */
[----:B------:R2:W-:Y:S04]  /*1c370*/  STL [R1+0x10], R11 ;  /* 0x0000100b01007387 */ /* 0x0005e80000100800 */
[----:B------:R2:W-:Y:S04]  /*1c380*/  STL [R1+0x14], RZ ;  /* 0x000014ff01007387 */ /* 0x0005e80000100800 */
[----:B------:R2:W-:Y:S04]  /*1c390*/  STL [R1+0x18], RZ ;  /* 0x000018ff01007387 */ /* 0x0005e80000100800 */
[----:B------:R2:W-:Y:S02]  /*1c3a0*/  STL [R1+0x1c], R2 ;  /* 0x00001c0201007387 */ /* 0x0005e40000100800 */
.L_x_1906:
[----:B------:R-:W-:Y:S05]  /*1c3b0*/  BSYNC B1 ;  /* 0x0000000000017941 */ /* 0x000fea0003800000 */
.L_x_1895:
[----:B------:R-:W3:Y:S04]  /*1c3c0*/  LDL R12, [R1+0x10] ;  /* 0x00001000010c7983 */ /* 0x000ee80000100800 */
        /* <DEDUP_REMOVED lines=8> */
.L_x_1890:
[----:B-12---:R-:W2:Y:S02]  /*1c450*/  LDL R2, [R1+0x1c] ;  /* 0x00001c0001027983 */ /* 0x006ea40000100800 */
[----:B--2---:R-:W-:-:S13]  /*1c460*/  ISETP.GE.AND P0, PT, R2, c[0x0][0x53c], PT ;  /* 0x00014f0002007a0c */ /* 0x004fda0003f06270 */
[----:B---3--:R-:W-:Y:S01]  /*1c470*/  @P0 CALL.REL.NOINC `(.L_x_1907) ;  /* 0x0000001000000944 */ /* 0x008fe20003c00000 */
[----:B------:R-:W-:Y:S05]  /*1c480*/  BRA `(.L_x_1908) ;  /* 0xfffe5cd000007947 */ /* 0x000fea000383ffff */
.L_x_1907:
[----:B------:R-:W-:Y:S05]  /*1c490*/  EXIT ;  /* 0x000000000000794d */ /* 0x000fea0003800000 */
.L_x_1700:
[----:B------:R-:W-:Y:S01]  /*1c4a0*/  IMAD.MOV.U32 R2, RZ, RZ, R4 ;  /* 0x000000ffff027224 */ /* 0x000fe200078e0004 */
[----:B------:R-:W-:Y:S02]  /*1c4b0*/  MOV R5, 0x1 ;  /* 0x0000000100057802 */ /* 0x000fe40000000f00 */
[----:B------:R-:W-:Y:S02]  /*1c4c0*/  MOV R3, 0x1c4e0 ;  /* 0x0001c4e000037802 */ /* 0x000fe40000000f00 */
[----:B------:R-:W-:Y:S05]  /*1c4d0*/  CALL.REL.NOINC `($__internal_33_$__cuda_sm70_shflsync_up_p) ;  /* 0x0000203000007944 */ /* 0x000fea0003c00000 */
[----:B------:R-:W-:Y:S01]  /*1c4e0*/  MOV R0, R5 ;  /* 0x0000000500007202 */ /* 0x000fe20000000f00 */
[----:B------:R-:W-:Y:S05]  /*1c4f0*/  BRA `(.L_x_1909) ;  /* 0xfffe3f7000007947 */ /* 0x000fea000383ffff */
.L_x_1701:
[----:B------:R-:W-:Y:S01]  /*1c500*/  IMAD.MOV.U32 R2, RZ, RZ, R4 ;  /* 0x000000ffff027224 */ /* 0x000fe200078e0004 */
[----:B------:R-:W-:Y:S02]  /*1c510*/  MOV R5, 0x2 ;  /* 0x0000000200057802 */ /* 0x000fe40000000f00 */
[----:B------:R-:W-:Y:S02]  /*1c520*/  MOV R3, 0x1c540 ;  /* 0x0001c54000037802 */ /* 0x000fe40000000f00 */
[----:B------:R-:W-:Y:S05]  /*1c530*/  CALL.REL.NOINC `($__internal_33_$__cuda_sm70_shflsync_up_p) ;  /* 0x00001fd000007944 */ /* 0x000fea0003c00000 */
[----:B------:R-:W-:Y:S02]  /*1c540*/  SEL R5, R5, RZ, P4 ;  /* 0x000000ff05057207 */ /* 0x000fe40002000000 */
[----:B------:R-:W-:-:S03]  /*1c550*/  MOV R3, 0x1c5a0 ;  /* 0x0001c5a000037802 */ /* 0x000fc60000000f00 */
[----:B------:R-:W-:Y:S01]  /*1c560*/  IMAD.IADD R0, R4, 0x1, R5 ;  /* 0x0000000104007824 */ /* 0x000fe200078e0205 */
[----:B------:R-:W-:-:S03]  /*1c570*/  MOV R5, 0x4 ;  /* 0x0000000400057802 */ /* 0x000fc60000000f00 */
[----:B------:R-:W-:Y:S02]  /*1c580*/  IMAD.MOV.U32 R2, RZ, RZ, R0 ;  /* 0x000000ffff027224 */ /* 0x000fe400078e0000 */
        /* <DEDUP_REMOVED lines=13> */
[----:B------:R-:W-:Y:S01]  /*1c660*/  SEL R4, R5, RZ, P1 ;  /* 0x000000ff05047207 */ /* 0x000fe20000800000 */
[----:B------:R-:W-:Y:S01]  /*1c670*/  IMAD.MOV.U32 R15, RZ, RZ, 0x1f ;  /* 0x0000001fff0f7424 */ /* 0x000fe200078e00ff */
[----:B------:R-:W-:Y:S02]  /*1c680*/  MOV R3, 0x1f ;  /* 0x0000001f00037802 */ /* 0x000fe40000000f00 */
[----:B------:R-:W-:Y:S01]  /*1c690*/  MOV R2, 0x1c6d0 ;  /* 0x0001c6d000027802 */ /* 0x000fe20000000f00 */
[----:B------:R-:W-:-:S04]  /*1c6a0*/  IMAD.IADD R4, R0, 0x1, R4 ;  /* 0x0000000100047824 */ /* 0x000fc800078e0204 */
[----:B------:R-:W-:Y:S02]  /*1c6b0*/  IMAD.MOV.U32 R208, RZ, RZ, R4 ;  /* 0x000000ffffd07224 */ /* 0x000fe400078e0004 */
[----:B------:R-:W-:Y:S05]  /*1c6c0*/  CALL.REL.NOINC `($__internal_32_$__cuda_sm70_shflsync_idx_p) ;  /* 0x00001df000007944 */ /* 0x000fea0003c00000 */
[----:B------:R-:W-:Y:S01]  /*1c6d0*/  MOV R0, R15 ;  /* 0x0000000f00007202 */ /* 0x000fe20000000f00 */
[----:B------:R-:W-:Y:S05]  /*1c6e0*/  BRA `(.L_x_1910) ;  /* 0xfffe3e8000007947 */ /* 0x000fea000383ffff */
.L_x_1703:
[----:B------:R-:W-:Y:S02]  /*1c6f0*/  SEL R2, RZ, 0x1, P0 ;  /* 0x00000001ff027807 */ /* 0x000fe40000000000 */
[----:B------:R-:W-:Y:S02]  /*1c700*/  MOV R3, 0x1c720 ;  /* 0x0001c72000037802 */ /* 0x000fe40000000f00 */
[----:B------:R-:W-:Y:S05]  /*1c710*/  CALL.REL.NOINC `($__internal_34_$__cuda_sm70_votesync_ballot) ;  /* 0x00001e6000007944 */ /* 0x000fea0003c00000 */
[----:B------:R-:W-:Y:S05]  /*1c720*/  BRA `(.L_x_1911) ;  /* 0xfffe3ed000007947 */ /* 0x000fea000383ffff */
.L_x_1704:
[----:B------:R-:W-:Y:S01]  /*1c730*/  IMAD.MOV.U32 R208, RZ, RZ, R8 ;  /* 0x000000ffffd07224 */ /* 0x000fe200078e0008 */
[----:B--2---:R-:W-:Y:S01]  /*1c740*/  MOV R15, R14 ;  /* 0x0000000e000f7202 */ /* 0x004fe20000000f00 */
[----:B------:R-:W-:Y:S01]  /*1c750*/  IMAD.MOV.U32 R3, RZ, RZ, 0x1f ;  /* 0x0000001fff037424 */ /* 0x000fe200078e00ff */
[----:B------:R-:W-:Y:S02]  /*1c760*/  MOV R2, 0x1c780 ;  /* 0x0001c78000027802 */ /* 0x000fe40000000f00 */
[----:B-1----:R-:W-:Y:S05]  /*1c770*/  CALL.REL.NOINC `($__internal_32_$__cuda_sm70_shflsync_idx_p) ;  /* 0x00001d4000007944 */ /* 0x002fea0003c00000 */
[----:B------:R-:W-:Y:S01]  /*1c780*/  IMAD.MOV.U32 R11, RZ, RZ, R15 ;  /* 0x000000ffff0b7224 */ /* 0x000fe200078e000f */
[----:B------:R-:W-:Y:S01]  /*1c790*/  MOV R208, R7 ;  /* 0x0000000700d07202 */ /* 0x000fe20000000f00 */
[----:B------:R-:W-:Y:S01]  /*1c7a0*/  IMAD.MOV.U32 R6, RZ, RZ, RZ ;  /* 0x000000ffff067224 */ /* 0x000fe200078e00ff */
[----:B------:R-:W-:Y:S01]  /*1c7b0*/  MOV R15, R14 ;  /* 0x0000000e000f7202 */ /* 0x000fe20000000f00 */
[----:B------:R-:W-:Y:S01]  /*1c7c0*/  IMAD.MOV.U32 R3, RZ, RZ, 0x1f ;  /* 0x0000001fff037424 */ /* 0x000fe200078e00ff */
[----:B------:R-:W-:-:S02]  /*1c7d0*/  MOV R2, 0x1c7f0 ;  /* 0x0001c7f000027802 */ /* 0x000fc40000000f00 */
[----:B------:R-:W-:Y:S05]  /*1c7e0*/  CALL.REL.NOINC `($__internal_32_$__cuda_sm70_shflsync_idx_p) ;  /* 0x00001cd000007944 */ /* 0x000fea0003c00000 */
[----:B------:R-:W-:Y:S01]  /*1c7f0*/  MOV R10, R15 ;  /* 0x0000000f000a7202 */ /* 0x000fe20000000f00 */
[----:B------:R-:W-:Y:S05]  /*1c800*/  BRA `(.L_x_1912) ;  /* 0xfffe3e4000007947 */ /* 0x000fea000383ffff */
.L_x_1707:
[----:B------:R-:W-:Y:S01]  /*1c810*/  IMAD.MOV.U32 R208, RZ, RZ, R4 ;  /* 0x000000ffffd07224 */ /* 0x000fe200078e0004 */
[----:B------:R-:W-:-:S02]  /*1c820*/  MOV R3, 0x1f ;  /* 0x0000001f00037802 */ /* 0x000fc40000000f00 */
[----:B------:R-:W-:Y:S02]  /*1c830*/  MOV R2, 0x1c850 ;  /* 0x0001c85000027802 */ /* 0x000fe40000000f00 */
[----:B-1234-:R-:W-:Y:S05]  /*1c840*/  CALL.REL.NOINC `($__internal_32_$__cuda_sm70_shflsync_idx_p) ;  /* 0x00001c7000007944 */ /* 0x01efea0003c00000 */
[----:B------:R-:W-:Y:S01]  /*1c850*/  MOV R6, R15 ;  /* 0x0000000f00067202 */ /* 0x000fe20000000f00 */
[----:B------:R-:W-:Y:S05]  /*1c860*/  BRA `(.L_x_1706) ;  /* 0xfffe3e4000007947 */ /* 0x000fea000383ffff */
.L_x_1759:
[----:B------:R-:W-:Y:S01]  /*1c870*/  IMAD.MOV.U32 R208, RZ, RZ, R5 ;  /* 0x000000ffffd07224 */ /* 0x000fe200078e0005 */
[----:B------:R-:W-:Y:S01]  /*1c880*/  MOV R15, RZ ;  /* 0x000000ff000f7202 */ /* 0x000fe20000000f00 */
[----:B------:R-:W-:Y:S01]  /*1c890*/  IMAD.MOV.U32 R3, RZ, RZ, 0x181f ;  /* 0x0000181fff037424 */ /* 0x000fe200078e00ff */
[----:B------:R-:W-:Y:S02]  /*1c8a0*/  MOV R2, 0x1c8c0 ;  /* 0x0001c8c000027802 */ /* 0x000fe40000000f00 */
[----:B-----5:R-:W-:Y:S05]  /*1c8b0*/  CALL.REL.NOINC `($__internal_32_$__cuda_sm70_shflsync_idx_p) ;  /* 0x00001c0000007944 */ /* 0x020fea0003c00000 */
[----:B------:R-:W-:Y:S01]  /*1c8c0*/  MOV R4, R15 ;  /* 0x0000000f00047202 */ /* 0x000fe20000000f00 */
[----:B------:R-:W-:Y:S05]  /*1c8d0*/  BRA `(.L_x_1913) ;  /* 0xfffed4c000007947 */ /* 0x000fea000383ffff */
.L_x_1760:
[----:B------:R-:W-:Y:S01]  /*1c8e0*/  IMAD.MOV.U32 R208, RZ, RZ, R9 ;  /* 0x000000ffffd07224 */ /* 0x000fe200078e0009 */
[----:B------:R-:W-:Y:S01]  /*1c8f0*/  MOV R15, RZ ;  /* 0x000000ff000f7202 */ /* 0x000fe20000000f00 */
[----:B------:R-:W-:Y:S01]  /*1c900*/  IMAD.MOV.U32 R3, RZ, RZ, 0x181f ;  /* 0x0000181fff037424 */ /* 0x000fe200078e00ff */
[----:B------:R-:W-:Y:S02]  /*1c910*/  MOV R2, 0x1c930 ;  /* 0x0001c93000027802 */ /* 0x000fe40000000f00 */
[----:B-12--5:R-:W-:Y:S05]  /*1c920*/  CALL.REL.NOINC `($__internal_32_$__cuda_sm70_shflsync_idx_p) ;  /* 0x00001b9000007944 */ /* 0x026fea0003c00000 */
[----:B------:R-:W-:Y:S01]  /*1c930*/  MOV R2, R15 ;  /* 0x0000000f00027202 */ /* 0x000fe20000000f00 */
[----:B------:R-:W-:Y:S05]  /*1c940*/  BRA `(.L_x_1914) ;  /* 0xfffed47000007947 */ /* 0x000fea000383ffff */
.L_x_1763:
[----:B------:R-:W-:Y:S01]  /*1c950*/  IMAD.MOV.U32 R208, RZ, RZ, R5 ;  /* 0x000000ffffd07224 */ /* 0x000fe200078e0005 */
[----:B--2---:R-:W-:Y:S01]  /*1c960*/  MOV R15, 0x1 ;  /* 0x00000001000f7802 */ /* 0x004fe20000000f00 */
[----:B------:R-:W-:Y:S01]  /*1c970*/  IMAD.MOV.U32 R3, RZ, RZ, 0x181f ;  /* 0x0000181fff037424 */ /* 0x000fe200078e00ff */
[----:B----4-:R-:W-:-:S02]  /*1c980*/  MOV R2, 0x1c9a0 ;  /* 0x0001c9a000027802 */ /* 0x010fc40000000f00 */
[----:B-1-3-5:R-:W-:Y:S05]  /*1c990*/  CALL.REL.NOINC `($__internal_32_$__cuda_sm70_shflsync_idx_p) ;  /* 0x00001b2000007944 */ /* 0x02afea0003c00000 */
[----:B------:R-:W-:Y:S01]  /*1c9a0*/  IMAD.MOV.U32 R4, RZ, RZ, R15 ;  /* 0x000000ffff047224 */ /* 0x000fe200078e000f */
[----:B------:R-:W-:Y:S01]  /*1c9b0*/  MOV R15, 0x1 ;  /* 0x00000001000f7802 */ /* 0x000fe20000000f00 */
[----:B------:R-:W-:Y:S01]  /*1c9c0*/  IMAD.MOV.U32 R208, RZ, RZ, R9 ;  /* 0x000000ffffd07224 */ /* 0x000fe200078e0009 */
[----:B------:R-:W-:-:S02]  /*1c9d0*/  MOV R3, 0x181f ;  /* 0x0000181f00037802 */ /* 0x000fc40000000f00 */
[----:B------:R-:W-:Y:S02]  /*1c9e0*/  MOV R2, 0x1ca00 ;  /* 0x0001ca0000027802 */ /* 0x000fe40000000f00 */
[----:B------:R-:W-:Y:S05]  /*1c9f0*/  CALL.REL.NOINC `($__internal_32_$__cuda_sm70_shflsync_idx_p) ;  /* 0x00001ac000007944 */ /* 0x000fea0003c00000 */
[----:B------:R-:W-:Y:S01]  /*1ca00*/  MOV R2, R15 ;  /* 0x0000000f00027202 */ /* 0x000fe20000000f00 */
[----:B------:R-:W-:Y:S05]  /*1ca10*/  BRA `(.L_x_1915) ;  /* 0xfffed54000007947 */ /* 0x000fea000383ffff */
.L_x_1766:
[----:B------:R-:W-:Y:S01]  /*1ca20*/  IMAD.MOV.U32 R208, RZ, RZ, R5 ;  /* 0x000000ffffd07224 */ /* 0x000fe200078e0005 */
[----:B-1----:R-:W-:Y:S01]  /*1ca30*/  MOV R15, 0x2 ;  /* 0x00000002000f7802 */ /* 0x002fe20000000f00 */
[----:B------:R-:W-:Y:S01]  /*1ca40*/  IMAD.MOV.U32 R3, RZ, RZ, 0x181f ;  /* 0x0000181fff037424 */ /* 0x000fe200078e00ff */
[----:B----4-:R-:W-:Y:S02]  /*1ca50*/  MOV R2, 0x1ca70 ;  /* 0x0001ca7000027802 */ /* 0x010fe40000000f00 */
[----:B--23-5:R-:W-:Y:S05]  /*1ca60*/  CALL.REL.NOINC `($__internal_32_$__cuda_sm70_shflsync_idx_p) ;  /* 0x00001a5000007944 */ /* 0x02cfea0003c00000 */
[----:B------:R-:W-:Y:S01]  /*1ca70*/  MOV R4, R15 ;  /* 0x0000000f00047202 */ /* 0x000fe20000000f00 */
[----:B------:R-:W-:Y:S05]  /*1ca80*/  BRA `(.L_x_1916) ;  /* 0xfffed64000007947 */ /* 0x000fea000383ffff */
.L_x_1767:
[----:B------:R-:W-:Y:S01]  /*1ca90*/  IMAD.MOV.U32 R208, RZ, RZ, R9 ;  /* 0x000000ffffd07224 */ /* 0x000fe200078e0009 */
[----:B------:R-:W-:Y:S01]  /*1caa0*/  MOV R15, 0x2 ;  /* 0x00000002000f7802 */ /* 0x000fe20000000f00 */
[----:B------:R-:W-:Y:S01]  /*1cab0*/  IMAD.MOV.U32 R3, RZ, RZ, 0x181f ;  /* 0x0000181fff037424 */ /* 0x000fe200078e00ff */
[----:B----4-:R-:W-:Y:S02]  /*1cac0*/  MOV R2, 0x1cae0 ;  /* 0x0001cae000027802 */ /* 0x010fe40000000f00 */
[----:B-123-5:R-:W-:Y:S05]  /*1cad0*/  CALL.REL.NOINC `($__internal_32_$__cuda_sm70_shflsync_idx_p) ;  /* 0x000019e000007944 */ /* 0x02efea0003c00000 */
[----:B------:R-:W-:Y:S01]  /*1cae0*/  MOV R2, R15 ;  /* 0x0000000f00027202 */ /* 0x000fe20000000f00 */
[----:B------:R-:W-:Y:S05]  /*1caf0*/  BRA `(.L_x_1917) ;  /* 0xfffed5f000007947 */ /* 0x000fea000383ffff */
.L_x_1770:
[----:B------:R-:W-:Y:S01]  /*1cb00*/  IMAD.MOV.U32 R208, RZ, RZ, R5 ;  /* 0x000000ffffd07224 */ /* 0x000fe200078e0005 */
[----:B-1----:R-:W-:Y:S01]  /*1cb10*/  MOV R15, 0x3 ;  /* 0x00000003000f7802 */ /* 0x002fe20000000f00 */
[----:B------:R-:W-:Y:S01]  /*1cb20*/  IMAD.MOV.U32 R3, RZ, RZ, 0x181f ;  /* 0x0000181fff037424 */ /* 0x000fe200078e00ff */
[----:B------:R-:W-:-:S02]  /*1cb30*/  MOV R2, 0x1cb50 ;  /* 0x0001cb5000027802 */ /* 0x000fc40000000f00 */
[----:B--2345:R-:W-:Y:S05]  /*1cb40*/  CALL.REL.NOINC `($__internal_32_$__cuda_sm70_shflsync_idx_p) ;  /* 0x0000197000007944 */ /* 0x03cfea0003c00000 */
        /* <DEDUP_REMOVED lines=8> */
.L_x_1827:
[----:B------:R-:W-:Y:S01]  /*1cbd0*/  IMAD.MOV.U32 R208, RZ, RZ, R6 ;  /* 0x000000ffffd07224 */ /* 0x000fe200078e0006 */
[----:B------:R-:W-:Y:S01]  /*1cbe0*/  MOV R15, 0x1 ;  /* 0x00000001000f7802 */ /* 0x000fe20000000f00 */
[----:B----4-:R-:W-:Y:S01]  /*1cbf0*/  IMAD.MOV.U32 R3, RZ, RZ, 0x181f ;  /* 0x0000181fff037424 */ /* 0x010fe200078e00ff */
[----:B------:R-:W-:Y:S02]  /*1cc00*/  MOV R2, 0x1cc20 ;  /* 0x0001cc2000027802 */ /* 0x000fe40000000f00 */
[----:B-----5:R-:W-:Y:S05]  /*1cc10*/  CALL.REL.NOINC `($__internal_32_$__cuda_sm70_shflsync_idx_p) ;  /* 0x000018a000007944 */ /* 0x020fea0003c00000 */
[----:B------:R-:W-:Y:S01]  /*1cc20*/  IMAD.MOV.U32 R5, RZ, RZ, R15 ;  /* 0x000000ffff057224 */ /* 0x000fe200078e000f */
[----:B------:R-:W-:Y:S01]  /*1cc30*/  MOV R15, 0x1 ;  /* 0x00000001000f7802 */ /* 0x000fe20000000f00 */
[----:B------:R-:W-:Y:S01]  /*1cc40*/  IMAD.MOV.U32 R208, RZ, RZ, R9 ;  /* 0x000000ffffd07224 */ /* 0x000fe200078e0009 */
[----:B------:R-:W-:Y:S02]  /*1cc50*/  MOV R3, 0x181f ;  /* 0x0000181f00037802 */ /* 0x000fe40000000f00 */
[----:B------:R-:W-:Y:S02]  /*1cc60*/  MOV R2, 0x1cc80 ;  /* 0x0001cc8000027802 */ /* 0x000fe40000000f00 */
[----:B------:R-:W-:Y:S05]  /*1cc70*/  CALL.REL.NOINC `($__internal_32_$__cuda_sm70_shflsync_idx_p) ;  /* 0x0000184000007944 */ /* 0x000fea0003c00000 */
[----:B------:R-:W-:Y:S01]  /*1cc80*/  MOV R2, R15 ;  /* 0x0000000f00027202 */ /* 0x000fe20000000f00 */
[----:B------:R-:W-:Y:S05]  /*1cc90*/  BRA `(.L_x_1919) ;  /* 0xffff48a000007947 */ /* 0x000fea000383ffff */
.L_x_1830:
[----:B------:R-:W-:Y:S01]  /*1cca0*/  IMAD.MOV.U32 R208, RZ, RZ, R5 ;  /* 0x000000ffffd07224 */ /* 0x000fe200078e0005 */
[----:B------:R-:W-:Y:S01]  /*1ccb0*/  MOV R15, RZ ;  /* 0x000000ff000f7202 */ /* 0x000fe20000000f00 */
[----:B------:R-:W-:Y:S01]  /*1ccc0*/  IMAD.MOV.U32 R3, RZ, RZ, 0x181f ;  /* 0x0000181fff037424 */ /* 0x000fe200078e00ff */
[----:B------:R-:W-:-:S02]  /*1ccd0*/  MOV R2, 0x1ccf0 ;  /* 0x0001ccf000027802 */ /* 0x000fc40000000f00 */
[----:B------:R-:W-:Y:S05]  /*1cce0*/  CALL.REL.NOINC `($__internal_32_$__cuda_sm70_shflsync_idx_p) ;  /* 0x000017d000007944 */ /* 0x000fea0003c00000 */
[----:B------:R-:W-:Y:S01]  /*1ccf0*/  MOV R4, R15 ;  /* 0x0000000f00047202 */ /* 0x000fe20000000f00 */
[----:B------:R-:W-:Y:S05]  /*1cd00*/  BRA `(.L_x_1920) ;  /* 0xffff590000007947 */ /* 0x000fea000383ffff */
.L_x_1831:
[----:B------:R-:W-:Y:S01]  /*1cd10*/  IMAD.MOV.U32 R208, RZ, RZ, R6 ;  /* 0x000000ffffd07224 */ /* 0x000fe200078e0006 */
[----:B------:R-:W-:Y:S01]  /*1cd20*/  MOV R15, RZ ;  /* 0x000000ff000f7202 */ /* 0x000fe20000000f00 */
[----:B------:R-:W-:Y:S01]  /*1cd30*/  IMAD.MOV.U32 R3, RZ, RZ, 0x181f ;  /* 0x0000181fff037424 */ /* 0x000fe200078e00ff */
[----:B------:R-:W-:-:S02]  /*1cd40*/  MOV R2, 0x1cd60 ;  /* 0x0001cd6000027802 */ /* 0x000fc40000000f00 */
[----:B-12---:R-:W-:Y:S05]  /*1cd50*/  CALL.REL.NOINC `($__internal_32_$__cuda_sm70_shflsync_idx_p) ;  /* 0x0000176000007944 */ /* 0x006fea0003c00000 */
[----:B------:R-:W-:Y:S01]  /*1cd60*/  MOV R2, R15 ;  /* 0x0000000f00027202 */ /* 0x000fe20000000f00 */
[----:B------:R-:W-:Y:S05]  /*1cd70*/  BRA `(.L_x_1921) ;  /* 0xffff58b000007947 */ /* 0x000fea000383ffff */
.L_x_1834:
[----:B------:R-:W-:Y:S01]  /*1cd80*/  IMAD.MOV.U32 R208, RZ, RZ, R5 ;  /* 0x000000ffffd07224 */ /* 0x000fe200078e0005 */
[----:B--2---:R-:W-:Y:S01]  /*1cd90*/  MOV R15, 0x1 ;  /* 0x00000001000f7802 */ /* 0x004fe20000000f00 */
[----:B------:R-:W-:Y:S01]  /*1cda0*/  IMAD.MOV.U32 R3, RZ, RZ, 0x181f ;  /* 0x0000181fff037424 */ /* 0x000fe200078e00ff */
[----:B----4-:R-:W-:-:S03]  /*1cdb0*/  MOV R2, 0x1cdd0 ;  /* 0x0001cdd000027802 */ /* 0x010fc60000000f00 */
[----:B-1-3--:R-:W-:Y:S05]  /*1cdc0*/  CALL.REL.NOINC `($__internal_32_$__cuda_sm70_shflsync_idx_p) ;  /* 0x000016f000007944 */ /* 0x00afea0003c00000 */
        /* <DEDUP_REMOVED lines=8> */
.L_x_1835:
[----:B------:R-:W-:Y:S01]  /*1ce50*/  IMAD.MOV.U32 R4, RZ, RZ, R6 ;  /* 0x000000ffff047224 */ /* 0x000fe200078e0006 */
[----:B------:R-:W-:Y:S02]  /*1ce60*/  MOV R3, 0x2 ;  /* 0x0000000200037802 */ /* 0x000fe40000000f00 */
[----:B------:R-:W-:Y:S02]  /*1ce70*/  MOV R2, 0x1ce90 ;  /* 0x0001ce9000027802 */ /* 0x000fe40000000f00 */
[----:B------:R-:W-:Y:S05]  /*1ce80*/  CALL.REL.NOINC `($__internal_31_$__cuda_sm70_shflsync_bfly_p) ;  /* 0x000015d000007944 */ /* 0x000fea0003c00000 */
[----:B------:R-:W-:Y:S01]  /*1ce90*/  MOV R2, R13 ;  /* 0x0000000d00027202 */ /* 0x000fe20000000f00 */
[----:B------:R-:W-:Y:S05]  /*1cea0*/  BRA `(.L_x_1923) ;  /* 0xffff5e0000007947 */ /* 0x000fea000383ffff */
.L_x_1836:
[----:B------:R-:W-:Y:S01]  /*1ceb0*/  IMAD.MOV.U32 R4, RZ, RZ, R6 ;  /* 0x000000ffff047224 */ /* 0x000fe200078e0006 */
[----:B------:R-:W-:Y:S02]  /*1cec0*/  MOV R3, 0x1 ;  /* 0x0000000100037802 */ /* 0x000fe40000000f00 */
[----:B------:R-:W-:Y:S02]  /*1ced0*/  MOV R2, 0x1cef0 ;  /* 0x0001cef000027802 */ /* 0x000fe40000000f00 */
[----:B------:R-:W-:Y:S05]  /*1cee0*/  CALL.REL.NOINC `($__internal_31_$__cuda_sm70_shflsync_bfly_p) ;  /* 0x0000157000007944 */ /* 0x000fea0003c00000 */
[----:B------:R-:W-:Y:S01]  /*1cef0*/  FMNMX.FTZ R6, R6, R13, !PT ;  /* 0x0000000d06067209 */ /* 0x000fe20007810000 */
[----:B------:R-:W-:Y:S01]  /*1cf00*/  IMAD.MOV.U32 R4, RZ, RZ, R5 ;  /* 0x000000ffff047224 */ /* 0x000fe200078e0005 */
[----:B------:R-:W-:Y:S01]  /*1cf10*/  MOV R2, 0x1cf40 ;  /* 0x0001cf4000027802 */ /* 0x000fe20000000f00 */
[----:B------:R-:W-:-:S02]  /*1cf20*/  IMAD.MOV.U32 R3, RZ, RZ, 0x2 ;  /* 0x00000002ff037424 */ /* 0x000fc400078e00ff */
[----:B------:R-:W-:Y:S05]  /*1cf30*/  CALL.REL.NOINC `($__internal_31_$__cuda_sm70_shflsync_bfly_p) ;  /* 0x0000152000007944 */ /* 0x000fea0003c00000 */
[----:B------:R-:W-:Y:S01]  /*1cf40*/  FMNMX.FTZ R5, R5, R13, !PT ;  /* 0x0000000d05057209 */ /* 0x000fe20007810000 */
[----:B------:R-:W-:Y:S01]  /*1cf50*/  IMAD.MOV.U32 R3, RZ, RZ, 0x1 ;  /* 0x00000001ff037424 */ /* 0x000fe200078e00ff */
[----:B------:R-:W-:-:S03]  /*1cf60*/  MOV R2, 0x1cf90 ;  /* 0x0001cf9000027802 */ /* 0x000fc60000000f00 */
[----:B------:R-:W-:Y:S02]  /*1cf70*/  IMAD.MOV.U32 R4, RZ, RZ, R5 ;  /* 0x000000ffff047224 */ /* 0x000fe400078e0005 */
[----:B------:R-:W-:Y:S05]  /*1cf80*/  CALL.REL.NOINC `($__internal_31_$__cuda_sm70_shflsync_bfly_p) ;  /* 0x000014d000007944 */ /* 0x000fea0003c00000 */
[----:B------:R-:W-:Y:S01]  /*1cf90*/  MOV R4, R13 ;  /* 0x0000000d00047202 */ /* 0x000fe20000000f00 */
[----:B------:R-:W-:Y:S05]  /*1cfa0*/  BRA `(.L_x_1924) ;  /* 0xffff5d7000007947 */ /* 0x000fea000383ffff */
.L_x_1838:
[----:B------:R-:W-:Y:S01]  /*1cfb0*/  MOV R15, RZ ;  /* 0x000000ff000f7202 */ /* 0x000fe20000000f00 */
[----:B------:R-:W-:Y:S01]  /*1cfc0*/  IMAD.MOV.U32 R208, RZ, RZ, R4 ;  /* 0x000000ffffd07224 */ /* 0x000fe200078e0004 */
[----:B-1----:R-:W-:Y:S01]  /*1cfd0*/  MOV R2, 0x1d000 ;  /* 0x0001d00000027802 */ /* 0x002fe20000000f00 */
[----:B------:R-:W-:Y:S02]  /*1cfe0*/  IMAD.MOV.U32 R3, RZ, RZ, 0x181f ;  /* 0x0000181fff037424 */ /* 0x000fe400078e00ff */
[----:B--234-:R-:W-:Y:S05]  /*1cff0*/  CALL.REL.NOINC `($__internal_32_$__cuda_sm70_shflsync_idx_p) ;  /* 0x000014c000007944 */ /* 0x01cfea0003c00000 */
[----:B------:R-:W-:Y:S01]  /*1d000*/  MOV R2, R15 ;  /* 0x0000000f00027202 */ /* 0x000fe20000000f00 */
[----:B------:R-:W-:-:S05]  /*1d010*/  BRA `(.L_x_1925) ;  /* 0xffff6e2000007947 */ /* 0x000fca000383ffff */
.L_x_1841:
[----:B---3--:R-:W-:Y:S01]  /*1d020*/  MOV R15, 0x1 ;  /* 0x00000001000f7802 */ /* 0x008fe20000000f00 */
[----:B------:R-:W-:Y:S01]  /*1d030*/  IMAD.MOV.U32 R208, RZ, RZ, R4 ;  /* 0x000000ffffd07224 */ /* 0x000fe200078e0004 */
[----:B------:R-:W-:Y:S01]  /*1d040*/  MOV R2, 0x1d070 ;  /* 0x0001d07000027802 */ /* 0x000fe20000000f00 */
[----:B------:R-:W-:Y:S02]  /*1d050*/  IMAD.MOV.U32 R3, RZ, RZ, 0x181f ;  /* 0x0000181fff037424 */ /* 0x000fe400078e00ff */
[----:B--2---:R-:W-:Y:S05]  /*1d060*/  CALL.REL.NOINC `($__internal_32_$__cuda_sm70_shflsync_idx_p) ;  /* 0x0000145000007944 */ /* 0x004fea0003c00000 */
[----:B------:R-:W-:Y:S01]  /*1d070*/  MOV R3, 0x181f ;  /* 0x0000181f00037802 */ /* 0x000fe20000000f00 */
[----:B------:R-:W-:Y:S01]  /*1d080*/  IMAD.MOV.U32 R4, RZ, RZ, R15 ;  /* 0x000000ffff047224 */ /* 0x000fe200078e000f */
[----:B------:R-:W-:Y:S01]  /*1d090*/  MOV R15, 0x1 ;  /* 0x00000001000f7802 */ /* 0x000fe20000000f00 */
[----:B------:R-:W-:Y:S01]  /*1d0a0*/  IMAD.MOV.U32 R208, RZ, RZ, R20 ;  /* 0x000000ffffd07224 */ /* 0x000fe200078e0014 */
[----:B------:R-:W-:Y:S02]  /*1d0b0*/  MOV R2, 0x1d0d0 ;  /* 0x0001d0d000027802 */ /* 0x000fe40000000f00 */
[----:B------:R-:W-:Y:S05]  /*1d0c0*/  CALL.REL.NOINC `($__internal_32_$__cuda_sm70_shflsync_idx_p) ;  /* 0x000013f000007944 */ /* 0x000fea0003c00000 */
[----:B------:R-:W-:Y:S01]  /*1d0d0*/  MOV R2, R15 ;  /* 0x0000000f00027202 */ /* 0x000fe20000000f00 */
[----:B------:R-:W-:-:S05]  /*1d0e0*/  BRA `(.L_x_1926) ;  /* 0xffff6eb000007947 */ /* 0x000fca000383ffff */
.L_x_1844:
[----:B------:R-:W-:Y:S01]  /*1d0f0*/  MOV R15, RZ ;  /* 0x000000ff000f7202 */ /* 0x000fe20000000f00 */
[----:B------:R-:W-:Y:S01]  /*1d100*/  IMAD.MOV.U32 R208, RZ, RZ, R13 ;  /* 0x000000ffffd07224 */ /* 0x000fe200078e000d */
[----:B------:R-:W-:Y:S01]  /*1d110*/  MOV R2, 0x1d140 ;  /* 0x0001d14000027802 */ /* 0x000fe20000000f00 */
[----:B------:R-:W-:Y:S02]  /*1d120*/  IMAD.MOV.U32 R3, RZ, RZ, 0x181f ;  /* 0x0000181fff037424 */ /* 0x000fe400078e00ff */
[----:B-1----:R-:W-:Y:S05]  /*1d130*/  CALL.REL.NOINC `($__internal_32_$__cuda_sm70_shflsync_idx_p) ;  /* 0x0000138000007944 */ /* 0x002fea0003c00000 */
[----:B------:R-:W-:Y:S01]  /*1d140*/  MOV R4, R15 ;  /* 0x0000000f00047202 */ /* 0x000fe20000000f00 */
[----:B------:R-:W-:-:S05]  /*1d150*/  BRA `(.L_x_1927) ;  /* 0xffff7ea000007947 */ /* 0x000fca000383ffff */
.L_x_1845:
[----:B------:R-:W-:Y:S01]  /*1d160*/  MOV R15, RZ ;  /* 0x000000ff000f7202 */ /* 0x000fe20000000f00 */
[----:B------:R-:W-:Y:S01]  /*1d170*/  IMAD.MOV.U32 R208, RZ, RZ, R16 ;  /* 0x000000ffffd07224 */ /* 0x000fe200078e0010 */
[----:B------:R-:W-:Y:S01]  /*1d180*/  MOV R2, 0x1d1b0 ;  /* 0x0001d1b000027802 */ /* 0x000fe20000000f00 */
[----:B------:R-:W-:Y:S02]  /*1d190*/  IMAD.MOV.U32 R3, RZ, RZ, 0x181f ;  /* 0x0000181fff037424 */ /* 0x000fe400078e00ff */
[----:B-123--:R-:W-:Y:S05]  /*1d1a0*/  CALL.REL.NOINC `($__internal_32_$__cuda_sm70_shflsync_idx_p) ;  /* 0x0000131000007944 */ /* 0x00efea0003c00000 */
[----:B------:R-:W-:Y:S01]  /*1d1b0*/  MOV R2, R15 ;  /* 0x0000000f00027202 */ /* 0x000fe20000000f00 */
[----:B------:R-:W-:-:S05]  /*1d1c0*/  BRA `(.L_x_1928) ;  /* 0xffff7e5000007947 */ /* 0x000fca000383ffff */
.L_x_1846:
[----:B--2---:R-:W-:Y:S01]  /*1d1d0*/  MOV R15, 0x1 ;  /* 0x00000001000f7802 */ /* 0x004fe20000000f00 */
[----:B------:R-:W-:Y:S01]  /*1d1e0*/  IMAD.MOV.U32 R208, RZ, RZ, R13 ;  /* 0x000000ffffd07224 */ /* 0x000fe200078e000d */
[----:B------:R-:W-:Y:S01]  /*1d1f0*/  MOV R2, 0x1d220 ;  /* 0x0001d22000027802 */ /* 0x000fe20000000f00 */
[----:B------:R-:W-:Y:S03]  /*1d200*/  IMAD.MOV.U32 R3, RZ, RZ, 0x181f ;  /* 0x0000181fff037424 */ /* 0x000fe600078e00ff */
[----:B-1--4-:R-:W-:Y:S05]  /*1d210*/  CALL.REL.NOINC `($__internal_32_$__cuda_sm70_shflsync_idx_p) ;  /* 0x000012a000007944 */ /* 0x012fea0003c00000 */
        /* <DEDUP_REMOVED lines=8> */
.L_x_1847:
[----:B------:R-:W-:Y:S02]  /*1d2a0*/  MOV R3, 0x2 ;  /* 0x0000000200037802 */ /* 0x000fe40000000f00 */
[----:B------:R-:W-:Y:S02]  /*1d2b0*/  MOV R2, 0x1d2d0 ;  /* 0x0001d2d000027802 */ /* 0x000fe40000000f00 */
[----:B------:R-:W-:Y:S05]  /*1d2c0*/  CALL.REL.NOINC `($__internal_31_$__cuda_sm70_shflsync_bfly_p) ;  /* 0x0000119000007944 */ /* 0x000fea0003c00000 */
[----:B------:R-:W-:Y:S01]  /*1d2d0*/  MOV R2, R13 ;  /* 0x0000000d00027202 */ /* 0x000fe20000000f00 */
[----:B------:R-:W-:-:S05]  /*1d2e0*/  BRA `(.L_x_1930) ;  /* 0xffff811000007947 */ /* 0x000fca000383ffff */
.L_x_1848:
[----:B------:R-:W-:Y:S02]  /*1d2f0*/  MOV R3, 0x1 ;  /* 0x0000000100037802 */ /* 0x000fe40000000f00 */
[----:B------:R-:W-:Y:S02]  /*1d300*/  MOV R2, 0x1d320 ;  /* 0x0001d32000027802 */ /* 0x000fe40000000f00 */
[----:B------:R-:W-:Y:S05]  /*1d310*/  CALL.REL.NOINC `($__internal_31_$__cuda_sm70_shflsync_bfly_p) ;  /* 0x0000114000007944 */ /* 0x000fea0003c00000 */
[----:B------:R-:W-:Y:S01]  /*1d320*/  IMAD.MOV.U32 R3, RZ, RZ, 0x2 ;  /* 0x00000002ff037424 */ /* 0x000fe200078e00ff */
[----:B------:R-:W-:Y:S01]  /*1d330*/  FMNMX.FTZ R6, R4, R13, !PT ;  /* 0x0000000d04067209 */ /* 0x000fe20007810000 */
[----:B------:R-:W-:Y:S01]  /*1d340*/  IMAD.MOV.U32 R4, RZ, RZ, R12 ;  /* 0x000000ffff047224 */ /* 0x000fe200078e000c */
[----:B------:R-:W-:Y:S02]  /*1d350*/  MOV R2, 0x1d370 ;  /* 0x0001d37000027802 */ /* 0x000fe40000000f00 */
[----:B------:R-:W-:Y:S05]  /*1d360*/  CALL.REL.NOINC `($__internal_31_$__cuda_sm70_shflsync_bfly_p) ;  /* 0x000010f000007944 */ /* 0x000fea0003c00000 */
[----:B------:R-:W-:Y:S01]  /*1d370*/  FMNMX.FTZ R4, R12, R13, !PT ;  /* 0x0000000d0c047209 */ /* 0x000fe20007810000 */
[----:B------:R-:W-:Y:S01]  /*1d380*/  IMAD.MOV.U32 R3, RZ, RZ, 0x1 ;  /* 0x00000001ff037424 */ /* 0x000fe200078e00ff */
[----:B------:R-:W-:Y:S02]  /*1d390*/  MOV R2, 0x1d3b0 ;  /* 0x0001d3b000027802 */ /* 0x000fe40000000f00 */
[----:B------:R-:W-:Y:S05]  /*1d3a0*/  CALL.REL.NOINC `($__internal_31_$__cuda_sm70_shflsync_bfly_p) ;  /* 0x000010b000007944 */ /* 0x000fea0003c00000 */
[----:B------:R-:W-:Y:S01]  /*1d3b0*/  MOV R2, R13 ;  /* 0x0000000d00027202 */ /* 0x000fe20000000f00 */
[----:B------:R-:W-:-:S05]  /*1d3c0*/  BRA `(.L_x_1931) ;  /* 0xffff80a000007947 */ /* 0x000fca000383ffff */
.L_x_1850:
[----:B------:R-:W-:Y:S01]  /*1d3d0*/  IMAD.MOV.U32 R4, RZ, RZ, R217 ;  /* 0x000000ffff047224 */ /* 0x000fe200078e00d9 */
[----:B------:R-:W-:-:S02]  /*1d3e0*/  MOV R3, 0x2 ;  /* 0x0000000200037802 */ /* 0x000fc40000000f00 */
[----:B------:R-:W-:Y:S02]  /*1d3f0*/  MOV R2, 0x1d410 ;  /* 0x0001d41000027802 */ /* 0x000fe40000000f00 */
[----:B------:R-:W-:Y:S05]  /*1d400*/  CALL.REL.NOINC `($__internal_31_$__cuda_sm70_shflsync_bfly_p) ;  /* 0x0000105000007944 */ /* 0x000fea0003c00000 */
[----:B------:R-:W-:Y:S01]  /*1d410*/  FADD.FTZ R4, R217, R13 ;  /* 0x0000000dd9047221 */ /* 0x000fe20000010000 */
[----:B------:R-:W-:Y:S02]  /*1d420*/  MOV R3, 0x1 ;  /* 0x0000000100037802 */ /* 0x000fe40000000f00 */
[----:B------:R-:W-:Y:S02]  /*1d430*/  MOV R2, 0x1d450 ;  /* 0x0001d45000027802 */ /* 0x000fe40000000f00 */
[----:B------:R-:W-:Y:S05]  /*1d440*/  CALL.REL.NOINC `($__internal_31_$__cuda_sm70_shflsync_bfly_p) ;  /* 0x0000101000007944 */ /* 0x000fea0003c00000 */
[----:B------:R-:W-:Y:S01]  /*1d450*/  FADD.FTZ R9, R4, R13 ;  /* 0x0000000d04097221 */ /* 0x000fe20000010000 */
[----:B------:R-:W-:Y:S02]  /*1d460*/  MOV R4, R216 ;  /* 0x000000d800047202 */ /* 0x000fe40000000f00 */
[----:B------:R-:W-:Y:S02]  /*1d470*/  MOV R3, 0x2 ;  /* 0x0000000200037802 */ /* 0x000fe40000000f00 */
[----:B------:R-:W-:Y:S02]  /*1d480*/  MOV R2, 0x1d4a0 ;  /* 0x0001d4a000027802 */ /* 0x000fe40000000f00 */
[----:B------:R-:W-:Y:S05]  /*1d490*/  CALL.REL.NOINC `($__internal_31_$__cuda_sm70_shflsync_bfly_p) ;  /* 0x00000fc000007944 */ /* 0x000fea0003c00000 */
[----:B------:R-:W-:Y:S01]  /*1d4a0*/  FADD.FTZ R4, R216, R13 ;  /* 0x0000000dd8047221 */ /* 0x000fe20000010000 */
[----:B------:R-:W-:Y:S02]  /*1d4b0*/  MOV R3, 0x1 ;  /* 0x0000000100037802 */ /* 0x000fe40000000f00 */
[----:B------:R-:W-:-:S02]  /*1d4c0*/  MOV R2, 0x1d4e0 ;  /* 0x0001d4e000027802 */ /* 0x000fc40000000f00 */
[----:B------:R-:W-:Y:S05]  /*1d4d0*/  CALL.REL.NOINC `($__internal_31_$__cuda_sm70_shflsync_bfly_p) ;  /* 0x00000f8000007944 */ /* 0x000fea0003c00000 */
[----:B------:R-:W-:Y:S01]  /*1d4e0*/  MOV R2, R13 ;  /* 0x0000000d00027202 */ /* 0x000fe20000000f00 */
[----:B------:R-:W-:Y:S05]  /*1d4f0*/  BRA `(.L_x_1932) ;  /* 0xffff973000007947 */ /* 0x000fea000383ffff */
.L_x_1857:
[----:B--234-:R-:W-:Y:S01]  /*1d500*/  IMAD.MOV.U32 R208, RZ, RZ, R9 ;  /* 0x000000ffffd07224 */ /* 0x01cfe200078e0009 */
[----:B------:R-:W-:Y:S01]  /*1d510*/  MOV R15, RZ ;  /* 0x000000ff000f7202 */ /* 0x000fe20000000f00 */
[----:B------:R-:W-:Y:S01]  /*1d520*/  IMAD.MOV.U32 R3, RZ, RZ, 0x181f ;  /* 0x0000181fff037424 */ /* 0x000fe200078e00ff */
[----:B------:R-:W-:-:S02]  /*1d530*/  MOV R2, 0x1d550 ;  /* 0x0001d55000027802 */ /* 0x000fc40000000f00 */
[----:B-1----:R-:W-:Y:S05]  /*1d540*/  CALL.REL.NOINC `($__internal_32_$__cuda_sm70_shflsync_idx_p) ;  /* 0x00000f7000007944 */ /* 0x002fea0003c00000 */
[----:B------:R-:W-:Y:S01]  /*1d550*/  MOV R5, R15 ;  /* 0x0000000f00057202 */ /* 0x000fe20000000f00 */
[----:B------:R-:W-:Y:S05]  /*1d560*/  BRA `(.L_x_1933) ;  /* 0xffffb36000007947 */ /* 0x000fea000383ffff */
.L_x_1858:
[----:B------:R-:W-:Y:S01]  /*1d570*/  IMAD.MOV.U32 R208, RZ, RZ, R16 ;  /* 0x000000ffffd07224 */ /* 0x000fe200078e0010 */
[----:B------:R-:W-:Y:S01]  /*1d580*/  MOV R15, RZ ;  /* 0x000000ff000f7202 */ /* 0x000fe20000000f00 */
[----:B------:R-:W-:Y:S01]  /*1d590*/  IMAD.MOV.U32 R3, RZ, RZ, 0x181f ;  /* 0x0000181fff037424 */ /* 0x000fe200078e00ff */
[----:B------:R-:W-:-:S02]  /*1d5a0*/  MOV R2, 0x1d5c0 ;  /* 0x0001d5c000027802 */ /* 0x000fc40000000f00 */
[----:B-123--:R-:W-:Y:S05]  /*1d5b0*/  CALL.REL.NOINC `($__internal_32_$__cuda_sm70_shflsync_idx_p) ;  /* 0x00000f0000007944 */ /* 0x00efea0003c00000 */
[----:B------:R-:W-:Y:S01]  /*1d5c0*/  MOV R2, R15 ;  /* 0x0000000f00027202 */ /* 0x000fe20000000f00 */
[----:B------:R-:W-:Y:S05]  /*1d5d0*/  BRA `(.L_x_1934) ;  /* 0xffffb31000007947 */ /* 0x000fea000383ffff */
.L_x_1861:
[----:B------:R-:W-:Y:S01]  /*1d5e0*/  IMAD.MOV.U32 R208, RZ, RZ, R9 ;  /* 0x000000ffffd07224 */ /* 0x000fe200078e0009 */
[----:B--2---:R-:W-:Y:S01]  /*1d5f0*/  MOV R15, 0x1 ;  /* 0x00000001000f7802 */ /* 0x004fe20000000f00 */
[----:B------:R-:W-:Y:S01]  /*1d600*/  IMAD.MOV.U32 R3, RZ, RZ, 0x181f ;  /* 0x0000181fff037424 */ /* 0x000fe200078e00ff */
[----:B------:R-:W-:-:S02]  /*1d610*/  MOV R2, 0x1d630 ;  /* 0x0001d63000027802 */ /* 0x000fc40000000f00 */
[----:B-1-34-:R-:W-:Y:S05]  /*1d620*/  CALL.REL.NOINC `($__internal_32_$__cuda_sm70_shflsync_idx_p) ;  /* 0x00000e9000007944 */ /* 0x01afea0003c00000 */
        /* <DEDUP_REMOVED lines=8> */
.L_x_1864:
[----:B------:R-:W-:Y:S01]  /*1d6b0*/  IMAD.MOV.U32 R208, RZ, RZ, R9 ;  /* 0x000000ffffd07224 */ /* 0x000fe200078e0009 */
[----:B--2---:R-:W-:Y:S01]  /*1d6c0*/  MOV R15, 0x2 ;  /* 0x00000002000f7802 */ /* 0x004fe20000000f00 */
[----:B------:R-:W-:Y:S01]  /*1d6d0*/  IMAD.MOV.U32 R3, RZ, RZ, 0x181f ;  /* 0x0000181fff037424 */ /* 0x000fe200078e00ff */
[----:B------:R-:W-:Y:S02]  /*1d6e0*/  MOV R2, 0x1d700 ;  /* 0x0001d70000027802 */ /* 0x000fe40000000f00 */
[----:B-1-34-:R-:W-:Y:S05]  /*1d6f0*/  CALL.REL.NOINC `($__internal_32_$__cuda_sm70_shflsync_idx_p) ;  /* 0x00000dc000007944 */ /* 0x01afea0003c00000 */
[----:B------:R-:W-:Y:S01]  /*1d700*/  MOV R5, R15 ;  /* 0x0000000f00057202 */ /* 0x000fe20000000f00 */
[----:B------:R-:W-:Y:S05]  /*1d710*/  BRA `(.L_x_1936) ;  /* 0xffffb4b000007947 */ /* 0x000fea000383ffff */
.L_x_1865:
[----:B------:R-:W-:Y:S01]  /*1d720*/  IMAD.MOV.U32 R208, RZ, RZ, R16 ;  /* 0x000000ffffd07224 */ /* 0x000fe200078e0010 */
[----:B--2---:R-:W-:Y:S01]  /*1d730*/  MOV R15, 0x2 ;  /* 0x00000002000f7802 */ /* 0x004fe20000000f00 */
[----:B------:R-:W-:Y:S01]  /*1d740*/  IMAD.MOV.U32 R3, RZ, RZ, 0x181f ;  /* 0x0000181fff037424 */ /* 0x000fe200078e00ff */
[----:B------:R-:W-:Y:S02]  /*1d750*/  MOV R2, 0x1d770 ;  /* 0x0001d77000027802 */ /* 0x000fe40000000f00 */
[----:B-1-34-:R-:W-:Y:S05]  /*1d760*/  CALL.REL.NOINC `($__internal_32_$__cuda_sm70_shflsync_idx_p) ;  /* 0x00000d5000007944 */ /* 0x01afea0003c00000 */
[----:B------:R-:W-:Y:S01]  /*1d770*/  MOV R2, R15 ;  /* 0x0000000f00027202 */ /* 0x000fe20000000f00 */
[----:B------:R-:W-:Y:S05]  /*1d780*/  BRA `(.L_x_1937) ;  /* 0xffffb46000007947 */ /* 0x000fea000383ffff */
.L_x_1868:
[----:B------:R-:W-:Y:S01]  /*1d790*/  IMAD.MOV.U32 R208, RZ, RZ, R9 ;  /* 0x000000ffffd07224 */ /* 0x000fe200078e0009 */
[----:B---3--:R-:W-:Y:S01]  /*1d7a0*/  MOV R15, 0x3 ;  /* 0x00000003000f7802 */ /* 0x008fe20000000f00 */
[----:B------:R-:W-:Y:S01]  /*1d7b0*/  IMAD.MOV.U32 R3, RZ, RZ, 0x181f ;  /* 0x0000181fff037424 */ /* 0x000fe200078e00ff */
[----:B----4-:R-:W-:-:S02]  /*1d7c0*/  MOV R2, 0x1d7e0 ;  /* 0x0001d7e000027802 */ /* 0x010fc40000000f00 */
[----:B-12---:R-:W-:Y:S05]  /*1d7d0*/  CALL.REL.NOINC `($__internal_32_$__cuda_sm70_shflsync_idx_p) ;  /* 0x00000ce000007944 */ /* 0x006fea0003c00000 */
        /* <DEDUP_REMOVED lines=8> */
.L_x_1870:
[----:B------:R-:W-:Y:S01]  /*1d860*/  IMAD.MOV.U32 R208, RZ, RZ, R6 ;  /* 0x000000ffffd07224 */ /* 0x000fe200078e0006 */
[----:B------:R-:W-:Y:S01]  /*1d870*/  MOV R15, RZ ;  /* 0x000000ff000f7202 */ /* 0x000fe20000000f00 */
[----:B------:R-:W-:Y:S01]  /*1d880*/  IMAD.MOV.U32 R3, RZ, RZ, 0x1c1f ;  /* 0x00001c1fff037424 */ /* 0x000fe200078e00ff */
[----:B------:R-:W-:Y:S02]  /*1d890*/  MOV R2, 0x1d8b0 ;  /* 0x0001d8b000027802 */ /* 0x000fe40000000f00 */
[----:B------:R-:W-:Y:S05]  /*1d8a0*/  CALL.REL.NOINC `($__internal_32_$__cuda_sm70_shflsync_idx_p) ;  /* 0x00000c1000007944 */ /* 0x000fea0003c00000 */
[----:B------:R-:W-:Y:S01]  /*1d8b0*/  MOV R4, R15 ;  /* 0x0000000f00047202 */ /* 0x000fe20000000f00 */
[----:B------:R-:W-:Y:S05]  /*1d8c0*/  BRA `(.L_x_1939) ;  /* 0xffffb84000007947 */ /* 0x000fea000383ffff */
.L_x_1871:
[----:B------:R-:W-:Y:S01]  /*1d8d0*/  IMAD.MOV.U32 R208, RZ, RZ, R5 ;  /* 0x000000ffffd07224 */ /* 0x000fe200078e0005 */
[----:B------:R-:W-:Y:S01]  /*1d8e0*/  MOV R15, RZ ;  /* 0x000000ff000f7202 */ /* 0x000fe20000000f00 */
[----:B------:R-:W-:Y:S01]  /*1d8f0*/  IMAD.MOV.U32 R3, RZ, RZ, 0x1c1f ;  /* 0x00001c1fff037424 */ /* 0x000fe200078e00ff */
[----:B------:R-:W-:Y:S02]  /*1d900*/  MOV R2, 0x1d920 ;  /* 0x0001d92000027802 */ /* 0x000fe40000000f00 */
[----:B-12---:R-:W-:Y:S05]  /*1d910*/  CALL.REL.NOINC `($__internal_32_$__cuda_sm70_shflsync_idx_p) ;  /* 0x00000ba000007944 */ /* 0x006fea0003c00000 */
[----:B------:R-:W-:Y:S01]  /*1d920*/  MOV R2, R15 ;  /* 0x0000000f00027202 */ /* 0x000fe20000000f00 */
[----:B------:R-:W-:Y:S05]  /*1d930*/  BRA `(.L_x_1940) ;  /* 0xffffb7f000007947 */ /* 0x000fea000383ffff */
.L_x_1874:
[----:B------:R-:W-:Y:S01]  /*1d940*/  IMAD.MOV.U32 R208, RZ, RZ, R6 ;  /* 0x000000ffffd07224 */ /* 0x000fe200078e0006 */
[----:B--2---:R-:W-:Y:S01]  /*1d950*/  MOV R15, 0x1 ;  /* 0x00000001000f7802 */ /* 0x004fe20000000f00 */
[----:B------:R-:W-:Y:S01]  /*1d960*/  IMAD.MOV.U32 R3, RZ, RZ, 0x1c1f ;  /* 0x00001c1fff037424 */ /* 0x000fe200078e00ff */
[----:B----4-:R-:W-:-:S02]  /*1d970*/  MOV R2, 0x1d990 ;  /* 0x0001d99000027802 */ /* 0x010fc40000000f00 */
        /* <DEDUP_REMOVED lines=9> */
.L_x_1878:
[----:B------:R-:W-:Y:S01]  /*1da10*/  IMAD.MOV.U32 R208, RZ, RZ, R5 ;  /* 0x000000ffffd07224 */ /* 0x000fe200078e0005 */
[----:B------:R-:W-:Y:S01]  /*1da20*/  MOV R15, RZ ;  /* 0x000000ff000f7202 */ /* 0x000fe20000000f00 */
[----:B------:R-:W-:Y:S01]  /*1da30*/  IMAD.MOV.U32 R3, RZ, RZ, 0x181f ;  /* 0x0000181fff037424 */ /* 0x000fe200078e00ff */
[----:B------:R-:W-:Y:S02]  /*1da40*/  MOV R2, 0x1da60 ;  /* 0x0001da6000027802 */ /* 0x000fe40000000f00 */
[----:B------:R-:W-:Y:S05]  /*1da50*/  CALL.REL.NOINC `($__internal_32_$__cuda_sm70_shflsync_idx_p) ;  /* 0x00000a6000007944 */ /* 0x000fea0003c00000 */
[----:B------:R-:W-:Y:S01]  /*1da60*/  MOV R4, R15 ;  /* 0x0000000f00047202 */ /* 0x000fe20000000f00 */
[----:B------:R-:W-:Y:S05]  /*1da70*/  BRA `(.L_x_1942) ;  /* 0xffffd7a000007947 */ /* 0x000fea000383ffff */
.L_x_1879:
[----:B------:R-:W-:Y:S01]  /*1da80*/  IMAD.MOV.U32 R208, RZ, RZ, R16 ;  /* 0x000000ffffd07224 */ /* 0x000fe200078e0010 */
[----:B------:R-:W-:Y:S01]  /*1da90*/  MOV R15, RZ ;  /* 0x000000ff000f7202 */ /* 0x000fe20000000f00 */
[----:B------:R-:W-:Y:S01]  /*1daa0*/  IMAD.MOV.U32 R3, RZ, RZ, 0x181f ;  /* 0x0000181fff037424 */ /* 0x000fe200078e00ff */
[----:B------:R-:W-:Y:S02]  /*1dab0*/  MOV R2, 0x1dad0 ;  /* 0x0001dad000027802 */ /* 0x000fe40000000f00 */
[----:B-12---:R-:W-:Y:S05]  /*1dac0*/  CALL.REL.NOINC `($__internal_32_$__cuda_sm70_shflsync_idx_p) ;  /* 0x000009f000007944 */ /* 0x006fea0003c00000 */
[----:B------:R-:W-:Y:S01]  /*1dad0*/  MOV R2, R15 ;  /* 0x0000000f00027202 */ /* 0x000fe20000000f00 */
[----:B------:R-:W-:Y:S05]  /*1dae0*/  BRA `(.L_x_1943) ;  /* 0xffffd75000007947 */ /* 0x000fea000383ffff */
.L_x_1882:
        /* <DEDUP_REMOVED lines=13> */
.L_x_1885:
[----:B------:R-:W-:Y:S01]  /*1dbc0*/  IMAD.MOV.U32 R208, RZ, RZ, R5 ;  /* 0x000000ffffd07224 */ /* 0x000fe200078e0005 */
[----:B-1----:R-:W-:Y:S01]  /*1dbd0*/  MOV R15, 0x2 ;  /* 0x00000002000f7802 */ /* 0x002fe20000000f00 */
[----:B------:R-:W-:Y:S01]  /*1dbe0*/  IMAD.MOV.U32 R3, RZ, RZ, 0x181f ;  /* 0x0000181fff037424 */ /* 0x000fe200078e00ff */
[----:B----4-:R-:W-:Y:S02]  /*1dbf0*/  MOV R2, 0x1dc10 ;  /* 0x0001dc1000027802 */ /* 0x010fe40000000f00 */
[----:B--23--:R-:W-:Y:S05]  /*1dc00*/  CALL.REL.NOINC `($__internal_32_$__cuda_sm70_shflsync_idx_p) ;  /* 0x000008b000007944 */ /* 0x00cfea0003c00000 */
[----:B------:R-:W-:Y:S01]  /*1dc10*/  MOV R4, R15 ;  /* 0x0000000f00047202 */ /* 0x000fe20000000f00 */
[----:B------:R-:W-:Y:S05]  /*1dc20*/  BRA `(.L_x_1945) ;  /* 0xffffd90000007947 */ /* 0x000fea000383ffff */
.L_x_1886:
[----:B------:R-:W-:Y:S01]  /*1dc30*/  IMAD.MOV.U32 R208, RZ, RZ, R16 ;  /* 0x000000ffffd07224 */ /* 0x000fe200078e0010 */
[----:B------:R-:W-:Y:S01]  /*1dc40*/  MOV R15, 0x2 ;  /* 0x00000002000f7802 */ /* 0x000fe20000000f00 */
[----:B------:R-:W-:Y:S01]  /*1dc50*/  IMAD.MOV.U32 R3, RZ, RZ, 0x181f ;  /* 0x0000181fff037424 */ /* 0x000fe200078e00ff */
[----:B----4-:R-:W-:Y:S02]  /*1dc60*/  MOV R2, 0x1dc80 ;  /* 0x0001dc8000027802 */ /* 0x010fe40000000f00 */
[----:B-123--:R-:W-:Y:S05]  /*1dc70*/  CALL.REL.NOINC `($__internal_32_$__cuda_sm70_shflsync_idx_p) ;  /* 0x0000084000007944 */ /* 0x00efea0003c00000 */
[----:B------:R-:W-:Y:S01]  /*1dc80*/  MOV R2, R15 ;  /* 0x0000000f00027202 */ /* 0x000fe20000000f00 */
[----:B------:R-:W-:Y:S05]  /*1dc90*/  BRA `(.L_x_1946) ;  /* 0xffffd8b000007947 */ /* 0x000fea000383ffff */
.L_x_1889:
[----:B------:R-:W-:Y:S01]  /*1dca0*/  IMAD.MOV.U32 R208, RZ, RZ, R5 ;  /* 0x000000ffffd07224 */ /* 0x000fe200078e0005 */
[----:B-1----:R-:W-:Y:S01]  /*1dcb0*/  MOV R15, 0x3 ;  /* 0x00000003000f7802 */ /* 0x002fe20000000f00 */
[----:B------:R-:W-:Y:S01]  /*1dcc0*/  IMAD.MOV.U32 R3, RZ, RZ, 0x181f ;  /* 0x0000181fff037424 */ /* 0x000fe200078e00ff */
[----:B------:R-:W-:-:S02]  /*1dcd0*/  MOV R2, 0x1dcf0 ;  /* 0x0001dcf000027802 */ /* 0x000fc40000000f00 */
[----:B--234-:R-:W-:Y:S05]  /*1dce0*/  CALL.REL.NOINC `($__internal_32_$__cuda_sm70_shflsync_idx_p) ;  /* 0x000007d000007944 */ /* 0x01cfea0003c00000 */
        /* <DEDUP_REMOVED lines=8> */
.L_x_1891:
[----:B------:R-:W-:Y:S01]  /*1dd70*/  IMAD.MOV.U32 R208, RZ, RZ, R114 ;  /* 0x000000ffffd07224 */ /* 0x000fe200078e0072 */
[----:B-1----:R-:W-:Y:S01]  /*1dd80*/  MOV R15, RZ ;  /* 0x000000ff000f7202 */ /* 0x002fe20000000f00 */
[----:B------:R-:W-:Y:S01]  /*1dd90*/  IMAD.MOV.U32 R3, RZ, RZ, 0x1f ;  /* 0x0000001fff037424 */ /* 0x000fe200078e00ff */
[----:B------:R-:W-:Y:S02]  /*1dda0*/  MOV R2, 0x1ddc0 ;  /* 0x0001ddc000027802 */ /* 0x000fe40000000f00 */
[----:B---3--:R-:W-:Y:S05]  /*1ddb0*/  CALL.REL.NOINC `($__internal_32_$__cuda_sm70_shflsync_idx_p) ;  /* 0x0000070000007944 */ /* 0x008fea0003c00000 */
[----:B------:R-:W-:Y:S01]  /*1ddc0*/  MOV R11, R15 ;  /* 0x0000000f000b7202 */ /* 0x000fe20000000f00 */
[----:B------:R-:W-:Y:S05]  /*1ddd0*/  BRA `(.L_x_1948) ;  /* 0xffffdb2000007947 */ /* 0x000fea000383ffff */
.L_x_1892:
[----:B------:R-:W-:Y:S01]  /*1dde0*/  IMAD.MOV.U32 R208, RZ, RZ, R114 ;  /* 0x000000ffffd07224 */ /* 0x000fe200078e0072 */
[----:B-1----:R-:W-:Y:S01]  /*1ddf0*/  MOV R15, 0x1 ;  /* 0x00000001000f7802 */ /* 0x002fe20000000f00 */
[----:B------:R-:W-:Y:S01]  /*1de00*/  IMAD.MOV.U32 R3, RZ, RZ, 0x1f ;  /* 0x0000001fff037424 */ /* 0x000fe200078e00ff */
[----:B------:R-:W-:Y:S02]  /*1de10*/  MOV R2, 0x1de30 ;  /* 0x0001de3000027802 */ /* 0x000fe40000000f00 */
[----:B--234-:R-:W-:Y:S05]  /*1de20*/  CALL.REL.NOINC `($__internal_32_$__cuda_sm70_shflsync_idx_p) ;  /* 0x0000069000007944 */ /* 0x01cfea0003c00000 */
[----:B------:R-:W-:Y:S01]  /*1de30*/  MOV R6, R15 ;  /* 0x0000000f00067202 */ /* 0x000fe20000000f00 */
[----:B------:R-:W-:Y:S05]  /*1de40*/  BRA `(.L_x_1949) ;  /* 0xffffdad000007947 */ /* 0x000fea000383ffff */
.L_x_1893:
[----:B------:R-:W-:Y:S01]  /*1de50*/  IMAD.MOV.U32 R2, RZ, RZ, R4 ;  /* 0x000000ffff027224 */ /* 0x000fe200078e0004 */
[----:B------:R-:W-:-:S02]  /*1de60*/  MOV R5, 0x1 ;  /* 0x0000000100057802 */ /* 0x000fc40000000f00 */
[----:B------:R-:W-:Y:S02]  /*1de70*/  MOV R3, 0x1de90 ;  /* 0x0001de9000037802 */ /* 0x000fe40000000f00 */
[----:B-12-4-:R-:W-:Y:S05]  /*1de80*/  CALL.REL.NOINC `($__internal_33_$__cuda_sm70_shflsync_up_p) ;  /* 0x0000068000007944 */ /* 0x016fea0003c00000 */
[----:B------:R-:W-:Y:S05]  /*1de90*/  BRA `(.L_x_1950) ;  /* 0xffffdbb000007947 */ /* 0x000fea000383ffff */
.L_x_1894:
[----:B------:R-:W-:Y:S01]  /*1dea0*/  IMAD.MOV.U32 R2, RZ, RZ, R4 ;  /* 0x000000ffff027224 */ /* 0x000fe200078e0004 */
[----:B------:R-:W-:Y:S02]  /*1deb0*/  MOV R5, 0x2 ;  /* 0x0000000200057802 */ /* 0x000fe40000000f00 */
[----:B------:R-:W-:Y:S02]  /*1dec0*/  MOV R3, 0x1dee0 ;  /* 0x0001dee000037802 */ /* 0x000fe40000000f00 */
[----:B--2-4-:R-:W-:Y:S05]  /*1ded0*/  CALL.REL.NOINC `($__internal_33_$__cuda_sm70_shflsync_up_p) ;  /* 0x0000063000007944 */ /* 0x014fea0003c00000 */
        /* <DEDUP_REMOVED lines=27> */
.L_x_1898:
[----:B------:R-:W-:Y:S01]  /*1e090*/  IMAD.MOV.U32 R2, RZ, RZ, R4 ;  /* 0x000000ffff027224 */ /* 0x000fe200078e0004 */
[----:B------:R-:W-:Y:S02]  /*1e0a0*/  MOV R5, 0x1 ;  /* 0x0000000100057802 */ /* 0x000fe40000000f00 */
[----:B------:R-:W-:Y:S02]  /*1e0b0*/  MOV R3, 0x1e0d0 ;  /* 0x0001e0d000037802 */ /* 0x000fe40000000f00 */
[----:B------:R-:W-:Y:S05]  /*1e0c0*/  CALL.REL.NOINC `($__internal_33_$__cuda_sm70_shflsync_up_p) ;  /* 0x0000044000007944 */ /* 0x000fea0003c00000 */
[----:B------:R-:W-:Y:S01]  /*1e0d0*/  MOV R2, R5 ;  /* 0x0000000500027202 */ /* 0x000fe20000000f00 */
[----:B------:R-:W-:Y:S05]  /*1e0e0*/  BRA `(.L_x_1952) ;  /* 0xffffdbd000007947 */ /* 0x000fea000383ffff */
.L_x_1899:
        /* <DEDUP_REMOVED lines=31> */
.L_x_1901:
[----:B------:R-:W-:Y:S02]  /*1e2e0*/  SEL R2, RZ, 0x1, P0 ;  /* 0x00000001ff027807 */ /* 0x000fe40000000000 */
[----:B------:R-:W-:Y:S02]  /*1e2f0*/  MOV R3, 0x1e310 ;  /* 0x0001e31000037802 */ /* 0x000fe40000000f00 */
[----:B-1----:R-:W-:Y:S05]  /*1e300*/  CALL.REL.NOINC `($__internal_34_$__cuda_sm70_votesync_ballot) ;  /* 0x0000027000007944 */ /* 0x002fea0003c00000 */
[----:B------:R-:W-:Y:S05]  /*1e310*/  BRA `(.L_x_1954) ;  /* 0xffffdb3000007947 */ /* 0x000fea000383ffff */
.L_x_1902:
[----:B------:R-:W-:Y:S01]  /*1e320*/  IMAD.MOV.U32 R208, RZ, RZ, R9 ;  /* 0x000000ffffd07224 */ /* 0x000fe200078e0009 */
[----:B---3--:R-:W-:Y:S01]  /*1e330*/  MOV R15, R14 ;  /* 0x0000000e000f7202 */ /* 0x008fe20000000f00 */
[----:B------:R-:W-:Y:S01]  /*1e340*/  IMAD.MOV.U32 R3, RZ, RZ, 0x1f ;  /* 0x0000001fff037424 */ /* 0x000fe200078e00ff */
[----:B------:R-:W-:Y:S02]  /*1e350*/  MOV R2, 0x1e370 ;  /* 0x0001e37000027802 */ /* 0x000fe40000000f00 */
[----:B-12---:R-:W-:Y:S05]  /*1e360*/  CALL.REL.NOINC `($__internal_32_$__cuda_sm70_shflsync_idx_p) ;  /* 0x0000015000007944 */ /* 0x006fea0003c00000 */
[----:B------:R-:W-:Y:S01]  /*1e370*/  IMAD.MOV.U32 R6, RZ, RZ, R15 ;  /* 0x000000ffff067224 */ /* 0x000fe200078e000f */
[----:B------:R-:W-:Y:S01]  /*1e380*/  MOV R15, R14 ;  /* 0x0000000e000f7202 */ /* 0x000fe20000000f00 */
[----:B------:R-:W-:Y:S01]  /*1e390*/  IMAD.MOV.U32 R208, RZ, RZ, R10 ;  /* 0x000000ffffd07224 */ /* 0x000fe200078e000a */
[----:B------:R-:W-:Y:S02]  /*1e3a0*/  MOV R3, 0x1f ;  /* 0x0000001f00037802 */ /* 0x000fe40000000f00 */
[----:B------:R-:W-:-:S02]  /*1e3b0*/  MOV R2, 0x1e3d0 ;  /* 0x0001e3d000027802 */ /* 0x000fc40000000f00 */
[----:B------:R-:W-:Y:S05]  /*1e3c0*/  CALL.REL.NOINC `($__internal_32_$__cuda_sm70_shflsync_idx_p) ;  /* 0x000000f000007944 */ /* 0x000fea0003c00000 */
[----:B------:R-:W-:Y:S01]  /*1e3d0*/  MOV R5, R15 ;  /* 0x0000000f00057202 */ /* 0x000fe20000000f00 */
[----:B------:R-:W-:Y:S05]  /*1e3e0*/  BRA `(.L_x_1955) ;  /* 0xffffdaa000007947 */ /* 0x000fea000383ffff */
.L_x_1905:
[----:B------:R-:W-:Y:S01]  /*1e3f0*/  MOV R15, R2 ;  /* 0x00000002000f7202 */ /* 0x000fe20000000f00 */
[----:B------:R-:W-:Y:S01]  /*1e400*/  IMAD.MOV.U32 R208, RZ, RZ, R4 ;  /* 0x000000ffffd07224 */ /* 0x000fe200078e0004 */
[----:B------:R-:W-:Y:S01]  /*1e410*/  MOV R2, 0x1e440 ;  /* 0x0001e44000027802 */ /* 0x000fe20000000f00 */
[----:B------:R-:W-:-:S02]  /*1e420*/  IMAD.MOV.U32 R3, RZ, RZ, 0x1f ;  /* 0x0000001fff037424 */ /* 0x000fc400078e00ff */
[----:B-1234-:R-:W-:Y:S05]  /*1e430*/  CALL.REL.NOINC `($__internal_32_$__cuda_sm70_shflsync_idx_p) ;  /* 0x0000008000007944 */ /* 0x01efea0003c00000 */
[----:B------:R-:W-:Y:S01]  /*1e440*/  MOV R17, R15 ;  /* 0x0000000f00117202 */ /* 0x000fe20000000f00 */
[----:B------:R-:W-:Y:S05]  /*1e450*/  BRA `(.L_x_1904) ;  /* 0xffffda9000007947 */ /* 0x000fea000383ffff */
        .weak           $__internal_31_$__cuda_sm70_shflsync_bfly_p
        .type           $__internal_31_$__cuda_sm70_shflsync_bfly_p,@function
        .size           $__internal_31_$__cuda_sm70_shflsync_bfly_p,($__internal_32_$__cuda_sm70_shflsync_idx_p - $__internal_31_$__cuda_sm70_shflsync_bfly_p)
$__internal_31_$__cuda_sm70_shflsync_bfly_p:
[----:B------:R-:W-:Y:S02]  /*1e460*/  MOV R13, 0x1f ;  /* 0x0000001f000d7802 */ /* 0x000fe40000000f00 */
[----:B------:R-:W-:-:S04]  /*1e470*/  MOV R32, 0xffffffff ;  /* 0xffffffff00207802 */ /* 0x000fc80000000f00 */
[----:B------:R-:W-:Y:S04]  /*1e480*/  WARPSYNC R32 ;  /* 0x0000002000007348 */ /* 0x000fe80003800000 */
[----:B------:R1:W2:Y:S02]  /*1e490*/  SHFL.BFLY PT, R13, R4, R3, R13 ;  /* 0x0c000003040d7389 */ /* 0x0002a400000e000d */
[----:B-1----:R-:W-:-:S04]  /*1e4a0*/  MOV R3, 0x0 ;  /* 0x0000000000037802 */ /* 0x002fc80000000f00 */
[----:B--2---:R-:W-:Y:S05]  /*1e4b0*/  RET.REL.NODEC R2 `(_ZN7cutlass13device_kernelIN5flash19enable_sm80_to_sm89INS1_16FlashAttnFwdSm80INS1_25CollectiveMainloopFwdSm80ILi8ELi1ELb0EN4cute5tupleIJNS5_1CILi128EEENS7_ILi48EEENS7_ILi256EEEEEELi256ENS_10bfloat16_tEfNS_4arch4Sm80ELb0ELb0ELb1ELb1ELb1ELb1ELb1ELb1EEENS1_21CollectiveEpilogueFwdINS6_IJS8_SA_S9_EEENS6_IJNS7_ILi1EEESI_SI_EEESC_SE_Li256ELb1ELb1ELb1ELb0EEENS1_36VarlenDynamicPersistentTileSchedulerILi128ELi48ELi256ELi256ELb1ELb1ELb0ELb0ELb1ELb1EEEEEEEEEvNT_6ParamsE) ;  /* 0xfffe1b4002007950 */ /* 0x004fea0003c3ffff */
        .weak           $__internal_32_$__cuda_sm70_shflsync_idx_p
        .type           $__internal_32_$__cuda_sm70_shflsync_idx_p,@function
        .size           $__internal_32_$__cuda_sm70_shflsync_idx_p,($__internal_33_$__cuda_sm70_shflsync_up_p - $__internal_32_$__cuda_sm70_shflsync_idx_p)
$__internal_32_$__cuda_sm70_shflsync_idx_p:
[----:B------:R-:W-:-:S04]  /*1e4c0*/  MOV R224, 0xffffffff ;  /* 0xffffffff00e07802 */ /* 0x000fc80000000f00 */
[----:B------:R-:W-:Y:S04]  /*1e4d0*/  WARPSYNC R224 ;  /* 0x000000e000007348 */ /* 0x000fe80003800000 */
[----:B------:R1:W2:Y:S02]  /*1e4e0*/  SHFL.IDX PT, R15, R208, R15, R3 ;  /* 0x0000000fd00f7389 */ /* 0x0002a400000e0003 */
[----:B-1----:R-:W-:-:S04]  /*1e4f0*/  MOV R3, 0x0 ;  /* 0x0000000000037802 */ /* 0x002fc80000000f00 */
[----:B--2---:R-:W-:Y:S05]  /*1e500*/  RET.REL.NODEC R2 `(_ZN7cutlass13device_kernelIN5flash19enable_sm80_to_sm89INS1_16FlashAttnFwdSm80INS1_25CollectiveMainloopFwdSm80ILi8ELi1ELb0EN4cute5tupleIJNS5_1CILi128EEENS7_ILi48EEENS7_ILi256EEEEEELi256ENS_10bfloat16_tEfNS_4arch4Sm80ELb0ELb0ELb1ELb1ELb1ELb1ELb1ELb1EEENS1_21CollectiveEpilogueFwdINS6_IJS8_SA_S9_EEENS6_IJNS7_ILi1EEESI_SI_EEESC_SE_Li256ELb1ELb1ELb1ELb0EEENS1_36VarlenDynamicPersistentTileSchedulerILi128ELi48ELi256ELi256ELb1ELb1ELb0ELb0ELb1ELb1EEEEEEEEEvNT_6ParamsE) ;  /* 0xfffe1af002007950 */ /* 0x004fea0003c3ffff */
        .weak           $__internal_33_$__cuda_sm70_shflsync_up_p
        .type           $__internal_33_$__cuda_sm70_shflsync_up_p,@function
        .size           $__internal_33_$__cuda_sm70_shflsync_up_p,($__internal_34_$__cuda_sm70_votesync_ballot - $__internal_33_$__cuda_sm70_shflsync_up_p)
$__internal_33_$__cuda_sm70_shflsync_up_p:
[----:B------:R-:W-:Y:S02]  /*1e510*/  IMAD.MOV.U32 R13, RZ, RZ, -0x1 ;  /* 0xffffffffff0d7424 */ /* 0x000fe400078e00ff */
[----:B------:R-:W-:Y:S02]  /*1e520*/  IMAD.MOV.U32 R12, RZ, RZ, RZ ;  /* 0x000000ffff0c7224 */ /* 0x000fe400078e00ff */
[----:B------:R-:W-:Y:S04]  /*1e530*/  WARPSYNC R13 ;  /* 0x0000000d00007348 */ /* 0x000fe80003800000 */
[----:B------:R1:W2:Y:S02]  /*1e540*/  SHFL.UP PT, R5, R2, R5, R12 ;  /* 0x0400000502057389 */ /* 0x0002a400000e000c */
[----:B-1----:R-:W-:-:S02]  /*1e550*/  MOV R2, R3 ;  /* 0x0000000300027202 */ /* 0x002fc40000000f00 */
[----:B------:R-:W-:-:S04]  /*1e560*/  MOV R3, 0x0 ;  /* 0x0000000000037802 */ /* 0x000fc80000000f00 */
[----:B--2---:R-:W-:Y:S05]  /*1e570*/  RET.REL.NODEC R2 `(_ZN7cutlass13device_kernelIN5flash19enable_sm80_to_sm89INS1_16FlashAttnFwdSm80INS1_25CollectiveMainloopFwdSm80ILi8ELi1ELb0EN4cute5tupleIJNS5_1CILi128EEENS7_ILi48EEENS7_ILi256EEEEEELi256ENS_10bfloat16_tEfNS_4arch4Sm80ELb0ELb0ELb1ELb1ELb1ELb1ELb1ELb1EEENS1_21CollectiveEpilogueFwdINS6_IJS8_SA_S9_EEENS6_IJNS7_ILi1EEESI_SI_EEESC_SE_Li256ELb1ELb1ELb1ELb0EEENS1_36VarlenDynamicPersistentTileSchedulerILi128ELi48ELi256ELi256ELb1ELb1ELb0ELb0ELb1ELb1EEEEEEEEEvNT_6ParamsE) ;  /* 0xfffe1a8002007950 */ /* 0x004fea0003c3ffff */
        .weak           $__internal_34_$__cuda_sm70_votesync_ballot
        .type           $__internal_34_$__cuda_sm70_votesync_ballot,@function
        .size           $__internal_34_$__cuda_sm70_votesync_ballot,(.L_x_6527 - $__internal_34_$__cuda_sm70_votesync_ballot)
$__internal_34_$__cuda_sm70_votesync_ballot:
[----:B------:R-:W-:Y:S01]  /*1e580*/  ISETP.NE.U32.AND P0, PT, R2, 0x1, PT ;  /* 0x000000010200780c */ /* 0x000fe20003f05070 */
[----:B------:R-:W-:-:S04]  /*1e590*/  IMAD.MOV.U32 R5, RZ, RZ, -0x1 ;  /* 0xffffffffff057424 */ /* 0x000fc800078e00ff */
[----:B------:R-:W-:Y:S08]  /*1e5a0*/  WARPSYNC R5 ;  /* 0x0000000500007348 */ /* 0x000ff00003800000 */
[----:B------:R-:W-:-:S04]  /*1e5b0*/  VOTE.ANY R2, PT, !P0 ;  /* 0x0000000000027806 */ /* 0x000fc800040e0100 */
[----:B------:R-:W-:Y:S01]  /*1e5c0*/  LOP3.LUT R12, R2, R5, RZ, 0xc0, !PT ;  /* 0x00000005020c7212 */ /* 0x000fe200078ec0ff */
[----:B------:R-:W-:Y:S02]  /*1e5d0*/  IMAD.MOV.U32 R2, RZ, RZ, R3 ;  /* 0x000000ffff027224 */ /* 0x000fe400078e0003 */
[----:B------:R-:W-:-:S04]  /*1e5e0*/  IMAD.MOV.U32 R3, RZ, RZ, 0x0 ;  /* 0x00000000ff037424 */ /* 0x000fc800078e00ff */
[----:B------:R-:W-:Y:S05]  /*1e5f0*/  RET.REL.NODEC R2 `(_ZN7cutlass13device_kernelIN5flash19enable_sm80_to_sm89INS1_16FlashAttnFwdSm80INS1_25CollectiveMainloopFwdSm80ILi8ELi1ELb0EN4cute5tupleIJNS5_1CILi128EEENS7_ILi48EEENS7_ILi256EEEEEELi256ENS_10bfloat16_tEfNS_4arch4Sm80ELb0ELb0ELb1ELb1ELb1ELb1ELb1ELb1EEENS1_21CollectiveEpilogueFwdINS6_IJS8_SA_S9_EEENS6_IJNS7_ILi1EEESI_SI_EEESC_SE_Li256ELb1ELb1ELb1ELb0EEENS1_36VarlenDynamicPersistentTileSchedulerILi128ELi48ELi256ELi256ELb1ELb1ELb0ELb0ELb1ELb1EEEEEEEEEvNT_6ParamsE) ;  /* 0xfffe1a0002007950 */ /* 0x000fea0003c3ffff */
.L_x_1956:
        /* <DEDUP_REMOVED lines=16> */
.L_x_6527:


//--------------------- .text._ZN7cutlass13device_kernelIN5flash19enable_sm80_to_sm89INS1_16FlashAttnFwdSm80INS1_25CollectiveMainloopFwdSm80ILi8ELi1ELb0EN4cute5tupleIJNS5_1CILi128EEENS7_ILi64EEENS7_ILi256EEEEEELi256ENS_10bfloat16_tEfNS_4arch4Sm80ELb0ELb1ELb1ELb0ELb1ELb0ELb1ELb1EEENS1_21CollectiveEpilogueFwdINS6_IJS8_SA_S9_EEENS6_IJNS7_ILi1EEESI_SI_EEESC_SE_Li256ELb0ELb1ELb1ELb0EEENS1_19SingleTileSchedulerILb0ELb1ELb1ELi128EEEEEEEEEvNT_6ParamsE --------------------------
	.section	.text._ZN7cutlass13device_kernelIN5flash19enable_sm80_to_sm89INS1_16FlashAttnFwdSm80INS1_25CollectiveMainloopFwdSm80ILi8ELi1ELb0EN4cute5tupleIJNS5_1CILi128EEENS7_ILi64EEENS7_ILi256EEEEEELi256ENS_10bfloat16_tEfNS_4arch4Sm80ELb0ELb1ELb1ELb0ELb1ELb0ELb1ELb1EEENS1_21CollectiveEpilogueFwdINS6_IJS8_SA_S9_EEENS6_IJNS7_ILi1EEESI_SI_EEESC_SE_Li256ELb0ELb1ELb1ELb0EEENS1_19SingleTileSchedulerILb0ELb1ELb1ELi128EEEEEEEEEvNT_6ParamsE,"ax",@progbits
	.sectioninfo	@"SHI_REGISTERS=255"
	.align	128
.text._ZN7cutlass13device_kernelIN5flash19enable_sm80_to_sm89INS1_16FlashAttnFwdSm80INS1_25CollectiveMainloopFwdSm80ILi8ELi1ELb0EN4cute5tupleIJNS5_1CILi128EEENS7_ILi64EEENS7_ILi256EEEEEELi256ENS_10bfloat16_tEfNS_4arch4Sm80ELb0ELb1ELb1ELb0ELb1ELb0ELb1ELb1EEENS1_21CollectiveEpilogueFwdINS6_IJS8_SA_S9_EEENS6_IJNS7_ILi1EEESI_SI_EEESC_SE_Li256ELb0ELb1ELb1ELb0EEENS1_19SingleTileSchedulerILb0ELb1ELb1ELi128EEEEEEEEEvNT_6ParamsE:
        .type           _ZN7cutlass13device_kernelIN5flash19enable_sm80_to_sm89INS1_16FlashAttnFwdSm80INS1_25CollectiveMainloopFwdSm80ILi8ELi1ELb0EN4cute5tupleIJNS5_1CILi128EEENS7_ILi64EEENS7_ILi256EEEEEELi256ENS_10bfloat16_tEfNS_4arch4Sm80ELb0ELb1ELb1ELb0ELb1ELb0ELb1ELb1EEENS1_21CollectiveEpilogueFwdINS6_IJS8_SA_S9_EEENS6_IJNS7_ILi1EEESI_SI_EEESC_SE_Li256ELb0ELb1ELb1ELb0EEENS1_19SingleTileSchedulerILb0ELb1ELb1ELi128EEEEEEEEEvNT_6ParamsE,@function
        .size           _ZN7cutlass13device_kernelIN5flash19enable_sm80_to_sm89INS1_16FlashAttnFwdSm80INS1_25CollectiveMainloopFwdSm80ILi8ELi1ELb0EN4cute5tupleIJNS5_1CILi128EEENS7_ILi64EEENS7_ILi256EEEEEELi256ENS_10bfloat16_tEfNS_4arch4Sm80ELb0ELb1ELb1ELb0ELb1ELb0ELb1ELb1EEENS1_21CollectiveEpilogueFwdINS6_IJS8_SA_S9_EEENS6_IJNS7_ILi1EEESI_SI_EEESC_SE_Li256ELb0ELb1ELb1ELb0EEENS1_19SingleTileSchedulerILb0ELb1ELb1ELi128EEEEEEEEEvNT_6ParamsE,(.L_x_6532 - _ZN7cutlass13device_kernelIN5flash19enable_sm80_to_sm89INS1_16FlashAttnFwdSm80INS1_25CollectiveMainloopFwdSm80ILi8ELi1ELb0EN4cute5tupleIJNS5_1CILi128EEENS7_ILi64EEENS7_ILi256EEEEEELi256ENS_10bfloat16_tEfNS_4arch4Sm80ELb0ELb1ELb1ELb0ELb1ELb0ELb1ELb1EEENS1_21CollectiveEpilogueFwdINS6_IJS8_SA_S9_EEENS6_IJNS7_ILi1EEESI_SI_EEESC_SE_Li256ELb0ELb1ELb1ELb0EEENS1_19SingleTileSchedulerILb0ELb1ELb1ELi128EEEEEEEEEvNT_6ParamsE)
        .other          _ZN7cutlass13device_kernelIN5flash19enable_sm80_to_sm89INS1_16FlashAttnFwdSm80INS1_25CollectiveMainloopFwdSm80ILi8ELi1ELb0EN4cute5tupleIJNS5_1CILi128EEENS7_ILi64EEENS7_ILi256EEEEEELi256ENS_10bfloat16_tEfNS_4arch4Sm80ELb0ELb1ELb1ELb0ELb1ELb0ELb1ELb1EEENS1_21CollectiveEpilogueFwdINS6_IJS8_SA_S9_EEENS6_IJNS7_ILi1EEESI_SI_EEESC_SE_Li256ELb0ELb1ELb1ELb0EEENS1_19SingleTileSchedulerILb0ELb1ELb1ELi128EEEEEEEEEvNT_6ParamsE,@"STO_CUDA_ENTRY STV_DEFAULT"
_ZN7cutlass13device_kernelIN5flash19enable_sm80_to_sm89INS1_16FlashAttnFwdSm80INS1_25CollectiveMainloopFwdSm80ILi8ELi1ELb0EN4cute5tupleIJNS5_1CILi128EEENS7_ILi64EEENS7_ILi256EEEEEELi256ENS_10bfloat16_tEfNS_4arch4Sm80ELb0ELb1ELb1ELb0ELb1ELb0ELb1ELb1EEENS1_21CollectiveEpilogueFwdINS6_IJS8_SA_S9_EEENS6_IJNS7_ILi1EEESI_SI_EEESC_SE_Li256ELb0ELb1ELb1ELb0EEENS1_19SingleTileSchedulerILb0ELb1ELb1ELi128EEEEEEEEEvNT_6ParamsE:
        /* <DEDUP_REMOVED lines=18> */
.L_x_1957:
[----:B------:R-:W-:Y:S02]  /*0120*/  ULDC.64 UR4, c[0x0][0x550] ;  /* 0x0001540000047ab9 */ /* 0x000fe40000000a00 */
[----:B------:R-:W-:Y:S02]  /*0130*/  UISETP.NE.AND UP0, UPT, UR4, 0x1, UPT ;  /* 0x000000010400788c */ /* 0x000fe4000bf05270 */
[----:B------:R-:W-:-:S02]  /*0140*/  UIMAD.WIDE.U32 UR8, UR7, UR5, URZ ;  /* 0x00000005070872a5 */ /* 0x000fc4000f8e003f */
[----:B------:R-:W-:Y:S02]  /*0150*/  ULDC UR4, c[0x0][0x558] ;  /* 0x0001560000047ab9 */ /* 0x000fe40000000800 */
[----:B------:R-:W-:-:S05]  /*0160*/  UMOV UR13, UR7 ;  /* 0x00000007000d7c82 */ /* 0x000fca0008000000 */
[----:B------:R-:W-:-:S03]  /*0170*/  @UP0 USHF.R.U32.HI UR13, URZ, UR4, UR9 ;  /* 0x000000043f0d0299 */ /* 0x000fc60008011609 */
.L_x_1958:
        /* <DEDUP_REMOVED lines=16> */
[----:B------:R-:W1:Y:S01]  /*0280*/  S2UR UR25, SR_CTAID.X ;  /* 0x00000000001979c3 */ /* 0x000e620000002500 */
[----:B------:R-:W-:Y:S02]  /*0290*/  ULDC UR4, c[0x0][0x2c4] ;  /* 0x0000b10000047ab9 */ /* 0x000fe40000000800 */
[----:B------:R-:W-:Y:S02]  /*02a0*/  UISETP.NE.AND UP1, UPT, UR4, 0x1, UPT ;  /* 0x000000010400788c */ /* 0x000fe4000bf25270 */
[----:B------:R-:W-:Y:S02]  /*02b0*/  UMOV UR12, URZ ;  /* 0x0000003f000c7c82 */ /* 0x000fe40008000000 */
[----:B------:R-:W-:Y:S02]  /*02c0*/  ULDC.64 UR4, c[0x0][0x2c8] ;  /* 0x0000b20000047ab9 */ /* 0x000fe40000000a00 */
[----:B-1----:R-:W-:-:S05]  /*02d0*/  USHF.L.U32 UR24, UR25, 0x7, URZ ;  /* 0x0000000719187899 */ /* 0x002fca000800063f */
[----:B------:R-:W-:Y:S02]  /*02e0*/  @UP1 UIADD3 UR10, UR24, 0x7f, URZ ;  /* 0x0000007f180a1890 */ /* 0x000fe4000fffe03f */
[----:B------:R-:W-:Y:S02]  /*02f0*/  UIADD3 UR8, UR24, 0x7f, URZ ;  /* 0x0000007f18087890 */ /* 0x000fe4000fffe03f */
[----:B------:R-:W-:-:S03]  /*0300*/  UIMAD.WIDE.U32 UR10, UR10, UR4, URZ ;  /* 0x000000040a0a72a5 */ /* 0x000fc6000f8e003f */
[----:B------:R-:W-:-:S04]  /*0310*/  ULDC UR4, c[0x0][0x2ac] ;  /* 0x0000ab0000047ab9 */ /* 0x000fc80000000800 */
[----:B------:R-:W-:Y:S02]  /*0320*/  @UP1 UMOV UR9, UR11 ;  /* 0x0000000b00091c82 */ /* 0x000fe40008000000 */
[----:B------:R-:W-:Y:S02]  /*0330*/  ULDC UR10, c[0x0][0x1d0] ;  /* 0x00007400000a7ab9 */ /* 0x000fe40000000800 */
[----:B------:R-:W-:Y:S02]  /*0340*/  @UP1 USHF.R.U32.HI UR8, URZ, UR5, UR9 ;  /* 0x000000053f081299 */ /* 0x000fe40008011609 */
[----:B------:R-:W-:Y:S02]  /*0350*/  UIMAD UR10, UR4, UR10, URZ ;  /* 0x0000000a040a72a4 */ /* 0x000fe4000f8e023f */
[----:B------:R-:W-:Y:S02]  /*0360*/  UMOV UR9, 0x1 ;  /* 0x0000000100097882 */ /* 0x000fe40000000000 */
[----:B------:R-:W-:-:S02]  /*0370*/  ULDC.64 UR4, c[0x0][0x328] ;  /* 0x0000ca0000047ab9 */ /* 0x000fc40000000a00 */
[----:B------:R-:W-:Y:S02]  /*0380*/  UISETP.LE.AND UP0, UPT, UR9, UR5, UPT ;  /* 0x000000050900728c */ /* 0x000fe4000bf03270 */
[----:B------:R-:W-:Y:S02]  /*0390*/  ULDC UR11, c[0x0][0x168] ;  /* 0x00005a00000b7ab9 */ /* 0x000fe40000000800 */
[----:B------:R-:W-:-:S04]  /*03a0*/  UIADD3 UR11, UR10, -UR11, UR9 ;  /* 0x8000000b0a0b7290 */ /* 0x000fc8000fffe009 */
[----:B------:R-:W-:-:S04]  /*03b0*/  UIADD3 UR5, UR11, UR8, URZ ;  /* 0x000000080b057290 */ /* 0x000fc8000fffe03f */
        /* <DEDUP_REMOVED lines=16> */
.L_x_1960:
[----:B------:R-:W-:Y:S02]  /*04c0*/  ULDC UR4, c[0x0][0x32c] ;  /* 0x0000cb0000047ab9 */ /* 0x000fe40000000800 */
[----:B------:R-:W-:-:S03]  /*04d0*/  UISETP.NE.AND UP2, UPT, UR9, UR4, UPT ;  /* 0x000000040900728c */ /* 0x000fc6000bf45270 */
[----:B------:R-:W-:Y:S02]  /*04e0*/  ULDC.64 UR4, c[0x0][0x330] ;  /* 0x0000cc0000047ab9 */ /* 0x000fe40000000a00 */
[----:B------:R-:W-:-:S07]  /*04f0*/  UIMAD.WIDE.U32 UR14, UR11, UR4, URZ ;  /* 0x000000040b0e72a5 */ /* 0x000fce000f8e003f */
[----:B------:R-:W-:Y:S02]  /*0500*/  @UP2 UMOV UR9, UR15 ;  /* 0x0000000f00092c82 */ /* 0x000fe40008000000 */
[----:B------:R-:W-:Y:S02]  /*0510*/  @UP2 USHF.R.U32.HI UR11, URZ, UR5, UR9 ;  /* 0x000000053f0b2299 */ /* 0x000fe40008011609 */
.L_x_1961:
[----:B------:R-:W-:Y:S02]  /*0520*/  ULDC UR4, c[0x0][0x32c] ;  /* 0x0000cb0000047ab9 */ /* 0x000fe40000000800 */
[----:B------:R-:W-:-:S04]  /*0530*/  UIMAD UR4, UR11, UR4, UR4 ;  /* 0x000000040b0472a4 */ /* 0x000fc8000f8e0204 */
[----:B------:R-:W-:-:S04]  /*0540*/  UISETP.LT.AND UP2, UPT, UR8, UR4, UPT ;  /* 0x000000040800728c */ /* 0x000fc8000bf41270 */
[----:B------:R-:W-:Y:S02]  /*0550*/  USEL UR8, UR8, UR4, UP2 ;  /* 0x0000000408087287 */ /* 0x000fe40009000000 */
.L_x_1959:
[----:B------:R-:W-:Y:S01]  /*0560*/  UIADD3 UR9, UR10, 0x3f, URZ ;  /* 0x0000003f0a097890 */ /* 0x000fe2000fffe03f */
[----:B------:R-:W-:Y:S01]  /*0570*/  PLOP3.LUT P0, PT, PT, PT, UP0, 0x40, 0x0 ;  /* 0x000000000000781c */ /* 0x000fe20003f0e808 */
[----:B------:R-:W-:Y:S02]  /*0580*/  UIADD3 UR11, UR8, 0x3f, URZ ;  /* 0x0000003f080b7890 */ /* 0x000fe4000fffe03f */
[----:B------:R-:W-:Y:S02]  /*0590*/  ULDC.64 UR4, c[0x0][0x2c8] ;  /* 0x0000b20000047ab9 */ /* 0x000fe40000000a00 */
[----:B------:R-:W-:Y:S02]  /*05a0*/  UIMAD.WIDE.U32 UR16, UR24, UR4, URZ ;  /* 0x00000004181072a5 */ /* 0x000fe4000f8e003f */
[----:B------:R-:W-:Y:S02]  /*05b0*/  USHF.R.S32.HI UR14, URZ, 0x1f, UR9 ;  /* 0x0000001f3f0e7899 */ /* 0x000fe40008011409 */
[----:B------:R-:W-:-:S02]  /*05c0*/  USHF.R.S32.HI UR8, URZ, 0x1f, UR11 ;  /* 0x0000001f3f087899 */ /* 0x000fc4000801140b */
[----:B------:R-:W-:Y:S02]  /*05d0*/  UMOV UR4, UR24 ;  /* 0x0000001800047c82 */ /* 0x000fe40008000000 */
[----:B------:R-:W-:Y:S02]  /*05e0*/  @UP1 USHF.R.U32.HI UR4, URZ, UR5, UR17 ;  /* 0x000000053f041299 */ /* 0x000fe40008011611 */
[----:B------:R-:W-:Y:S02]  /*05f0*/  ULEA.HI UR5, UR14, UR9, URZ, 0x6 ;  /* 0x000000090e057291 */ /* 0x000fe4000f8f303f */
[----:B------:R-:W-:Y:S02]  /*0600*/  ULEA.HI UR20, UR8, UR11, URZ, 0x6 ;  /* 0x0000000b08147291 */ /* 0x000fe4000f8f303f */
[----:B------:R-:W-:Y:S02]  /*0610*/  ULDC UR21, c[0x0][0x168] ;  /* 0x00005a0000157ab9 */ /* 0x000fe40000000800 */
[----:B------:R-:W-:-:S02]  /*0620*/  USHF.R.S32.HI UR5, URZ, 0x6, UR5 ;  /* 0x000000063f057899 */ /* 0x000fc40008011405 */
[----:B------:R-:W-:Y:S02]  /*0630*/  USHF.R.S32.HI UR20, URZ, 0x6, UR20 ;  /* 0x000000063f147899 */ /* 0x000fe40008011414 */
[----:B------:R-:W-:Y:S02]  /*0640*/  UIADD3 UR21, UR10, -UR21, URZ ;  /* 0x800000150a157290 */ /* 0x000fe4000fffe03f */
[----:B------:R-:W-:Y:S02]  /*0650*/  UISETP.LT.AND UP2, UPT, UR5, UR20, UPT ;  /* 0x000000140500728c */ /* 0x000fe4000bf41270 */
[----:B------:R-:W-:Y:S02]  /*0660*/  UIADD3 UR4, UR21, UR4, URZ ;  /* 0x0000000415047290 */ /* 0x000fe4000fffe03f */
[----:B------:R-:W-:Y:S02]  /*0670*/  ULDC UR8, c[0x0][0x324] ;  /* 0x0000c90000087ab9 */ /* 0x000fe40000000800 */
[----:B------:R-:W-:-:S02]  /*0680*/  USEL UR20, UR5, UR20, UP2 ;  /* 0x0000001405147287 */ /* 0x000fc40009000000 */
[----:B------:R-:W-:Y:S01]  /*0690*/  UIADD3 UR8, UR4, -UR8, URZ ;  /* 0x8000000804087290 */ /* 0x000fe2000fffe03f */
        /* <DEDUP_REMOVED lines=9> */
[----:B------:R-:W-:-:S07]  /*0730*/  UIMAD.WIDE.U32 UR14, UR9, UR4, URZ ;  /* 0x00000004090e72a5 */ /* 0x000fce000f8e003f */
[----:B------:R-:W-:Y:S02]  /*0740*/  @UP2 UMOV UR11, UR15 ;  /* 0x0000000f000b2c82 */ /* 0x000fe40008000000 */
[----:B------:R-:W-:-:S04]  /*0750*/  @UP2 USHF.R.U32.HI UR9, URZ, UR5, UR11 ;  /* 0x000000053f092299 */ /* 0x000fc8000801160b */
[----:B------:R-:W-:Y:S01]  /*0760*/  ULOP3.LUT UR9, URZ, UR9, URZ, 0x33, !UPT ;  /* 0x000000093f097292 */ /* 0x000fe2000f8e333f */
[----:B------:R-:W-:Y:S05]  /*0770*/  BRA `(.L_x_1964) ;  /* 0x0000006000007947 */ /* 0x000fea0003800000 */
.L_x_1963:
[----:B------:R-:W-:Y:S02]  /*0780*/  ULDC UR4, c[0x0][0x32c] ;  /* 0x0000cb0000047ab9 */ /* 0x000fe40000000800 */
[----:B------:R-:W-:-:S03]  /*0790*/  UISETP.NE.AND UP2, UPT, UR4, 0x1, UPT ;  /* 0x000000010400788c */ /* 0x000fc6000bf45270 */
[----:B------:R-:W-:Y:S02]  /*07a0*/  ULDC.64 UR4, c[0x0][0x330] ;  /* 0x0000cc0000047ab9 */ /* 0x000fe40000000a00 */
[----:B------:R-:W-:-:S07]  /*07b0*/  UIMAD.WIDE.U32 UR14, UR9, UR4, URZ ;  /* 0x00000004090e72a5 */ /* 0x000fce000f8e003f */
[----:B------:R-:W-:Y:S02]  /*07c0*/  @UP2 UMOV UR11, UR15 ;  /* 0x0000000f000b2c82 */ /* 0x000fe40008000000 */
[----:B------:R-:W-:Y:S02]  /*07d0*/  @UP2 USHF.R.U32.HI UR9, URZ, UR5, UR11 ;  /* 0x000000053f092299 */ /* 0x000fe4000801160b */
.L_x_1964:
[----:B------:R-:W-:Y:S02]  /*07e0*/  ULDC UR4, c[0x0][0x32c] ;  /* 0x0000cb0000047ab9 */ /* 0x000fe40000000800 */
[----:B------:R-:W-:-:S04]  /*07f0*/  UIMAD UR4, UR9, UR4, URZ ;  /* 0x00000004090472a4 */ /* 0x000fc8000f8e023f */
[----:B------:R-:W-:-:S04]  /*0800*/  UISETP.LT.AND UP2, UPT, UR8, UR4, UPT ;  /* 0x000000040800728c */ /* 0x000fc8000bf41270 */
[----:B------:R-:W-:-:S04]  /*0810*/  USEL UR8, UR8, UR4, !UP2 ;  /* 0x0000000408087287 */ /* 0x000fc8000d000000 */
.L_x_1962:
[----:B------:R-:W-:Y:S02]  /*0820*/  USHF.R.S32.HI UR4, URZ, 0x1f, UR8 ;  /* 0x0000001f3f047899 */ /* 0x000fe40008011408 */
[----:B------:R-:W-:Y:S02]  /*0830*/  ULDC UR5, c[0x0][0x338] ;  /* 0x0000ce0000057ab9 */ /* 0x000fe40000000800 */
[----:B------:R-:W-:-:S04]  /*0840*/  ULEA.HI UR4, UR4, UR8, URZ, 0x6 ;  /* 0x0000000804047291 */ /* 0x000fc8000f8f303f */
[----:B------:R-:W-:Y:S02]  /*0850*/  USHF.R.S32.HI UR9, URZ, 0x6, UR4 ;  /* 0x000000063f097899 */ /* 0x000fe40008011404 */
[----:B------:R-:W-:Y:S02]  /*0860*/  USHF.R.U32.HI UR4, URZ, 0x10, UR7 ;  /* 0x000000103f047899 */ /* 0x000fe40008011607 */
[----:B------:R-:W-:Y:S02]  /*0870*/  UISETP.LT.AND UP2, UPT, URZ, UR9, UPT ;  /* 0x000000093f00728c */ /* 0x000fe4000bf41270 */
[----:B------:R-:W-:Y:S02]  /*0880*/  UISETP.NE.AND UP3, UPT, UR4, URZ, UPT ;  /* 0x0000003f0400728c */ /* 0x000fe4000bf65270 */
[----:B------:R-:W-:Y:S02]  /*0890*/  USEL UR9, URZ, UR9, !UP2 ;  /* 0x000000093f097287 */ /* 0x000fe4000d000000 */
[----:B------:R-:W-:-:S02]  /*08a0*/  USEL UR5, UR4, UR5, UP3 ;  /* 0x0000000504057287 */ /* 0x000fc40009800000 */
[----:B------:R-:W-:Y:S02]  /*08b0*/  UISETP.GT.AND UP2, UPT, UR20, UR9, UPT ;  /* 0x000000091400728c */ /* 0x000fe4000bf44270 */
[----:B------:R-:W-:-:S04]  /*08c0*/  UMOV UR4, URZ ;  /* 0x0000003f00047c82 */ /* 0x000fc80008000000 */
[----:B------:R-:W-:-:S13]  /*08d0*/  PLOP3.LUT P0, PT, PT, PT, UP2, 0x80, 0x0 ;  /* 0x000000000000781c */ /* 0x000fda0003f0f028 */
[----:B------:R-:W-:Y:S05]  /*08e0*/  @!P0 BRA `(.L_x_1965) ;  /* 0x0000021000008947 */ /* 0x000fea0003800000 */
[----:B------:R-:W-:Y:S01]  /*08f0*/  IMAD.U32 R0, RZ, RZ, UR5 ;  /* 0x00000005ff007e24 */ /* 0x000fe2000f8e00ff */
[----:B------:R-:W-:Y:S02]  /*0900*/  UIADD3 UR15, UR5, -0x1, UR20 ;  /* 0xffffffff050f7890 */ /* 0x000fe4000fffe014 */
[----:B------:R-:W-:Y:S02]  /*0910*/  UMOV UR16, URZ ;  /* 0x0000003f00107c82 */ /* 0x000fe40008000000 */
[-C--:B-1----:R-:W-:Y:S01]  /*0920*/  IABS R2, R0.reuse ;  /* 0x0000000000027213 */ /* 0x082fe20000000000 */
[----:B------:R-:W-:Y:S01]  /*0930*/  UIADD3 UR15, -UR9, UR15, URZ ;  /* 0x0000000f090f7290 */ /* 0x000fe2000fffe13f */
[----:B------:R-:W-:Y:S02]  /*0940*/  IABS R0, R0 ;  /* 0x0000000000007213 */ /* 0x000fe40000000000 */
[----:B------:R1:W3:Y:S03]  /*0950*/  R2UR UR14, R2 ;  /* 0x00000000020e73c2 */ /* 0x0002e600000e0000 */
[----:B------:R-:W-:Y:S01]  /*0960*/  IMAD.U32 R4, RZ, RZ, UR15 ;  /* 0x0000000fff047e24 */ /* 0x000fe2000f8e00ff */
[----:B------:R-:W-:Y:S01]  /*0970*/  ULOP3.LUT UR15, UR15, UR5, URZ, 0x3c, !UPT ;  /* 0x000000050f0f7292 */ /* 0x000fe2000f8e3c3f */
[----:B------:R-:W-:-:S04]  /*0980*/  IMAD.MOV R0, RZ, RZ, -R0 ;  /* 0x000000ffff007224 */ /* 0x000fc800078e0a00 */
[----:B------:R-:W4:Y:S01]  /*0990*/  R2UR UR8, R0 ;  /* 0x00000000000873c2 */ /* 0x000f2200000e0000 */
[----:B-1----:R-:W-:Y:S01]  /*09a0*/  IABS R2, R4 ;  /* 0x0000000400027213 */ /* 0x002fe20000000000 */
[----:B---3--:R-:W1:Y:S06]  /*09b0*/  I2F.RP R5, UR14 ;  /* 0x0000000e00057d06 */ /* 0x008e6c0008209400 */
[----:B------:R-:W3:Y:S02]  /*09c0*/  R2UR UR11, R2 ;  /* 0x00000000020b73c2 */ /* 0x000ee400000e0000 */
[----:B-1----:R-:W1:Y:S02]  /*09d0*/  MUFU.RCP R3, R5 ;  /* 0x0000000500037308 */ /* 0x002e640000001000 */
[----:B-1----:R-:W-:-:S06]  /*09e0*/  IADD3 R3, R3, 0xffffffe, RZ ;  /* 0x0ffffffe03037810 */ /* 0x002fcc0007ffe0ff */
[----:B------:R-:W1:Y:S02]  /*09f0*/  F2I.FTZ.U32.TRUNC.NTZ R3, R3 ;  /* 0x0000000300037305 */ /* 0x000e64000021f000 */
[----:B-1----:R-:W1:Y:S02]  /*0a00*/  R2UR UR17, R3 ;  /* 0x00000000031173c2 */ /* 0x002e6400000e0000 */
[----:B-1----:R-:W-:-:S04]  /*0a10*/  UIADD3 UR4, URZ, -UR17, URZ ;  /* 0x800000113f047290 */ /* 0x002fc8000fffe03f */
[----:B------:R-:W-:-:S04]  /*0a20*/  UIMAD UR4, UR4, UR14, URZ ;  /* 0x0000000e040472a4 */ /* 0x000fc8000f8e023f */
        /* <DEDUP_REMOVED lines=13> */
.L_x_1965:
        /* <DEDUP_REMOVED lines=33> */
[----:B-1----:R-:W-:Y:S01]  /*0d10*/  CS2R R2, SRZ ;  /* 0x0000000000027805 */ /* 0x002fe2000001ff00 */
        /* <DEDUP_REMOVED lines=51> */
[----:B------:R-:W-:Y:S01]  /*1050*/  USHF.R.S32.HI UR7, URZ, 0x1f, UR13 ;  /* 0x0000001f3f077899 */ /* 0x000fe2000801140d */
[----:B------:R-:W-:Y:S01]  /*1060*/  PLOP3.LUT P1, PT, PT, PT, UP1, 0x80, 0x0 ;  /* 0x000000000000781c */ /* 0x000fe20003f2f018 */
[----:B------:R-:W-:Y:S01]  /*1070*/  ULDC.64 UR4, c[0x0][0x1b8] ;  /* 0x00006e0000047ab9 */ /* 0x000fe20000000a00 */
[----:B------:R1:W3:Y:S01]  /*1080*/  @P2 LDG.E R4, [R4.64] ;  /* 0x0000001204042981 */ /* 0x0002e2000c1e1900 */
[-C--:B------:R-:W-:Y:S01]  /*1090*/  LEA.HI R12, R84, R83.reuse, RZ, 0x3 ;  /* 0x00000053540c7211 */ /* 0x080fe200078f18ff */
[----:B------:R-:W-:Y:S01]  /*10a0*/  UIMAD UR7, UR7, UR4, URZ ;  /* 0x00000004070772a4 */ /* 0x000fe2000f8e023f */
[----:B------:R-:W-:Y:S01]  /*10b0*/  PLOP3.LUT P0, PT, PT, PT, UP1, 0x80, 0x0 ;  /* 0x000000000000781c */ /* 0x000fe20003f0f018 */
[----:B------:R-:W-:Y:S01]  /*10c0*/  UIMAD.WIDE.U32 UR14, UR13, UR4, URZ ;  /* 0x000000040d0e72a5 */ /* 0x000fe2000f8e003f */
[----:B------:R-:W-:Y:S01]  /*10d0*/  LOP3.LUT R0, R12, 0xfffffff8, RZ, 0xc0, !PT ;  /* 0xfffffff80c007812 */ /* 0x000fe200078ec0ff */
[----:B------:R-:W-:Y:S01]  /*10e0*/  UIMAD UR7, UR13, UR5, UR7 ;  /* 0x000000050d0772a4 */ /* 0x000fe2000f8e0207 */
[----:B------:R-:W-:Y:S01]  /*10f0*/  SHF.R.S32.HI R12, RZ, 0x3, R12 ;  /* 0x00000003ff0c7819 */ /* 0x000fe2000001140c */
[----:B------:R-:W-:Y:S01]  /*1100*/  USHF.R.S32.HI UR8, URZ, 0x1f, UR6 ;  /* 0x0000001f3f087899 */ /* 0x000fe20008011406 */
[----:B------:R-:W-:Y:S01]  /*1110*/  LEA.HI R16, R84, R83, RZ, 0x6 ;  /* 0x0000005354107211 */ /* 0x000fe200078f30ff */
[----:B------:R-:W-:Y:S01]  /*1120*/  IMAD.IADD R15, R83, 0x1, -R0 ;  /* 0x00000001530f7824 */ /* 0x000fe200078e0a00 */
[----:B------:R-:W-:Y:S01]  /*1130*/  ULDC.64 UR4, c[0x0][0x1c0] ;  /* 0x0000700000047ab9 */ /* 0x000fe20000000a00 */
[----:B------:R-:W-:Y:S01]  /*1140*/  BSSY B0, `(.L_x_1967) ;  /* 0x0000054000007945 */ /* 0x000fe20003800000 */
[----:B------:R-:W-:Y:S01]  /*1150*/  UIADD3 UR15, UR15, UR7, URZ ;  /* 0x000000070f0f7290 */ /* 0x000fe2000fffe03f */
[C---:B------:R-:W-:Y:S01]  /*1160*/  IMAD R239, R15.reuse, 0x20, R12 ;  /* 0x000000200fef7824 */ /* 0x040fe200078e020c */
[----:B------:R-:W-:Y:S01]  /*1170*/  UIMAD UR8, UR8, UR4, URZ ;  /* 0x00000004080872a4 */ /* 0x000fe2000f8e023f */
[----:B------:R-:W-:Y:S01]  /*1180*/  IMAD.SHL.U32 R207, R15, 0x8, RZ ;  /* 0x000000080fcf7824 */ /* 0x000fe200078e00ff */
[----:B------:R-:W-:Y:S01]  /*1190*/  UIMAD.WIDE.U32 UR14, UR6, UR4, UR14 ;  /* 0x00000004060e72a5 */ /* 0x000fe2000f8e000e */
[----:B------:R-:W-:Y:S01]  /*11a0*/  IMAD.SHL.U32 R16, R16, 0x8, RZ ;  /* 0x0000000810107824 */ /* 0x000fe200078e00ff */
[----:B------:R-:W-:Y:S01]  /*11b0*/  IADD3 R0, R239, UR24, RZ ;  /* 0x00000018ef007c10 */ /* 0x000fe2000fffe0ff */
[----:B------:R-:W-:Y:S01]  /*11c0*/  UIMAD UR5, UR6, UR5, UR8 ;  /* 0x00000005060572a4 */ /* 0x000fe2000f8e0208 */
[C---:B------:R-:W-:Y:S01]  /*11d0*/  IADD3 R14, R207.reuse, 0x40, RZ ;  /* 0x00000040cf0e7810 */ /* 0x040fe20007ffe0ff */
[----:B------:R-:W-:Y:S01]  /*11e0*/  ULDC UR4, c[0x0][0x168] ;  /* 0x00005a0000047ab9 */ /* 0x000fe20000000800 */
[----:B------:R-:W-:Y:S01]  /*11f0*/  IMAD.U32 R7, RZ, RZ, UR15 ;  /* 0x0000000fff077e24 */ /* 0x000fe2000f8e00ff */
[----:B------:R-:W-:Y:S01]  /*1200*/  UIADD3 UR5, UR15, UR5, URZ ;  /* 0x000000050f057290 */ /* 0x000fe2000fffe03f */
[----:B------:R-:W-:Y:S01]  /*1210*/  @P1 IMAD.HI.U32 R2, R0, c[0x0][0x2c8], RZ ;  /* 0x0000b20000021a27 */ /* 0x000fe200078e00ff */
[----:B------:R-:W-:-:S02]  /*1220*/  IADD3 R13, R207, 0x80, RZ ;  /* 0x00000080cf0d7810 */ /* 0x000fc40007ffe0ff */
[----:B------:R-:W-:Y:S01]  /*1230*/  ISETP.GE.AND P3, PT, R207, c[0x0][0x198], PT ;  /* 0x00006600cf007a0c */ /* 0x000fe20003f66270 */
[----:B-1----:R-:W-:Y:S01]  /*1240*/  IMAD.MOV.U32 R5, RZ, RZ, R0 ;  /* 0x000000ffff057224 */ /* 0x002fe200078e0000 */
[----:B------:R-:W-:Y:S01]  /*1250*/  @P0 SHF.R.U32.HI R5, RZ, c[0x0][0x2cc], R2 ;  /* 0x0000b300ff050a19 */ /* 0x000fe20000011602 */
[----:B------:R-:W-:Y:S01]  /*1260*/  IMAD.U32 R6, RZ, RZ, UR14 ;  /* 0x0000000eff067e24 */ /* 0x000fe2000f8e00ff */
[----:B------:R-:W-:Y:S01]  /*1270*/  ISETP.GE.AND P4, PT, R14, c[0x0][0x198], PT ;  /* 0x000066000e007a0c */ /* 0x000fe20003f86270 */
[----:B------:R-:W-:Y:S01]  /*1280*/  IMAD.U32 R7, RZ, RZ, UR5 ;  /* 0x00000005ff077e24 */ /* 0x000fe2000f8e00ff */
[--C-:B------:R-:W-:Y:S01]  /*1290*/  SHF.R.S32.HI R2, RZ, 0x1f, R5.reuse ;  /* 0x0000001fff027819 */ /* 0x100fe20000011405 */
[----:B------:R-:W-:Y:S01]  /*12a0*/  IMAD.MOV R3, RZ, RZ, -R5 ;  /* 0x000000ffff037224 */ /* 0x000fe200078e0a05 */
[----:B------:R-:W-:Y:S01]  /*12b0*/  ULDC UR5, c[0x0][0x2c4] ;  /* 0x0000b10000057ab9 */ /* 0x000fe20000000800 */
[----:B------:R-:W-:Y:S01]  /*12c0*/  IMAD.WIDE.U32 R6, R5, c[0x0][0x1b0], R6 ;  /* 0x00006c0005067a25 */ /* 0x000fe200078e0006 */
[----:B------:R-:W-:Y:S01]  /*12d0*/  UIMAD UR4, UR5, UR4, URZ ;  /* 0x00000004050472a4 */ /* 0x000fe2000f8e023f */
[----:B------:R-:W-:-:S02]  /*12e0*/  ISETP.GE.AND P6, PT, R13, c[0x0][0x198], PT ;  /* 0x000066000d007a0c */ /* 0x000fc40003fc6270 */
[----:B------:R-:W-:Y:S02]  /*12f0*/  IMAD R3, R3, c[0x0][0x2c4], R0 ;  /* 0x0000b10003037a24 */ /* 0x000fe400078e0200 */
[----:B------:R-:W-:-:S03]  /*1300*/  IMAD R2, R2, c[0x0][0x1b0], RZ ;  /* 0x00006c0002027a24 */ /* 0x000fc600078e02ff */
[----:B------:R-:W-:Y:S01]  /*1310*/  SHF.R.S32.HI R0, RZ, 0x1f, R3 ;  /* 0x0000001fff007819 */ /* 0x000fe20000011403 */
[----:B------:R-:W-:-:S04]  /*1320*/  IMAD R5, R5, c[0x0][0x1b4], R2 ;  /* 0x00006d0005057a24 */ /* 0x000fc800078e0202 */
[----:B------:R-:W-:Y:S02]  /*1330*/  IMAD R0, R0, c[0x0][0x1a8], RZ ;  /* 0x00006a0000007a24 */ /* 0x000fe400078e02ff */
[----:B------:R-:W-:Y:S02]  /*1340*/  IMAD.IADD R7, R7, 0x1, R5 ;  /* 0x0000000107077824 */ /* 0x000fe400078e0205 */
[C---:B------:R-:W-:Y:S02]  /*1350*/  IMAD R5, R3.reuse, c[0x0][0x1ac], R0 ;  /* 0x00006b0003057a24 */ /* 0x040fe400078e0200 */
[----:B------:R-:W-:Y:S01]  /*1360*/  IMAD.WIDE.U32 R2, R3, c[0x0][0x1a8], R6 ;  /* 0x00006a0003027a25 */ /* 0x000fe200078e0006 */
[----:B------:R-:W-:-:S03]  /*1370*/  LEA.HI R7, R84, R83, RZ, 0x4 ;  /* 0x0000005354077211 */ /* 0x000fc600078f20ff */
[----:B------:R-:W-:Y:S01]  /*1380*/  IMAD.IADD R5, R3, 0x1, R5 ;  /* 0x0000000103057824 */ /* 0x000fe200078e0205 */
[----:B------:R-:W-:Y:S02]  /*1390*/  LOP3.LUT R0, R7, 0xfffffff0, RZ, 0xc0, !PT ;  /* 0xfffffff007007812 */ /* 0x000fe400078ec0ff */
[----:B------:R-:W-:-:S03]  /*13a0*/  LEA R8, P0, R2, c[0x0][0x160], 0x1 ;  /* 0x0000580002087a11 */ /* 0x000fc600078008ff */
[----:B------:R-:W-:Y:S01]  /*13b0*/  IMAD.IADD R3, R83, 0x1, -R0 ;  /* 0x0000000153037824 */ /* 0x000fe200078e0a00 */
[----:B------:R-:W-:Y:S01]  /*13c0*/  LEA.HI.X R5, R2, c[0x0][0x164], R5, 0x1, P0 ;  /* 0x0000590002057a11 */ /* 0x000fe200000f0c05 */
[----:B------:R-:W-:Y:S01]  /*13d0*/  IMAD.SHL.U32 R2, R12, 0x40, RZ ;  /* 0x000000400c027824 */ /* 0x000fe200078e00ff */
[----:B------:R1:W4:Y:S02]  /*13e0*/  SHFL.IDX PT, R18, R8, RZ, 0x181f ;  /* 0x00181fff08127589 */ /* 0x00032400000e0000 */
[----:B------:R-:W-:Y:S02]  /*13f0*/  SHF.R.S32.HI R6, RZ, 0x1f, R3 ;  /* 0x0000001fff067819 */ /* 0x000fe40000011403 */
[----:B------:R-:W-:Y:S01]  /*1400*/  LOP3.LUT R2, R2, 0x1c0, RZ, 0xc0, !PT ;  /* 0x000001c002027812 */ /* 0x000fe200078ec0ff */
[----:B------:R1:W2:Y:S01]  /*1410*/  SHFL.IDX PT, R19, R5, RZ, 0x181f ;  /* 0x00181fff05137589 */ /* 0x0002a200000e0000 */
[----:B------:R-:W-:Y:S02]  /*1420*/  LEA.HI R6, R6, R3, RZ, 0x3 ;  /* 0x0000000306067211 */ /* 0x000fe400078f18ff */
[----:B------:R-:W-:-:S02]  /*1430*/  SHF.R.U32.HI R0, RZ, 0x3, R2 ;  /* 0x00000003ff007819 */ /* 0x000fc40000011602 */
[----:B------:R-:W-:Y:S01]  /*1440*/  LOP3.LUT R235, R2, 0x38, R207, 0xf8, !PT ;  /* 0x0000003802eb7812 */ /* 0x000fe200078ef8cf */
[----:B------:R-:W-:Y:S01]  /*1450*/  IMAD.MOV.U32 R2, RZ, RZ, 0x10 ;  /* 0x00000010ff027424 */ /* 0x000fe200078e00ff */
[----:B------:R-:W-:Y:S02]  /*1460*/  LOP3.LUT R10, R6, 0xfffffff8, RZ, 0xc0, !PT ;  /* 0xfffffff8060a7812 */ /* 0x000fe400078ec0ff */
[----:B------:R-:W-:Y:S02]  /*1470*/  LOP3.LUT R235, R235, R0, RZ, 0x3c, !PT ;  /* 0x00000000ebeb7212 */ /* 0x000fe400078e3cff */
[----:B------:R-:W-:Y:S01]  /*1480*/  IADD3 R0, R207, 0xc0, RZ ;  /* 0x000000c0cf007810 */ /* 0x000fe20007ffe0ff */
[----:B------:R-:W-:Y:S01]  /*1490*/  IMAD.IADD R10, R3, 0x1, -R10 ;  /* 0x00000001030a7824 */ /* 0x000fe200078e0a0a */
[----:B------:R-:W-:Y:S01]  /*14a0*/  LOP3.LUT R235, R235, 0xfffffe00, R16, 0xf8, !PT ;  /* 0xfffffe00ebeb7812 */ /* 0x000fe200078ef810 */
[----:B------:R-:W-:Y:S01]  /*14b0*/  IMAD.MOV.U32 R3, RZ, RZ, 0x20 ;  /* 0x00000020ff037424 */ /* 0x000fe200078e00ff */
[----:B------:R-:W-:Y:S01]  /*14c0*/  ISETP.GE.AND P5, PT, R0, c[0x0][0x198], PT ;  /* 0x0000660000007a0c */ /* 0x000fe20003fa6270 */
[----:B---3--:R3:W5:Y:S02]  /*14d0*/  @P2 R2UR UR7, R4 ;  /* 0x00000000040723c2 */ /* 0x00876400000e0000 */
[----:B-----5:R-:W-:Y:S01]  /*14e0*/  @!UP2 UMOV UR7, UR6 ;  /* 0x000000060007ac82 */ /* 0x020fe20008000000 */
[----:B---3--:R-:W-:-:S04]  /*14f0*/  IADD3 R4, R12, UR24, RZ ;  /* 0x000000180c047c10 */ /* 0x008fc8000fffe0ff */
[----:B------:R-:W-:-:S04]  /*1500*/  ISETP.GE.AND P0, PT, R4, UR4, PT ;  /* 0x0000000404007c0c */ /* 0x000fc8000bf06270 */
[----:B------:R-:W-:-:S05]  /*1510*/  R2P PR, R10, 0x6 ;  /* 0x000000060a007804 */ /* 0x000fca0000000000 */
[----:B------:R-:W-:Y:S02]  /*1520*/  SEL R2, R2, 0xfffffff0, !P1 ;  /* 0xfffffff002027807 */ /* 0x000fe40004800000 */
[----:B------:R-:W-:Y:S02]  /*1530*/  SEL R3, R3, 0xffffffe0, !P2 ;  /* 0xffffffe003037807 */ /* 0x000fe40005000000 */
[----:B------:R-:W-:Y:S05]  /*1540*/  @P0 BRA `(.L_x_1968) ;  /* 0x0000013000000947 */ /* 0x000fea0003800000 */
[----:B-12-4-:R-:W-:Y:S01]  /*1550*/  SHF.R.S32.HI R11, RZ, 0x1f, R14 ;  /* 0x0000001fff0b7819 */ /* 0x016fe2000001140e */
[----:B------:R-:W-:Y:S01]  /*1560*/  IMAD.SHL.U32 R17, R235, 0x2, RZ ;  /* 0x00000002eb117824 */ /* 0x000fe200078e00ff */
[----:B------:R-:W-:Y:S02]  /*1570*/  SHF.R.S32.HI R20, RZ, 0x1f, R13 ;  /* 0x0000001fff147819 */ /* 0x000fe4000001140d */
[----:B------:R-:W-:Y:S02]  /*1580*/  SHF.R.S32.HI R9, RZ, 0x1f, R0 ;  /* 0x0000001fff097819 */ /* 0x000fe40000011400 */
[----:B------:R-:W-:-:S02]  /*1590*/  LEA.HI R16, R11, R14, RZ, 0x3 ;  /* 0x0000000e0b107211 */ /* 0x000fc400078f18ff */
[----:B------:R-:W-:Y:S01]  /*15a0*/  LEA.HI R11, R20, R13, RZ, 0x3 ;  /* 0x0000000d140b7211 */ /* 0x000fe200078f18ff */
[--C-:B------:R-:W-:Y:S01]  /*15b0*/  IMAD.WIDE R20, R207, 0x2, R18.reuse ;  /* 0x00000002cf147825 */ /* 0x100fe200078e0212 */
[----:B------:R-:W-:Y:S02]  /*15c0*/  LEA.HI R9, R9, R0, RZ, 0x3 ;  /* 0x0000000009097211 */ /* 0x000fe400078f18ff */
[----:B------:R-:W-:Y:S02]  /*15d0*/  LOP3.LUT R16, R16, 0xfffffff8, RZ, 0xc0, !PT ;  /* 0xfffffff810107812 */ /* 0x000fe400078ec0ff */
[----:B------:R-:W-:Y:S01]  /*15e0*/  LOP3.LUT R11, R11, 0xfffffff8, RZ, 0xc0, !PT ;  /* 0xfffffff80b0b7812 */ /* 0x000fe200078ec0ff */
[----:B------:R-:W-:Y:S01]  /*15f0*/  @!PT LDS RZ, [RZ] ;  /* 0x00000000fffff984 */ /* 0x000fe20000000800 */
[----:B------:R1:W-:Y:S01]  /*1600*/  LDGSTS.E.BYPASS.LTC128B.128 [R17+0x10100], [R20.64], !P3 ;  /* 0x1010000014117fae */ /* 0x0003e2000d901d52 */
[----:B------:R-:W-:Y:S01]  /*1610*/  LOP3.LUT R9, R9, 0xfffffff8, RZ, 0xc0, !PT ;  /* 0xfffffff809097812 */ /* 0x000fe200078ec0ff */
[----:B------:R-:W-:-:S04]  /*1620*/  IMAD.WIDE R22, R16, 0x2, R18 ;  /* 0x0000000210167825 */ /* 0x000fc800078e0212 */
[--C-:B------:R-:W-:Y:S01]  /*1630*/  IMAD.WIDE R24, R11, 0x2, R18.reuse ;  /* 0x000000020b187825 */ /* 0x100fe200078e0212 */
[----:B------:R1:W-:Y:S03]  /*1640*/  LDGSTS.E.BYPASS.LTC128B.128 [R17+0x14100], [R22.64], !P4 ;  /* 0x1410000016117fae */ /* 0x0003e6000e101d52 */
[----:B------:R-:W-:Y:S01]  /*1650*/  IMAD.WIDE R18, R9, 0x2, R18 ;  /* 0x0000000209127825 */ /* 0x000fe200078e0212 */
[----:B------:R1:W-:Y:S04]  /*1660*/  LDGSTS.E.BYPASS.LTC128B.128 [R17+0x18100], [R24.64], !P6 ;  /* 0x1810000018117fae */ /* 0x0003e8000f101d52 */
[----:B------:R1:W-:Y:S02]  /*1670*/  LDGSTS.E.BYPASS.LTC128B.128 [R17+0x1c100], [R18.64], !P5 ;  /* 0x1c10000012117fae */ /* 0x0003e4000e901d52 */
.L_x_1968:
[----:B-12-4-:R-:W-:Y:S05]  /*1680*/  BSYNC B0 ;  /* 0x0000000000007941 */ /* 0x016fea0003800000 */
.L_x_1967:
        /* <DEDUP_REMOVED lines=8> */
[----:B------:R-:W-:Y:S02]  /*1710*/  SHF.R.S32.HI R20, RZ, 0x1f, R13 ;  /* 0x0000001fff147819 */ /* 0x000fe4000001140d */
[----:B------:R-:W-:Y:S02]  /*1720*/  SHF.R.S32.HI R9, RZ, 0x1f, R0 ;  /* 0x0000001fff097819 */ /* 0x000fe40000011400 */
[----:B------:R-:W-:Y:S02]  /*1730*/  LEA.HI R16, R11, R14, RZ, 0x3 ;  /* 0x0000000e0b107211 */ /* 0x000fe400078f18ff */
[----:B------:R-:W-:Y:S01]  /*1740*/  LEA.HI R11, R20, R13, RZ, 0x3 ;  /* 0x0000000d140b7211 */ /* 0x000fe200078f18ff */
[----:B--23--:R-:W-:Y:S01]  /*1750*/  IMAD.WIDE R20, R207, 0x2, R18 ;  /* 0x00000002cf147825 */ /* 0x00cfe200078e0212 */
[----:B------:R-:W-:-:S02]  /*1760*/  LEA.HI R9, R9, R0, RZ, 0x3 ;  /* 0x0000000009097211 */ /* 0x000fc400078f18ff */
        /* <DEDUP_REMOVED lines=11> */
.L_x_1970:
[----:B------:R-:W-:Y:S05]  /*1820*/  BSYNC B0 ;  /* 0x0000000000007941 */ /* 0x000fea0003800000 */
.L_x_1969:
        /* <DEDUP_REMOVED lines=8> */
[----:B------:R-:W-:Y:S02]  /*18b0*/  SHF.R.S32.HI R20, RZ, 0x1f, R13 ;  /* 0x0000001fff147819 */ /* 0x000fe4000001140d */
[----:B------:R-:W-:Y:S02]  /*18c0*/  SHF.R.S32.HI R9, RZ, 0x1f, R0 ;  /* 0x0000001fff097819 */ /* 0x000fe40000011400 */
[----:B------:R-:W-:Y:S02]  /*18d0*/  LEA.HI R16, R11, R14, RZ, 0x3 ;  /* 0x0000000e0b107211 */ /* 0x000fe400078f18ff */
[----:B------:R-:W-:Y:S01]  /*18e0*/  LEA.HI R11, R20, R13, RZ, 0x3 ;  /* 0x0000000d140b7211 */ /* 0x000fe200078f18ff */
[----:B---34-:R-:W-:Y:S01]  /*18f0*/  IMAD.WIDE R20, R207, 0x2, R18 ;  /* 0x00000002cf147825 */ /* 0x018fe200078e0212 */
        /* <DEDUP_REMOVED lines=12> */
.L_x_1972:
[----:B------:R-:W-:Y:S05]  /*19c0*/  BSYNC B0 ;  /* 0x0000000000007941 */ /* 0x000fea0003800000 */
.L_x_1971:
[----:B---3--:R3:W-:Y:S01]  /*19d0*/  SHFL.IDX PT, R18, R8, 0x3, 0x181f ;  /* 0x00781f0008127f89 */ /* 0x0087e200000e0000 */
[----:B------:R-:W-:Y:S01]  /*19e0*/  IADD3 R4, R4, 0x60, RZ ;  /* 0x0000006004047810 */ /* 0x000fe20007ffe0ff */
[----:B------:R-:W-:Y:S01]  /*19f0*/  UIADD3 UR26, UR20, -0x1, URZ ;  /* 0xffffffff141a7890 */ /* 0x000fe2000fffe03f */
[----:B------:R-:W-:Y:S01]  /*1a00*/  IMAD.MOV.U32 R236, RZ, RZ, c[0x0][0x2b8] ;  /* 0x0000ae00ffec7624 */ /* 0x000fe200078e00ff */
[----:B----4-:R4:W5:Y:S01]  /*1a10*/  SHFL.IDX PT, R19, R5, 0x3, 0x181f ;  /* 0x00781f0005137f89 */ /* 0x01096200000e0000 */
[----:B------:R-:W-:Y:S01]  /*1a20*/  ISETP.GE.AND P0, PT, R4, UR4, PT ;  /* 0x0000000404007c0c */ /* 0x000fe2000bf06270 */
[----:B------:R-:W-:Y:S01]  /*1a30*/  USHF.L.U32 UR11, UR26, 0x6, URZ ;  /* 0x000000061a0b7899 */ /* 0x000fe2000800063f */
[----:B------:R-:W-:Y:S01]  /*1a40*/  IMAD.SHL.U32 R235, R235, 0x2, RZ ;  /* 0x00000002ebeb7824 */ /* 0x000fe200078e00ff */
[----:B------:R-:W-:Y:S01]  /*1a50*/  ISETP.NE.AND P2, PT, R236, 0x1, PT ;  /* 0x00000001ec00780c */ /* 0x000fe20003f45270 */
[----:B------:R-:W-:Y:S01]  /*1a60*/  USHF.R.S32.HI UR6, URZ, 0x1f, UR7 ;  /* 0x0000001f3f067899 */ /* 0x000fe20008011407 */
[----:B------:R-:W-:Y:S01]  /*1a70*/  IMAD.MOV.U32 R237, RZ, RZ, RZ ;  /* 0x000000ffffed7224 */ /* 0x000fe200078e00ff */
[----:B------:R-:W-:Y:S01]  /*1a80*/  ULDC.64 UR4, c[0x0][0x2b0] ;  /* 0x0000ac0000047ab9 */ /* 0x000fe20000000a00 */
[----:B------:R-:W-:Y:S01]  /*1a90*/  IADD3 R9, R239, UR11, RZ ;  /* 0x0000000bef097c10 */ /* 0x000fe2000fffe0ff */
[----:B------:R-:W-:-:S02]  /*1aa0*/  UIMAD UR6, UR6, UR4, URZ ;  /* 0x00000004060672a4 */ /* 0x000fc4000f8e023f */
[----:B------:R-:W-:Y:S01]  /*1ab0*/  UIMAD.WIDE.U32 UR16, UR7, UR4, URZ ;  /* 0x00000004071072a5 */ /* 0x000fe2000f8e003f */
[C---:B------:R-:W-:Y:S01]  /*1ac0*/  ISETP.GE.AND P1, PT, R9.reuse, UR10, PT ;  /* 0x0000000a09007c0c */ /* 0x040fe2000bf26270 */
[----:B------:R-:W-:Y:S01]  /*1ad0*/  UIMAD UR5, UR7, UR5, UR6 ;  /* 0x00000005070572a4 */ /* 0x000fe2000f8e0206 */
[----:B------:R-:W-:Y:S02]  /*1ae0*/  IADD3 R238, R9, UR12, RZ ;  /* 0x0000000c09ee7c10 */ /* 0x000fe4000fffe0ff */
[----:B------:R-:W-:Y:S01]  /*1af0*/  ISETP.GT.OR P1, PT, R239, 0x3f, P1 ;  /* 0x0000003fef00780c */ /* 0x000fe20000f24670 */
[----:B------:R-:W-:Y:S01]  /*1b00*/  UIADD3 UR8, UR17, UR5, URZ ;  /* 0x0000000511087290 */ /* 0x000fe2000fffe03f */
[----:B-123--:R-:W-:Y:S01]  /*1b10*/  SHF.R.S32.HI R8, RZ, 0x1f, R13 ;  /* 0x0000001fff087819 */ /* 0x00efe2000001140d */
[----:B------:R-:W-:Y:S01]  /*1b20*/  @P2 IMAD.HI.U32 R11, R238, c[0x0][0x2bc], RZ ;  /* 0x0000af00ee0b2a27 */ /* 0x000fe200078e00ff */
[----:B----4-:R-:W-:-:S03]  /*1b30*/  SHF.R.S32.HI R5, RZ, 0x1f, R14 ;  /* 0x0000001fff057819 */ /* 0x010fc6000001140e */
[----:B-----5:R-:W-:Y:S01]  /*1b40*/  @!P0 IMAD.WIDE R24, R207, 0x2, R18 ;  /* 0x00000002cf188825 */ /* 0x020fe200078e0212 */
[----:B------:R-:W-:Y:S01]  /*1b50*/  LEA.HI R205, R8, R13, RZ, 0x3 ;  /* 0x0000000d08cd7211 */ /* 0x000fe200078f18ff */
[----:B------:R-:W-:Y:S01]  /*1b60*/  USHF.R.S32.HI UR6, URZ, 0x1f, UR13 ;  /* 0x0000001f3f067899 */ /* 0x000fe2000801140d */
[----:B------:R-:W-:Y:S01]  /*1b70*/  LEA.HI R206, R5, R14, RZ, 0x3 ;  /* 0x0000000e05ce7211 */ /* 0x000fe200078f18ff */
[----:B------:R-:W-:Y:S01]  /*1b80*/  IMAD.MOV.U32 R4, RZ, RZ, R238 ;  /* 0x000000ffff047224 */ /* 0x000fe200078e00ee */
[----:B------:R-:W-:Y:S01]  /*1b90*/  SHF.R.S32.HI R5, RZ, 0x1f, R0 ;  /* 0x0000001fff057819 */ /* 0x000fe20000011400 */
[----:B------:R-:W-:Y:S01]  /*1ba0*/  @!PT LDS RZ, [RZ] ;  /* 0x00000000fffff984 */ /* 0x000fe20000000800 */
[----:B------:R1:W-:Y:S01]  /*1bb0*/  @!P0 LDGSTS.E.BYPASS.LTC128B.128 [R235+0x13100], [R24.64], !P3 ;  /* 0x1310000018eb8fae */ /* 0x0003e2000d901d52 */
[----:B------:R-:W-:Y:S01]  /*1bc0*/  LOP3.LUT R206, R206, 0xfffffff8, RZ, 0xc0, !PT ;  /* 0xfffffff8cece7812 */ /* 0x000fe200078ec0ff */
[----:B------:R-:W-:Y:S01]  /*1bd0*/  ULDC.64 UR4, c[0x0][0x1e8] ;  /* 0x00007a0000047ab9 */ /* 0x000fe20000000a00 */
[----:B------:R-:W-:Y:S02]  /*1be0*/  LEA.HI R204, R5, R0, RZ, 0x3 ;  /* 0x0000000005cc7211 */ /* 0x000fe400078f18ff */
[----:B------:R-:W-:Y:S01]  /*1bf0*/  LOP3.LUT R205, R205, 0xfffffff8, RZ, 0xc0, !PT ;  /* 0xfffffff8cdcd7812 */ /* 0x000fe200078ec0ff */
[----:B------:R-:W-:Y:S01]  /*1c00*/  @!P0 IMAD.WIDE R22, R206, 0x2, R18 ;  /* 0x00000002ce168825 */ /* 0x000fe200078e0212 */
[----:B------:R-:W-:-:S02]  /*1c10*/  LOP3.LUT R204, R204, 0xfffffff8, RZ, 0xc0, !PT ;  /* 0xfffffff8cccc7812 */ /* 0x000fc400078ec0ff */
[----:B------:R-:W-:Y:S01]  /*1c20*/  @P2 SHF.R.U32.HI R4, RZ, c[0x0][0x2c0], R11 ;  /* 0x0000b000ff042a19 */ /* 0x000fe2000001160b */
[--C-:B------:R-:W-:Y:S01]  /*1c30*/  @!P0 IMAD.WIDE R20, R205, 0x2, R18.reuse ;  /* 0x00000002cd148825 */ /* 0x100fe200078e0212 */
[----:B------:R2:W-:Y:S02]  /*1c40*/  @!P0 LDGSTS.E.BYPASS.LTC128B.128 [R235+0x17100], [R22.64], !P4 ;  /* 0x1710000016eb8fae */ /* 0x0005e4000e101d52 */
[----:B------:R-:W-:Y:S01]  /*1c50*/  @!P1 IADD3 R16, P2, R4, UR16, RZ ;  /* 0x0000001004109c10 */ /* 0x000fe2000ff5e0ff */
[----:B------:R-:W-:Y:S01]  /*1c60*/  @!P0 IMAD.WIDE R18, R204, 0x2, R18 ;  /* 0x00000002cc128825 */ /* 0x000fe200078e0212 */
[----:B------:R3:W-:Y:S02]  /*1c70*/  @!P0 LDGSTS.E.BYPASS.LTC128B.128 [R235+0x1b100], [R20.64], !P6 ;  /* 0x1b10000014eb8fae */ /* 0x0007e4000f101d52 */
[----:B------:R-:W-:Y:S02]  /*1c80*/  @!P1 LEA.HI.X.SX32 R5, R4, UR8, 0x1, P2 ;  /* 0x0000000804059c11 */ /* 0x000fe400090f0eff */
[----:B------:R4:W-:Y:S01]  /*1c90*/  @!P0 LDGSTS.E.BYPASS.LTC128B.128 [R235+0x1f100], [R18.64], !P5 ;  /* 0x1f10000012eb8fae */ /* 0x0009e2000e901d52 */
[----:B------:R-:W-:-:S03]  /*1ca0*/  @!P1 LEA R8, P2, R16, c[0x0][0x2a0], 0x2 ;  /* 0x0000a80010089a11 */ /* 0x000fc600078410ff */
[----:B------:R-:W0:Y:S01]  /*1cb0*/  LDGDEPBAR ;  /* 0x00000000000079af */ /* 0x000e220000000000 */
[----:B------:R-:W-:-:S03]  /*1cc0*/  @!P1 LEA.HI.X R9, R16, c[0x0][0x2a4], R5, 0x2, P2 ;  /* 0x0000a90010099a11 */ /* 0x000fc600010f1405 */
[----:B------:R-:W-:Y:S06]  /*1cd0*/  BAR.SYNC.DEFER_BLOCKING 0x0 ;  /* 0x0000000000007b1d */ /* 0x000fec0000010000 */
[----:B------:R-:W5:Y:S01]  /*1ce0*/  @!P1 LDG.E R237, [R8.64] ;  /* 0x0000001208ed9981 */ /* 0x000f62000c1e1900 */
[----:B------:R-:W-:Y:S01]  /*1cf0*/  IMAD.MOV R5, RZ, RZ, -R4 ;  /* 0x000000ffff057224 */ /* 0x000fe200078e0a04 */
[----:B------:R-:W-:Y:S01]  /*1d00*/  UIMAD.WIDE.U32 UR14, UR13, UR4, URZ ;  /* 0x000000040d0e72a5 */ /* 0x000fe2000f8e003f */
[----:B--2---:R-:W-:Y:S01]  /*1d10*/  SHF.R.S32.HI R22, RZ, 0x4, R7 ;  /* 0x00000004ff167819 */ /* 0x004fe20000011407 */
[----:B------:R-:W-:Y:S01]  /*1d20*/  UIMAD UR4, UR6, UR4, URZ ;  /* 0x00000004060472a4 */ /* 0x000fe2000f8e023f */
[----:B------:R-:W-:Y:S01]  /*1d30*/  IMAD R238, R5, c[0x0][0x2b8], R238 ;  /* 0x0000ae0005ee7a24 */ /* 0x000fe200078e02ee */
[----:B------:R-:W-:Y:S01]  /*1d40*/  ISETP.GE.AND P3, PT, R207, c[0x0][0x1d4], PT ;  /* 0x00007500cf007a0c */ /* 0x000fe20003f66270 */
[----:B------:R-:W-:Y:S01]  /*1d50*/  IMAD.U32 R80, RZ, RZ, UR11 ;  /* 0x0000000bff507e24 */ /* 0x000fe2000f8e00ff */
[----:B------:R-:W-:Y:S01]  /*1d60*/  UIMAD UR4, UR13, UR5, UR4 ;  /* 0x000000050d0472a4 */ /* 0x000fe2000f8e0204 */
[C---:B---3--:R-:W-:Y:S01]  /*1d70*/  IMAD.WIDE.U32 R20, R238.reuse, c[0x0][0x1e0], RZ ;  /* 0x00007800ee147a25 */ /* 0x048fe200078e00ff */
[----:B------:R-:W-:Y:S01]  /*1d80*/  SHF.R.S32.HI R5, RZ, 0x1f, R238 ;  /* 0x0000001fff057819 */ /* 0x000fe200000114ee */
[----:B------:R-:W-:Y:S01]  /*1d90*/  UISETP.GT.AND UP2, UPT, UR26, UR9, UPT ;  /* 0x000000091a00728c */ /* 0x000fe2000bf44270 */
[----:B------:R-:W-:Y:S01]  /*1da0*/  LEA.HI R7, R7, R22, RZ, 0x1 ;  /* 0x0000001607077211 */ /* 0x000fe200078f08ff */
[----:B------:R-:W-:Y:S01]  /*1db0*/  UIADD3 UR7, UR15, UR4, URZ ;  /* 0x000000040f077290 */ /* 0x000fe2000fffe03f */
[----:B----4-:R-:W-:Y:S01]  /*1dc0*/  IMAD.WIDE.U32 R18, R238, c[0x0][0x208], RZ ;  /* 0x00008200ee127a25 */ /* 0x010fe200078e00ff */
[----:B------:R-:W-:Y:S01]  /*1dd0*/  ISETP.GE.AND P5, PT, R14, c[0x0][0x1d4], PT ;  /* 0x000075000e007a0c */ /* 0x000fe20003fa6270 */
[----:B------:R-:W-:Y:S01]  /*1de0*/  ULDC.64 UR4, c[0x0][0x210] ;  /* 0x0000840000047ab9 */ /* 0x000fe20000000a00 */
[----:B------:R-:W-:Y:S01]  /*1df0*/  LOP3.LUT R7, R7, 0xfffffffe, RZ, 0xc0, !PT ;  /* 0xfffffffe07077812 */ /* 0x000fe200078ec0ff */
[C---:B------:R-:W-:Y:S01]  /*1e00*/  IMAD R11, R5.reuse, c[0x0][0x1e0], RZ ;  /* 0x00007800050b7a24 */ /* 0x040fe200078e02ff */
[----:B------:R-:W-:Y:S01]  /*1e10*/  UIMAD UR6, UR6, UR4, URZ ;  /* 0x00000004060672a4 */ /* 0x000fe2000f8e023f */
[----:B------:R-:W-:Y:S01]  /*1e20*/  IMAD R5, R5, c[0x0][0x208], RZ ;  /* 0x0000820005057a24 */ /* 0x000fe200078e02ff */
[----:B------:R-:W-:Y:S01]  /*1e30*/  UIMAD.WIDE.U32 UR22, UR13, UR4, URZ ;  /* 0x000000040d1672a5 */ /* 0x000fe2000f8e003f */
[C---:B------:R-:W-:Y:S01]  /*1e40*/  IMAD R11, R238.reuse, c[0x0][0x1e4], R11 ;  /* 0x00007900ee0b7a24 */ /* 0x040fe200078e020b */
[----:B------:R-:W-:Y:S01]  /*1e50*/  UIMAD UR6, UR13, UR5, UR6 ;  /* 0x000000050d0672a4 */ /* 0x000fe2000f8e0206 */
[----:B------:R-:W-:Y:S01]  /*1e60*/  IMAD R16, R238, c[0x0][0x20c], R5 ;  /* 0x00008300ee107a24 */ /* 0x000fe200078e0205 */
[----:B------:R-:W-:Y:S01]  /*1e70*/  ISETP.GE.AND P4, PT, R13, c[0x0][0x1d4], PT ;  /* 0x000075000d007a0c */ /* 0x000fe20003f86270 */
[----:B------:R-:W-:Y:S01]  /*1e80*/  IMAD.IADD R21, R21, 0x1, R11 ;  /* 0x0000000115157824 */ /* 0x000fe200078e020b */
[----:B------:R-:W-:Y:S01]  /*1e90*/  UIADD3 UR6, UR23, UR6, URZ ;  /* 0x0000000617067290 */ /* 0x000fe2000fffe03f */
[----:B------:R-:W-:Y:S01]  /*1ea0*/  IMAD.IADD R17, R19, 0x1, R16 ;  /* 0x0000000113117824 */ /* 0x000fe200078e0210 */
[----:B------:R-:W-:Y:S01]  /*1eb0*/  ISETP.GE.AND P6, PT, R0, c[0x0][0x1d4], PT ;  /* 0x0000750000007a0c */ /* 0x000fe20003fc6270 */
[----:B------:R-:W-:Y:S01]  /*1ec0*/  IMAD.IADD R7, R22, 0x1, -R7 ;  /* 0x0000000116077824 */ /* 0x000fe200078e0a07 */
[----:B------:R-:W-:Y:S01]  /*1ed0*/  LEA.HI R86, R84, R83, RZ, 0x5 ;  /* 0x0000005354567211 */ /* 0x000fe200078f28ff */
[----:B------:R-:W-:Y:S01]  /*1ee0*/  IMAD.MOV.U32 R16, RZ, RZ, R18 ;  /* 0x000000ffff107224 */ /* 0x000fe200078e0012 */
[----:B------:R-:W-:Y:S01]  /*1ef0*/  ISETP.GE.AND P2, PT, R207, c[0x0][0x1d4], PT ;  /* 0x00007500cf007a0c */ /* 0x000fe20003f46270 */
[----:B------:R-:W-:Y:S01]  /*1f00*/  IMAD.SHL.U32 R5, R15, 0x40, RZ ;  /* 0x000000400f057824 */ /* 0x000fe200078e00ff */
[----:B------:R-:W-:Y:S01]  /*1f10*/  SHF.R.S32.HI R85, RZ, 0x5, R86 ;  /* 0x00000005ff557819 */ /* 0x000fe20000011456 */
[----:B------:R-:W-:Y:S01]  /*1f20*/  IMAD.SHL.U32 R10, R10, 0x40, RZ ;  /* 0x000000400a0a7824 */ /* 0x000fe200078e00ff */
[----:B------:R-:W-:Y:S01]  /*1f30*/  SHF.R.S32.HI R166, RZ, 0x1f, R207 ;  /* 0x0000001fffa67819 */ /* 0x000fe200000114cf */
[----:B------:R-:W-:Y:S01]  /*1f40*/  IMAD.SHL.U32 R81, R7, 0x8, RZ ;  /* 0x0000000807517824 */ /* 0x000fe200078e00ff */
[----:B------:R-:W-:Y:S01]  /*1f50*/  LOP3.LUT R5, R5, 0x1c0, RZ, 0xc0, !PT ;  /* 0x000001c005057812 */ /* 0x000fe200078ec0ff */
[----:B------:R-:W-:Y:S01]  /*1f60*/  IMAD.SHL.U32 R82, R6, 0x40, RZ ;  /* 0x0000004006527824 */ /* 0x000fe200078e00ff */
[----:B------:R-:W-:-:S02]  /*1f70*/  LOP3.LUT R10, R10, 0x1c0, RZ, 0xc0, !PT ;  /* 0x000001c00a0a7812 */ /* 0x000fc400078ec0ff */
[----:B------:R-:W-:Y:S02]  /*1f80*/  SEL R248, RZ, 0x10, P6 ;  /* 0x00000010fff87807 */ /* 0x000fe40003000000 */
[----:B------:R-:W-:Y:S02]  /*1f90*/  LOP3.LUT R81, R10, 0x8, R81, 0xf8, !PT ;  /* 0x000000080a517812 */ /* 0x000fe400078ef851 */
[----:B------:R-:W-:Y:S02]  /*1fa0*/  SHF.R.U32.HI R10, RZ, 0x3, R10 ;  /* 0x00000003ff0a7819 */ /* 0x000fe4000001160a */
[----:B------:R-:W-:Y:S02]  /*1fb0*/  LOP3.LUT R82, R82, 0xfffffe00, RZ, 0xc0, !PT ;  /* 0xfffffe0052527812 */ /* 0x000fe400078ec0ff */
[----:B------:R-:W-:Y:S02]  /*1fc0*/  LOP3.LUT R81, R81, R10, RZ, 0x3c, !PT ;  /* 0x0000000a51517212 */ /* 0x000fe400078e3cff */
[----:B------:R-:W-:Y:S01]  /*1fd0*/  IADD3 R242, R235, 0x100, RZ ;  /* 0x00000100ebf27810 */ /* 0x000fe20007ffe0ff */
[----:B------:R-:W-:Y:S01]  /*1fe0*/  IMAD R234, R85, 0x400, R82 ;  /* 0x0000040055ea7824 */ /* 0x000fe200078e0252 */
[----:B------:R-:W-:-:S02]  /*1ff0*/  SHF.R.S32.HI R247, RZ, 0x1f, R206 ;  /* 0x0000001ffff77819 */ /* 0x000fc400000114ce */
[----:B------:R-:W-:Y:S01]  /*2000*/  SHF.R.S32.HI R246, RZ, 0x1f, R205 ;  /* 0x0000001ffff67819 */ /* 0x000fe200000114cd */
[----:B------:R-:W-:Y:S01]  /*2010*/  IMAD.IADD R234, R81, 0x1, R234 ;  /* 0x0000000151ea7824 */ /* 0x000fe200078e02ea */
[----:B------:R-:W-:-:S03]  /*2020*/  SHF.R.S32.HI R245, RZ, 0x1f, R204 ;  /* 0x0000001ffff57819 */ /* 0x000fc600000114cc */
[----:B------:R-:W-:-:S04]  /*2030*/  IMAD.SHL.U32 R234, R234, 0x2, RZ ;  /* 0x00000002eaea7824 */ /* 0x000fc800078e00ff */
[--C-:B------:R-:W-:Y:S02]  /*2040*/  IMAD R230, R2, 0x2, R234.reuse ;  /* 0x0000000202e67824 */ /* 0x100fe400078e02ea */
[C---:B------:R-:W-:Y:S02]  /*2050*/  IMAD R229, R3.reuse, 0x2, R234 ;  /* 0x0000000203e57824 */ /* 0x040fe400078e02ea */
[----:B------:R-:W-:Y:S01]  /*2060*/  IMAD R227, R3, 0x2, R230 ;  /* 0x0000000203e37824 */ /* 0x000fe200078e02e6 */
[----:B-----5:R-:W-:Y:S01]  /*2070*/  SHF.R.S32.HI R8, RZ, 0x1f, R237 ;  /* 0x0000001fff087819 */ /* 0x020fe200000114ed */
[----:B------:R-:W-:-:S04]  /*2080*/  IMAD.WIDE.U32 R20, R237, c[0x0][0x1f0], R20 ;  /* 0x00007c00ed147a25 */ /* 0x000fc800078e0014 */
[----:B------:R-:W-:Y:S01]  /*2090*/  IMAD R4, R8, c[0x0][0x1f0], RZ ;  /* 0x00007c0008047a24 */ /* 0x000fe200078e02ff */
[----:B------:R-:W-:Y:S01]  /*20a0*/  IADD3 R9, P0, R20, UR14, RZ ;  /* 0x0000000e14097c10 */ /* 0x000fe2000ff1e0ff */
[----:B------:R-:W-:Y:S02]  /*20b0*/  IMAD R8, R8, c[0x0][0x218], RZ ;  /* 0x0000860008087a24 */ /* 0x000fe400078e02ff */
[C---:B------:R-:W-:Y:S02]  /*20c0*/  IMAD R4, R237.reuse, c[0x0][0x1f4], R4 ;  /* 0x00007d00ed047a24 */ /* 0x040fe400078e0204 */
[----:B------:R-:W-:-:S03]  /*20d0*/  IMAD.WIDE.U32 R16, R237, c[0x0][0x218], R16 ;  /* 0x00008600ed107a25 */ /* 0x000fc600078e0010 */
[----:B------:R-:W-:Y:S01]  /*20e0*/  IADD3.X R4, R21, UR7, R4, P0, !PT ;  /* 0x0000000715047c10 */ /* 0x000fe200087fe404 */
[----:B------:R-:W-:Y:S01]  /*20f0*/  IMAD R11, R237, c[0x0][0x21c], R8 ;  /* 0x00008700ed0b7a24 */ /* 0x000fe200078e0208 */
[----:B------:R-:W-:-:S04]  /*2100*/  LEA R22, P0, R9, c[0x0][0x1c8], 0x1 ;  /* 0x0000720009167a11 */ /* 0x000fc800078008ff */
[----:B------:R-:W-:Y:S01]  /*2110*/  LEA.HI.X R9, R9, c[0x0][0x1cc], R4, 0x1, P0 ;  /* 0x0000730009097a11 */ /* 0x000fe200000f0c04 */
[----:B------:R-:W-:Y:S01]  /*2120*/  IMAD.SHL.U32 R4, R12, 0x8, RZ ;  /* 0x000000080c047824 */ /* 0x000fe200078e00ff */
[----:B------:R-:W-:Y:S01]  /*2130*/  IADD3 R8, P0, R16, UR22, RZ ;  /* 0x0000001610087c10 */ /* 0x000fe2000ff1e0ff */
[----:B------:R-:W-:Y:S01]  /*2140*/  SHFL.IDX PT, R18, R22, RZ, 0x181f ;  /* 0x00181fff16127589 */ /* 0x000fe200000e0000 */
[----:B------:R-:W-:Y:S02]  /*2150*/  IADD3 R12, -R12, UR10, -R80 ;  /* 0x0000000a0c0c7c10 */ /* 0x000fe4000fffe950 */
[----:B------:R-:W-:Y:S01]  /*2160*/  IADD3.X R11, R17, UR6, R11, P0, !PT ;  /* 0x00000006110b7c10 */ /* 0x000fe200087fe40b */
[----:B------:R-:W2:Y:S01]  /*2170*/  SHFL.IDX PT, R19, R9, RZ, 0x181f ;  /* 0x00181fff09137589 */ /* 0x000ea200000e0000 */
[----:B------:R-:W-:Y:S02]  /*2180*/  LOP3.LUT R4, R5, 0x8, R4, 0xf8, !PT ;  /* 0x0000000805047812 */ /* 0x000fe400078ef804 */
[----:B------:R-:W-:Y:S01]  /*2190*/  LEA R17, P0, R8, c[0x0][0x1f8], 0x1 ;  /* 0x00007e0008117a11 */ /* 0x000fe200078008ff */
[----:B------:R-:W-:Y:S01]  /*21a0*/  SHFL.IDX PT, R9, R9, 0x1, 0x181f ;  /* 0x00381f0009097f89 */ /* 0x000fe200000e0000 */
[----:B------:R-:W-:-:S02]  /*21b0*/  SHF.R.U32.HI R5, RZ, 0x3, R5 ;  /* 0x00000003ff057819 */ /* 0x000fc40000011605 */
[----:B------:R-:W-:Y:S01]  /*21c0*/  LEA.HI.X R11, R8, c[0x0][0x1fc], R11, 0x1, P0 ;  /* 0x00007f00080b7a11 */ /* 0x000fe200000f0c0b */
[----:B------:R-:W-:Y:S01]  /*21d0*/  SHFL.IDX PT, R56, R17, RZ, 0x181f ;  /* 0x00181fff11387589 */ /* 0x000fe200000e0000 */
[----:B------:R-:W-:Y:S02]  /*21e0*/  LOP3.LUT R4, R4, R5, RZ, 0x3c, !PT ;  /* 0x0000000504047212 */ /* 0x000fe400078e3cff */
[----:B------:R-:W-:Y:S01]  /*21f0*/  ISETP.GE.AND P1, PT, R12, 0x1, PT ;  /* 0x000000010c00780c */ /* 0x000fe20003f26270 */
[----:B------:R-:W-:Y:S01]  /*2200*/  SHFL.IDX PT, R5, R11, RZ, 0x181f ;  /* 0x00181fff0b057589 */ /* 0x000fe200000e0000 */
[----:B------:R-:W-:Y:S01]  /*2210*/  LOP3.LUT P0, RZ, R15, 0x2, RZ, 0xc0, !PT ;  /* 0x000000020fff7812 */ /* 0x000fe2000780c0ff */
[----:B------:R-:W-:Y:S02]  /*2220*/  IMAD R233, R7, 0x200, R4 ;  /* 0x0000020007e97824 */ /* 0x000fe400078e0204 */
[----:B------:R3:W-:Y:S01]  /*2230*/  SHFL.IDX PT, R68, R17, 0x1, 0x181f ;  /* 0x00381f0011447f89 */ /* 0x0007e200000e0000 */
[----:B------:R-:W-:-:S03]  /*2240*/  IMAD.WIDE R6, R204, 0x2, RZ ;  /* 0x00000002cc067825 */ /* 0x000fc600078e02ff */
[----:B------:R4:W5:Y:S01]  /*2250*/  SHFL.IDX PT, R8, R22, 0x1, 0x181f ;  /* 0x00381f0016087f89 */ /* 0x00096200000e0000 */
[----:B------:R-:W-:-:S03]  /*2260*/  IMAD.SHL.U32 R233, R233, 0x2, RZ ;  /* 0x00000002e9e97824 */ /* 0x000fc600078e00ff */
[----:B------:R5:W5:Y:S01]  /*2270*/  SHFL.IDX PT, R4, R11, 0x1, 0x181f ;  /* 0x00381f000b047f89 */ /* 0x000b6200000e0000 */
[--C-:B--2---:R-:W-:Y:S01]  /*2280*/  @P1 IMAD.WIDE R26, R207, 0x2, R18.reuse ;  /* 0x00000002cf1a1825 */ /* 0x104fe200078e0212 */
[C---:B------:R-:W-:Y:S02]  /*2290*/  IADD3 R16, R233.reuse, 0x8100, RZ ;  /* 0x00008100e9107810 */ /* 0x040fe40007ffe0ff */
[----:B------:R-:W-:Y:S01]  /*22a0*/  IADD3 R232, R233, 0x8120, RZ ;  /* 0x00008120e9e87810 */ /* 0x000fe20007ffe0ff */
[--C-:B------:R-:W-:Y:S01]  /*22b0*/  @P1 IMAD.WIDE R20, R206, 0x2, R18.reuse ;  /* 0x00000002ce141825 */ /* 0x100fe200078e0212 */
[----:B------:R-:W-:Y:S01]  /*22c0*/  @P0 IADD3 R232, R16, -0x20, RZ ;  /* 0xffffffe010e80810 */ /* 0x000fe20007ffe0ff */
[----:B------:R2:W-:Y:S01]  /*22d0*/  @P1 LDGSTS.E.BYPASS.LTC128B.128 [R235+0x8100], [R26.64], !P3 ;  /* 0x081000001aeb1fae */ /* 0x0005e2000d901d52 */
[----:B------:R-:W-:Y:S01]  /*22e0*/  ISETP.GT.AND P0, PT, R12, 0x20, PT ;  /* 0x000000200c00780c */ /* 0x000fe20003f04270 */
[----:B-1----:R-:W-:Y:S01]  /*22f0*/  @P1 IMAD.WIDE R24, R205, 0x2, R18 ;  /* 0x00000002cd181825 */ /* 0x002fe200078e0212 */
[C---:B------:R-:W-:Y:S01]  /*2300*/  IADD3 R223, R232.reuse, 0x800, RZ ;  /* 0x00000800e8df7810 */ /* 0x040fe20007ffe0ff */
[----:B------:R1:W-:Y:S01]  /*2310*/  @P1 LDGSTS.E.BYPASS.LTC128B.128 [R235+0xa100], [R20.64], !P5 ;  /* 0x0a10000014eb1fae */ /* 0x0003e2000e901d52 */
[----:B------:R-:W-:-:S02]  /*2320*/  IADD3 R222, R232, 0x1000, RZ ;  /* 0x00001000e8de7810 */ /* 0x000fc40007ffe0ff */
[C---:B------:R-:W-:Y:S01]  /*2330*/  IADD3 R221, R232.reuse, 0x1800, RZ ;  /* 0x00001800e8dd7810 */ /* 0x040fe20007ffe0ff */
[----:B---3--:R-:W-:Y:S01]  /*2340*/  IMAD.WIDE R16, R207, 0x2, RZ ;  /* 0x00000002cf107825 */ /* 0x008fe200078e02ff */
[----:B------:R3:W-:Y:S01]  /*2350*/  @P1 LDGSTS.E.BYPASS.LTC128B.128 [R235+0xc100], [R24.64], !P4 ;  /* 0x0c10000018eb1fae */ /* 0x0007e2000e101d52 */
[----:B------:R-:W-:Y:S02]  /*2360*/  IADD3 R219, R232, 0x2000, RZ ;  /* 0x00002000e8db7810 */ /* 0x000fe40007ffe0ff */
[----:B----4-:R-:W-:Y:S01]  /*2370*/  @P1 IMAD.WIDE R22, R204, 0x2, R18 ;  /* 0x00000002cc161825 */ /* 0x010fe200078e0212 */
[C---:B------:R-:W-:Y:S02]  /*2380*/  IADD3 R218, R232.reuse, 0x2800, RZ ;  /* 0x00002800e8da7810 */ /* 0x040fe40007ffe0ff */
[----:B------:R-:W-:Y:S01]  /*2390*/  IADD3 R217, R232, 0x3000, RZ ;  /* 0x00003000e8d97810 */ /* 0x000fe20007ffe0ff */
[----:B-----5:R-:W-:Y:S01]  /*23a0*/  @P0 IMAD.WIDE R18, R206, 0x2, R8 ;  /* 0x00000002ce120825 */ /* 0x020fe200078e0208 */
[----:B------:R4:W-:Y:S01]  /*23b0*/  @P1 LDGSTS.E.BYPASS.LTC128B.128 [R235+0xe100], [R22.64], !P6 ;  /* 0x0e10000016eb1fae */ /* 0x0009e2000f101d52 */
[----:B------:R-:W-:-:S02]  /*23c0*/  IADD3 R28, P1, R56, R16, RZ ;  /* 0x00000010381c7210 */ /* 0x000fc40007f3e0ff */
[----:B------:R-:W-:Y:S01]  /*23d0*/  IMAD.WIDE R10, R206, 0x2, RZ ;  /* 0x00000002ce0a7825 */ /* 0x000fe200078e02ff */
[C---:B------:R-:W-:Y:S02]  /*23e0*/  IADD3 R216, R232.reuse, 0x3800, RZ ;  /* 0x00003800e8d87810 */ /* 0x040fe40007ffe0ff */
[----:B------:R-:W-:Y:S01]  /*23f0*/  IADD3 R215, R232, 0x4000, RZ ;  /* 0x00004000e8d77810 */ /* 0x000fe20007ffe0ff */
[----:B------:R-:W-:Y:S01]  /*2400*/  IMAD.X R29, R5, 0x1, R17, P1 ;  /* 0x00000001051d7824 */ /* 0x000fe200008e0611 */
[----:B------:R-:W-:Y:S02]  /*2410*/  IADD3 R34, P1, R16, R68, RZ ;  /* 0x0000004410227210 */ /* 0x000fe40007f3e0ff */
[C---:B------:R-:W-:Y:S02]  /*2420*/  IADD3 R214, R232.reuse, 0x4800, RZ ;  /* 0x00004800e8d67810 */ /* 0x040fe40007ffe0ff */
[C---:B------:R-:W-:Y:S01]  /*2430*/  IADD3 R213, R232.reuse, 0x5000, RZ ;  /* 0x00005000e8d57810 */ /* 0x040fe20007ffe0ff */
[----:B------:R-:W-:Y:S01]  /*2440*/  IMAD.X R35, R17, 0x1, R4, P1 ;  /* 0x0000000111237824 */ /* 0x000fe200008e0604 */
[C---:B------:R-:W-:Y:S01]  /*2450*/  IADD3 R212, R232.reuse, 0x5800, RZ ;  /* 0x00005800e8d47810 */ /* 0x040fe20007ffe0ff */
[----:B-1----:R-:W-:Y:S01]  /*2460*/  @P0 IMAD.WIDE R20, R207, 0x2, R8 ;  /* 0x00000002cf140825 */ /* 0x002fe200078e0208 */
[----:B------:R-:W-:-:S02]  /*2470*/  IADD3 R211, R232, 0x6000, RZ ;  /* 0x00006000e8d37810 */ /* 0x000fc40007ffe0ff */
[C---:B------:R-:W-:Y:S01]  /*2480*/  IADD3 R210, R232.reuse, 0x6800, RZ ;  /* 0x00006800e8d27810 */ /* 0x040fe20007ffe0ff */
[C-C-:B---3--:R-:W-:Y:S01]  /*2490*/  @P0 IMAD.WIDE R24, R205.reuse, 0x2, R8.reuse ;  /* 0x00000002cd180825 */ /* 0x148fe200078e0208 */
[----:B------:R1:W-:Y:S01]  /*24a0*/  @P0 LDGSTS.E.BYPASS.LTC128B.128 [R235+0x9100], [R20.64], !P3 ;  /* 0x0910000014eb0fae */ /* 0x0003e2000d901d52 */
[----:B------:R-:W-:Y:S02]  /*24b0*/  IADD3 R209, R232, 0x7000, RZ ;  /* 0x00007000e8d17810 */ /* 0x000fe40007ffe0ff */
[----:B------:R-:W-:Y:S01]  /*24c0*/  @P0 IMAD.WIDE R16, R204, 0x2, R8 ;  /* 0x00000002cc100825 */ /* 0x000fe200078e0208 */
[----:B------:R3:W-:Y:S01]  /*24d0*/  @P0 LDGSTS.E.BYPASS.LTC128B.128 [R235+0xb100], [R18.64], !P5 ;  /* 0x0b10000012eb0fae */ /* 0x0007e2000e901d52 */
[----:B------:R-:W-:Y:S02]  /*24e0*/  IADD3 R208, R232, 0x7800, RZ ;  /* 0x00007800e8d07810 */ /* 0x000fe40007ffe0ff */
[----:B------:R-:W-:Y:S01]  /*24f0*/  IMAD.WIDE R8, R205, 0x2, RZ ;  /* 0x00000002cd087825 */ /* 0x000fe200078e02ff */
[----:B------:R2:W-:Y:S01]  /*2500*/  @P0 LDGSTS.E.BYPASS.LTC128B.128 [R235+0xd100], [R24.64], !P4 ;  /* 0x0d10000018eb0fae */ /* 0x0005e2000e101d52 */
[----:B----4-:R-:W-:-:S03]  /*2510*/  IADD3 R22, P1, R56, R10, RZ ;  /* 0x0000000a38167210 */ /* 0x010fc60007f3e0ff */
[----:B------:R3:W-:Y:S01]  /*2520*/  @P0 LDGSTS.E.BYPASS.LTC128B.128 [R235+0xf100], [R16.64], !P6 ;  /* 0x0f10000010eb0fae */ /* 0x0007e2000f101d52 */
[-C--:B------:R-:W-:Y:S01]  /*2530*/  IADD3 R32, P0, R10, R68.reuse, RZ ;  /* 0x000000440a207210 */ /* 0x080fe20007f1e0ff */
[----:B------:R-:W-:Y:S02]  /*2540*/  IMAD.X R23, R5, 0x1, R11, P1 ;  /* 0x0000000105177824 */ /* 0x000fe400008e060b */
[----:B------:R-:W0:Y:S02]  /*2550*/  LDGDEPBAR ;  /* 0x00000000000079af */ /* 0x000e240000000000 */
[----:B------:R-:W-:Y:S01]  /*2560*/  IMAD.X R33, R11, 0x1, R4, P0 ;  /* 0x000000010b217824 */ /* 0x000fe200000e0604 */
[----:B------:R-:W-:-:S05]  /*2570*/  IADD3 R70, P0, R8, R68, RZ ;  /* 0x0000004408467210 */ /* 0x000fca0007f1e0ff */
[----:B------:R-:W-:Y:S01]  /*2580*/  IMAD.X R71, R9, 0x1, R4, P0 ;  /* 0x0000000109477824 */ /* 0x000fe200000e0604 */
[----:B------:R-:W-:Y:S02]  /*2590*/  IADD3 R68, P0, R6, R68, RZ ;  /* 0x0000004406447210 */ /* 0x000fe40007f1e0ff */
[----:B-1----:R-:W-:-:S03]  /*25a0*/  IADD3 R20, P1, R56, R8, RZ ;  /* 0x0000000838147210 */ /* 0x002fc60007f3e0ff */
[----:B------:R-:W-:Y:S01]  /*25b0*/  IMAD.X R69, R7, 0x1, R4, P0 ;  /* 0x0000000107457824 */ /* 0x000fe200000e0604 */
[----:B------:R-:W-:Y:S01]  /*25c0*/  ISETP.LT.OR P0, PT, R12, 0x1, P2 ;  /* 0x000000010c00780c */ /* 0x000fe20001701670 */
[----:B------:R-:W-:Y:S01]  /*25d0*/  IMAD.X R21, R5, 0x1, R9, P1 ;  /* 0x0000000105157824 */ /* 0x000fe200008e0609 */
[----:B------:R-:W-:Y:S02]  /*25e0*/  IADD3 R56, P1, R56, R6, RZ ;  /* 0x0000000638387210 */ /* 0x000fe40007f3e0ff */
[----:B------:R-:W-:-:S03]  /*25f0*/  ISETP.GE.AND P2, PT, R13, c[0x0][0x1d4], PT ;  /* 0x000075000d007a0c */ /* 0x000fc60003f46270 */
[----:B------:R-:W-:Y:S01]  /*2600*/  IMAD.X R57, R5, 0x1, R7, P1 ;  /* 0x0000000105397824 */ /* 0x000fe200008e0607 */
[----:B------:R-:W-:Y:S01]  /*2610*/  ISETP.GE.AND P1, PT, R14, c[0x0][0x1d4], PT ;  /* 0x000075000e007a0c */ /* 0x000fe20003f26270 */
[----:B------:R-:W-:-:S04]  /*2620*/  DEPBAR.LE SB0, 0x1 ;  /* 0x000080400000791a */ /* 0x000fc80000000000 */
[----:B------:R-:W-:-:S04]  /*2630*/  DEPBAR.LE SB0, 0x0 ;  /* 0x000080000000791a */ /* 0x000fc80000000000 */
[----:B------:R-:W-:Y:S06]  /*2640*/  BAR.SYNC.DEFER_BLOCKING 0x0 ;  /* 0x0000000000007b1d */ /* 0x000fec0000010000 */
[----:B------:R-:W-:Y:S04]  /*2650*/  LDSM.16.M88.4 R52, [R234+0x10100] ;  /* 0x01010000ea34783b */ /* 0x000fe80000000200 */
[----:B------:R-:W-:Y:S04]  /*2660*/  LDSM.16.M88.4 R36, [R230+0x10100] ;  /* 0x01010000e624783b */ /* 0x000fe80000000200 */
[----:B--2---:R-:W-:Y:S04]  /*2670*/  LDSM.16.M88.4 R24, [R233+0x8100] ;  /* 0x00810000e918783b */ /* 0x004fe80000000200 */
[----:B---3--:R-:W-:Y:S04]  /*2680*/  LDSM.16.M88.4 R16, [R233+0x8900] ;  /* 0x00890000e910783b */ /* 0x008fe80000000200 */
[----:B------:R-:W1:Y:S04]  /*2690*/  LDSM.16.M88.4 R60, [R233+0x9100] ;  /* 0x00910000e93c783b */ /* 0x000e680000000200 */
[----:B------:R-:W-:Y:S04]  /*26a0*/  LDSM.16.M88.4 R4, [R233+0x9900] ;  /* 0x00990000e904783b */ /* 0x000fe80000000200 */
[----:B------:R-:W-:Y:S04]  /*26b0*/  LDSM.16.M88.4 R44, [R232] ;  /* 0x00000000e82c783b */ /* 0x000fe80000000200 */
[----:B------:R-:W-:Y:S04]  /*26c0*/  LDSM.16.M88.4 R8, [R232+0x800] ;  /* 0x00080000e808783b */ /* 0x000fe80000000200 */
[----:B------:R-:W2:Y:S04]  /*26d0*/  LDSM.16.M88.4 R48, [R232+0x1000] ;  /* 0x00100000e830783b */ /* 0x000ea80000000200 */
[----:B------:R-:W3:Y:S04]  /*26e0*/  LDSM.16.M88.4 R40, [R232+0x1800] ;  /* 0x00180000e828783b */ /* 0x000ee80000000200 */
[----:B------:R-:W-:Y:S01]  /*26f0*/  @!PT LDS RZ, [RZ] ;  /* 0x00000000fffff984 */ /* 0x000fe20000000800 */
[----:B------:R-:W-:Y:S01]  /*2700*/  @!PT LDS RZ, [RZ] ;  /* 0x00000000fffff984 */ /* 0x000fe20000000800 */
[----:B------:R-:W-:Y:S01]  /*2710*/  @!PT LDS RZ, [RZ] ;  /* 0x00000000fffff984 */ /* 0x000fe20000000800 */
[----:B------:R4:W-:Y:S01]  /*2720*/  LDGSTS.E.BYPASS.LTC128B.128 [R235+0x100], [R28.64], !P0 ;  /* 0x001000001ceb7fae */ /* 0x0009e2000c101d52 */
[----:B------:R-:W-:-:S13]  /*2730*/  ISETP.LT.OR P0, PT, R12, 0x1, P1 ;  /* 0x000000010c00780c */ /* 0x000fda0000f01670 */
[----:B------:R5:W-:Y:S01]  /*2740*/  LDGSTS.E.BYPASS.LTC128B.128 [R235+0x2100], [R22.64], !P0 ;  /* 0x0210000016eb7fae */ /* 0x000be2000c101d52 */
[----:B------:R-:W-:Y:S01]  /*2750*/  ISETP.LT.OR P0, PT, R12, 0x1, P2 ;  /* 0x000000010c00780c */ /* 0x000fe20001701670 */
[----:B-1----:R-:W-:Y:S01]  /*2760*/  HMMA.16816.F32.BF16 R64, R52, R60, RZ ;  /* 0x0000003c3440723c */ /* 0x002fe200000418ff */
[----:B------:R-:W-:Y:S01]  /*2770*/  ISETP.GE.AND P2, PT, R0, c[0x0][0x1d4], PT ;  /* 0x0000750000007a0c */ /* 0x000fe20003f46270 */
[----:B------:R-:W-:-:S06]  /*2780*/  IMAD.MOV.U32 R0, RZ, RZ, 0x40 ;  /* 0x00000040ff007424 */ /* 0x000fcc00078e00ff */
[----:B------:R-:W-:Y:S04]  /*2790*/  HMMA.16816.F32.BF16 R60, R52, R62, RZ ;  /* 0x0000003e343c723c */ /* 0x000fe800000418ff */
[----:B------:R5:W-:Y:S01]  /*27a0*/  LDGSTS.E.BYPASS.LTC128B.128 [R235+0x4100], [R20.64], !P0 ;  /* 0x0410000014eb7fae */ /* 0x000be2000c101d52 */
[----:B------:R-:W-:-:S03]  /*27b0*/  ISETP.LT.OR P0, PT, R12, 0x1, P2 ;  /* 0x000000010c00780c */ /* 0x000fc60001701670 */
[C---:B----4-:R-:W-:Y:S08]  /*27c0*/  HMMA.16816.F32.BF16 R28, R52.reuse, R24, RZ ;  /* 0x00000018341c723c */ /* 0x050ff000000418ff */
[----:B------:R-:W-:Y:S02]  /*27d0*/  HMMA.16816.F32.BF16 R24, R52, R26, RZ ;  /* 0x0000001a3418723c */ /* 0x000fe400000418ff */
[----:B------:R1:W-:Y:S01]  /*27e0*/  LDGSTS.E.BYPASS.LTC128B.128 [R235+0x6100], [R56.64], !P0 ;  /* 0x0610000038eb7fae */ /* 0x0003e2000c101d52 */
[----:B------:R-:W-:-:S04]  /*27f0*/  ISETP.GE.AND P0, PT, R207, c[0x0][0x1d4], PT ;  /* 0x00007500cf007a0c */ /* 0x000fc80003f06270 */
[C---:B------:R-:W-:Y:S01]  /*2800*/  ISETP.LT.OR P0, PT, R12.reuse, 0x21, P0 ;  /* 0x000000210c00780c */ /* 0x040fe20000701670 */
[----:B--2---:R-:W-:Y:S08]  /*2810*/  HMMA.16816.F32.BF16 R64, R36, R48, R64 ;  /* 0x000000302440723c */ /* 0x004ff00000041840 */
[----:B-----5:R-:W-:Y:S04]  /*2820*/  HMMA.16816.F32.BF16 R20, R52, R16, RZ ;  /* 0x000000103414723c */ /* 0x020fe800000418ff */
[----:B------:R2:W-:Y:S01]  /*2830*/  LDGSTS.E.BYPASS.LTC128B.128 [R235+0x1100], [R34.64], !P0 ;  /* 0x0110000022eb7fae */ /* 0x0005e2000c101d52 */
[----:B------:R-:W-:-:S02]  /*2840*/  ISETP.LT.OR P0, PT, R12, 0x21, P1 ;  /* 0x000000210c00780c */ /* 0x000fc40000f01670 */
[----:B------:R-:W-:Y:S01]  /*2850*/  ISETP.GE.AND P1, PT, R13, c[0x0][0x1d4], PT ;  /* 0x000075000d007a0c */ /* 0x000fe20003f26270 */
[----:B------:R-:W-:Y:S03]  /*2860*/  HMMA.16816.F32.BF16 R16, R52, R18, RZ ;  /* 0x000000123410723c */ /* 0x000fe600000418ff */
[----:B------:R-:W-:-:S05]  /*2870*/  ISETP.LT.OR P1, PT, R12, 0x21, P1 ;  /* 0x000000210c00780c */ /* 0x000fca0000f21670 */
[----:B-1----:R-:W-:Y:S02]  /*2880*/  HMMA.16816.F32.BF16 R56, R52, R4, RZ ;  /* 0x000000043438723c */ /* 0x002fe400000418ff */
[----:B------:R2:W-:Y:S01]  /*2890*/  LDGSTS.E.BYPASS.LTC128B.128 [R235+0x3100], [R32.64], !P0 ;  /* 0x0310000020eb7fae */ /* 0x0005e2000c101d52 */
[----:B------:R-:W-:-:S04]  /*28a0*/  LOP3.LUT P0, RZ, R15, 0x4, RZ, 0xc0, !PT ;  /* 0x000000040fff7812 */ /* 0x000fc8000780c0ff */
[----:B------:R-:W-:Y:S01]  /*28b0*/  SEL R0, R0, 0xffffffc0, !P0 ;  /* 0xffffffc000007807 */ /* 0x000fe20004000000 */
[----:B------:R1:W-:Y:S01]  /*28c0*/  LDGSTS.E.BYPASS.LTC128B.128 [R235+0x5100], [R70.64], !P1 ;  /* 0x0510000046eb7fae */ /* 0x0003e2000c901d52 */
[----:B------:R-:W-:Y:S01]  /*28d0*/  ISETP.LT.OR P0, PT, R12, 0x21, P2 ;  /* 0x000000210c00780c */ /* 0x000fe20001701670 */
[----:B------:R-:W-:Y:S01]  /*28e0*/  HMMA.16816.F32.BF16 R52, R52, R6, RZ ;  /* 0x000000063434723c */ /* 0x000fe200000418ff */
[----:B------:R-:W-:Y:S01]  /*28f0*/  ISETP.GT.AND P2, PT, R239, 0x3f, PT ;  /* 0x0000003fef00780c */ /* 0x000fe20003f44270 */
[----:B------:R-:W-:Y:S02]  /*2900*/  IMAD.IADD R228, R233, 0x1, R0 ;  /* 0x00000001e9e47824 */ /* 0x000fe400078e0200 */
[----:B------:R-:W-:-:S04]  /*2910*/  IMAD.IADD R220, R0, 0x1, R232 ;  /* 0x0000000100dc7824 */ /* 0x000fc800078e02e8 */
[----:B------:R-:W-:Y:S04]  /*2920*/  HMMA.16816.F32.BF16 R28, R36, R44, R28 ;  /* 0x0000002c241c723c */ /* 0x000fe8000004181c */
[----:B------:R1:W-:Y:S01]  /*2930*/  LDGSTS.E.BYPASS.LTC128B.128 [R235+0x7100], [R68.64], !P0 ;  /* 0x0710000044eb7fae */ /* 0x0003e2000c101d52 */
[----:B------:R-:W-:-:S03]  /*2940*/  PLOP3.LUT P0, PT, PT, PT, UP2, 0x40, 0x0 ;  /* 0x000000000000781c */ /* 0x000fc60003f0e828 */
[----:B------:R-:W-:Y:S01]  /*2950*/  LDSM.16.M88.4 R4, [R229+0x10100] ;  /* 0x01010000e504783b */ /* 0x000fe20000000200 */
[C---:B------:R-:W-:Y:S03]  /*2960*/  HMMA.16816.F32.BF16 R24, R36.reuse, R46, R24 ;  /* 0x0000002e2418723c */ /* 0x040fe60000041818 */
[----:B------:R-:W4:Y:S04]  /*2970*/  LDSM.16.M88.4 R12, [R228+0x8100] ;  /* 0x00810000e40c783b */ /* 0x000f280000000200 */
[----:B--2---:R-:W2:Y:S01]  /*2980*/  LDSM.16.M88.4 R32, [R228+0x8900] ;  /* 0x00890000e420783b */ /* 0x004ea20000000200 */
[C---:B------:R-:W-:Y:S03]  /*2990*/  HMMA.16816.F32.BF16 R20, R36.reuse, R8, R20 ;  /* 0x000000082414723c */ /* 0x040fe60000041814 */
[----:B------:R-:W5:Y:S04]  /*29a0*/  LDSM.16.M88.4 R44, [R228+0x9100] ;  /* 0x00910000e42c783b */ /* 0x000f680000000200 */
[----:B------:R-:W-:Y:S01]  /*29b0*/  LDSM.16.M88.4 R72, [R220+0x3000] ;  /* 0x00300000dc48783b */ /* 0x000fe20000000200 */
[C---:B------:R-:W-:Y:S03]  /*29c0*/  HMMA.16816.F32.BF16 R16, R36.reuse, R10, R16 ;  /* 0x0000000a2410723c */ /* 0x040fe60000041810 */
[----:B------:R-:W2:Y:S04]  /*29d0*/  LDSM.16.M88.4 R8, [R228+0x9900] ;  /* 0x00990000e408783b */ /* 0x000ea80000000200 */
[----:B-1----:R-:W-:Y:S01]  /*29e0*/  LDSM.16.M88.4 R68, [R220+0x3800] ;  /* 0x00380000dc44783b */ /* 0x002fe20000000200 */
[C---:B---3--:R-:W-:Y:S03]  /*29f0*/  HMMA.16816.F32.BF16 R56, R36.reuse, R40, R56 ;  /* 0x000000282438723c */ /* 0x048fe60000041838 */
[----:B------:R-:W-:Y:S04]  /*2a00*/  LDSM.16.M88.4 R76, [R230+0x18100] ;  /* 0x01810000e64c783b */ /* 0x000fe80000000200 */
[----:B------:R-:W0:Y:S01]  /*2a10*/  LDGDEPBAR ;  /* 0x00000000000079af */ /* 0x000e220000000000 */
[C---:B------:R-:W-:Y:S03]  /*2a20*/  HMMA.16816.F32.BF16 R52, R36.reuse, R42, R52 ;  /* 0x0000002a2434723c */ /* 0x040fe60000041834 */
[----:B------:R-:W-:Y:S05]  /*2a30*/  LDSM.16.M88.4 R40, [R227+0x10100] ;  /* 0x01010000e328783b */ /* 0x000fea0000000200 */
[----:B------:R-:W-:Y:S01]  /*2a40*/  HMMA.16816.F32.BF16 R60, R36, R50, R60 ;  /* 0x00000032243c723c */ /* 0x000fe2000004183c */
[----:B------:R-:W-:Y:S04]  /*2a50*/  LDSM.16.M88.4 R36, [R220+0x800] ;  /* 0x00080000dc24783b */ /* 0x000fe80000000200 */
[----:B------:R-:W-:Y:S03]  /*2a60*/  LDSM.16.M88.4 R48, [R227+0x14100] ;  /* 0x01410000e330783b */ /* 0x000fe60000000200 */
[C---:B----4-:R-:W-:Y:S08]  /*2a70*/  HMMA.16816.F32.BF16 R28, R4.reuse, R12, R28 ;  /* 0x0000000c041c723c */ /* 0x050ff0000004181c */
[C---:B------:R-:W-:Y:S01]  /*2a80*/  HMMA.16816.F32.BF16 R24, R4.reuse, R14, R24 ;  /* 0x0000000e0418723c */ /* 0x040fe20000041818 */
[----:B------:R-:W1:Y:S07]  /*2a90*/  LDSM.16.M88.4 R12, [R220] ;  /* 0x00000000dc0c783b */ /* 0x000e6e0000000200 */
[C---:B--2---:R-:W-:Y:S08]  /*2aa0*/  HMMA.16816.F32.BF16 R20, R4.reuse, R32, R20 ;  /* 0x000000200414723c */ /* 0x044ff00000041814 */
[C---:B------:R-:W-:Y:S01]  /*2ab0*/  HMMA.16816.F32.BF16 R16, R4.reuse, R34, R16 ;  /* 0x000000220410723c */ /* 0x040fe20000041810 */
[----:B------:R-:W2:Y:S07]  /*2ac0*/  LDSM.16.M88.4 R32, [R220+0x1000] ;  /* 0x00100000dc20783b */ /* 0x000eae0000000200 */
[C---:B-----5:R-:W-:Y:S08]  /*2ad0*/  HMMA.16816.F32.BF16 R64, R4.reuse, R44, R64 ;  /* 0x0000002c0440723c */ /* 0x060ff00000041840 */
[C---:B------:R-:W-:Y:S01]  /*2ae0*/  HMMA.16816.F32.BF16 R60, R4.reuse, R46, R60 ;  /* 0x0000002e043c723c */ /* 0x040fe2000004183c */
[----:B------:R-:W3:Y:S07]  /*2af0*/  LDSM.16.M88.4 R44, [R220+0x1800] ;  /* 0x00180000dc2c783b */ /* 0x000eee0000000200 */
[C---:B------:R-:W-:Y:S08]  /*2b00*/  HMMA.16816.F32.BF16 R56, R4.reuse, R8, R56 ;  /* 0x000000080438723c */ /* 0x040ff00000041838 */
[----:B------:R-:W-:Y:S01]  /*2b10*/  HMMA.16816.F32.BF16 R52, R4, R10, R52 ;  /* 0x0000000a0434723c */ /* 0x000fe20000041834 */
[----:B------:R-:W-:Y:S04]  /*2b20*/  LDSM.16.M88.4 R4, [R234+0x14100] ;  /* 0x01410000ea04783b */ /* 0x000fe80000000200 */
[----:B------:R-:W4:Y:S03]  /*2b30*/  LDSM.16.M88.4 R8, [R233+0xa100] ;  /* 0x00a10000e908783b */ /* 0x000f260000000200 */
        /* <DEDUP_REMOVED lines=9> */
[C---:B---3--:R-:W-:Y:S08]  /*2bd0*/  HMMA.16816.F32.BF16 R56, R40.reuse, R44, R56 ;  /* 0x0000002c2838723c */ /* 0x048ff00000041838 */
[----:B------:R-:W-:Y:S01]  /*2be0*/  HMMA.16816.F32.BF16 R52, R40, R46, R52 ;  /* 0x0000002e2834723c */ /* 0x000fe20000041834 */
[----:B------:R-:W-:Y:S04]  /*2bf0*/  LDSM.16.M88.4 R40, [R232+0x2000] ;  /* 0x00200000e828783b */ /* 0x000fe80000000200 */
[----:B------:R-:W-:Y:S03]  /*2c00*/  LDSM.16.M88.4 R44, [R232+0x3800] ;  /* 0x00380000e82c783b */ /* 0x000fe60000000200 */
[C---:B----4-:R-:W-:Y:S08]  /*2c10*/  HMMA.16816.F32.BF16 R28, R4.reuse, R8, R28 ;  /* 0x00000008041c723c */ /* 0x050ff0000004181c */
[C---:B------:R-:W-:Y:S01]  /*2c20*/  HMMA.16816.F32.BF16 R24, R4.reuse, R10, R24 ;  /* 0x0000000a0418723c */ /* 0x040fe20000041818 */
[----:B------:R-:W3:Y:S07]  /*2c30*/  LDSM.16.M88.4 R8, [R230+0x14100] ;  /* 0x01410000e608783b */ /* 0x000eee0000000200 */
[C---:B-1----:R-:W-:Y:S08]  /*2c40*/  HMMA.16816.F32.BF16 R20, R4.reuse, R12, R20 ;  /* 0x0000000c0414723c */ /* 0x042ff00000041814 */
[C---:B------:R-:W-:Y:S01]  /*2c50*/  HMMA.16816.F32.BF16 R16, R4.reuse, R14, R16 ;  /* 0x0000000e0410723c */ /* 0x040fe20000041810 */
[----:B------:R-:W1:Y:S07]  /*2c60*/  LDSM.16.M88.4 R12, [R232+0x2800] ;  /* 0x00280000e80c783b */ /* 0x000e6e0000000200 */
[C---:B-----5:R-:W-:Y:S08]  /*2c70*/  HMMA.16816.F32.BF16 R64, R4.reuse, R36, R64 ;  /* 0x000000240440723c */ /* 0x060ff00000041840 */
[C---:B------:R-:W-:Y:S01]  /*2c80*/  HMMA.16816.F32.BF16 R60, R4.reuse, R38, R60 ;  /* 0x00000026043c723c */ /* 0x040fe2000004183c */
[----:B------:R-:W4:Y:S07]  /*2c90*/  LDSM.16.M88.4 R36, [R232+0x3000] ;  /* 0x00300000e824783b */ /* 0x000f2e0000000200 */
[C---:B--2---:R-:W-:Y:S08]  /*2ca0*/  HMMA.16816.F32.BF16 R56, R4.reuse, R32, R56 ;  /* 0x000000200438723c */ /* 0x044ff00000041838 */
[----:B------:R-:W-:Y:S01]  /*2cb0*/  HMMA.16816.F32.BF16 R52, R4, R34, R52 ;  /* 0x000000220434723c */ /* 0x000fe20000041834 */
[----:B------:R-:W-:Y:S04]  /*2cc0*/  LDSM.16.M88.4 R32, [R229+0x14100] ;  /* 0x01410000e520783b */ /* 0x000fe80000000200 */
[----:B------:R-:W2:Y:S03]  /*2cd0*/  LDSM.16.M88.4 R4, [R228+0xa100] ;  /* 0x00a10000e404783b */ /* 0x000ea60000000200 */
[C---:B---3--:R-:W-:Y:S08]  /*2ce0*/  HMMA.16816.F32.BF16 R28, R8.reuse, R40, R28 ;  /* 0x00000028081c723c */ /* 0x048ff0000004181c */
[C---:B------:R-:W-:Y:S01]  /*2cf0*/  HMMA.16816.F32.BF16 R24, R8.reuse, R42, R24 ;  /* 0x0000002a0818723c */ /* 0x040fe20000041818 */
[----:B------:R-:W3:Y:S07]  /*2d00*/  LDSM.16.M88.4 R40, [R228+0xa900] ;  /* 0x00a90000e428783b */ /* 0x000eee0000000200 */
[C---:B-1----:R-:W-:Y:S08]  /*2d10*/  HMMA.16816.F32.BF16 R20, R8.reuse, R12, R20 ;  /* 0x0000000c0814723c */ /* 0x042ff00000041814 */
[C---:B------:R-:W-:Y:S01]  /*2d20*/  HMMA.16816.F32.BF16 R16, R8.reuse, R14, R16 ;  /* 0x0000000e0810723c */ /* 0x040fe20000041810 */
[----:B------:R-:W1:Y:S07]  /*2d30*/  LDSM.16.M88.4 R12, [R228+0xb100] ;  /* 0x00b10000e40c783b */ /* 0x000e6e0000000200 */
[C---:B----4-:R-:W-:Y:S08]  /*2d40*/  HMMA.16816.F32.BF16 R64, R8.reuse, R36, R64 ;  /* 0x000000240840723c */ /* 0x050ff00000041840 */
[C---:B------:R-:W-:Y:S01]  /*2d50*/  HMMA.16816.F32.BF16 R60, R8.reuse, R38, R60 ;  /* 0x00000026083c723c */ /* 0x040fe2000004183c */
[----:B------:R-:W4:Y:S07]  /*2d60*/  LDSM.16.M88.4 R36, [R228+0xb900] ;  /* 0x00b90000e424783b */ /* 0x000f2e0000000200 */
[C---:B------:R-:W-:Y:S08]  /*2d70*/  HMMA.16816.F32.BF16 R56, R8.reuse, R44, R56 ;  /* 0x0000002c0838723c */ /* 0x040ff00000041838 */
[----:B------:R-:W-:Y:S01]  /*2d80*/  HMMA.16816.F32.BF16 R52, R8, R46, R52 ;  /* 0x0000002e0834723c */ /* 0x000fe20000041834 */
[----:B------:R-:W5:Y:S04]  /*2d90*/  LDSM.16.M88.4 R8, [R220+0x2000] ;  /* 0x00200000dc08783b */ /* 0x000f680000000200 */
[----:B------:R-:W-:Y:S03]  /*2da0*/  LDSM.16.M88.4 R44, [R233+0xc100] ;  /* 0x00c10000e92c783b */ /* 0x000fe60000000200 */
[C---:B--2---:R-:W-:Y:S08]  /*2db0*/  HMMA.16816.F32.BF16 R28, R32.reuse, R4, R28 ;  /* 0x00000004201c723c */ /* 0x044ff0000004181c */
        /* <DEDUP_REMOVED lines=8> */
[C---:B----4-:R-:W-:Y:S08]  /*2e40*/  HMMA.16816.F32.BF16 R56, R32.reuse, R36, R56 ;  /* 0x000000242038723c */ /* 0x050ff00000041838 */
[----:B------:R-:W-:Y:S01]  /*2e50*/  HMMA.16816.F32.BF16 R52, R32, R38, R52 ;  /* 0x000000262034723c */ /* 0x000fe20000041834 */
[----:B------:R-:W3:Y:S04]  /*2e60*/  LDSM.16.M88.4 R36, [R233+0xd100] ;  /* 0x00d10000e924783b */ /* 0x000ee80000000200 */
[----:B------:R-:W4:Y:S03]  /*2e70*/  LDSM.16.M88.4 R32, [R233+0xd900] ;  /* 0x00d90000e920783b */ /* 0x000f260000000200 */
[C---:B-----5:R-:W-:Y:S08]  /*2e80*/  HMMA.16816.F32.BF16 R28, R48.reuse, R8, R28 ;  /* 0x00000008301c723c */ /* 0x060ff0000004181c */
[C---:B------:R-:W-:Y:S01]  /*2e90*/  HMMA.16816.F32.BF16 R24, R48.reuse, R10, R24 ;  /* 0x0000000a3018723c */ /* 0x040fe20000041818 */
[----:B------:R-:W5:Y:S07]  /*2ea0*/  LDSM.16.M88.4 R8, [R232+0x4000] ;  /* 0x00400000e808783b */ /* 0x000f6e0000000200 */
[C---:B--2---:R-:W-:Y:S08]  /*2eb0*/  HMMA.16816.F32.BF16 R20, R48.reuse, R4, R20 ;  /* 0x000000043014723c */ /* 0x044ff00000041814 */
[C---:B------:R-:W-:Y:S01]  /*2ec0*/  HMMA.16816.F32.BF16 R16, R48.reuse, R6, R16 ;  /* 0x000000063010723c */ /* 0x040fe20000041810 */
[----:B------:R-:W2:Y:S07]  /*2ed0*/  LDSM.16.M88.4 R4, [R232+0x4800] ;  /* 0x00480000e804783b */ /* 0x000eae0000000200 */
[C---:B------:R-:W-:Y:S08]  /*2ee0*/  HMMA.16816.F32.BF16 R64, R48.reuse, R72, R64 ;  /* 0x000000483040723c */ /* 0x040ff00000041840 */
[C---:B------:R-:W-:Y:S01]  /*2ef0*/  HMMA.16816.F32.BF16 R60, R48.reuse, R74, R60 ;  /* 0x0000004a303c723c */ /* 0x040fe2000004183c */
[----:B------:R-:W2:Y:S07]  /*2f00*/  LDSM.16.M88.4 R72, [R232+0x5000] ;  /* 0x00500000e848783b */ /* 0x000eae0000000200 */
[C---:B------:R-:W-:Y:S08]  /*2f10*/  HMMA.16816.F32.BF16 R56, R48.reuse, R68, R56 ;  /* 0x000000443038723c */ /* 0x040ff00000041838 */
[----:B------:R-:W-:Y:S01]  /*2f20*/  HMMA.16816.F32.BF16 R52, R48, R70, R52 ;  /* 0x000000463034723c */ /* 0x000fe20000041834 */
[----:B------:R-:W2:Y:S04]  /*2f30*/  LDSM.16.M88.4 R68, [R232+0x5800] ;  /* 0x00580000e844783b */ /* 0x000ea80000000200 */
[----:B------:R-:W-:Y:S03]  /*2f40*/  LDSM.16.M88.4 R48, [R229+0x18100] ;  /* 0x01810000e530783b */ /* 0x000fe60000000200 */
[C---:B-1----:R-:W-:Y:S08]  /*2f50*/  HMMA.16816.F32.BF16 R28, R12.reuse, R44, R28 ;  /* 0x0000002c0c1c723c */ /* 0x042ff0000004181c */
[C---:B------:R-:W-:Y:S01]  /*2f60*/  HMMA.16816.F32.BF16 R24, R12.reuse, R46, R24 ;  /* 0x0000002e0c18723c */ /* 0x040fe20000041818 */
[----:B------:R-:W1:Y:S07]  /*2f70*/  LDSM.16.M88.4 R44, [R228+0xc100] ;  /* 0x00c10000e42c783b */ /* 0x000e6e0000000200 */
[C---:B------:R-:W-:Y:S08]  /*2f80*/  HMMA.16816.F32.BF16 R20, R12.reuse, R40, R20 ;  /* 0x000000280c14723c */ /* 0x040ff00000041814 */
[C---:B------:R-:W-:Y:S01]  /*2f90*/  HMMA.16816.F32.BF16 R16, R12.reuse, R42, R16 ;  /* 0x0000002a0c10723c */ /* 0x040fe20000041810 */
[----:B------:R-:W1:Y:S07]  /*2fa0*/  LDSM.16.M88.4 R40, [R228+0xc900] ;  /* 0x00c90000e428783b */ /* 0x000e6e0000000200 */
[C---:B---3--:R-:W-:Y:S08]  /*2fb0*/  HMMA.16816.F32.BF16 R64, R12.reuse, R36, R64 ;  /* 0x000000240c40723c */ /* 0x048ff00000041840 */
[C---:B------:R-:W-:Y:S01]  /*2fc0*/  HMMA.16816.F32.BF16 R60, R12.reuse, R38, R60 ;  /* 0x000000260c3c723c */ /* 0x040fe2000004183c */
[----:B------:R-:W3:Y:S07]  /*2fd0*/  LDSM.16.M88.4 R36, [R228+0xd100] ;  /* 0x00d10000e424783b */ /* 0x000eee0000000200 */
[C---:B----4-:R-:W-:Y:S08]  /*2fe0*/  HMMA.16816.F32.BF16 R56, R12.reuse, R32, R56 ;  /* 0x000000200c38723c */ /* 0x050ff00000041838 */
[----:B------:R-:W-:Y:S01]  /*2ff0*/  HMMA.16816.F32.BF16 R52, R12, R34, R52 ;  /* 0x000000220c34723c */ /* 0x000fe20000041834 */
[----:B------:R-:W4:Y:S04]  /*3000*/  LDSM.16.M88.4 R32, [R228+0xd900] ;  /* 0x00d90000e420783b */ /* 0x000f280000000200 */
[----:B------:R-:W-:Y:S03]  /*3010*/  LDSM.16.M88.4 R12, [R227+0x18100] ;  /* 0x01810000e30c783b */ /* 0x000fe60000000200 */
[C---:B-----5:R-:W-:Y:S08]  /*3020*/  HMMA.16816.F32.BF16 R28, R76.reuse, R8, R28 ;  /* 0x000000084c1c723c */ /* 0x060ff0000004181c */
[C---:B------:R-:W-:Y:S01]  /*3030*/  HMMA.16816.F32.BF16 R24, R76.reuse, R10, R24 ;  /* 0x0000000a4c18723c */ /* 0x040fe20000041818 */
[----:B------:R-:W5:Y:S07]  /*3040*/  LDSM.16.M88.4 R8, [R220+0x4000] ;  /* 0x00400000dc08783b */ /* 0x000f6e0000000200 */
[C---:B--2---:R-:W-:Y:S08]  /*3050*/  HMMA.16816.F32.BF16 R20, R76.reuse, R4, R20 ;  /* 0x000000044c14723c */ /* 0x044ff00000041814 */
[C---:B------:R-:W-:Y:S01]  /*3060*/  HMMA.16816.F32.BF16 R16, R76.reuse, R6, R16 ;  /* 0x000000064c10723c */ /* 0x040fe20000041810 */
[----:B------:R-:W2:Y:S07]  /*3070*/  LDSM.16.M88.4 R4, [R220+0x4800] ;  /* 0x00480000dc04783b */ /* 0x000eae0000000200 */
[C---:B------:R-:W-:Y:S08]  /*3080*/  HMMA.16816.F32.BF16 R64, R76.reuse, R72, R64 ;  /* 0x000000484c40723c */ /* 0x040ff00000041840 */
[C---:B------:R-:W-:Y:S08]  /*3090*/  HMMA.16816.F32.BF16 R60, R76.reuse, R74, R60 ;  /* 0x0000004a4c3c723c */ /* 0x040ff0000004183c */
[C---:B------:R-:W-:Y:S08]  /*30a0*/  HMMA.16816.F32.BF16 R56, R76.reuse, R68, R56 ;  /* 0x000000444c38723c */ /* 0x040ff00000041838 */
[----:B------:R-:W-:Y:S08]  /*30b0*/  HMMA.16816.F32.BF16 R52, R76, R70, R52 ;  /* 0x000000464c34723c */ /* 0x000ff00000041834 */
        /* <DEDUP_REMOVED lines=8> */
[----:B------:R-:W-:Y:S07]  /*3140*/  LDSM.16.M88.4 R36, [R233+0xe900] ;  /* 0x00e90000e924783b */ /* 0x000fee0000000200 */
[C---:B----4-:R-:W-:Y:S08]  /*3150*/  HMMA.16816.F32.BF16 R56, R48.reuse, R32, R56 ;  /* 0x000000203038723c */ /* 0x050ff00000041838 */
[----:B------:R-:W-:Y:S01]  /*3160*/  HMMA.16816.F32.BF16 R52, R48, R34, R52 ;  /* 0x000000223034723c */ /* 0x000fe20000041834 */
[----:B------:R-:W-:Y:S04]  /*3170*/  LDSM.16.M88.4 R32, [R234+0x1c100] ;  /* 0x01c10000ea20783b */ /* 0x000fe80000000200 */
[----:B------:R-:W-:Y:S03]  /*3180*/  LDSM.16.M88.4 R48, [R233+0xf900] ;  /* 0x00f90000e930783b */ /* 0x000fe60000000200 */
[C---:B-----5:R-:W-:Y:S08]  /*3190*/  HMMA.16816.F32.BF16 R28, R12.reuse, R8, R28 ;  /* 0x000000080c1c723c */ /* 0x060ff0000004181c */
[C---:B------:R-:W-:Y:S01]  /*31a0*/  HMMA.16816.F32.BF16 R24, R12.reuse, R10, R24 ;  /* 0x0000000a0c18723c */ /* 0x040fe20000041818 */
[----:B------:R-:W3:Y:S07]  /*31b0*/  LDSM.16.M88.4 R8, [R233+0xe100] ;  /* 0x00e10000e908783b */ /* 0x000eee0000000200 */
[C---:B--2---:R-:W-:Y:S08]  /*31c0*/  HMMA.16816.F32.BF16 R20, R12.reuse, R4, R20 ;  /* 0x000000040c14723c */ /* 0x044ff00000041814 */
[C---:B------:R-:W-:Y:S01]  /*31d0*/  HMMA.16816.F32.BF16 R16, R12.reuse, R6, R16 ;  /* 0x000000060c10723c */ /* 0x040fe20000041810 */
[----:B------:R-:W2:Y:S07]  /*31e0*/  LDSM.16.M88.4 R4, [R233+0xf100] ;  /* 0x00f10000e904783b */ /* 0x000eae0000000200 */
[C---:B-1----:R-:W-:Y:S08]  /*31f0*/  HMMA.16816.F32.BF16 R64, R12.reuse, R44, R64 ;  /* 0x0000002c0c40723c */ /* 0x042ff00000041840 */
[C---:B------:R-:W-:Y:S01]  /*3200*/  HMMA.16816.F32.BF16 R60, R12.reuse, R46, R60 ;  /* 0x0000002e0c3c723c */ /* 0x040fe2000004183c */
[----:B------:R-:W-:Y:S07]  /*3210*/  LDSM.16.M88.4 R44, [R232+0x6000] ;  /* 0x00600000e82c783b */ /* 0x000fee0000000200 */
[C---:B------:R-:W-:Y:S01]  /*3220*/  HMMA.16816.F32.BF16 R68, R12.reuse, R40, R56 ;  /* 0x000000280c44723c */ /* 0x040fe20000041838 */
[----:B------:R-:W1:Y:S07]  /*3230*/  LDSM.16.M88.4 R56, [R230+0x1c100] ;  /* 0x01c10000e638783b */ /* 0x000e6e0000000200 */
[----:B------:R-:W-:Y:S01]  /*3240*/  HMMA.16816.F32.BF16 R72, R12, R42, R52 ;  /* 0x0000002a0c48723c */ /* 0x000fe20000041834 */
[----:B------:R-:W4:Y:S04]  /*3250*/  LDSM.16.M88.4 R52, [R232+0x6800] ;  /* 0x00680000e834783b */ /* 0x000f280000000200 */
[----:B------:R-:W5:Y:S03]  /*3260*/  LDSM.16.M88.4 R12, [R232+0x7800] ;  /* 0x00780000e80c783b */ /* 0x000f660000000200 */
[C---:B---3--:R-:W-:Y:S01]  /*3270*/  HMMA.16816.F32.BF16 R28, R32.reuse, R8, R28 ;  /* 0x00000008201c723c */ /* 0x048fe2000004181c */
[----:B------:R-:W-:Y:S07]  /*3280*/  LDSM.16.M88.4 R40, [R232+0x7000] ;  /* 0x00700000e828783b */ /* 0x000fee0000000200 */
[C---:B------:R-:W-:Y:S01]  /*3290*/  HMMA.16816.F32.BF16 R24, R32.reuse, R10, R24 ;  /* 0x0000000a2018723c */ /* 0x040fe20000041818 */
[----:B------:R-:W-:Y:S07]  /*32a0*/  LDSM.16.M88.4 R8, [R228+0xe900] ;  /* 0x00e90000e408783b */ /* 0x000fee0000000200 */
[C---:B------:R-:W-:Y:S08]  /*32b0*/  HMMA.16816.F32.BF16 R20, R32.reuse, R36, R20 ;  /* 0x000000242014723c */ /* 0x040ff00000041814 */
[C---:B------:R-:W-:Y:S01]  /*32c0*/  HMMA.16816.F32.BF16 R16, R32.reuse, R38, R16 ;  /* 0x000000262010723c */ /* 0x040fe20000041810 */
[----:B------:R-:W-:Y:S07]  /*32d0*/  LDSM.16.M88.4 R36, [R229+0x1c100] ;  /* 0x01c10000e524783b */ /* 0x000fee0000000200 */
[C---:B--2---:R-:W-:Y:S08]  /*32e0*/  HMMA.16816.F32.BF16 R64, R32.reuse, R4, R64 ;  /* 0x000000042040723c */ /* 0x044ff00000041840 */
[C---:B------:R-:W-:Y:S01]  /*32f0*/  HMMA.16816.F32.BF16 R60, R32.reuse, R6, R60 ;  /* 0x00000006203c723c */ /* 0x040fe2000004183c */
[----:B------:R-:W-:Y:S07]  /*3300*/  LDSM.16.M88.4 R4, [R228+0xf100] ;  /* 0x00f10000e404783b */ /* 0x000fee0000000200 */
[C---:B------:R-:W-:Y:S08]  /*3310*/  HMMA.16816.F32.BF16 R68, R32.reuse, R48, R68 ;  /* 0x000000302044723c */ /* 0x040ff00000041844 */
[----:B------:R-:W-:Y:S01]  /*3320*/  HMMA.16816.F32.BF16 R72, R32, R50, R72 ;  /* 0x000000322048723c */ /* 0x000fe20000041848 */
[----:B------:R-:W2:Y:S04]  /*3330*/  LDSM.16.M88.4 R32, [R228+0xe100] ;  /* 0x00e10000e420783b */ /* 0x000ea80000000200 */
[----:B------:R-:W-:Y:S03]  /*3340*/  LDSM.16.M88.4 R48, [R228+0xf900] ;  /* 0x00f90000e430783b */ /* 0x000fe60000000200 */
[C---:B-1----:R-:W-:Y:S08]  /*3350*/  HMMA.16816.F32.BF16 R28, R56.reuse, R44, R28 ;  /* 0x0000002c381c723c */ /* 0x042ff0000004181c */
[C---:B----4-:R-:W-:Y:S08]  /*3360*/  HMMA.16816.F32.BF16 R20, R56.reuse, R52, R20 ;  /* 0x000000343814723c */ /* 0x050ff00000041814 */
[C---:B------:R-:W-:Y:S01]  /*3370*/  HMMA.16816.F32.BF16 R16, R56.reuse, R54, R16 ;  /* 0x000000363810723c */ /* 0x040fe20000041810 */
[----:B------:R-:W-:Y:S07]  /*3380*/  LDSM.16.M88.4 R52, [R220+0x6000] ;  /* 0x00600000dc34783b */ /* 0x000fee0000000200 */
[C---:B-----5:R-:W-:Y:S01]  /*3390*/  HMMA.16816.F32.BF16 R76, R56.reuse, R12, R68 ;  /* 0x0000000c384c723c */ /* 0x060fe20000041844 */
[----:B------:R-:W1:Y:S07]  /*33a0*/  LDSM.16.M88.4 R68, [R227+0x1c100] ;  /* 0x01c10000e344783b */ /* 0x000e6e0000000200 */
[----:B------:R-:W-:Y:S01]  /*33b0*/  HMMA.16816.F32.BF16 R24, R56, R46, R24 ;  /* 0x0000002e3818723c */ /* 0x000fe20000041818 */
[----:B------:R-:W3:Y:S07]  /*33c0*/  LDSM.16.M88.4 R44, [R220+0x6800] ;  /* 0x00680000dc2c783b */ /* 0x000eee0000000200 */
[----:B--2---:R-:W-:Y:S08]  /*33d0*/  HMMA.16816.F32.BF16 R28, R36, R32, R28 ;  /* 0x00000020241c723c */ /* 0x004ff0000004181c */
[C---:B------:R-:W-:Y:S08]  /*33e0*/  HMMA.16816.F32.BF16 R64, R56.reuse, R40, R64 ;  /* 0x000000283840723c */ /* 0x040ff00000041840 */
[C---:B------:R-:W-:Y:S01]  /*33f0*/  HMMA.16816.F32.BF16 R60, R56.reuse, R42, R60 ;  /* 0x0000002a383c723c */ /* 0x040fe2000004183c */
[----:B------:R-:W2:Y:S07]  /*3400*/  LDSM.16.M88.4 R40, [R220+0x7000] ;  /* 0x00700000dc28783b */ /* 0x000eae0000000200 */
[----:B------:R-:W-:Y:S01]  /*3410*/  HMMA.16816.F32.BF16 R72, R56, R14, R72 ;  /* 0x0000000e3848723c */ /* 0x000fe20000041848 */
[----:B------:R-:W4:Y:S01]  /*3420*/  LDSM.16.M88.4 R12, [R220+0x7800] ;  /* 0x00780000dc0c783b */ /* 0x000f220000000200 */
[----:B------:R-:W-:-:S06]  /*3430*/  DEPBAR.LE SB0, 0x0 ;  /* 0x000080000000791a */ /* 0x000fcc0000000000 */
[----:B-1----:R-:W-:Y:S08]  /*3440*/  HMMA.16816.F32.BF16 R28, R68, R52, R28 ;  /* 0x00000034441c723c */ /* 0x002ff0000004181c */
[C---:B------:R-:W-:Y:S08]  /*3450*/  HMMA.16816.F32.BF16 R24, R36.reuse, R34, R24 ;  /* 0x000000222418723c */ /* 0x040ff00000041818 */
[C---:B------:R-:W-:Y:S08]  /*3460*/  HMMA.16816.F32.BF16 R20, R36.reuse, R8, R20 ;  /* 0x000000082414723c */ /* 0x040ff00000041814 */
[----:B------:R-:W-:Y:S01]  /*3470*/  HMMA.16816.F32.BF16 R16, R36, R10, R16 ;  /* 0x0000000a2410723c */ /* 0x000fe20000041810 */
[----:B------:R-:W-:-:S06]  /*3480*/  FMUL.FTZ R0, R30, c[0x0][0x320] ;  /* 0x0000c8001e007a20 */ /* 0x000fcc0000410000 */
[----:B------:R-:W1:Y:S01]  /*3490*/  MUFU.TANH R0, R0 ;  /* 0x0000000000007308 */ /* 0x000e620000002400 */
[C---:B------:R-:W-:Y:S07]  /*34a0*/  HMMA.16816.F32.BF16 R64, R36.reuse, R4, R64 ;  /* 0x000000042440723c */ /* 0x040fee0000041840 */
[----:B------:R-:W-:Y:S01]  /*34b0*/  FMUL.FTZ R4, R28, c[0x0][0x320] ;  /* 0x0000c8001c047a20 */ /* 0x000fe20000410000 */
[----:B------:R-:W-:Y:S01]  /*34c0*/  HMMA.16816.F32.BF16 R60, R36, R6, R60 ;  /* 0x00000006243c723c */ /* 0x000fe2000004183c */
[----:B------:R-:W-:-:S04]  /*34d0*/  FMUL.FTZ R5, R29, c[0x0][0x320] ;  /* 0x0000c8001d057a20 */ /* 0x000fc80000410000 */
[----:B------:R-:W1:Y:S03]  /*34e0*/  MUFU.TANH R4, R4 ;  /* 0x0000000400047308 */ /* 0x000e660000002400 */
[C---:B------:R-:W-:Y:S05]  /*34f0*/  HMMA.16816.F32.BF16 R76, R36.reuse, R48, R76 ;  /* 0x00000030244c723c */ /* 0x040fea000004184c */
[----:B------:R-:W1:Y:S03]  /*3500*/  MUFU.TANH R5, R5 ;  /* 0x0000000500057308 */ /* 0x000e660000002400 */
[----:B------:R-:W-:Y:S08]  /*3510*/  HMMA.16816.F32.BF16 R72, R36, R50, R72 ;  /* 0x000000322448723c */ /* 0x000ff00000041848 */
[C---:B------:R-:W-:Y:S08]  /*3520*/  HMMA.16816.F32.BF16 R24, R68.reuse, R54, R24 ;  /* 0x000000364418723c */ /* 0x040ff00000041818 */
[C---:B---3--:R-:W-:Y:S08]  /*3530*/  HMMA.16816.F32.BF16 R20, R68.reuse, R44, R20 ;  /* 0x0000002c4414723c */ /* 0x048ff00000041814 */
[C---:B------:R-:W-:Y:S08]  /*3540*/  HMMA.16816.F32.BF16 R16, R68.reuse, R46, R16 ;  /* 0x0000002e4410723c */ /* 0x040ff00000041810 */
[C---:B--2---:R-:W-:Y:S08]  /*3550*/  HMMA.16816.F32.BF16 R64, R68.reuse, R40, R64 ;  /* 0x000000284440723c */ /* 0x044ff00000041840 */
[C---:B------:R-:W-:Y:S08]  /*3560*/  HMMA.16816.F32.BF16 R60, R68.reuse, R42, R60 ;  /* 0x0000002a443c723c */ /* 0x040ff0000004183c */
[C---:B----4-:R-:W-:Y:S08]  /*3570*/  HMMA.16816.F32.BF16 R76, R68.reuse, R12, R76 ;  /* 0x0000000c444c723c */ /* 0x050ff0000004184c */
[----:B------:R-:W-:Y:S01]  /*3580*/  HMMA.16816.F32.BF16 R72, R68, R14, R72 ;  /* 0x0000000e4448723c */ /* 0x000fe20000041848 */
[----:B------:R-:W-:Y:S06]  /*3590*/  BAR.SYNC.DEFER_BLOCKING 0x0 ;  /* 0x0000000000007b1d */ /* 0x000fec0000010000 */
[----:B------:R-:W-:Y:S05]  /*35a0*/  @P0 BRA `(.L_x_1973) ;  /* 0x000004e000000947 */ /* 0x000fea0003800000 */
[----:B-1----:R-:W-:Y:S01]  /*35b0*/  ISETP.NE.AND P1, PT, R236, 0x1, PT ;  /* 0x00000001ec00780c */ /* 0x002fe20003f25270 */
[----:B------:R-:W-:Y:S01]  /*35c0*/  IMAD.MOV.U32 R237, RZ, RZ, RZ ;  /* 0x000000ffffed7224 */ /* 0x000fe200078e00ff */
[----:B------:R-:W-:-:S04]  /*35d0*/  IADD3 R238, R239, UR12, R80 ;  /* 0x0000000cefee7c10 */ /* 0x000fc8000fffe050 */
[----:B------:R-:W-:-:S05]  /*35e0*/  IADD3 R238, R238, -0x40, RZ ;  /* 0xffffffc0eeee7810 */ /* 0x000fca0007ffe0ff */
[----:B------:R-:W-:Y:S02]  /*35f0*/  IMAD.MOV.U32 R6, RZ, RZ, R238 ;  /* 0x000000ffff067224 */ /* 0x000fe400078e00ee */
[----:B------:R-:W-:-:S05]  /*3600*/  @P1 IMAD.HI.U32 R7, R238, c[0x0][0x2bc], RZ ;  /* 0x0000af00ee071a27 */ /* 0x000fca00078e00ff */
[----:B------:R-:W-:-:S04]  /*3610*/  @P1 SHF.R.U32.HI R6, RZ, c[0x0][0x2c0], R7 ;  /* 0x0000b000ff061a19 */ /* 0x000fc80000011607 */
[----:B------:R-:W-:-:S04]  /*3620*/  @!P2 IADD3 R10, P0, R6, UR16, RZ ;  /* 0x00000010060aac10 */ /* 0x000fc8000ff1e0ff */
[----:B------:R-:W-:Y:S02]  /*3630*/  @!P2 LEA.HI.X.SX32 R7, R6, UR8, 0x1, P0 ;  /* 0x000000080607ac11 */ /* 0x000fe400080f0eff */
[----:B------:R-:W-:-:S04]  /*3640*/  @!P2 LEA R8, P0, R10, c[0x0][0x2a0], 0x2 ;  /* 0x0000a8000a08aa11 */ /* 0x000fc800078010ff */
[----:B------:R-:W-:-:S05]  /*3650*/  @!P2 LEA.HI.X R9, R10, c[0x0][0x2a4], R7, 0x2, P0 ;  /* 0x0000a9000a09aa11 */ /* 0x000fca00000f1407 */
[----:B------:R-:W2:Y:S01]  /*3660*/  @!P2 LDG.E R237, [R8.64] ;  /* 0x0000001208eda981 */ /* 0x000ea2000c1e1900 */
[----:B------:R-:W-:Y:S01]  /*3670*/  IMAD.MOV R7, RZ, RZ, -R6 ;  /* 0x000000ffff077224 */ /* 0x000fe200078e0a06 */
[----:B------:R-:W-:Y:S01]  /*3680*/  SEL R14, RZ, 0x10, P3 ;  /* 0x00000010ff0e7807 */ /* 0x000fe20001800000 */
[C---:B------:R-:W-:Y:S01]  /*3690*/  IMAD.SHL.U32 R15, R207.reuse, 0x2, RZ ;  /* 0x00000002cf0f7824 */ /* 0x040fe200078e00ff */
[----:B------:R-:W-:Y:S01]  /*36a0*/  SHF.L.U64.HI R28, R207, 0x1, R166 ;  /* 0x00000001cf1c7819 */ /* 0x000fe200000102a6 */
[----:B------:R-:W-:Y:S01]  /*36b0*/  IMAD R238, R7, c[0x0][0x2b8], R238 ;  /* 0x0000ae0007ee7a24 */ /* 0x000fe200078e02ee */
[----:B------:R-:W-:Y:S01]  /*36c0*/  IADD3 R40, -R14, 0x10, RZ ;  /* 0x000000100e287810 */ /* 0x000fe20007ffe1ff */
[C---:B------:R-:W-:Y:S01]  /*36d0*/  IMAD.SHL.U32 R12, R206.reuse, 0x2, RZ ;  /* 0x00000002ce0c7824 */ /* 0x040fe200078e00ff */
[----:B------:R-:W-:Y:S01]  /*36e0*/  SHF.L.U64.HI R13, R206, 0x1, R247 ;  /* 0x00000001ce0d7819 */ /* 0x000fe200000102f7 */
[----:B------:R-:W-:Y:S01]  /*36f0*/  IMAD.WIDE.U32 R10, R238, c[0x0][0x1e0], RZ ;  /* 0x00007800ee0a7a25 */ /* 0x000fe200078e00ff */
[----:B------:R-:W-:-:S02]  /*3700*/  SHF.R.S32.HI R7, RZ, 0x1f, R238 ;  /* 0x0000001fff077819 */ /* 0x000fc400000114ee */
[----:B------:R-:W-:Y:S02]  /*3710*/  LOP3.LUT R40, R40, 0xf, RZ, 0xc0, !PT ;  /* 0x0000000f28287812 */ /* 0x000fe400078ec0ff */
[----:B------:R-:W-:Y:S01]  /*3720*/  IADD3 R33, -R248, 0x10, RZ ;  /* 0x00000010f8217810 */ /* 0x000fe20007ffe1ff */
[----:B------:R-:W-:-:S03]  /*3730*/  IMAD R7, R7, c[0x0][0x1e0], RZ ;  /* 0x0000780007077a24 */ /* 0x000fc600078e02ff */
[----:B------:R-:W-:Y:S01]  /*3740*/  LOP3.LUT R33, R33, 0xf, RZ, 0xc0, !PT ;  /* 0x0000000f21217812 */ /* 0x000fe200078ec0ff */
[----:B------:R-:W-:-:S04]  /*3750*/  IMAD R7, R238, c[0x0][0x1e4], R7 ;  /* 0x00007900ee077a24 */ /* 0x000fc800078e0207 */
[----:B------:R-:W-:Y:S01]  /*3760*/  IMAD.IADD R11, R11, 0x1, R7 ;  /* 0x000000010b0b7824 */ /* 0x000fe200078e0207 */
[----:B------:R-:W-:Y:S02]  /*3770*/  SHF.L.U64.HI R7, R204, 0x1, R245 ;  /* 0x00000001cc077819 */ /* 0x000fe400000102f5 */
[----:B--2---:R-:W-:Y:S01]  /*3780*/  SHF.R.S32.HI R6, RZ, 0x1f, R237 ;  /* 0x0000001fff067819 */ /* 0x004fe200000114ed */
[----:B------:R-:W-:Y:S01]  /*3790*/  IMAD.WIDE.U32 R8, R237, c[0x0][0x1f0], R10 ;  /* 0x00007c00ed087a25 */ /* 0x000fe200078e000a */
[----:B------:R-:W-:Y:S02]  /*37a0*/  SEL R11, RZ, 0x10, P5 ;  /* 0x00000010ff0b7807 */ /* 0x000fe40002800000 */
[----:B------:R-:W-:Y:S01]  /*37b0*/  SHF.L.U64.HI R10, R205, 0x1, R246 ;  /* 0x00000001cd0a7819 */ /* 0x000fe200000102f6 */
[----:B------:R-:W-:Y:S01]  /*37c0*/  IMAD R6, R6, c[0x0][0x1f0], RZ ;  /* 0x00007c0006067a24 */ /* 0x000fe200078e02ff */
[----:B------:R-:W-:Y:S02]  /*37d0*/  IADD3 R29, P0, R8, UR14, RZ ;  /* 0x0000000e081d7c10 */ /* 0x000fe4000ff1e0ff */
[----:B------:R-:W-:Y:S01]  /*37e0*/  IADD3 R39, -R11, 0x10, RZ ;  /* 0x000000100b277810 */ /* 0x000fe20007ffe1ff */
[----:B------:R-:W-:Y:S01]  /*37f0*/  IMAD R6, R237, c[0x0][0x1f4], R6 ;  /* 0x00007d00ed067a24 */ /* 0x000fe200078e0206 */
[----:B------:R-:W-:-:S02]  /*3800*/  SEL R8, RZ, 0x10, P4 ;  /* 0x00000010ff087807 */ /* 0x000fc40002000000 */
[----:B------:R-:W-:Y:S02]  /*3810*/  LOP3.LUT R39, R39, 0xf, RZ, 0xc0, !PT ;  /* 0x0000000f27277812 */ /* 0x000fe400078ec0ff */
[----:B------:R-:W-:Y:S01]  /*3820*/  IADD3.X R6, R9, UR7, R6, P0, !PT ;  /* 0x0000000709067c10 */ /* 0x000fe200087fe406 */
[----:B------:R-:W-:Y:S01]  /*3830*/  IMAD.SHL.U32 R9, R205, 0x2, RZ ;  /* 0x00000002cd097824 */ /* 0x000fe200078e00ff */
[C---:B------:R-:W-:Y:S02]  /*3840*/  LEA R30, P0, R29.reuse, c[0x0][0x1c8], 0x1 ;  /* 0x000072001d1e7a11 */ /* 0x040fe400078008ff */
[----:B------:R-:W-:Y:S02]  /*3850*/  IADD3 R36, -R8, 0x10, RZ ;  /* 0x0000001008247810 */ /* 0x000fe40007ffe1ff */
[----:B------:R-:W-:Y:S01]  /*3860*/  LEA.HI.X R29, R29, c[0x0][0x1cc], R6, 0x1, P0 ;  /* 0x000073001d1d7a11 */ /* 0x000fe200000f0c06 */
[----:B------:R-:W1:Y:S01]  /*3870*/  SHFL.IDX PT, R32, R30, 0x1, 0x181f ;  /* 0x00381f001e207f89 */ /* 0x000e6200000e0000 */
[----:B------:R-:W-:Y:S01]  /*3880*/  LOP3.LUT R36, R36, 0xf, RZ, 0xc0, !PT ;  /* 0x0000000f24247812 */ /* 0x000fe200078ec0ff */
[----:B------:R-:W-:-:S02]  /*3890*/  IMAD.SHL.U32 R6, R204, 0x2, RZ ;  /* 0x00000002cc067824 */ /* 0x000fc400078e00ff */
[----:B------:R-:W2:Y:S04]  /*38a0*/  SHFL.IDX PT, R34, R29, 0x1, 0x181f ;  /* 0x00381f001d227f89 */ /* 0x000ea800000e0000 */
[----:B------:R-:W3:Y:S04]  /*38b0*/  SHFL.IDX PT, R30, R30, RZ, 0x181f ;  /* 0x00181fff1e1e7589 */ /* 0x000ee800000e0000 */
[----:B------:R-:W4:Y:S01]  /*38c0*/  SHFL.IDX PT, R29, R29, RZ, 0x181f ;  /* 0x00181fff1d1d7589 */ /* 0x000f2200000e0000 */
[----:B-1----:R-:W-:-:S04]  /*38d0*/  IADD3 R40, P1, P0, R40, R32, R15 ;  /* 0x0000002028287210 */ /* 0x002fc8000783e00f */
[----:B--2---:R-:W-:Y:S02]  /*38e0*/  IADD3.X R41, RZ, R34, R28, P1, P0 ;  /* 0x00000022ff297210 */ /* 0x004fe40000fe041c */
[----:B------:R-:W-:-:S04]  /*38f0*/  IADD3 R38, P1, P0, R39, R32, R12 ;  /* 0x0000002027267210 */ /* 0x000fc8000783e00c */
[----:B------:R-:W-:Y:S02]  /*3900*/  IADD3.X R39, RZ, R34, R13, P1, P0 ;  /* 0x00000022ff277210 */ /* 0x000fe40000fe040d */
[----:B------:R-:W-:-:S04]  /*3910*/  IADD3 R36, P1, P0, R36, R32, R9 ;  /* 0x0000002024247210 */ /* 0x000fc8000783e009 */
[----:B------:R-:W-:Y:S02]  /*3920*/  IADD3.X R37, RZ, R34, R10, P1, P0 ;  /* 0x00000022ff257210 */ /* 0x000fe40000fe040a */
[----:B------:R-:W-:-:S04]  /*3930*/  IADD3 R32, P1, P0, R33, R32, R6 ;  /* 0x0000002021207210 */ /* 0x000fc8000783e006 */
[----:B------:R-:W-:Y:S02]  /*3940*/  IADD3.X R33, RZ, R34, R7, P1, P0 ;  /* 0x00000022ff217210 */ /* 0x000fe40000fe0407 */
[----:B---3--:R-:W-:-:S05]  /*3950*/  IADD3 R34, P0, R30, R15, RZ ;  /* 0x0000000f1e227210 */ /* 0x008fca0007f1e0ff */
[----:B----4-:R-:W-:Y:S01]  /*3960*/  IMAD.X R35, R29, 0x1, R28, P0 ;  /* 0x000000011d237824 */ /* 0x010fe200000e061c */
        /* <DEDUP_REMOVED lines=18> */
.L_x_1973:
[----:B-1----:R-:W-:Y:S01]  /*3a90*/  FMUL.FTZ R9, R16, c[0x0][0x320] ;  /* 0x0000c80010097a20 */ /* 0x002fe20000410000 */
[----:B------:R-:W-:Y:S01]  /*3aa0*/  LOP3.LUT R86, R86, 0xffffffe0, RZ, 0xc0, !PT ;  /* 0xffffffe056567812 */ /* 0x000fe200078ec0ff */
[----:B------:R-:W-:Y:S01]  /*3ab0*/  UIADD3 UR4, UR10, 0x1, -UR11 ;  /* 0x000000010a047890 */ /* 0x000fe2000fffe80b */
[----:B------:R-:W-:Y:S01]  /*3ac0*/  SHF.R.S32.HI R12, RZ, 0x1f, R85 ;  /* 0x0000001fff0c7819 */ /* 0x000fe20000011455 */
[----:B------:R-:W-:Y:S01]  /*3ad0*/  FMUL.FTZ R10, R20, c[0x0][0x320] ;  /* 0x0000c800140a7a20 */ /* 0x000fe20000410000 */
[----:B------:R-:W-:Y:S01]  /*3ae0*/  LEA.HI R16, R84, R83, RZ, 0x2 ;  /* 0x0000005354107211 */ /* 0x000fe200078f10ff */
[----:B------:R-:W-:Y:S01]  /*3af0*/  IMAD.IADD R7, R83, 0x1, -R86 ;  /* 0x0000000153077824 */ /* 0x000fe200078e0a56 */
[-C--:B------:R-:W-:Y:S01]  /*3b00*/  LEA.HI R12, R12, R85.reuse, RZ, 0x3 ;  /* 0x000000550c0c7211 */ /* 0x080fe200078f18ff */
[----:B------:R-:W-:Y:S01]  /*3b10*/  FMUL.FTZ R6, R21, c[0x0][0x320] ;  /* 0x0000c80015067a20 */ /* 0x000fe20000410000 */
[----:B------:R-:W-:Y:S01]  /*3b20*/  LOP3.LUT R16, R16, 0xfffffffc, RZ, 0xc0, !PT ;  /* 0xfffffffc10107812 */ /* 0x000fe200078ec0ff */
[----:B------:R-:W-:Y:S01]  /*3b30*/  FMUL.FTZ R8, R17, c[0x0][0x320] ;  /* 0x0000c80011087a20 */ /* 0x000fe20000410000 */
[----:B------:R-:W-:Y:S01]  /*3b40*/  LOP3.LUT R12, R12, 0xffffff8, RZ, 0xc0, !PT ;  /* 0x0ffffff80c0c7812 */ /* 0x000fe200078ec0ff */
[----:B------:R-:W-:Y:S01]  /*3b50*/  FMUL.FTZ R34, R72, c[0x0][0x320] ;  /* 0x0000c80048227a20 */ /* 0x000fe20000410000 */
[----:B------:R-:W-:Y:S01]  /*3b60*/  SHF.R.S32.HI R14, RZ, 0x1f, R7 ;  /* 0x0000001fff0e7819 */ /* 0x000fe20000011407 */
[----:B------:R-:W-:Y:S01]  /*3b70*/  IMAD.IADD R83, R83, 0x1, -R16 ;  /* 0x0000000153537824 */ /* 0x000fe200078e0a10 */
[----:B------:R-:W-:Y:S01]  /*3b80*/  IADD3 R85, -R12, R85, RZ ;  /* 0x000000550c557210 */ /* 0x000fe20007ffe1ff */
[----:B------:R-:W-:Y:S01]  /*3b90*/  FMUL.FTZ R32, R73, c[0x0][0x320] ;  /* 0x0000c80049207a20 */ /* 0x000fe20000410000 */
[----:B------:R-:W-:Y:S01]  /*3ba0*/  LEA.HI R12, R14, R7, RZ, 0x2 ;  /* 0x000000070e0c7211 */ /* 0x000fe200078f10ff */
[----:B------:R-:W-:Y:S01]  /*3bb0*/  FMUL.FTZ R64, R64, c[0x0][0x320] ;  /* 0x0000c80040407a20 */ /* 0x000fe20000410000 */
[----:B------:R-:W-:Y:S01]  /*3bc0*/  LEA.HI R14, R83, R83, RZ, 0x1 ;  /* 0x00000053530e7211 */ /* 0x000fe200078f08ff */
[----:B------:R-:W-:Y:S01]  /*3bd0*/  FMUL.FTZ R65, R65, c[0x0][0x320] ;  /* 0x0000c80041417a20 */ /* 0x000fe20000410000 */
[----:B------:R-:W-:Y:S01]  /*3be0*/  LEA.HI.SX32 R16, R12, UR24, 0x1e ;  /* 0x000000180c107c11 */ /* 0x000fe2000f8ff2ff */
[----:B------:R-:W-:Y:S01]  /*3bf0*/  FMUL.FTZ R60, R60, c[0x0][0x320] ;  /* 0x0000c8003c3c7a20 */ /* 0x000fe20000410000 */
[----:B------:R-:W-:Y:S01]  /*3c00*/  LOP3.LUT R14, R14, 0x1ffffffe, RZ, 0xc0, !PT ;  /* 0x1ffffffe0e0e7812 */ /* 0x000fe200078ec0ff */
[----:B------:R-:W-:Y:S01]  /*3c10*/  FMUL.FTZ R61, R61, c[0x0][0x320] ;  /* 0x0000c8003d3d7a20 */ /* 0x000fe20000410000 */
[----:B------:R-:W-:Y:S01]  /*3c20*/  PLOP3.LUT P0, PT, PT, PT, UP1, 0x80, 0x0 ;  /* 0x000000000000781c */ /* 0x000fe20003f0f018 */
[----:B------:R-:W-:Y:S01]  /*3c30*/  IMAD R16, R85, 0x10, R16 ;  /* 0x0000001055107824 */ /* 0x000fe200078e0210 */
[----:B------:R-:W-:Y:S01]  /*3c40*/  LOP3.LUT R12, R12, 0x7ffffffc, RZ, 0xc0, !PT ;  /* 0x7ffffffc0c0c7812 */ /* 0x000fe200078ec0ff */
[----:B------:R-:W-:Y:S01]  /*3c50*/  IMAD.IADD R83, R83, 0x1, -R14 ;  /* 0x0000000153537824 */ /* 0x000fe200078e0a0e */
[----:B------:R-:W-:Y:S01]  /*3c60*/  ULDC UR26, c[0x0][0x2ac] ;  /* 0x0000ab00001a7ab9 */ /* 0x000fe20000000800 */
[----:B------:R-:W-:Y:S01]  /*3c70*/  FMUL.FTZ R14, R24, c[0x0][0x320] ;  /* 0x0000c800180e7a20 */ /* 0x000fe20000410000 */
[----:B------:R-:W1:Y:S01]  /*3c80*/  MUFU.TANH R10, R10 ;  /* 0x0000000a000a7308 */ /* 0x000e620000002400 */
[----:B------:R-:W-:Y:S01]  /*3c90*/  IMAD.IADD R241, R7, 0x1, -R12 ;  /* 0x0000000107f17824 */ /* 0x000fe200078e0a0c */
[----:B------:R-:W-:Y:S01]  /*3ca0*/  LEA R240, R83, R16, 0x3 ;  /* 0x0000001053f07211 */ /* 0x000fe200078e18ff */
[----:B------:R-:W-:Y:S01]  /*3cb0*/  FMUL.FTZ R76, R76, c[0x0][0x320] ;  /* 0x0000c8004c4c7a20 */ /* 0x000fe20000410000 */
[----:B------:R-:W-:Y:S01]  /*3cc0*/  MOV R12, UR4 ;  /* 0x00000004000c7c02 */ /* 0x000fe20008000f00 */
[----:B------:R-:W-:Y:S01]  /*3cd0*/  IMAD.SHL.U32 R241, R241, 0x2, RZ ;  /* 0x00000002f1f17824 */ /* 0x000fe200078e00ff */
[----:B------:R-:W-:Y:S01]  /*3ce0*/  ULDC UR4, c[0x0][0x1d0] ;  /* 0x0000740000047ab9 */ /* 0x000fe20000000800 */
[----:B------:R-:W-:Y:S01]  /*3cf0*/  @P0 IMAD.HI.U32 R13, R240, c[0x0][0x2c8], RZ ;  /* 0x0000b200f00d0a27 */ /* 0x000fe200078e00ff */
[----:B------:R-:W-:Y:S01]  /*3d00*/  PLOP3.LUT P0, PT, PT, PT, UP1, 0x80, 0x0 ;  /* 0x000000000000781c */ /* 0x000fe20003f0f018 */
[----:B------:R-:W2:Y:S01]  /*3d10*/  MUFU.TANH R6, R6 ;  /* 0x0000000600067308 */ /* 0x000ea20000002400 */
[----:B------:R-:W-:Y:S01]  /*3d20*/  IADD3 R15, R12, -c[0x0][0x168], -R241 ;  /* 0x80005a000c0f7a10 */ /* 0x000fe20007ffe8f1 */
[----:B------:R-:W-:Y:S01]  /*3d30*/  IMAD.MOV.U32 R11, RZ, RZ, R240 ;  /* 0x000000ffff0b7224 */ /* 0x000fe200078e00f0 */
[----:B------:R-:W-:Y:S01]  /*3d40*/  ULDC UR5, c[0x0][0x324] ;  /* 0x0000c90000057ab9 */ /* 0x000fe20000000800 */
[----:B------:R-:W-:Y:S01]  /*3d50*/  FMUL.FTZ R77, R77, c[0x0][0x320] ;  /* 0x0000c8004d4d7a20 */ /* 0x000fe20000410000 */
[----:B------:R-:W-:Y:S01]  /*3d60*/  UIMAD UR4, UR26, UR4, -UR11 ;  /* 0x000000041a0472a4 */ /* 0x000fe2000f8e0a0b */
[----:B------:R-:W-:Y:S01]  /*3d70*/  FMUL.FTZ R25, R25, c[0x0][0x320] ;  /* 0x0000c80019197a20 */ /* 0x000fe20000410000 */
[----:B------:R-:W-:Y:S01]  /*3d80*/  ULOP3.LUT UR11, URZ, UR5, URZ, 0x33, !UPT ;  /* 0x000000053f0b7292 */ /* 0x000fe2000f8e333f */
[----:B------:R-:W3:Y:S01]  /*3d90*/  MUFU.TANH R9, R9 ;  /* 0x0000000900097308 */ /* 0x000ee20000002400 */
[----:B------:R-:W-:Y:S01]  /*3da0*/  IADD3 R17, R15, c[0x0][0x328], RZ ;  /* 0x0000ca000f117a10 */ /* 0x000fe20007ffe0ff */
[----:B------:R-:W0:Y:S01]  /*3db0*/  LDGDEPBAR ;  /* 0x00000000000079af */ /* 0x000e220000000000 */
[----:B------:R-:W-:Y:S01]  /*3dc0*/  IMAD.IADD R231, R82, 0x1, R81 ;  /* 0x0000000152e77824 */ /* 0x000fe200078e0251 */
[----:B------:R-:W-:-:S02]  /*3dd0*/  @P0 SHF.R.U32.HI R11, RZ, c[0x0][0x2cc], R13 ;  /* 0x0000b300ff0b0a19 */ /* 0x000fc4000001160d */
[----:B------:R-:W-:Y:S02]  /*3de0*/  PLOP3.LUT P0, PT, PT, PT, UP0, 0x40, 0x0 ;  /* 0x000000000000781c */ /* 0x000fe40003f0e808 */
[----:B------:R-:W4:Y:S01]  /*3df0*/  MUFU.TANH R8, R8 ;  /* 0x0000000800087308 */ /* 0x000f220000002400 */
[----:B------:R-:W5:Y:S01]  /*3e00*/  SHFL.IDX PT, R16, R11, RZ, 0x1c1f ;  /* 0x001c1fff0b107589 */ /* 0x000f6200000e0000 */
[----:B------:R-:W-:Y:S02]  /*3e10*/  IADD3 R13, -R241, UR4, RZ ;  /* 0x00000004f10d7c10 */ /* 0x000fe4000fffe1ff */
[----:B------:R-:W-:-:S04]  /*3e20*/  IADD3 R15, R15, UR11, RZ ;  /* 0x0000000b0f0f7c10 */ /* 0x000fc8000fffe0ff */
[----:B------:R1:W1:Y:S08]  /*3e30*/  MUFU.TANH R190, R64 ;  /* 0x0000004000be7308 */ /* 0x0002700000002400 */
[----:B------:R1:W1:Y:S08]  /*3e40*/  MUFU.TANH R182, R65 ;  /* 0x0000004100b67308 */ /* 0x0002700000002400 */
[----:B------:R1:W1:Y:S01]  /*3e50*/  MUFU.TANH R188, R60 ;  /* 0x0000003c00bc7308 */ /* 0x0002620000002400 */
[----:B-----5:R-:W-:-:S02]  /*3e60*/  IADD3 R24, R17, R16, RZ ;  /* 0x0000001011187210 */ /* 0x020fc40007ffe0ff */
[----:B------:R-:W-:Y:S02]  /*3e70*/  IADD3 R20, R15, R16, RZ ;  /* 0x000000100f147210 */ /* 0x000fe40007ffe0ff */
[----:B------:R-:W-:-:S03]  /*3e80*/  IMNMX R21, R24, R13, PT ;  /* 0x0000000d18157217 */ /* 0x000fc60003800200 */
[----:B------:R1:W1:Y:S08]  /*3e90*/  MUFU.TANH R184, R61 ;  /* 0x0000003d00b87308 */ /* 0x0002700000002400 */
[----:B------:R1:W1:Y:S08]  /*3ea0*/  MUFU.TANH R194, R76 ;  /* 0x0000004c00c27308 */ /* 0x0002700000002400 */
[----:B------:R1:W1:Y:S08]  /*3eb0*/  MUFU.TANH R192, R77 ;  /* 0x0000004d00c07308 */ /* 0x0002700000002400 */
[----:B------:R-:W1:Y:S08]  /*3ec0*/  MUFU.TANH R34, R34 ;  /* 0x0000002200227308 */ /* 0x000e700000002400 */
[----:B------:R-:W1:Y:S08]  /*3ed0*/  MUFU.TANH R32, R32 ;  /* 0x0000002000207308 */ /* 0x000e700000002400 */
[----:B------:R-:W1:Y:S08]  /*3ee0*/  MUFU.TANH R14, R14 ;  /* 0x0000000e000e7308 */ /* 0x000e700000002400 */
[----:B------:R1:W1:Y:S01]  /*3ef0*/  MUFU.TANH R12, R25 ;  /* 0x00000019000c7308 */ /* 0x0002620000002400 */
[----:B------:R-:W-:Y:S05]  /*3f00*/  @P0 BRA `(.L_x_1974) ;  /* 0x0000016000000947 */ /* 0x000fea0003800000 */
[----:B--234-:R-:W-:Y:S01]  /*3f10*/  IMAD.U32 R7, RZ, RZ, UR10 ;  /* 0x0000000aff077e24 */ /* 0x01cfe2000f8e00ff */
[----:B------:R-:W-:Y:S04]  /*3f20*/  BSSY B0, `(.L_x_1975) ;  /* 0x000000f000007945 */ /* 0x000fe80003800000 */
[----:B-1----:R-:W-:-:S04]  /*3f30*/  IADD3 R25, R7, -c[0x0][0x168], R16 ;  /* 0x80005a0007197a10 */ /* 0x002fc80007ffe010 */
        /* <DEDUP_REMOVED lines=9> */
.L_x_1976:
[----:B------:R-:W-:-:S04]  /*3fd0*/  MOV R7, c[0x0][0x32c] ;  /* 0x0000cb0000077a02 */ /* 0x000fc80000000f00 */
[----:B------:R-:W-:-:S13]  /*3fe0*/  ISETP.NE.AND P0, PT, R7, 0x1, PT ;  /* 0x000000010700780c */ /* 0x000fda0003f05270 */
[----:B------:R-:W-:-:S05]  /*3ff0*/  @P0 IMAD.HI.U32 R7, R25, c[0x0][0x330], RZ ;  /* 0x0000cc0019070a27 */ /* 0x000fca00078e00ff */
[----:B------:R-:W-:Y:S02]  /*4000*/  @P0 SHF.R.U32.HI R25, RZ, c[0x0][0x334], R7 ;  /* 0x0000cd00ff190a19 */ /* 0x000fe40000011607 */
.L_x_1977:
[----:B------:R-:W-:Y:S05]  /*4010*/  BSYNC B0 ;  /* 0x0000000000007941 */ /* 0x000fea0003800000 */
.L_x_1975:
[----:B------:R-:W-:-:S04]  /*4020*/  IMAD R16, R25, c[0x0][0x32c], -R80 ;  /* 0x0000cb0019107a24 */ /* 0x000fc800078e0a50 */
[----:B------:R-:W-:-:S05]  /*4030*/  IMAD.IADD R7, R16, 0x1, -R241 ;  /* 0x0000000110077824 */ /* 0x000fca00078e0af1 */
[----:B------:R-:W-:Y:S02]  /*4040*/  IADD3 R16, R7, c[0x0][0x32c], RZ ;  /* 0x0000cb0007107a10 */ /* 0x000fe40007ffe0ff */
[----:B------:R-:W-:Y:S02]  /*4050*/  IMNMX R20, R20, R7, !PT ;  /* 0x0000000714147217 */ /* 0x000fe40007800200 */
[----:B------:R-:W-:Y:S02]  /*4060*/  IMNMX R21, R21, R16, PT ;  /* 0x0000001015157217 */ /* 0x000fe40003800200 */
.L_x_1974:
[----:B--234-:R-:W-:Y:S01]  /*4070*/  ISETP.LT.AND P1, PT, RZ, UR20, PT ;  /* 0x00000014ff007c0c */ /* 0x01cfe2000bf21270 */
[----:B------:R-:W2:Y:S01]  /*4080*/  SHFL.IDX PT, R24, R11, 0x1, 0x1c1f ;  /* 0x003c1f000b187f89 */ /* 0x000ea200000e0000 */
[----:B------:R-:W-:Y:S02]  /*4090*/  FMUL.FTZ R33, R78, c[0x0][0x320] ;  /* 0x0000c8004e217a20 */ /* 0x000fe40000410000 */
[----:B------:R-:W-:Y:S01]  /*40a0*/  ISETP.GT.AND P0, PT, R20, RZ, P1 ;  /* 0x000000ff1400720c */ /* 0x000fe20000f04270 */
[----:B------:R-:W-:Y:S02]  /*40b0*/  FMUL.FTZ R18, R18, c[0x0][0x320] ;  /* 0x0000c80012127a20 */ /* 0x000fe40000410000 */
[----:B-1----:R-:W-:Y:S01]  /*40c0*/  FMUL.FTZ R25, R27, c[0x0][0x320] ;  /* 0x0000c8001b197a20 */ /* 0x002fe20000410000 */
[----:B------:R-:W-:Y:S01]  /*40d0*/  ISETP.LT.OR P0, PT, R21, 0x1, P0 ;  /* 0x000000011500780c */ /* 0x000fe20000701670 */
[----:B------:R-:W-:Y:S01]  /*40e0*/  FMUL.FTZ R26, R26, c[0x0][0x320] ;  /* 0x0000c8001a1a7a20 */ /* 0x000fe20000410000 */
[----:B------:R-:W1:Y:S01]  /*40f0*/  MUFU.TANH R33, R33 ;  /* 0x0000002100217308 */ /* 0x000e620000002400 */
[----:B------:R-:W-:Y:S01]  /*4100*/  FMUL.FTZ R63, R63, c[0x0][0x320] ;  /* 0x0000c8003f3f7a20 */ /* 0x000fe20000410000 */
[----:B------:R-:W-:Y:S01]  /*4110*/  FSEL R7, R4, -INF , !P0 ;  /* 0xff80000004077808 */ /* 0x000fe20004000000 */
[----:B------:R-:W-:Y:S01]  /*4120*/  FMUL.FTZ R79, R79, c[0x0][0x320] ;  /* 0x0000c8004f4f7a20 */ /* 0x000fe20000410000 */
[----:B------:R-:W-:Y:S01]  /*4130*/  ISETP.GT.AND P0, PT, R20, 0x1, P1 ;  /* 0x000000011400780c */ /* 0x000fe20000f04270 */
[----:B------:R-:W-:-:S02]  /*4140*/  FMUL.FTZ R67, R67, c[0x0][0x320] ;  /* 0x0000c80043437a20 */ /* 0x000fc40000410000 */
[----:B------:R-:W-:Y:S01]  /*4150*/  FMUL.FTZ R74, R74, c[0x0][0x320] ;  /* 0x0000c8004a4a7a20 */ /* 0x000fe20000410000 */
[----:B------:R-:W-:Y:S01]  /*4160*/  ISETP.LT.OR P0, PT, R21, 0x2, P0 ;  /* 0x000000021500780c */ /* 0x000fe20000701670 */
[----:B------:R-:W-:Y:S01]  /*4170*/  FMUL.FTZ R75, R75, c[0x0][0x320] ;  /* 0x0000c8004b4b7a20 */ /* 0x000fe20000410000 */
[----:B------:R3:W4:Y:S01]  /*4180*/  MUFU.TANH R191, R63 ;  /* 0x0000003f00bf7308 */ /* 0x0007220000002400 */
[----:B------:R-:W-:Y:S01]  /*4190*/  FMUL.FTZ R19, R19, c[0x0][0x320] ;  /* 0x0000c80013137a20 */ /* 0x000fe20000410000 */
[----:B------:R-:W-:Y:S01]  /*41a0*/  FSEL R16, R5, -INF , !P0 ;  /* 0xff80000005107808 */ /* 0x000fe20004000000 */
[----:B------:R-:W-:Y:S01]  /*41b0*/  FMUL.FTZ R5, R31, c[0x0][0x320] ;  /* 0x0000c8001f057a20 */ /* 0x000fe20000410000 */
[----:B------:R-:W-:Y:S01]  /*41c0*/  ISETP.GT.AND P0, PT, R20, 0x8, P1 ;  /* 0x000000081400780c */ /* 0x000fe20000f04270 */
[----:B------:R-:W-:Y:S02]  /*41d0*/  FMUL.FTZ R62, R62, c[0x0][0x320] ;  /* 0x0000c8003e3e7a20 */ /* 0x000fe40000410000 */
[----:B------:R-:W-:Y:S01]  /*41e0*/  FMUL.FTZ R66, R66, c[0x0][0x320] ;  /* 0x0000c80042427a20 */ /* 0x000fe20000410000 */
[----:B------:R-:W-:Y:S01]  /*41f0*/  ISETP.LT.OR P0, PT, R21, 0x9, P0 ;  /* 0x000000091500780c */ /* 0x000fe20000701670 */
[----:B------:R3:W1:Y:S03]  /*4200*/  MUFU.TANH R189, R79 ;  /* 0x0000004f00bd7308 */ /* 0x0006660000002400 */
[----:B------:R-:W-:-:S02]  /*4210*/  FSEL R14, R14, -INF , !P0 ;  /* 0xff8000000e0e7808 */ /* 0x000fc40004000000 */
[----:B------:R-:W-:-:S03]  /*4220*/  ISETP.GT.AND P0, PT, R20, 0x9, P1 ;  /* 0x000000091400780c */ /* 0x000fc60000f04270 */
[----:B------:R3:W1:Y:S01]  /*4230*/  MUFU.TANH R195, R67 ;  /* 0x0000004300c37308 */ /* 0x0006620000002400 */
[----:B------:R-:W-:-:S04]  /*4240*/  ISETP.LT.OR P0, PT, R21, 0xa, P0 ;  /* 0x0000000a1500780c */ /* 0x000fc80000701670 */
[----:B------:R-:W-:Y:S02]  /*4250*/  FSEL R12, R12, -INF , !P0 ;  /* 0xff8000000c0c7808 */ /* 0x000fe40004000000 */
[----:B------:R-:W-:Y:S01]  /*4260*/  ISETP.GT.AND P0, PT, R20, 0x10, P1 ;  /* 0x000000101400780c */ /* 0x000fe20000f04270 */
[----:B------:R-:W1:Y:S03]  /*4270*/  MUFU.TANH R18, R18 ;  /* 0x0000001200127308 */ /* 0x000e660000002400 */
[----:B------:R-:W-:-:S04]  /*4280*/  ISETP.LT.OR P0, PT, R21, 0x11, P0 ;  /* 0x000000111500780c */ /* 0x000fc80000701670 */
[----:B------:R-:W-:Y:S01]  /*4290*/  FSEL R10, R10, -INF , !P0 ;  /* 0xff8000000a0a7808 */ /* 0x000fe20004000000 */
[----:B------:R3:W1:Y:S01]  /*42a0*/  MUFU.TANH R185, R74 ;  /* 0x0000004a00b97308 */ /* 0x0006620000002400 */
[----:B------:R-:W-:-:S04]  /*42b0*/  ISETP.GT.AND P0, PT, R20, 0x11, P1 ;  /* 0x000000111400780c */ /* 0x000fc80000f04270 */
[----:B------:R-:W-:-:S03]  /*42c0*/  ISETP.LT.OR P0, PT, R21, 0x12, P0 ;  /* 0x000000121500780c */ /* 0x000fc60000701670 */
[----:B------:R3:W1:Y:S01]  /*42d0*/  MUFU.TANH R183, R75 ;  /* 0x0000004b00b77308 */ /* 0x0006620000002400 */
[----:B------:R-:W-:Y:S02]  /*42e0*/  FSEL R6, R6, -INF , !P0 ;  /* 0xff80000006067808 */ /* 0x000fe40004000000 */
[----:B------:R-:W-:-:S04]  /*42f0*/  ISETP.GT.AND P0, PT, R20, 0x18, P1 ;  /* 0x000000181400780c */ /* 0x000fc80000f04270 */
[----:B------:R-:W-:Y:S01]  /*4300*/  ISETP.LT.OR P0, PT, R21, 0x19, P0 ;  /* 0x000000191500780c */ /* 0x000fe20000701670 */
[----:B------:R-:W1:Y:S03]  /*4310*/  MUFU.TANH R5, R5 ;  /* 0x0000000500057308 */ /* 0x000e660000002400 */
[----:B------:R-:W-:Y:S01]  /*4320*/  FSEL R4, R9, -INF , !P0 ;  /* 0xff80000009047808 */ /* 0x000fe20004000000 */
[----:B------:R-:W-:Y:S01]  /*4330*/  FMUL.FTZ R9, R23, c[0x0][0x320] ;  /* 0x0000c80017097a20 */ /* 0x000fe20000410000 */
        /* <DEDUP_REMOVED lines=11> */
[----:B------:R-:W1:Y:S01]  /*43f0*/  MUFU.TANH R25, R25 ;  /* 0x0000001900197308 */ /* 0x000e620000002400 */
[----:B------:R-:W-:Y:S02]  /*4400*/  FSEL R182, R182, -INF , !P0 ;  /* 0xff800000b6b67808 */ /* 0x000fe40004000000 */
[----:B------:R-:W-:-:S04]  /*4410*/  ISETP.GT.AND P0, PT, R20, 0x28, P1 ;  /* 0x000000281400780c */ /* 0x000fc80000f04270 */
[----:B------:R-:W-:Y:S01]  /*4420*/  ISETP.LT.OR P0, PT, R21, 0x29, P0 ;  /* 0x000000291500780c */ /* 0x000fe20000701670 */
[----:B------:R-:W1:Y:S03]  /*4430*/  MUFU.TANH R26, R26 ;  /* 0x0000001a001a7308 */ /* 0x000e660000002400 */
[----:B------:R-:W-:Y:S02]  /*4440*/  FSEL R188, R188, -INF , !P0 ;  /* 0xff800000bcbc7808 */ /* 0x000fe40004000000 */
[----:B------:R-:W-:-:S03]  /*4450*/  ISETP.GT.AND P0, PT, R20, 0x29, P1 ;  /* 0x000000291400780c */ /* 0x000fc60000f04270 */
[----:B------:R3:W1:Y:S01]  /*4460*/  MUFU.TANH R187, R66 ;  /* 0x0000004200bb7308 */ /* 0x0006620000002400 */
[----:B------:R-:W-:-:S04]  /*4470*/  ISETP.LT.OR P0, PT, R21, 0x2a, P0 ;  /* 0x0000002a1500780c */ /* 0x000fc80000701670 */
[----:B------:R-:W-:Y:S02]  /*4480*/  FSEL R184, R184, -INF , !P0 ;  /* 0xff800000b8b87808 */ /* 0x000fe40004000000 */
[----:B------:R-:W-:-:S04]  /*4490*/  ISETP.GT.AND P0, PT, R20, 0x30, P1 ;  /* 0x000000301400780c */ /* 0x000fc80000f04270 */
        /* <DEDUP_REMOVED lines=8> */
[----:B------:R-:W-:Y:S01]  /*4520*/  ISETP.GT.AND P0, PT, R20, 0x39, P1 ;  /* 0x000000391400780c */ /* 0x000fe20000f04270 */
[----:B------:R-:W-:Y:S02]  /*4530*/  FMUL.FTZ R20, R22, c[0x0][0x320] ;  /* 0x0000c80016147a20 */ /* 0x000fe40000410000 */
[----:B--2---:R-:W-:Y:S01]  /*4540*/  IMAD.IADD R22, R17, 0x1, R24 ;  /* 0x0000000111167824 */ /* 0x004fe200078e0218 */
[----:B------:R-:W-:-:S03]  /*4550*/  ISETP.LT.OR P0, PT, R21, 0x3a, P0 ;  /* 0x0000003a1500780c */ /* 0x000fc60000701670 */
[----:B------:R-:W2:Y:S01]  /*4560*/  MUFU.TANH R20, R20 ;  /* 0x0000001400147308 */ /* 0x000ea20000002400 */
[----:B------:R-:W-:Y:S02]  /*4570*/  FSEL R32, R32, -INF , !P0 ;  /* 0xff80000020207808 */ /* 0x000fe40004000000 */
[----:B------:R-:W-:Y:S02]  /*4580*/  PLOP3.LUT P0, PT, PT, PT, UP0, 0x40, 0x0 ;  /* 0x000000000000781c */ /* 0x000fe40003f0e808 */
[----:B------:R-:W-:Y:S01]  /*4590*/  IMNMX R21, R22, R13, PT ;  /* 0x0000000d16157217 */ /* 0x000fe20003800200 */
[----:B------:R-:W-:-:S10]  /*45a0*/  IMAD.IADD R22, R15, 0x1, R24 ;  /* 0x000000010f167824 */ /* 0x000fd400078e0218 */
[----:B------:R-:W-:Y:S05]  /*45b0*/  @P0 BRA `(.L_x_1978) ;  /* 0x0000016000000947 */ /* 0x000fea0003800000 */
[----:B-1234-:R-:W-:Y:S01]  /*45c0*/  IMAD.U32 R11, RZ, RZ, UR10 ;  /* 0x0000000aff0b7e24 */ /* 0x01efe2000f8e00ff */
        /* <DEDUP_REMOVED lines=11> */
.L_x_1980:
[----:B------:R-:W-:-:S04]  /*4680*/  MOV R11, c[0x0][0x32c] ;  /* 0x0000cb00000b7a02 */ /* 0x000fc80000000f00 */
[----:B------:R-:W-:-:S13]  /*4690*/  ISETP.NE.AND P0, PT, R11, 0x1, PT ;  /* 0x000000010b00780c */ /* 0x000fda0003f05270 */
[----:B------:R-:W-:-:S05]  /*46a0*/  @P0 IMAD.HI.U32 R11, R13, c[0x0][0x330], RZ ;  /* 0x0000cc000d0b0a27 */ /* 0x000fca00078e00ff */
[----:B------:R-:W-:Y:S02]  /*46b0*/  @P0 SHF.R.U32.HI R13, RZ, c[0x0][0x334], R11 ;  /* 0x0000cd00ff0d0a19 */ /* 0x000fe4000001160b */
.L_x_1981:
[----:B------:R-:W-:Y:S05]  /*46c0*/  BSYNC B0 ;  /* 0x0000000000007941 */ /* 0x000fea0003800000 */
.L_x_1979:
[----:B------:R-:W-:-:S04]  /*46d0*/  IMAD R80, R13, c[0x0][0x32c], -R80 ;  /* 0x0000cb000d507a24 */ /* 0x000fc800078e0a50 */
[----:B------:R-:W-:-:S05]  /*46e0*/  IMAD.IADD R11, R80, 0x1, -R241 ;  /* 0x00000001500b7824 */ /* 0x000fca00078e0af1 */
[----:B------:R-:W-:Y:S02]  /*46f0*/  IADD3 R24, R11, c[0x0][0x32c], RZ ;  /* 0x0000cb000b187a10 */ /* 0x000fe40007ffe0ff */
[----:B------:R-:W-:Y:S02]  /*4700*/  IMNMX R22, R22, R11, !PT ;  /* 0x0000000b16167217 */ /* 0x000fe40007800200 */
[----:B------:R-:W-:Y:S02]  /*4710*/  IMNMX R21, R21, R24, PT ;  /* 0x0000001815157217 */ /* 0x000fe40003800200 */
.L_x_1978:
[----:B-1234-:R-:W-:Y:S01]  /*4720*/  ISETP.GT.AND P0, PT, R22, 0x1, P1 ;  /* 0x000000011600780c */ /* 0x01efe20000f04270 */
[----:B------:R-:W-:Y:S01]  /*4730*/  IMAD.SHL.U32 R231, R231, 0x2, RZ ;  /* 0x00000002e7e77824 */ /* 0x000fe200078e00ff */
[----:B------:R-:W-:Y:S02]  /*4740*/  @UP1 USHF.L.U32 UR25, UR25, 0x7, URZ ;  /* 0x0000000719191899 */ /* 0x000fe4000800063f */
[----:B------:R-:W-:Y:S01]  /*4750*/  ISETP.LT.OR P0, PT, R21, 0x2, P0 ;  /* 0x000000021500780c */ /* 0x000fe20000701670 */
[--C-:B------:R-:W-:Y:S01]  /*4760*/  IMAD R226, R2, 0x2, R231.reuse ;  /* 0x0000000202e27824 */ /* 0x100fe200078e02e7 */
[----:B------:R-:W-:Y:S01]  /*4770*/  LDSM.16.MT88.4 R156, [R231+0x100] ;  /* 0x00010000e79c783b */ /* 0x000fe20000004200 */
[----:B------:R-:W-:Y:S01]  /*4780*/  IMAD R225, R3, 0x2, R231 ;  /* 0x0000000203e17824 */ /* 0x000fe200078e02e7 */
[----:B------:R-:W-:Y:S01]  /*4790*/  FSEL R19, R5, -INF , !P0 ;  /* 0xff80000005137808 */ /* 0x000fe20004000000 */
[----:B------:R-:W-:Y:S01]  /*47a0*/  IMAD R224, R3, 0x2, R226 ;  /* 0x0000000203e07824 */ /* 0x000fe200078e02e2 */
[----:B------:R-:W-:Y:S01]  /*47b0*/  ISETP.GT.AND P0, PT, R22, 0x8, P1 ;  /* 0x000000081600780c */ /* 0x000fe20000f04270 */
[----:B------:R-:W-:Y:S01]  /*47c0*/  LDSM.16.MT88.4 R148, [R226+0x100] ;  /* 0x00010000e294783b */ /* 0x000fe20000004200 */
[----:B------:R-:W-:-:S02]  /*47d0*/  ULDC.64 UR4, c[0x0][0x2c8] ;  /* 0x0000b20000047ab9 */ /* 0x000fc40000000a00 */
[C---:B------:R-:W-:Y:S01]  /*47e0*/  ISETP.LT.OR P0, PT, R21.reuse, 0x9, P0 ;  /* 0x000000091500780c */ /* 0x040fe20000701670 */
[----:B------:R-:W-:Y:S01]  /*47f0*/  LDSM.16.MT88.4 R140, [R225+0x100] ;  /* 0x00010000e18c783b */ /* 0x000fe20000004200 */
[----:B------:R-:W-:Y:S02]  /*4800*/  UIMAD.WIDE.U32 UR26, UR25, UR4, URZ ;  /* 0x00000004191a72a5 */ /* 0x000fe4000f8e003f */
[----:B------:R-:W-:Y:S01]  /*4810*/  FSEL R17, R26, -INF , !P0 ;  /* 0xff8000001a117808 */ /* 0x000fe20004000000 */
[----:B------:R-:W-:Y:S01]  /*4820*/  LDSM.16.MT88.4 R132, [R224+0x100] ;  /* 0x00010000e084783b */ /* 0x000fe20000004200 */
[----:B------:R-:W-:Y:S01]  /*4830*/  ISETP.GT.AND P0, PT, R22, 0x9, P1 ;  /* 0x000000091600780c */ /* 0x000fe20000f04270 */
[----:B------:R-:W-:Y:S02]  /*4840*/  UIADD3 UR20, UR20, -0x2, URZ ;  /* 0xfffffffe14147890 */ /* 0x000fe4000fffe03f */
[----:B------:R-:W-:Y:S01]  /*4850*/  LDSM.16.MT88.4 R40, [R231+0x2100] ;  /* 0x00210000e728783b */ /* 0x000fe20000004200 */
[----:B------:R-:W-:Y:S01]  /*4860*/  ISETP.LT.OR P0, PT, R21, 0xa, P0 ;  /* 0x0000000a1500780c */ /* 0x000fe20000701670 */
[----:B------:R-:W-:-:S02]  /*4870*/  @UP1 UMOV UR25, UR27 ;  /* 0x0000001b00191c82 */ /* 0x000fc40008000000 */
[----:B------:R-:W-:Y:S01]  /*4880*/  LDSM.16.MT88.4 R48, [R226+0x2100] ;  /* 0x00210000e230783b */ /* 0x000fe20000004200 */
[----:B------:R-:W-:Y:S01]  /*4890*/  FSEL R5, R25, -INF , !P0 ;  /* 0xff80000019057808 */ /* 0x000fe20004000000 */
[----:B------:R-:W-:Y:S01]  /*48a0*/  @UP1 USHF.R.U32.HI UR24, URZ, UR5, UR25 ;  /* 0x000000053f181299 */ /* 0x000fe20008011619 */
[----:B------:R-:W-:Y:S01]  /*48b0*/  ISETP.GT.AND P0, PT, R22, 0x10, P1 ;  /* 0x000000101600780c */ /* 0x000fe20000f04270 */
[----:B------:R-:W-:Y:S02]  /*48c0*/  LDSM.16.MT88.4 R56, [R225+0x2100] ;  /* 0x00210000e138783b */ /* 0x000fe40000004200 */
[----:B------:R-:W-:Y:S01]  /*48d0*/  UIADD3 UR4, UR21, UR24, URZ ;  /* 0x0000001815047290 */ /* 0x000fe2000fffe03f */
[----:B------:R-:W-:Y:S01]  /*48e0*/  ISETP.LT.OR P0, PT, R21, 0x11, P0 ;  /* 0x000000111500780c */ /* 0x000fe20000701670 */
[----:B------:R-:W-:Y:S01]  /*48f0*/  LDSM.16.MT88.4 R64, [R224+0x2100] ;  /* 0x00210000e040783b */ /* 0x000fe20000004200 */
[----:B------:R-:W-:Y:S02]  /*4900*/  ULDC UR21, c[0x0][0x328] ;  /* 0x0000ca0000157ab9 */ /* 0x000fe40000000800 */
[----:B------:R-:W-:Y:S01]  /*4910*/  FSEL R15, R20, -INF , !P0 ;  /* 0xff800000140f7808 */ /* 0x000fe20004000000 */
[----:B------:R-:W-:Y:S01]  /*4920*/  LDSM.16.MT88.4 R72, [R231+0x4100] ;  /* 0x00410000e748783b */ /* 0x000fe20000004200 */
[----:B------:R-:W-:Y:S01]  /*4930*/  ISETP.GT.AND P0, PT, R22, 0x11, P1 ;  /* 0x000000111600780c */ /* 0x000fe20000f04270 */
[----:B------:R-:W-:-:S02]  /*4940*/  UIADD3 UR21, UR4, UR21, URZ ;  /* 0x0000001504157290 */ /* 0x000fc4000fffe03f */
[----:B------:R-:W-:Y:S01]  /*4950*/  LDSM.16.MT88.4 R80, [R226+0x4100] ;  /* 0x00410000e250783b */ /* 0x000fe20000004200 */
[----:B------:R-:W-:-:S03]  /*4960*/  ISETP.LT.OR P0, PT, R21, 0x12, P0 ;  /* 0x000000121500780c */ /* 0x000fc60000701670 */
[----:B------:R-:W-:Y:S01]  /*4970*/  LDSM.16.MT88.4 R88, [R225+0x4100] ;  /* 0x00410000e158783b */ /* 0x000fe20000004200 */
[----:B------:R-:W-:Y:S02]  /*4980*/  FSEL R11, R9, -INF , !P0 ;  /* 0xff800000090b7808 */ /* 0x000fe40004000000 */
[----:B------:R-:W-:Y:S01]  /*4990*/  ISETP.GT.AND P0, PT, R22, 0x18, P1 ;  /* 0x000000181600780c */ /* 0x000fe20000f04270 */
[----:B------:R-:W-:Y:S03]  /*49a0*/  LDSM.16.MT88.4 R96, [R224+0x4100] ;  /* 0x00410000e060783b */ /* 0x000fe60000004200 */
[----:B------:R-:W-:Y:S01]  /*49b0*/  ISETP.LT.OR P0, PT, R21, 0x19, P0 ;  /* 0x000000191500780c */ /* 0x000fe20000701670 */
[----:B------:R-:W-:Y:S03]  /*49c0*/  LDSM.16.MT88.4 R104, [R231+0x6100] ;  /* 0x00610000e768783b */ /* 0x000fe60000004200 */
[----:B------:R-:W-:Y:S01]  /*49d0*/  FSEL R9, R18, -INF , !P0 ;  /* 0xff80000012097808 */ /* 0x000fe20004000000 */
[----:B------:R-:W-:Y:S01]  /*49e0*/  LDSM.16.MT88.4 R112, [R226+0x6100] ;  /* 0x00610000e270783b */ /* 0x000fe20000004200 */
[----:B------:R-:W-:-:S03]  /*49f0*/  ISETP.GT.AND P0, PT, R22, 0x19, P1 ;  /* 0x000000191600780c */ /* 0x000fc60000f04270 */
[----:B------:R-:W-:Y:S01]  /*4a00*/  LDSM.16.MT88.4 R120, [R225+0x6100] ;  /* 0x00610000e178783b */ /* 0x000fe20000004200 */
[----:B------:R-:W-:-:S03]  /*4a10*/  ISETP.LT.OR P0, PT, R21, 0x1a, P0 ;  /* 0x0000001a1500780c */ /* 0x000fc60000701670 */
[----:B------:R-:W-:Y:S01]  /*4a20*/  LDSM.16.MT88.4 R28, [R231+0x900] ;  /* 0x00090000e71c783b */ /* 0x000fe20000004200 */
[----:B------:R-:W-:Y:S02]  /*4a30*/  FSEL R13, R23, -INF , !P0 ;  /* 0xff800000170d7808 */ /* 0x000fe40004000000 */
[----:B------:R-:W-:Y:S01]  /*4a40*/  ISETP.GT.AND P0, PT, R22, 0x20, P1 ;  /* 0x000000201600780c */ /* 0x000fe20000f04270 */
[----:B------:R-:W-:Y:S01]  /*4a50*/  LDSM.16.MT88.4 R24, [R225+0x900] ;  /* 0x00090000e118783b */ /* 0x000fe20000004200 */
[----:B------:R-:W-:Y:S02]  /*4a60*/  FMNMX.FTZ R23, R7, R16, !PT ;  /* 0x0000001007177209 */ /* 0x000fe40007810000 */
[----:B------:R-:W-:Y:S02]  /*4a70*/  ISETP.LT.OR P0, PT, R21, 0x21, P0 ;  /* 0x000000211500780c */ /* 0x000fe40000701670 */
[----:B------:R-:W-:Y:S02]  /*4a80*/  FMNMX.FTZ R23, R14, R23, !PT ;  /* 0x000000170e177209 */ /* 0x000fe40007810000 */
[----:B------:R-:W-:-:S02]  /*4a90*/  FSEL R187, R187, -INF , !P0 ;  /* 0xff800000bbbb7808 */ /* 0x000fc40004000000 */
[----:B------:R-:W-:Y:S02]  /*4aa0*/  ISETP.GT.AND P0, PT, R22, 0x21, P1 ;  /* 0x000000211600780c */ /* 0x000fe40000f04270 */
[----:B------:R-:W-:Y:S02]  /*4ab0*/  FMNMX.FTZ R23, R12, R23, !PT ;  /* 0x000000170c177209 */ /* 0x000fe40007810000 */
[----:B------:R-:W-:Y:S02]  /*4ac0*/  ISETP.LT.OR P0, PT, R21, 0x22, P0 ;  /* 0x000000221500780c */ /* 0x000fe40000701670 */
[----:B------:R-:W-:Y:S02]  /*4ad0*/  FMNMX.FTZ R23, R10, R23, !PT ;  /* 0x000000170a177209 */ /* 0x000fe40007810000 */
[----:B------:R-:W-:Y:S02]  /*4ae0*/  FSEL R195, R195, -INF , !P0 ;  /* 0xff800000c3c37808 */ /* 0x000fe40004000000 */
[----:B------:R-:W-:-:S02]  /*4af0*/  ISETP.GT.AND P0, PT, R22, 0x28, P1 ;  /* 0x000000281600780c */ /* 0x000fc40000f04270 */
[----:B------:R-:W-:Y:S02]  /*4b00*/  FMNMX.FTZ R23, R6, R23, !PT ;  /* 0x0000001706177209 */ /* 0x000fe40007810000 */
[----:B------:R-:W-:Y:S02]  /*4b10*/  ISETP.LT.OR P0, PT, R21, 0x29, P0 ;  /* 0x000000291500780c */ /* 0x000fe40000701670 */
[----:B------:R-:W-:Y:S02]  /*4b20*/  FMNMX.FTZ R23, R4, R23, !PT ;  /* 0x0000001704177209 */ /* 0x000fe40007810000 */
[----:B------:R-:W-:Y:S02]  /*4b30*/  FSEL R193, R193, -INF , !P0 ;  /* 0xff800000c1c17808 */ /* 0x000fe40004000000 */
[----:B------:R-:W-:Y:S02]  /*4b40*/  ISETP.GT.AND P0, PT, R22, 0x29, P1 ;  /* 0x000000291600780c */ /* 0x000fe40000f04270 */
[----:B------:R-:W-:-:S02]  /*4b50*/  FMNMX.FTZ R23, R8, R23, !PT ;  /* 0x0000001708177209 */ /* 0x000fc40007810000 */
[----:B------:R-:W-:Y:S02]  /*4b60*/  ISETP.LT.OR P0, PT, R21, 0x2a, P0 ;  /* 0x0000002a1500780c */ /* 0x000fe40000701670 */
[----:B------:R-:W-:Y:S02]  /*4b70*/  FMNMX.FTZ R23, R190, R23, !PT ;  /* 0x00000017be177209 */ /* 0x000fe40007810000 */
[----:B------:R-:W-:Y:S02]  /*4b80*/  FSEL R191, R191, -INF , !P0 ;  /* 0xff800000bfbf7808 */ /* 0x000fe40004000000 */
[----:B------:R-:W-:Y:S02]  /*4b90*/  ISETP.GT.AND P0, PT, R22, 0x30, P1 ;  /* 0x000000301600780c */ /* 0x000fe40000f04270 */
[----:B------:R-:W-:Y:S02]  /*4ba0*/  FMNMX.FTZ R23, R182, R23, !PT ;  /* 0x00000017b6177209 */ /* 0x000fe40007810000 */
[----:B------:R-:W-:-:S02]  /*4bb0*/  ISETP.LT.OR P0, PT, R21, 0x31, P0 ;  /* 0x000000311500780c */ /* 0x000fc40000701670 */
[----:B------:R-:W-:Y:S02]  /*4bc0*/  FMNMX.FTZ R23, R188, R23, !PT ;  /* 0x00000017bc177209 */ /* 0x000fe40007810000 */
[----:B------:R-:W-:Y:S02]  /*4bd0*/  FSEL R33, R33, -INF , !P0 ;  /* 0xff80000021217808 */ /* 0x000fe40004000000 */
[----:B------:R-:W-:Y:S02]  /*4be0*/  ISETP.GT.AND P0, PT, R22, 0x31, P1 ;  /* 0x000000311600780c */ /* 0x000fe40000f04270 */
[----:B------:R-:W-:Y:S02]  /*4bf0*/  FMNMX.FTZ R23, R184, R23, !PT ;  /* 0x00000017b8177209 */ /* 0x000fe40007810000 */
[----:B------:R-:W-:Y:S02]  /*4c00*/  ISETP.LT.OR P0, PT, R21, 0x32, P0 ;  /* 0x000000321500780c */ /* 0x000fe40000701670 */
[----:B------:R-:W-:-:S02]  /*4c10*/  FMNMX.FTZ R23, R194, R23, !PT ;  /* 0x00000017c2177209 */ /* 0x000fc40007810000 */
[----:B------:R-:W-:Y:S02]  /*4c20*/  FSEL R189, R189, -INF , !P0 ;  /* 0xff800000bdbd7808 */ /* 0x000fe40004000000 */
[----:B------:R-:W-:Y:S02]  /*4c30*/  ISETP.GT.AND P0, PT, R22, 0x38, P1 ;  /* 0x000000381600780c */ /* 0x000fe40000f04270 */
[----:B------:R-:W-:Y:S02]  /*4c40*/  FMNMX.FTZ R23, R192, R23, !PT ;  /* 0x00000017c0177209 */ /* 0x000fe40007810000 */
[----:B------:R-:W-:Y:S02]  /*4c50*/  ISETP.LT.OR P0, PT, R21, 0x39, P0 ;  /* 0x000000391500780c */ /* 0x000fe40000701670 */
[----:B------:R-:W-:Y:S02]  /*4c60*/  FMNMX.FTZ R23, R34, R23, !PT ;  /* 0x0000001722177209 */ /* 0x000fe40007810000 */
[----:B------:R-:W-:-:S02]  /*4c70*/  FSEL R185, R185, -INF , !P0 ;  /* 0xff800000b9b97808 */ /* 0x000fc40004000000 */
[----:B------:R-:W-:-:S04]  /*4c80*/  ISETP.GT.AND P0, PT, R22, RZ, P1 ;  /* 0x000000ff1600720c */ /* 0x000fc80000f04270 */
[----:B------:R-:W-:-:S04]  /*4c90*/  ISETP.LT.OR P0, PT, R21, 0x1, P0 ;  /* 0x000000011500780c */ /* 0x000fc80000701670 */
[----:B------:R-:W-:Y:S02]  /*4ca0*/  FSEL R18, R0, -INF , !P0 ;  /* 0xff80000000127808 */ /* 0x000fe40004000000 */
[----:B------:R-:W-:Y:S02]  /*4cb0*/  ISETP.GT.AND P0, PT, R22, 0x39, P1 ;  /* 0x000000391600780c */ /* 0x000fe40000f04270 */
[----:B------:R-:W-:Y:S02]  /*4cc0*/  FMNMX.FTZ R20, R18, R19, !PT ;  /* 0x0000001312147209 */ /* 0x000fe40007810000 */
[----:B------:R-:W-:Y:S02]  /*4cd0*/  ISETP.LT.OR P0, PT, R21, 0x3a, P0 ;  /* 0x0000003a1500780c */ /* 0x000fe40000701670 */
[----:B------:R-:W-:Y:S02]  /*4ce0*/  FMNMX.FTZ R20, R17, R20, !PT ;  /* 0x0000001411147209 */ /* 0x000fe40007810000 */
[----:B------:R-:W-:-:S02]  /*4cf0*/  FMNMX.FTZ R0, R32, R23, !PT ;  /* 0x0000001720007209 */ /* 0x000fc40007810000 */
[----:B------:R-:W-:Y:S02]  /*4d00*/  FMNMX.FTZ R20, R5, R20, !PT ;  /* 0x0000001405147209 */ /* 0x000fe40007810000 */
[----:B------:R-:W-:Y:S01]  /*4d10*/  FSEL R183, R183, -INF , !P0 ;  /* 0xff800000b7b77808 */ /* 0x000fe20004000000 */
        /* <DEDUP_REMOVED lines=11> */
[----:B------:R-:W-:-:S04]  /*4dd0*/  FMNMX.FTZ R20, R33, R20, !PT ;  /* 0x0000001421147209 */ /* 0x000fc80007810000 */
[----:B------:R-:W-:-:S04]  /*4de0*/  FMNMX.FTZ R20, R189, R20, !PT ;  /* 0x00000014bd147209 */ /* 0x000fc80007810000 */
[----:B------:R-:W-:-:S04]  /*4df0*/  FMNMX.FTZ R20, R185, R20, !PT ;  /* 0x00000014b9147209 */ /* 0x000fc80007810000 */
[----:B------:R-:W-:-:S05]  /*4e00*/  FMNMX.FTZ R20, R183, R20, !PT ;  /* 0x00000014b7147209 */ /* 0x000fca0007810000 */
[----:B------:R-:W2:Y:S01]  /*4e10*/  SHFL.BFLY PT, R21, R20, 0x2, 0x1f ;  /* 0x0c401f0014157f89 */ /* 0x000ea200000e0000 */
[----:B-1----:R-:W-:-:S04]  /*4e20*/  FMNMX.FTZ R0, R23, R0, !PT ;  /* 0x0000000017007209 */ /* 0x002fc80007810000 */
[C---:B------:R-:W-:Y:S01]  /*4e30*/  FSETP.NEU.FTZ.AND P0, PT, R0.reuse, -INF , PT ;  /* 0xff8000000000780b */ /* 0x040fe20003f1d000 */
[----:B------:R-:W-:-:S05]  /*4e40*/  FMUL.FTZ R35, R0, c[0x0][0x2d0] ;  /* 0x0000b40000237a20 */ /* 0x000fca0000410000 */
[----:B------:R-:W-:-:S05]  /*4e50*/  FSEL R35, R35, RZ, P0 ;  /* 0x000000ff23237208 */ /* 0x000fca0000000000 */
[--C-:B------:R-:W-:Y:S02]  /*4e60*/  FFMA.FTZ R180, R7, c[0x0][0x2d0], -R35.reuse ;  /* 0x0000b40007b47a23 */ /* 0x100fe40000010823 */
[--C-:B------:R-:W-:Y:S02]  /*4e70*/  FFMA.FTZ R177, R16, c[0x0][0x2d0], -R35.reuse ;  /* 0x0000b40010b17a23 */ /* 0x100fe40000010823 */
[--C-:B------:R-:W-:Y:S02]  /*4e80*/  FFMA.FTZ R178, R14, c[0x0][0x2d0], -R35.reuse ;  /* 0x0000b4000eb27a23 */ /* 0x100fe40000010823 */
[--C-:B------:R-:W-:Y:S01]  /*4e90*/  FFMA.FTZ R173, R12, c[0x0][0x2d0], -R35.reuse ;  /* 0x0000b4000cad7a23 */ /* 0x100fe20000010823 */
[----:B--2---:R-:W-:Y:S01]  /*4ea0*/  FMNMX.FTZ R21, R20, R21, !PT ;  /* 0x0000001514157209 */ /* 0x004fe20007810000 */
[--C-:B------:R-:W-:Y:S01]  /*4eb0*/  FFMA.FTZ R171, R6, c[0x0][0x2d0], -R35.reuse ;  /* 0x0000b40006ab7a23 */ /* 0x100fe20000010823 */
[----:B------:R-:W-:Y:S01]  /*4ec0*/  MUFU.EX2 R180, R180 ;  /* 0x000000b400b47308 */ /* 0x000fe20000000800 */
[----:B------:R-:W-:-:S02]  /*4ed0*/  FFMA.FTZ R170, R4, c[0x0][0x2d0], -R35 ;  /* 0x0000b40004aa7a23 */ /* 0x000fc40000010823 */
[----:B------:R-:W1:Y:S01]  /*4ee0*/  SHFL.BFLY PT, R164, R21, 0x1, 0x1f ;  /* 0x0c201f0015a47f89 */ /* 0x000e6200000e0000 */
[--C-:B------:R-:W-:Y:S02]  /*4ef0*/  FFMA.FTZ R176, R10, c[0x0][0x2d0], -R35.reuse ;  /* 0x0000b4000ab07a23 */ /* 0x100fe40000010823 */
[--C-:B------:R-:W-:Y:S02]  /*4f00*/  FFMA.FTZ R167, R8, c[0x0][0x2d0], -R35.reuse ;  /* 0x0000b40008a77a23 */ /* 0x100fe40000010823 */
[----:B------:R-:W2:Y:S01]  /*4f10*/  MUFU.EX2 R177, R177 ;  /* 0x000000b100b17308 */ /* 0x000ea20000000800 */
[--C-:B------:R-:W-:Y:S02]  /*4f20*/  FFMA.FTZ R179, R190, c[0x0][0x2d0], -R35.reuse ;  /* 0x0000b400beb37a23 */ /* 0x100fe40000010823 */
[--C-:B------:R-:W-:Y:S02]  /*4f30*/  FFMA.FTZ R181, R188, c[0x0][0x2d0], -R35.reuse ;  /* 0x0000b400bcb57a23 */ /* 0x100fe40000010823 */
[----:B------:R-:W-:-:S02]  /*4f40*/  FFMA.FTZ R182, R182, c[0x0][0x2d0], -R35 ;  /* 0x0000b400b6b67a23 */ /* 0x000fc40000010823 */
[--C-:B------:R-:W-:Y:S01]  /*4f50*/  FFMA.FTZ R184, R184, c[0x0][0x2d0], -R35.reuse ;  /* 0x0000b400b8b87a23 */ /* 0x100fe20000010823 */
[----:B------:R-:W-:Y:S01]  /*4f60*/  MUFU.EX2 R178, R178 ;  /* 0x000000b200b27308 */ /* 0x000fe20000000800 */
[----:B------:R-:W-:-:S07]  /*4f70*/  FFMA.FTZ R192, R192, c[0x0][0x2d0], -R35 ;  /* 0x0000b400c0c07a23 */ /* 0x000fce0000010823 */
[----:B------:R-:W3:Y:S01]  /*4f80*/  MUFU.EX2 R173, R173 ;  /* 0x000000ad00ad7308 */ /* 0x000ee20000000800 */
[----:B--2---:R-:W-:Y:S01]  /*4f90*/  F2FP.BF16.PACK_AB R128, R177, R180 ;  /* 0x000000b4b180723e */ /* 0x004fe200000010ff */
[----:B------:R-:W-:Y:S01]  /*4fa0*/  FADD.FTZ R177, R180, R177 ;  /* 0x000000b1b4b17221 */ /* 0x000fe20000010000 */
[----:B-1----:R-:W-:Y:S02]  /*4fb0*/  FMNMX.FTZ R164, R164, R21, !PT ;  /* 0x00000015a4a47209 */ /* 0x002fe40007810000 */
[----:B------:R-:W-:Y:S02]  /*4fc0*/  LDSM.16.MT88.4 R20, [R231+0x2900] ;  /* 0x00290000e714783b */ /* 0x000fe40000004200 */
[C---:B------:R-:W-:Y:S01]  /*4fd0*/  FSETP.NEU.FTZ.AND P0, PT, R164.reuse, -INF , PT ;  /* 0xff800000a400780b */ /* 0x040fe20003f1d000 */
[----:B------:R-:W-:Y:S01]  /*4fe0*/  FMUL.FTZ R186, R164, c[0x0][0x2d0] ;  /* 0x0000b400a4ba7a20 */ /* 0x000fe20000410000 */
[----:B------:R-:W-:Y:S04]  /*4ff0*/  MUFU.EX2 R176, R176 ;  /* 0x000000b000b07308 */ /* 0x000fe80000000800 */
[----:B------:R-:W-:-:S02]  /*5000*/  FSEL R186, R186, RZ, P0 ;  /* 0x000000ffbaba7208 */ /* 0x000fc40000000000 */
[----:B------:R-:W-:Y:S02]  /*5010*/  PLOP3.LUT P0, PT, PT, PT, UP0, 0x40, 0x0 ;  /* 0x000000000000781c */ /* 0x000fe40003f0e808 */
[----:B---3--:R-:W-:Y:S01]  /*5020*/  F2FP.BF16.PACK_AB R130, R173, R178 ;  /* 0x000000b2ad82723e */ /* 0x008fe200000010ff */
[--C-:B------:R-:W-:Y:S01]  /*5030*/  FFMA.FTZ R172, R18, c[0x0][0x2d0], -R186.reuse ;  /* 0x0000b40012ac7a23 */ /* 0x100fe200000108ba */
[----:B------:R-:W-:Y:S01]  /*5040*/  MUFU.EX2 R171, R171 ;  /* 0x000000ab00ab7308 */ /* 0x000fe20000000800 */
[--C-:B------:R-:W-:Y:S02]  /*5050*/  FFMA.FTZ R175, R19, c[0x0][0x2d0], -R186.reuse ;  /* 0x0000b40013af7a23 */ /* 0x100fe400000108ba */
[--C-:B------:R-:W-:Y:S02]  /*5060*/  FFMA.FTZ R174, R17, c[0x0][0x2d0], -R186.reuse ;  /* 0x0000b40011ae7a23 */ /* 0x100fe400000108ba */
[--C-:B------:R-:W-:Y:S01]  /*5070*/  FFMA.FTZ R169, R5, c[0x0][0x2d0], -R186.reuse ;  /* 0x0000b40005a97a23 */ /* 0x100fe200000108ba */
[----:B------:R-:W-:Y:S01]  /*5080*/  LDSM.16.MT88.4 R16, [R224+0x900] ;  /* 0x00090000e010783b */ /* 0x000fe20000004200 */
[--C-:B------:R-:W-:Y:S01]  /*5090*/  FFMA.FTZ R165, R11, c[0x0][0x2d0], -R186.reuse ;  /* 0x0000b4000ba57a23 */ /* 0x100fe200000108ba */
[----:B------:R-:W-:Y:S01]  /*50a0*/  MUFU.EX2 R172, R172 ;  /* 0x000000ac00ac7308 */ /* 0x000fe20000000800 */
[--C-:B------:R-:W-:Y:S01]  /*50b0*/  FFMA.FTZ R3, R9, c[0x0][0x2d0], -R186.reuse ;  /* 0x0000b40009037a23 */ /* 0x100fe200000108ba */
[----:B------:R-:W1:Y:S01]  /*50c0*/  LDSM.16.MT88.4 R4, [R224+0x6100] ;  /* 0x00610000e004783b */ /* 0x000e620000004200 */
[----:B------:R-:W-:-:S02]  /*50d0*/  FFMA.FTZ R168, R15, c[0x0][0x2d0], -R186 ;  /* 0x0000b4000fa87a23 */ /* 0x000fc400000108ba */
[--C-:B------:R-:W-:Y:S01]  /*50e0*/  FFMA.FTZ R2, R13, c[0x0][0x2d0], -R186.reuse ;  /* 0x0000b4000d027a23 */ /* 0x100fe200000108ba */
[----:B------:R-:W2:Y:S01]  /*50f0*/  LDSM.16.MT88.4 R8, [R226+0x900] ;  /* 0x00090000e208783b */ /* 0x000ea20000004200 */
[--C-:B------:R-:W-:Y:S01]  /*5100*/  FFMA.FTZ R187, R187, c[0x0][0x2d0], -R186.reuse ;  /* 0x0000b400bbbb7a23 */ /* 0x100fe200000108ba */
[----:B------:R-:W3:Y:S01]  /*5110*/  MUFU.EX2 R175, R175 ;  /* 0x000000af00af7308 */ /* 0x000ee20000000800 */
[--C-:B------:R-:W-:Y:S01]  /*5120*/  FFMA.FTZ R188, R195, c[0x0][0x2d0], -R186.reuse ;  /* 0x0000b400c3bc7a23 */ /* 0x100fe200000108ba */
[----:B------:R-:W4:Y:S01]  /*5130*/  LDSM.16.MT88.4 R12, [R226+0x2900] ;  /* 0x00290000e20c783b */ /* 0x000f220000004200 */
[--C-:B------:R-:W-:Y:S02]  /*5140*/  FFMA.FTZ R190, R193, c[0x0][0x2d0], -R186.reuse ;  /* 0x0000b400c1be7a23 */ /* 0x100fe400000108ba */
[--C-:B------:R-:W-:Y:S02]  /*5150*/  FFMA.FTZ R191, R191, c[0x0][0x2d0], -R186.reuse ;  /* 0x0000b400bfbf7a23 */ /* 0x100fe400000108ba */
[----:B------:R-:W-:Y:S01]  /*5160*/  FFMA.FTZ R193, R194, c[0x0][0x2d0], -R35 ;  /* 0x0000b400c2c17a23 */ /* 0x000fe20000010823 */
[----:B------:R-:W-:Y:S01]  /*5170*/  MUFU.EX2 R174, R174 ;  /* 0x000000ae00ae7308 */ /* 0x000fe20000000800 */
[----:B------:R-:W-:-:S02]  /*5180*/  FFMA.FTZ R196, R33, c[0x0][0x2d0], -R186 ;  /* 0x0000b40021c47a23 */ /* 0x000fc400000108ba */
[--C-:B------:R-:W-:Y:S02]  /*5190*/  FFMA.FTZ R189, R189, c[0x0][0x2d0], -R186.reuse ;  /* 0x0000b400bdbd7a23 */ /* 0x100fe400000108ba */
[--C-:B------:R-:W-:Y:S02]  /*51a0*/  FFMA.FTZ R185, R185, c[0x0][0x2d0], -R186.reuse ;  /* 0x0000b400b9b97a23 */ /* 0x100fe400000108ba */
[--C-:B------:R-:W-:Y:S01]  /*51b0*/  FFMA.FTZ R194, R34, c[0x0][0x2d0], -R35.reuse ;  /* 0x0000b40022c27a23 */ /* 0x100fe20000010823 */
[----:B------:R-:W5:Y:S01]  /*51c0*/  MUFU.EX2 R169, R169 ;  /* 0x000000a900a97308 */ /* 0x000f620000000800 */
[----:B---3--:R-:W-:Y:S01]  /*51d0*/  F2FP.BF16.PACK_AB R129, R175, R172 ;  /* 0x000000acaf81723e */ /* 0x008fe200000010ff */
[----:B------:R-:W-:Y:S02]  /*51e0*/  FFMA.FTZ R195, R32, c[0x0][0x2d0], -R35 ;  /* 0x0000b40020c37a23 */ /* 0x000fe40000010823 */
[----:B------:R-:W-:Y:S01]  /*51f0*/  FFMA.FTZ R186, R183, c[0x0][0x2d0], -R186 ;  /* 0x0000b400b7ba7a23 */ /* 0x000fe200000108ba */
[----:B------:R-:W-:Y:S01]  /*5200*/  LDSM.16.MT88.4 R32, [R231+0x1900] ;  /* 0x00190000e720783b */ /* 0x000fe20000004200 */
[----:B------:R-:W-:-:S02]  /*5210*/  FADD.FTZ R175, R172, R175 ;  /* 0x000000afacaf7221 */ /* 0x000fc40000010000 */
[----:B------:R-:W-:Y:S01]  /*5220*/  MUFU.EX2 R170, R170 ;  /* 0x000000aa00aa7308 */ /* 0x000fe20000000800 */
[----:B------:R-:W-:-:S04]  /*5230*/  FADD.FTZ R178, R178, R177 ;  /* 0x000000b1b2b27221 */ /* 0x000fc80000010000 */
[----:B------:R-:W-:Y:S01]  /*5240*/  FADD.FTZ R173, R173, R178 ;  /* 0x000000b2adad7221 */ /* 0x000fe20000010000 */
[----:B-----5:R-:W-:Y:S02]  /*5250*/  F2FP.BF16.PACK_AB R131, R169, R174 ;  /* 0x000000aea983723e */ /* 0x020fe400000010ff */
[----:B------:R-:W-:Y:S01]  /*5260*/  MUFU.EX2 R167, R167 ;  /* 0x000000a700a77308 */ /* 0x000fe20000000800 */
[----:B------:R-:W-:-:S04]  /*5270*/  FADD.FTZ R174, R174, R175 ;  /* 0x000000afaeae7221 */ /* 0x000fc80000010000 */
[----:B------:R-:W-:Y:S01]  /*5280*/  FADD.FTZ R169, R169, R174 ;  /* 0x000000aea9a97221 */ /* 0x000fe20000010000 */
[C---:B------:R-:W-:Y:S02]  /*5290*/  HMMA.16816.F32.BF16 R152, R128.reuse, R148, RZ ;  /* 0x000000948098723c */ /* 0x040fe400000418ff */
[----:B------:R-:W-:Y:S06]  /*52a0*/  MUFU.EX2 R168, R168 ;  /* 0x000000a800a87308 */ /* 0x000fec0000000800 */
[C---:B------:R-:W-:Y:S02]  /*52b0*/  HMMA.16816.F32.BF16 R148, R128.reuse, R150, RZ ;  /* 0x000000968094723c */ /* 0x040fe400000418ff */
[----:B------:R-:W3:Y:S06]  /*52c0*/  MUFU.EX2 R165, R165 ;  /* 0x000000a500a57308 */ /* 0x000eec0000000800 */
[C---:B------:R-:W-:Y:S02]  /*52d0*/  HMMA.16816.F32.BF16 R160, R128.reuse, R156, RZ ;  /* 0x0000009c80a0723c */ /* 0x040fe400000418ff */
[----:B------:R-:W-:Y:S06]  /*52e0*/  MUFU.EX2 R3, R3 ;  /* 0x0000000300037308 */ /* 0x000fec0000000800 */
[C---:B------:R-:W-:Y:S02]  /*52f0*/  HMMA.16816.F32.BF16 R144, R128.reuse, R140, RZ ;  /* 0x0000008c8090723c */ /* 0x040fe400000418ff */
[----:B------:R-:W5:Y:S06]  /*5300*/  MUFU.EX2 R2, R2 ;  /* 0x0000000200027308 */ /* 0x000f6c0000000800 */
[C---:B------:R-:W-:Y:S02]  /*5310*/  HMMA.16816.F32.BF16 R136, R128.reuse, R132, RZ ;  /* 0x000000848088723c */ /* 0x040fe400000418ff */
[----:B------:R-:W-:Y:S06]  /*5320*/  MUFU.EX2 R179, R179 ;  /* 0x000000b300b37308 */ /* 0x000fec0000000800 */
[C---:B------:R-:W-:Y:S02]  /*5330*/  HMMA.16816.F32.BF16 R36, R128.reuse, R40, RZ ;  /* 0x000000288024723c */ /* 0x040fe400000418ff */
[----:B------:R-:W1:Y:S06]  /*5340*/  MUFU.EX2 R182, R182 ;  /* 0x000000b600b67308 */ /* 0x000e6c0000000800 */
        /* <DEDUP_REMOVED lines=28> */
[C---:B------:R-:W-:Y:S08]  /*5510*/  HMMA.16816.F32.BF16 R48, R128.reuse, R50, RZ ;  /* 0x000000328030723c */ /* 0x040ff000000418ff */
        /* <DEDUP_REMOVED lines=9> */
[C---:B-1----:R-:W-:Y:S07]  /*55b0*/  HMMA.16816.F32.BF16 R124, R128.reuse, R4, RZ ;  /* 0x00000004807c723c */ /* 0x042fee00000418ff */
[----:B------:R-:W-:Y:S01]  /*55c0*/  F2FP.BF16.PACK_AB R4, R171, R176 ;  /* 0x000000b0ab04723e */ /* 0x000fe200000010ff */
[----:B------:R-:W-:Y:S01]  /*55d0*/  HMMA.16816.F32.BF16 R128, R128, R6, RZ ;  /* 0x000000068080723c */ /* 0x000fe200000418ff */
[----:B---3--:R-:W-:Y:S01]  /*55e0*/  F2FP.BF16.PACK_AB R5, R165, R168 ;  /* 0x000000a8a505723e */ /* 0x008fe200000010ff */
[----:B------:R-:W-:-:S02]  /*55f0*/  FADD.FTZ R176, R176, R173 ;  /* 0x000000adb0b07221 */ /* 0x000fc40000010000 */
[----:B------:R-:W-:Y:S02]  /*5600*/  FADD.FTZ R168, R168, R169 ;  /* 0x000000a9a8a87221 */ /* 0x000fe40000010000 */
[----:B------:R-:W-:Y:S01]  /*5610*/  FADD.FTZ R171, R171, R176 ;  /* 0x000000b0abab7221 */ /* 0x000fe20000010000 */
[----:B------:R-:W-:Y:S01]  /*5620*/  F2FP.BF16.PACK_AB R6, R167, R170 ;  /* 0x000000aaa706723e */ /* 0x000fe200000010ff */
[----:B------:R-:W-:Y:S01]  /*5630*/  FADD.FTZ R168, R165, R168 ;  /* 0x000000a8a5a87221 */ /* 0x000fe20000010000 */
[----:B-----5:R-:W-:Y:S01]  /*5640*/  F2FP.BF16.PACK_AB R7, R2, R3 ;  /* 0x000000030207723e */ /* 0x020fe200000010ff */
[----:B------:R-:W-:Y:S02]  /*5650*/  FADD.FTZ R170, R170, R171 ;  /* 0x000000abaaaa7221 */ /* 0x000fe40000010000 */
[----:B------:R-:W-:Y:S02]  /*5660*/  FADD.FTZ R3, R3, R168 ;  /* 0x000000a803037221 */ /* 0x000fe40000010000 */
[----:B------:R-:W-:-:S02]  /*5670*/  FADD.FTZ R170, R167, R170 ;  /* 0x000000aaa7aa7221 */ /* 0x000fc40000010000 */
[----:B--2---:R-:W-:Y:S01]  /*5680*/  HMMA.16816.F32.BF16 R152, R4, R8, R152 ;  /* 0x000000080498723c */ /* 0x004fe20000041898 */
[----:B------:R-:W-:-:S07]  /*5690*/  FADD.FTZ R2, R2, R3 ;  /* 0x0000000302027221 */ /* 0x000fce0000010000 */
[C---:B------:R-:W-:Y:S01]  /*56a0*/  HMMA.16816.F32.BF16 R148, R4.reuse, R10, R148 ;  /* 0x0000000a0494723c */ /* 0x040fe20000041894 */
[----:B------:R-:W1:Y:S07]  /*56b0*/  LDSM.16.MT88.4 R8, [R225+0x2900] ;  /* 0x00290000e108783b */ /* 0x000e6e0000004200 */
[C---:B----4-:R-:W-:Y:S08]  /*56c0*/  HMMA.16816.F32.BF16 R44, R4.reuse, R12, R44 ;  /* 0x0000000c042c723c */ /* 0x050ff0000004182c */
[C---:B------:R-:W-:Y:S01]  /*56d0*/  HMMA.16816.F32.BF16 R48, R4.reuse, R14, R48 ;  /* 0x0000000e0430723c */ /* 0x040fe20000041830 */
[----:B------:R-:W2:Y:S07]  /*56e0*/  LDSM.16.MT88.4 R12, [R225+0x4900] ;  /* 0x00490000e10c783b */ /* 0x000eae0000004200 */
[C---:B------:R-:W-:Y:S08]  /*56f0*/  HMMA.16816.F32.BF16 R136, R4.reuse, R16, R136 ;  /* 0x000000100488723c */ /* 0x040ff00000041888 */
[C---:B------:R-:W-:Y:S01]  /*5700*/  HMMA.16816.F32.BF16 R132, R4.reuse, R18, R132 ;  /* 0x000000120484723c */ /* 0x040fe20000041884 */
[----:B------:R-:W-:Y:S07]  /*5710*/  LDSM.16.MT88.4 R16, [R231+0x4900] ;  /* 0x00490000e710783b */ /* 0x000fee0000004200 */
[C---:B------:R-:W-:Y:S08]  /*5720*/  HMMA.16816.F32.BF16 R160, R4.reuse, R28, R160 ;  /* 0x0000001c04a0723c */ /* 0x040ff000000418a0 */
[C---:B-1----:R-:W-:Y:S08]  /*5730*/  HMMA.16816.F32.BF16 R52, R4.reuse, R8, R52 ;  /* 0x000000080434723c */ /* 0x042ff00000041834 */
[C---:B------:R-:W-:Y:S01]  /*5740*/  HMMA.16816.F32.BF16 R56, R4.reuse, R10, R56 ;  /* 0x0000000a0438723c */ /* 0x040fe20000041838 */
[----:B------:R-:W1:Y:S07]  /*5750*/  LDSM.16.MT88.4 R8, [R224+0x4900] ;  /* 0x00490000e008783b */ /* 0x000e6e0000004200 */
[C---:B--2---:R-:W-:Y:S08]  /*5760*/  HMMA.16816.F32.BF16 R84, R4.reuse, R12, R84 ;  /* 0x0000000c0454723c */ /* 0x044ff00000041854 */
[C---:B------:R-:W-:Y:S01]  /*5770*/  HMMA.16816.F32.BF16 R88, R4.reuse, R14, R88 ;  /* 0x0000000e0458723c */ /* 0x040fe20000041858 */
[----:B------:R-:W2:Y:S07]  /*5780*/  LDSM.16.MT88.4 R12, [R225+0x6900] ;  /* 0x00690000e10c783b */ /* 0x000eae0000004200 */
[C---:B------:R-:W-:Y:S01]  /*5790*/  HMMA.16816.F32.BF16 R156, R4.reuse, R30, R156 ;  /* 0x0000001e049c723c */ /* 0x040fe2000004189c */
[----:B------:R-:W-:Y:S07]  /*57a0*/  LDSM.16.MT88.4 R28, [R224+0x2900] ;  /* 0x00290000e01c783b */ /* 0x000fee0000004200 */
[C---:B------:R-:W-:Y:S08]  /*57b0*/  HMMA.16816.F32.BF16 R144, R4.reuse, R24, R144 ;  /* 0x000000180490723c */ /* 0x040ff00000041890 */
[C---:B------:R-:W-:Y:S01]  /*57c0*/  HMMA.16816.F32.BF16 R140, R4.reuse, R26, R140 ;  /* 0x0000001a048c723c */ /* 0x040fe2000004188c */
[----:B------:R-:W-:Y:S07]  /*57d0*/  LDSM.16.MT88.4 R24, [R226+0x4900] ;  /* 0x00490000e218783b */ /* 0x000fee0000004200 */
[C---:B-1----:R-:W-:Y:S08]  /*57e0*/  HMMA.16816.F32.BF16 R92, R4.reuse, R8, R92 ;  /* 0x00000008045c723c */ /* 0x042ff0000004185c */
[C---:B------:R-:W-:Y:S01]  /*57f0*/  HMMA.16816.F32.BF16 R96, R4.reuse, R10, R96 ;  /* 0x0000000a0460723c */ /* 0x040fe20000041860 */
[----:B------:R-:W1:Y:S07]  /*5800*/  LDSM.16.MT88.4 R8, [R224+0x6900] ;  /* 0x00690000e008783b */ /* 0x000e6e0000004200 */
[C---:B------:R-:W-:Y:S08]  /*5810*/  HMMA.16816.F32.BF16 R36, R4.reuse, R20, R36 ;  /* 0x000000140424723c */ /* 0x040ff00000041824 */
[C---:B------:R-:W-:Y:S01]  /*5820*/  HMMA.16816.F32.BF16 R40, R4.reuse, R22, R40 ;  /* 0x000000160428723c */ /* 0x040fe20000041828 */
[----:B------:R-:W3:Y:S07]  /*5830*/  LDSM.16.MT88.4 R20, [R231+0x6900] ;  /* 0x00690000e714783b */ /* 0x000eee0000004200 */
        /* <DEDUP_REMOVED lines=11> */
[----:B------:R-:W-:Y:S07]  /*58f0*/  LDSM.16.MT88.4 R28, [R225+0x1100] ;  /* 0x00110000e11c783b */ /* 0x000fee0000004200 */
[C---:B------:R-:W-:Y:S08]  /*5900*/  HMMA.16816.F32.BF16 R76, R4.reuse, R24, R76 ;  /* 0x00000018044c723c */ /* 0x040ff0000004184c */
[C---:B------:R-:W-:Y:S01]  /*5910*/  HMMA.16816.F32.BF16 R80, R4.reuse, R26, R80 ;  /* 0x0000001a0450723c */ /* 0x040fe20000041850 */
[----:B------:R-:W-:Y:S07]  /*5920*/  LDSM.16.MT88.4 R24, [R224+0x1100] ;  /* 0x00110000e018783b */ /* 0x000fee0000004200 */
        /* <DEDUP_REMOVED lines=15> */
[----:B--2---:R-:W-:Y:S01]  /*5a20*/  HMMA.16816.F32.BF16 R36, R4, R12, R36 ;  /* 0x0000000c0424723c */ /* 0x004fe20000041824 */
[----:B------:R-:W-:-:S02]  /*5a30*/  FADD.FTZ R190, R190, R187 ;  /* 0x000000bbbebe7221 */ /* 0x000fc40000010000 */
[----:B------:R-:W-:Y:S02]  /*5a40*/  FADD.FTZ R184, R184, R181 ;  /* 0x000000b5b8b87221 */ /* 0x000fe40000010000 */
[----:B------:R-:W-:-:S03]  /*5a50*/  FADD.FTZ R191, R191, R190 ;  /* 0x000000bebfbf7221 */ /* 0x000fc60000010000 */
        /* <DEDUP_REMOVED lines=19> */
[----:B------:R-:W5:Y:S07]  /*5b90*/  LDSM.16.MT88.4 R28, [R231+0x5100] ;  /* 0x00510000e71c783b */ /* 0x000f6e0000004200 */
[C---:B------:R-:W-:Y:S08]  /*5ba0*/  HMMA.16816.F32.BF16 R136, R4.reuse, R24, R136 ;  /* 0x000000180488723c */ /* 0x040ff00000041888 */
        /* <DEDUP_REMOVED lines=14> */
[C---:B-----5:R-:W-:Y:S08]  /*5c90*/  HMMA.16816.F32.BF16 R68, R4.reuse, R28, R68 ;  /* 0x0000001c0444723c */ /* 0x060ff00000041844 */
        /* <DEDUP_REMOVED lines=14> */
[C---:B------:R-:W-:Y:S01]  /*5d80*/  F2FP.BF16.PACK_AB R5, R189.reuse, R196 ;  /* 0x000000c4bd05723e */ /* 0x040fe200000010ff */
        /* <DEDUP_REMOVED lines=14> */
[C---:B------:R-:W-:Y:S08]  /*5e70*/  HMMA.16816.F32.BF16 R160, R4.reuse, R32, R160 ;  /* 0x0000002004a0723c */ /* 0x040ff000000418a0 */
        /* <DEDUP_REMOVED lines=21> */
[C---:B------:R-:W-:Y:S08]  /*5fd0*/  HMMA.16816.F32.BF16 R64, R4.reuse, R34, R64 ;  /* 0x000000220440723c */ /* 0x040ff00000041840 */
[C---:B-----5:R-:W-:Y:S08]  /*5fe0*/  HMMA.16816.F32.BF16 R76, R4.reuse, R28, R76 ;  /* 0x0000001c044c723c */ /* 0x060ff0000004184c */
[C---:B------:R-:W-:Y:S08]  /*5ff0*/  HMMA.16816.F32.BF16 R80, R4.reuse, R30, R80 ;  /* 0x0000001e0450723c */ /* 0x040ff00000041850 */
[C---:B------:R-:W-:Y:S08]  /*6000*/  HMMA.16816.F32.BF16 R84, R4.reuse, R24, R84 ;  /* 0x000000180454723c */ /* 0x040ff00000041854 */
[C---:B------:R-:W-:Y:S08]  /*6010*/  HMMA.16816.F32.BF16 R88, R4.reuse, R26, R88 ;  /* 0x0000001a0458723c */ /* 0x040ff00000041858 */
[C---:B---3--:R-:W-:Y:S08]  /*6020*/  HMMA.16816.F32.BF16 R92, R4.reuse, R20, R92 ;  /* 0x00000014045c723c */ /* 0x048ff0000004185c */
[C---:B------:R-:W-:Y:S08]  /*6030*/  HMMA.16816.F32.BF16 R96, R4.reuse, R22, R96 ;  /* 0x000000160460723c */ /* 0x040ff00000041860 */
[C---:B----4-:R-:W-:Y:S08]  /*6040*/  HMMA.16816.F32.BF16 R108, R4.reuse, R16, R108 ;  /* 0x00000010046c723c */ /* 0x050ff0000004186c */
[C---:B------:R-:W-:Y:S08]  /*6050*/  HMMA.16816.F32.BF16 R112, R4.reuse, R18, R112 ;  /* 0x000000120470723c */ /* 0x040ff00000041870 */
[C---:B--2---:R-:W-:Y:S08]  /*6060*/  HMMA.16816.F32.BF16 R116, R4.reuse, R12, R116 ;  /* 0x0000000c0474723c */ /* 0x044ff00000041874 */
[C---:B------:R-:W-:Y:S08]  /*6070*/  HMMA.16816.F32.BF16 R120, R4.reuse, R14, R120 ;  /* 0x0000000e0478723c */ /* 0x040ff00000041878 */
[C---:B-1----:R-:W-:Y:S08]  /*6080*/  HMMA.16816.F32.BF16 R124, R4.reuse, R8, R124 ;  /* 0x00000008047c723c */ /* 0x042ff0000004187c */
[----:B------:R-:W-:Y:S01]  /*6090*/  HMMA.16816.F32.BF16 R128, R4, R10, R128 ;  /* 0x0000000a0480723c */ /* 0x000fe20000041880 */
[----:B------:R-:W-:Y:S07]  /*60a0*/  @P0 BRA `(.L_x_1982) ;  /* 0x0000018000000947 */ /* 0x000fee0003800000 */
        /* <DEDUP_REMOVED lines=13> */
.L_x_1983:
[----:B------:R-:W-:Y:S02]  /*6180*/  UMOV UR5, 0x1 ;  /* 0x0000000100057882 */ /* 0x000fe40000000000 */
[----:B------:R-:W-:Y:S02]  /*6190*/  ULDC UR4, c[0x0][0x32c] ;  /* 0x0000cb0000047ab9 */ /* 0x000fe40000000800 */
[----:B------:R-:W-:-:S03]  /*61a0*/  UISETP.NE.AND UP2, UPT, UR5, UR4, UPT ;  /* 0x000000040500728c */ /* 0x000fc6000bf45270 */
[----:B------:R-:W-:Y:S02]  /*61b0*/  ULDC.64 UR4, c[0x0][0x330] ;  /* 0x0000cc0000047ab9 */ /* 0x000fe40000000a00 */
[----:B------:R-:W-:-:S07]  /*61c0*/  UIMAD.WIDE.U32 UR26, UR24, UR4, URZ ;  /* 0x00000004181a72a5 */ /* 0x000fce000f8e003f */
[----:B------:R-:W-:Y:S02]  /*61d0*/  @UP2 UMOV UR25, UR27 ;  /* 0x0000001b00192c82 */ /* 0x000fe40008000000 */
[----:B------:R-:W-:Y:S02]  /*61e0*/  @UP2 USHF.R.U32.HI UR24, URZ, UR5, UR25 ;  /* 0x000000053f182299 */ /* 0x000fe40008011619 */
.L_x_1984:
[----:B------:R-:W-:Y:S02]  /*61f0*/  ULDC UR4, c[0x0][0x32c] ;  /* 0x0000cb0000047ab9 */ /* 0x000fe40000000800 */
[----:B------:R-:W-:-:S04]  /*6200*/  UIMAD UR4, UR24, UR4, UR4 ;  /* 0x00000004180472a4 */ /* 0x000fc8000f8e0204 */
[----:B------:R-:W-:-:S04]  /*6210*/  UISETP.LT.AND UP2, UPT, UR21, UR4, UPT ;  /* 0x000000041500728c */ /* 0x000fc8000bf41270 */
[----:B------:R-:W-:-:S04]  /*6220*/  USEL UR21, UR21, UR4, UP2 ;  /* 0x0000000415157287 */ /* 0x000fc80009000000 */
.L_x_1982:
[----:B------:R-:W-:-:S04]  /*6230*/  USHF.R.S32.HI UR4, URZ, 0x1f, UR21 ;  /* 0x0000001f3f047899 */ /* 0x000fc80008011415 */
[----:B------:R-:W-:-:S04]  /*6240*/  ULEA.HI UR4, UR4, UR21, URZ, 0x6 ;  /* 0x0000001504047291 */ /* 0x000fc8000f8f303f */
[----:B------:R-:W-:-:S04]  /*6250*/  USHF.R.S32.HI UR4, URZ, 0x6, UR4 ;  /* 0x000000063f047899 */ /* 0x000fc80008011404 */
[----:B------:R-:W-:-:S04]  /*6260*/  UISETP.LT.AND UP2, UPT, UR9, UR4, UPT ;  /* 0x000000040900728c */ /* 0x000fc8000bf41270 */
[----:B------:R-:W-:-:S04]  /*6270*/  USEL UR4, UR9, UR4, !UP2 ;  /* 0x0000000409047287 */ /* 0x000fc8000d000000 */
[----:B------:R-:W-:-:S06]  /*6280*/  UISETP.GE.AND UP2, UPT, UR20, UR4, UPT ;  /* 0x000000041400728c */ /* 0x000fcc000bf46270 */
[----:B------:R-:W-:-:S13]  /*6290*/  PLOP3.LUT P0, PT, PT, PT, UP2, 0x40, 0x0 ;  /* 0x000000000000781c */ /* 0x000fda0003f0e828 */
[----:B------:R-:W-:Y:S05]  /*62a0*/  @P0 BRA `(.L_x_1985) ;  /* 0x0000487000000947 */ /* 0x000fea0003800000 */
[----:B------:R-:W-:Y:S01]  /*62b0*/  IMAD.MOV.U32 R3, RZ, RZ, R0 ;  /* 0x000000ffff037224 */ /* 0x000fe200078e0000 */
[C---:B------:R-:W-:Y:S01]  /*62c0*/  SHF.L.U64.HI R4, R207.reuse, 0x1, R166 ;  /* 0x00000001cf047819 */ /* 0x040fe200000102a6 */
[----:B------:R-:W-:Y:S01]  /*62d0*/  IMAD.MOV.U32 R2, RZ, RZ, R164 ;  /* 0x000000ffff027224 */ /* 0x000fe200078e00a4 */
[C---:B------:R-:W-:Y:S01]  /*62e0*/  SHF.L.U64.HI R252, R206.reuse, 0x1, R247 ;  /* 0x00000001cefc7819 */ /* 0x040fe200000102f7 */
[----:B------:R-:W-:Y:S01]  /*62f0*/  IMAD.SHL.U32 R0, R207, 0x2, RZ ;  /* 0x00000002cf007824 */ /* 0x000fe200078e00ff */
[----:B------:R-:W-:Y:S01]  /*6300*/  SEL R250, RZ, 0x10, P5 ;  /* 0x00000010fffa7807 */ /* 0x000fe20002800000 */
[----:B------:R-:W-:Y:S01]  /*6310*/  IMAD.SHL.U32 R251, R206, 0x2, RZ ;  /* 0x00000002cefb7824 */ /* 0x000fe200078e00ff */
[----:B------:R-:W-:Y:S02]  /*6320*/  SEL R249, RZ, 0x10, P4 ;  /* 0x00000010fff97807 */ /* 0x000fe40002000000 */
.L_x_1996:
[----:B------:R-:W-:Y:S04]  /*6330*/  DEPBAR.LE SB0, 0x0 ;  /* 0x000080000000791a */ /* 0x000fe80000000000 */
[----:B------:R-:W-:Y:S01]  /*6340*/  BAR.SYNC.DEFER_BLOCKING 0x0 ;  /* 0x0000000000007b1d */ /* 0x000fe20000010000 */
[----:B------:R-:W-:Y:S06]  /*6350*/  UISETP.GT.AND UP2, UPT, UR9, UR20, UPT ;  /* 0x000000140900728c */ /* 0x000fec000bf44270 */
[----:B------:R-:W-:Y:S01]  /*6360*/  PLOP3.LUT P0, PT, PT, PT, UP2, 0x80, 0x0 ;  /* 0x000000000000781c */ /* 0x000fe20003f0f028 */
[----:B------:R1:W2:Y:S04]  /*6370*/  LDSM.16.M88.4 R164, [R234+0x10100] ;  /* 0x01010000eaa4783b */ /* 0x0002a80000000200 */
[----:B------:R1:W3:Y:S04]  /*6380*/  LDSM.16.M88.4 R168, [R233+0x8100] ;  /* 0x00810000e9a8783b */ /* 0x0002e80000000200 */
[----:B------:R1:W4:Y:S04]  /*6390*/  LDSM.16.M88.4 R172, [R233+0x8900] ;  /* 0x00890000e9ac783b */ /* 0x0003280000000200 */
[----:B------:R1:W1:Y:S04]  /*63a0*/  LDSM.16.M88.4 R176, [R233+0x9100] ;  /* 0x00910000e9b0783b */ /* 0x0002680000000200 */
[----:B------:R1:W1:Y:S04]  /*63b0*/  LDSM.16.M88.4 R180, [R233+0x9900] ;  /* 0x00990000e9b4783b */ /* 0x0002680000000200 */
[----:B------:R1:W1:Y:S04]  /*63c0*/  LDSM.16.M88.4 R184, [R230+0x10100] ;  /* 0x01010000e6b8783b */ /* 0x0002680000000200 */
[----:B------:R1:W1:Y:S04]  /*63d0*/  LDSM.16.M88.4 R188, [R232] ;  /* 0x00000000e8bc783b */ /* 0x0002680000000200 */
[----:B------:R1:W1:Y:S04]  /*63e0*/  LDSM.16.M88.4 R192, [R223] ;  /* 0x00000000dfc0783b */ /* 0x0002680000000200 */
[----:B------:R1:W1:Y:S04]  /*63f0*/  LDSM.16.M88.4 R196, [R222] ;  /* 0x00000000dec4783b */ /* 0x0002680000000200 */
[----:B------:R1:W1:Y:S01]  /*6400*/  LDSM.16.M88.4 R200, [R221] ;  /* 0x00000000ddc8783b */ /* 0x0002620000000200 */
[----:B------:R-:W-:-:S05]  /*6410*/  @P0 BRA `(.L_x_1986) ;  /* 0x000003b000000947 */ /* 0x000fca0003800000 */
[----:B------:R-:W-:Y:S01]  /*6420*/  SHF.R.S32.HI R5, RZ, 0x1f, R238 ;  /* 0x0000001fff057819 */ /* 0x000fe200000114ee */
[----:B------:R-:W-:Y:S01]  /*6430*/  IMAD.WIDE.U32 R10, R238, c[0x0][0x208], RZ ;  /* 0x00008200ee0a7a25 */ /* 0x000fe200078e00ff */
[----:B------:R-:W-:Y:S02]  /*6440*/  SHF.R.S32.HI R4, RZ, 0x1f, R237 ;  /* 0x0000001fff047819 */ /* 0x000fe400000114ed */
[----:B------:R-:W-:Y:S01]  /*6450*/  IADD3 R16, -R250, 0x10, RZ ;  /* 0x00000010fa107810 */ /* 0x000fe20007ffe1ff */
[----:B------:R-:W-:Y:S01]  /*6460*/  IMAD R5, R5, c[0x0][0x208], RZ ;  /* 0x0000820005057a24 */ /* 0x000fe200078e02ff */
[----:B------:R-:W-:Y:S01]  /*6470*/  IADD3 R14, -R249, 0x10, RZ ;  /* 0x00000010f90e7810 */ /* 0x000fe20007ffe1ff */
[----:B------:R-:W-:Y:S01]  /*6480*/  IMAD R4, R4, c[0x0][0x218], RZ ;  /* 0x0000860004047a24 */ /* 0x000fe200078e02ff */
[----:B------:R-:W-:Y:S01]  /*6490*/  LOP3.LUT R16, R16, 0xf, RZ, 0xc0, !PT ;  /* 0x0000000f10107812 */ /* 0x000fe200078ec0ff */
[----:B------:R-:W-:Y:S01]  /*64a0*/  IMAD R5, R238, c[0x0][0x20c], R5 ;  /* 0x00008300ee057a24 */ /* 0x000fe200078e0205 */
[----:B------:R-:W-:Y:S01]  /*64b0*/  LOP3.LUT R14, R14, 0xf, RZ, 0xc0, !PT ;  /* 0x0000000f0e0e7812 */ /* 0x000fe200078ec0ff */
[----:B------:R-:W-:Y:S01]  /*64c0*/  IMAD R4, R237, c[0x0][0x21c], R4 ;  /* 0x00008700ed047a24 */ /* 0x000fe200078e0204 */
[----:B------:R-:W-:Y:S01]  /*64d0*/  IADD3 R13, -R248, 0x10, RZ ;  /* 0x00000010f80d7810 */ /* 0x000fe20007ffe1ff */
[----:B------:R-:W-:Y:S01]  /*64e0*/  IMAD.IADD R11, R11, 0x1, R5 ;  /* 0x000000010b0b7824 */ /* 0x000fe200078e0205 */
[C---:B------:R-:W-:Y:S01]  /*64f0*/  SHF.L.U64.HI R6, R205.reuse, 0x1, R246 ;  /* 0x00000001cd067819 */ /* 0x040fe200000102f6 */
[----:B------:R-:W-:Y:S01]  /*6500*/  IMAD.SHL.U32 R5, R205, 0x2, RZ ;  /* 0x00000002cd057824 */ /* 0x000fe200078e00ff */
[----:B------:R-:W-:Y:S01]  /*6510*/  LOP3.LUT R13, R13, 0xf, RZ, 0xc0, !PT ;  /* 0x0000000f0d0d7812 */ /* 0x000fe200078ec0ff */
[----:B------:R-:W-:Y:S01]  /*6520*/  IMAD.WIDE.U32 R10, R237, c[0x0][0x218], R10 ;  /* 0x00008600ed0a7a25 */ /* 0x000fe200078e000a */
[----:B------:R-:W-:Y:S03]  /*6530*/  SHF.R.S32.HI R24, RZ, 0x1f, R207 ;  /* 0x0000001fff187819 */ /* 0x000fe600000114cf */
[C---:B------:R-:W-:Y:S01]  /*6540*/  IMAD.SHL.U32 R25, R207.reuse, 0x2, RZ ;  /* 0x00000002cf197824 */ /* 0x040fe200078e00ff */
[----:B------:R-:W-:Y:S02]  /*6550*/  IADD3 R0, P0, R10, UR22, RZ ;  /* 0x000000160a007c10 */ /* 0x000fe4000ff1e0ff */
[----:B------:R-:W-:Y:S02]  /*6560*/  SHF.L.U64.HI R24, R207, 0x1, R24 ;  /* 0x00000001cf187819 */ /* 0x000fe40000010218 */
[----:B------:R-:W-:Y:S02]  /*6570*/  IADD3.X R11, R11, UR6, R4, P0, !PT ;  /* 0x000000060b0b7c10 */ /* 0x000fe400087fe404 */
[----:B------:R-:W-:Y:S02]  /*6580*/  LEA R8, P0, R0, c[0x0][0x1f8], 0x1 ;  /* 0x00007e0000087a11 */ /* 0x000fe400078008ff */
[----:B------:R-:W-:Y:S02]  /*6590*/  SHF.L.U64.HI R4, R204, 0x1, R245 ;  /* 0x00000001cc047819 */ /* 0x000fe400000102f5 */
[----:B------:R-:W-:Y:S01]  /*65a0*/  LEA.HI.X R7, R0, c[0x0][0x1fc], R11, 0x1, P0 ;  /* 0x00007f0000077a11 */ /* 0x000fe200000f0c0b */
[----:B------:R-:W5:Y:S01]  /*65b0*/  SHFL.IDX PT, R10, R8, 0x1, 0x181f ;  /* 0x00381f00080a7f89 */ /* 0x000f6200000e0000 */
[----:B------:R-:W-:Y:S03]  /*65c0*/  IMAD.SHL.U32 R0, R204, 0x2, RZ ;  /* 0x00000002cc007824 */ /* 0x000fe600078e00ff */
[----:B------:R-:W4:Y:S04]  /*65d0*/  SHFL.IDX PT, R9, R7, 0x1, 0x181f ;  /* 0x00381f0007097f89 */ /* 0x000f2800000e0000 */
[----:B------:R-:W3:Y:S04]  /*65e0*/  SHFL.IDX PT, R8, R8, RZ, 0x181f ;  /* 0x00181fff08087589 */ /* 0x000ee800000e0000 */
[----:B------:R-:W2:Y:S01]  /*65f0*/  SHFL.IDX PT, R7, R7, RZ, 0x181f ;  /* 0x00181fff07077589 */ /* 0x000ea200000e0000 */
[-C--:B-----5:R-:W-:Y:S04]  /*6600*/  IADD3 R16, P1, P0, R16, R10.reuse, R251 ;  /* 0x0000000a10107210 */ /* 0x0a0fe8000783e0fb */
[-C--:B----4-:R-:W-:Y:S02]  /*6610*/  IADD3.X R17, RZ, R9.reuse, R252, P1, P0 ;  /* 0x00000009ff117210 */ /* 0x090fe40000fe04fc */
[-C--:B------:R-:W-:Y:S04]  /*6620*/  IADD3 R14, P1, P0, R14, R10.reuse, R5 ;  /* 0x0000000a0e0e7210 */ /* 0x080fe8000783e005 */
[-C--:B------:R-:W-:Y:S02]  /*6630*/  IADD3.X R15, RZ, R9.reuse, R6, P1, P0 ;  /* 0x00000009ff0f7210 */ /* 0x080fe40000fe0406 */
[----:B------:R-:W-:Y:S04]  /*6640*/  IADD3 R12, P1, P0, R13, R10, R0 ;  /* 0x0000000a0d0c7210 */ /* 0x000fe8000783e000 */
[----:B------:R-:W-:Y:S02]  /*6650*/  IADD3.X R13, RZ, R9, R4, P1, P0 ;  /* 0x00000009ff0d7210 */ /* 0x000fe40000fe0404 */
[C---:B---3--:R-:W-:Y:S05]  /*6660*/  IADD3 R18, P0, R8.reuse, R5, RZ ;  /* 0x0000000508127210 */ /* 0x048fea0007f1e0ff */
[C---:B--2---:R-:W-:Y:S01]  /*6670*/  IMAD.X R19, R7.reuse, 0x1, R6, P0 ;  /* 0x0000000107137824 */ /* 0x044fe200000e0606 */
[C---:B------:R-:W-:Y:S05]  /*6680*/  IADD3 R20, P0, R8.reuse, R0, RZ ;  /* 0x0000000008147210 */ /* 0x040fea0007f1e0ff */
[C---:B------:R-:W-:Y:S01]  /*6690*/  IMAD.X R21, R7.reuse, 0x1, R4, P0 ;  /* 0x0000000107157824 */ /* 0x040fe200000e0604 */
[C---:B------:R-:W-:Y:S05]  /*66a0*/  IADD3 R4, P0, R8.reuse, R25, RZ ;  /* 0x0000001908047210 */ /* 0x040fea0007f1e0ff */
[C---:B------:R-:W-:Y:S01]  /*66b0*/  IMAD.X R5, R7.reuse, 0x1, R24, P0 ;  /* 0x0000000107057824 */ /* 0x040fe200000e0618 */
[----:B------:R-:W-:Y:S04]  /*66c0*/  IADD3 R22, P0, R8, R251, RZ ;  /* 0x000000fb08167210 */ /* 0x000fe80007f1e0ff */
[----:B------:R2:W-:Y:S01]  /*66d0*/  LDGSTS.E.BYPASS.LTC128B.128 [R242], [R4.64], !P3 ;  /* 0x0000000004f27fae */ /* 0x0005e2000d901d52 */
[----:B------:R-:W-:Y:S01]  /*66e0*/  IMAD.X R23, R7, 0x1, R252, P0 ;  /* 0x0000000107177824 */ /* 0x000fe200000e06fc */
[----:B------:R-:W-:Y:S04]  /*66f0*/  IADD3 R10, P0, R10, R25, RZ ;  /* 0x000000190a0a7210 */ /* 0x000fe80007f1e0ff */
[----:B------:R2:W-:Y:S01]  /*6700*/  LDGSTS.E.BYPASS.LTC128B.128 [R242+0x2000], [R22.64], !P5 ;  /* 0x0200000016f27fae */ /* 0x0005e2000e901d52 */
[----:B------:R-:W-:Y:S01]  /*6710*/  IMAD.X R11, R9, 0x1, R24, P0 ;  /* 0x00000001090b7824 */ /* 0x000fe200000e0618 */
[----:B------:R-:W-:Y:S02]  /*6720*/  ISETP.NE.U32.AND P0, PT, R250, RZ, PT ;  /* 0x000000fffa00720c */ /* 0x000fe40003f05070 */
[----:B------:R2:W-:Y:S04]  /*6730*/  LDGSTS.E.BYPASS.LTC128B.128 [R242+0x4000], [R18.64], !P4 ;  /* 0x0400000012f27fae */ /* 0x0005e8000e101d52 */
[----:B------:R2:W-:Y:S04]  /*6740*/  LDGSTS.E.BYPASS.LTC128B.128 [R242+0x6000], [R20.64], !P6 ;  /* 0x0600000014f27fae */ /* 0x0005e8000f101d52 */
[----:B------:R2:W-:Y:S04]  /*6750*/  LDGSTS.E.BYPASS.LTC128B.128 [R242+0x1000], [R10.64], !P3 ;  /* 0x010000000af27fae */ /* 0x0005e8000d901d52 */
[----:B------:R2:W-:Y:S01]  /*6760*/  LDGSTS.E.BYPASS.LTC128B.128.ZFILL [R242+0x3000], [R16.64], P0 ;  /* 0x0300000010f27fae */ /* 0x0005e20008141d52 */
[----:B------:R-:W-:Y:S11]  /*6770*/  ISETP.NE.U32.AND P0, PT, R249, RZ, PT ;  /* 0x000000fff900720c */ /* 0x000ff60003f05070 */
[----:B------:R-:W-:Y:S02]  /*6780*/  @!UPT UIADD3 URZ, URZ, URZ, URZ ;  /* 0x0000003f3f3ff290 */ /* 0x000fe4000fffe03f */
[----:B------:R2:W-:Y:S01]  /*6790*/  LDGSTS.E.BYPASS.LTC128B.128.ZFILL [R242+0x5000], [R14.64], P0 ;  /* 0x050000000ef27fae */ /* 0x0005e20008141d52 */
[----:B------:R-:W-:Y:S11]  /*67a0*/  ISETP.NE.U32.AND P0, PT, R248, RZ, PT ;  /* 0x000000fff800720c */ /* 0x000ff60003f05070 */
[----:B------:R-:W-:Y:S02]  /*67b0*/  @!UPT UIADD3 URZ, URZ, URZ, URZ ;  /* 0x0000003f3f3ff290 */ /* 0x000fe4000fffe03f */
[----:B------:R2:W-:Y:S02]  /*67c0*/  LDGSTS.E.BYPASS.LTC128B.128.ZFILL [R242+0x7000], [R12.64], P0 ;  /* 0x070000000cf27fae */ /* 0x0005e40008141d52 */
.L_x_1986:
[C---:B--23--:R-:W-:Y:S01]  /*67d0*/  HMMA.16816.F32.BF16 R4, R164.reuse, R168, RZ ;  /* 0x000000a8a404723c */ /* 0x04cfe200000418ff */
[----:B------:R-:W0:Y:S01]  /*67e0*/  LDGDEPBAR ;  /* 0x00000000000079af */ /* 0x000e220000000000 */
[----:B------:R-:W-:Y:S06]  /*67f0*/  UISETP.GT.AND UP2, UPT, UR20, UR9, UPT ;  /* 0x000000091400728c */ /* 0x000fec000bf44270 */
[C---:B------:R-:W-:Y:S01]  /*6800*/  HMMA.16816.F32.BF16 R8, R164.reuse, R170, RZ ;  /* 0x000000aaa408723c */ /* 0x040fe200000418ff */
[----:B------:R-:W-:Y:S01]  /*6810*/  LDSM.16.M88.4 R168, [R229+0x10100] ;  /* 0x01010000e5a8783b */ /* 0x000fe20000000200 */
[----:B------:R-:W-:Y:S06]  /*6820*/  PLOP3.LUT P0, PT, PT, PT, UP2, 0x40, 0x0 ;  /* 0x000000000000781c */ /* 0x000fec0003f0e828 */
[C---:B----4-:R-:W-:Y:S08]  /*6830*/  HMMA.16816.F32.BF16 R12, R164.reuse, R172, RZ ;  /* 0x000000aca40c723c */ /* 0x050ff000000418ff */
[C---:B------:R-:W-:Y:S01]  /*6840*/  HMMA.16816.F32.BF16 R16, R164.reuse, R174, RZ ;  /* 0x000000aea410723c */ /* 0x040fe200000418ff */
[----:B------:R-:W2:Y:S07]  /*6850*/  LDSM.16.M88.4 R172, [R228+0x8100] ;  /* 0x00810000e4ac783b */ /* 0x000eae0000000200 */
[C---:B-1----:R-:W-:Y:S08]  /*6860*/  HMMA.16816.F32.BF16 R20, R164.reuse, R176, RZ ;  /* 0x000000b0a414723c */ /* 0x042ff000000418ff */
[C---:B------:R-:W-:Y:S01]  /*6870*/  HMMA.16816.F32.BF16 R24, R164.reuse, R178, RZ ;  /* 0x000000b2a418723c */ /* 0x040fe200000418ff */
[----:B------:R-:W-:Y:S07]  /*6880*/  LDSM.16.M88.4 R176, [R228+0x9100] ;  /* 0x00910000e4b0783b */ /* 0x000fee0000000200 */
[C---:B------:R-:W-:Y:S08]  /*6890*/  HMMA.16816.F32.BF16 R28, R164.reuse, R180, RZ ;  /* 0x000000b4a41c723c */ /* 0x040ff000000418ff */
[----:B------:R-:W-:Y:S01]  /*68a0*/  HMMA.16816.F32.BF16 R32, R164, R182, RZ ;  /* 0x000000b6a420723c */ /* 0x000fe200000418ff */
[----:B------:R-:W1:Y:S07]  /*68b0*/  LDSM.16.M88.4 R164, [R228+0x8900] ;  /* 0x00890000e4a4783b */ /* 0x000e6e0000000200 */
[C---:B------:R-:W-:Y:S01]  /*68c0*/  HMMA.16816.F32.BF16 R4, R184.reuse, R188, R4 ;  /* 0x000000bcb804723c */ /* 0x040fe20000041804 */
[----:B------:R-:W3:Y:S07]  /*68d0*/  LDSM.16.M88.4 R180, [R228+0x9900] ;  /* 0x00990000e4b4783b */ /* 0x000eee0000000200 */
[C---:B------:R-:W-:Y:S01]  /*68e0*/  HMMA.16816.F32.BF16 R8, R184.reuse, R190, R8 ;  /* 0x000000beb808723c */ /* 0x040fe20000041808 */
[----:B------:R-:W-:Y:S07]  /*68f0*/  LDSM.16.M88.4 R188, [R227+0x10100] ;  /* 0x01010000e3bc783b */ /* 0x000fee0000000200 */
[C---:B------:R-:W-:Y:S08]  /*6900*/  HMMA.16816.F32.BF16 R12, R184.reuse, R192, R12 ;  /* 0x000000c0b80c723c */ /* 0x040ff0000004180c */
[C---:B------:R-:W-:Y:S01]  /*6910*/  HMMA.16816.F32.BF16 R16, R184.reuse, R194, R16 ;  /* 0x000000c2b810723c */ /* 0x040fe20000041810 */
[----:B------:R-:W4:Y:S07]  /*6920*/  LDSM.16.M88.4 R192, [R220] ;  /* 0x00000000dcc0783b */ /* 0x000f2e0000000200 */
[C---:B------:R-:W-:Y:S08]  /*6930*/  HMMA.16816.F32.BF16 R20, R184.reuse, R196, R20 ;  /* 0x000000c4b814723c */ /* 0x040ff00000041814 */
[C---:B------:R-:W-:Y:S01]  /*6940*/  HMMA.16816.F32.BF16 R24, R184.reuse, R198, R24 ;  /* 0x000000c6b818723c */ /* 0x040fe20000041818 */
[----:B------:R-:W-:Y:S07]  /*6950*/  LDSM.16.M88.4 R196, [R220+0x1000] ;  /* 0x00100000dcc4783b */ /* 0x000fee0000000200 */
[C---:B------:R-:W-:Y:S08]  /*6960*/  HMMA.16816.F32.BF16 R28, R184.reuse, R200, R28 ;  /* 0x000000c8b81c723c */ /* 0x040ff0000004181c */
[----:B------:R-:W-:Y:S01]  /*6970*/  HMMA.16816.F32.BF16 R32, R184, R202, R32 ;  /* 0x000000cab820723c */ /* 0x000fe20000041820 */
[----:B------:R-:W5:Y:S07]  /*6980*/  LDSM.16.M88.4 R184, [R220+0x800] ;  /* 0x00080000dcb8783b */ /* 0x000f6e0000000200 */
[C---:B--2---:R-:W-:Y:S08]  /*6990*/  HMMA.16816.F32.BF16 R4, R168.reuse, R172, R4 ;  /* 0x000000aca804723c */ /* 0x044ff00000041804 */
[C---:B------:R-:W-:Y:S01]  /*69a0*/  HMMA.16816.F32.BF16 R8, R168.reuse, R174, R8 ;  /* 0x000000aea808723c */ /* 0x040fe20000041808 */
[----:B------:R-:W-:Y:S07]  /*69b0*/  LDSM.16.M88.4 R172, [R234+0x14100] ;  /* 0x01410000eaac783b */ /* 0x000fee0000000200 */
[C---:B-1----:R-:W-:Y:S08]  /*69c0*/  HMMA.16816.F32.BF16 R12, R168.reuse, R164, R12 ;  /* 0x000000a4a80c723c */ /* 0x042ff0000004180c */
[C---:B------:R-:W-:Y:S01]  /*69d0*/  HMMA.16816.F32.BF16 R16, R168.reuse, R166, R16 ;  /* 0x000000a6a810723c */ /* 0x040fe20000041810 */
[----:B------:R-:W1:Y:S07]  /*69e0*/  LDSM.16.M88.4 R164, [R220+0x1800] ;  /* 0x00180000dca4783b */ /* 0x000e6e0000000200 */
[C---:B------:R-:W-:Y:S08]  /*69f0*/  HMMA.16816.F32.BF16 R20, R168.reuse, R176, R20 ;  /* 0x000000b0a814723c */ /* 0x040ff00000041814 */
[C---:B------:R-:W-:Y:S01]  /*6a00*/  HMMA.16816.F32.BF16 R24, R168.reuse, R178, R24 ;  /* 0x000000b2a818723c */ /* 0x040fe20000041818 */
[----:B------:R-:W2:Y:S07]  /*6a10*/  LDSM.16.M88.4 R176, [R233+0xa100] ;  /* 0x00a10000e9b0783b */ /* 0x000eae0000000200 */
[C---:B---3--:R-:W-:Y:S08]  /*6a20*/  HMMA.16816.F32.BF16 R28, R168.reuse, R180, R28 ;  /* 0x000000b4a81c723c */ /* 0x048ff0000004181c */
[----:B------:R-:W-:Y:S01]  /*6a30*/  HMMA.16816.F32.BF16 R32, R168, R182, R32 ;  /* 0x000000b6a820723c */ /* 0x000fe20000041820 */
[----:B------:R-:W3:Y:S07]  /*6a40*/  LDSM.16.M88.4 R168, [R233+0xa900] ;  /* 0x00a90000e9a8783b */ /* 0x000eee0000000200 */
[C---:B----4-:R-:W-:Y:S01]  /*6a50*/  HMMA.16816.F32.BF16 R4, R188.reuse, R192, R4 ;  /* 0x000000c0bc04723c */ /* 0x050fe20000041804 */
[----:B------:R-:W4:Y:S07]  /*6a60*/  LDSM.16.M88.4 R180, [R233+0xb100] ;  /* 0x00b10000e9b4783b */ /* 0x000f2e0000000200 */
[C---:B------:R-:W-:Y:S01]  /*6a70*/  HMMA.16816.F32.BF16 R8, R188.reuse, R194, R8 ;  /* 0x000000c2bc08723c */ /* 0x040fe20000041808 */
[----:B------:R-:W-:Y:S07]  /*6a80*/  LDSM.16.M88.4 R192, [R230+0x14100] ;  /* 0x01410000e6c0783b */ /* 0x000fee0000000200 */
[C---:B-----5:R-:W-:Y:S08]  /*6a90*/  HMMA.16816.F32.BF16 R12, R188.reuse, R184, R12 ;  /* 0x000000b8bc0c723c */ /* 0x060ff0000004180c */
[C---:B------:R-:W-:Y:S01]  /*6aa0*/  HMMA.16816.F32.BF16 R16, R188.reuse, R186, R16 ;  /* 0x000000babc10723c */ /* 0x040fe20000041810 */
[----:B------:R-:W5:Y:S07]  /*6ab0*/  LDSM.16.M88.4 R184, [R233+0xb900] ;  /* 0x00b90000e9b8783b */ /* 0x000f6e0000000200 */
[C---:B------:R-:W-:Y:S08]  /*6ac0*/  HMMA.16816.F32.BF16 R20, R188.reuse, R196, R20 ;  /* 0x000000c4bc14723c */ /* 0x040ff00000041814 */
[C---:B------:R-:W-:Y:S01]  /*6ad0*/  HMMA.16816.F32.BF16 R24, R188.reuse, R198, R24 ;  /* 0x000000c6bc18723c */ /* 0x040fe20000041818 */
[----:B------:R-:W4:Y:S07]  /*6ae0*/  LDSM.16.M88.4 R196, [R219] ;  /* 0x00000000dbc4783b */ /* 0x000f2e0000000200 */
[C---:B-1----:R-:W-:Y:S08]  /*6af0*/  HMMA.16816.F32.BF16 R28, R188.reuse, R164, R28 ;  /* 0x000000a4bc1c723c */ /* 0x042ff0000004181c */
[----:B------:R-:W-:Y:S01]  /*6b00*/  HMMA.16816.F32.BF16 R32, R188, R166, R32 ;  /* 0x000000a6bc20723c */ /* 0x000fe20000041820 */
[----:B------:R-:W1:Y:S07]  /*6b10*/  LDSM.16.M88.4 R164, [R218] ;  /* 0x00000000daa4783b */ /* 0x000e6e0000000200 */
[C---:B--2---:R-:W-:Y:S01]  /*6b20*/  HMMA.16816.F32.BF16 R4, R172.reuse, R176, R4 ;  /* 0x000000b0ac04723c */ /* 0x044fe20000041804 */
[----:B------:R-:W2:Y:S07]  /*6b30*/  LDSM.16.M88.4 R188, [R217] ;  /* 0x00000000d9bc783b */ /* 0x000eae0000000200 */
[C---:B------:R-:W-:Y:S01]  /*6b40*/  HMMA.16816.F32.BF16 R8, R172.reuse, R178, R8 ;  /* 0x000000b2ac08723c */ /* 0x040fe20000041808 */
[----:B------:R-:W1:Y:S07]  /*6b50*/  LDSM.16.M88.4 R176, [R216] ;  /* 0x00000000d8b0783b */ /* 0x000e6e0000000200 */
[C---:B---3--:R-:W-:Y:S08]  /*6b60*/  HMMA.16816.F32.BF16 R12, R172.reuse, R168, R12 ;  /* 0x000000a8ac0c723c */ /* 0x048ff0000004180c */
[C---:B------:R-:W-:Y:S01]  /*6b70*/  HMMA.16816.F32.BF16 R16, R172.reuse, R170, R16 ;  /* 0x000000aaac10723c */ /* 0x040fe20000041810 */
[----:B------:R-:W-:Y:S07]  /*6b80*/  LDSM.16.M88.4 R168, [R229+0x14100] ;  /* 0x01410000e5a8783b */ /* 0x000fee0000000200 */
[C---:B----4-:R-:W-:Y:S08]  /*6b90*/  HMMA.16816.F32.BF16 R20, R172.reuse, R180, R20 ;  /* 0x000000b4ac14723c */ /* 0x050ff00000041814 */
[C---:B------:R-:W-:Y:S01]  /*6ba0*/  HMMA.16816.F32.BF16 R24, R172.reuse, R182, R24 ;  /* 0x000000b6ac18723c */ /* 0x040fe20000041818 */
[----:B------:R-:W-:Y:S07]  /*6bb0*/  LDSM.16.M88.4 R180, [R228+0xa900] ;  /* 0x00a90000e4b4783b */ /* 0x000fee0000000200 */
[C---:B-----5:R-:W-:Y:S08]  /*6bc0*/  HMMA.16816.F32.BF16 R28, R172.reuse, R184, R28 ;  /* 0x000000b8ac1c723c */ /* 0x060ff0000004181c */
[----:B------:R-:W-:Y:S01]  /*6bd0*/  HMMA.16816.F32.BF16 R32, R172, R186, R32 ;  /* 0x000000baac20723c */ /* 0x000fe20000041820 */
[----:B------:R-:W3:Y:S07]  /*6be0*/  LDSM.16.M88.4 R172, [R228+0xa100] ;  /* 0x00a10000e4ac783b */ /* 0x000eee0000000200 */
[C---:B------:R-:W-:Y:S01]  /*6bf0*/  HMMA.16816.F32.BF16 R4, R192.reuse, R196, R4 ;  /* 0x000000c4c004723c */ /* 0x040fe20000041804 */
[----:B------:R-:W4:Y:S07]  /*6c00*/  LDSM.16.M88.4 R184, [R228+0xb100] ;  /* 0x00b10000e4b8783b */ /* 0x000f2e0000000200 */
[C---:B------:R-:W-:Y:S01]  /*6c10*/  HMMA.16816.F32.BF16 R8, R192.reuse, R198, R8 ;  /* 0x000000c6c008723c */ /* 0x040fe20000041808 */
[----:B------:R-:W5:Y:S07]  /*6c20*/  LDSM.16.M88.4 R196, [R228+0xb900] ;  /* 0x00b90000e4c4783b */ /* 0x000f6e0000000200 */
[C---:B-1----:R-:W-:Y:S08]  /*6c30*/  HMMA.16816.F32.BF16 R12, R192.reuse, R164, R12 ;  /* 0x000000a4c00c723c */ /* 0x042ff0000004180c */
[C---:B------:R-:W-:Y:S01]  /*6c40*/  HMMA.16816.F32.BF16 R16, R192.reuse, R166, R16 ;  /* 0x000000a6c010723c */ /* 0x040fe20000041810 */
[----:B------:R-:W-:Y:S07]  /*6c50*/  LDSM.16.M88.4 R164, [R227+0x14100] ;  /* 0x01410000e3a4783b */ /* 0x000fee0000000200 */
[C---:B--2---:R-:W-:Y:S08]  /*6c60*/  HMMA.16816.F32.BF16 R20, R192.reuse, R188, R20 ;  /* 0x000000bcc014723c */ /* 0x044ff00000041814 */
[C---:B------:R-:W-:Y:S01]  /*6c70*/  HMMA.16816.F32.BF16 R24, R192.reuse, R190, R24 ;  /* 0x000000bec018723c */ /* 0x040fe20000041818 */
[----:B------:R-:W1:Y:S07]  /*6c80*/  LDSM.16.M88.4 R188, [R220+0x2000] ;  /* 0x00200000dcbc783b */ /* 0x000e6e0000000200 */
[C---:B------:R-:W-:Y:S08]  /*6c90*/  HMMA.16816.F32.BF16 R28, R192.reuse, R176, R28 ;  /* 0x000000b0c01c723c */ /* 0x040ff0000004181c */
[----:B------:R-:W-:Y:S01]  /*6ca0*/  HMMA.16816.F32.BF16 R32, R192, R178, R32 ;  /* 0x000000b2c020723c */ /* 0x000fe20000041820 */
[----:B------:R-:W2:Y:S07]  /*6cb0*/  LDSM.16.M88.4 R176, [R220+0x2800] ;  /* 0x00280000dcb0783b */ /* 0x000eae0000000200 */
[C---:B---3--:R-:W-:Y:S01]  /*6cc0*/  HMMA.16816.F32.BF16 R4, R168.reuse, R172, R4 ;  /* 0x000000aca804723c */ /* 0x048fe20000041804 */
[----:B------:R-:W3:Y:S07]  /*6cd0*/  LDSM.16.M88.4 R192, [R220+0x3000] ;  /* 0x00300000dcc0783b */ /* 0x000eee0000000200 */
[C---:B------:R-:W-:Y:S01]  /*6ce0*/  HMMA.16816.F32.BF16 R8, R168.reuse, R174, R8 ;  /* 0x000000aea808723c */ /* 0x040fe20000041808 */
[----:B------:R-:W1:Y:S07]  /*6cf0*/  LDSM.16.M88.4 R172, [R220+0x3800] ;  /* 0x00380000dcac783b */ /* 0x000e6e0000000200 */
[C---:B------:R-:W-:Y:S08]  /*6d00*/  HMMA.16816.F32.BF16 R12, R168.reuse, R180, R12 ;  /* 0x000000b4a80c723c */ /* 0x040ff0000004180c */
[C---:B------:R-:W-:Y:S01]  /*6d10*/  HMMA.16816.F32.BF16 R16, R168.reuse, R182, R16 ;  /* 0x000000b6a810723c */ /* 0x040fe20000041810 */
[----:B------:R-:W-:Y:S07]  /*6d20*/  LDSM.16.M88.4 R180, [R234+0x18100] ;  /* 0x01810000eab4783b */ /* 0x000fee0000000200 */
[C---:B----4-:R-:W-:Y:S08]  /*6d30*/  HMMA.16816.F32.BF16 R20, R168.reuse, R184, R20 ;  /* 0x000000b8a814723c */ /* 0x050ff00000041814 */
[C---:B------:R-:W-:Y:S01]  /*6d40*/  HMMA.16816.F32.BF16 R24, R168.reuse, R186, R24 ;  /* 0x000000baa818723c */ /* 0x040fe20000041818 */
[----:B------:R-:W4:Y:S07]  /*6d50*/  LDSM.16.M88.4 R184, [R233+0xc100] ;  /* 0x00c10000e9b8783b */ /* 0x000f2e0000000200 */
[C---:B-----5:R-:W-:Y:S08]  /*6d60*/  HMMA.16816.F32.BF16 R28, R168.reuse, R196, R28 ;  /* 0x000000c4a81c723c */ /* 0x060ff0000004181c */
[----:B------:R-:W-:Y:S01]  /*6d70*/  HMMA.16816.F32.BF16 R32, R168, R198, R32 ;  /* 0x000000c6a820723c */ /* 0x000fe20000041820 */
[----:B------:R-:W5:Y:S07]  /*6d80*/  LDSM.16.M88.4 R168, [R233+0xc900] ;  /* 0x00c90000e9a8783b */ /* 0x000f6e0000000200 */
[C---:B-1----:R-:W-:Y:S01]  /*6d90*/  HMMA.16816.F32.BF16 R4, R164.reuse, R188, R4 ;  /* 0x000000bca404723c */ /* 0x042fe20000041804 */
[----:B------:R-:W1:Y:S07]  /*6da0*/  LDSM.16.M88.4 R196, [R233+0xd100] ;  /* 0x00d10000e9c4783b */ /* 0x000e6e0000000200 */
[C---:B------:R-:W-:Y:S01]  /*6db0*/  HMMA.16816.F32.BF16 R8, R164.reuse, R190, R8 ;  /* 0x000000bea408723c */ /* 0x040fe20000041808 */
[----:B------:R-:W-:Y:S07]  /*6dc0*/  LDSM.16.M88.4 R188, [R230+0x18100] ;  /* 0x01810000e6bc783b */ /* 0x000fee0000000200 */
[C---:B--2---:R-:W-:Y:S08]  /*6dd0*/  HMMA.16816.F32.BF16 R12, R164.reuse, R176, R12 ;  /* 0x000000b0a40c723c */ /* 0x044ff0000004180c */
[C---:B------:R-:W-:Y:S01]  /*6de0*/  HMMA.16816.F32.BF16 R16, R164.reuse, R178, R16 ;  /* 0x000000b2a410723c */ /* 0x040fe20000041810 */
[----:B------:R-:W2:Y:S07]  /*6df0*/  LDSM.16.M88.4 R176, [R233+0xd900] ;  /* 0x00d90000e9b0783b */ /* 0x000eae0000000200 */
[C---:B---3--:R-:W-:Y:S08]  /*6e00*/  HMMA.16816.F32.BF16 R20, R164.reuse, R192, R20 ;  /* 0x000000c0a414723c */ /* 0x048ff00000041814 */
[C---:B------:R-:W-:Y:S01]  /*6e10*/  HMMA.16816.F32.BF16 R24, R164.reuse, R194, R24 ;  /* 0x000000c2a418723c */ /* 0x040fe20000041818 */
[----:B------:R-:W3:Y:S07]  /*6e20*/  LDSM.16.M88.4 R192, [R215] ;  /* 0x00000000d7c0783b */ /* 0x000eee0000000200 */
[C---:B------:R-:W-:Y:S08]  /*6e30*/  HMMA.16816.F32.BF16 R28, R164.reuse, R172, R28 ;  /* 0x000000aca41c723c */ /* 0x040ff0000004181c */
[----:B------:R-:W-:Y:S01]  /*6e40*/  HMMA.16816.F32.BF16 R32, R164, R174, R32 ;  /* 0x000000aea420723c */ /* 0x000fe20000041820 */
[----:B------:R-:W2:Y:S07]  /*6e50*/  LDSM.16.M88.4 R164, [R214] ;  /* 0x00000000d6a4783b */ /* 0x000eae0000000200 */
[C---:B----4-:R-:W-:Y:S01]  /*6e60*/  HMMA.16816.F32.BF16 R4, R180.reuse, R184, R4 ;  /* 0x000000b8b404723c */ /* 0x050fe20000041804 */
[----:B------:R-:W-:Y:S07]  /*6e70*/  LDSM.16.M88.4 R172, [R212] ;  /* 0x00000000d4ac783b */ /* 0x000fee0000000200 */
[C---:B------:R-:W-:Y:S01]  /*6e80*/  HMMA.16816.F32.BF16 R8, R180.reuse, R186, R8 ;  /* 0x000000bab408723c */ /* 0x040fe20000041808 */
[----:B------:R-:W-:Y:S07]  /*6e90*/  LDSM.16.M88.4 R184, [R229+0x18100] ;  /* 0x01810000e5b8783b */ /* 0x000fee0000000200 */
[C---:B-----5:R-:W-:Y:S08]  /*6ea0*/  HMMA.16816.F32.BF16 R12, R180.reuse, R168, R12 ;  /* 0x000000a8b40c723c */ /* 0x060ff0000004180c */
[C---:B------:R-:W-:Y:S01]  /*6eb0*/  HMMA.16816.F32.BF16 R16, R180.reuse, R170, R16 ;  /* 0x000000aab410723c */ /* 0x040fe20000041810 */
[----:B------:R-:W4:Y:S07]  /*6ec0*/  LDSM.16.M88.4 R168, [R213] ;  /* 0x00000000d5a8783b */ /* 0x000f2e0000000200 */
[C---:B-1----:R-:W-:Y:S08]  /*6ed0*/  HMMA.16816.F32.BF16 R20, R180.reuse, R196, R20 ;  /* 0x000000c4b414723c */ /* 0x042ff00000041814 */
[C---:B------:R-:W-:Y:S01]  /*6ee0*/  HMMA.16816.F32.BF16 R24, R180.reuse, R198, R24 ;  /* 0x000000c6b418723c */ /* 0x040fe20000041818 */
[----:B------:R-:W1:Y:S07]  /*6ef0*/  LDSM.16.M88.4 R196, [R228+0xc100] ;  /* 0x00c10000e4c4783b */ /* 0x000e6e0000000200 */
[C---:B--2---:R-:W-:Y:S08]  /*6f00*/  HMMA.16816.F32.BF16 R28, R180.reuse, R176, R28 ;  /* 0x000000b0b41c723c */ /* 0x044ff0000004181c */
[----:B------:R-:W-:Y:S01]  /*6f10*/  HMMA.16816.F32.BF16 R32, R180, R178, R32 ;  /* 0x000000b2b420723c */ /* 0x000fe20000041820 */
[----:B------:R-:W2:Y:S07]  /*6f20*/  LDSM.16.M88.4 R176, [R228+0xc900] ;  /* 0x00c90000e4b0783b */ /* 0x000eae0000000200 */
[C---:B---3--:R-:W-:Y:S01]  /*6f30*/  HMMA.16816.F32.BF16 R4, R188.reuse, R192, R4 ;  /* 0x000000c0bc04723c */ /* 0x048fe20000041804 */
[----:B------:R-:W3:Y:S07]  /*6f40*/  LDSM.16.M88.4 R180, [R228+0xd100] ;  /* 0x00d10000e4b4783b */ /* 0x000eee0000000200 */
[C---:B------:R-:W-:Y:S01]  /*6f50*/  HMMA.16816.F32.BF16 R8, R188.reuse, R194, R8 ;  /* 0x000000c2bc08723c */ /* 0x040fe20000041808 */
[----:B------:R-:W5:Y:S07]  /*6f60*/  LDSM.16.M88.4 R192, [R228+0xd900] ;  /* 0x00d90000e4c0783b */ /* 0x000f6e0000000200 */
[C---:B------:R-:W-:Y:S08]  /*6f70*/  HMMA.16816.F32.BF16 R12, R188.reuse, R164, R12 ;  /* 0x000000a4bc0c723c */ /* 0x040ff0000004180c */
[C---:B------:R-:W-:Y:S01]  /*6f80*/  HMMA.16816.F32.BF16 R16, R188.reuse, R166, R16 ;  /* 0x000000a6bc10723c */ /* 0x040fe20000041810 */
[----:B------:R-:W-:Y:S07]  /*6f90*/  LDSM.16.M88.4 R164, [R227+0x18100] ;  /* 0x01810000e3a4783b */ /* 0x000fee0000000200 */
[C---:B----4-:R-:W-:Y:S08]  /*6fa0*/  HMMA.16816.F32.BF16 R20, R188.reuse, R168, R20 ;  /* 0x000000a8bc14723c */ /* 0x050ff00000041814 */
[C---:B------:R-:W-:Y:S01]  /*6fb0*/  HMMA.16816.F32.BF16 R24, R188.reuse, R170, R24 ;  /* 0x000000aabc18723c */ /* 0x040fe20000041818 */
[----:B------:R-:W4:Y:S07]  /*6fc0*/  LDSM.16.M88.4 R168, [R220+0x4000] ;  /* 0x00400000dca8783b */ /* 0x000f2e0000000200 */
[C---:B------:R-:W-:Y:S08]  /*6fd0*/  HMMA.16816.F32.BF16 R28, R188.reuse, R172, R28 ;  /* 0x000000acbc1c723c */ /* 0x040ff0000004181c */
[----:B------:R-:W-:Y:S01]  /*6fe0*/  HMMA.16816.F32.BF16 R32, R188, R174, R32 ;  /* 0x000000aebc20723c */ /* 0x000fe20000041820 */
[----:B------:R-:W4:Y:S07]  /*6ff0*/  LDSM.16.M88.4 R172, [R220+0x4800] ;  /* 0x00480000dcac783b */ /* 0x000f2e0000000200 */
[C---:B-1----:R-:W-:Y:S01]  /*7000*/  HMMA.16816.F32.BF16 R4, R184.reuse, R196, R4 ;  /* 0x000000c4b804723c */ /* 0x042fe20000041804 */
[----:B------:R-:W1:Y:S07]  /*7010*/  LDSM.16.M88.4 R188, [R220+0x5000] ;  /* 0x00500000dcbc783b */ /* 0x000e6e0000000200 */
        /* <DEDUP_REMOVED lines=8> */
[C---:B-----5:R-:W-:Y:S08]  /*70a0*/  HMMA.16816.F32.BF16 R28, R184.reuse, R192, R28 ;  /* 0x000000c0b81c723c */ /* 0x060ff0000004181c */
[----:B------:R-:W-:Y:S01]  /*70b0*/  HMMA.16816.F32.BF16 R32, R184, R194, R32 ;  /* 0x000000c2b820723c */ /* 0x000fe20000041820 */
[----:B------:R-:W3:Y:S07]  /*70c0*/  LDSM.16.M88.4 R184, [R233+0xe900] ;  /* 0x00e90000e9b8783b */ /* 0x000eee0000000200 */
[C---:B----4-:R-:W-:Y:S01]  /*70d0*/  HMMA.16816.F32.BF16 R4, R164.reuse, R168, R4 ;  /* 0x000000a8a404723c */ /* 0x050fe20000041804 */
[----:B------:R-:W4:Y:S07]  /*70e0*/  LDSM.16.M88.4 R192, [R233+0xf100] ;  /* 0x00f10000e9c0783b */ /* 0x000f2e0000000200 */
[C---:B------:R-:W-:Y:S01]  /*70f0*/  HMMA.16816.F32.BF16 R8, R164.reuse, R170, R8 ;  /* 0x000000aaa408723c */ /* 0x040fe20000041808 */
[----:B------:R-:W5:Y:S07]  /*7100*/  LDSM.16.M88.4 R168, [R233+0xf900] ;  /* 0x00f90000e9a8783b */ /* 0x000f6e0000000200 */
[C---:B------:R-:W-:Y:S08]  /*7110*/  HMMA.16816.F32.BF16 R12, R164.reuse, R172, R12 ;  /* 0x000000aca40c723c */ /* 0x040ff0000004180c */
[C---:B------:R-:W-:Y:S01]  /*7120*/  HMMA.16816.F32.BF16 R16, R164.reuse, R174, R16 ;  /* 0x000000aea410723c */ /* 0x040fe20000041810 */
[----:B------:R-:W-:Y:S07]  /*7130*/  LDSM.16.M88.4 R172, [R230+0x1c100] ;  /* 0x01c10000e6ac783b */ /* 0x000fee0000000200 */
[C---:B-1----:R-:W-:Y:S08]  /*7140*/  HMMA.16816.F32.BF16 R20, R164.reuse, R188, R20 ;  /* 0x000000bca414723c */ /* 0x042ff00000041814 */
[C---:B------:R-:W-:Y:S01]  /*7150*/  HMMA.16816.F32.BF16 R24, R164.reuse, R190, R24 ;  /* 0x000000bea418723c */ /* 0x040fe20000041818 */
[----:B------:R-:W1:Y:S07]  /*7160*/  LDSM.16.M88.4 R188, [R211] ;  /* 0x00000000d3bc783b */ /* 0x000e6e0000000200 */
[C---:B------:R-:W-:Y:S08]  /*7170*/  HMMA.16816.F32.BF16 R28, R164.reuse, R196, R28 ;  /* 0x000000c4a41c723c */ /* 0x040ff0000004181c */
        /* <DEDUP_REMOVED lines=11> */
[----:B------:R-:W3:Y:S07]  /*7230*/  LDSM.16.M88.4 R192, [R228+0xe100] ;  /* 0x00e10000e4c0783b */ /* 0x000eee0000000200 */
[C---:B-----5:R-:W-:Y:S08]  /*7240*/  HMMA.16816.F32.BF16 R28, R176.reuse, R168, R28 ;  /* 0x000000a8b01c723c */ /* 0x060ff0000004181c */
[----:B------:R-:W-:Y:S01]  /*7250*/  HMMA.16816.F32.BF16 R32, R176, R170, R32 ;  /* 0x000000aab020723c */ /* 0x000fe20000041820 */
[----:B------:R-:W-:Y:S07]  /*7260*/  LDSM.16.M88.4 R168, [R228+0xf100] ;  /* 0x00f10000e4a8783b */ /* 0x000fee0000000200 */
[C---:B-1----:R-:W-:Y:S01]  /*7270*/  HMMA.16816.F32.BF16 R4, R172.reuse, R188, R4 ;  /* 0x000000bcac04723c */ /* 0x042fe20000041804 */
[----:B------:R-:W-:Y:S07]  /*7280*/  LDSM.16.M88.4 R176, [R228+0xf900] ;  /* 0x00f90000e4b0783b */ /* 0x000fee0000000200 */
[C---:B------:R-:W-:Y:S01]  /*7290*/  HMMA.16816.F32.BF16 R8, R172.reuse, R190, R8 ;  /* 0x000000beac08723c */ /* 0x040fe20000041808 */
[----:B------:R-:W-:Y:S07]  /*72a0*/  LDSM.16.M88.4 R188, [R227+0x1c100] ;  /* 0x01c10000e3bc783b */ /* 0x000fee0000000200 */
[C---:B------:R-:W-:Y:S08]  /*72b0*/  HMMA.16816.F32.BF16 R12, R172.reuse, R164, R12 ;  /* 0x000000a4ac0c723c */ /* 0x040ff0000004180c */
[C---:B------:R-:W-:Y:S01]  /*72c0*/  HMMA.16816.F32.BF16 R16, R172.reuse, R166, R16 ;  /* 0x000000a6ac10723c */ /* 0x040fe20000041810 */
[----:B------:R-:W1:Y:S07]  /*72d0*/  LDSM.16.M88.4 R164, [R228+0xe900] ;  /* 0x00e90000e4a4783b */ /* 0x000e6e0000000200 */
[C---:B--2---:R-:W-:Y:S08]  /*72e0*/  HMMA.16816.F32.BF16 R20, R172.reuse, R196, R20 ;  /* 0x000000c4ac14723c */ /* 0x044ff00000041814 */
[C---:B------:R-:W-:Y:S01]  /*72f0*/  HMMA.16816.F32.BF16 R24, R172.reuse, R198, R24 ;  /* 0x000000c6ac18723c */ /* 0x040fe20000041818 */
[----:B------:R-:W2:Y:S07]  /*7300*/  LDSM.16.M88.4 R196, [R220+0x6000] ;  /* 0x00600000dcc4783b */ /* 0x000eae0000000200 */
[C---:B------:R-:W-:Y:S08]  /*7310*/  HMMA.16816.F32.BF16 R28, R172.reuse, R180, R28 ;  /* 0x000000b4ac1c723c */ /* 0x040ff0000004181c */
[----:B------:R-:W-:Y:S08]  /*7320*/  HMMA.16816.F32.BF16 R32, R172, R182, R32 ;  /* 0x000000b6ac20723c */ /* 0x000ff00000041820 */
[C---:B---3--:R-:W-:Y:S08]  /*7330*/  HMMA.16816.F32.BF16 R4, R184.reuse, R192, R4 ;  /* 0x000000c0b804723c */ /* 0x048ff00000041804 */
[C---:B------:R-:W-:Y:S08]  /*7340*/  HMMA.16816.F32.BF16 R8, R184.reuse, R194, R8 ;  /* 0x000000c2b808723c */ /* 0x040ff00000041808 */
[C---:B-1----:R-:W-:Y:S08]  /*7350*/  HMMA.16816.F32.BF16 R12, R184.reuse, R164, R12 ;  /* 0x000000a4b80c723c */ /* 0x042ff0000004180c */
[C---:B------:R-:W-:Y:S01]  /*7360*/  HMMA.16816.F32.BF16 R16, R184.reuse, R166, R16 ;  /* 0x000000a6b810723c */ /* 0x040fe20000041810 */
[----:B------:R-:W1:Y:S07]  /*7370*/  LDSM.16.M88.4 R164, [R220+0x6800] ;  /* 0x00680000dca4783b */ /* 0x000e6e0000000200 */
[C---:B------:R-:W-:Y:S08]  /*7380*/  HMMA.16816.F32.BF16 R20, R184.reuse, R168, R20 ;  /* 0x000000a8b814723c */ /* 0x040ff00000041814 */
[C---:B------:R-:W-:Y:S01]  /*7390*/  HMMA.16816.F32.BF16 R24, R184.reuse, R170, R24 ;  /* 0x000000aab818723c */ /* 0x040fe20000041818 */
[----:B------:R-:W3:Y:S07]  /*73a0*/  LDSM.16.M88.4 R168, [R220+0x7000] ;  /* 0x00700000dca8783b */ /* 0x000eee0000000200 */
[C---:B------:R-:W-:Y:S08]  /*73b0*/  HMMA.16816.F32.BF16 R28, R184.reuse, R176, R28 ;  /* 0x000000b0b81c723c */ /* 0x040ff0000004181c */
[----:B------:R-:W-:Y:S08]  /*73c0*/  HMMA.16816.F32.BF16 R32, R184, R178, R32 ;  /* 0x000000b2b820723c */ /* 0x000ff00000041820 */
[C---:B--2---:R-:W-:Y:S08]  /*73d0*/  HMMA.16816.F32.BF16 R4, R188.reuse, R196, R4 ;  /* 0x000000c4bc04723c */ /* 0x044ff00000041804 */
[C---:B------:R-:W-:Y:S08]  /*73e0*/  HMMA.16816.F32.BF16 R8, R188.reuse, R198, R8 ;  /* 0x000000c6bc08723c */ /* 0x040ff00000041808 */
[C---:B-1----:R-:W-:Y:S08]  /*73f0*/  HMMA.16816.F32.BF16 R12, R188.reuse, R164, R12 ;  /* 0x000000a4bc0c723c */ /* 0x042ff0000004180c */
[C---:B------:R-:W-:Y:S01]  /*7400*/  HMMA.16816.F32.BF16 R16, R188.reuse, R166, R16 ;  /* 0x000000a6bc10723c */ /* 0x040fe20000041810 */
[----:B------:R-:W1:Y:S01]  /*7410*/  LDSM.16.M88.4 R164, [R220+0x7800] ;  /* 0x00780000dca4783b */ /* 0x000e620000000200 */
[----:B------:R-:W-:Y:S04]  /*7420*/  DEPBAR.LE SB0, 0x0 ;  /* 0x000080000000791a */ /* 0x000fe80000000000 */
[----:B------:R-:W-:Y:S02]  /*7430*/  FMUL.FTZ R200, R4, c[0x0][0x320] ;  /* 0x0000c80004c87a20 */ /* 0x000fe40000410000 */
[C---:B---3--:R-:W-:Y:S04]  /*7440*/  HMMA.16816.F32.BF16 R20, R188.reuse, R168, R20 ;  /* 0x000000a8bc14723c */ /* 0x048fe80000041814 */
[----:B------:R-:W2:Y:S01]  /*7450*/  MUFU.TANH R200, R200 ;  /* 0x000000c800c87308 */ /* 0x000ea20000002400 */
[----:B------:R-:W-:Y:S01]  /*7460*/  BAR.SYNC.DEFER_BLOCKING 0x0 ;  /* 0x0000000000007b1d */ /* 0x000fe20000010000 */
[----:B------:R-:W-:Y:S02]  /*7470*/  FMUL.FTZ R202, R5, c[0x0][0x320] ;  /* 0x0000c80005ca7a20 */ /* 0x000fe40000410000 */
[C---:B------:R-:W-:Y:S04]  /*7480*/  HMMA.16816.F32.BF16 R24, R188.reuse, R170, R24 ;  /* 0x000000aabc18723c */ /* 0x040fe80000041818 */
[----:B------:R-:W-:Y:S02]  /*7490*/  FMUL.FTZ R0, R6, c[0x0][0x320] ;  /* 0x0000c80006007a20 */ /* 0x000fe40000410000 */
[----:B------:R-:W3:Y:S01]  /*74a0*/  MUFU.TANH R202, R202 ;  /* 0x000000ca00ca7308 */ /* 0x000ee20000002400 */
[----:B------:R-:W-:Y:S02]  /*74b0*/  FMUL.FTZ R201, R7, c[0x0][0x320] ;  /* 0x0000c80007c97a20 */ /* 0x000fe40000410000 */
[----:B------:R-:W-:Y:S03]  /*74c0*/  FMUL.FTZ R182, R8, c[0x0][0x320] ;  /* 0x0000c80008b67a20 */ /* 0x000fe60000410000 */
[----:B------:R-:W-:Y:S02]  /*74d0*/  FMUL.FTZ R183, R9, c[0x0][0x320] ;  /* 0x0000c80009b77a20 */ /* 0x000fe40000410000 */
[----:B------:R-:W-:Y:S02]  /*74e0*/  FMUL.FTZ R203, R10, c[0x0][0x320] ;  /* 0x0000c8000acb7a20 */ /* 0x000fe40000410000 */
[----:B------:R-:W4:Y:S01]  /*74f0*/  MUFU.TANH R0, R0 ;  /* 0x0000000000007308 */ /* 0x000f220000002400 */
[----:B------:R-:W-:Y:S02]  /*7500*/  FMUL.FTZ R181, R11, c[0x0][0x320] ;  /* 0x0000c8000bb57a20 */ /* 0x000fe40000410000 */
[----:B------:R-:W-:Y:S02]  /*7510*/  FMUL.FTZ R194, R12, c[0x0][0x320] ;  /* 0x0000c8000cc27a20 */ /* 0x000fe40000410000 */
[----:B------:R-:W-:Y:S02]  /*7520*/  FMUL.FTZ R195, R13, c[0x0][0x320] ;  /* 0x0000c8000dc37a20 */ /* 0x000fe40000410000 */
[----:B------:R-:W-:Y:S01]  /*7530*/  FMUL.FTZ R198, R14, c[0x0][0x320] ;  /* 0x0000c8000ec67a20 */ /* 0x000fe20000410000 */
[C---:B-1----:R-:W-:Y:S02]  /*7540*/  HMMA.16816.F32.BF16 R28, R188.reuse, R164, R28 ;  /* 0x000000a4bc1c723c */ /* 0x042fe4000004181c */
[----:B------:R-:W1:Y:S01]  /*7550*/  MUFU.TANH R201, R201 ;  /* 0x000000c900c97308 */ /* 0x000e620000002400 */
[----:B------:R-:W-:Y:S02]  /*7560*/  FMUL.FTZ R199, R15, c[0x0][0x320] ;  /* 0x0000c8000fc77a20 */ /* 0x000fe40000410000 */
[----:B------:R-:W-:Y:S02]  /*7570*/  FMUL.FTZ R173, R16, c[0x0][0x320] ;  /* 0x0000c80010ad7a20 */ /* 0x000fe40000410000 */
[----:B------:R-:W-:Y:S01]  /*7580*/  FMUL.FTZ R174, R17, c[0x0][0x320] ;  /* 0x0000c80011ae7a20 */ /* 0x000fe20000410000 */
[----:B------:R-:W-:Y:S04]  /*7590*/  HMMA.16816.F32.BF16 R32, R188, R166, R32 ;  /* 0x000000a6bc20723c */ /* 0x000fe80000041820 */
[----:B------:R-:W1:Y:S01]  /*75a0*/  MUFU.TANH R182, R182 ;  /* 0x000000b600b67308 */ /* 0x000e620000002400 */
[----:B------:R-:W-:Y:S02]  /*75b0*/  FMUL.FTZ R197, R18, c[0x0][0x320] ;  /* 0x0000c80012c57a20 */ /* 0x000fe40000410000 */
[----:B------:R-:W-:Y:S02]  /*75c0*/  FMUL.FTZ R193, R19, c[0x0][0x320] ;  /* 0x0000c80013c17a20 */ /* 0x000fe40000410000 */
[----:B------:R-:W-:Y:S03]  /*75d0*/  FMUL.FTZ R175, R20, c[0x0][0x320] ;  /* 0x0000c80014af7a20 */ /* 0x000fe60000410000 */
[----:B------:R-:W-:Y:S02]  /*75e0*/  FMUL.FTZ R178, R21, c[0x0][0x320] ;  /* 0x0000c80015b27a20 */ /* 0x000fe40000410000 */
        /* <DEDUP_REMOVED lines=16> */
[----:B------:R-:W-:Y:S03]  /*76f0*/  FMUL.FTZ R31, R35, c[0x0][0x320] ;  /* 0x0000c800231f7a20 */ /* 0x000fe60000410000 */
        /* <DEDUP_REMOVED lines=25> */
[----:B--234-:R-:W-:Y:S01]  /*7890*/  ISETP.NE.AND P1, PT, R236, 0x1, PT ;  /* 0x00000001ec00780c */ /* 0x01cfe20003f25270 */
[----:B------:R-:W-:Y:S01]  /*78a0*/  ULEA UR5, UR20, UR12, 0x6 ;  /* 0x0000000c14057291 */ /* 0x000fe2000f8e303f */
[----:B------:R-:W-:Y:S01]  /*78b0*/  IADD3 R22, -R250, 0x10, RZ ;  /* 0x00000010fa167810 */ /* 0x000fe20007ffe1ff */
[----:B------:R-:W-:Y:S01]  /*78c0*/  IMAD.MOV.U32 R237, RZ, RZ, RZ ;  /* 0x000000ffffed7224 */ /* 0x000fe200078e00ff */
[----:B------:R-:W-:Y:S01]  /*78d0*/  IADD3 R18, -R249, 0x10, RZ ;  /* 0x00000010f9127810 */ /* 0x000fe20007ffe1ff */
[C---:B------:R-:W-:Y:S01]  /*78e0*/  IMAD.SHL.U32 R172, R207.reuse, 0x2, RZ ;  /* 0x00000002cfac7824 */ /* 0x040fe200078e00ff */
[----:B------:R-:W-:Y:S01]  /*78f0*/  LOP3.LUT R22, R22, 0xf, RZ, 0xc0, !PT ;  /* 0x0000000f16167812 */ /* 0x000fe200078ec0ff */
[----:B------:R-:W-:Y:S01]  /*7900*/  IMAD.U32 R238, RZ, RZ, UR5 ;  /* 0x00000005ffee7e24 */ /* 0x000fe2000f8e00ff */
[----:B------:R-:W-:Y:S02]  /*7910*/  LOP3.LUT R18, R18, 0xf, RZ, 0xc0, !PT ;  /* 0x0000000f12127812 */ /* 0x000fe400078ec0ff */
[----:B------:R-:W-:Y:S02]  /*7920*/  IADD3 R16, -R248, 0x10, RZ ;  /* 0x00000010f8107810 */ /* 0x000fe40007ffe1ff */
[----:B------:R-:W-:Y:S02]  /*7930*/  IADD3 R238, R238, -0x40, R239 ;  /* 0xffffffc0eeee7810 */ /* 0x000fe40007ffe0ef */
[----:B------:R-:W-:Y:S02]  /*7940*/  LOP3.LUT R16, R16, 0xf, RZ, 0xc0, !PT ;  /* 0x0000000f10107812 */ /* 0x000fe400078ec0ff */
[----:B------:R-:W-:Y:S01]  /*7950*/  SHF.R.S32.HI R180, RZ, 0x1f, R207 ;  /* 0x0000001fffb47819 */ /* 0x000fe200000114cf */
[----:B------:R-:W-:Y:S03]  /*7960*/  @P1 IMAD.HI.U32 R6, R238, c[0x0][0x2bc], RZ ;  /* 0x0000af00ee061a27 */ /* 0x000fe600078e00ff */
[----:B------:R-:W-:Y:S01]  /*7970*/  SHF.L.U64.HI R180, R207, 0x1, R180 ;  /* 0x00000001cfb47819 */ /* 0x000fe200000102b4 */
[----:B------:R-:W-:Y:S01]  /*7980*/  IMAD.MOV.U32 R4, RZ, RZ, R238 ;  /* 0x000000ffff047224 */ /* 0x000fe200078e00ee */
[----:B------:R-:W-:Y:S04]  /*7990*/  @P1 SHF.R.U32.HI R4, RZ, c[0x0][0x2c0], R6 ;  /* 0x0000b000ff041a19 */ /* 0x000fe80000011606 */
[C---:B------:R-:W-:Y:S04]  /*79a0*/  @!P2 IADD3 R11, P0, R4.reuse, UR16, RZ ;  /* 0x00000010040bac10 */ /* 0x040fe8000ff1e0ff */
[----:B------:R-:W-:Y:S02]  /*79b0*/  @!P2 LEA.HI.X.SX32 R6, R4, UR8, 0x1, P0 ;  /* 0x000000080406ac11 */ /* 0x000fe400080f0eff */
[C---:B------:R-:W-:Y:S04]  /*79c0*/  @!P2 LEA R8, P0, R11.reuse, c[0x0][0x2a0], 0x2 ;  /* 0x0000a8000b08aa11 */ /* 0x040fe800078010ff */
[----:B------:R-:W-:Y:S01]  /*79d0*/  @!P2 LEA.HI.X R9, R11, c[0x0][0x2a4], R6, 0x2, P0 ;  /* 0x0000a9000b09aa11 */ /* 0x000fe200000f1406 */
[----:B------:R-:W-:Y:S01]  /*79e0*/  IMAD.MOV R11, RZ, RZ, -R4 ;  /* 0x000000ffff0b7224 */ /* 0x000fe200078e0a04 */
[----:B------:R-:W-:Y:S03]  /*79f0*/  SHF.L.U64.HI R6, R204, 0x1, R245 ;  /* 0x00000001cc067819 */ /* 0x000fe600000102f5 */
[----:B------:R2:W3:Y:S01]  /*7a00*/  @!P2 LDG.E R237, [R8.64] ;  /* 0x0000001208eda981 */ /* 0x0004e2000c1e1900 */
[----:B------:R-:W-:Y:S04]  /*7a10*/  IMAD R238, R11, c[0x0][0x2b8], R238 ;  /* 0x0000ae000bee7a24 */ /* 0x000fe800078e02ee */
[C---:B------:R-:W-:Y:S01]  /*7a20*/  IMAD.WIDE.U32 R12, R238.reuse, c[0x0][0x1e0], RZ ;  /* 0x00007800ee0c7a25 */ /* 0x040fe200078e00ff */
[----:B------:R-:W-:Y:S05]  /*7a30*/  SHF.R.S32.HI R11, RZ, 0x1f, R238 ;  /* 0x0000001fff0b7819 */ /* 0x000fea00000114ee */
[----:B------:R-:W-:Y:S04]  /*7a40*/  IMAD R11, R11, c[0x0][0x1e0], RZ ;  /* 0x000078000b0b7a24 */ /* 0x000fe800078e02ff */
[----:B------:R-:W-:Y:S04]  /*7a50*/  IMAD R11, R238, c[0x0][0x1e4], R11 ;  /* 0x00007900ee0b7a24 */ /* 0x000fe800078e020b */
[----:B------:R-:W-:Y:S02]  /*7a60*/  IMAD.IADD R13, R13, 0x1, R11 ;  /* 0x000000010d0d7824 */ /* 0x000fe400078e020b */
[----:B--2---:R-:W-:Y:S01]  /*7a70*/  IMAD.SHL.U32 R8, R205, 0x2, RZ ;  /* 0x00000002cd087824 */ /* 0x004fe200078e00ff */
[----:B---3--:R-:W-:Y:S01]  /*7a80*/  SHF.R.S32.HI R4, RZ, 0x1f, R237 ;  /* 0x0000001fff047819 */ /* 0x008fe200000114ed */
[C---:B------:R-:W-:Y:S04]  /*7a90*/  IMAD.WIDE.U32 R12, R237.reuse, c[0x0][0x1f0], R12 ;  /* 0x00007c00ed0c7a25 */ /* 0x040fe800078e000c */
[----:B------:R-:W-:Y:S01]  /*7aa0*/  IMAD R4, R4, c[0x0][0x1f0], RZ ;  /* 0x00007c0004047a24 */ /* 0x000fe200078e02ff */
[----:B------:R-:W-:Y:S03]  /*7ab0*/  IADD3 R9, P0, R12, UR14, RZ ;  /* 0x0000000e0c097c10 */ /* 0x000fe6000ff1e0ff */
[----:B------:R-:W-:Y:S05]  /*7ac0*/  IMAD R4, R237, c[0x0][0x1f4], R4 ;  /* 0x00007d00ed047a24 */ /* 0x000fea00078e0204 */
[----:B------:R-:W-:Y:S02]  /*7ad0*/  IADD3.X R4, R13, UR7, R4, P0, !PT ;  /* 0x000000070d047c10 */ /* 0x000fe400087fe404 */
[C---:B------:R-:W-:Y:S04]  /*7ae0*/  LEA R11, P0, R9.reuse, c[0x0][0x1c8], 0x1 ;  /* 0x00007200090b7a11 */ /* 0x040fe800078008ff */
[----:B------:R-:W-:Y:S01]  /*7af0*/  LEA.HI.X R10, R9, c[0x0][0x1cc], R4, 0x1, P0 ;  /* 0x00007300090a7a11 */ /* 0x000fe200000f0c04 */
[----:B------:R-:W2:Y:S01]  /*7b00*/  SHFL.IDX PT, R13, R11, 0x1, 0x181f ;  /* 0x00381f000b0d7f89 */ /* 0x000ea200000e0000 */
[----:B------:R-:W-:Y:S01]  /*7b10*/  IMAD.SHL.U32 R4, R204, 0x2, RZ ;  /* 0x00000002cc047824 */ /* 0x000fe200078e00ff */
[----:B------:R-:W-:Y:S02]  /*7b20*/  SHF.L.U64.HI R9, R205, 0x1, R246 ;  /* 0x00000001cd097819 */ /* 0x000fe400000102f6 */
[----:B------:R-:W3:Y:S04]  /*7b30*/  SHFL.IDX PT, R15, R10, 0x1, 0x181f ;  /* 0x00381f000a0f7f89 */ /* 0x000ee800000e0000 */
[----:B------:R-:W4:Y:S04]  /*7b40*/  SHFL.IDX PT, R11, R11, RZ, 0x181f ;  /* 0x00181fff0b0b7589 */ /* 0x000f2800000e0000 */
[----:B------:R-:W5:Y:S01]  /*7b50*/  SHFL.IDX PT, R21, R10, RZ, 0x181f ;  /* 0x00181fff0a157589 */ /* 0x000f6200000e0000 */
[----:B--2---:R-:W-:Y:S04]  /*7b60*/  IADD3 R22, P1, P0, R22, R13, R251 ;  /* 0x0000000d16167210 */ /* 0x004fe8000783e0fb */
[----:B---3--:R-:W-:Y:S02]  /*7b70*/  IADD3.X R23, RZ, R15, R252, P1, P0 ;  /* 0x0000000fff177210 */ /* 0x008fe40000fe04fc */
[----:B------:R-:W-:Y:S04]  /*7b80*/  IADD3 R18, P1, P0, R18, R13, R8 ;  /* 0x0000000d12127210 */ /* 0x000fe8000783e008 */
[--C-:B------:R-:W-:Y:S02]  /*7b90*/  IADD3.X R19, RZ, R15, R9.reuse, P1, P0 ;  /* 0x0000000fff137210 */ /* 0x100fe40000fe0409 */
[----:B------:R-:W-:Y:S04]  /*7ba0*/  IADD3 R16, P1, P0, R16, R13, R4 ;  /* 0x0000000d10107210 */ /* 0x000fe8000783e004 */
[--C-:B------:R-:W-:Y:S02]  /*7bb0*/  IADD3.X R17, RZ, R15, R6.reuse, P1, P0 ;  /* 0x0000000fff117210 */ /* 0x100fe40000fe0406 */
[----:B----4-:R-:W-:Y:S05]  /*7bc0*/  IADD3 R8, P0, R11, R8, RZ ;  /* 0x000000080b087210 */ /* 0x010fea0007f1e0ff */
[----:B-----5:R-:W-:Y:S01]  /*7bd0*/  IMAD.X R9, R21, 0x1, R9, P0 ;  /* 0x0000000115097824 */ /* 0x020fe200000e0609 */
[----:B------:R-:W-:Y:S05]  /*7be0*/  IADD3 R24, P0, R11, R4, RZ ;  /* 0x000000040b187210 */ /* 0x000fea0007f1e0ff */
[----:B------:R-:W-:Y:S01]  /*7bf0*/  IMAD.X R25, R21, 0x1, R6, P0 ;  /* 0x0000000115197824 */ /* 0x000fe200000e0606 */
[-C--:B------:R-:W-:Y:S05]  /*7c00*/  IADD3 R26, P0, R11, R172.reuse, RZ ;  /* 0x000000ac0b1a7210 */ /* 0x080fea0007f1e0ff */
[----:B------:R-:W-:Y:S01]  /*7c10*/  IMAD.X R27, R21, 0x1, R180, P0 ;  /* 0x00000001151b7824 */ /* 0x000fe200000e06b4 */
[----:B------:R-:W-:Y:S04]  /*7c20*/  IADD3 R20, P0, R11, R251, RZ ;  /* 0x000000fb0b147210 */ /* 0x000fe80007f1e0ff */
[----:B------:R2:W-:Y:S01]  /*7c30*/  LDGSTS.E.BYPASS.LTC128B.128 [R235+0x8100], [R26.64], !P3 ;  /* 0x081000001aeb7fae */ /* 0x0005e2000d901d52 */
        /* <DEDUP_REMOVED lines=15> */
.L_x_1987:
[----:B--234-:R-:W-:Y:S01]  /*7d30*/  IMAD.MOV.U32 R15, RZ, RZ, R240 ;  /* 0x000000ffff0f7224 */ /* 0x01cfe200078e00f0 */
[----:B------:R-:W-:Y:S01]  /*7d40*/  PLOP3.LUT P0, PT, PT, PT, UP1, 0x80, 0x0 ;  /* 0x000000000000781c */ /* 0x000fe20003f0f018 */
[----:B------:R-:W0:Y:S01]  /*7d50*/  LDGDEPBAR ;  /* 0x00000000000079af */ /* 0x000e220000000000 */
[----:B------:R-:W-:Y:S01]  /*7d60*/  USHF.L.U32 UR5, UR20, 0x6, URZ ;  /* 0x0000000614057899 */ /* 0x000fe2000800063f */
[----:B------:R-:W-:Y:S10]  /*7d70*/  IMAD.MOV.U32 R6, RZ, RZ, c[0x0][0x2ac] ;  /* 0x0000ab00ff067624 */ /* 0x000ff400078e00ff */
[----:B------:R-:W-:Y:S01]  /*7d80*/  @P0 IMAD.HI.U32 R4, R240, c[0x0][0x2c8], RZ ;  /* 0x0000b200f0040a27 */ /* 0x000fe200078e00ff */
[----:B------:R-:W-:Y:S11]  /*7d90*/  PLOP3.LUT P0, PT, PT, PT, UP1, 0x80, 0x0 ;  /* 0x000000000000781c */ /* 0x000ff60003f0f018 */
[----:B------:R-:W-:Y:S02]  /*7da0*/  @!UPT UIADD3 URZ, URZ, URZ, URZ ;  /* 0x0000003f3f3ff290 */ /* 0x000fe4000fffe03f */
[----:B------:R-:W-:Y:S01]  /*7db0*/  @P0 SHF.R.U32.HI R15, RZ, c[0x0][0x2cc], R4 ;  /* 0x0000b300ff0f0a19 */ /* 0x000fe20000011604 */
[----:B------:R-:W-:Y:S01]  /*7dc0*/  IMAD.U32 R4, RZ, RZ, UR5 ;  /* 0x00000005ff047e24 */ /* 0x000fe2000f8e00ff */
[----:B------:R-:W-:Y:S03]  /*7dd0*/  PLOP3.LUT P0, PT, PT, PT, UP0, 0x40, 0x0 ;  /* 0x000000000000781c */ /* 0x000fe60003f0e808 */
[----:B------:R-:W2:Y:S01]  /*7de0*/  SHFL.IDX PT, R8, R15, RZ, 0x1c1f ;  /* 0x001c1fff0f087589 */ /* 0x000ea200000e0000 */
[----:B------:R-:W-:Y:S05]  /*7df0*/  IADD3 R9, -R241, 0x1, -R4 ;  /* 0x00000001f1097810 */ /* 0x000fea0007ffe904 */
[----:B------:R-:W-:Y:S05]  /*7e00*/  IMAD R9, R6, c[0x0][0x1d0], R9 ;  /* 0x0000740006097a24 */ /* 0x000fea00078e0209 */
[----:B------:R-:W-:Y:S04]  /*7e10*/  IADD3 R9, R9, -c[0x0][0x168], RZ ;  /* 0x80005a0009097a10 */ /* 0x000fe80007ffe0ff */
[C---:B------:R-:W-:Y:S02]  /*7e20*/  IADD3 R11, R9.reuse, c[0x0][0x328], RZ ;  /* 0x0000ca00090b7a10 */ /* 0x040fe40007ffe0ff */
[----:B------:R-:W-:Y:S03]  /*7e30*/  IADD3 R9, R9, UR11, RZ ;  /* 0x0000000b09097c10 */ /* 0x000fe6000fffe0ff */
[--C-:B--2---:R-:W-:Y:S02]  /*7e40*/  IMAD.IADD R14, R11, 0x1, R8.reuse ;  /* 0x000000010b0e7824 */ /* 0x104fe400078e0208 */
        /* <DEDUP_REMOVED lines=17> */
.L_x_1990:
[----:B------:R-:W-:Y:S04]  /*7f60*/  MOV R6, c[0x0][0x32c] ;  /* 0x0000cb0000067a02 */ /* 0x000fe80000000f00 */
[----:B------:R-:W-:Y:S11]  /*7f70*/  ISETP.NE.AND P0, PT, R6, 0x1, PT ;  /* 0x000000010600780c */ /* 0x000ff60003f05270 */
[----:B------:R-:W-:Y:S02]  /*7f80*/  @!UPT UIADD3 URZ, URZ, URZ, URZ ;  /* 0x0000003f3f3ff290 */ /* 0x000fe4000fffe03f */
[----:B------:R-:W-:Y:S05]  /*7f90*/  @P0 IMAD.HI.U32 R6, R17, c[0x0][0x330], RZ ;  /* 0x0000cc0011060a27 */ /* 0x000fea00078e00ff */
[----:B------:R-:W-:Y:S02]  /*7fa0*/  @P0 SHF.R.U32.HI R17, RZ, c[0x0][0x334], R6 ;  /* 0x0000cd00ff110a19 */ /* 0x000fe40000011606 */
.L_x_1991:
[----:B------:R-:W-:Y:S05]  /*7fb0*/  BSYNC B0 ;  /* 0x0000000000007941 */ /* 0x000fea0003800000 */
.L_x_1989:
[----:B------:R-:W-:Y:S04]  /*7fc0*/  IMAD R6, R17, c[0x0][0x32c], -R4 ;  /* 0x0000cb0011067a24 */ /* 0x000fe800078e0a04 */
[----:B------:R-:W-:Y:S05]  /*7fd0*/  IMAD.IADD R6, R6, 0x1, -R241 ;  /* 0x0000000106067824 */ /* 0x000fea00078e0af1 */
[----:B------:R-:W-:Y:S02]  /*7fe0*/  IADD3 R17, R6, c[0x0][0x32c], RZ ;  /* 0x0000cb0006117a10 */ /* 0x000fe40007ffe0ff */
[----:B------:R-:W-:Y:S02]  /*7ff0*/  IMNMX R13, R13, R6, !PT ;  /* 0x000000060d0d7217 */ /* 0x000fe40007800200 */
[----:B------:R-:W-:Y:S02]  /*8000*/  IMNMX R14, R14, R17, PT ;  /* 0x000000110e0e7217 */ /* 0x000fe40003800200 */
.L_x_1988:
[----:B------:R-:W-:Y:S01]  /*8010*/  UISETP.GT.AND UP2, UPT, UR20, -0x1, UPT ;  /* 0xffffffff1400788c */ /* 0x000fe2000bf44270 */
[----:B------:R-:W2:Y:S05]  /*8020*/  SHFL.IDX PT, R16, R15, 0x1, 0x1c1f ;  /* 0x003c1f000f107f89 */ /* 0x000eaa00000e0000 */
[----:B------:R-:W-:Y:S04]  /*8030*/  PLOP3.LUT P0, PT, PT, PT, UP2, 0x80, 0x0 ;  /* 0x000000000000781c */ /* 0x000fe80003f0f028 */
[C---:B------:R-:W-:Y:S04]  /*8040*/  ISETP.GT.AND P0, PT, R13.reuse, RZ, P0 ;  /* 0x000000ff0d00720c */ /* 0x040fe80000704270 */
[----:B------:R-:W-:Y:S04]  /*8050*/  ISETP.LT.OR P0, PT, R14, 0x1, P0 ;  /* 0x000000010e00780c */ /* 0x000fe80000701670 */
[----:B------:R-:W-:Y:S02]  /*8060*/  FSEL R12, R200, -INF , !P0 ;  /* 0xff800000c80c7808 */ /* 0x000fe40004000000 */
[----:B------:R-:W-:Y:S04]  /*8070*/  PLOP3.LUT P0, PT, PT, PT, UP2, 0x80, 0x0 ;  /* 0x000000000000781c */ /* 0x000fe80003f0f028 */
[C---:B------:R-:W-:Y:S04]  /*8080*/  ISETP.GT.AND P0, PT, R13.reuse, 0x1, P0 ;  /* 0x000000010d00780c */ /* 0x040fe80000704270 */
[----:B------:R-:W-:Y:S04]  /*8090*/  ISETP.LT.OR P0, PT, R14, 0x2, P0 ;  /* 0x000000020e00780c */ /* 0x000fe80000701670 */
[----:B------:R-:W-:Y:S02]  /*80a0*/  FSEL R10, R202, -INF , !P0 ;  /* 0xff800000ca0a7808 */ /* 0x000fe40004000000 */
[----:B------:R-:W-:Y:S04]  /*80b0*/  PLOP3.LUT P0, PT, PT, PT, UP2, 0x80, 0x0 ;  /* 0x000000000000781c */ /* 0x000fe80003f0f028 */
[C---:B------:R-:W-:Y:S04]  /*80c0*/  ISETP.GT.AND P0, PT, R13.reuse, 0x8, P0 ;  /* 0x000000080d00780c */ /* 0x040fe80000704270 */
[----:B------:R-:W-:Y:S04]  /*80d0*/  ISETP.LT.OR P0, PT, R14, 0x9, P0 ;  /* 0x000000090e00780c */ /* 0x000fe80000701670 */
[----:B-1----:R-:W-:Y:S02]  /*80e0*/  FSEL R8, R182, -INF , !P0 ;  /* 0xff800000b6087808 */ /* 0x002fe40004000000 */
        /* <DEDUP_REMOVED lines=31> */
[----:B------:R-:W-:Y:S01]  /*82e0*/  FSEL R184, R5, -INF , !P0 ;  /* 0xff80000005b87808 */ /* 0x000fe20004000000 */
[--C-:B--2---:R-:W-:Y:S01]  /*82f0*/  IMAD.IADD R5, R11, 0x1, R16.reuse ;  /* 0x000000010b057824 */ /* 0x104fe200078e0210 */
        /* <DEDUP_REMOVED lines=21> */
[----:B------:R-:W-:Y:S11]  /*8450*/  PLOP3.LUT P0, PT, PT, PT, UP0, 0x40, 0x0 ;  /* 0x000000000000781c */ /* 0x000ff60003f0e808 */
[----:B------:R-:W-:Y:S02]  /*8460*/  @!UPT UIADD3 URZ, URZ, URZ, URZ ;  /* 0x0000003f3f3ff290 */ /* 0x000fe4000fffe03f */
        /* <DEDUP_REMOVED lines=16> */
.L_x_1994:
[----:B------:R-:W-:Y:S04]  /*8570*/  MOV R9, 0x1 ;  /* 0x0000000100097802 */ /* 0x000fe80000000f00 */
[----:B------:R-:W-:Y:S11]  /*8580*/  ISETP.NE.AND P0, PT, R9, c[0x0][0x32c], PT ;  /* 0x0000cb0009007a0c */ /* 0x000ff60003f05270 */
[----:B------:R-:W-:Y:S02]  /*8590*/  @!UPT UIADD3 URZ, URZ, URZ, URZ ;  /* 0x0000003f3f3ff290 */ /* 0x000fe4000fffe03f */
[----:B------:R-:W-:Y:S05]  /*85a0*/  @P0 IMAD.HI.U32 R9, R11, c[0x0][0x330], RZ ;  /* 0x0000cc000b090a27 */ /* 0x000fea00078e00ff */
[----:B------:R-:W-:Y:S02]  /*85b0*/  @P0 SHF.R.U32.HI R11, RZ, c[0x0][0x334], R9 ;  /* 0x0000cd00ff0b0a19 */ /* 0x000fe40000011609 */
.L_x_1995:
[----:B------:R-:W-:Y:S05]  /*85c0*/  BSYNC B0 ;  /* 0x0000000000007941 */ /* 0x000fea0003800000 */
.L_x_1993:
[----:B------:R-:W-:Y:S04]  /*85d0*/  IMAD R4, R11, c[0x0][0x32c], -R4 ;  /* 0x0000cb000b047a24 */ /* 0x000fe800078e0a04 */
[----:B------:R-:W-:Y:S05]  /*85e0*/  IMAD.IADD R14, R4, 0x1, -R241 ;  /* 0x00000001040e7824 */ /* 0x000fea00078e0af1 */
[----:B------:R-:W-:Y:S02]  /*85f0*/  IADD3 R4, R14, c[0x0][0x32c], RZ ;  /* 0x0000cb000e047a10 */ /* 0x000fe40007ffe0ff */
[----:B------:R-:W-:Y:S02]  /*8600*/  IMNMX R7, R7, R14, !PT ;  /* 0x0000000e07077217 */ /* 0x000fe40007800200 */
[----:B------:R-:W-:Y:S02]  /*8610*/  IMNMX R5, R5, R4, PT ;  /* 0x0000000405057217 */ /* 0x000fe40003800200 */
.L_x_1992:
[----:B------:R-:W-:Y:S01]  /*8620*/  PLOP3.LUT P0, PT, PT, PT, UP2, 0x80, 0x0 ;  /* 0x000000000000781c */ /* 0x000fe20003f0f028 */
[----:B------:R-:W-:Y:S01]  /*8630*/  LDSM.16.MT88.4 R20, [R226+0x100] ;  /* 0x00010000e214783b */ /* 0x000fe20000004200 */
[----:B------:R-:W-:Y:S02]  /*8640*/  FMNMX.FTZ R17, R12, R3, !PT ;  /* 0x000000030c117209 */ /* 0x000fe40007810000 */
[----:B------:R-:W-:Y:S02]  /*8650*/  ISETP.GT.AND P0, PT, R7, RZ, P0 ;  /* 0x000000ff0700720c */ /* 0x000fe40000704270 */
[----:B------:R-:W-:Y:S02]  /*8660*/  FMNMX.FTZ R17, R10, R17, !PT ;  /* 0x000000110a117209 */ /* 0x000fe40007810000 */
[----:B------:R-:W-:Y:S02]  /*8670*/  ISETP.LT.OR P0, PT, R5, 0x1, P0 ;  /* 0x000000010500780c */ /* 0x000fe40000701670 */
[----:B------:R-:W-:Y:S02]  /*8680*/  FMNMX.FTZ R17, R8, R17, !PT ;  /* 0x0000001108117209 */ /* 0x000fe40007810000 */
[----:B------:R-:W-:Y:S02]  /*8690*/  FSEL R15, R0, -INF , !P0 ;  /* 0xff800000000f7808 */ /* 0x000fe40004000000 */
[----:B------:R-:W-:Y:S02]  /*86a0*/  PLOP3.LUT P0, PT, PT, PT, UP2, 0x80, 0x0 ;  /* 0x000000000000781c */ /* 0x000fe40003f0f028 */
[----:B------:R-:W-:Y:S02]  /*86b0*/  FMNMX.FTZ R17, R6, R17, !PT ;  /* 0x0000001106117209 */ /* 0x000fe40007810000 */
[----:B------:R-:W-:Y:S02]  /*86c0*/  ISETP.GT.AND P0, PT, R7, 0x1, P0 ;  /* 0x000000010700780c */ /* 0x000fe40000704270 */
        /* <DEDUP_REMOVED lines=42> */
[----:B------:R-:W-:Y:S01]  /*8970*/  FMNMX.FTZ R4, R203, R4, !PT ;  /* 0x00000004cb047209 */ /* 0x000fe20007810000 */
[----:B------:R-:W1:Y:S01]  /*8980*/  SHFL.BFLY PT, R17, R0, 0x2, 0x1f ;  /* 0x0c401f0000117f89 */ /* 0x000e6200000e0000 */
[----:B------:R-:W-:Y:S04]  /*8990*/  ISETP.LT.OR P0, PT, R5, 0x1a, P0 ;  /* 0x0000001a0500780c */ /* 0x000fe80000701670 */
[----:B------:R-:W-:Y:S02]  /*89a0*/  FSEL R201, R193, -INF , !P0 ;  /* 0xff800000c1c97808 */ /* 0x000fe40004000000 */
[----:B------:R-:W-:Y:S02]  /*89b0*/  PLOP3.LUT P0, PT, PT, PT, UP2, 0x80, 0x0 ;  /* 0x000000000000781c */ /* 0x000fe40003f0f028 */
[----:B------:R-:W-:Y:S02]  /*89c0*/  FMNMX.FTZ R4, R201, R4, !PT ;  /* 0x00000004c9047209 */ /* 0x000fe40007810000 */
[----:B------:R-:W-:Y:S04]  /*89d0*/  ISETP.GT.AND P0, PT, R7, 0x20, P0 ;  /* 0x000000200700780c */ /* 0x000fe80000704270 */
[----:B------:R-:W-:Y:S04]  /*89e0*/  ISETP.LT.OR P0, PT, R5, 0x21, P0 ;  /* 0x000000210500780c */ /* 0x000fe80000701670 */
[----:B------:R-:W-:Y:S02]  /*89f0*/  FSEL R187, R170, -INF , !P0 ;  /* 0xff800000aabb7808 */ /* 0x000fe40004000000 */
[----:B------:R-:W-:Y:S02]  /*8a00*/  PLOP3.LUT P0, PT, PT, PT, UP2, 0x80, 0x0 ;  /* 0x000000000000781c */ /* 0x000fe40003f0f028 */
[----:B------:R-:W-:Y:S02]  /*8a10*/  FMNMX.FTZ R4, R187, R4, !PT ;  /* 0x00000004bb047209 */ /* 0x000fe40007810000 */
[----:B------:R-:W-:Y:S02]  /*8a20*/  ISETP.GT.AND P0, PT, R7, 0x21, P0 ;  /* 0x000000210700780c */ /* 0x000fe40000704270 */
[----:B-1----:R-:W-:Y:S02]  /*8a30*/  FMNMX.FTZ R17, R0, R17, !PT ;  /* 0x0000001100117209 */ /* 0x002fe40007810000 */
        /* <DEDUP_REMOVED lines=24> */
[----:B------:R-:W-:Y:S01]  /*8bc0*/  ISETP.GT.AND P0, PT, R7, 0x38, P0 ;  /* 0x000000380700780c */ /* 0x000fe20000704270 */
[----:B------:R-:W1:Y:S03]  /*8bd0*/  SHFL.BFLY PT, R14, R17, 0x1, 0x1f ;  /* 0x0c201f00110e7f89 */ /* 0x000e6600000e0000 */
[----:B------:R-:W-:Y:S04]  /*8be0*/  ISETP.LT.OR P0, PT, R5, 0x39, P0 ;  /* 0x000000390500780c */ /* 0x000fe80000701670 */
[----:B------:R-:W-:Y:S02]  /*8bf0*/  FSEL R173, R33, -INF , !P0 ;  /* 0xff80000021ad7808 */ /* 0x000fe40004000000 */
[----:B------:R-:W-:Y:S01]  /*8c00*/  PLOP3.LUT P0, PT, PT, PT, UP2, 0x80, 0x0 ;  /* 0x000000000000781c */ /* 0x000fe20003f0f028 */
[----:B------:R-:W-:Y:S01]  /*8c10*/  UISETP.GT.AND UP2, UPT, UR20, UR4, UPT ;  /* 0x000000041400728c */ /* 0x000fe2000bf44270 */
[----:B------:R-:W-:Y:S01]  /*8c20*/  FMNMX.FTZ R0, R173, R0, !PT ;  /* 0x00000000ad007209 */ /* 0x000fe20007810000 */
[----:B------:R-:W-:Y:S01]  /*8c30*/  UIADD3 UR20, UR20, -0x1, URZ ;  /* 0xffffffff14147890 */ /* 0x000fe2000fffe03f */
[----:B------:R-:W-:Y:S04]  /*8c40*/  ISETP.GT.AND P0, PT, R7, 0x39, P0 ;  /* 0x000000390700780c */ /* 0x000fe80000704270 */
[----:B------:R-:W-:Y:S04]  /*8c50*/  ISETP.LT.OR P0, PT, R5, 0x3a, P0 ;  /* 0x0000003a0500780c */ /* 0x000fe80000701670 */
[----:B------:R-:W-:Y:S02]  /*8c60*/  FSEL R165, R31, -INF , !P0 ;  /* 0xff8000001fa57808 */ /* 0x000fe40004000000 */
[----:B------:R-:W-:Y:S02]  /*8c70*/  LDSM.16.MT88.4 R28, [R225+0x100] ;  /* 0x00010000e11c783b */ /* 0x000fe40000004200 */
[----:B------:R-:W-:Y:S02]  /*8c80*/  FMNMX.FTZ R4, R165, R0, !PT ;  /* 0x00000000a5047209 */ /* 0x000fe40007810000 */
[----:B-1----:R-:W-:Y:S04]  /*8c90*/  FMNMX.FTZ R0, R17, R14, !PT ;  /* 0x0000000e11007209 */ /* 0x002fe80007810000 */
[----:B------:R-:W1:Y:S01]  /*8ca0*/  SHFL.BFLY PT, R7, R4, 0x2, 0x1f ;  /* 0x0c401f0004077f89 */ /* 0x000e6200000e0000 */
[C---:B------:R-:W-:Y:S01]  /*8cb0*/  FMUL.FTZ R179, R0.reuse, c[0x0][0x2d0] ;  /* 0x0000b40000b37a20 */ /* 0x040fe20000410000 */
[----:B------:R-:W-:Y:S04]  /*8cc0*/  FSETP.NEU.FTZ.AND P0, PT, R0, -INF , PT ;  /* 0xff8000000000780b */ /* 0x000fe80003f1d000 */
[----:B------:R-:W-:Y:S05]  /*8cd0*/  FSEL R179, R179, RZ, P0 ;  /* 0x000000ffb3b37208 */ /* 0x000fea0000000000 */
[--C-:B------:R-:W-:Y:S02]  /*8ce0*/  FFMA.FTZ R188, R12, c[0x0][0x2d0], -R179.reuse ;  /* 0x0000b4000cbc7a23 */ /* 0x100fe400000108b3 */
[--C-:B------:R-:W-:Y:S02]  /*8cf0*/  FFMA.FTZ R167, R10, c[0x0][0x2d0], -R179.reuse ;  /* 0x0000b4000aa77a23 */ /* 0x100fe400000108b3 */
[--C-:B------:R-:W-:Y:S02]  /*8d00*/  FFMA.FTZ R166, R8, c[0x0][0x2d0], -R179.reuse ;  /* 0x0000b40008a67a23 */ /* 0x100fe400000108b3 */
[--C-:B------:R-:W-:Y:S01]  /*8d10*/  FFMA.FTZ R189, R6, c[0x0][0x2d0], -R179.reuse ;  /* 0x0000b40006bd7a23 */ /* 0x100fe200000108b3 */
[----:B------:R-:W-:Y:S01]  /*8d20*/  MUFU.EX2 R188, R188 ;  /* 0x000000bc00bc7308 */ /* 0x000fe20000000800 */
[--C-:B------:R-:W-:Y:S02]  /*8d30*/  FFMA.FTZ R176, R176, c[0x0][0x2d0], -R179.reuse ;  /* 0x0000b400b0b07a23 */ /* 0x100fe400000108b3 */
[--C-:B------:R-:W-:Y:S02]  /*8d40*/  FFMA.FTZ R194, R194, c[0x0][0x2d0], -R179.reuse ;  /* 0x0000b400c2c27a23 */ /* 0x100fe400000108b3 */
[--C-:B------:R-:W-:Y:S01]  /*8d50*/  FFMA.FTZ R195, R195, c[0x0][0x2d0], -R179.reuse ;  /* 0x0000b400c3c37a23 */ /* 0x100fe200000108b3 */
[----:B-1----:R-:W-:Y:S01]  /*8d60*/  FMNMX.FTZ R5, R4, R7, !PT ;  /* 0x0000000704057209 */ /* 0x002fe20007810000 */
[--C-:B------:R-:W-:Y:S01]  /*8d70*/  FFMA.FTZ R196, R196, c[0x0][0x2d0], -R179.reuse ;  /* 0x0000b400c4c47a23 */ /* 0x100fe200000108b3 */
[----:B------:R-:W-:Y:S01]  /*8d80*/  FSEL R4, R0, RZ, P0 ;  /* 0x000000ff00047208 */ /* 0x000fe20000000000 */
[--C-:B------:R-:W-:Y:S01]  /*8d90*/  FFMA.FTZ R197, R200, c[0x0][0x2d0], -R179.reuse ;  /* 0x0000b400c8c57a23 */ /* 0x100fe200000108b3 */
[----:B------:R-:W1:Y:S01]  /*8da0*/  MUFU.EX2 R167, R167 ;  /* 0x000000a700a77308 */ /* 0x000e620000000800 */
[----:B------:R-:W2:Y:S01]  /*8db0*/  SHFL.BFLY PT, R164, R5, 0x1, 0x1f ;  /* 0x0c201f0005a47f89 */ /* 0x000ea200000e0000 */
[----:B------:R-:W-:Y:S02]  /*8dc0*/  FFMA.FTZ R184, R184, c[0x0][0x2d0], -R179 ;  /* 0x0000b400b8b87a23 */ /* 0x000fe400000108b3 */
[----:B------:R-:W-:Y:S02]  /*8dd0*/  FADD.FTZ R3, -R4, R3 ;  /* 0x0000000304037221 */ /* 0x000fe40000010100 */
[--C-:B------:R-:W-:Y:S02]  /*8de0*/  FFMA.FTZ R202, R202, c[0x0][0x2d0], -R179.reuse ;  /* 0x0000b400caca7a23 */ /* 0x100fe400000108b3 */
[----:B------:R-:W-:Y:S02]  /*8df0*/  FMUL.FTZ R6, R3, c[0x0][0x2d0] ;  /* 0x0000b40003067a20 */ /* 0x000fe40000410000 */
[----:B------:R-:W-:Y:S01]  /*8e00*/  MUFU.EX2 R166, R166 ;  /* 0x000000a600a67308 */ /* 0x000fe20000000800 */
[--C-:B------:R-:W-:Y:S02]  /*8e10*/  FFMA.FTZ R182, R182, c[0x0][0x2d0], -R179.reuse ;  /* 0x0000b400b6b67a23 */ /* 0x100fe400000108b3 */
[--C-:B------:R-:W-:Y:S02]  /*8e20*/  FFMA.FTZ R180, R180, c[0x0][0x2d0], -R179.reuse ;  /* 0x0000b400b4b47a23 */ /* 0x100fe400000108b3 */
[--C-:B------:R-:W-:Y:S05]  /*8e30*/  FFMA.FTZ R178, R178, c[0x0][0x2d0], -R179.reuse ;  /* 0x0000b400b2b27a23 */ /* 0x100fea00000108b3 */
[----:B------:R-:W3:Y:S01]  /*8e40*/  MUFU.EX2 R3, R6 ;  /* 0x0000000600037308 */ /* 0x000ee20000000800 */
[----:B-1----:R-:W-:Y:S02]  /*8e50*/  F2FP.BF16.PACK_AB R168, R167, R188 ;  /* 0x000000bca7a8723e */ /* 0x002fe400000010ff */
[----:B--2---:R-:W-:Y:S04]  /*8e60*/  FMNMX.FTZ R164, R164, R5, !PT ;  /* 0x00000005a4a47209 */ /* 0x004fe80007810000 */
[C---:B------:R-:W-:Y:S01]  /*8e70*/  FSETP.NEU.FTZ.AND P0, PT, R164.reuse, -INF , PT ;  /* 0xff800000a400780b */ /* 0x040fe20003f1d000 */
[C---:B------:R-:W-:Y:S02]  /*8e80*/  FMUL.FTZ R172, R164.reuse, c[0x0][0x2d0] ;  /* 0x0000b400a4ac7a20 */ /* 0x040fe40000410000 */
[----:B------:R-:W1:Y:S01]  /*8e90*/  MUFU.EX2 R189, R189 ;  /* 0x000000bd00bd7308 */ /* 0x000e620000000800 */
[----:B------:R-:W-:Y:S02]  /*8ea0*/  FSEL R5, R164, RZ, P0 ;  /* 0x000000ffa4057208 */ /* 0x000fe40000000000 */
[----:B------:R-:W-:Y:S02]  /*8eb0*/  FSEL R172, R172, RZ, P0 ;  /* 0x000000ffacac7208 */ /* 0x000fe40000000000 */
[----:B------:R-:W-:Y:S01]  /*8ec0*/  PLOP3.LUT P0, PT, PT, PT, UP2, 0x80, 0x0 ;  /* 0x000000000000781c */ /* 0x000fe20003f0f028 */
[----:B------:R-:W-:Y:S02]  /*8ed0*/  FADD.FTZ R5, -R5, R2 ;  /* 0x0000000205057221 */ /* 0x000fe40000010100 */
[--C-:B------:R-:W-:Y:S02]  /*8ee0*/  FFMA.FTZ R193, R15, c[0x0][0x2d0], -R172.reuse ;  /* 0x0000b4000fc17a23 */ /* 0x100fe400000108ac */
[----:B------:R-:W-:Y:S01]  /*8ef0*/  MUFU.EX2 R194, R194 ;  /* 0x000000c200c27308 */ /* 0x000fe20000000800 */
[--C-:B------:R-:W-:Y:S02]  /*8f00*/  FFMA.FTZ R192, R13, c[0x0][0x2d0], -R172.reuse ;  /* 0x0000b4000dc07a23 */ /* 0x100fe400000108ac */
[----:B------:R-:W2:Y:S01]  /*8f10*/  LDSM.16.MT88.4 R12, [R231+0x100] ;  /* 0x00010000e70c783b */ /* 0x000ea20000004200 */
[--C-:B------:R-:W-:Y:S02]  /*8f20*/  FFMA.FTZ R191, R11, c[0x0][0x2d0], -R172.reuse ;  /* 0x0000b4000bbf7a23 */ /* 0x100fe400000108ac */
[--C-:B------:R-:W-:Y:S02]  /*8f30*/  FFMA.FTZ R190, R9, c[0x0][0x2d0], -R172.reuse ;  /* 0x0000b40009be7a23 */ /* 0x100fe400000108ac */
[----:B------:R-:W-:Y:S02]  /*8f40*/  FMUL.FTZ R2, R5, c[0x0][0x2d0] ;  /* 0x0000b40005027a20 */ /* 0x000fe40000410000 */
[----:B------:R-:W-:Y:S01]  /*8f50*/  MUFU.EX2 R193, R193 ;  /* 0x000000c100c17308 */ /* 0x000fe20000000800 */
[C---:B---3--:R-:W-:Y:S02]  /*8f60*/  FMUL.FTZ R4, R3.reuse, R160 ;  /* 0x000000a003047220 */ /* 0x048fe40000410000 */
[----:B------:R-:W-:Y:S01]  /*8f70*/  FMUL.FTZ R5, R3, R161 ;  /* 0x000000a103057220 */ /* 0x000fe20000410000 */
[----:B-1----:R-:W-:Y:S01]  /*8f80*/  F2FP.BF16.PACK_AB R170, R189, R166 ;  /* 0x000000a6bdaa723e */ /* 0x002fe200000010ff */
        /* <DEDUP_REMOVED lines=8> */
[----:B------:R-:W-:Y:S01]  /*9010*/  FMUL.FTZ R33, R3, R133 ;  /* 0x0000008503217220 */ /* 0x000fe20000410000 */
[----:B------:R-:W3:Y:S01]  /*9020*/  MUFU.EX2 R192, R192 ;  /* 0x000000c000c07308 */ /* 0x000ee20000000800 */
[--C-:B------:R-:W-:Y:S02]  /*9030*/  FFMA.FTZ R177, R177, c[0x0][0x2d0], -R172.reuse ;  /* 0x0000b400b1b17a23 */ /* 0x100fe400000108ac */
[C---:B------:R-:W-:Y:S02]  /*9040*/  FMUL.FTZ R36, R3.reuse, R36 ;  /* 0x0000002403247220 */ /* 0x040fe40000410000 */
[C---:B------:R-:W-:Y:S02]  /*9050*/  FMUL.FTZ R37, R3.reuse, R37 ;  /* 0x0000002503257220 */ /* 0x040fe40000410000 */
[C---:B------:R-:W-:Y:S02]  /*9060*/  FMUL.FTZ R40, R3.reuse, R40 ;  /* 0x0000002803287220 */ /* 0x040fe40000410000 */
[C---:B------:R-:W-:Y:S01]  /*9070*/  FMUL.FTZ R41, R3.reuse, R41 ;  /* 0x0000002903297220 */ /* 0x040fe20000410000 */
[----:B------:R-:W-:Y:S01]  /*9080*/  MUFU.EX2 R191, R191 ;  /* 0x000000bf00bf7308 */ /* 0x000fe20000000800 */
[C---:B------:R-:W-:Y:S02]  /*9090*/  FMUL.FTZ R44, R3.reuse, R44 ;  /* 0x0000002c032c7220 */ /* 0x040fe40000410000 */
[C---:B------:R-:W-:Y:S02]  /*90a0*/  FMUL.FTZ R45, R3.reuse, R45 ;  /* 0x0000002d032d7220 */ /* 0x040fe40000410000 */
[C---:B-1----:R-:W-:Y:S02]  /*90b0*/  FMUL.FTZ R6, R2.reuse, R162 ;  /* 0x000000a202067220 */ /* 0x042fe40000410000 */
[C---:B------:R-:W-:Y:S02]  /*90c0*/  FMUL.FTZ R7, R2.reuse, R163 ;  /* 0x000000a302077220 */ /* 0x040fe40000410000 */
[C---:B------:R-:W-:Y:S01]  /*90d0*/  FMUL.FTZ R10, R2.reuse, R158 ;  /* 0x0000009e020a7220 */ /* 0x040fe20000410000 */
[----:B------:R-:W1:Y:S01]  /*90e0*/  MUFU.EX2 R190, R190 ;  /* 0x000000be00be7308 */ /* 0x000e620000000800 */
[C---:B------:R-:W-:Y:S01]  /*90f0*/  FMUL.FTZ R11, R2.reuse, R159 ;  /* 0x0000009f020b7220 */ /* 0x040fe20000410000 */
[----:B------:R-:W-:Y:S01]  /*9100*/  LDSM.16.MT88.4 R160, [R224+0x2900] ;  /* 0x00290000e0a0783b */ /* 0x000fe20000004200 */
[----:B------:R-:W-:Y:S01]  /*9110*/  FMUL.FTZ R18, R2, R150 ;  /* 0x0000009602127220 */ /* 0x000fe20000410000 */
[----:B---3--:R-:W-:Y:S01]  /*9120*/  F2FP.BF16.PACK_AB R169, R192, R193 ;  /* 0x000000c1c0a9723e */ /* 0x008fe200000010ff */
[C---:B------:R-:W-:Y:S02]  /*9130*/  FMUL.FTZ R19, R2.reuse, R151 ;  /* 0x0000009702137220 */ /* 0x040fe40000410000 */
[C---:B------:R-:W-:Y:S02]  /*9140*/  FMUL.FTZ R26, R2.reuse, R142 ;  /* 0x0000008e021a7220 */ /* 0x040fe40000410000 */
[C---:B------:R-:W-:Y:S01]  /*9150*/  FMUL.FTZ R27, R2.reuse, R143 ;  /* 0x0000008f021b7220 */ /* 0x040fe20000410000 */
[----:B------:R-:W-:Y:S01]  /*9160*/  LDSM.16.MT88.4 R148, [R224+0x900] ;  /* 0x00090000e094783b */ /* 0x000fe20000004200 */
[C---:B------:R-:W-:Y:S01]  /*9170*/  FMUL.FTZ R34, R2.reuse, R134 ;  /* 0x0000008602227220 */ /* 0x040fe20000410000 */
[----:B------:R-:W3:Y:S01]  /*9180*/  MUFU.EX2 R195, R195 ;  /* 0x000000c300c37308 */ /* 0x000ee20000000800 */
[C---:B------:R-:W-:Y:S02]  /*9190*/  FMUL.FTZ R35, R2.reuse, R135 ;  /* 0x0000008702237220 */ /* 0x040fe40000410000 */
[C---:B------:R-:W-:Y:S02]  /*91a0*/  FMUL.FTZ R38, R2.reuse, R38 ;  /* 0x0000002602267220 */ /* 0x040fe40000410000 */
[C---:B------:R-:W-:Y:S01]  /*91b0*/  FMUL.FTZ R39, R2.reuse, R39 ;  /* 0x0000002702277220 */ /* 0x040fe20000410000 */
[----:B------:R-:W-:Y:S01]  /*91c0*/  LDSM.16.MT88.4 R132, [R225+0x2100] ;  /* 0x00210000e184783b */ /* 0x000fe20000004200 */
[C---:B------:R-:W-:Y:S02]  /*91d0*/  FMUL.FTZ R42, R2.reuse, R42 ;  /* 0x0000002a022a7220 */ /* 0x040fe40000410000 */
[C---:B------:R-:W-:Y:S01]  /*91e0*/  FMUL.FTZ R43, R2.reuse, R43 ;  /* 0x0000002b022b7220 */ /* 0x040fe20000410000 */
[----:B------:R-:W-:Y:S01]  /*91f0*/  MUFU.EX2 R196, R196 ;  /* 0x000000c400c47308 */ /* 0x000fe20000000800 */
[----:B------:R-:W-:Y:S01]  /*9200*/  FMUL.FTZ R46, R2, R46 ;  /* 0x0000002e022e7220 */ /* 0x000fe20000410000 */
[----:B-1----:R-:W-:Y:S01]  /*9210*/  F2FP.BF16.PACK_AB R171, R190, R191 ;  /* 0x000000bfbeab723e */ /* 0x002fe200000010ff */
[C---:B------:R-:W-:Y:S01]  /*9220*/  FMUL.FTZ R47, R2.reuse, R47 ;  /* 0x0000002f022f7220 */ /* 0x040fe20000410000 */
[----:B------:R-:W-:Y:S01]  /*9230*/  LDSM.16.MT88.4 R140, [R224+0x2100] ;  /* 0x00210000e08c783b */ /* 0x000fe20000004200 */
[C---:B------:R-:W-:Y:S02]  /*9240*/  FMUL.FTZ R48, R3.reuse, R48 ;  /* 0x0000003003307220 */ /* 0x040fe40000410000 */
[C---:B------:R-:W-:Y:S02]  /*9250*/  FMUL.FTZ R49, R3.reuse, R49 ;  /* 0x0000003103317220 */ /* 0x040fe40000410000 */
[C---:B--2---:R-:W-:Y:S01]  /*9260*/  HMMA.16816.F32.BF16 R4, R168.reuse, R12, R4 ;  /* 0x0000000ca804723c */ /* 0x044fe20000041804 */
[----:B------:R-:W-:Y:S02]  /*9270*/  MUFU.EX2 R197, R197 ;  /* 0x000000c500c57308 */ /* 0x000fe40000000800 */
[----:B------:R-:W-:Y:S02]  /*9280*/  LDSM.16.MT88.4 R156, [R225+0x2900] ;  /* 0x00290000e19c783b */ /* 0x000fe40000004200 */
[C---:B------:R-:W-:Y:S02]  /*9290*/  FMUL.FTZ R50, R2.reuse, R50 ;  /* 0x0000003202327220 */ /* 0x040fe40000410000 */
[C---:B------:R-:W-:Y:S01]  /*92a0*/  FMUL.FTZ R12, R3.reuse, R152 ;  /* 0x00000098030c7220 */ /* 0x040fe20000410000 */
[C---:B------:R-:W-:Y:S03]  /*92b0*/  HMMA.16816.F32.BF16 R8, R168.reuse, R14, R8 ;  /* 0x0000000ea808723c */ /* 0x040fe60000041808 */
[----:B------:R-:W-:Y:S01]  /*92c0*/  MUFU.EX2 R202, R202 ;  /* 0x000000ca00ca7308 */ /* 0x000fe20000000800 */
[C---:B------:R-:W-:Y:S02]  /*92d0*/  FMUL.FTZ R13, R3.reuse, R153 ;  /* 0x00000099030d7220 */ /* 0x040fe40000410000 */
[C---:B------:R-:W-:Y:S02]  /*92e0*/  FMUL.FTZ R51, R2.reuse, R51 ;  /* 0x0000003302337220 */ /* 0x040fe40000410000 */
[C---:B------:R-:W-:Y:S04]  /*92f0*/  FMUL.FTZ R14, R2.reuse, R154 ;  /* 0x0000009a020e7220 */ /* 0x040fe80000410000 */
[C---:B------:R-:W-:Y:S02]  /*9300*/  FMUL.FTZ R15, R2.reuse, R155 ;  /* 0x0000009b020f7220 */ /* 0x040fe40000410000 */
[----:B------:R-:W1:Y:S01]  /*9310*/  LDSM.16.MT88.4 R152, [R224+0x100] ;  /* 0x00010000e098783b */ /* 0x000e620000004200 */
        /* <DEDUP_REMOVED lines=11> */
[----:B------:R-:W2:Y:S01]  /*93d0*/  LDSM.16.MT88.4 R144, [R231+0x2100] ;  /* 0x00210000e790783b */ /* 0x000ea20000004200 */
        /* <DEDUP_REMOVED lines=18> */
[C---:B------:R-:W-:Y:S01]  /*9500*/  HMMA.16816.F32.BF16 R32, R168.reuse, R154, R32 ;  /* 0x0000009aa820723c */ /* 0x040fe20000041820 */
[----:B------:R-:W-:Y:S03]  /*9510*/  LDSM.16.MT88.4 R152, [R231+0x2900] ;  /* 0x00290000e798783b */ /* 0x000fe60000004200 */
[C---:B------:R-:W-:Y:S02]  /*9520*/  FMUL.FTZ R67, R2.reuse, R67 ;  /* 0x0000004302437220 */ /* 0x040fe40000410000 */
[C---:B------:R-:W-:Y:S02]  /*9530*/  FMUL.FTZ R68, R3.reuse, R68 ;  /* 0x0000004403447220 */ /* 0x040fe40000410000 */
[C---:B--2---:R-:W-:Y:S04]  /*9540*/  HMMA.16816.F32.BF16 R36, R168.reuse, R144, R36 ;  /* 0x00000090a824723c */ /* 0x044fe80000041824 */
[C---:B------:R-:W-:Y:S02]  /*9550*/  FMUL.FTZ R69, R3.reuse, R69 ;  /* 0x0000004503457220 */ /* 0x040fe40000410000 */
[C---:B------:R-:W-:Y:S02]  /*9560*/  FMUL.FTZ R70, R2.reuse, R70 ;  /* 0x0000004602467220 */ /* 0x040fe40000410000 */
[C---:B------:R-:W-:Y:S01]  /*9570*/  HMMA.16816.F32.BF16 R40, R168.reuse, R146, R40 ;  /* 0x00000092a828723c */ /* 0x040fe20000041828 */
[----:B------:R-:W-:Y:S03]  /*9580*/  LDSM.16.MT88.4 R144, [R225+0x900] ;  /* 0x00090000e190783b */ /* 0x000fe60000004200 */
[C---:B------:R-:W-:Y:S02]  /*9590*/  FMUL.FTZ R71, R2.reuse, R71 ;  /* 0x0000004702477220 */ /* 0x040fe40000410000 */
[C---:B------:R-:W-:Y:S02]  /*95a0*/  FMUL.FTZ R72, R3.reuse, R72 ;  /* 0x0000004803487220 */ /* 0x040fe40000410000 */
[C---:B------:R-:W-:Y:S01]  /*95b0*/  FMUL.FTZ R73, R3.reuse, R73 ;  /* 0x0000004903497220 */ /* 0x040fe20000410000 */
[C---:B----4-:R-:W-:Y:S03]  /*95c0*/  HMMA.16816.F32.BF16 R44, R168.reuse, R136, R44 ;  /* 0x00000088a82c723c */ /* 0x050fe6000004182c */
        /* <DEDUP_REMOVED lines=11> */
[----:B------:R-:W2:Y:S03]  /*9680*/  LDSM.16.MT88.4 R132, [R226+0x4100] ;  /* 0x00410000e284783b */ /* 0x000ea60000004200 */
        /* <DEDUP_REMOVED lines=18> */
[C---:B--2---:R-:W-:Y:S04]  /*97b0*/  HMMA.16816.F32.BF16 R76, R168.reuse, R132, R76 ;  /* 0x00000084a84c723c */ /* 0x044fe8000004184c */
[C---:B------:R-:W-:Y:S02]  /*97c0*/  FMUL.FTZ R93, R3.reuse, R93 ;  /* 0x0000005d035d7220 */ /* 0x040fe40000410000 */
[C---:B------:R-:W-:Y:S02]  /*97d0*/  FMUL.FTZ R94, R2.reuse, R94 ;  /* 0x0000005e025e7220 */ /* 0x040fe40000410000 */
[C---:B------:R-:W-:Y:S01]  /*97e0*/  HMMA.16816.F32.BF16 R80, R168.reuse, R134, R80 ;  /* 0x00000086a850723c */ /* 0x040fe20000041850 */
[----:B------:R-:W2:Y:S03]  /*97f0*/  LDSM.16.MT88.4 R132, [R231+0x6100] ;  /* 0x00610000e784783b */ /* 0x000ea60000004200 */
        /* <DEDUP_REMOVED lines=21> */
[C---:B------:R-:W-:Y:S03]  /*9950*/  FMUL.FTZ R109, R3.reuse, R109 ;  /* 0x0000006d036d7220 */ /* 0x040fe60000410000 */
[C---:B------:R-:W-:Y:S01]  /*9960*/  HMMA.16816.F32.BF16 R104, R168.reuse, R134, R104 ;  /* 0x00000086a868723c */ /* 0x040fe20000041868 */
[----:B------:R-:W2:Y:S02]  /*9970*/  LDSM.16.MT88.4 R132, [R224+0x6100] ;  /* 0x00610000e084783b */ /* 0x000ea40000004200 */
[C---:B------:R-:W-:Y:S02]  /*9980*/  FMUL.FTZ R110, R2.reuse, R110 ;  /* 0x0000006e026e7220 */ /* 0x040fe40000410000 */
[C---:B------:R-:W-:Y:S02]  /*9990*/  FMUL.FTZ R111, R2.reuse, R111 ;  /* 0x0000006f026f7220 */ /* 0x040fe40000410000 */
[C---:B------:R-:W-:Y:S02]  /*99a0*/  FMUL.FTZ R112, R3.reuse, R112 ;  /* 0x0000007003707220 */ /* 0x040fe40000410000 */
[C---:B------:R-:W-:Y:S03]  /*99b0*/  FMUL.FTZ R113, R3.reuse, R113 ;  /* 0x0000007103717220 */ /* 0x040fe60000410000 */
[C---:B----4-:R-:W-:Y:S03]  /*99c0*/  HMMA.16816.F32.BF16 R108, R168.reuse, R140, R108 ;  /* 0x0000008ca86c723c */ /* 0x050fe6000004186c */
[C---:B------:R-:W-:Y:S02]  /*99d0*/  FMUL.FTZ R114, R2.reuse, R114 ;  /* 0x0000007202727220 */ /* 0x040fe40000410000 */
[C---:B------:R-:W-:Y:S02]  /*99e0*/  FMUL.FTZ R115, R2.reuse, R115 ;  /* 0x0000007302737220 */ /* 0x040fe40000410000 */
[C---:B------:R-:W-:Y:S02]  /*99f0*/  FMUL.FTZ R116, R3.reuse, R116 ;  /* 0x0000007403747220 */ /* 0x040fe40000410000 */
[----:B------:R-:W-:Y:S03]  /*9a00*/  FMUL.FTZ R117, R3, R117 ;  /* 0x0000007503757220 */ /* 0x000fe60000410000 */
[C---:B------:R-:W-:Y:S01]  /*9a10*/  HMMA.16816.F32.BF16 R112, R168.reuse, R142, R112 ;  /* 0x0000008ea870723c */ /* 0x040fe20000041870 */
[----:B------:R-:W4:Y:S02]  /*9a20*/  LDSM.16.MT88.4 R140, [R231+0x900] ;  /* 0x00090000e78c783b */ /* 0x000f240000004200 */
[C---:B------:R-:W-:Y:S02]  /*9a30*/  FMUL.FTZ R118, R2.reuse, R118 ;  /* 0x0000007602767220 */ /* 0x040fe40000410000 */
[----:B------:R-:W-:Y:S02]  /*9a40*/  FMUL.FTZ R119, R2, R119 ;  /* 0x0000007702777220 */ /* 0x000fe40000410000 */
[--C-:B------:R-:W-:Y:S02]  /*9a50*/  FFMA.FTZ R198, R198, c[0x0][0x2d0], -R172.reuse ;  /* 0x0000b400c6c67a23 */ /* 0x100fe400000108ac */
[--C-:B------:R-:W-:Y:S03]  /*9a60*/  FFMA.FTZ R199, R199, c[0x0][0x2d0], -R172.reuse ;  /* 0x0000b400c7c77a23 */ /* 0x100fe600000108ac */
[C---:B-1----:R-:W-:Y:S01]  /*9a70*/  HMMA.16816.F32.BF16 R116, R168.reuse, R136, R116 ;  /* 0x00000088a874723c */ /* 0x042fe20000041874 */
[----:B------:R-:W-:Y:S02]  /*9a80*/  MUFU.EX2 R198, R198 ;  /* 0x000000c600c67308 */ /* 0x000fe40000000800 */
[C---:B------:R-:W-:Y:S02]  /*9a90*/  FMUL.FTZ R120, R3.reuse, R120 ;  /* 0x0000007803787220 */ /* 0x040fe40000410000 */
[----:B------:R-:W-:Y:S02]  /*9aa0*/  FMUL.FTZ R121, R3, R121 ;  /* 0x0000007903797220 */ /* 0x000fe40000410000 */
[--C-:B------:R-:W-:Y:S02]  /*9ab0*/  FFMA.FTZ R200, R203, c[0x0][0x2d0], -R172.reuse ;  /* 0x0000b400cbc87a23 */ /* 0x100fe400000108ac */
[C---:B------:R-:W-:Y:S02]  /*9ac0*/  FMUL.FTZ R122, R2.reuse, R122 ;  /* 0x0000007a027a7220 */ /* 0x040fe40000410000 */
[----:B------:R-:W1:Y:S01]  /*9ad0*/  MUFU.EX2 R199, R199 ;  /* 0x000000c700c77308 */ /* 0x000e620000000800 */
[----:B------:R-:W-:Y:S02]  /*9ae0*/  FMUL.FTZ R123, R2, R123 ;  /* 0x0000007b027b7220 */ /* 0x000fe40000410000 */
[--C-:B------:R-:W-:Y:S02]  /*9af0*/  FFMA.FTZ R201, R201, c[0x0][0x2d0], -R172.reuse ;  /* 0x0000b400c9c97a23 */ /* 0x100fe400000108ac */
[--C-:B------:R-:W-:Y:S02]  /*9b00*/  FFMA.FTZ R183, R183, c[0x0][0x2d0], -R172.reuse ;  /* 0x0000b400b7b77a23 */ /* 0x100fe400000108ac */
[--C-:B------:R-:W-:Y:S01]  /*9b10*/  FFMA.FTZ R203, R186, c[0x0][0x2d0], -R179.reuse ;  /* 0x0000b400bacb7a23 */ /* 0x100fe200000108b3 */
[C---:B------:R-:W-:Y:S01]  /*9b20*/  HMMA.16816.F32.BF16 R120, R168.reuse, R138, R120 ;  /* 0x0000008aa878723c */ /* 0x040fe20000041878 */
[----:B------:R-:W5:Y:S01]  /*9b30*/  LDSM.16.MT88.4 R136, [R226+0x900] ;  /* 0x00090000e288783b */ /* 0x000f620000004200 */
[----:B------:R-:W-:Y:S01]  /*9b40*/  MUFU.EX2 R200, R200 ;  /* 0x000000c800c87308 */ /* 0x000fe20000000800 */
[C---:B------:R-:W-:Y:S02]  /*9b50*/  FMUL.FTZ R124, R3.reuse, R124 ;  /* 0x0000007c037c7220 */ /* 0x040fe40000410000 */
[----:B------:R-:W-:Y:S02]  /*9b60*/  FMUL.FTZ R125, R3, R125 ;  /* 0x0000007d037d7220 */ /* 0x000fe40000410000 */
[C---:B------:R-:W-:Y:S02]  /*9b70*/  FMUL.FTZ R126, R2.reuse, R126 ;  /* 0x0000007e027e7220 */ /* 0x040fe40000410000 */
[----:B------:R-:W-:Y:S03]  /*9b80*/  FMUL.FTZ R127, R2, R127 ;  /* 0x0000007f027f7220 */ /* 0x000fe60000410000 */
[----:B------:R-:W4:Y:S01]  /*9b90*/  MUFU.EX2 R201, R201 ;  /* 0x000000c900c97308 */ /* 0x000f220000000800 */
[----:B------:R-:W-:Y:S02]  /*9ba0*/  FFMA.FTZ R179, R174, c[0x0][0x2d0], -R179 ;  /* 0x0000b400aeb37a23 */ /* 0x000fe400000108b3 */
[--C-:B------:R-:W-:Y:S01]  /*9bb0*/  FFMA.FTZ R185, R185, c[0x0][0x2d0], -R172.reuse ;  /* 0x0000b400b9b97a23 */ /* 0x100fe200000108ac */
[C---:B--2---:R-:W-:Y:S03]  /*9bc0*/  HMMA.16816.F32.BF16 R124, R168.reuse, R132, R124 ;  /* 0x00000084a87c723c */ /* 0x044fe6000004187c */
[C---:B------:R-:W-:Y:S02]  /*9bd0*/  FMUL.FTZ R128, R3.reuse, R128 ;  /* 0x0000008003807220 */ /* 0x040fe40000410000 */
[----:B------:R-:W-:Y:S01]  /*9be0*/  FMUL.FTZ R129, R3, R129 ;  /* 0x0000008103817220 */ /* 0x000fe20000410000 */
[----:B------:R-:W-:Y:S01]  /*9bf0*/  MUFU.EX2 R186, R182 ;  /* 0x000000b600ba7308 */ /* 0x000fe20000000800 */
[C---:B------:R-:W-:Y:S01]  /*9c00*/  FMUL.FTZ R130, R2.reuse, R130 ;  /* 0x0000008202827220 */ /* 0x040fe20000410000 */
[----:B---3--:R-:W-:Y:S01]  /*9c10*/  F2FP.BF16.PACK_AB R132, R195, R194 ;  /* 0x000000c2c384723e */ /* 0x008fe200000010ff */
[C---:B------:R-:W-:Y:S03]  /*9c20*/  FMUL.FTZ R131, R2.reuse, R131 ;  /* 0x0000008302837220 */ /* 0x040fe60000410000 */
[----:B-1----:R-:W-:Y:S01]  /*9c30*/  F2FP.BF16.PACK_AB R133, R199, R198 ;  /* 0x000000c6c785723e */ /* 0x002fe200000010ff */
[--C-:B------:R-:W-:Y:S02]  /*9c40*/  FFMA.FTZ R187, R187, c[0x0][0x2d0], -R172.reuse ;  /* 0x0000b400bbbb7a23 */ /* 0x100fe400000108ac */
[----:B------:R-:W-:Y:S01]  /*9c50*/  FFMA.FTZ R181, R181, c[0x0][0x2d0], -R172 ;  /* 0x0000b400b5b57a23 */ /* 0x000fe200000108ac */
[----:B------:R-:W-:Y:S01]  /*9c60*/  HMMA.16816.F32.BF16 R128, R168, R134, R128 ;  /* 0x00000086a880723c */ /* 0x000fe20000041880 */
[----:B------:R-:W-:Y:S02]  /*9c70*/  MUFU.EX2 R185, R185 ;  /* 0x000000b900b97308 */ /* 0x000fe40000000800 */
[----:B------:R-:W-:Y:S02]  /*9c80*/  FFMA.FTZ R188, R3, R244, R188 ;  /* 0x000000f403bc7223 */ /* 0x000fe400000100bc */
[----:B------:R-:W-:Y:S02]  /*9c90*/  FFMA.FTZ R193, R2, R243, R193 ;  /* 0x000000f302c17223 */ /* 0x000fe400000100c1 */
[----:B------:R-:W-:Y:S01]  /*9ca0*/  F2FP.BF16.PACK_AB R134, R197, R196 ;  /* 0x000000c4c586723e */ /* 0x000fe200000010ff */
[----:B------:R-:W-:Y:S01]  /*9cb0*/  FADD.FTZ R167, R167, R188 ;  /* 0x000000bca7a77221 */ /* 0x000fe20000010000 */
[----:B----4-:R-:W-:Y:S02]  /*9cc0*/  F2FP.BF16.PACK_AB R135, R201, R200 ;  /* 0x000000c8c987723e */ /* 0x010fe400000010ff */
[----:B------:R-:W1:Y:S01]  /*9cd0*/  MUFU.EX2 R171, R184 ;  /* 0x000000b800ab7308 */ /* 0x000e620000000800 */
[----:B------:R-:W-:Y:S02]  /*9ce0*/  FADD.FTZ R192, R192, R193 ;  /* 0x000000c1c0c07221 */ /* 0x000fe40000010000 */
[----:B------:R-:W-:Y:S02]  /*9cf0*/  FADD.FTZ R166, R166, R167 ;  /* 0x000000a7a6a67221 */ /* 0x000fe40000010000 */
[C---:B------:R-:W-:Y:S05]  /*9d00*/  HMMA.16816.F32.BF16 R4, R132.reuse, R140, R4 ;  /* 0x0000008c8404723c */ /* 0x040fea0000041804 */
[----:B------:R-:W-:Y:S01]  /*9d10*/  MUFU.EX2 R184, R181 ;  /* 0x000000b500b87308 */ /* 0x000fe20000000800 */
[----:B------:R-:W-:Y:S02]  /*9d20*/  FADD.FTZ R3, R191, R192 ;  /* 0x000000c0bf037221 */ /* 0x000fe40000010000 */
[C---:B------:R-:W-:Y:S01]  /*9d30*/  HMMA.16816.F32.BF16 R8, R132.reuse, R142, R8 ;  /* 0x0000008e8408723c */ /* 0x040fe20000041808 */
[----:B------:R-:W2:Y:S03]  /*9d40*/  LDSM.16.MT88.4 R140, [R226+0x2900] ;  /* 0x00290000e28c783b */ /* 0x000ea60000004200 */
[----:B------:R-:W-:Y:S02]  /*9d50*/  FADD.FTZ R189, R189, R166 ;  /* 0x000000a6bdbd7221 */ /* 0x000fe40000010000 */
[----:B------:R-:W-:Y:S01]  /*9d60*/  FADD.FTZ R3, R190, R3 ;  /* 0x00000003be037221 */ /* 0x000fe20000010000 */
[----:B------:R1:W-:Y:S01]  /*9d70*/  MUFU.EX2 R168, R183 ;  /* 0x000000b700a87308 */ /* 0x0003e20000000800 */
[C---:B-----5:R-:W-:Y:S04]  /*9d80*/  HMMA.16816.F32.BF16 R12, R132.reuse, R136, R12 ;  /* 0x00000088840c723c */ /* 0x060fe8000004180c */
[----:B------:R-:W-:Y:S02]  /*9d90*/  FADD.FTZ R194, R194, R189 ;  /* 0x000000bdc2c27221 */ /* 0x000fe40000010000 */
[----:B------:R-:W-:Y:S02]  /*9da0*/  FADD.FTZ R198, R198, R3 ;  /* 0x00000003c6c67221 */ /* 0x000fe40000010000 */
[C---:B------:R-:W-:Y:S01]  /*9db0*/  HMMA.16816.F32.BF16 R16, R132.reuse, R138, R16 ;  /* 0x0000008a8410723c */ /* 0x040fe20000041810 */
[----:B------:R-:W3:Y:S01]  /*9dc0*/  LDSM.16.MT88.4 R136, [R231+0x4900] ;  /* 0x00490000e788783b */ /* 0x000ee20000004200 */
[----:B------:R-:W-:Y:S02]  /*9dd0*/  MUFU.EX2 R169, R187 ;  /* 0x000000bb00a97308 */ /* 0x000fe40000000800 */
[----:B------:R-:W-:Y:S02]  /*9de0*/  FADD.FTZ R195, R195, R194 ;  /* 0x000000c2c3c37221 */ /* 0x000fe40000010000 */
[----:B------:R-:W-:Y:S02]  /*9df0*/  FADD.FTZ R199, R199, R198 ;  /* 0x000000c6c7c77221 */ /* 0x000fe40000010000 */
[C---:B------:R-:W-:Y:S04]  /*9e00*/  HMMA.16816.F32.BF16 R20, R132.reuse, R144, R20 ;  /* 0x000000908414723c */ /* 0x040fe80000041814 */
[----:B------:R-:W-:Y:S01]  /*9e10*/  MUFU.EX2 R187, R176 ;  /* 0x000000b000bb7308 */ /* 0x000fe20000000800 */
[----:B------:R-:W-:Y:S01]  /*9e20*/  FADD.FTZ R196, R196, R195 ;  /* 0x000000c3c4c47221 */ /* 0x000fe20000010000 */
[----:B-1----:R-:W-:Y:S02]  /*9e30*/  MOV R183, R171 ;  /* 0x000000ab00b77202 */ /* 0x002fe40000000f00 */
[C---:B------:R-:W-:Y:S01]  /*9e40*/  HMMA.16816.F32.BF16 R24, R132.reuse, R146, R24 ;  /* 0x000000928418723c */ /* 0x040fe20000041818 */
[----:B------:R-:W1:Y:S03]  /*9e50*/  LDSM.16.MT88.4 R144, [R226+0x4900] ;  /* 0x00490000e290783b */ /* 0x000e660000004200 */
[----:B------:R-:W-:Y:S02]  /*9e60*/  FADD.FTZ R200, R200, R199 ;  /* 0x000000c7c8c87221 */ /* 0x000fe40000010000 */
[----:B------:R-:W4:Y:S01]  /*9e70*/  MUFU.EX2 R171, R180 ;  /* 0x000000b400ab7308 */ /* 0x000f220000000800 */
[----:B------:R-:W-:Y:S01]  /*9e80*/  FADD.FTZ R197, R197, R196 ;  /* 0x000000c4c5c57221 */ /* 0x000fe20000010000 */
[C---:B------:R-:W-:Y:S04]  /*9e90*/  HMMA.16816.F32.BF16 R28, R132.reuse, R148, R28 ;  /* 0x00000094841c723c */ /* 0x040fe8000004181c */
[----:B------:R-:W-:Y:S04]  /*9ea0*/  FADD.FTZ R201, R201, R200 ;  /* 0x000000c8c9c97221 */ /* 0x000fe80000010000 */
[C---:B------:R-:W-:Y:S01]  /*9eb0*/  HMMA.16816.F32.BF16 R32, R132.reuse, R150, R32 ;  /* 0x000000968420723c */ /* 0x040fe20000041820 */
[----:B------:R-:W5:Y:S01]  /*9ec0*/  LDSM.16.MT88.4 R148, [R225+0x4900] ;  /* 0x00490000e194783b */ /* 0x000f620000004200 */
[----:B------:R-:W-:Y:S06]  /*9ed0*/  MUFU.EX2 R180, R179 ;  /* 0x000000b300b47308 */ /* 0x000fec0000000800 */
[C---:B------:R-:W-:Y:S04]  /*9ee0*/  HMMA.16816.F32.BF16 R36, R132.reuse, R152, R36 ;  /* 0x000000988424723c */ /* 0x040fe80000041824 */
[----:B------:R4:W-:Y:S04]  /*9ef0*/  MUFU.EX2 R170, R178 ;  /* 0x000000b200aa7308 */ /* 0x0009e80000000800 */
[C---:B------:R-:W-:Y:S01]  /*9f00*/  HMMA.16816.F32.BF16 R40, R132.reuse, R154, R40 ;  /* 0x0000009a8428723c */ /* 0x040fe20000041828 */
[----:B------:R-:W-:Y:S05]  /*9f10*/  LDSM.16.MT88.4 R152, [R231+0x3100] ;  /* 0x00310000e798783b */ /* 0x000fea0000004200 */
[----:B------:R-:W1:Y:S02]  /*9f20*/  MUFU.EX2 R203, R203 ;  /* 0x000000cb00cb7308 */ /* 0x000e640000000800 */
[C---:B--2---:R-:W-:Y:S08]  /*9f30*/  HMMA.16816.F32.BF16 R44, R132.reuse, R140, R44 ;  /* 0x0000008c842c723c */ /* 0x044ff0000004182c */
[C---:B------:R-:W-:Y:S01]  /*9f40*/  HMMA.16816.F32.BF16 R48, R132.reuse, R142, R48 ;  /* 0x0000008e8430723c */ /* 0x040fe20000041830 */
[----:B------:R-:W2:Y:S03]  /*9f50*/  LDSM.16.MT88.4 R140, [R224+0x4900] ;  /* 0x00490000e08c783b */ /* 0x000ea60000004200 */
[----:B----4-:R-:W-:Y:S02]  /*9f60*/  MOV R178, R171 ;  /* 0x000000ab00b27202 */ /* 0x010fe40000000f00 */
[----:B------:R-:W-:Y:S02]  /*9f70*/  MUFU.EX2 R171, R177 ;  /* 0x000000b100ab7308 */ /* 0x000fe40000000800 */
        /* <DEDUP_REMOVED lines=9> */
[C---:B-1----:R-:W-:Y:S08]  /*a010*/  HMMA.16816.F32.BF16 R76, R132.reuse, R144, R76 ;  /* 0x00000090844c723c */ /* 0x042ff0000004184c */
[C---:B------:R-:W-:Y:S01]  /*a020*/  HMMA.16816.F32.BF16 R80, R132.reuse, R146, R80 ;  /* 0x000000928450723c */ /* 0x040fe20000041850 */
[----:B------:R-:W1:Y:S07]  /*a030*/  LDSM.16.MT88.4 R144, [R226+0x6900] ;  /* 0x00690000e290783b */ /* 0x000e6e0000004200 */
[C---:B-----5:R-:W-:Y:S08]  /*a040*/  HMMA.16816.F32.BF16 R84, R132.reuse, R148, R84 ;  /* 0x000000948454723c */ /* 0x060ff00000041854 */
[C---:B------:R-:W-:Y:S01]  /*a050*/  HMMA.16816.F32.BF16 R88, R132.reuse, R150, R88 ;  /* 0x000000968458723c */ /* 0x040fe20000041858 */
[----:B------:R-:W4:Y:S07]  /*a060*/  LDSM.16.MT88.4 R148, [R225+0x6900] ;  /* 0x00690000e194783b */ /* 0x000f2e0000004200 */
        /* <DEDUP_REMOVED lines=9> */
[C---:B----4-:R-:W-:Y:S08]  /*a100*/  HMMA.16816.F32.BF16 R116, R132.reuse, R148, R116 ;  /* 0x000000948474723c */ /* 0x050ff00000041874 */
[C---:B------:R-:W-:Y:S01]  /*a110*/  HMMA.16816.F32.BF16 R120, R132.reuse, R150, R120 ;  /* 0x000000968478723c */ /* 0x040fe20000041878 */
[----:B------:R-:W4:Y:S07]  /*a120*/  LDSM.16.MT88.4 R148, [R225+0x1100] ;  /* 0x00110000e194783b */ /* 0x000f2e0000004200 */
[C---:B--2---:R-:W-:Y:S08]  /*a130*/  HMMA.16816.F32.BF16 R124, R132.reuse, R140, R124 ;  /* 0x0000008c847c723c */ /* 0x044ff0000004187c */
[----:B------:R-:W-:Y:S01]  /*a140*/  HMMA.16816.F32.BF16 R128, R132, R142, R128 ;  /* 0x0000008e8480723c */ /* 0x000fe20000041880 */
[----:B------:R-:W2:Y:S06]  /*a150*/  LDSM.16.MT88.4 R140, [R224+0x1100] ;  /* 0x00110000e08c783b */ /* 0x000eac0000004200 */
[----:B------:R-:W-:Y:S02]  /*a160*/  F2FP.BF16.PACK_AB R134, R186, R183 ;  /* 0x000000b7ba86723e */ /* 0x000fe400000010ff */
[----:B------:R-:W-:Y:S03]  /*a170*/  F2FP.BF16.PACK_AB R133, R185, R169 ;  /* 0x000000a9b985723e */ /* 0x000fe600000010ff */
[----:B------:R-:W-:Y:S02]  /*a180*/  F2FP.BF16.PACK_AB R135, R184, R168 ;  /* 0x000000a8b887723e */ /* 0x000fe400000010ff */
[C---:B------:R-:W-:Y:S01]  /*a190*/  F2FP.BF16.PACK_AB R132, R203.reuse, R202 ;  /* 0x000000cacb84723e */ /* 0x040fe200000010ff */
[----:B------:R-:W-:Y:S04]  /*a1a0*/  FADD.FTZ R202, R202, R197 ;  /* 0x000000c5caca7221 */ /* 0x000fe80000010000 */
[----:B------:R-:W-:Y:S02]  /*a1b0*/  FADD.FTZ R3, R203, R202 ;  /* 0x000000cacb037221 */ /* 0x000fe40000010000 */
        /* <DEDUP_REMOVED lines=8> */
[----:B------:R-:W-:Y:S07]  /*a240*/  LDSM.16.MT88.4 R148, [R231+0x7100] ;  /* 0x00710000e794783b */ /* 0x000fee0000004200 */
[C---:B--2---:R-:W-:Y:S08]  /*a250*/  HMMA.16816.F32.BF16 R28, R132.reuse, R140, R28 ;  /* 0x0000008c841c723c */ /* 0x044ff0000004181c */
[C---:B------:R-:W-:Y:S01]  /*a260*/  HMMA.16816.F32.BF16 R32, R132.reuse, R142, R32 ;  /* 0x0000008e8420723c */ /* 0x040fe20000041820 */
[----:B------:R-:W2:Y:S07]  /*a270*/  LDSM.16.MT88.4 R140, [R226+0x5100] ;  /* 0x00510000e28c783b */ /* 0x000eae0000004200 */
        /* <DEDUP_REMOVED lines=12> */
[C---:B------:R-:W-:Y:S07]  /*a340*/  HMMA.16816.F32.BF16 R68, R132.reuse, R160, R68 ;  /* 0x000000a08444723c */ /* 0x040fee0000041844 */
[--C-:B------:R-:W-:Y:S01]  /*a350*/  FFMA.FTZ R161, R175, c[0x0][0x2d0], -R172.reuse ;  /* 0x0000b400afa17a23 */ /* 0x100fe200000108ac */
[C---:B------:R-:W-:Y:S03]  /*a360*/  HMMA.16816.F32.BF16 R72, R132.reuse, R162, R72 ;  /* 0x000000a28448723c */ /* 0x040fe60000041848 */
[----:B------:R-:W-:Y:S01]  /*a370*/  MUFU.EX2 R182, R161 ;  /* 0x000000a100b67308 */ /* 0x000fe20000000800 */
[--C-:B------:R-:W-:Y:S02]  /*a380*/  FFMA.FTZ R160, R173, c[0x0][0x2d0], -R172.reuse ;  /* 0x0000b400ada07a23 */ /* 0x100fe400000108ac */
[----:B------:R-:W-:Y:S02]  /*a390*/  FFMA.FTZ R172, R165, c[0x0][0x2d0], -R172 ;  /* 0x0000b400a5ac7a23 */ /* 0x000fe400000108ac */
[C---:B--2---:R-:W-:Y:S05]  /*a3a0*/  HMMA.16816.F32.BF16 R76, R132.reuse, R140, R76 ;  /* 0x0000008c844c723c */ /* 0x044fea000004184c */
[----:B------:R-:W2:Y:S03]  /*a3b0*/  MUFU.EX2 R181, R160 ;  /* 0x000000a000b57308 */ /* 0x000ea60000000800 */
[C---:B------:R-:W-:Y:S01]  /*a3c0*/  HMMA.16816.F32.BF16 R80, R132.reuse, R142, R80 ;  /* 0x0000008e8450723c */ /* 0x040fe20000041850 */
[----:B------:R-:W4:Y:S06]  /*a3d0*/  LDSM.16.MT88.4 R140, [R226+0x7100] ;  /* 0x00710000e28c783b */ /* 0x000f2c0000004200 */
[----:B------:R5:W2:Y:S01]  /*a3e0*/  MUFU.EX2 R165, R172 ;  /* 0x000000ac00a57308 */ /* 0x000aa20000000800 */
[C---:B---3--:R-:W-:Y:S08]  /*a3f0*/  HMMA.16816.F32.BF16 R84, R132.reuse, R136, R84 ;  /* 0x000000888454723c */ /* 0x048ff00000041854 */
[C---:B------:R-:W-:Y:S01]  /*a400*/  HMMA.16816.F32.BF16 R88, R132.reuse, R138, R88 ;  /* 0x0000008a8458723c */ /* 0x040fe20000041858 */
[----:B------:R-:W3:Y:S07]  /*a410*/  LDSM.16.MT88.4 R136, [R224+0x7100] ;  /* 0x00710000e088783b */ /* 0x000eee0000004200 */
[C---:B-1----:R-:W-:Y:S01]  /*a420*/  HMMA.16816.F32.BF16 R92, R132.reuse, R144, R92 ;  /* 0x00000090845c723c */ /* 0x042fe2000004185c */
[----:B-----5:R-:W-:Y:S07]  /*a430*/  LDSM.16.MT88.4 R172, [R225+0x1900] ;  /* 0x00190000e1ac783b */ /* 0x020fee0000004200 */
[C---:B------:R-:W-:Y:S01]  /*a440*/  HMMA.16816.F32.BF16 R96, R132.reuse, R146, R96 ;  /* 0x000000928460723c */ /* 0x040fe20000041860 */
[----:B------:R-:W1:Y:S07]  /*a450*/  LDSM.16.MT88.4 R144, [R226+0x1900] ;  /* 0x00190000e290783b */ /* 0x000e6e0000004200 */
[C---:B------:R-:W-:Y:S07]  /*a460*/  HMMA.16816.F32.BF16 R100, R132.reuse, R148, R100 ;  /* 0x000000948464723c */ /* 0x040fee0000041864 */
[----:B------:R-:W-:Y:S01]  /*a470*/  MOV R149, R178 ;  /* 0x000000b200957202 */ /* 0x000fe20000000f00 */
[C---:B------:R-:W-:Y:S01]  /*a480*/  HMMA.16816.F32.BF16 R104, R132.reuse, R150, R104 ;  /* 0x000000968468723c */ /* 0x040fe20000041868 */
[----:B------:R-:W5:Y:S07]  /*a490*/  LDSM.16.MT88.4 R176, [R224+0x1900] ;  /* 0x00190000e0b0783b */ /* 0x000f6e0000004200 */
[C---:B----4-:R-:W-:Y:S07]  /*a4a0*/  HMMA.16816.F32.BF16 R108, R132.reuse, R140, R108 ;  /* 0x0000008c846c723c */ /* 0x050fee000004186c */
[----:B------:R-:W-:Y:S01]  /*a4b0*/  MOV R140, R180 ;  /* 0x000000b4008c7202 */ /* 0x000fe20000000f00 */
[C---:B------:R-:W-:Y:S04]  /*a4c0*/  HMMA.16816.F32.BF16 R112, R132.reuse, R142, R112 ;  /* 0x0000008e8470723c */ /* 0x040fe80000041870 */
[----:B--2---:R-:W-:Y:S03]  /*a4d0*/  MOV R141, R181 ;  /* 0x000000b5008d7202 */ /* 0x004fe60000000f00 */
[----:B------:R-:W-:Y:S01]  /*a4e0*/  MOV R142, R183 ;  /* 0x000000b7008e7202 */ /* 0x000fe20000000f00 */
[C---:B------:R-:W-:Y:S04]  /*a4f0*/  HMMA.16816.F32.BF16 R116, R132.reuse, R152, R116 ;  /* 0x000000988474723c */ /* 0x040fe80000041874 */
[----:B------:R-:W-:Y:S04]  /*a500*/  MOV R143, R185 ;  /* 0x000000b9008f7202 */ /* 0x000fe80000000f00 */
[C---:B------:R-:W-:Y:S08]  /*a510*/  HMMA.16816.F32.BF16 R120, R132.reuse, R154, R120 ;  /* 0x0000009a8478723c */ /* 0x040ff00000041878 */
[C---:B---3--:R-:W-:Y:S07]  /*a520*/  HMMA.16816.F32.BF16 R124, R132.reuse, R136, R124 ;  /* 0x00000088847c723c */ /* 0x048fee000004187c */
[----:B------:R-:W-:Y:S01]  /*a530*/  MOV R136, R187 ;  /* 0x000000bb00887202 */ /* 0x000fe20000000f00 */
[----:B------:R-:W-:Y:S04]  /*a540*/  HMMA.16816.F32.BF16 R128, R132, R138, R128 ;  /* 0x0000008a8480723c */ /* 0x000fe80000041880 */
[----:B------:R-:W-:Y:S02]  /*a550*/  MOV R137, R182 ;  /* 0x000000b600897202 */ /* 0x000fe40000000f00 */
[----:B------:R-:W2:Y:S01]  /*a560*/  LDSM.16.MT88.4 R180, [R231+0x3900] ;  /* 0x00390000e7b4783b */ /* 0x000ea20000004200 */
[----:B------:R-:W-:Y:S02]  /*a570*/  MOV R134, R170 ;  /* 0x000000aa00867202 */ /* 0x000fe40000000f00 */
[----:B------:R-:W-:Y:S03]  /*a580*/  MOV R135, R171 ;  /* 0x000000ab00877202 */ /* 0x000fe60000000f00 */
[----:B------:R-:W-:Y:S02]  /*a590*/  MOV R139, R168 ;  /* 0x000000a8008b7202 */ /* 0x000fe40000000f00 */
[----:B------:R-:W-:Y:S02]  /*a5a0*/  MOV R133, R169 ;  /* 0x000000a900857202 */ /* 0x000fe40000000f00 */
[----:B------:R-:W-:Y:S02]  /*a5b0*/  F2FP.BF16.PACK_AB R168, R134, R149 ;  /* 0x0000009586a8723e */ /* 0x000fe400000010ff */
[----:B------:R-:W-:Y:S02]  /*a5c0*/  F2FP.BF16.PACK_AB R170, R140, R136 ;  /* 0x000000888caa723e */ /* 0x000fe400000010ff */
[----:B------:R-:W-:Y:S02]  /*a5d0*/  F2FP.BF16.PACK_AB R169, R137, R135 ;  /* 0x0000008789a9723e */ /* 0x000fe400000010ff */
[----:B------:R-:W-:Y:S02]  /*a5e0*/  F2FP.BF16.PACK_AB R171, R165, R141 ;  /* 0x0000008da5ab723e */ /* 0x000fe400000010ff */
[----:B------:R-:W-:Y:S02]  /*a5f0*/  MOV R132, R184 ;  /* 0x000000b800847202 */ /* 0x000fe40000000f00 */
[----:B------:R-:W-:Y:S02]  /*a600*/  MOV R138, R186 ;  /* 0x000000ba008a7202 */ /* 0x000fe40000000f00 */
[----:B------:R-:W3:Y:S01]  /*a610*/  LDSM.16.MT88.4 R184, [R226+0x3900] ;  /* 0x00390000e2b8783b */ /* 0x000ee20000004200 */
[C---:B------:R-:W-:Y:S07]  /*a620*/  HMMA.16816.F32.BF16 R160, R168.reuse, R156, R4 ;  /* 0x0000009ca8a0723c */ /* 0x040fee0000041804 */
[----:B------:R-:W4:Y:S01]  /*a630*/  LDSM.16.MT88.4 R4, [R225+0x3900] ;  /* 0x00390000e104783b */ /* 0x000f220000004200 */
[C---:B------:R-:W-:Y:S07]  /*a640*/  HMMA.16816.F32.BF16 R156, R168.reuse, R158, R8 ;  /* 0x0000009ea89c723c */ /* 0x040fee0000041808 */
[----:B------:R-:W-:Y:S01]  /*a650*/  MOV R11, R149 ;  /* 0x00000095000b7202 */ /* 0x000fe20000000f00 */
[C---:B-1----:R-:W-:Y:S01]  /*a660*/  HMMA.16816.F32.BF16 R152, R168.reuse, R144, R12 ;  /* 0x00000090a898723c */ /* 0x042fe2000004180c */
[----:B------:R-:W-:Y:S07]  /*a670*/  LDSM.16.MT88.4 R12, [R231+0x5900] ;  /* 0x00590000e70c783b */ /* 0x000fee0000004200 */
[C---:B------:R-:W-:Y:S07]  /*a680*/  HMMA.16816.F32.BF16 R148, R168.reuse, R146, R16 ;  /* 0x00000092a894723c */ /* 0x040fee0000041810 */
[----:B------:R-:W-:Y:S01]  /*a690*/  MOV R19, R132 ;  /* 0x0000008400137202 */ /* 0x000fe20000000f00 */
[C---:B------:R-:W-:Y:S04]  /*a6a0*/  HMMA.16816.F32.BF16 R144, R168.reuse, R172, R20 ;  /* 0x000000aca890723c */ /* 0x040fe80000041814 */
[----:B------:R-:W-:Y:S02]  /*a6b0*/  MOV R18, R11 ;  /* 0x0000000b00127202 */ /* 0x000fe40000000f00 */
[----:B------:R-:W1:Y:S01]  /*a6c0*/  LDSM.16.MT88.4 R8, [R224+0x3900] ;  /* 0x00390000e008783b */ /* 0x000e620000004200 */
[----:B------:R-:W-:Y:S02]  /*a6d0*/  MOV R22, R142 ;  /* 0x0000008e00167202 */ /* 0x000fe40000000f00 */
[----:B------:R-:W-:Y:S03]  /*a6e0*/  MOV R23, R143 ;  /* 0x0000008f00177202 */ /* 0x000fe60000000f00 */
[----:B------:R-:W-:Y:S02]  /*a6f0*/  MOV R173, R140 ;  /* 0x0000008c00ad7202 */ /* 0x000fe40000000f00 */
[----:B------:R-:W-:Y:S02]  /*a700*/  MOV R172, R141 ;  /* 0x0000008d00ac7202 */ /* 0x000fe40000000f00 */
[C---:B------:R-:W-:Y:S01]  /*a710*/  HMMA.16816.F32.BF16 R140, R168.reuse, R174, R24 ;  /* 0x000000aea88c723c */ /* 0x040fe20000041818 */
[----:B------:R-:W-:Y:S02]  /*a720*/  LDSM.16.MT88.4 R24, [R224+0x5900] ;  /* 0x00590000e018783b */ /* 0x000fe40000004200 */
[----:B------:R-:W-:Y:S02]  /*a730*/  MOV R20, R138 ;  /* 0x0000008a00147202 */ /* 0x000fe40000000f00 */
[----:B------:R-:W-:Y:S02]  /*a740*/  MOV R21, R139 ;  /* 0x0000008b00157202 */ /* 0x000fe40000000f00 */
[----:B------:R-:W-:Y:S02]  /*a750*/  MOV R175, R136 ;  /* 0x0000008800af7202 */ /* 0x000fe40000000f00 */
[----:B------:R-:W-:Y:S02]  /*a760*/  MOV R174, R137 ;  /* 0x0000008900ae7202 */ /* 0x000fe40000000f00 */
[C---:B-----5:R-:W-:Y:S07]  /*a770*/  HMMA.16816.F32.BF16 R136, R168.reuse, R176, R28 ;  /* 0x000000b0a888723c */ /* 0x060fee000004181c */
[----:B------:R-:W-:Y:S02]  /*a780*/  MOV R31, R133 ;  /* 0x00000085001f7202 */ /* 0x000fe40000000f00 */
[----:B------:R-:W-:Y:S03]  /*a790*/  MOV R177, R134 ;  /* 0x0000008600b17202 */ /* 0x000fe60000000f00 */
[----:B------:R-:W-:Y:S02]  /*a7a0*/  MOV R176, R135 ;  /* 0x0000008700b07202 */ /* 0x000fe40000000f00 */
[C---:B------:R-:W-:Y:S01]  /*a7b0*/  HMMA.16816.F32.BF16 R132, R168.reuse, R178, R32 ;  /* 0x000000b2a884723c */ /* 0x040fe20000041820 */
[----:B------:R-:W-:Y:S06]  /*a7c0*/  LDSM.16.MT88.4 R32, [R226+0x7900] ;  /* 0x00790000e220783b */ /* 0x000fec0000004200 */
[----:B------:R-:W-:Y:S01]  /*a7d0*/  MOV R179, R18 ;  /* 0x0000001200b37202 */ /* 0x000fe20000000f00 */
[C---:B--2---:R-:W-:Y:S04]  /*a7e0*/  HMMA.16816.F32.BF16 R36, R168.reuse, R180, R36 ;  /* 0x000000b4a824723c */ /* 0x044fe80000041824 */
[----:B------:R-:W-:Y:S02]  /*a7f0*/  MOV R178, R19 ;  /* 0x0000001300b27202 */ /* 0x000fe40000000f00 */
[----:B------:R-:W2:Y:S01]  /*a800*/  LDSM.16.MT88.4 R16, [R226+0x5900] ;  /* 0x00590000e210783b */ /* 0x000ea20000004200 */
[----:B------:R-:W-:Y:S01]  /*a810*/  MOV R181, R20 ;  /* 0x0000001400b57202 */ /* 0x000fe20000000f00 */
[C---:B------:R-:W-:Y:S04]  /*a820*/  HMMA.16816.F32.BF16 R40, R168.reuse, R182, R40 ;  /* 0x000000b6a828723c */ /* 0x040fe80000041828 */
[----:B------:R-:W-:Y:S03]  /*a830*/  MOV R180, R21 ;  /* 0x0000001500b47202 */ /* 0x000fe60000000f00 */
[----:B------:R-:W-:Y:S01]  /*a840*/  MOV R183, R22 ;  /* 0x0000001600b77202 */ /* 0x000fe20000000f00 */
[C---:B---3--:R-:W-:Y:S04]  /*a850*/  HMMA.16816.F32.BF16 R44, R168.reuse, R184, R44 ;  /* 0x000000b8a82c723c */ /* 0x048fe8000004182c */
[----:B------:R-:W-:Y:S01]  /*a860*/  MOV R182, R23 ;  /* 0x0000001700b67202 */ /* 0x000fe20000000f00 */
[----:B------:R-:W-:Y:S01]  /*a870*/  FADD.FTZ R3, R183, R3 ;  /* 0x00000003b7037221 */ /* 0x000fe20000010000 */
[----:B------:R-:W3:Y:S01]  /*a880*/  LDSM.16.MT88.4 R20, [R225+0x5900] ;  /* 0x00590000e114783b */ /* 0x000ee20000004200 */
[----:B------:R-:W-:Y:S01]  /*a890*/  MOV R185, R31 ;  /* 0x0000001f00b97202 */ /* 0x000fe20000000f00 */
[C---:B------:R-:W-:Y:S04]  /*a8a0*/  HMMA.16816.F32.BF16 R48, R168.reuse, R186, R48 ;  /* 0x000000baa830723c */ /* 0x040fe80000041830 */
[----:B------:R-:W-:Y:S02]  /*a8b0*/  FADD.FTZ R2, R185, R201 ;  /* 0x000000c9b9027221 */ /* 0x000fe40000010000 */
[----:B------:R-:W5:Y:S01]  /*a8c0*/  LDSM.16.MT88.4 R28, [R231+0x7900] ;  /* 0x00790000e71c783b */ /* 0x000f620000004200 */
[----:B------:R-:W-:Y:S01]  /*a8d0*/  FADD.FTZ R3, R181, R3 ;  /* 0x00000003b5037221 */ /* 0x000fe20000010000 */
[C---:B----4-:R-:W-:Y:S04]  /*a8e0*/  HMMA.16816.F32.BF16 R52, R168.reuse, R4, R52 ;  /* 0x00000004a834723c */ /* 0x050fe80000041834 */
[----:B------:R-:W-:Y:S02]  /*a8f0*/  FADD.FTZ R2, R182, R2 ;  /* 0x00000002b6027221 */ /* 0x000fe40000010000 */
[----:B------:R-:W-:Y:S02]  /*a900*/  FADD.FTZ R3, R179, R3 ;  /* 0x00000003b3037221 */ /* 0x000fe40000010000 */
[C---:B------:R-:W-:Y:S01]  /*a910*/  HMMA.16816.F32.BF16 R56, R168.reuse, R6, R56 ;  /* 0x00000006a838723c */ /* 0x040fe20000041838 */
[----:B------:R-:W4:Y:S03]  /*a920*/  LDSM.16.MT88.4 R4, [R225+0x7900] ;  /* 0x00790000e104783b */ /* 0x000f260000004200 */
[----:B------:R-:W-:Y:S02]  /*a930*/  FADD.FTZ R2, R180, R2 ;  /* 0x00000002b4027221 */ /* 0x000fe40000010000 */
[----:B------:R-:W-:Y:S02]  /*a940*/  FADD.FTZ R3, R177, R3 ;  /* 0x00000003b1037221 */ /* 0x000fe40000010000 */
[C---:B-1----:R-:W-:Y:S04]  /*a950*/  HMMA.16816.F32.BF16 R60, R168.reuse, R8, R60 ;  /* 0x00000008a83c723c */ /* 0x042fe8000004183c */
[----:B------:R-:W-:Y:S02]  /*a960*/  FADD.FTZ R2, R178, R2 ;  /* 0x00000002b2027221 */ /* 0x000fe40000010000 */
[----:B------:R-:W-:Y:S02]  /*a970*/  FADD.FTZ R3, R175, R3 ;  /* 0x00000003af037221 */ /* 0x000fe40000010000 */
[C---:B------:R-:W-:Y:S01]  /*a980*/  HMMA.16816.F32.BF16 R64, R168.reuse, R10, R64 ;  /* 0x0000000aa840723c */ /* 0x040fe20000041840 */
[----:B------:R-:W1:Y:S03]  /*a990*/  LDSM.16.MT88.4 R8, [R224+0x7900] ;  /* 0x00790000e008783b */ /* 0x000e660000004200 */
[----:B------:R-:W-:Y:S02]  /*a9a0*/  FADD.FTZ R2, R176, R2 ;  /* 0x00000002b0027221 */ /* 0x000fe40000010000 */
[----:B------:R-:W-:Y:S01]  /*a9b0*/  FADD.FTZ R244, R173, R3 ;  /* 0x00000003adf47221 */ /* 0x000fe20000010000 */
[----:B------:R-:W-:Y:S01]  /*a9c0*/  MOV R3, R0 ;  /* 0x0000000000037202 */ /* 0x000fe20000000f00 */
[C---:B------:R-:W-:Y:S04]  /*a9d0*/  HMMA.16816.F32.BF16 R68, R168.reuse, R12, R68 ;  /* 0x0000000ca844723c */ /* 0x040fe80000041844 */
[----:B------:R-:W-:Y:S04]  /*a9e0*/  FADD.FTZ R2, R174, R2 ;  /* 0x00000002ae027221 */ /* 0x000fe80000010000 */
[C---:B------:R-:W-:Y:S04]  /*a9f0*/  HMMA.16816.F32.BF16 R72, R168.reuse, R14, R72 ;  /* 0x0000000ea848723c */ /* 0x040fe80000041848 */
[----:B------:R-:W-:Y:S04]  /*aa00*/  FADD.FTZ R2, R172, R2 ;  /* 0x00000002ac027221 */ /* 0x000fe80000010000 */
[C---:B--2---:R-:W-:Y:S04]  /*aa10*/  HMMA.16816.F32.BF16 R76, R168.reuse, R16, R76 ;  /* 0x00000010a84c723c */ /* 0x044fe8000004184c */
[----:B------:R-:W-:Y:S01]  /*aa20*/  FADD.FTZ R243, R165, R2 ;  /* 0x00000002a5f37221 */ /* 0x000fe20000010000 */
[----:B------:R-:W-:Y:S03]  /*aa30*/  MOV R2, R164 ;  /* 0x000000a400027202 */ /* 0x000fe60000000f00 */
[C---:B------:R-:W-:Y:S08]  /*aa40*/  HMMA.16816.F32.BF16 R80, R168.reuse, R18, R80 ;  /* 0x00000012a850723c */ /* 0x040ff00000041850 */
[C---:B---3--:R-:W-:Y:S08]  /*aa50*/  HMMA.16816.F32.BF16 R84, R168.reuse, R20, R84 ;  /* 0x00000014a854723c */ /* 0x048ff00000041854 */
[C---:B------:R-:W-:Y:S08]  /*aa60*/  HMMA.16816.F32.BF16 R88, R168.reuse, R22, R88 ;  /* 0x00000016a858723c */ /* 0x040ff00000041858 */
[C---:B------:R-:W-:Y:S08]  /*aa70*/  HMMA.16816.F32.BF16 R92, R168.reuse, R24, R92 ;  /* 0x00000018a85c723c */ /* 0x040ff0000004185c */
[C---:B------:R-:W-:Y:S08]  /*aa80*/  HMMA.16816.F32.BF16 R96, R168.reuse, R26, R96 ;  /* 0x0000001aa860723c */ /* 0x040ff00000041860 */
[C---:B-----5:R-:W-:Y:S08]  /*aa90*/  HMMA.16816.F32.BF16 R100, R168.reuse, R28, R100 ;  /* 0x0000001ca864723c */ /* 0x060ff00000041864 */
[C---:B------:R-:W-:Y:S08]  /*aaa0*/  HMMA.16816.F32.BF16 R104, R168.reuse, R30, R104 ;  /* 0x0000001ea868723c */ /* 0x040ff00000041868 */
[C---:B------:R-:W-:Y:S08]  /*aab0*/  HMMA.16816.F32.BF16 R108, R168.reuse, R32, R108 ;  /* 0x00000020a86c723c */ /* 0x040ff0000004186c */
[C---:B------:R-:W-:Y:S08]  /*aac0*/  HMMA.16816.F32.BF16 R112, R168.reuse, R34, R112 ;  /* 0x00000022a870723c */ /* 0x040ff00000041870 */
[C---:B----4-:R-:W-:Y:S08]  /*aad0*/  HMMA.16816.F32.BF16 R116, R168.reuse, R4, R116 ;  /* 0x00000004a874723c */ /* 0x050ff00000041874 */
[C---:B------:R-:W-:Y:S08]  /*aae0*/  HMMA.16816.F32.BF16 R120, R168.reuse, R6, R120 ;  /* 0x00000006a878723c */ /* 0x040ff00000041878 */
[C---:B-1----:R-:W-:Y:S08]  /*aaf0*/  HMMA.16816.F32.BF16 R124, R168.reuse, R8, R124 ;  /* 0x00000008a87c723c */ /* 0x042ff0000004187c */
[----:B------:R-:W-:Y:S01]  /*ab00*/  HMMA.16816.F32.BF16 R128, R168, R10, R128 ;  /* 0x0000000aa880723c */ /* 0x000fe20000041880 */
[----:B------:R-:W-:-:S07]  /*ab10*/  @P0 BRA `(.L_x_1996) ;  /* 0xffffb81000000947 */ /* 0x000fce000383ffff */
.L_x_1985:
[----:B------:R-:W1:Y:S01]  /*ab20*/  S2UR UR26, SR_CTAID.X ;  /* 0x00000000001a79c3 */ /* 0x000e620000002500 */
[----:B------:R-:W-:Y:S01]  /*ab30*/  UMOV UR25, 0x1 ;  /* 0x0000000100197882 */ /* 0x000fe20000000000 */
[----:B------:R-:W-:Y:S01]  /*ab40*/  PLOP3.LUT P0, PT, PT, PT, UP0, 0x40, 0x0 ;  /* 0x000000000000781c */ /* 0x000fe20003f0e808 */
[----:B------:R-:W-:-:S02]  /*ab50*/  ULDC UR21, c[0x0][0x168] ;  /* 0x00005a0000157ab9 */ /* 0x000fc40000000800 */
[----:B------:R-:W-:Y:S02]  /*ab60*/  ULDC.64 UR4, c[0x0][0x2c8] ;  /* 0x0000b20000047ab9 */ /* 0x000fe40000000a00 */
[----:B------:R-:W-:Y:S02]  /*ab70*/  UIADD3 UR21, UR25, -UR21, URZ ;  /* 0x8000001519157290 */ /* 0x000fe4000fffe03f */
[----:B------:R-:W-:Y:S02]  /*ab80*/  ULDC UR24, c[0x0][0x2ac] ;  /* 0x0000ab0000187ab9 */ /* 0x000fe40000000800 */
[----:B-1----:R-:W-:-:S04]  /*ab90*/  ULEA UR26, UR26, 0x7f, 0x7 ;  /* 0x0000007f1a1a7891 */ /* 0x002fc8000f8e383f */
        /* <DEDUP_REMOVED lines=20> */
.L_x_1998:
[----:B------:R-:W-:Y:S02]  /*ace0*/  ULDC UR4, c[0x0][0x32c] ;  /* 0x0000cb0000047ab9 */ /* 0x000fe40000000800 */
[----:B------:R-:W-:-:S03]  /*acf0*/  UISETP.NE.AND UP2, UPT, UR25, UR4, UPT ;  /* 0x000000041900728c */ /* 0x000fc6000bf45270 */
[----:B------:R-:W-:Y:S02]  /*ad00*/  ULDC.64 UR4, c[0x0][0x330] ;  /* 0x0000cc0000047ab9 */ /* 0x000fe40000000a00 */
[----:B------:R-:W-:-:S07]  /*ad10*/  UIMAD.WIDE.U32 UR26, UR24, UR4, URZ ;  /* 0x00000004181a72a5 */ /* 0x000fce000f8e003f */
[----:B------:R-:W-:Y:S02]  /*ad20*/  @UP2 UMOV UR25, UR27 ;  /* 0x0000001b00192c82 */ /* 0x000fe40008000000 */
[----:B------:R-:W-:Y:S02]  /*ad30*/  @UP2 USHF.R.U32.HI UR24, URZ, UR5, UR25 ;  /* 0x000000053f182299 */ /* 0x000fe40008011619 */
.L_x_1999:
[----:B------:R-:W-:Y:S02]  /*ad40*/  ULDC UR4, c[0x0][0x32c] ;  /* 0x0000cb0000047ab9 */ /* 0x000fe40000000800 */
[----:B------:R-:W-:-:S04]  /*ad50*/  UIMAD UR4, UR24, UR4, URZ ;  /* 0x00000004180472a4 */ /* 0x000fc8000f8e023f */
[----:B------:R-:W-:-:S04]  /*ad60*/  UISETP.LT.AND UP2, UPT, UR21, UR4, UPT ;  /* 0x000000041500728c */ /* 0x000fc8000bf41270 */
[----:B------:R-:W-:-:S04]  /*ad70*/  USEL UR21, UR21, UR4, !UP2 ;  /* 0x0000000415157287 */ /* 0x000fc8000d000000 */
.L_x_1997:
[----:B------:R-:W-:-:S04]  /*ad80*/  UIADD3 UR21, UR21, 0x3f, URZ ;  /* 0x0000003f15157890 */ /* 0x000fc8000fffe03f */
        /* <DEDUP_REMOVED lines=9> */
[----:B------:R-:W-:Y:S01]  /*ae20*/  SHF.R.S32.HI R0, RZ, 0x1f, R207 ;  /* 0x0000001fff007819 */ /* 0x000fe200000114cf */
[----:B------:R-:W-:Y:S01]  /*ae30*/  IMAD.MOV.U32 R167, RZ, RZ, R164 ;  /* 0x000000ffffa77224 */ /* 0x000fe200078e00a4 */
[C---:B------:R-:W-:Y:S01]  /*ae40*/  SHF.L.U64.HI R252, R206.reuse, 0x1, R247 ;  /* 0x00000001cefc7819 */ /* 0x040fe200000102f7 */
[C---:B------:R-:W-:Y:S01]  /*ae50*/  IMAD.SHL.U32 R2, R207.reuse, 0x2, RZ ;  /* 0x00000002cf027824 */ /* 0x040fe200078e00ff */
[----:B------:R-:W-:Y:S01]  /*ae60*/  SEL R250, RZ, 0x10, P5 ;  /* 0x00000010fffa7807 */ /* 0x000fe20002800000 */
[----:B------:R-:W-:Y:S01]  /*ae70*/  IMAD.SHL.U32 R251, R206, 0x2, RZ ;  /* 0x00000002cefb7824 */ /* 0x000fe200078e00ff */
[----:B------:R-:W-:Y:S02]  /*ae80*/  SEL R249, RZ, 0x10, P4 ;  /* 0x00000010fff97807 */ /* 0x000fe40002000000 */
[----:B------:R-:W-:Y:S02]  /*ae90*/  SHF.L.U64.HI R0, R207, 0x1, R0 ;  /* 0x00000001cf007819 */ /* 0x000fe40000010200 */
.L_x_2003:
        /* <DEDUP_REMOVED lines=28> */
[----:B------:R-:W-:Y:S01]  /*b060*/  SHF.R.S32.HI R10, RZ, 0x1f, R207 ;  /* 0x0000001fff0a7819 */ /* 0x000fe200000114cf */
[----:B------:R-:W-:Y:S01]  /*b070*/  IMAD.SHL.U32 R8, R207, 0x2, RZ ;  /* 0x00000002cf087824 */ /* 0x000fe200078e00ff */
[----:B------:R-:W-:Y:S01]  /*b080*/  LOP3.LUT R12, R12, 0xf, RZ, 0xc0, !PT ;  /* 0x0000000f0c0c7812 */ /* 0x000fe200078ec0ff */
[----:B------:R-:W-:Y:S01]  /*b090*/  IMAD.WIDE.U32 R4, R237, c[0x0][0x218], R4 ;  /* 0x00008600ed047a25 */ /* 0x000fe200078e0004 */
[----:B------:R-:W-:Y:S04]  /*b0a0*/  SHF.L.U64.HI R10, R207, 0x1, R10 ;  /* 0x00000001cf0a7819 */ /* 0x000fe8000001020a */
[----:B------:R-:W-:Y:S01]  /*b0b0*/  IADD3 R0, P0, R4, UR22, RZ ;  /* 0x0000001604007c10 */ /* 0x000fe2000ff1e0ff */
[----:B------:R-:W-:Y:S03]  /*b0c0*/  IMAD.SHL.U32 R4, R205, 0x2, RZ ;  /* 0x00000002cd047824 */ /* 0x000fe600078e00ff */
[----:B------:R-:W-:Y:S02]  /*b0d0*/  IADD3.X R5, R5, UR6, R2, P0, !PT ;  /* 0x0000000605057c10 */ /* 0x000fe400087fe402 */
[----:B------:R-:W-:Y:S02]  /*b0e0*/  LEA R7, P0, R0, c[0x0][0x1f8], 0x1 ;  /* 0x00007e0000077a11 */ /* 0x000fe400078008ff */
[----:B------:R-:W-:Y:S02]  /*b0f0*/  SHF.L.U64.HI R2, R204, 0x1, R245 ;  /* 0x00000001cc027819 */ /* 0x000fe400000102f5 */
[----:B------:R-:W-:Y:S01]  /*b100*/  LEA.HI.X R6, R0, c[0x0][0x1fc], R5, 0x1, P0 ;  /* 0x00007f0000067a11 */ /* 0x000fe200000f0c05 */
[----:B------:R-:W5:Y:S01]  /*b110*/  SHFL.IDX PT, R9, R7, 0x1, 0x181f ;  /* 0x00381f0007097f89 */ /* 0x000f6200000e0000 */
[----:B------:R-:W-:Y:S01]  /*b120*/  IMAD.SHL.U32 R0, R204, 0x2, RZ ;  /* 0x00000002cc007824 */ /* 0x000fe200078e00ff */
[----:B------:R-:W-:Y:S02]  /*b130*/  SHF.L.U64.HI R5, R205, 0x1, R246 ;  /* 0x00000001cd057819 */ /* 0x000fe400000102f6 */
[----:B------:R-:W4:Y:S04]  /*b140*/  SHFL.IDX PT, R11, R6, 0x1, 0x181f ;  /* 0x00381f00060b7f89 */ /* 0x000f2800000e0000 */
[----:B------:R-:W3:Y:S04]  /*b150*/  SHFL.IDX PT, R7, R7, RZ, 0x181f ;  /* 0x00181fff07077589 */ /* 0x000ee800000e0000 */
[----:B------:R-:W2:Y:S01]  /*b160*/  SHFL.IDX PT, R21, R6, RZ, 0x181f ;  /* 0x00181fff06157589 */ /* 0x000ea200000e0000 */
[----:B-----5:R-:W-:Y:S04]  /*b170*/  IADD3 R22, P1, P0, R22, R9, R251 ;  /* 0x0000000916167210 */ /* 0x020fe8000783e0fb */
[----:B----4-:R-:W-:Y:S02]  /*b180*/  IADD3.X R23, RZ, R11, R252, P1, P0 ;  /* 0x0000000bff177210 */ /* 0x010fe40000fe04fc */
[----:B------:R-:W-:Y:S04]  /*b190*/  IADD3 R14, P1, P0, R14, R9, R4 ;  /* 0x000000090e0e7210 */ /* 0x000fe8000783e004 */
[--C-:B------:R-:W-:Y:S02]  /*b1a0*/  IADD3.X R15, RZ, R11, R5.reuse, P1, P0 ;  /* 0x0000000bff0f7210 */ /* 0x100fe40000fe0405 */
[----:B------:R-:W-:Y:S04]  /*b1b0*/  IADD3 R12, P1, P0, R12, R9, R0 ;  /* 0x000000090c0c7210 */ /* 0x000fe8000783e000 */
[--C-:B------:R-:W-:Y:S02]  /*b1c0*/  IADD3.X R13, RZ, R11, R2.reuse, P1, P0 ;  /* 0x0000000bff0d7210 */ /* 0x100fe40000fe0402 */
[----:B---3--:R-:W-:Y:S05]  /*b1d0*/  IADD3 R4, P0, R7, R4, RZ ;  /* 0x0000000407047210 */ /* 0x008fea0007f1e0ff */
[----:B--2---:R-:W-:Y:S01]  /*b1e0*/  IMAD.X R5, R21, 0x1, R5, P0 ;  /* 0x0000000115057824 */ /* 0x004fe200000e0605 */
[----:B------:R-:W-:Y:S05]  /*b1f0*/  IADD3 R28, P0, R7, R0, RZ ;  /* 0x00000000071c7210 */ /* 0x000fea0007f1e0ff */
[----:B------:R-:W-:Y:S01]  /*b200*/  IMAD.X R29, R21, 0x1, R2, P0 ;  /* 0x00000001151d7824 */ /* 0x000fe200000e0602 */
[-C--:B------:R-:W-:Y:S05]  /*b210*/  IADD3 R30, P0, R7, R8.reuse, RZ ;  /* 0x00000008071e7210 */ /* 0x080fea0007f1e0ff */
[----:B------:R-:W-:Y:S01]  /*b220*/  IMAD.X R31, R21, 0x1, R10, P0 ;  /* 0x00000001151f7824 */ /* 0x000fe200000e060a */
        /* <DEDUP_REMOVED lines=17> */
.L_x_2001:
[C---:B--23--:R-:W-:Y:S01]  /*b340*/  HMMA.16816.F32.BF16 R4, R168.reuse, R172, RZ ;  /* 0x000000aca804723c */ /* 0x04cfe200000418ff */
[----:B------:R-:W-:Y:S01]  /*b350*/  LDSM.16.M88.4 R196, [R228+0x8100] ;  /* 0x00810000e4c4783b */ /* 0x000fe20000000200 */
[----:B------:R-:W-:Y:S06]  /*b360*/  UISETP.GT.AND UP2, UPT, UR20, UR9, UPT ;  /* 0x000000091400728c */ /* 0x000fec000bf44270 */
[C---:B------:R-:W-:Y:S01]  /*b370*/  HMMA.16816.F32.BF16 R8, R168.reuse, R174, RZ ;  /* 0x000000aea808723c */ /* 0x040fe200000418ff */
[----:B------:R-:W0:Y:S01]  /*b380*/  LDGDEPBAR ;  /* 0x00000000000079af */ /* 0x000e220000000000 */
[----:B------:R-:W-:Y:S06]  /*b390*/  PLOP3.LUT P0, PT, PT, PT, UP2, 0x40, 0x0 ;  /* 0x000000000000781c */ /* 0x000fec0003f0e828 */
[C---:B----4-:R-:W-:Y:S01]  /*b3a0*/  HMMA.16816.F32.BF16 R12, R168.reuse, R16, RZ ;  /* 0x00000010a80c723c */ /* 0x050fe200000418ff */
[----:B------:R-:W2:Y:S07]  /*b3b0*/  LDSM.16.M88.4 R172, [R229+0x10100] ;  /* 0x01010000e5ac783b */ /* 0x000eae0000000200 */
[C---:B------:R-:W-:Y:S01]  /*b3c0*/  HMMA.16816.F32.BF16 R16, R168.reuse, R18, RZ ;  /* 0x00000012a810723c */ /* 0x040fe200000418ff */
[----:B------:R-:W-:Y:S07]  /*b3d0*/  LDSM.16.M88.4 R200, [R228+0x9100] ;  /* 0x00910000e4c8783b */ /* 0x000fee0000000200 */
[C---:B-1----:R-:W-:Y:S08]  /*b3e0*/  HMMA.16816.F32.BF16 R20, R168.reuse, R24, RZ ;  /* 0x00000018a814723c */ /* 0x042ff000000418ff */
[C---:B------:R-:W-:Y:S08]  /*b3f0*/  HMMA.16816.F32.BF16 R24, R168.reuse, R26, RZ ;  /* 0x0000001aa818723c */ /* 0x040ff000000418ff */
[C---:B------:R-:W-:Y:S08]  /*b400*/  HMMA.16816.F32.BF16 R28, R168.reuse, R32, RZ ;  /* 0x00000020a81c723c */ /* 0x040ff000000418ff */
[----:B------:R-:W-:Y:S01]  /*b410*/  HMMA.16816.F32.BF16 R32, R168, R34, RZ ;  /* 0x00000022a820723c */ /* 0x000fe200000418ff */
[----:B------:R-:W1:Y:S07]  /*b420*/  LDSM.16.M88.4 R168, [R228+0x8900] ;  /* 0x00890000e4a8783b */ /* 0x000e6e0000000200 */
[C---:B------:R-:W-:Y:S08]  /*b430*/  HMMA.16816.F32.BF16 R4, R176.reuse, R180, R4 ;  /* 0x000000b4b004723c */ /* 0x040ff00000041804 */
[C---:B------:R-:W-:Y:S01]  /*b440*/  HMMA.16816.F32.BF16 R8, R176.reuse, R182, R8 ;  /* 0x000000b6b008723c */ /* 0x040fe20000041808 */
[----:B------:R-:W3:Y:S07]  /*b450*/  LDSM.16.M88.4 R180, [R228+0x9900] ;  /* 0x00990000e4b4783b */ /* 0x000eee0000000200 */
[C---:B------:R-:W-:Y:S08]  /*b460*/  HMMA.16816.F32.BF16 R12, R176.reuse, R184, R12 ;  /* 0x000000b8b00c723c */ /* 0x040ff0000004180c */
[C---:B------:R-:W-:Y:S01]  /*b470*/  HMMA.16816.F32.BF16 R16, R176.reuse, R186, R16 ;  /* 0x000000bab010723c */ /* 0x040fe20000041810 */
[----:B------:R-:W-:Y:S07]  /*b480*/  LDSM.16.M88.4 R184, [R227+0x10100] ;  /* 0x01010000e3b8783b */ /* 0x000fee0000000200 */
[C---:B------:R-:W-:Y:S08]  /*b490*/  HMMA.16816.F32.BF16 R20, R176.reuse, R188, R20 ;  /* 0x000000bcb014723c */ /* 0x040ff00000041814 */
[C---:B------:R-:W-:Y:S01]  /*b4a0*/  HMMA.16816.F32.BF16 R24, R176.reuse, R190, R24 ;  /* 0x000000beb018723c */ /* 0x040fe20000041818 */
[----:B------:R-:W4:Y:S07]  /*b4b0*/  LDSM.16.M88.4 R188, [R220] ;  /* 0x00000000dcbc783b */ /* 0x000f2e0000000200 */
[C---:B------:R-:W-:Y:S08]  /*b4c0*/  HMMA.16816.F32.BF16 R28, R176.reuse, R192, R28 ;  /* 0x000000c0b01c723c */ /* 0x040ff0000004181c */
[----:B------:R-:W-:Y:S01]  /*b4d0*/  HMMA.16816.F32.BF16 R32, R176, R194, R32 ;  /* 0x000000c2b020723c */ /* 0x000fe20000041820 */
[----:B------:R-:W5:Y:S07]  /*b4e0*/  LDSM.16.M88.4 R176, [R220+0x800] ;  /* 0x00080000dcb0783b */ /* 0x000f6e0000000200 */
[C---:B--2---:R-:W-:Y:S01]  /*b4f0*/  HMMA.16816.F32.BF16 R4, R172.reuse, R196, R4 ;  /* 0x000000c4ac04723c */ /* 0x044fe20000041804 */
[----:B------:R-:W2:Y:S07]  /*b500*/  LDSM.16.M88.4 R192, [R220+0x1000] ;  /* 0x00100000dcc0783b */ /* 0x000eae0000000200 */
[C---:B------:R-:W-:Y:S01]  /*b510*/  HMMA.16816.F32.BF16 R8, R172.reuse, R198, R8 ;  /* 0x000000c6ac08723c */ /* 0x040fe20000041808 */
[----:B------:R-:W-:Y:S07]  /*b520*/  LDSM.16.M88.4 R196, [R234+0x14100] ;  /* 0x01410000eac4783b */ /* 0x000fee0000000200 */
[C---:B-1----:R-:W-:Y:S08]  /*b530*/  HMMA.16816.F32.BF16 R12, R172.reuse, R168, R12 ;  /* 0x000000a8ac0c723c */ /* 0x042ff0000004180c */
        /* <DEDUP_REMOVED lines=8> */
[C---:B----4-:R-:W-:Y:S01]  /*b5c0*/  HMMA.16816.F32.BF16 R4, R184.reuse, R188, R4 ;  /* 0x000000bcb804723c */ /* 0x050fe20000041804 */
[----:B------:R-:W-:Y:S07]  /*b5d0*/  LDSM.16.M88.4 R180, [R233+0xb900] ;  /* 0x00b90000e9b4783b */ /* 0x000fee0000000200 */
[C---:B------:R-:W-:Y:S01]  /*b5e0*/  HMMA.16816.F32.BF16 R8, R184.reuse, R190, R8 ;  /* 0x000000beb808723c */ /* 0x040fe20000041808 */
[----:B------:R-:W-:Y:S07]  /*b5f0*/  LDSM.16.M88.4 R188, [R230+0x14100] ;  /* 0x01410000e6bc783b */ /* 0x000fee0000000200 */
[C---:B-----5:R-:W-:Y:S08]  /*b600*/  HMMA.16816.F32.BF16 R12, R184.reuse, R176, R12 ;  /* 0x000000b0b80c723c */ /* 0x060ff0000004180c */
[C---:B------:R-:W-:Y:S01]  /*b610*/  HMMA.16816.F32.BF16 R16, R184.reuse, R178, R16 ;  /* 0x000000b2b810723c */ /* 0x040fe20000041810 */
[----:B------:R-:W4:Y:S07]  /*b620*/  LDSM.16.M88.4 R176, [R233+0xb100] ;  /* 0x00b10000e9b0783b */ /* 0x000f2e0000000200 */
[C---:B--2---:R-:W-:Y:S08]  /*b630*/  HMMA.16816.F32.BF16 R20, R184.reuse, R192, R20 ;  /* 0x000000c0b814723c */ /* 0x044ff00000041814 */
[C---:B------:R-:W-:Y:S01]  /*b640*/  HMMA.16816.F32.BF16 R24, R184.reuse, R194, R24 ;  /* 0x000000c2b818723c */ /* 0x040fe20000041818 */
[----:B------:R-:W2:Y:S07]  /*b650*/  LDSM.16.M88.4 R192, [R219] ;  /* 0x00000000dbc0783b */ /* 0x000eae0000000200 */
[C---:B-1----:R-:W-:Y:S08]  /*b660*/  HMMA.16816.F32.BF16 R28, R184.reuse, R168, R28 ;  /* 0x000000a8b81c723c */ /* 0x042ff0000004181c */
[----:B------:R-:W-:Y:S01]  /*b670*/  HMMA.16816.F32.BF16 R32, R184, R170, R32 ;  /* 0x000000aab820723c */ /* 0x000fe20000041820 */
[----:B------:R-:W1:Y:S07]  /*b680*/  LDSM.16.M88.4 R168, [R218] ;  /* 0x00000000daa8783b */ /* 0x000e6e0000000200 */
[C---:B------:R-:W-:Y:S01]  /*b690*/  HMMA.16816.F32.BF16 R4, R196.reuse, R200, R4 ;  /* 0x000000c8c404723c */ /* 0x040fe20000041804 */
[----:B------:R-:W5:Y:S07]  /*b6a0*/  LDSM.16.M88.4 R184, [R217] ;  /* 0x00000000d9b8783b */ /* 0x000f6e0000000200 */
        /* <DEDUP_REMOVED lines=8> */
[C---:B------:R-:W-:Y:S08]  /*b730*/  HMMA.16816.F32.BF16 R28, R196.reuse, R180, R28 ;  /* 0x000000b4c41c723c */ /* 0x040ff0000004181c */
[----:B------:R-:W-:Y:S01]  /*b740*/  HMMA.16816.F32.BF16 R32, R196, R182, R32 ;  /* 0x000000b6c420723c */ /* 0x000fe20000041820 */
[----:B------:R-:W4:Y:S07]  /*b750*/  LDSM.16.M88.4 R180, [R228+0xa900] ;  /* 0x00a90000e4b4783b */ /* 0x000f2e0000000200 */
[C---:B--2---:R-:W-:Y:S01]  /*b760*/  HMMA.16816.F32.BF16 R4, R188.reuse, R192, R4 ;  /* 0x000000c0bc04723c */ /* 0x044fe20000041804 */
[----:B------:R-:W2:Y:S07]  /*b770*/  LDSM.16.M88.4 R196, [R228+0xb100] ;  /* 0x00b10000e4c4783b */ /* 0x000eae0000000200 */
[C---:B------:R-:W-:Y:S01]  /*b780*/  HMMA.16816.F32.BF16 R8, R188.reuse, R194, R8 ;  /* 0x000000c2bc08723c */ /* 0x040fe20000041808 */
[----:B------:R-:W2:Y:S07]  /*b790*/  LDSM.16.M88.4 R192, [R228+0xb900] ;  /* 0x00b90000e4c0783b */ /* 0x000eae0000000200 */
[C---:B-1----:R-:W-:Y:S08]  /*b7a0*/  HMMA.16816.F32.BF16 R12, R188.reuse, R168, R12 ;  /* 0x000000a8bc0c723c */ /* 0x042ff0000004180c */
[C---:B------:R-:W-:Y:S01]  /*b7b0*/  HMMA.16816.F32.BF16 R16, R188.reuse, R170, R16 ;  /* 0x000000aabc10723c */ /* 0x040fe20000041810 */
[----:B------:R-:W-:Y:S07]  /*b7c0*/  LDSM.16.M88.4 R168, [R227+0x14100] ;  /* 0x01410000e3a8783b */ /* 0x000fee0000000200 */
[C---:B-----5:R-:W-:Y:S08]  /*b7d0*/  HMMA.16816.F32.BF16 R20, R188.reuse, R184, R20 ;  /* 0x000000b8bc14723c */ /* 0x060ff00000041814 */
[C---:B------:R-:W-:Y:S01]  /*b7e0*/  HMMA.16816.F32.BF16 R24, R188.reuse, R186, R24 ;  /* 0x000000babc18723c */ /* 0x040fe20000041818 */
[----:B------:R-:W1:Y:S07]  /*b7f0*/  LDSM.16.M88.4 R184, [R220+0x2000] ;  /* 0x00200000dcb8783b */ /* 0x000e6e0000000200 */
[C---:B------:R-:W-:Y:S08]  /*b800*/  HMMA.16816.F32.BF16 R28, R188.reuse, R200, R28 ;  /* 0x000000c8bc1c723c */ /* 0x040ff0000004181c */
[----:B------:R-:W-:Y:S01]  /*b810*/  HMMA.16816.F32.BF16 R32, R188, R202, R32 ;  /* 0x000000cabc20723c */ /* 0x000fe20000041820 */
[----:B------:R-:W5:Y:S07]  /*b820*/  LDSM.16.M88.4 R188, [R220+0x2800] ;  /* 0x00280000dcbc783b */ /* 0x000f6e0000000200 */
[C---:B---3--:R-:W-:Y:S01]  /*b830*/  HMMA.16816.F32.BF16 R4, R172.reuse, R176, R4 ;  /* 0x000000b0ac04723c */ /* 0x048fe20000041804 */
[----:B------:R-:W3:Y:S07]  /*b840*/  LDSM.16.M88.4 R200, [R220+0x3000] ;  /* 0x00300000dcc8783b */ /* 0x000eee0000000200 */
[C---:B------:R-:W-:Y:S01]  /*b850*/  HMMA.16816.F32.BF16 R8, R172.reuse, R178, R8 ;  /* 0x000000b2ac08723c */ /* 0x040fe20000041808 */
[----:B------:R-:W1:Y:S07]  /*b860*/  LDSM.16.M88.4 R176, [R220+0x3800] ;  /* 0x00380000dcb0783b */ /* 0x000e6e0000000200 */
[C---:B----4-:R-:W-:Y:S08]  /*b870*/  HMMA.16816.F32.BF16 R12, R172.reuse, R180, R12 ;  /* 0x000000b4ac0c723c */ /* 0x050ff0000004180c */
[C---:B------:R-:W-:Y:S01]  /*b880*/  HMMA.16816.F32.BF16 R16, R172.reuse, R182, R16 ;  /* 0x000000b6ac10723c */ /* 0x040fe20000041810 */
[----:B------:R-:W-:Y:S07]  /*b890*/  LDSM.16.M88.4 R180, [R234+0x18100] ;  /* 0x01810000eab4783b */ /* 0x000fee0000000200 */
[C---:B--2---:R-:W-:Y:S08]  /*b8a0*/  HMMA.16816.F32.BF16 R20, R172.reuse, R196, R20 ;  /* 0x000000c4ac14723c */ /* 0x044ff00000041814 */
[C---:B------:R-:W-:Y:S01]  /*b8b0*/  HMMA.16816.F32.BF16 R24, R172.reuse, R198, R24 ;  /* 0x000000c6ac18723c */ /* 0x040fe20000041818 */
[----:B------:R-:W2:Y:S07]  /*b8c0*/  LDSM.16.M88.4 R196, [R233+0xc100] ;  /* 0x00c10000e9c4783b */ /* 0x000eae0000000200 */
[C---:B------:R-:W-:Y:S08]  /*b8d0*/  HMMA.16816.F32.BF16 R28, R172.reuse, R192, R28 ;  /* 0x000000c0ac1c723c */ /* 0x040ff0000004181c */
[----:B------:R-:W-:Y:S01]  /*b8e0*/  HMMA.16816.F32.BF16 R32, R172, R194, R32 ;  /* 0x000000c2ac20723c */ /* 0x000fe20000041820 */
[----:B------:R-:W4:Y:S07]  /*b8f0*/  LDSM.16.M88.4 R172, [R233+0xc900] ;  /* 0x00c90000e9ac783b */ /* 0x000f2e0000000200 */
[C---:B-1----:R-:W-:Y:S01]  /*b900*/  HMMA.16816.F32.BF16 R4, R168.reuse, R184, R4 ;  /* 0x000000b8a804723c */ /* 0x042fe20000041804 */
[----:B------:R-:W1:Y:S07]  /*b910*/  LDSM.16.M88.4 R192, [R233+0xd100] ;  /* 0x00d10000e9c0783b */ /* 0x000e6e0000000200 */
[C---:B------:R-:W-:Y:S01]  /*b920*/  HMMA.16816.F32.BF16 R8, R168.reuse, R186, R8 ;  /* 0x000000baa808723c */ /* 0x040fe20000041808 */
[----:B------:R-:W1:Y:S07]  /*b930*/  LDSM.16.M88.4 R184, [R233+0xd900] ;  /* 0x00d90000e9b8783b */ /* 0x000e6e0000000200 */
[C---:B-----5:R-:W-:Y:S08]  /*b940*/  HMMA.16816.F32.BF16 R12, R168.reuse, R188, R12 ;  /* 0x000000bca80c723c */ /* 0x060ff0000004180c */
[C---:B------:R-:W-:Y:S01]  /*b950*/  HMMA.16816.F32.BF16 R16, R168.reuse, R190, R16 ;  /* 0x000000bea810723c */ /* 0x040fe20000041810 */
[----:B------:R-:W-:Y:S07]  /*b960*/  LDSM.16.M88.4 R188, [R230+0x18100] ;  /* 0x01810000e6bc783b */ /* 0x000fee0000000200 */
[C---:B---3--:R-:W-:Y:S08]  /*b970*/  HMMA.16816.F32.BF16 R20, R168.reuse, R200, R20 ;  /* 0x000000c8a814723c */ /* 0x048ff00000041814 */
[C---:B------:R-:W-:Y:S01]  /*b980*/  HMMA.16816.F32.BF16 R24, R168.reuse, R202, R24 ;  /* 0x000000caa818723c */ /* 0x040fe20000041818 */
[----:B------:R-:W3:Y:S07]  /*b990*/  LDSM.16.M88.4 R200, [R215] ;  /* 0x00000000d7c8783b */ /* 0x000eee0000000200 */
[C---:B------:R-:W-:Y:S08]  /*b9a0*/  HMMA.16816.F32.BF16 R28, R168.reuse, R176, R28 ;  /* 0x000000b0a81c723c */ /* 0x040ff0000004181c */
[----:B------:R-:W-:Y:S01]  /*b9b0*/  HMMA.16816.F32.BF16 R32, R168, R178, R32 ;  /* 0x000000b2a820723c */ /* 0x000fe20000041820 */
[----:B------:R-:W5:Y:S07]  /*b9c0*/  LDSM.16.M88.4 R168, [R214] ;  /* 0x00000000d6a8783b */ /* 0x000f6e0000000200 */
[C---:B--2---:R-:W-:Y:S01]  /*b9d0*/  HMMA.16816.F32.BF16 R4, R180.reuse, R196, R4 ;  /* 0x000000c4b404723c */ /* 0x044fe20000041804 */
[----:B------:R-:W-:Y:S07]  /*b9e0*/  LDSM.16.M88.4 R176, [R212] ;  /* 0x00000000d4b0783b */ /* 0x000fee0000000200 */
[C---:B------:R-:W-:Y:S01]  /*b9f0*/  HMMA.16816.F32.BF16 R8, R180.reuse, R198, R8 ;  /* 0x000000c6b408723c */ /* 0x040fe20000041808 */
[----:B------:R-:W-:Y:S07]  /*ba00*/  LDSM.16.M88.4 R196, [R228+0xc100] ;  /* 0x00c10000e4c4783b */ /* 0x000fee0000000200 */
[C---:B----4-:R-:W-:Y:S08]  /*ba10*/  HMMA.16816.F32.BF16 R12, R180.reuse, R172, R12 ;  /* 0x000000acb40c723c */ /* 0x050ff0000004180c */
[C---:B------:R-:W-:Y:S01]  /*ba20*/  HMMA.16816.F32.BF16 R16, R180.reuse, R174, R16 ;  /* 0x000000aeb410723c */ /* 0x040fe20000041810 */
[----:B------:R-:W2:Y:S07]  /*ba30*/  LDSM.16.M88.4 R172, [R213] ;  /* 0x00000000d5ac783b */ /* 0x000eae0000000200 */
[C---:B-1----:R-:W-:Y:S08]  /*ba40*/  HMMA.16816.F32.BF16 R20, R180.reuse, R192, R20 ;  /* 0x000000c0b414723c */ /* 0x042ff00000041814 */
[C---:B------:R-:W-:Y:S01]  /*ba50*/  HMMA.16816.F32.BF16 R24, R180.reuse, R194, R24 ;  /* 0x000000c2b418723c */ /* 0x040fe20000041818 */
[----:B------:R-:W1:Y:S07]  /*ba60*/  LDSM.16.M88.4 R192, [R229+0x18100] ;  /* 0x01810000e5c0783b */ /* 0x000e6e0000000200 */
[C---:B------:R-:W-:Y:S08]  /*ba70*/  HMMA.16816.F32.BF16 R28, R180.reuse, R184, R28 ;  /* 0x000000b8b41c723c */ /* 0x040ff0000004181c */
[----:B------:R-:W-:Y:S01]  /*ba80*/  HMMA.16816.F32.BF16 R32, R180, R186, R32 ;  /* 0x000000bab420723c */ /* 0x000fe20000041820 */
[----:B------:R-:W4:Y:S07]  /*ba90*/  LDSM.16.M88.4 R180, [R228+0xc900] ;  /* 0x00c90000e4b4783b */ /* 0x000f2e0000000200 */
[C---:B---3--:R-:W-:Y:S01]  /*baa0*/  HMMA.16816.F32.BF16 R4, R188.reuse, R200, R4 ;  /* 0x000000c8bc04723c */ /* 0x048fe20000041804 */
[----:B------:R-:W3:Y:S07]  /*bab0*/  LDSM.16.M88.4 R184, [R228+0xd100] ;  /* 0x00d10000e4b8783b */ /* 0x000eee0000000200 */
[C---:B------:R-:W-:Y:S01]  /*bac0*/  HMMA.16816.F32.BF16 R8, R188.reuse, R202, R8 ;  /* 0x000000cabc08723c */ /* 0x040fe20000041808 */
[----:B------:R-:W1:Y:S07]  /*bad0*/  LDSM.16.M88.4 R200, [R228+0xd900] ;  /* 0x00d90000e4c8783b */ /* 0x000e6e0000000200 */
[C---:B-----5:R-:W-:Y:S08]  /*bae0*/  HMMA.16816.F32.BF16 R12, R188.reuse, R168, R12 ;  /* 0x000000a8bc0c723c */ /* 0x060ff0000004180c */
[C---:B------:R-:W-:Y:S01]  /*baf0*/  HMMA.16816.F32.BF16 R16, R188.reuse, R170, R16 ;  /* 0x000000aabc10723c */ /* 0x040fe20000041810 */
[----:B------:R-:W-:Y:S07]  /*bb00*/  LDSM.16.M88.4 R168, [R227+0x18100] ;  /* 0x01810000e3a8783b */ /* 0x000fee0000000200 */
[C---:B--2---:R-:W-:Y:S08]  /*bb10*/  HMMA.16816.F32.BF16 R20, R188.reuse, R172, R20 ;  /* 0x000000acbc14723c */ /* 0x044ff00000041814 */
[C---:B------:R-:W-:Y:S01]  /*bb20*/  HMMA.16816.F32.BF16 R24, R188.reuse, R174, R24 ;  /* 0x000000aebc18723c */ /* 0x040fe20000041818 */
[----:B------:R-:W2:Y:S07]  /*bb30*/  LDSM.16.M88.4 R172, [R220+0x4000] ;  /* 0x00400000dcac783b */ /* 0x000eae0000000200 */
[C---:B------:R-:W-:Y:S08]  /*bb40*/  HMMA.16816.F32.BF16 R28, R188.reuse, R176, R28 ;  /* 0x000000b0bc1c723c */ /* 0x040ff0000004181c */
[----:B------:R-:W-:Y:S01]  /*bb50*/  HMMA.16816.F32.BF16 R32, R188, R178, R32 ;  /* 0x000000b2bc20723c */ /* 0x000fe20000041820 */
[----:B------:R-:W5:Y:S07]  /*bb60*/  LDSM.16.M88.4 R176, [R220+0x4800] ;  /* 0x00480000dcb0783b */ /* 0x000f6e0000000200 */
[C---:B-1----:R-:W-:Y:S01]  /*bb70*/  HMMA.16816.F32.BF16 R4, R192.reuse, R196, R4 ;  /* 0x000000c4c004723c */ /* 0x042fe20000041804 */
[----:B------:R-:W1:Y:S07]  /*bb80*/  LDSM.16.M88.4 R188, [R220+0x5000] ;  /* 0x00500000dcbc783b */ /* 0x000e6e0000000200 */
[C---:B------:R-:W-:Y:S01]  /*bb90*/  HMMA.16816.F32.BF16 R8, R192.reuse, R198, R8 ;  /* 0x000000c6c008723c */ /* 0x040fe20000041808 */
[----:B------:R-:W1:Y:S07]  /*bba0*/  LDSM.16.M88.4 R196, [R220+0x5800] ;  /* 0x00580000dcc4783b */ /* 0x000e6e0000000200 */
[C---:B----4-:R-:W-:Y:S08]  /*bbb0*/  HMMA.16816.F32.BF16 R12, R192.reuse, R180, R12 ;  /* 0x000000b4c00c723c */ /* 0x050ff0000004180c */
[C---:B------:R-:W-:Y:S01]  /*bbc0*/  HMMA.16816.F32.BF16 R16, R192.reuse, R182, R16 ;  /* 0x000000b6c010723c */ /* 0x040fe20000041810 */
[----:B------:R-:W-:Y:S07]  /*bbd0*/  LDSM.16.M88.4 R180, [R234+0x1c100] ;  /* 0x01c10000eab4783b */ /* 0x000fee0000000200 */
[C---:B---3--:R-:W-:Y:S08]  /*bbe0*/  HMMA.16816.F32.BF16 R20, R192.reuse, R184, R20 ;  /* 0x000000b8c014723c */ /* 0x048ff00000041814 */
        /* <DEDUP_REMOVED lines=9> */
[C---:B-----5:R-:W-:Y:S08]  /*bc80*/  HMMA.16816.F32.BF16 R12, R168.reuse, R176, R12 ;  /* 0x000000b0a80c723c */ /* 0x060ff0000004180c */
[C---:B------:R-:W-:Y:S01]  /*bc90*/  HMMA.16816.F32.BF16 R16, R168.reuse, R178, R16 ;  /* 0x000000b2a810723c */ /* 0x040fe20000041810 */
[----:B------:R-:W-:Y:S07]  /*bca0*/  LDSM.16.M88.4 R176, [R230+0x1c100] ;  /* 0x01c10000e6b0783b */ /* 0x000fee0000000200 */
[C---:B-1----:R-:W-:Y:S08]  /*bcb0*/  HMMA.16816.F32.BF16 R20, R168.reuse, R188, R20 ;  /* 0x000000bca814723c */ /* 0x042ff00000041814 */
[C---:B------:R-:W-:Y:S01]  /*bcc0*/  HMMA.16816.F32.BF16 R24, R168.reuse, R190, R24 ;  /* 0x000000bea818723c */ /* 0x040fe20000041818 */
[----:B------:R-:W1:Y:S07]  /*bcd0*/  LDSM.16.M88.4 R188, [R211] ;  /* 0x00000000d3bc783b */ /* 0x000e6e0000000200 */
[C---:B------:R-:W-:Y:S08]  /*bce0*/  HMMA.16816.F32.BF16 R28, R168.reuse, R196, R28 ;  /* 0x000000c4a81c723c */ /* 0x040ff0000004181c */
[----:B------:R-:W-:Y:S01]  /*bcf0*/  HMMA.16816.F32.BF16 R32, R168, R198, R32 ;  /* 0x000000c6a820723c */ /* 0x000fe20000041820 */
[----:B------:R-:W5:Y:S07]  /*bd00*/  LDSM.16.M88.4 R168, [R210] ;  /* 0x00000000d2a8783b */ /* 0x000f6e0000000200 */
[C---:B---3--:R-:W-:Y:S01]  /*bd10*/  HMMA.16816.F32.BF16 R4, R180.reuse, R184, R4 ;  /* 0x000000b8b404723c */ /* 0x048fe20000041804 */
[----:B------:R-:W3:Y:S07]  /*bd20*/  LDSM.16.M88.4 R196, [R209] ;  /* 0x00000000d1c4783b */ /* 0x000eee0000000200 */
[C---:B------:R-:W-:Y:S01]  /*bd30*/  HMMA.16816.F32.BF16 R8, R180.reuse, R186, R8 ;  /* 0x000000bab408723c */ /* 0x040fe20000041808 */
[----:B------:R-:W1:Y:S07]  /*bd40*/  LDSM.16.M88.4 R184, [R208] ;  /* 0x00000000d0b8783b */ /* 0x000e6e0000000200 */
        /* <DEDUP_REMOVED lines=8> */
[----:B------:R-:W-:Y:S07]  /*bdd0*/  LDSM.16.M88.4 R172, [R228+0xf100] ;  /* 0x00f10000e4ac783b */ /* 0x000fee0000000200 */
[C---:B-1----:R-:W-:Y:S01]  /*bde0*/  HMMA.16816.F32.BF16 R4, R176.reuse, R188, R4 ;  /* 0x000000bcb004723c */ /* 0x042fe20000041804 */
[----:B------:R-:W-:Y:S07]  /*bdf0*/  LDSM.16.M88.4 R180, [R228+0xf900] ;  /* 0x00f90000e4b4783b */ /* 0x000fee0000000200 */
[C---:B------:R-:W-:Y:S01]  /*be00*/  HMMA.16816.F32.BF16 R8, R176.reuse, R190, R8 ;  /* 0x000000beb008723c */ /* 0x040fe20000041808 */
[----:B------:R-:W-:Y:S07]  /*be10*/  LDSM.16.M88.4 R188, [R227+0x1c100] ;  /* 0x01c10000e3bc783b */ /* 0x000fee0000000200 */
[C---:B-----5:R-:W-:Y:S08]  /*be20*/  HMMA.16816.F32.BF16 R12, R176.reuse, R168, R12 ;  /* 0x000000a8b00c723c */ /* 0x060ff0000004180c */
[C---:B------:R-:W-:Y:S01]  /*be30*/  HMMA.16816.F32.BF16 R16, R176.reuse, R170, R16 ;  /* 0x000000aab010723c */ /* 0x040fe20000041810 */
[----:B------:R-:W1:Y:S07]  /*be40*/  LDSM.16.M88.4 R168, [R228+0xe900] ;  /* 0x00e90000e4a8783b */ /* 0x000e6e0000000200 */
[C---:B---3--:R-:W-:Y:S08]  /*be50*/  HMMA.16816.F32.BF16 R20, R176.reuse, R196, R20 ;  /* 0x000000c4b014723c */ /* 0x048ff00000041814 */
        /* <DEDUP_REMOVED lines=8> */
[----:B------:R-:W1:Y:S07]  /*bee0*/  LDSM.16.M88.4 R168, [R220+0x6800] ;  /* 0x00680000dca8783b */ /* 0x000e6e0000000200 */
[C---:B------:R-:W-:Y:S08]  /*bef0*/  HMMA.16816.F32.BF16 R20, R192.reuse, R172, R20 ;  /* 0x000000acc014723c */ /* 0x040ff00000041814 */
[C---:B------:R-:W-:Y:S01]  /*bf00*/  HMMA.16816.F32.BF16 R24, R192.reuse, R174, R24 ;  /* 0x000000aec018723c */ /* 0x040fe20000041818 */
[----:B------:R-:W2:Y:S07]  /*bf10*/  LDSM.16.M88.4 R172, [R220+0x7000] ;  /* 0x00700000dcac783b */ /* 0x000eae0000000200 */
[C---:B------:R-:W-:Y:S08]  /*bf20*/  HMMA.16816.F32.BF16 R28, R192.reuse, R180, R28 ;  /* 0x000000b4c01c723c */ /* 0x040ff0000004181c */
[----:B------:R-:W-:Y:S08]  /*bf30*/  HMMA.16816.F32.BF16 R32, R192, R182, R32 ;  /* 0x000000b6c020723c */ /* 0x000ff00000041820 */
[C---:B---3--:R-:W-:Y:S08]  /*bf40*/  HMMA.16816.F32.BF16 R4, R188.reuse, R196, R4 ;  /* 0x000000c4bc04723c */ /* 0x048ff00000041804 */
[C---:B------:R-:W-:Y:S08]  /*bf50*/  HMMA.16816.F32.BF16 R8, R188.reuse, R198, R8 ;  /* 0x000000c6bc08723c */ /* 0x040ff00000041808 */
[C---:B-1----:R-:W-:Y:S08]  /*bf60*/  HMMA.16816.F32.BF16 R12, R188.reuse, R168, R12 ;  /* 0x000000a8bc0c723c */ /* 0x042ff0000004180c */
[C---:B------:R-:W-:Y:S04]  /*bf70*/  HMMA.16816.F32.BF16 R16, R188.reuse, R170, R16 ;  /* 0x000000aabc10723c */ /* 0x040fe80000041810 */
[----:B------:R-:W-:Y:S02]  /*bf80*/  FMUL.FTZ R194, R4, c[0x0][0x320] ;  /* 0x0000c80004c27a20 */ /* 0x000fe40000410000 */
[----:B------:R-:W-:Y:S02]  /*bf90*/  FMUL.FTZ R192, R5, c[0x0][0x320] ;  /* 0x0000c80005c07a20 */ /* 0x000fe40000410000 */
[----:B------:R-:W-:Y:S01]  /*bfa0*/  FMUL.FTZ R9, R9, c[0x0][0x320] ;  /* 0x0000c80009097a20 */ /* 0x000fe20000410000 */
[C---:B--2---:R-:W-:Y:S01]  /*bfb0*/  HMMA.16816.F32.BF16 R20, R188.reuse, R172, R20 ;  /* 0x000000acbc14723c */ /* 0x044fe20000041814 */
[----:B------:R-:W-:Y:S02]  /*bfc0*/  MUFU.TANH R194, R194 ;  /* 0x000000c200c27308 */ /* 0x000fe40000002400 */
[----:B------:R-:W-:Y:S02]  /*bfd0*/  FMUL.FTZ R10, R10, c[0x0][0x320] ;  /* 0x0000c8000a0a7a20 */ /* 0x000fe40000410000 */
[----:B------:R-:W-:Y:S02]  /*bfe0*/  FMUL.FTZ R11, R11, c[0x0][0x320] ;  /* 0x0000c8000b0b7a20 */ /* 0x000fe40000410000 */
        /* <DEDUP_REMOVED lines=13> */
[----:B------:R1:W-:Y:S01]  /*c0c0*/  MUFU.TANH R164, R11 ;  /* 0x0000000b00a47308 */ /* 0x0003e20000002400 */
[----:B------:R-:W-:Y:S02]  /*c0d0*/  FMUL.FTZ R184, R24, c[0x0][0x320] ;  /* 0x0000c80018b87a20 */ /* 0x000fe40000410000 */
[----:B------:R-:W-:Y:S02]  /*c0e0*/  FMUL.FTZ R18, R18, c[0x0][0x320] ;  /* 0x0000c80012127a20 */ /* 0x000fe40000410000 */
[----:B------:R-:W-:Y:S02]  /*c0f0*/  FMUL.FTZ R19, R19, c[0x0][0x320] ;  /* 0x0000c80013137a20 */ /* 0x000fe40000410000 */
[----:B------:R-:W-:Y:S02]  /*c100*/  FMUL.FTZ R21, R21, c[0x0][0x320] ;  /* 0x0000c80015157a20 */ /* 0x000fe40000410000 */
[----:B------:R-:W-:Y:S01]  /*c110*/  FMUL.FTZ R22, R22, c[0x0][0x320] ;  /* 0x0000c80016167a20 */ /* 0x000fe20000410000 */
[----:B------:R-:W2:Y:S01]  /*c120*/  MUFU.TANH R0, R0 ;  /* 0x0000000000007308 */ /* 0x000ea20000002400 */
[----:B------:R-:W-:Y:S02]  /*c130*/  FMUL.FTZ R23, R23, c[0x0][0x320] ;  /* 0x0000c80017177a20 */ /* 0x000fe40000410000 */
[----:B------:R-:W-:Y:S02]  /*c140*/  FMUL.FTZ R25, R25, c[0x0][0x320] ;  /* 0x0000c80019197a20 */ /* 0x000fe40000410000 */
[----:B------:R-:W-:Y:S02]  /*c150*/  FMUL.FTZ R26, R26, c[0x0][0x320] ;  /* 0x0000c8001a1a7a20 */ /* 0x000fe40000410000 */
[----:B------:R-:W-:Y:S03]  /*c160*/  FMUL.FTZ R27, R27, c[0x0][0x320] ;  /* 0x0000c8001b1b7a20 */ /* 0x000fe60000410000 */
[----:B------:R-:W3:Y:S01]  /*c170*/  MUFU.TANH R192, R192 ;  /* 0x000000c000c07308 */ /* 0x000ee20000002400 */
[----:B-1----:R-:W1:Y:S01]  /*c180*/  LDSM.16.M88.4 R8, [R220+0x7800] ;  /* 0x00780000dc08783b */ /* 0x002e620000000200 */
[----:B------:R-:W-:Y:S08]  /*c190*/  DEPBAR.LE SB0, 0x0 ;  /* 0x000080000000791a */ /* 0x000ff00000000000 */
[----:B------:R4:W1:Y:S01]  /*c1a0*/  MUFU.TANH R6, R2 ;  /* 0x0000000200067308 */ /* 0x0008620000002400 */
[----:B------:R-:W-:Y:S09]  /*c1b0*/  BAR.SYNC.DEFER_BLOCKING 0x0 ;  /* 0x0000000000007b1d */ /* 0x000ff20000010000 */
[----:B------:R-:W1:Y:S01]  /*c1c0*/  MUFU.TANH R195, R195 ;  /* 0x000000c300c37308 */ /* 0x000e620000002400 */
[----:B--2---:R4:W-:Y:S09]  /*c1d0*/  STL [R1], R0 ;  /* 0x0000000001007387 */ /* 0x0049f20000100800 */
[----:B------:R-:W2:Y:S10]  /*c1e0*/  MUFU.TANH R198, R198 ;  /* 0x000000c600c67308 */ /* 0x000eb40000002400 */
[----:B------:R4:W2:Y:S01]  /*c1f0*/  MUFU.TANH R196, R13 ;  /* 0x0000000d00c47308 */ /* 0x0008a20000002400 */
[C---:B-1----:R-:W-:Y:S09]  /*c200*/  HMMA.16816.F32.BF16 R28, R188.reuse, R8, R28 ;  /* 0x00000008bc1c723c */ /* 0x042ff2000004181c */
[----:B------:R4:W1:Y:S01]  /*c210*/  MUFU.TANH R197, R14 ;  /* 0x0000000e00c57308 */ /* 0x0008620000002400 */
[----:B------:R-:W-:Y:S09]  /*c220*/  HMMA.16816.F32.BF16 R32, R188, R10, R32 ;  /* 0x0000000abc20723c */ /* 0x000ff20000041820 */
[----:B------:R4:W1:Y:S05]  /*c230*/  MUFU.TANH R199, R15 ;  /* 0x0000000f00c77308 */ /* 0x00086a0000002400 */
        /* <DEDUP_REMOVED lines=10> */
[----:B------:R4:W1:Y:S10]  /*c2e0*/  MUFU.TANH R201, R18 ;  /* 0x0000001200c97308 */ /* 0x0008740000002400 */
[----:B------:R4:W1:Y:S10]  /*c2f0*/  MUFU.TANH R203, R19 ;  /* 0x0000001300cb7308 */ /* 0x0008740000002400 */
[----:B------:R-:W1:Y:S10]  /*c300*/  MUFU.TANH R187, R187 ;  /* 0x000000bb00bb7308 */ /* 0x000e740000002400 */
[----:B------:R4:W1:Y:S10]  /*c310*/  MUFU.TANH R186, R21 ;  /* 0x0000001500ba7308 */ /* 0x0008740000002400 */
        /* <DEDUP_REMOVED lines=13> */
[----:B------:R4:W1:Y:S01]  /*c3f0*/  MUFU.TANH R165, R35 ;  /* 0x0000002300a57308 */ /* 0x0008620000002400 */
[----:B------:R-:W-:-:S05]  /*c400*/  @P0 BRA `(.L_x_2002) ;  /* 0x000004a000000947 */ /* 0x000fca0003800000 */
[----:B--23--:R-:W-:Y:S01]  /*c410*/  ISETP.NE.AND P1, PT, R236, 0x1, PT ;  /* 0x00000001ec00780c */ /* 0x00cfe20003f25270 */
[----:B------:R-:W-:Y:S01]  /*c420*/  ULEA UR5, UR20, UR12, 0x6 ;  /* 0x0000000c14057291 */ /* 0x000fe2000f8e303f */
[----:B----4-:R-:W-:Y:S01]  /*c430*/  IADD3 R18, -R250, 0x10, RZ ;  /* 0x00000010fa127810 */ /* 0x010fe20007ffe1ff */
        /* <DEDUP_REMOVED lines=52> */
[----:B------:R-:W-:Y:S05]  /*c780*/  IADD3 R22, P0, R15, R171, RZ ;  /* 0x000000ab0f167210 */ /* 0x000fea0007f1e0ff */
[--C-:B------:R-:W-:Y:S01]  /*c790*/  IMAD.X R23, R7, 0x1, R169.reuse, P0 ;  /* 0x0000000107177824 */ /* 0x100fe200000e06a9 */
        /* <DEDUP_REMOVED lines=17> */
.L_x_2002:
[----:B--234-:R-:W2:Y:S01]  /*c8b0*/  LDL.LU R13, [R1] ;  /* 0x00000000010d7983 */ /* 0x01cea20000300800 */
[----:B------:R-:W-:Y:S01]  /*c8c0*/  FMNMX.FTZ R5, R194, R3, !PT ;  /* 0x00000003c2057209 */ /* 0x000fe20007810000 */
[----:B------:R-:W-:Y:S01]  /*c8d0*/  UISETP.GT.AND UP2, UPT, UR20, UR4, UPT ;  /* 0x000000041400728c */ /* 0x000fe2000bf44270 */
[----:B------:R-:W-:Y:S01]  /*c8e0*/  FMNMX.FTZ R0, R6, R167, !PT ;  /* 0x000000a706007209 */ /* 0x000fe20007810000 */
[----:B------:R-:W-:Y:S01]  /*c8f0*/  LDSM.16.MT88.4 R20, [R226+0x100] ;  /* 0x00010000e214783b */ /* 0x000fe20000004200 */
[----:B------:R-:W-:Y:S01]  /*c900*/  FMNMX.FTZ R5, R192, R5, !PT ;  /* 0x00000005c0057209 */ /* 0x000fe20007810000 */
[----:B------:R-:W-:Y:S01]  /*c910*/  UIADD3 UR20, UR20, -0x1, URZ ;  /* 0xffffffff14147890 */ /* 0x000fe2000fffe03f */
[----:B------:R-:W-:Y:S02]  /*c920*/  MOV R12, R193 ;  /* 0x000000c1000c7202 */ /* 0x000fe40000000f00 */
[----:B------:R-:W-:Y:S02]  /*c930*/  FMNMX.FTZ R0, R195, R0, !PT ;  /* 0x00000000c3007209 */ /* 0x000fe40007810000 */
[----:B------:R-:W-:Y:S01]  /*c940*/  MOV R11, R164 ;  /* 0x000000a4000b7202 */ /* 0x000fe20000000f00 */
[----:B------:R-:W-:Y:S01]  /*c950*/  LDSM.16.MT88.4 R28, [R225+0x100] ;  /* 0x00010000e11c783b */ /* 0x000fe20000004200 */
[----:B------:R-:W-:Y:S02]  /*c960*/  FMNMX.FTZ R0, R12, R0, !PT ;  /* 0x000000000c007209 */ /* 0x000fe40007810000 */
[----:B------:R-:W-:Y:S02]  /*c970*/  PLOP3.LUT P0, PT, PT, PT, UP2, 0x80, 0x0 ;  /* 0x000000000000781c */ /* 0x000fe40003f0f028 */
[----:B------:R-:W-:Y:S03]  /*c980*/  FMNMX.FTZ R0, R11, R0, !PT ;  /* 0x000000000b007209 */ /* 0x000fe60007810000 */
[----:B------:R-:W0:Y:S01]  /*c990*/  LDGDEPBAR ;  /* 0x00000000000079af */ /* 0x000e220000000000 */
[----:B-1----:R-:W-:Y:S04]  /*c9a0*/  FMNMX.FTZ R0, R197, R0, !PT ;  /* 0x00000000c5007209 */ /* 0x002fe80007810000 */
        /* <DEDUP_REMOVED lines=11> */
[----:B------:R-:W1:Y:S01]  /*ca60*/  SHFL.BFLY PT, R7, R4, 0x2, 0x1f ;  /* 0x0c401f0004077f89 */ /* 0x000e6200000e0000 */
[----:B--2---:R-:W-:Y:S04]  /*ca70*/  FMNMX.FTZ R5, R13, R5, !PT ;  /* 0x000000050d057209 */ /* 0x004fe80007810000 */
[----:B------:R-:W-:Y:S04]  /*ca80*/  FMNMX.FTZ R5, R168, R5, !PT ;  /* 0x00000005a8057209 */ /* 0x000fe80007810000 */
[----:B------:R-:W-:Y:S04]  /*ca90*/  FMNMX.FTZ R5, R198, R5, !PT ;  /* 0x00000005c6057209 */ /* 0x000fe80007810000 */
[----:B------:R-:W-:Y:S04]  /*caa0*/  FMNMX.FTZ R5, R196, R5, !PT ;  /* 0x00000005c4057209 */ /* 0x000fe80007810000 */
[----:B------:R-:W-:Y:S04]  /*cab0*/  FMNMX.FTZ R5, R202, R5, !PT ;  /* 0x00000005ca057209 */ /* 0x000fe80007810000 */
[----:B------:R-:W-:Y:S02]  /*cac0*/  FMNMX.FTZ R2, R200, R5, !PT ;  /* 0x00000005c8027209 */ /* 0x000fe40007810000 */
[----:B-1----:R-:W-:Y:S02]  /*cad0*/  FMNMX.FTZ R5, R4, R7, !PT ;  /* 0x0000000704057209 */ /* 0x002fe40007810000 */
[----:B------:R-:W-:Y:S03]  /*cae0*/  FMNMX.FTZ R9, R187, R2, !PT ;  /* 0x00000002bb097209 */ /* 0x000fe60007810000 */
[----:B------:R-:W1:Y:S01]  /*caf0*/  SHFL.BFLY PT, R164, R5, 0x1, 0x1f ;  /* 0x0c201f0005a47f89 */ /* 0x000e6200000e0000 */
[----:B------:R-:W-:Y:S04]  /*cb00*/  FMNMX.FTZ R9, R186, R9, !PT ;  /* 0x00000009ba097209 */ /* 0x000fe80007810000 */
[----:B------:R-:W-:Y:S04]  /*cb10*/  FMNMX.FTZ R9, R184, R9, !PT ;  /* 0x00000009b8097209 */ /* 0x000fe80007810000 */
[----:B------:R-:W-:Y:S04]  /*cb20*/  FMNMX.FTZ R9, R182, R9, !PT ;  /* 0x00000009b6097209 */ /* 0x000fe80007810000 */
[----:B------:R-:W-:Y:S04]  /*cb30*/  FMNMX.FTZ R9, R178, R9, !PT ;  /* 0x00000009b2097209 */ /* 0x000fe80007810000 */
[----:B------:R-:W-:Y:S04]  /*cb40*/  FMNMX.FTZ R9, R180, R9, !PT ;  /* 0x00000009b4097209 */ /* 0x000fe80007810000 */
[----:B------:R-:W-:Y:S02]  /*cb50*/  FMNMX.FTZ R9, R176, R9, !PT ;  /* 0x00000009b0097209 */ /* 0x000fe40007810000 */
[----:B-1----:R-:W-:Y:S02]  /*cb60*/  FMNMX.FTZ R164, R164, R5, !PT ;  /* 0x00000005a4a47209 */ /* 0x002fe40007810000 */
        /* <DEDUP_REMOVED lines=10> */
[----:B------:R-:W-:Y:S01]  /*cc10*/  FFMA.FTZ R192, R13, c[0x0][0x2d0], -R169 ;  /* 0x0000b4000dc07a23 */ /* 0x000fe200000108a9 */
[----:B------:R-:W-:Y:S01]  /*cc20*/  MUFU.EX2 R191, R191 ;  /* 0x000000bf00bf7308 */ /* 0x000fe20000000800 */
[--C-:B------:R-:W-:Y:S02]  /*cc30*/  FFMA.FTZ R188, R12, c[0x0][0x2d0], -R168.reuse ;  /* 0x0000b4000cbc7a23 */ /* 0x100fe400000108a8 */
[----:B------:R-:W1:Y:S01]  /*cc40*/  LDSM.16.MT88.4 R12, [R231+0x100] ;  /* 0x00010000e70c783b */ /* 0x000e620000004200 */
[----:B------:R-:W-:Y:S02]  /*cc50*/  FMUL.FTZ R3, R2, c[0x0][0x2d0] ;  /* 0x0000b40002037a20 */ /* 0x000fe40000410000 */
[----:B------:R-:W-:Y:S02]  /*cc60*/  FADD.FTZ R2, -R164, R167 ;  /* 0x000000a7a4027221 */ /* 0x000fe40000010100 */
[--C-:B------:R-:W-:Y:S02]  /*cc70*/  FFMA.FTZ R194, R194, c[0x0][0x2d0], -R169.reuse ;  /* 0x0000b400c2c27a23 */ /* 0x100fe400000108a9 */
[--C-:B------:R-:W-:Y:S01]  /*cc80*/  FFMA.FTZ R167, R11, c[0x0][0x2d0], -R168.reuse ;  /* 0x0000b4000ba77a23 */ /* 0x100fe200000108a8 */
[----:B------:R-:W2:Y:S01]  /*cc90*/  MUFU.EX2 R3, R3 ;  /* 0x0000000300037308 */ /* 0x000ea20000000800 */
[--C-:B------:R-:W-:Y:S02]  /*cca0*/  FFMA.FTZ R190, R6, c[0x0][0x2d0], -R168.reuse ;  /* 0x0000b40006be7a23 */ /* 0x100fe400000108a8 */
[--C-:B------:R-:W-:Y:S02]  /*ccb0*/  FFMA.FTZ R189, R195, c[0x0][0x2d0], -R168.reuse ;  /* 0x0000b400c3bd7a23 */ /* 0x100fe400000108a8 */
[----:B------:R-:W-:Y:S02]  /*ccc0*/  FMUL.FTZ R4, R2, c[0x0][0x2d0] ;  /* 0x0000b40002047a20 */ /* 0x000fe40000410000 */
[--C-:B------:R-:W-:Y:S02]  /*ccd0*/  FFMA.FTZ R179, R179, c[0x0][0x2d0], -R168.reuse ;  /* 0x0000b400b3b37a23 */ /* 0x100fe400000108a8 */
[--C-:B------:R-:W-:Y:S01]  /*cce0*/  FFMA.FTZ R178, R178, c[0x0][0x2d0], -R169.reuse ;  /* 0x0000b400b2b27a23 */ /* 0x100fe200000108a9 */
[----:B------:R3:W4:Y:S01]  /*ccf0*/  MUFU.EX2 R2, R4 ;  /* 0x0000000400027308 */ /* 0x0007220000000800 */
        /* <DEDUP_REMOVED lines=8> */
[C---:B--2---:R-:W-:Y:S02]  /*cd80*/  FMUL.FTZ R5, R3.reuse, R161 ;  /* 0x000000a103057220 */ /* 0x044fe40000410000 */
[C---:B------:R-:W-:Y:S02]  /*cd90*/  FMUL.FTZ R8, R3.reuse, R156 ;  /* 0x0000009c03087220 */ /* 0x040fe40000410000 */
[C---:B------:R-:W-:Y:S01]  /*cda0*/  FMUL.FTZ R9, R3.reuse, R157 ;  /* 0x0000009d03097220 */ /* 0x040fe20000410000 */
[----:B------:R-:W2:Y:S01]  /*cdb0*/  MUFU.EX2 R193, R193 ;  /* 0x000000c100c17308 */ /* 0x000ea20000000800 */
[C---:B------:R-:W-:Y:S02]  /*cdc0*/  FMUL.FTZ R16, R3.reuse, R148 ;  /* 0x0000009403107220 */ /* 0x040fe40000410000 */
[C---:B------:R-:W-:Y:S02]  /*cdd0*/  FMUL.FTZ R17, R3.reuse, R149 ;  /* 0x0000009503117220 */ /* 0x040fe40000410000 */
[C---:B---3--:R-:W-:Y:S02]  /*cde0*/  FMUL.FTZ R4, R3.reuse, R160 ;  /* 0x000000a003047220 */ /* 0x048fe40000410000 */
[C---:B----4-:R-:W-:Y:S02]  /*cdf0*/  FMUL.FTZ R6, R2.reuse, R162 ;  /* 0x000000a202067220 */ /* 0x050fe40000410000 */
        /* <DEDUP_REMOVED lines=9> */
[----:B------:R-:W-:Y:S02]  /*ce90*/  FMUL.FTZ R25, R3, R141 ;  /* 0x0000008d03197220 */ /* 0x000fe40000410000 */
[C---:B------:R-:W-:Y:S01]  /*cea0*/  FMUL.FTZ R26, R2.reuse, R142 ;  /* 0x0000008e021a7220 */ /* 0x040fe20000410000 */
[----:B--2---:R-:W-:Y:S01]  /*ceb0*/  F2FP.BF16.PACK_AB R160, R193, R194 ;  /* 0x000000c2c1a0723e */ /* 0x004fe200000010ff */
[C---:B------:R-:W-:Y:S01]  /*cec0*/  FMUL.FTZ R27, R2.reuse, R143 ;  /* 0x0000008f021b7220 */ /* 0x040fe20000410000 */
[----:B------:R-:W-:Y:S01]  /*ced0*/  LDSM.16.MT88.4 R148, [R224+0x900] ;  /* 0x00090000e094783b */ /* 0x000fe20000004200 */
[C---:B------:R-:W-:Y:S02]  /*cee0*/  FMUL.FTZ R32, R3.reuse, R132 ;  /* 0x0000008403207220 */ /* 0x040fe40000410000 */
[----:B------:R-:W-:Y:S01]  /*cef0*/  FMUL.FTZ R33, R3, R133 ;  /* 0x0000008503217220 */ /* 0x000fe20000410000 */
[----:B------:R-:W2:Y:S01]  /*cf00*/  MUFU.EX2 R189, R189 ;  /* 0x000000bd00bd7308 */ /* 0x000ea20000000800 */
[C---:B------:R-:W-:Y:S02]  /*cf10*/  FMUL.FTZ R34, R2.reuse, R134 ;  /* 0x0000008602227220 */ /* 0x040fe40000410000 */
[C---:B------:R-:W-:Y:S01]  /*cf20*/  FMUL.FTZ R35, R2.reuse, R135 ;  /* 0x0000008702237220 */ /* 0x040fe20000410000 */
[----:B---3--:R-:W-:Y:S01]  /*cf30*/  F2FP.BF16.PACK_AB R162, R191, R192 ;  /* 0x000000c0bfa2723e */ /* 0x008fe200000010ff */
[----:B------:R-:W-:Y:S01]  /*cf40*/  LDSM.16.MT88.4 R132, [R225+0x2100] ;  /* 0x00210000e184783b */ /* 0x000fe20000004200 */
[C---:B------:R-:W-:Y:S02]  /*cf50*/  FMUL.FTZ R36, R3.reuse, R36 ;  /* 0x0000002403247220 */ /* 0x040fe40000410000 */
[C---:B------:R-:W-:Y:S02]  /*cf60*/  FMUL.FTZ R37, R3.reuse, R37 ;  /* 0x0000002503257220 */ /* 0x040fe40000410000 */
[----:B------:R-:W-:Y:S01]  /*cf70*/  MUFU.EX2 R188, R188 ;  /* 0x000000bc00bc7308 */ /* 0x000fe20000000800 */
[C---:B------:R-:W-:Y:S02]  /*cf80*/  FMUL.FTZ R38, R2.reuse, R38 ;  /* 0x0000002602267220 */ /* 0x040fe40000410000 */
[----:B------:R-:W-:Y:S01]  /*cf90*/  LDSM.16.MT88.4 R140, [R224+0x2100] ;  /* 0x00210000e08c783b */ /* 0x000fe20000004200 */
[C---:B------:R-:W-:Y:S02]  /*cfa0*/  FMUL.FTZ R39, R2.reuse, R39 ;  /* 0x0000002702277220 */ /* 0x040fe40000410000 */
[C---:B------:R-:W-:Y:S02]  /*cfb0*/  FMUL.FTZ R40, R3.reuse, R40 ;  /* 0x0000002803287220 */ /* 0x040fe40000410000 */
[----:B------:R-:W-:Y:S02]  /*cfc0*/  FMUL.FTZ R41, R3, R41 ;  /* 0x0000002903297220 */ /* 0x000fe40000410000 */
[----:B------:R-:W3:Y:S01]  /*cfd0*/  MUFU.EX2 R167, R167 ;  /* 0x000000a700a77308 */ /* 0x000ee20000000800 */
[C---:B------:R-:W-:Y:S02]  /*cfe0*/  FMUL.FTZ R42, R2.reuse, R42 ;  /* 0x0000002a022a7220 */ /* 0x040fe40000410000 */
[C---:B------:R-:W-:Y:S01]  /*cff0*/  FMUL.FTZ R43, R2.reuse, R43 ;  /* 0x0000002b022b7220 */ /* 0x040fe20000410000 */
        /* <DEDUP_REMOVED lines=17> */
[----:B------:R-:W2:Y:S01]  /*d110*/  MUFU.EX2 R196, R196 ;  /* 0x000000c400c47308 */ /* 0x000ea20000000800 */
[C---:B-1----:R-:W-:Y:S05]  /*d120*/  HMMA.16816.F32.BF16 R4, R160.reuse, R12, R4 ;  /* 0x0000000ca004723c */ /* 0x042fea0000041804 */
[C---:B------:R-:W-:Y:S02]  /*d130*/  FMUL.FTZ R57, R3.reuse, R57 ;  /* 0x0000003903397220 */ /* 0x040fe40000410000 */
[C---:B------:R-:W-:Y:S01]  /*d140*/  FMUL.FTZ R12, R3.reuse, R152 ;  /* 0x00000098030c7220 */ /* 0x040fe20000410000 */
[C---:B------:R-:W-:Y:S01]  /*d150*/  HMMA.16816.F32.BF16 R8, R160.reuse, R14, R8 ;  /* 0x0000000ea008723c */ /* 0x040fe20000041808 */
[----:B------:R-:W-:Y:S03]  /*d160*/  MUFU.EX2 R200, R200 ;  /* 0x000000c800c87308 */ /* 0x000fe60000000800 */
        /* <DEDUP_REMOVED lines=39> */
[C---:B---3--:R-:W-:Y:S04]  /*d3e0*/  HMMA.16816.F32.BF16 R36, R160.reuse, R144, R36 ;  /* 0x00000090a024723c */ /* 0x048fe80000041824 */
        /* <DEDUP_REMOVED lines=74> */
[----:B------:R-:W-:Y:S02]  /*d890*/  FMUL.FTZ R121, R3, R121 ;  /* 0x0000007903797220 */ /* 0x000fe40000410000 */
[C---:B------:R-:W-:Y:S01]  /*d8a0*/  FMUL.FTZ R122, R2.reuse, R122 ;  /* 0x0000007a027a7220 */ /* 0x040fe20000410000 */
[C---:B-1----:R-:W-:Y:S03]  /*d8b0*/  HMMA.16816.F32.BF16 R116, R160.reuse, R136, R116 ;  /* 0x00000088a074723c */ /* 0x042fe60000041874 */
[----:B------:R-:W-:Y:S02]  /*d8c0*/  FMUL.FTZ R123, R2, R123 ;  /* 0x0000007b027b7220 */ /* 0x000fe40000410000 */
[--C-:B------:R-:W-:Y:S02]  /*d8d0*/  FFMA.FTZ R198, R199, c[0x0][0x2d0], -R168.reuse ;  /* 0x0000b400c7c67a23 */ /* 0x100fe400000108a8 */
[--C-:B------:R-:W-:Y:S02]  /*d8e0*/  FFMA.FTZ R199, R202, c[0x0][0x2d0], -R169.reuse ;  /* 0x0000b400cac77a23 */ /* 0x100fe400000108a9 */
[--C-:B------:R-:W-:Y:S01]  /*d8f0*/  FFMA.FTZ R202, R203, c[0x0][0x2d0], -R168.reuse ;  /* 0x0000b400cbca7a23 */ /* 0x100fe200000108a8 */
[C---:B------:R-:W-:Y:S01]  /*d900*/  HMMA.16816.F32.BF16 R120, R160.reuse, R138, R120 ;  /* 0x0000008aa078723c */ /* 0x040fe20000041878 */
[----:B------:R-:W-:Y:S01]  /*d910*/  MUFU.EX2 R198, R198 ;  /* 0x000000c600c67308 */ /* 0x000fe20000000800 */
[----:B------:R-:W1:Y:S01]  /*d920*/  LDSM.16.MT88.4 R136, [R226+0x900] ;  /* 0x00090000e288783b */ /* 0x000e620000004200 */
[--C-:B------:R-:W-:Y:S02]  /*d930*/  FFMA.FTZ R197, R197, c[0x0][0x2d0], -R168.reuse ;  /* 0x0000b400c5c57a23 */ /* 0x100fe400000108a8 */
[--C-:B------:R-:W-:Y:S02]  /*d940*/  FFMA.FTZ R201, R201, c[0x0][0x2d0], -R168.reuse ;  /* 0x0000b400c9c97a23 */ /* 0x100fe400000108a8 */
[C---:B------:R-:W-:Y:S02]  /*d950*/  FMUL.FTZ R124, R3.reuse, R124 ;  /* 0x0000007c037c7220 */ /* 0x040fe40000410000 */
[C---:B------:R-:W-:Y:S02]  /*d960*/  FMUL.FTZ R125, R3.reuse, R125 ;  /* 0x0000007d037d7220 */ /* 0x040fe40000410000 */
[----:B------:R-:W5:Y:S01]  /*d970*/  MUFU.EX2 R197, R197 ;  /* 0x000000c500c57308 */ /* 0x000f620000000800 */
[C---:B------:R-:W-:Y:S02]  /*d980*/  FMUL.FTZ R126, R2.reuse, R126 ;  /* 0x0000007e027e7220 */ /* 0x040fe40000410000 */
[C---:B------:R-:W-:Y:S02]  /*d990*/  FMUL.FTZ R127, R2.reuse, R127 ;  /* 0x0000007f027f7220 */ /* 0x040fe40000410000 */
[C---:B------:R-:W-:Y:S02]  /*d9a0*/  FMUL.FTZ R128, R3.reuse, R128 ;  /* 0x0000008003807220 */ /* 0x040fe40000410000 */
[----:B------:R-:W-:Y:S02]  /*d9b0*/  FMUL.FTZ R129, R3, R129 ;  /* 0x0000008103817220 */ /* 0x000fe40000410000 */
[C---:B------:R-:W-:Y:S01]  /*d9c0*/  FMUL.FTZ R130, R2.reuse, R130 ;  /* 0x0000008202827220 */ /* 0x040fe20000410000 */
[C---:B---3--:R-:W-:Y:S01]  /*d9d0*/  HMMA.16816.F32.BF16 R124, R160.reuse, R132, R124 ;  /* 0x00000084a07c723c */ /* 0x048fe2000004187c */
[----:B------:R-:W3:Y:S02]  /*d9e0*/  MUFU.EX2 R199, R199 ;  /* 0x000000c700c77308 */ /* 0x000ee40000000800 */
[----:B------:R-:W-:Y:S02]  /*d9f0*/  FMUL.FTZ R131, R2, R131 ;  /* 0x0000008302837220 */ /* 0x000fe40000410000 */
[--C-:B------:R-:W-:Y:S02]  /*da00*/  FFMA.FTZ R186, R186, c[0x0][0x2d0], -R169.reuse ;  /* 0x0000b400baba7a23 */ /* 0x100fe400000108a9 */
[----:B--2---:R-:W-:Y:S01]  /*da10*/  F2FP.BF16.PACK_AB R132, R196, R195 ;  /* 0x000000c3c484723e */ /* 0x004fe200000010ff */
[--C-:B------:R-:W-:Y:S02]  /*da20*/  FFMA.FTZ R181, R181, c[0x0][0x2d0], -R168.reuse ;  /* 0x0000b400b5b57a23 */ /* 0x100fe400000108a8 */
[----:B------:R-:W-:Y:S01]  /*da30*/  HMMA.16816.F32.BF16 R128, R160, R134, R128 ;  /* 0x00000086a080723c */ /* 0x000fe20000041880 */
[----:B------:R-:W-:Y:S01]  /*da40*/  MUFU.EX2 R201, R201 ;  /* 0x000000c900c97308 */ /* 0x000fe20000000800 */
[----:B------:R-:W-:Y:S01]  /*da50*/  LDSM.16.MT88.4 R160, [R224+0x2900] ;  /* 0x00290000e0a0783b */ /* 0x000fe20000004200 */
[--C-:B------:R-:W-:Y:S01]  /*da60*/  FFMA.FTZ R203, R187, c[0x0][0x2d0], -R169.reuse ;  /* 0x0000b400bbcb7a23 */ /* 0x100fe200000108a9 */
[----:B-----5:R-:W-:Y:S01]  /*da70*/  F2FP.BF16.PACK_AB R133, R198, R197 ;  /* 0x000000c5c685723e */ /* 0x020fe200000010ff */
[--C-:B------:R-:W-:Y:S02]  /*da80*/  FFMA.FTZ R184, R184, c[0x0][0x2d0], -R169.reuse ;  /* 0x0000b400b8b87a23 */ /* 0x100fe400000108a9 */
[--C-:B------:R-:W-:Y:S02]  /*da90*/  FFMA.FTZ R183, R183, c[0x0][0x2d0], -R168.reuse ;  /* 0x0000b400b7b77a23 */ /* 0x100fe400000108a8 */
[--C-:B------:R-:W-:Y:S02]  /*daa0*/  FFMA.FTZ R182, R182, c[0x0][0x2d0], -R169.reuse ;  /* 0x0000b400b6b67a23 */ /* 0x100fe400000108a9 */
[----:B------:R-:W2:Y:S01]  /*dab0*/  MUFU.EX2 R202, R202 ;  /* 0x000000ca00ca7308 */ /* 0x000ea20000000800 */
[--C-:B------:R-:W-:Y:S02]  /*dac0*/  FFMA.FTZ R180, R180, c[0x0][0x2d0], -R169.reuse ;  /* 0x0000b400b4b47a23 */ /* 0x100fe400000108a9 */
[----:B------:R-:W-:Y:S01]  /*dad0*/  FFMA.FTZ R169, R174, c[0x0][0x2d0], -R169 ;  /* 0x0000b400aea97a23 */ /* 0x000fe200000108a9 */
[----:B---3--:R-:W-:Y:S01]  /*dae0*/  F2FP.BF16.PACK_AB R134, R200, R199 ;  /* 0x000000c7c886723e */ /* 0x008fe200000010ff */
[--C-:B------:R-:W-:Y:S02]  /*daf0*/  FFMA.FTZ R166, R166, c[0x0][0x2d0], -R168.reuse ;  /* 0x0000b400a6a67a23 */ /* 0x100fe400000108a8 */
[----:B------:R-:W-:Y:S02]  /*db00*/  FFMA.FTZ R168, R165, c[0x0][0x2d0], -R168 ;  /* 0x0000b400a5a87a23 */ /* 0x000fe400000108a8 */
[----:B------:R-:W-:Y:S01]  /*db10*/  FFMA.FTZ R194, R3, R244, R194 ;  /* 0x000000f403c27223 */ /* 0x000fe200000100c2 */
[----:B------:R-:W-:Y:S01]  /*db20*/  MUFU.EX2 R187, R185 ;  /* 0x000000b900bb7308 */ /* 0x000fe20000000800 */
[----:B------:R-:W-:Y:S01]  /*db30*/  MOV R3, R0 ;  /* 0x0000000000037202 */ /* 0x000fe20000000f00 */
[----:B------:R-:W-:Y:S02]  /*db40*/  FFMA.FTZ R190, R2, R243, R190 ;  /* 0x000000f302be7223 */ /* 0x000fe400000100be */
[----:B------:R-:W-:Y:S02]  /*db50*/  FADD.FTZ R193, R193, R194 ;  /* 0x000000c2c1c17221 */ /* 0x000fe40000010000 */
[----:B------:R-:W-:Y:S02]  /*db60*/  FADD.FTZ R189, R189, R190 ;  /* 0x000000bebdbd7221 */ /* 0x000fe40000010000 */
[----:B------:R-:W-:Y:S02]  /*db70*/  FADD.FTZ R192, R192, R193 ;  /* 0x000000c1c0c07221 */ /* 0x000fe40000010000 */
[----:B------:R-:W-:Y:S01]  /*db80*/  MUFU.EX2 R185, R181 ;  /* 0x000000b500b97308 */ /* 0x000fe20000000800 */
[----:B------:R-:W-:Y:S02]  /*db90*/  FADD.FTZ R2, R188, R189 ;  /* 0x000000bdbc027221 */ /* 0x000fe40000010000 */
[----:B------:R-:W-:Y:S01]  /*dba0*/  FADD.FTZ R192, R191, R192 ;  /* 0x000000c0bfc07221 */ /* 0x000fe20000010000 */
[----:B--2---:R-:W-:Y:S01]  /*dbb0*/  F2FP.BF16.PACK_AB R135, R202, R201 ;  /* 0x000000c9ca87723e */ /* 0x004fe200000010ff */
[----:B------:R-:W-:Y:S01]  /*dbc0*/  FADD.FTZ R2, R167, R2 ;  /* 0x00000002a7027221 */ /* 0x000fe20000010000 */
[----:B------:R-:W-:Y:S01]  /*dbd0*/  MOV R167, R164 ;  /* 0x000000a400a77202 */ /* 0x000fe20000000f00 */
[----:B------:R-:W-:Y:S02]  /*dbe0*/  FADD.FTZ R195, R195, R192 ;  /* 0x000000c0c3c37221 */ /* 0x000fe40000010000 */
[----:B------:R-:W-:Y:S01]  /*dbf0*/  FADD.FTZ R197, R197, R2 ;  /* 0x00000002c5c57221 */ /* 0x000fe20000010000 */
[----:B------:R-:W2:Y:S01]  /*dc00*/  MUFU.EX2 R170, R186 ;  /* 0x000000ba00aa7308 */ /* 0x000ea20000000800 */
[C---:B----4-:R-:W-:Y:S05]  /*dc10*/  HMMA.16816.F32.BF16 R4, R132.reuse, R140, R4 ;  /* 0x0000008c8404723c */ /* 0x050fea0000041804 */
[----:B------:R-:W-:Y:S02]  /*dc20*/  FADD.FTZ R196, R196, R195 ;  /* 0x000000c3c4c47221 */ /* 0x000fe40000010000 */
[----:B------:R-:W-:Y:S01]  /*dc30*/  FADD.FTZ R198, R198, R197 ;  /* 0x000000c5c6c67221 */ /* 0x000fe20000010000 */
[C---:B------:R-:W-:Y:S01]  /*dc40*/  HMMA.16816.F32.BF16 R8, R132.reuse, R142, R8 ;  /* 0x0000008e8408723c */ /* 0x040fe20000041808 */
[----:B------:R-:W3:Y:S01]  /*dc50*/  LDSM.16.MT88.4 R140, [R226+0x2900] ;  /* 0x00290000e28c783b */ /* 0x000ee20000004200 */
[----:B------:R-:W-:Y:S02]  /*dc60*/  MUFU.EX2 R186, R184 ;  /* 0x000000b800ba7308 */ /* 0x000fe40000000800 */
[----:B------:R-:W-:Y:S02]  /*dc70*/  FADD.FTZ R199, R199, R196 ;  /* 0x000000c4c7c77221 */ /* 0x000fe40000010000 */
[----:B------:R-:W-:Y:S02]  /*dc80*/  FADD.FTZ R201, R201, R198 ;  /* 0x000000c6c9c97221 */ /* 0x000fe40000010000 */
[C---:B-1----:R-:W-:Y:S04]  /*dc90*/  HMMA.16816.F32.BF16 R12, R132.reuse, R136, R12 ;  /* 0x00000088840c723c */ /* 0x042fe8000004180c */
[----:B------:R-:W-:Y:S01]  /*dca0*/  MUFU.EX2 R184, R182 ;  /* 0x000000b600b87308 */ /* 0x000fe20000000800 */
[----:B------:R-:W-:Y:S01]  /*dcb0*/  FADD.FTZ R200, R200, R199 ;  /* 0x000000c7c8c87221 */ /* 0x000fe20000010000 */
[----:B--2---:R-:W-:Y:S02]  /*dcc0*/  MOV R181, R170 ;  /* 0x000000aa00b57202 */ /* 0x004fe40000000f00 */
[C---:B------:R-:W-:Y:S01]  /*dcd0*/  HMMA.16816.F32.BF16 R16, R132.reuse, R138, R16 ;  /* 0x0000008a8410723c */ /* 0x040fe20000041810 */
[----:B------:R-:W1:Y:S03]  /*dce0*/  LDSM.16.MT88.4 R136, [R231+0x4900] ;  /* 0x00490000e788783b */ /* 0x000e660000004200 */
[----:B------:R-:W-:Y:S02]  /*dcf0*/  FADD.FTZ R202, R202, R201 ;  /* 0x000000c9caca7221 */ /* 0x000fe40000010000 */
[----:B------:R-:W-:Y:S02]  /*dd00*/  MUFU.EX2 R170, R178 ;  /* 0x000000b200aa7308 */ /* 0x000fe40000000800 */
[C---:B------:R-:W-:Y:S08]  /*dd10*/  HMMA.16816.F32.BF16 R20, R132.reuse, R144, R20 ;  /* 0x000000908414723c */ /* 0x040ff00000041814 */
[C---:B------:R-:W-:Y:S01]  /*dd20*/  HMMA.16816.F32.BF16 R24, R132.reuse, R146, R24 ;  /* 0x000000928418723c */ /* 0x040fe20000041818 */
[----:B------:R-:W2:Y:S01]  /*dd30*/  LDSM.16.MT88.4 R144, [R226+0x4900] ;  /* 0x00490000e290783b */ /* 0x000ea20000004200 */
[----:B------:R-:W-:Y:S06]  /*dd40*/  MUFU.EX2 R182, R175 ;  /* 0x000000af00b67308 */ /* 0x000fec0000000800 */
[C---:B------:R-:W-:Y:S04]  /*dd50*/  HMMA.16816.F32.BF16 R28, R132.reuse, R148, R28 ;  /* 0x00000094841c723c */ /* 0x040fe8000004181c */
[----:B------:R-:W4:Y:S04]  /*dd60*/  MUFU.EX2 R203, R203 ;  /* 0x000000cb00cb7308 */ /* 0x000f280000000800 */
[C---:B------:R-:W-:Y:S01]  /*dd70*/  HMMA.16816.F32.BF16 R32, R132.reuse, R150, R32 ;  /* 0x000000968420723c */ /* 0x040fe20000041820 */
[----:B------:R-:W5:Y:S05]  /*dd80*/  LDSM.16.MT88.4 R148, [R225+0x4900] ;  /* 0x00490000e194783b */ /* 0x000f6a0000004200 */
[----:B------:R-:W1:Y:S02]  /*dd90*/  MUFU.EX2 R171, R183 ;  /* 0x000000b700ab7308 */ /* 0x000e640000000800 */
[C---:B------:R-:W-:Y:S08]  /*dda0*/  HMMA.16816.F32.BF16 R36, R132.reuse, R152, R36 ;  /* 0x000000988424723c */ /* 0x040ff00000041824 */
[C---:B------:R-:W-:Y:S01]  /*ddb0*/  HMMA.16816.F32.BF16 R40, R132.reuse, R154, R40 ;  /* 0x0000009a8428723c */ /* 0x040fe20000041828 */
[----:B------:R-:W-:Y:S01]  /*ddc0*/  LDSM.16.MT88.4 R152, [R231+0x3100] ;  /* 0x00310000e798783b */ /* 0x000fe20000004200 */
[----:B------:R-:W-:Y:S06]  /*ddd0*/  MUFU.EX2 R183, R180 ;  /* 0x000000b400b77308 */ /* 0x000fec0000000800 */
[C---:B---3--:R-:W-:Y:S04]  /*dde0*/  HMMA.16816.F32.BF16 R44, R132.reuse, R140, R44 ;  /* 0x0000008c842c723c */ /* 0x048fe8000004182c */
[----:B------:R-:W3:Y:S04]  /*ddf0*/  MUFU.EX2 R180, R169 ;  /* 0x000000a900b47308 */ /* 0x000ee80000000800 */
[C---:B------:R-:W-:Y:S01]  /*de00*/  HMMA.16816.F32.BF16 R48, R132.reuse, R142, R48 ;  /* 0x0000008e8430723c */ /* 0x040fe20000041830 */
[----:B------:R-:W2:Y:S05]  /*de10*/  LDSM.16.MT88.4 R140, [R224+0x4900] ;  /* 0x00490000e08c783b */ /* 0x000eaa0000004200 */
[----:B------:R-:W-:Y:S02]  /*de20*/  MUFU.EX2 R166, R166 ;  /* 0x000000a600a67308 */ /* 0x000fe40000000800 */
[C---:B------:R-:W-:Y:S08]  /*de30*/  HMMA.16816.F32.BF16 R52, R132.reuse, R156, R52 ;  /* 0x0000009c8434723c */ /* 0x040ff00000041834 */
[C---:B------:R-:W-:Y:S01]  /*de40*/  HMMA.16816.F32.BF16 R56, R132.reuse, R158, R56 ;  /* 0x0000009e8438723c */ /* 0x040fe20000041838 */
[----:B------:R-:W-:Y:S01]  /*de50*/  LDSM.16.MT88.4 R156, [R226+0x3100] ;  /* 0x00310000e29c783b */ /* 0x000fe20000004200 */
[----:B------:R-:W-:Y:S06]  /*de60*/  MUFU.EX2 R165, R168 ;  /* 0x000000a800a57308 */ /* 0x000fec0000000800 */
        /* <DEDUP_REMOVED lines=12> */
[C---:B------:R-:W-:Y:S08]  /*df30*/  HMMA.16816.F32.BF16 R92, R132.reuse, R140, R92 ;  /* 0x0000008c845c723c */ /* 0x040ff0000004185c */
        /* <DEDUP_REMOVED lines=11> */
[C---:B---3--:R-:W-:Y:S08]  /*dff0*/  HMMA.16816.F32.BF16 R124, R132.reuse, R140, R124 ;  /* 0x0000008c847c723c */ /* 0x048ff0000004187c */
[----:B------:R-:W-:Y:S01]  /*e000*/  HMMA.16816.F32.BF16 R128, R132, R142, R128 ;  /* 0x0000008e8480723c */ /* 0x000fe20000041880 */
[----:B------:R-:W3:Y:S06]  /*e010*/  LDSM.16.MT88.4 R140, [R224+0x1100] ;  /* 0x00110000e08c783b */ /* 0x000eec0000004200 */
[----:B----4-:R-:W-:Y:S01]  /*e020*/  F2FP.BF16.PACK_AB R132, R181, R203 ;  /* 0x000000cbb584723e */ /* 0x010fe200000010ff */
[----:B------:R-:W-:Y:S01]  /*e030*/  FADD.FTZ R203, R203, R200 ;  /* 0x000000c8cbcb7221 */ /* 0x000fe20000010000 */
[----:B------:R-:W-:Y:S03]  /*e040*/  F2FP.BF16.PACK_AB R133, R171, R187 ;  /* 0x000000bbab85723e */ /* 0x000fe600000010ff */
[----:B------:R-:W-:Y:S02]  /*e050*/  F2FP.BF16.PACK_AB R134, R184, R186 ;  /* 0x000000bab886723e */ /* 0x000fe400000010ff */
[----:B------:R-:W-:Y:S07]  /*e060*/  F2FP.BF16.PACK_AB R135, R172, R185 ;  /* 0x000000b9ac87723e */ /* 0x000fee00000010ff */
        /* <DEDUP_REMOVED lines=8> */
[----:B------:R-:W-:Y:S07]  /*e0f0*/  LDSM.16.MT88.4 R148, [R231+0x7100] ;  /* 0x00710000e794783b */ /* 0x000fee0000004200 */
[C---:B---3--:R-:W-:Y:S08]  /*e100*/  HMMA.16816.F32.BF16 R28, R132.reuse, R140, R28 ;  /* 0x0000008c841c723c */ /* 0x048ff0000004181c */
[C---:B------:R-:W-:Y:S01]  /*e110*/  HMMA.16816.F32.BF16 R32, R132.reuse, R142, R32 ;  /* 0x0000008e8420723c */ /* 0x040fe20000041820 */
[----:B------:R-:W3:Y:S07]  /*e120*/  LDSM.16.MT88.4 R140, [R226+0x5100] ;  /* 0x00510000e28c783b */ /* 0x000eee0000004200 */
[C---:B------:R-:W-:Y:S08]  /*e130*/  HMMA.16816.F32.BF16 R36, R132.reuse, R152, R36 ;  /* 0x000000988424723c */ /* 0x040ff00000041824 */
        /* <DEDUP_REMOVED lines=11> */
[C---:B------:R-:W-:Y:S01]  /*e1f0*/  HMMA.16816.F32.BF16 R68, R132.reuse, R160, R68 ;  /* 0x000000a08444723c */ /* 0x040fe20000041844 */
[----:B------:R-:W4:Y:S06]  /*e200*/  MUFU.EX2 R160, R176 ;  /* 0x000000b000a07308 */ /* 0x000f2c0000000800 */
[----:B------:R-:W-:Y:S01]  /*e210*/  MOV R161, R171 ;  /* 0x000000ab00a17202 */ /* 0x000fe20000000f00 */
[C---:B------:R-:W-:Y:S03]  /*e220*/  HMMA.16816.F32.BF16 R72, R132.reuse, R162, R72 ;  /* 0x000000a28448723c */ /* 0x040fe60000041848 */
[----:B------:R5:W2:Y:S05]  /*e230*/  MUFU.EX2 R171, R177 ;  /* 0x000000b100ab7308 */ /* 0x000aaa0000000800 */
[C---:B---3--:R-:W-:Y:S08]  /*e240*/  HMMA.16816.F32.BF16 R76, R132.reuse, R140, R76 ;  /* 0x0000008c844c723c */ /* 0x048ff0000004184c */
[C---:B------:R-:W-:Y:S01]  /*e250*/  HMMA.16816.F32.BF16 R80, R132.reuse, R142, R80 ;  /* 0x0000008e8450723c */ /* 0x040fe20000041850 */
[----:B------:R-:W3:Y:S07]  /*e260*/  LDSM.16.MT88.4 R140, [R226+0x7100] ;  /* 0x00710000e28c783b */ /* 0x000eee0000004200 */
[C---:B-1----:R-:W-:Y:S01]  /*e270*/  HMMA.16816.F32.BF16 R84, R132.reuse, R136, R84 ;  /* 0x000000888454723c */ /* 0x042fe20000041854 */
[----:B-----5:R-:W-:Y:S07]  /*e280*/  LDSM.16.MT88.4 R176, [R224+0x1900] ;  /* 0x00190000e0b0783b */ /* 0x020fee0000004200 */
[C---:B------:R-:W-:Y:S01]  /*e290*/  HMMA.16816.F32.BF16 R88, R132.reuse, R138, R88 ;  /* 0x0000008a8458723c */ /* 0x040fe20000041858 */
[----:B------:R-:W1:Y:S07]  /*e2a0*/  LDSM.16.MT88.4 R136, [R224+0x7100] ;  /* 0x00710000e088783b */ /* 0x000e6e0000004200 */
[C---:B--2---:R-:W-:Y:S08]  /*e2b0*/  HMMA.16816.F32.BF16 R92, R132.reuse, R144, R92 ;  /* 0x00000090845c723c */ /* 0x044ff0000004185c */
[C---:B------:R-:W-:Y:S01]  /*e2c0*/  HMMA.16816.F32.BF16 R96, R132.reuse, R146, R96 ;  /* 0x000000928460723c */ /* 0x040fe20000041860 */
[----:B------:R-:W2:Y:S07]  /*e2d0*/  LDSM.16.MT88.4 R144, [R226+0x1900] ;  /* 0x00190000e290783b */ /* 0x000eae0000004200 */
[C---:B------:R-:W-:Y:S07]  /*e2e0*/  HMMA.16816.F32.BF16 R100, R132.reuse, R148, R100 ;  /* 0x000000948464723c */ /* 0x040fee0000041864 */
[----:B------:R-:W-:Y:S01]  /*e2f0*/  MOV R149, R172 ;  /* 0x000000ac00957202 */ /* 0x000fe20000000f00 */
[C---:B------:R-:W-:Y:S01]  /*e300*/  HMMA.16816.F32.BF16 R104, R132.reuse, R150, R104 ;  /* 0x000000968468723c */ /* 0x040fe20000041868 */
[----:B------:R-:W5:Y:S07]  /*e310*/  LDSM.16.MT88.4 R172, [R225+0x1900] ;  /* 0x00190000e1ac783b */ /* 0x000f6e0000004200 */
[C---:B---3--:R-:W-:Y:S07]  /*e320*/  HMMA.16816.F32.BF16 R108, R132.reuse, R140, R108 ;  /* 0x0000008c846c723c */ /* 0x048fee000004186c */
[----:B------:R-:W-:Y:S01]  /*e330*/  MOV R140, R180 ;  /* 0x000000b4008c7202 */ /* 0x000fe20000000f00 */
[C---:B------:R-:W-:Y:S04]  /*e340*/  HMMA.16816.F32.BF16 R112, R132.reuse, R142, R112 ;  /* 0x0000008e8470723c */ /* 0x040fe80000041870 */
[----:B----4-:R-:W-:Y:S03]  /*e350*/  MOV R141, R160 ;  /* 0x000000a0008d7202 */ /* 0x010fe60000000f00 */
[----:B------:R-:W-:Y:S01]  /*e360*/  MOV R143, R181 ;  /* 0x000000b5008f7202 */ /* 0x000fe20000000f00 */
[C---:B------:R-:W-:Y:S04]  /*e370*/  HMMA.16816.F32.BF16 R116, R132.reuse, R152, R116 ;  /* 0x000000988474723c */ /* 0x040fe80000041874 */
[----:B------:R-:W-:Y:S04]  /*e380*/  MOV R142, R161 ;  /* 0x000000a1008e7202 */ /* 0x000fe80000000f00 */
[C---:B------:R-:W-:Y:S08]  /*e390*/  HMMA.16816.F32.BF16 R120, R132.reuse, R154, R120 ;  /* 0x0000009a8478723c */ /* 0x040ff00000041878 */
[C---:B-1----:R-:W-:Y:S07]  /*e3a0*/  HMMA.16816.F32.BF16 R124, R132.reuse, R136, R124 ;  /* 0x00000088847c723c */ /* 0x042fee000004187c */
[----:B------:R-:W-:Y:S01]  /*e3b0*/  MOV R136, R182 ;  /* 0x000000b600887202 */ /* 0x000fe20000000f00 */
[----:B------:R-:W-:Y:S04]  /*e3c0*/  HMMA.16816.F32.BF16 R128, R132, R138, R128 ;  /* 0x0000008a8480723c */ /* 0x000fe80000041880 */
[----:B------:R-:W-:Y:S02]  /*e3d0*/  MOV R137, R183 ;  /* 0x000000b700897202 */ /* 0x000fe40000000f00 */
[----:B------:R-:W1:Y:S01]  /*e3e0*/  LDSM.16.MT88.4 R180, [R231+0x3900] ;  /* 0x00390000e7b4783b */ /* 0x000e620000004200 */
[----:B------:R-:W-:Y:S02]  /*e3f0*/  MOV R134, R171 ;  /* 0x000000ab00867202 */ /* 0x000fe40000000f00 */
[----:B------:R-:W-:Y:S03]  /*e400*/  MOV R135, R170 ;  /* 0x000000aa00877202 */ /* 0x000fe60000000f00 */
[----:B------:R-:W-:Y:S02]  /*e410*/  F2FP.BF16.PACK_AB R169, R136, R134 ;  /* 0x0000008688a9723e */ /* 0x000fe400000010ff */
[----:B------:R-:W-:Y:S02]  /*e420*/  F2FP.BF16.PACK_AB R168, R137, R135 ;  /* 0x0000008789a8723e */ /* 0x000fe400000010ff */
[----:B------:R-:W-:Y:S02]  /*e430*/  F2FP.BF16.PACK_AB R170, R140, R141 ;  /* 0x0000008d8caa723e */ /* 0x000fe400000010ff */
[----:B------:R-:W-:Y:S02]  /*e440*/  F2FP.BF16.PACK_AB R171, R165, R166 ;  /* 0x000000a6a5ab723e */ /* 0x000fe400000010ff */
[----:B------:R-:W-:Y:S02]  /*e450*/  MOV R132, R184 ;  /* 0x000000b800847202 */ /* 0x000fe40000000f00 */
[----:B------:R-:W-:Y:S02]  /*e460*/  MOV R138, R185 ;  /* 0x000000b9008a7202 */ /* 0x000fe40000000f00 */
[----:B------:R-:W-:Y:S01]  /*e470*/  MOV R139, R186 ;  /* 0x000000ba008b7202 */ /* 0x000fe20000000f00 */
[C---:B------:R-:W-:Y:S01]  /*e480*/  HMMA.16816.F32.BF16 R160, R168.reuse, R156, R4 ;  /* 0x0000009ca8a0723c */ /* 0x040fe20000041804 */
[----:B------:R-:W-:Y:S04]  /*e490*/  LDSM.16.MT88.4 R4, [R225+0x3900] ;  /* 0x00390000e104783b */ /* 0x000fe80000004200 */
[----:B------:R-:W-:Y:S03]  /*e4a0*/  MOV R133, R187 ;  /* 0x000000bb00857202 */ /* 0x000fe60000000f00 */
[C---:B------:R-:W-:Y:S01]  /*e4b0*/  HMMA.16816.F32.BF16 R156, R168.reuse, R158, R8 ;  /* 0x0000009ea89c723c */ /* 0x040fe20000041808 */
[----:B------:R-:W3:Y:S06]  /*e4c0*/  LDSM.16.MT88.4 R184, [R226+0x3900] ;  /* 0x00390000e2b8783b */ /* 0x000eec0000004200 */
[----:B------:R-:W-:Y:S01]  /*e4d0*/  MOV R11, R149 ;  /* 0x00000095000b7202 */ /* 0x000fe20000000f00 */
[C---:B--2---:R-:W-:Y:S01]  /*e4e0*/  HMMA.16816.F32.BF16 R152, R168.reuse, R144, R12 ;  /* 0x00000090a898723c */ /* 0x044fe2000004180c */
[----:B------:R-:W-:Y:S07]  /*e4f0*/  LDSM.16.MT88.4 R12, [R231+0x5900] ;  /* 0x00590000e70c783b */ /* 0x000fee0000004200 */
[C---:B------:R-:W-:Y:S07]  /*e500*/  HMMA.16816.F32.BF16 R148, R168.reuse, R146, R16 ;  /* 0x00000092a894723c */ /* 0x040fee0000041810 */
[----:B------:R-:W-:Y:S01]  /*e510*/  MOV R19, R132 ;  /* 0x0000008400137202 */ /* 0x000fe20000000f00 */
[C---:B-----5:R-:W-:Y:S04]  /*e520*/  HMMA.16816.F32.BF16 R144, R168.reuse, R172, R20 ;  /* 0x000000aca890723c */ /* 0x060fe80000041814 */
[----:B------:R-:W-:Y:S02]  /*e530*/  MOV R18, R11 ;  /* 0x0000000b00127202 */ /* 0x000fe40000000f00 */
[----:B------:R-:W2:Y:S01]  /*e540*/  LDSM.16.MT88.4 R8, [R224+0x3900] ;  /* 0x00390000e008783b */ /* 0x000ea20000004200 */
        /* <DEDUP_REMOVED lines=10> */
[C---:B------:R-:W-:Y:S07]  /*e5f0*/  HMMA.16816.F32.BF16 R136, R168.reuse, R176, R28 ;  /* 0x000000b0a888723c */ /* 0x040fee000004181c */
[----:B------:R-:W-:Y:S02]  /*e600*/  MOV R31, R133 ;  /* 0x00000085001f7202 */ /* 0x000fe40000000f00 */
[----:B------:R-:W-:Y:S03]  /*e610*/  MOV R177, R134 ;  /* 0x0000008600b17202 */ /* 0x000fe60000000f00 */
[----:B------:R-:W-:Y:S02]  /*e620*/  MOV R176, R135 ;  /* 0x0000008700b07202 */ /* 0x000fe40000000f00 */
[C---:B------:R-:W-:Y:S01]  /*e630*/  HMMA.16816.F32.BF16 R132, R168.reuse, R178, R32 ;  /* 0x000000b2a884723c */ /* 0x040fe20000041820 */
[----:B------:R-:W-:Y:S06]  /*e640*/  LDSM.16.MT88.4 R32, [R226+0x7900] ;  /* 0x00790000e220783b */ /* 0x000fec0000004200 */
[----:B------:R-:W-:Y:S01]  /*e650*/  MOV R179, R18 ;  /* 0x0000001200b37202 */ /* 0x000fe20000000f00 */
[C---:B-1----:R-:W-:Y:S04]  /*e660*/  HMMA.16816.F32.BF16 R36, R168.reuse, R180, R36 ;  /* 0x000000b4a824723c */ /* 0x042fe80000041824 */
[----:B------:R-:W-:Y:S02]  /*e670*/  MOV R178, R19 ;  /* 0x0000001300b27202 */ /* 0x000fe40000000f00 */
[----:B------:R-:W1:Y:S01]  /*e680*/  LDSM.16.MT88.4 R16, [R226+0x5900] ;  /* 0x00590000e210783b */ /* 0x000e620000004200 */
[----:B------:R-:W-:Y:S01]  /*e690*/  MOV R181, R20 ;  /* 0x0000001400b57202 */ /* 0x000fe20000000f00 */
[C---:B------:R-:W-:Y:S04]  /*e6a0*/  HMMA.16816.F32.BF16 R40, R168.reuse, R182, R40 ;  /* 0x000000b6a828723c */ /* 0x040fe80000041828 */
[----:B------:R-:W-:Y:S03]  /*e6b0*/  MOV R180, R21 ;  /* 0x0000001500b47202 */ /* 0x000fe60000000f00 */
[----:B------:R-:W-:Y:S01]  /*e6c0*/  MOV R183, R22 ;  /* 0x0000001600b77202 */ /* 0x000fe20000000f00 */
[C---:B---3--:R-:W-:Y:S04]  /*e6d0*/  HMMA.16816.F32.BF16 R44, R168.reuse, R184, R44 ;  /* 0x000000b8a82c723c */ /* 0x048fe8000004182c */
[----:B------:R-:W-:Y:S02]  /*e6e0*/  MOV R182, R23 ;  /* 0x0000001700b67202 */ /* 0x000fe40000000f00 */
[----:B------:R-:W3:Y:S01]  /*e6f0*/  LDSM.16.MT88.4 R20, [R225+0x5900] ;  /* 0x00590000e114783b */ /* 0x000ee20000004200 */
[----:B------:R-:W-:Y:S01]  /*e700*/  MOV R185, R31 ;  /* 0x0000001f00b97202 */ /* 0x000fe20000000f00 */
[C---:B------:R-:W-:Y:S04]  /*e710*/  HMMA.16816.F32.BF16 R48, R168.reuse, R186, R48 ;  /* 0x000000baa830723c */ /* 0x040fe80000041830 */
[----:B------:R-:W-:Y:S02]  /*e720*/  FADD.FTZ R2, R185, R202 ;  /* 0x000000cab9027221 */ /* 0x000fe40000010000 */
[----:B------:R-:W4:Y:S02]  /*e730*/  LDSM.16.MT88.4 R28, [R231+0x7900] ;  /* 0x00790000e71c783b */ /* 0x000f240000004200 */
[C---:B------:R-:W-:Y:S04]  /*e740*/  HMMA.16816.F32.BF16 R52, R168.reuse, R4, R52 ;  /* 0x00000004a834723c */ /* 0x040fe80000041834 */
[----:B------:R-:W-:Y:S04]  /*e750*/  FADD.FTZ R2, R183, R2 ;  /* 0x00000002b7027221 */ /* 0x000fe80000010000 */
[C---:B------:R-:W-:Y:S01]  /*e760*/  HMMA.16816.F32.BF16 R56, R168.reuse, R6, R56 ;  /* 0x00000006a838723c */ /* 0x040fe20000041838 */
[----:B------:R-:W5:Y:S03]  /*e770*/  LDSM.16.MT88.4 R4, [R225+0x7900] ;  /* 0x00790000e104783b */ /* 0x000f660000004200 */
[----:B------:R-:W-:Y:S04]  /*e780*/  FADD.FTZ R2, R181, R2 ;  /* 0x00000002b5027221 */ /* 0x000fe80000010000 */
[C---:B--2---:R-:W-:Y:S04]  /*e790*/  HMMA.16816.F32.BF16 R60, R168.reuse, R8, R60 ;  /* 0x00000008a83c723c */ /* 0x044fe8000004183c */
[----:B------:R-:W-:Y:S04]  /*e7a0*/  FADD.FTZ R2, R179, R2 ;  /* 0x00000002b3027221 */ /* 0x000fe80000010000 */
[C---:B------:R-:W-:Y:S01]  /*e7b0*/  HMMA.16816.F32.BF16 R64, R168.reuse, R10, R64 ;  /* 0x0000000aa840723c */ /* 0x040fe20000041840 */
[----:B------:R-:W2:Y:S03]  /*e7c0*/  LDSM.16.MT88.4 R8, [R224+0x7900] ;  /* 0x00790000e008783b */ /* 0x000ea60000004200 */
[----:B------:R-:W-:Y:S04]  /*e7d0*/  FADD.FTZ R2, R177, R2 ;  /* 0x00000002b1027221 */ /* 0x000fe80000010000 */
[C---:B------:R-:W-:Y:S08]  /*e7e0*/  HMMA.16816.F32.BF16 R68, R168.reuse, R12, R68 ;  /* 0x0000000ca844723c */ /* 0x040ff00000041844 */
[C---:B------:R-:W-:Y:S08]  /*e7f0*/  HMMA.16816.F32.BF16 R72, R168.reuse, R14, R72 ;  /* 0x0000000ea848723c */ /* 0x040ff00000041848 */
[C---:B-1----:R-:W-:Y:S08]  /*e800*/  HMMA.16816.F32.BF16 R76, R168.reuse, R16, R76 ;  /* 0x00000010a84c723c */ /* 0x042ff0000004184c */
[C---:B------:R-:W-:Y:S08]  /*e810*/  HMMA.16816.F32.BF16 R80, R168.reuse, R18, R80 ;  /* 0x00000012a850723c */ /* 0x040ff00000041850 */
[C---:B---3--:R-:W-:Y:S08]  /*e820*/  HMMA.16816.F32.BF16 R84, R168.reuse, R20, R84 ;  /* 0x00000014a854723c */ /* 0x048ff00000041854 */
[C---:B------:R-:W-:Y:S08]  /*e830*/  HMMA.16816.F32.BF16 R88, R168.reuse, R22, R88 ;  /* 0x00000016a858723c */ /* 0x040ff00000041858 */
[C---:B------:R-:W-:Y:S08]  /*e840*/  HMMA.16816.F32.BF16 R92, R168.reuse, R24, R92 ;  /* 0x00000018a85c723c */ /* 0x040ff0000004185c */
[C---:B------:R-:W-:Y:S08]  /*e850*/  HMMA.16816.F32.BF16 R96, R168.reuse, R26, R96 ;  /* 0x0000001aa860723c */ /* 0x040ff00000041860 */
[C---:B----4-:R-:W-:Y:S08]  /*e860*/  HMMA.16816.F32.BF16 R100, R168.reuse, R28, R100 ;  /* 0x0000001ca864723c */ /* 0x050ff00000041864 */
[C---:B------:R-:W-:Y:S08]  /*e870*/  HMMA.16816.F32.BF16 R104, R168.reuse, R30, R104 ;  /* 0x0000001ea868723c */ /* 0x040ff00000041868 */
[C---:B------:R-:W-:Y:S08]  /*e880*/  HMMA.16816.F32.BF16 R108, R168.reuse, R32, R108 ;  /* 0x00000020a86c723c */ /* 0x040ff0000004186c */
[C---:B------:R-:W-:Y:S08]  /*e890*/  HMMA.16816.F32.BF16 R112, R168.reuse, R34, R112 ;  /* 0x00000022a870723c */ /* 0x040ff00000041870 */
[C---:B-----5:R-:W-:Y:S07]  /*e8a0*/  HMMA.16816.F32.BF16 R116, R168.reuse, R4, R116 ;  /* 0x00000004a874723c */ /* 0x060fee0000041874 */
[----:B------:R-:W-:Y:S01]  /*e8b0*/  FADD.FTZ R4, R182, R203 ;  /* 0x000000cbb6047221 */ /* 0x000fe20000010000 */
[C---:B------:R-:W-:Y:S04]  /*e8c0*/  HMMA.16816.F32.BF16 R120, R168.reuse, R6, R120 ;  /* 0x00000006a878723c */ /* 0x040fe80000041878 */
[----:B------:R-:W-:Y:S02]  /*e8d0*/  FADD.FTZ R4, R180, R4 ;  /* 0x00000004b4047221 */ /* 0x000fe40000010000 */
[----:B------:R-:W-:Y:S02]  /*e8e0*/  FADD.FTZ R5, R175, R2 ;  /* 0x00000002af057221 */ /* 0x000fe40000010000 */
[C---:B--2---:R-:W-:Y:S04]  /*e8f0*/  HMMA.16816.F32.BF16 R124, R168.reuse, R8, R124 ;  /* 0x00000008a87c723c */ /* 0x044fe8000004187c */
[----:B------:R-:W-:Y:S02]  /*e900*/  FADD.FTZ R4, R178, R4 ;  /* 0x00000004b2047221 */ /* 0x000fe40000010000 */
[----:B------:R-:W-:Y:S02]  /*e910*/  FADD.FTZ R166, R166, R5 ;  /* 0x00000005a6a67221 */ /* 0x000fe40000010000 */
[----:B------:R-:W-:Y:S01]  /*e920*/  FADD.FTZ R4, R176, R4 ;  /* 0x00000004b0047221 */ /* 0x000fe20000010000 */
[----:B------:R-:W-:Y:S03]  /*e930*/  HMMA.16816.F32.BF16 R128, R168, R10, R128 ;  /* 0x0000000aa880723c */ /* 0x000fe60000041880 */
[----:B------:R-:W-:Y:S02]  /*e940*/  FADD.FTZ R4, R174, R4 ;  /* 0x00000004ae047221 */ /* 0x000fe40000010000 */
[----:B------:R-:W-:Y:S02]  /*e950*/  FADD.FTZ R243, R165, R166 ;  /* 0x000000a6a5f37221 */ /* 0x000fe40000010000 */
[----:B------:R-:W-:Y:S05]  /*e960*/  FADD.FTZ R4, R172, R4 ;  /* 0x00000004ac047221 */ /* 0x000fea0000010000 */
[----:B------:R-:W-:Y:S01]  /*e970*/  FADD.FTZ R244, R173, R4 ;  /* 0x00000004adf47221 */ /* 0x000fe20000010000 */
[----:B------:R-:W-:-:S05]  /*e980*/  @P0 BRA `(.L_x_2003) ;  /* 0xffffc51000000947 */ /* 0x000fca000383ffff */
.L_x_2000:
[----:B------:R-:W-:-:S06]  /*e990*/  UISETP.GE.AND UP2, UPT, UR20, UR9, UPT ;  /* 0x000000091400728c */ /* 0x000fcc000bf46270 */
[----:B------:R-:W-:-:S13]  /*e9a0*/  PLOP3.LUT P0, PT, PT, PT, UP2, 0x40, 0x0 ;  /* 0x000000000000781c */ /* 0x000fda0003f0e828 */
[----:B------:R-:W-:Y:S05]  /*e9b0*/  @P0 BRA `(.L_x_2004) ;  /* 0x0000442000000947 */ /* 0x000fea0003800000 */
[----:B------:R-:W-:Y:S01]  /*e9c0*/  SHF.R.S32.HI R248, RZ, 0x1f, R207 ;  /* 0x0000001ffff87819 */ /* 0x000fe200000114cf */
[----:B------:R-:W-:Y:S01]  /*e9d0*/  IMAD.MOV.U32 R2, RZ, RZ, R164 ;  /* 0x000000ffff027224 */ /* 0x000fe200078e00a4 */
[C---:B------:R-:W-:Y:S01]  /*e9e0*/  SHF.L.U64.HI R247, R206.reuse, 0x1, R247 ;  /* 0x00000001cef77819 */ /* 0x040fe200000102f7 */
[----:B------:R-:W-:Y:S01]  /*e9f0*/  IMAD.MOV.U32 R3, RZ, RZ, R0 ;  /* 0x000000ffff037224 */ /* 0x000fe200078e0000 */
[C---:B------:R-:W-:Y:S01]  /*ea00*/  SHF.L.U64.HI R248, R207.reuse, 0x1, R248 ;  /* 0x00000001cff87819 */ /* 0x040fe200000102f8 */
[----:B------:R-:W-:Y:S01]  /*ea10*/  IMAD.SHL.U32 R249, R207, 0x2, RZ ;  /* 0x00000002cff97824 */ /* 0x000fe200078e00ff */
[----:B------:R-:W-:Y:S01]  /*ea20*/  SHF.L.U32 R250, R206, 0x1, RZ ;  /* 0x00000001cefa7819 */ /* 0x000fe200000006ff */
[C---:B------:R-:W-:Y:S01]  /*ea30*/  IMAD.SHL.U32 R251, R205.reuse, 0x2, RZ ;  /* 0x00000002cdfb7824 */ /* 0x040fe200078e00ff */
[----:B------:R-:W-:Y:S02]  /*ea40*/  SHF.L.U64.HI R246, R205, 0x1, R246 ;  /* 0x00000001cdf67819 */ /* 0x000fe400000102f6 */
[----:B------:R-:W-:-:S02]  /*ea50*/  SHF.L.U64.HI R245, R204, 0x1, R245 ;  /* 0x00000001ccf57819 */ /* 0x000fc400000102f5 */
[----:B------:R-:W-:Y:S02]  /*ea60*/  SHF.L.U32 R252, R204, 0x1, RZ ;  /* 0x00000001ccfc7819 */ /* 0x000fe400000006ff */
.L_x_2014:
[----:B------:R-:W-:Y:S01]  /*ea70*/  SHF.R.S32.HI R5, RZ, 0x1f, R238 ;  /* 0x0000001fff057819 */ /* 0x000fe200000114ee */
[----:B------:R-:W-:Y:S04]  /*ea80*/  DEPBAR.LE SB0, 0x0 ;  /* 0x000080000000791a */ /* 0x000fe80000000000 */
[----:B------:R-:W-:Y:S01]  /*ea90*/  IMAD R5, R5, c[0x0][0x208], RZ ;  /* 0x0000820005057a24 */ /* 0x000fe200078e02ff */
[----:B------:R-:W-:Y:S01]  /*eaa0*/  BAR.SYNC.DEFER_BLOCKING 0x0 ;  /* 0x0000000000007b1d */ /* 0x000fe20000010000 */
[C---:B------:R-:W-:Y:S01]  /*eab0*/  IMAD.WIDE.U32 R6, R238.reuse, c[0x0][0x208], RZ ;  /* 0x00008200ee067a25 */ /* 0x040fe200078e00ff */
[----:B------:R-:W-:Y:S01]  /*eac0*/  SHF.R.S32.HI R0, RZ, 0x1f, R237 ;  /* 0x0000001fff007819 */ /* 0x000fe200000114ed */
[----:B------:R-:W-:Y:S02]  /*ead0*/  UISETP.GT.AND UP2, UPT, UR20, UR9, UPT ;  /* 0x000000091400728c */ /* 0x000fe4000bf44270 */
[----:B------:R-:W-:Y:S02]  /*eae0*/  IMAD R5, R238, c[0x0][0x20c], R5 ;  /* 0x00008300ee057a24 */ /* 0x000fe400078e0205 */
[----:B------:R-:W-:Y:S03]  /*eaf0*/  IMAD R0, R0, c[0x0][0x218], RZ ;  /* 0x0000860000007a24 */ /* 0x000fe600078e02ff */
[----:B------:R-:W-:Y:S01]  /*eb00*/  IADD3 R7, R7, R5, RZ ;  /* 0x0000000507077210 */ /* 0x000fe20007ffe0ff */
[C---:B------:R-:W-:Y:S04]  /*eb10*/  IMAD R0, R237.reuse, c[0x0][0x21c], R0 ;  /* 0x00008700ed007a24 */ /* 0x040fe800078e0200 */
[----:B------:R-:W-:Y:S05]  /*eb20*/  IMAD.WIDE.U32 R6, R237, c[0x0][0x218], R6 ;  /* 0x00008600ed067a25 */ /* 0x000fea00078e0006 */
[----:B------:R-:W-:Y:S04]  /*eb30*/  IADD3 R5, P0, R6, UR22, RZ ;  /* 0x0000001606057c10 */ /* 0x000fe8000ff1e0ff */
[----:B------:R-:W-:Y:S01]  /*eb40*/  IADD3.X R0, R7, UR6, R0, P0, !PT ;  /* 0x0000000607007c10 */ /* 0x000fe200087fe400 */
[----:B------:R-:W-:Y:S01]  /*eb50*/  LDSM.16.M88.4 R32, [R234+0x10100] ;  /* 0x01010000ea20783b */ /* 0x000fe20000000200 */
[C---:B------:R-:W-:Y:S04]  /*eb60*/  LEA R14, P0, R5.reuse, c[0x0][0x1f8], 0x1 ;  /* 0x00007e00050e7a11 */ /* 0x040fe800078008ff */
[----:B------:R-:W-:Y:S01]  /*eb70*/  LEA.HI.X R13, R5, c[0x0][0x1fc], R0, 0x1, P0 ;  /* 0x00007f00050d7a11 */ /* 0x000fe200000f0c00 */
[----:B------:R-:W1:Y:S06]  /*eb80*/  LDSM.16.M88.4 R8, [R233+0x8100] ;  /* 0x00810000e908783b */ /* 0x000e6c0000000200 */
[----:B------:R-:W2:Y:S06]  /*eb90*/  SHFL.IDX PT, R28, R14, RZ, 0x181f ;  /* 0x00181fff0e1c7589 */ /* 0x000eac00000e0000 */
[----:B------:R-:W3:Y:S06]  /*eba0*/  SHFL.IDX PT, R12, R13, RZ, 0x181f ;  /* 0x00181fff0d0c7589 */ /* 0x000eec00000e0000 */
[----:B------:R-:W-:Y:S06]  /*ebb0*/  LDSM.16.M88.4 R16, [R233+0x8900] ;  /* 0x00890000e910783b */ /* 0x000fec0000000200 */
[----:B------:R-:W-:Y:S06]  /*ebc0*/  LDSM.16.M88.4 R24, [R233+0x9100] ;  /* 0x00910000e918783b */ /* 0x000fec0000000200 */
[----:B------:R-:W-:Y:S06]  /*ebd0*/  LDSM.16.M88.4 R164, [R233+0x9900] ;  /* 0x00990000e9a4783b */ /* 0x000fec0000000200 */
[----:B------:R-:W-:Y:S01]  /*ebe0*/  LDSM.16.M88.4 R168, [R230+0x10100] ;  /* 0x01010000e6a8783b */ /* 0x000fe20000000200 */
[C---:B-1----:R-:W-:Y:S05]  /*ebf0*/  HMMA.16816.F32.BF16 R4, R32.reuse, R8, RZ ;  /* 0x000000082004723c */ /* 0x042fea00000418ff */
[----:B------:R-:W-:Y:S01]  /*ec00*/  LDSM.16.M88.4 R172, [R232] ;  /* 0x00000000e8ac783b */ /* 0x000fe20000000200 */
[----:B--2---:R-:W-:Y:S06]  /*ec10*/  IADD3 R188, P0, R28, R249, RZ ;  /* 0x000000f91cbc7210 */ /* 0x004fec0007f1e0ff */
[----:B---3--:R-:W-:Y:S01]  /*ec20*/  IADD3.X R189, R12, R248, RZ, P0, !PT ;  /* 0x000000f80cbd7210 */ /* 0x008fe200007fe4ff */
[C---:B------:R-:W-:Y:S01]  /*ec30*/  HMMA.16816.F32.BF16 R8, R32.reuse, R10, RZ ;  /* 0x0000000a2008723c */ /* 0x040fe200000418ff */
[----:B------:R-:W-:Y:S01]  /*ec40*/  LDSM.16.M88.4 R176, [R223] ;  /* 0x00000000dfb0783b */ /* 0x000fe20000000200 */
[----:B------:R-:W-:Y:S05]  /*ec50*/  IADD3 R30, P0, R28, R250, RZ ;  /* 0x000000fa1c1e7210 */ /* 0x000fea0007f1e0ff */
[----:B------:R-:W-:Y:S01]  /*ec60*/  LDSM.16.M88.4 R180, [R222] ;  /* 0x00000000deb4783b */ /* 0x000fe20000000200 */
[----:B------:R-:W-:Y:S04]  /*ec70*/  IADD3.X R31, R12, R247, RZ, P0, !PT ;  /* 0x000000f70c1f7210 */ /* 0x000fe800007fe4ff */
[----:B------:R-:W-:Y:S01]  /*ec80*/  IADD3 R22, P0, R28, R251, RZ ;  /* 0x000000fb1c167210 */ /* 0x000fe20007f1e0ff */
[----:B------:R-:W-:Y:S03]  /*ec90*/  LDSM.16.M88.4 R184, [R221] ;  /* 0x00000000ddb8783b */ /* 0x000fe60000000200 */
[----:B------:R-:W-:Y:S02]  /*eca0*/  IADD3.X R23, R12, R246, RZ, P0, !PT ;  /* 0x000000f60c177210 */ /* 0x000fe400007fe4ff */
[----:B------:R-:W-:Y:S01]  /*ecb0*/  IADD3 R28, P0, R28, R252, RZ ;  /* 0x000000fc1c1c7210 */ /* 0x000fe20007f1e0ff */
[----:B------:R-:W1:Y:S03]  /*ecc0*/  SHFL.IDX PT, R0, R14, 0x1, 0x181f ;  /* 0x00381f000e007f89 */ /* 0x000e6600000e0000 */
[----:B------:R-:W-:Y:S03]  /*ecd0*/  IADD3.X R29, R12, R245, RZ, P0, !PT ;  /* 0x000000f50c1d7210 */ /* 0x000fe600007fe4ff */
[----:B------:R-:W-:Y:S01]  /*ece0*/  @!PT LDS RZ, [RZ] ;  /* 0x00000000fffff984 */ /* 0x000fe20000000800 */
[----:B------:R-:W-:Y:S01]  /*ecf0*/  @!PT LDS RZ, [RZ] ;  /* 0x00000000fffff984 */ /* 0x000fe20000000800 */
[----:B------:R2:W-:Y:S06]  /*ed00*/  LDGSTS.E.BYPASS.LTC128B.128 [R242], [R188.64], !P3 ;  /* 0x00000000bcf27fae */ /* 0x0005ec000d901d52 */
[----:B------:R3:W4:Y:S06]  /*ed10*/  SHFL.IDX PT, R20, R13, 0x1, 0x181f ;  /* 0x00381f000d147f89 */ /* 0x00072c00000e0000 */
[----:B------:R5:W-:Y:S06]  /*ed20*/  LDGSTS.E.BYPASS.LTC128B.128 [R242+0x2000], [R30.64], !P5 ;  /* 0x020000001ef27fae */ /* 0x000bec000e901d52 */
[----:B------:R2:W-:Y:S01]  /*ed30*/  LDGSTS.E.BYPASS.LTC128B.128 [R242+0x4000], [R22.64], !P4 ;  /* 0x0400000016f27fae */ /* 0x0005e2000e101d52 */
[----:B-1----:R-:W-:Y:S05]  /*ed40*/  IADD3 R198, P0, R0, R249, RZ ;  /* 0x000000f900c67210 */ /* 0x002fea0007f1e0ff */
[----:B------:R5:W-:Y:S01]  /*ed50*/  LDGSTS.E.BYPASS.LTC128B.128 [R242+0x6000], [R28.64], !P6 ;  /* 0x060000001cf27fae */ /* 0x000be2000f101d52 */
[C---:B---3--:R-:W-:Y:S01]  /*ed60*/  HMMA.16816.F32.BF16 R12, R32.reuse, R16, RZ ;  /* 0x00000010200c723c */ /* 0x048fe200000418ff */
[----:B----4-:R-:W-:Y:S02]  /*ed70*/  IADD3.X R199, R20, R248, RZ, P0, !PT ;  /* 0x000000f814c77210 */ /* 0x010fe400007fe4ff */
[----:B------:R-:W-:Y:S03]  /*ed80*/  IADD3 R202, P0, R0, R250, RZ ;  /* 0x000000fa00ca7210 */ /* 0x000fe60007f1e0ff */
[----:B------:R1:W-:Y:S01]  /*ed90*/  LDGSTS.E.BYPASS.LTC128B.128 [R242+0x1000], [R198.64], !P3 ;  /* 0x01000000c6f27fae */ /* 0x0003e2000d901d52 */
[----:B------:R-:W-:Y:S01]  /*eda0*/  IADD3.X R203, R20, R247, RZ, P0, !PT ;  /* 0x000000f714cb7210 */ /* 0x000fe200007fe4ff */
[C---:B------:R-:W-:Y:S01]  /*edb0*/  HMMA.16816.F32.BF16 R16, R32.reuse, R18, RZ ;  /* 0x000000122010723c */ /* 0x040fe200000418ff */
[----:B------:R-:W-:Y:S03]  /*edc0*/  IADD3 R196, P0, R0, R251, RZ ;  /* 0x000000fb00c47210 */ /* 0x000fe60007f1e0ff */
[----:B------:R3:W-:Y:S01]  /*edd0*/  LDGSTS.E.BYPASS.LTC128B.128 [R242+0x3000], [R202.64], !P5 ;  /* 0x03000000caf27fae */ /* 0x0007e2000e901d52 */
[----:B------:R-:W-:Y:S02]  /*ede0*/  IADD3.X R197, R20, R246, RZ, P0, !PT ;  /* 0x000000f614c57210 */ /* 0x000fe400007fe4ff */
[----:B------:R-:W-:Y:S03]  /*edf0*/  IADD3 R200, P0, R0, R252, RZ ;  /* 0x000000fc00c87210 */ /* 0x000fe60007f1e0ff */
[----:B------:R1:W-:Y:S02]  /*ee00*/  LDGSTS.E.BYPASS.LTC128B.128 [R242+0x5000], [R196.64], !P4 ;  /* 0x05000000c4f27fae */ /* 0x0003e4000e101d52 */
[----:B------:R-:W-:Y:S02]  /*ee10*/  IADD3.X R201, R20, R245, RZ, P0, !PT ;  /* 0x000000f514c97210 */ /* 0x000fe400007fe4ff */
[C---:B--2---:R-:W-:Y:S01]  /*ee20*/  HMMA.16816.F32.BF16 R20, R32.reuse, R24, RZ ;  /* 0x000000182014723c */ /* 0x044fe200000418ff */
[----:B------:R-:W-:Y:S02]  /*ee30*/  PLOP3.LUT P0, PT, PT, PT, UP2, 0x40, 0x0 ;  /* 0x000000000000781c */ /* 0x000fe40003f0e828 */
[----:B------:R3:W-:Y:S05]  /*ee40*/  LDGSTS.E.BYPASS.LTC128B.128 [R242+0x7000], [R200.64], !P6 ;  /* 0x07000000c8f27fae */ /* 0x0007ea000f101d52 */
[C---:B------:R-:W-:Y:S01]  /*ee50*/  HMMA.16816.F32.BF16 R24, R32.reuse, R26, RZ ;  /* 0x0000001a2018723c */ /* 0x040fe200000418ff */
[----:B------:R-:W-:Y:S06]  /*ee60*/  LDSM.16.M88.4 R188, [R229+0x10100] ;  /* 0x01010000e5bc783b */ /* 0x000fec0000000200 */
[----:B------:R-:W0:Y:S01]  /*ee70*/  LDGDEPBAR ;  /* 0x00000000000079af */ /* 0x000e220000000000 */
[C---:B-----5:R-:W-:Y:S05]  /*ee80*/  HMMA.16816.F32.BF16 R28, R32.reuse, R164, RZ ;  /* 0x000000a4201c723c */ /* 0x060fea00000418ff */
[----:B------:R-:W2:Y:S03]  /*ee90*/  LDSM.16.M88.4 R192, [R228+0x8100] ;  /* 0x00810000e4c0783b */ /* 0x000ea60000000200 */
[----:B------:R-:W-:Y:S03]  /*eea0*/  HMMA.16816.F32.BF16 R32, R32, R166, RZ ;  /* 0x000000a62020723c */ /* 0x000fe600000418ff */
[----:B------:R-:W4:Y:S05]  /*eeb0*/  LDSM.16.M88.4 R164, [R228+0x8900] ;  /* 0x00890000e4a4783b */ /* 0x000f2a0000000200 */
[C---:B------:R-:W-:Y:S01]  /*eec0*/  HMMA.16816.F32.BF16 R4, R168.reuse, R172, R4 ;  /* 0x000000aca804723c */ /* 0x040fe20000041804 */
[----:B-1----:R-:W-:Y:S06]  /*eed0*/  LDSM.16.M88.4 R196, [R233+0xa100] ;  /* 0x00a10000e9c4783b */ /* 0x002fec0000000200 */
[----:B---3--:R-:W-:Y:S01]  /*eee0*/  LDSM.16.M88.4 R200, [R233+0xa900] ;  /* 0x00a90000e9c8783b */ /* 0x008fe20000000200 */
[C---:B------:R-:W-:Y:S05]  /*eef0*/  HMMA.16816.F32.BF16 R8, R168.reuse, R174, R8 ;  /* 0x000000aea808723c */ /* 0x040fea0000041808 */
[----:B------:R-:W1:Y:S03]  /*ef00*/  LDSM.16.M88.4 R172, [R228+0x9100] ;  /* 0x00910000e4ac783b */ /* 0x000e660000000200 */
[C---:B------:R-:W-:Y:S03]  /*ef10*/  HMMA.16816.F32.BF16 R12, R168.reuse, R176, R12 ;  /* 0x000000b0a80c723c */ /* 0x040fe6000004180c */
[----:B------:R-:W-:Y:S05]  /*ef20*/  LDSM.16.M88.4 R204, [R233+0xc100] ;  /* 0x00c10000e9cc783b */ /* 0x000fea0000000200 */
[C---:B------:R-:W-:Y:S01]  /*ef30*/  HMMA.16816.F32.BF16 R16, R168.reuse, R178, R16 ;  /* 0x000000b2a810723c */ /* 0x040fe20000041810 */
[----:B------:R-:W3:Y:S07]  /*ef40*/  LDSM.16.M88.4 R176, [R228+0x9900] ;  /* 0x00990000e4b0783b */ /* 0x000eee0000000200 */
[C---:B------:R-:W-:Y:S08]  /*ef50*/  HMMA.16816.F32.BF16 R20, R168.reuse, R180, R20 ;  /* 0x000000b4a814723c */ /* 0x040ff00000041814 */
[C---:B------:R-:W-:Y:S01]  /*ef60*/  HMMA.16816.F32.BF16 R24, R168.reuse, R182, R24 ;  /* 0x000000b6a818723c */ /* 0x040fe20000041818 */
[----:B------:R-:W-:Y:S07]  /*ef70*/  LDSM.16.M88.4 R180, [R220] ;  /* 0x00000000dcb4783b */ /* 0x000fee0000000200 */
[C---:B------:R-:W-:Y:S08]  /*ef80*/  HMMA.16816.F32.BF16 R28, R168.reuse, R184, R28 ;  /* 0x000000b8a81c723c */ /* 0x040ff0000004181c */
[----:B------:R-:W-:Y:S01]  /*ef90*/  HMMA.16816.F32.BF16 R32, R168, R186, R32 ;  /* 0x000000baa820723c */ /* 0x000fe20000041820 */
[----:B------:R-:W5:Y:S06]  /*efa0*/  LDSM.16.M88.4 R168, [R227+0x10100] ;  /* 0x01010000e3a8783b */ /* 0x000f6c0000000200 */
[----:B------:R-:W3:Y:S01]  /*efb0*/  LDSM.16.M88.4 R184, [R220+0x800] ;  /* 0x00080000dcb8783b */ /* 0x000ee20000000200 */
[C---:B--2---:R-:W-:Y:S08]  /*efc0*/  HMMA.16816.F32.BF16 R4, R188.reuse, R192, R4 ;  /* 0x000000c0bc04723c */ /* 0x044ff00000041804 */
[C---:B------:R-:W-:Y:S01]  /*efd0*/  HMMA.16816.F32.BF16 R8, R188.reuse, R194, R8 ;  /* 0x000000c2bc08723c */ /* 0x040fe20000041808 */
[----:B------:R-:W2:Y:S07]  /*efe0*/  LDSM.16.M88.4 R192, [R220+0x1000] ;  /* 0x00100000dcc0783b */ /* 0x000eae0000000200 */
[C---:B----4-:R-:W-:Y:S08]  /*eff0*/  HMMA.16816.F32.BF16 R12, R188.reuse, R164, R12 ;  /* 0x000000a4bc0c723c */ /* 0x050ff0000004180c */
[C---:B------:R-:W-:Y:S01]  /*f000*/  HMMA.16816.F32.BF16 R16, R188.reuse, R166, R16 ;  /* 0x000000a6bc10723c */ /* 0x040fe20000041810 */
[----:B------:R-:W4:Y:S07]  /*f010*/  LDSM.16.M88.4 R164, [R220+0x1800] ;  /* 0x00180000dca4783b */ /* 0x000f2e0000000200 */
[C---:B-1----:R-:W-:Y:S08]  /*f020*/  HMMA.16816.F32.BF16 R20, R188.reuse, R172, R20 ;  /* 0x000000acbc14723c */ /* 0x042ff00000041814 */
[C---:B------:R-:W-:Y:S01]  /*f030*/  HMMA.16816.F32.BF16 R24, R188.reuse, R174, R24 ;  /* 0x000000aebc18723c */ /* 0x040fe20000041818 */
[----:B------:R-:W1:Y:S07]  /*f040*/  LDSM.16.M88.4 R172, [R234+0x14100] ;  /* 0x01410000eaac783b */ /* 0x000e6e0000000200 */
[C---:B---3--:R-:W-:Y:S08]  /*f050*/  HMMA.16816.F32.BF16 R28, R188.reuse, R176, R28 ;  /* 0x000000b0bc1c723c */ /* 0x048ff0000004181c */
[----:B------:R-:W-:Y:S01]  /*f060*/  HMMA.16816.F32.BF16 R32, R188, R178, R32 ;  /* 0x000000b2bc20723c */ /* 0x000fe20000041820 */
[----:B------:R-:W3:Y:S06]  /*f070*/  LDSM.16.M88.4 R176, [R233+0xb100] ;  /* 0x00b10000e9b0783b */ /* 0x000eec0000000200 */
[----:B------:R-:W-:Y:S01]  /*f080*/  LDSM.16.M88.4 R188, [R219] ;  /* 0x00000000dbbc783b */ /* 0x000fe20000000200 */
[C---:B-----5:R-:W-:Y:S08]  /*f090*/  HMMA.16816.F32.BF16 R4, R168.reuse, R180, R4 ;  /* 0x000000b4a804723c */ /* 0x060ff00000041804 */
[C---:B------:R-:W-:Y:S01]  /*f0a0*/  HMMA.16816.F32.BF16 R8, R168.reuse, R182, R8 ;  /* 0x000000b6a808723c */ /* 0x040fe20000041808 */
[----:B------:R-:W5:Y:S07]  /*f0b0*/  LDSM.16.M88.4 R180, [R233+0xb900] ;  /* 0x00b90000e9b4783b */ /* 0x000f6e0000000200 */
[C---:B------:R-:W-:Y:S08]  /*f0c0*/  HMMA.16816.F32.BF16 R12, R168.reuse, R184, R12 ;  /* 0x000000b8a80c723c */ /* 0x040ff0000004180c */
[C---:B------:R-:W-:Y:S01]  /*f0d0*/  HMMA.16816.F32.BF16 R16, R168.reuse, R186, R16 ;  /* 0x000000baa810723c */ /* 0x040fe20000041810 */
[----:B------:R-:W3:Y:S07]  /*f0e0*/  LDSM.16.M88.4 R184, [R230+0x14100] ;  /* 0x01410000e6b8783b */ /* 0x000eee0000000200 */
[C---:B--2---:R-:W-:Y:S08]  /*f0f0*/  HMMA.16816.F32.BF16 R20, R168.reuse, R192, R20 ;  /* 0x000000c0a814723c */ /* 0x044ff00000041814 */
[C---:B------:R-:W-:Y:S01]  /*f100*/  HMMA.16816.F32.BF16 R24, R168.reuse, R194, R24 ;  /* 0x000000c2a818723c */ /* 0x040fe20000041818 */
[----:B------:R-:W2:Y:S07]  /*f110*/  LDSM.16.M88.4 R192, [R218] ;  /* 0x00000000dac0783b */ /* 0x000eae0000000200 */
[C---:B----4-:R-:W-:Y:S08]  /*f120*/  HMMA.16816.F32.BF16 R28, R168.reuse, R164, R28 ;  /* 0x000000a4a81c723c */ /* 0x050ff0000004181c */
[----:B------:R-:W-:Y:S01]  /*f130*/  HMMA.16816.F32.BF16 R32, R168, R166, R32 ;  /* 0x000000a6a820723c */ /* 0x000fe20000041820 */
[----:B------:R-:W4:Y:S06]  /*f140*/  LDSM.16.M88.4 R164, [R217] ;  /* 0x00000000d9a4783b */ /* 0x000f2c0000000200 */
[----:B------:R-:W2:Y:S01]  /*f150*/  LDSM.16.M88.4 R168, [R216] ;  /* 0x00000000d8a8783b */ /* 0x000ea20000000200 */
[C---:B-1----:R-:W-:Y:S08]  /*f160*/  HMMA.16816.F32.BF16 R4, R172.reuse, R196, R4 ;  /* 0x000000c4ac04723c */ /* 0x042ff00000041804 */
[C---:B------:R-:W-:Y:S01]  /*f170*/  HMMA.16816.F32.BF16 R8, R172.reuse, R198, R8 ;  /* 0x000000c6ac08723c */ /* 0x040fe20000041808 */
[----:B------:R-:W-:Y:S07]  /*f180*/  LDSM.16.M88.4 R196, [R228+0xa100] ;  /* 0x00a10000e4c4783b */ /* 0x000fee0000000200 */
[C---:B------:R-:W-:Y:S08]  /*f190*/  HMMA.16816.F32.BF16 R12, R172.reuse, R200, R12 ;  /* 0x000000c8ac0c723c */ /* 0x040ff0000004180c */
[C---:B------:R-:W-:Y:S01]  /*f1a0*/  HMMA.16816.F32.BF16 R16, R172.reuse, R202, R16 ;  /* 0x000000caac10723c */ /* 0x040fe20000041810 */
[----:B------:R-:W-:Y:S07]  /*f1b0*/  LDSM.16.M88.4 R200, [R228+0xa900] ;  /* 0x00a90000e4c8783b */ /* 0x000fee0000000200 */
[C---:B---3--:R-:W-:Y:S08]  /*f1c0*/  HMMA.16816.F32.BF16 R20, R172.reuse, R176, R20 ;  /* 0x000000b0ac14723c */ /* 0x048ff00000041814 */
[C---:B------:R-:W-:Y:S01]  /*f1d0*/  HMMA.16816.F32.BF16 R24, R172.reuse, R178, R24 ;  /* 0x000000b2ac18723c */ /* 0x040fe20000041818 */
[----:B------:R-:W1:Y:S07]  /*f1e0*/  LDSM.16.M88.4 R176, [R229+0x14100] ;  /* 0x01410000e5b0783b */ /* 0x000e6e0000000200 */
[C---:B-----5:R-:W-:Y:S08]  /*f1f0*/  HMMA.16816.F32.BF16 R28, R172.reuse, R180, R28 ;  /* 0x000000b4ac1c723c */ /* 0x060ff0000004181c */
[----:B------:R-:W-:Y:S01]  /*f200*/  HMMA.16816.F32.BF16 R32, R172, R182, R32 ;  /* 0x000000b6ac20723c */ /* 0x000fe20000041820 */
[----:B------:R-:W3:Y:S06]  /*f210*/  LDSM.16.M88.4 R172, [R228+0xb100] ;  /* 0x00b10000e4ac783b */ /* 0x000eec0000000200 */
[----:B------:R-:W-:Y:S01]  /*f220*/  LDSM.16.M88.4 R180, [R227+0x14100] ;  /* 0x01410000e3b4783b */ /* 0x000fe20000000200 */
[C---:B------:R-:W-:Y:S08]  /*f230*/  HMMA.16816.F32.BF16 R4, R184.reuse, R188, R4 ;  /* 0x000000bcb804723c */ /* 0x040ff00000041804 */
[C---:B------:R-:W-:Y:S01]  /*f240*/  HMMA.16816.F32.BF16 R8, R184.reuse, R190, R8 ;  /* 0x000000beb808723c */ /* 0x040fe20000041808 */
[----:B------:R-:W-:Y:S07]  /*f250*/  LDSM.16.M88.4 R188, [R220+0x2000] ;  /* 0x00200000dcbc783b */ /* 0x000fee0000000200 */
[C---:B--2---:R-:W-:Y:S08]  /*f260*/  HMMA.16816.F32.BF16 R12, R184.reuse, R192, R12 ;  /* 0x000000c0b80c723c */ /* 0x044ff0000004180c */
[C---:B------:R-:W-:Y:S01]  /*f270*/  HMMA.16816.F32.BF16 R16, R184.reuse, R194, R16 ;  /* 0x000000c2b810723c */ /* 0x040fe20000041810 */
[----:B------:R-:W-:Y:S07]  /*f280*/  LDSM.16.M88.4 R192, [R220+0x3800] ;  /* 0x00380000dcc0783b */ /* 0x000fee0000000200 */
[C---:B----4-:R-:W-:Y:S08]  /*f290*/  HMMA.16816.F32.BF16 R20, R184.reuse, R164, R20 ;  /* 0x000000a4b814723c */ /* 0x050ff00000041814 */
[C---:B------:R-:W-:Y:S01]  /*f2a0*/  HMMA.16816.F32.BF16 R24, R184.reuse, R166, R24 ;  /* 0x000000a6b818723c */ /* 0x040fe20000041818 */
[----:B------:R-:W2:Y:S07]  /*f2b0*/  LDSM.16.M88.4 R164, [R228+0xb900] ;  /* 0x00b90000e4a4783b */ /* 0x000eae0000000200 */
[C---:B------:R-:W-:Y:S08]  /*f2c0*/  HMMA.16816.F32.BF16 R28, R184.reuse, R168, R28 ;  /* 0x000000a8b81c723c */ /* 0x040ff0000004181c */
[----:B------:R-:W-:Y:S01]  /*f2d0*/  HMMA.16816.F32.BF16 R32, R184, R170, R32 ;  /* 0x000000aab820723c */ /* 0x000fe20000041820 */
[----:B------:R-:W4:Y:S06]  /*f2e0*/  LDSM.16.M88.4 R168, [R220+0x2800] ;  /* 0x00280000dca8783b */ /* 0x000f2c0000000200 */
[----:B------:R-:W5:Y:S01]  /*f2f0*/  LDSM.16.M88.4 R184, [R220+0x3000] ;  /* 0x00300000dcb8783b */ /* 0x000f620000000200 */
[C---:B-1----:R-:W-:Y:S08]  /*f300*/  HMMA.16816.F32.BF16 R4, R176.reuse, R196, R4 ;  /* 0x000000c4b004723c */ /* 0x042ff00000041804 */
[C---:B------:R-:W-:Y:S01]  /*f310*/  HMMA.16816.F32.BF16 R8, R176.reuse, R198, R8 ;  /* 0x000000c6b008723c */ /* 0x040fe20000041808 */
[----:B------:R-:W1:Y:S07]  /*f320*/  LDSM.16.M88.4 R196, [R234+0x18100] ;  /* 0x01810000eac4783b */ /* 0x000e6e0000000200 */
[C---:B------:R-:W-:Y:S08]  /*f330*/  HMMA.16816.F32.BF16 R12, R176.reuse, R200, R12 ;  /* 0x000000c8b00c723c */ /* 0x040ff0000004180c */
[C---:B------:R-:W-:Y:S01]  /*f340*/  HMMA.16816.F32.BF16 R16, R176.reuse, R202, R16 ;  /* 0x000000cab010723c */ /* 0x040fe20000041810 */
[----:B------:R-:W-:Y:S07]  /*f350*/  LDSM.16.M88.4 R200, [R233+0xe100] ;  /* 0x00e10000e9c8783b */ /* 0x000fee0000000200 */
[C---:B---3--:R-:W-:Y:S08]  /*f360*/  HMMA.16816.F32.BF16 R20, R176.reuse, R172, R20 ;  /* 0x000000acb014723c */ /* 0x048ff00000041814 */
[C---:B------:R-:W-:Y:S01]  /*f370*/  HMMA.16816.F32.BF16 R24, R176.reuse, R174, R24 ;  /* 0x000000aeb018723c */ /* 0x040fe20000041818 */
[----:B------:R-:W-:Y:S07]  /*f380*/  LDSM.16.M88.4 R172, [R233+0xd100] ;  /* 0x00d10000e9ac783b */ /* 0x000fee0000000200 */
[C---:B--2---:R-:W-:Y:S08]  /*f390*/  HMMA.16816.F32.BF16 R28, R176.reuse, R164, R28 ;  /* 0x000000a4b01c723c */ /* 0x044ff0000004181c */
[----:B------:R-:W-:Y:S01]  /*f3a0*/  HMMA.16816.F32.BF16 R32, R176, R166, R32 ;  /* 0x000000a6b020723c */ /* 0x000fe20000041820 */
[----:B------:R-:W2:Y:S06]  /*f3b0*/  LDSM.16.M88.4 R164, [R233+0xc900] ;  /* 0x00c90000e9a4783b */ /* 0x000eac0000000200 */
[----:B------:R-:W-:Y:S01]  /*f3c0*/  LDSM.16.M88.4 R176, [R230+0x18100] ;  /* 0x01810000e6b0783b */ /* 0x000fe20000000200 */
[C---:B------:R-:W-:Y:S08]  /*f3d0*/  HMMA.16816.F32.BF16 R4, R180.reuse, R188, R4 ;  /* 0x000000bcb404723c */ /* 0x040ff00000041804 */
[C---:B------:R-:W-:Y:S01]  /*f3e0*/  HMMA.16816.F32.BF16 R8, R180.reuse, R190, R8 ;  /* 0x000000beb408723c */ /* 0x040fe20000041808 */
[----:B------:R-:W-:Y:S07]  /*f3f0*/  LDSM.16.M88.4 R188, [R213] ;  /* 0x00000000d5bc783b */ /* 0x000fee0000000200 */
[C---:B----4-:R-:W-:Y:S08]  /*f400*/  HMMA.16816.F32.BF16 R12, R180.reuse, R168, R12 ;  /* 0x000000a8b40c723c */ /* 0x050ff0000004180c */
[C---:B------:R-:W-:Y:S01]  /*f410*/  HMMA.16816.F32.BF16 R16, R180.reuse, R170, R16 ;  /* 0x000000aab410723c */ /* 0x040fe20000041810 */
[----:B------:R-:W3:Y:S07]  /*f420*/  LDSM.16.M88.4 R168, [R233+0xd900] ;  /* 0x00d90000e9a8783b */ /* 0x000eee0000000200 */
[C---:B-----5:R-:W-:Y:S08]  /*f430*/  HMMA.16816.F32.BF16 R20, R180.reuse, R184, R20 ;  /* 0x000000b8b414723c */ /* 0x060ff00000041814 */
[C---:B------:R-:W-:Y:S01]  /*f440*/  HMMA.16816.F32.BF16 R24, R180.reuse, R186, R24 ;  /* 0x000000bab418723c */ /* 0x040fe20000041818 */
[----:B------:R-:W-:Y:S07]  /*f450*/  LDSM.16.M88.4 R184, [R214] ;  /* 0x00000000d6b8783b */ /* 0x000fee0000000200 */
[C---:B------:R-:W-:Y:S08]  /*f460*/  HMMA.16816.F32.BF16 R28, R180.reuse, R192, R28 ;  /* 0x000000c0b41c723c */ /* 0x040ff0000004181c */
[----:B------:R-:W-:Y:S01]  /*f470*/  HMMA.16816.F32.BF16 R32, R180, R194, R32 ;  /* 0x000000c2b420723c */ /* 0x000fe20000041820 */
[----:B------:R-:W4:Y:S06]  /*f480*/  LDSM.16.M88.4 R180, [R215] ;  /* 0x00000000d7b4783b */ /* 0x000f2c0000000200 */
[----:B------:R-:W-:Y:S01]  /*f490*/  LDSM.16.M88.4 R192, [R228+0xc100] ;  /* 0x00c10000e4c0783b */ /* 0x000fe20000000200 */
[C---:B-1----:R-:W-:Y:S08]  /*f4a0*/  HMMA.16816.F32.BF16 R4, R196.reuse, R204, R4 ;  /* 0x000000ccc404723c */ /* 0x042ff00000041804 */
[C---:B------:R-:W-:Y:S01]  /*f4b0*/  HMMA.16816.F32.BF16 R8, R196.reuse, R206, R8 ;  /* 0x000000cec408723c */ /* 0x040fe20000041808 */
[----:B------:R-:W-:Y:S07]  /*f4c0*/  LDSM.16.M88.4 R204, [R233+0xe900] ;  /* 0x00e90000e9cc783b */ /* 0x000fee0000000200 */
[C---:B--2---:R-:W-:Y:S08]  /*f4d0*/  HMMA.16816.F32.BF16 R12, R196.reuse, R164, R12 ;  /* 0x000000a4c40c723c */ /* 0x044ff0000004180c */
[C---:B------:R-:W-:Y:S01]  /*f4e0*/  HMMA.16816.F32.BF16 R16, R196.reuse, R166, R16 ;  /* 0x000000a6c410723c */ /* 0x040fe20000041810 */
[----:B------:R-:W1:Y:S07]  /*f4f0*/  LDSM.16.M88.4 R164, [R212] ;  /* 0x00000000d4a4783b */ /* 0x000e6e0000000200 */
[C---:B------:R-:W-:Y:S08]  /*f500*/  HMMA.16816.F32.BF16 R20, R196.reuse, R172, R20 ;  /* 0x000000acc414723c */ /* 0x040ff00000041814 */
[C---:B------:R-:W-:Y:S01]  /*f510*/  HMMA.16816.F32.BF16 R24, R196.reuse, R174, R24 ;  /* 0x000000aec418723c */ /* 0x040fe20000041818 */
[----:B------:R-:W2:Y:S07]  /*f520*/  LDSM.16.M88.4 R172, [R229+0x18100] ;  /* 0x01810000e5ac783b */ /* 0x000eae0000000200 */
[C---:B---3--:R-:W-:Y:S08]  /*f530*/  HMMA.16816.F32.BF16 R28, R196.reuse, R168, R28 ;  /* 0x000000a8c41c723c */ /* 0x048ff0000004181c */
[----:B------:R-:W-:Y:S01]  /*f540*/  HMMA.16816.F32.BF16 R32, R196, R170, R32 ;  /* 0x000000aac420723c */ /* 0x000fe20000041820 */
[----:B------:R-:W3:Y:S06]  /*f550*/  LDSM.16.M88.4 R168, [R228+0xc900] ;  /* 0x00c90000e4a8783b */ /* 0x000eec0000000200 */
[----:B------:R-:W-:Y:S01]  /*f560*/  LDSM.16.M88.4 R196, [R234+0x1c100] ;  /* 0x01c10000eac4783b */ /* 0x000fe20000000200 */
[C---:B----4-:R-:W-:Y:S08]  /*f570*/  HMMA.16816.F32.BF16 R4, R176.reuse, R180, R4 ;  /* 0x000000b4b004723c */ /* 0x050ff00000041804 */
[C---:B------:R-:W-:Y:S01]  /*f580*/  HMMA.16816.F32.BF16 R8, R176.reuse, R182, R8 ;  /* 0x000000b6b008723c */ /* 0x040fe20000041808 */
[----:B------:R-:W4:Y:S07]  /*f590*/  LDSM.16.M88.4 R180, [R228+0xd100] ;  /* 0x00d10000e4b4783b */ /* 0x000f2e0000000200 */
[C---:B------:R-:W-:Y:S08]  /*f5a0*/  HMMA.16816.F32.BF16 R12, R176.reuse, R184, R12 ;  /* 0x000000b8b00c723c */ /* 0x040ff0000004180c */
[C---:B------:R-:W-:Y:S01]  /*f5b0*/  HMMA.16816.F32.BF16 R16, R176.reuse, R186, R16 ;  /* 0x000000bab010723c */ /* 0x040fe20000041810 */
[----:B------:R-:W-:Y:S07]  /*f5c0*/  LDSM.16.M88.4 R184, [R220+0x4000] ;  /* 0x00400000dcb8783b */ /* 0x000fee0000000200 */
[C---:B------:R-:W-:Y:S08]  /*f5d0*/  HMMA.16816.F32.BF16 R20, R176.reuse, R188, R20 ;  /* 0x000000bcb014723c */ /* 0x040ff00000041814 */
[C---:B------:R-:W-:Y:S01]  /*f5e0*/  HMMA.16816.F32.BF16 R24, R176.reuse, R190, R24 ;  /* 0x000000beb018723c */ /* 0x040fe20000041818 */
[----:B------:R-:W-:Y:S07]  /*f5f0*/  LDSM.16.M88.4 R188, [R220+0x4800] ;  /* 0x00480000dcbc783b */ /* 0x000fee0000000200 */
[C---:B-1----:R-:W-:Y:S08]  /*f600*/  HMMA.16816.F32.BF16 R28, R176.reuse, R164, R28 ;  /* 0x000000a4b01c723c */ /* 0x042ff0000004181c */
[----:B------:R-:W-:Y:S01]  /*f610*/  HMMA.16816.F32.BF16 R32, R176, R166, R32 ;  /* 0x000000a6b020723c */ /* 0x000fe20000041820 */
[----:B------:R-:W1:Y:S06]  /*f620*/  LDSM.16.M88.4 R164, [R228+0xd900] ;  /* 0x00d90000e4a4783b */ /* 0x000e6c0000000200 */
[----:B------:R-:W5:Y:S01]  /*f630*/  LDSM.16.M88.4 R176, [R227+0x18100] ;  /* 0x01810000e3b0783b */ /* 0x000f620000000200 */
        /* <DEDUP_REMOVED lines=8> */
[----:B------:R-:W-:Y:S07]  /*f6c0*/  LDSM.16.M88.4 R180, [R230+0x1c100] ;  /* 0x01c10000e6b4783b */ /* 0x000fee0000000200 */
[C---:B-1----:R-:W-:Y:S08]  /*f6d0*/  HMMA.16816.F32.BF16 R28, R172.reuse, R164, R28 ;  /* 0x000000a4ac1c723c */ /* 0x042ff0000004181c */
[----:B------:R-:W-:Y:S01]  /*f6e0*/  HMMA.16816.F32.BF16 R32, R172, R166, R32 ;  /* 0x000000a6ac20723c */ /* 0x000fe20000041820 */
[----:B------:R-:W1:Y:S06]  /*f6f0*/  LDSM.16.M88.4 R164, [R233+0xf100] ;  /* 0x00f10000e9a4783b */ /* 0x000e6c0000000200 */
[----:B------:R-:W4:Y:S01]  /*f700*/  LDSM.16.M88.4 R172, [R233+0xf900] ;  /* 0x00f90000e9ac783b */ /* 0x000f220000000200 */
[C---:B-----5:R-:W-:Y:S08]  /*f710*/  HMMA.16816.F32.BF16 R4, R176.reuse, R184, R4 ;  /* 0x000000b8b004723c */ /* 0x060ff00000041804 */
[C---:B------:R-:W-:Y:S01]  /*f720*/  HMMA.16816.F32.BF16 R8, R176.reuse, R186, R8 ;  /* 0x000000bab008723c */ /* 0x040fe20000041808 */
[----:B------:R-:W5:Y:S07]  /*f730*/  LDSM.16.M88.4 R184, [R211] ;  /* 0x00000000d3b8783b */ /* 0x000f6e0000000200 */
[C---:B------:R-:W-:Y:S08]  /*f740*/  HMMA.16816.F32.BF16 R12, R176.reuse, R188, R12 ;  /* 0x000000bcb00c723c */ /* 0x040ff0000004180c */
[C---:B------:R-:W-:Y:S01]  /*f750*/  HMMA.16816.F32.BF16 R16, R176.reuse, R190, R16 ;  /* 0x000000beb010723c */ /* 0x040fe20000041810 */
[----:B------:R-:W1:Y:S07]  /*f760*/  LDSM.16.M88.4 R188, [R210] ;  /* 0x00000000d2bc783b */ /* 0x000e6e0000000200 */
[C---:B--2---:R-:W-:Y:S08]  /*f770*/  HMMA.16816.F32.BF16 R20, R176.reuse, R192, R20 ;  /* 0x000000c0b014723c */ /* 0x044ff00000041814 */
[C---:B------:R-:W-:Y:S01]  /*f780*/  HMMA.16816.F32.BF16 R24, R176.reuse, R194, R24 ;  /* 0x000000c2b018723c */ /* 0x040fe20000041818 */
[----:B------:R-:W-:Y:S07]  /*f790*/  LDSM.16.M88.4 R192, [R229+0x1c100] ;  /* 0x01c10000e5c0783b */ /* 0x000fee0000000200 */
[C---:B---3--:R-:W-:Y:S08]  /*f7a0*/  HMMA.16816.F32.BF16 R28, R176.reuse, R168, R28 ;  /* 0x000000a8b01c723c */ /* 0x048ff0000004181c */
[----:B------:R-:W-:Y:S01]  /*f7b0*/  HMMA.16816.F32.BF16 R32, R176, R170, R32 ;  /* 0x000000aab020723c */ /* 0x000fe20000041820 */
[----:B------:R-:W2:Y:S06]  /*f7c0*/  LDSM.16.M88.4 R168, [R209] ;  /* 0x00000000d1a8783b */ /* 0x000eac0000000200 */
[----:B------:R-:W3:Y:S01]  /*f7d0*/  LDSM.16.M88.4 R176, [R208] ;  /* 0x00000000d0b0783b */ /* 0x000ee20000000200 */
[C---:B------:R-:W-:Y:S08]  /*f7e0*/  HMMA.16816.F32.BF16 R4, R196.reuse, R200, R4 ;  /* 0x000000c8c404723c */ /* 0x040ff00000041804 */
[C---:B------:R-:W-:Y:S01]  /*f7f0*/  HMMA.16816.F32.BF16 R8, R196.reuse, R202, R8 ;  /* 0x000000cac408723c */ /* 0x040fe20000041808 */
[----:B------:R-:W2:Y:S07]  /*f800*/  LDSM.16.M88.4 R200, [R228+0xe100] ;  /* 0x00e10000e4c8783b */ /* 0x000eae0000000200 */
[C---:B------:R-:W-:Y:S08]  /*f810*/  HMMA.16816.F32.BF16 R12, R196.reuse, R204, R12 ;  /* 0x000000ccc40c723c */ /* 0x040ff0000004180c */
[C---:B------:R-:W-:Y:S01]  /*f820*/  HMMA.16816.F32.BF16 R16, R196.reuse, R206, R16 ;  /* 0x000000cec410723c */ /* 0x040fe20000041810 */
[----:B------:R-:W-:Y:S07]  /*f830*/  LDSM.16.M88.4 R204, [R220+0x6000] ;  /* 0x00600000dccc783b */ /* 0x000fee0000000200 */
[C---:B-1----:R-:W-:Y:S08]  /*f840*/  HMMA.16816.F32.BF16 R20, R196.reuse, R164, R20 ;  /* 0x000000a4c414723c */ /* 0x042ff00000041814 */
[C---:B------:R-:W-:Y:S01]  /*f850*/  HMMA.16816.F32.BF16 R24, R196.reuse, R166, R24 ;  /* 0x000000a6c418723c */ /* 0x040fe20000041818 */
[----:B------:R-:W1:Y:S07]  /*f860*/  LDSM.16.M88.4 R164, [R228+0xe900] ;  /* 0x00e90000e4a4783b */ /* 0x000e6e0000000200 */
[C---:B----4-:R-:W-:Y:S08]  /*f870*/  HMMA.16816.F32.BF16 R28, R196.reuse, R172, R28 ;  /* 0x000000acc41c723c */ /* 0x050ff0000004181c */
[----:B------:R-:W-:Y:S01]  /*f880*/  HMMA.16816.F32.BF16 R32, R196, R174, R32 ;  /* 0x000000aec420723c */ /* 0x000fe20000041820 */
[----:B------:R-:W4:Y:S06]  /*f890*/  LDSM.16.M88.4 R172, [R228+0xf100] ;  /* 0x00f10000e4ac783b */ /* 0x000f2c0000000200 */
[----:B------:R-:W-:Y:S01]  /*f8a0*/  LDSM.16.M88.4 R196, [R227+0x1c100] ;  /* 0x01c10000e3c4783b */ /* 0x000fe20000000200 */
[C---:B-----5:R-:W-:Y:S08]  /*f8b0*/  HMMA.16816.F32.BF16 R4, R180.reuse, R184, R4 ;  /* 0x000000b8b404723c */ /* 0x060ff00000041804 */
[C---:B------:R-:W-:Y:S01]  /*f8c0*/  HMMA.16816.F32.BF16 R8, R180.reuse, R186, R8 ;  /* 0x000000bab408723c */ /* 0x040fe20000041808 */
[----:B------:R-:W5:Y:S07]  /*f8d0*/  LDSM.16.M88.4 R184, [R228+0xf900] ;  /* 0x00f90000e4b8783b */ /* 0x000f6e0000000200 */
[C---:B------:R-:W-:Y:S08]  /*f8e0*/  HMMA.16816.F32.BF16 R12, R180.reuse, R188, R12 ;  /* 0x000000bcb40c723c */ /* 0x040ff0000004180c */
[C---:B------:R-:W-:Y:S08]  /*f8f0*/  HMMA.16816.F32.BF16 R16, R180.reuse, R190, R16 ;  /* 0x000000beb410723c */ /* 0x040ff00000041810 */
[C---:B--2---:R-:W-:Y:S08]  /*f900*/  HMMA.16816.F32.BF16 R20, R180.reuse, R168, R20 ;  /* 0x000000a8b414723c */ /* 0x044ff00000041814 */
[C---:B------:R-:W-:Y:S08]  /*f910*/  HMMA.16816.F32.BF16 R24, R180.reuse, R170, R24 ;  /* 0x000000aab418723c */ /* 0x040ff00000041818 */
[C---:B---3--:R-:W-:Y:S08]  /*f920*/  HMMA.16816.F32.BF16 R28, R180.reuse, R176, R28 ;  /* 0x000000b0b41c723c */ /* 0x048ff0000004181c */
[----:B------:R-:W-:Y:S08]  /*f930*/  HMMA.16816.F32.BF16 R32, R180, R178, R32 ;  /* 0x000000b2b420723c */ /* 0x000ff00000041820 */
[C---:B------:R-:W-:Y:S08]  /*f940*/  HMMA.16816.F32.BF16 R4, R192.reuse, R200, R4 ;  /* 0x000000c8c004723c */ /* 0x040ff00000041804 */
[C---:B------:R-:W-:Y:S08]  /*f950*/  HMMA.16816.F32.BF16 R8, R192.reuse, R202, R8 ;  /* 0x000000cac008723c */ /* 0x040ff00000041808 */
[C---:B-1----:R-:W-:Y:S08]  /*f960*/  HMMA.16816.F32.BF16 R12, R192.reuse, R164, R12 ;  /* 0x000000a4c00c723c */ /* 0x042ff0000004180c */
[C---:B------:R-:W-:Y:S01]  /*f970*/  HMMA.16816.F32.BF16 R16, R192.reuse, R166, R16 ;  /* 0x000000a6c010723c */ /* 0x040fe20000041810 */
[----:B------:R-:W1:Y:S07]  /*f980*/  LDSM.16.M88.4 R164, [R220+0x6800] ;  /* 0x00680000dca4783b */ /* 0x000e6e0000000200 */
[C---:B----4-:R-:W-:Y:S08]  /*f990*/  HMMA.16816.F32.BF16 R20, R192.reuse, R172, R20 ;  /* 0x000000acc014723c */ /* 0x050ff00000041814 */
[C---:B------:R-:W-:Y:S08]  /*f9a0*/  HMMA.16816.F32.BF16 R24, R192.reuse, R174, R24 ;  /* 0x000000aec018723c */ /* 0x040ff00000041818 */
[C---:B-----5:R-:W-:Y:S08]  /*f9b0*/  HMMA.16816.F32.BF16 R28, R192.reuse, R184, R28 ;  /* 0x000000b8c01c723c */ /* 0x060ff0000004181c */
[----:B------:R-:W-:Y:S08]  /*f9c0*/  HMMA.16816.F32.BF16 R32, R192, R186, R32 ;  /* 0x000000bac020723c */ /* 0x000ff00000041820 */
[C---:B------:R-:W-:Y:S08]  /*f9d0*/  HMMA.16816.F32.BF16 R4, R196.reuse, R204, R4 ;  /* 0x000000ccc404723c */ /* 0x040ff00000041804 */
[C---:B------:R-:W-:Y:S08]  /*f9e0*/  HMMA.16816.F32.BF16 R8, R196.reuse, R206, R8 ;  /* 0x000000cec408723c */ /* 0x040ff00000041808 */
[C---:B-1----:R-:W-:Y:S08]  /*f9f0*/  HMMA.16816.F32.BF16 R12, R196.reuse, R164, R12 ;  /* 0x000000a4c40c723c */ /* 0x042ff0000004180c */
[----:B------:R-:W-:Y:S01]  /*fa00*/  FMUL.FTZ R169, R4, c[0x0][0x320] ;  /* 0x0000c80004a97a20 */ /* 0x000fe20000410000 */
[C---:B------:R-:W-:Y:S03]  /*fa10*/  HMMA.16816.F32.BF16 R16, R196.reuse, R166, R16 ;  /* 0x000000a6c410723c */ /* 0x040fe60000041810 */
[----:B------:R-:W-:Y:S02]  /*fa20*/  FMUL.FTZ R170, R5, c[0x0][0x320] ;  /* 0x0000c80005aa7a20 */ /* 0x000fe40000410000 */
[----:B------:R-:W1:Y:S01]  /*fa30*/  MUFU.TANH R169, R169 ;  /* 0x000000a900a97308 */ /* 0x000e620000002400 */
[----:B------:R-:W-:Y:S02]  /*fa40*/  FMUL.FTZ R0, R6, c[0x0][0x320] ;  /* 0x0000c80006007a20 */ /* 0x000fe40000410000 */
[----:B------:R-:W-:Y:S04]  /*fa50*/  FMUL.FTZ R9, R9, c[0x0][0x320] ;  /* 0x0000c80009097a20 */ /* 0x000fe80000410000 */
[----:B------:R-:W-:Y:S02]  /*fa60*/  FMUL.FTZ R10, R10, c[0x0][0x320] ;  /* 0x0000c8000a0a7a20 */ /* 0x000fe40000410000 */
[----:B------:R-:W-:Y:S01]  /*fa70*/  FMUL.FTZ R11, R11, c[0x0][0x320] ;  /* 0x0000c8000b0b7a20 */ /* 0x000fe20000410000 */
[----:B------:R-:W2:Y:S01]  /*fa80*/  MUFU.TANH R172, R9 ;  /* 0x0000000900ac7308 */ /* 0x000ea20000002400 */
[----:B------:R-:W-:Y:S02]  /*fa90*/  FMUL.FTZ R168, R7, c[0x0][0x320] ;  /* 0x0000c80007a87a20 */ /* 0x000fe40000410000 */
[----:B------:R-:W3:Y:S01]  /*faa0*/  LDSM.16.M88.4 R4, [R220+0x7000] ;  /* 0x00700000dc04783b */ /* 0x000ee20000000200 */
[----:B------:R-:W-:Y:S02]  /*fab0*/  FMUL.FTZ R171, R8, c[0x0][0x320] ;  /* 0x0000c80008ab7a20 */ /* 0x000fe40000410000 */
[----:B------:R-:W-:Y:S02]  /*fac0*/  FMUL.FTZ R195, R12, c[0x0][0x320] ;  /* 0x0000c8000cc37a20 */ /* 0x000fe40000410000 */
[----:B------:R-:W-:Y:S02]  /*fad0*/  FMUL.FTZ R12, R15, c[0x0][0x320] ;  /* 0x0000c8000f0c7a20 */ /* 0x000fe40000410000 */
[----:B------:R-:W4:Y:S01]  /*fae0*/  MUFU.TANH R164, R10 ;  /* 0x0000000a00a47308 */ /* 0x000f220000002400 */
[----:B------:R-:W-:Y:S02]  /*faf0*/  FMUL.FTZ R175, R16, c[0x0][0x320] ;  /* 0x0000c80010af7a20 */ /* 0x000fe40000410000 */
[----:B------:R-:W-:Y:S02]  /*fb00*/  FMUL.FTZ R13, R13, c[0x0][0x320] ;  /* 0x0000c8000d0d7a20 */ /* 0x000fe40000410000 */
[----:B------:R-:W-:Y:S02]  /*fb10*/  FMUL.FTZ R14, R14, c[0x0][0x320] ;  /* 0x0000c8000e0e7a20 */ /* 0x000fe40000410000 */
[----:B------:R-:W-:Y:S02]  /*fb20*/  FMUL.FTZ R17, R17, c[0x0][0x320] ;  /* 0x0000c80011117a20 */ /* 0x000fe40000410000 */
[----:B------:R-:W-:Y:S01]  /*fb30*/  FMUL.FTZ R18, R18, c[0x0][0x320] ;  /* 0x0000c80012127a20 */ /* 0x000fe20000410000 */
[----:B------:R5:W1:Y:S10]  /*fb40*/  MUFU.TANH R165, R11 ;  /* 0x0000000b00a57308 */ /* 0x000a740000002400 */
[----:B------:R-:W1:Y:S10]  /*fb50*/  MUFU.TANH R170, R170 ;  /* 0x000000aa00aa7308 */ /* 0x000e740000002400 */
[----:B------:R-:W1:Y:S01]  /*fb60*/  MUFU.TANH R0, R0 ;  /* 0x0000000000007308 */ /* 0x000e620000002400 */
[C---:B---3--:R-:W-:Y:S01]  /*fb70*/  HMMA.16816.F32.BF16 R20, R196.reuse, R4, R20 ;  /* 0x00000004c414723c */ /* 0x048fe20000041814 */
[----:B-----5:R-:W3:Y:S01]  /*fb80*/  LDSM.16.M88.4 R8, [R220+0x7800] ;  /* 0x00780000dc08783b */ /* 0x020ee20000000200 */
[----:B------:R-:W-:Y:S07]  /*fb90*/  DEPBAR.LE SB0, 0x0 ;  /* 0x000080000000791a */ /* 0x000fee0000000000 */
[----:B------:R-:W1:Y:S01]  /*fba0*/  MUFU.TANH R168, R168 ;  /* 0x000000a800a87308 */ /* 0x000e620000002400 */
[----:B------:R-:W-:Y:S01]  /*fbb0*/  BAR.SYNC.DEFER_BLOCKING 0x0 ;  /* 0x0000000000007b1d */ /* 0x000fe20000010000 */
[C---:B------:R-:W-:Y:S05]  /*fbc0*/  HMMA.16816.F32.BF16 R24, R196.reuse, R6, R24 ;  /* 0x00000006c418723c */ /* 0x040fea0000041818 */
[----:B------:R-:W-:Y:S03]  /*fbd0*/  FMUL.FTZ R4, R19, c[0x0][0x320] ;  /* 0x0000c80013047a20 */ /* 0x000fe60000410000 */
[----:B------:R-:W1:Y:S05]  /*fbe0*/  MUFU.TANH R171, R171 ;  /* 0x000000ab00ab7308 */ /* 0x000e6a0000002400 */
[----:B------:R-:W-:Y:S02]  /*fbf0*/  FMUL.FTZ R207, R20, c[0x0][0x320] ;  /* 0x0000c80014cf7a20 */ /* 0x000fe40000410000 */
[----:B------:R-:W-:Y:S03]  /*fc00*/  FMUL.FTZ R21, R21, c[0x0][0x320] ;  /* 0x0000c80015157a20 */ /* 0x000fe60000410000 */
[----:B------:R-:W1:Y:S01]  /*fc10*/  MUFU.TANH R195, R195 ;  /* 0x000000c300c37308 */ /* 0x000e620000002400 */
[----:B------:R-:W-:Y:S02]  /*fc20*/  FMUL.FTZ R22, R22, c[0x0][0x320] ;  /* 0x0000c80016167a20 */ /* 0x000fe40000410000 */
[----:B------:R-:W-:Y:S03]  /*fc30*/  FMUL.FTZ R23, R23, c[0x0][0x320] ;  /* 0x0000c80017177a20 */ /* 0x000fe60000410000 */
[----:B------:R-:W-:Y:S02]  /*fc40*/  FMUL.FTZ R203, R24, c[0x0][0x320] ;  /* 0x0000c80018cb7a20 */ /* 0x000fe40000410000 */
[----:B------:R-:W-:Y:S02]  /*fc50*/  FMUL.FTZ R5, R27, c[0x0][0x320] ;  /* 0x0000c8001b057a20 */ /* 0x000fe40000410000 */
[----:B------:R1:W1:Y:S01]  /*fc60*/  MUFU.TANH R193, R13 ;  /* 0x0000000d00c17308 */ /* 0x0002620000002400 */
[----:B------:R-:W-:Y:S02]  /*fc70*/  FMUL.FTZ R25, R25, c[0x0][0x320] ;  /* 0x0000c80019197a20 */ /* 0x000fe40000410000 */
[----:B------:R-:W-:Y:S01]  /*fc80*/  FMUL.FTZ R26, R26, c[0x0][0x320] ;  /* 0x0000c8001a1a7a20 */ /* 0x000fe20000410000 */
[C---:B---3--:R-:W-:Y:S06]  /*fc90*/  HMMA.16816.F32.BF16 R28, R196.reuse, R8, R28 ;  /* 0x00000008c41c723c */ /* 0x048fec000004181c */
[----:B------:R3:W1:Y:S02]  /*fca0*/  MUFU.TANH R194, R14 ;  /* 0x0000000e00c27308 */ /* 0x0006640000002400 */
[----:B------:R-:W-:Y:S08]  /*fcb0*/  HMMA.16816.F32.BF16 R32, R196, R10, R32 ;  /* 0x0000000ac420723c */ /* 0x000ff00000041820 */
[----:B------:R-:W1:Y:S08]  /*fcc0*/  MUFU.TANH R12, R12 ;  /* 0x0000000c000c7308 */ /* 0x000e700000002400 */
[----:B------:R-:W-:Y:S02]  /*fcd0*/  FMUL.FTZ R191, R28, c[0x0][0x320] ;  /* 0x0000c8001cbf7a20 */ /* 0x000fe40000410000 */
        /* <DEDUP_REMOVED lines=10> */
[----:B------:R-:W1:Y:S10]  /*fd80*/  MUFU.TANH R4, R4 ;  /* 0x0000000400047308 */ /* 0x000e740000002400 */
[----:B------:R-:W1:Y:S10]  /*fd90*/  MUFU.TANH R207, R207 ;  /* 0x000000cf00cf7308 */ /* 0x000e740000002400 */
[----:B------:R3:W1:Y:S10]  /*fda0*/  MUFU.TANH R205, R21 ;  /* 0x0000001500cd7308 */ /* 0x0006740000002400 */
[----:B------:R3:W1:Y:S10]  /*fdb0*/  MUFU.TANH R204, R22 ;  /* 0x0000001600cc7308 */ /* 0x0006740000002400 */
[----:B------:R3:W1:Y:S10]  /*fdc0*/  MUFU.TANH R202, R23 ;  /* 0x0000001700ca7308 */ /* 0x0006740000002400 */
[----:B------:R-:W1:Y:S10]  /*fdd0*/  MUFU.TANH R203, R203 ;  /* 0x000000cb00cb7308 */ /* 0x000e740000002400 */
[----:B------:R3:W1:Y:S10]  /*fde0*/  MUFU.TANH R201, R25 ;  /* 0x0000001900c97308 */ /* 0x0006740000002400 */
        /* <DEDUP_REMOVED lines=9> */
[----:B------:R-:W1:Y:S01]  /*fe80*/  MUFU.TANH R7, R7 ;  /* 0x0000000700077308 */ /* 0x000e620000002400 */
[----:B------:R-:W-:-:S05]  /*fe90*/  @P0 BRA `(.L_x_2005) ;  /* 0x0000038000000947 */ /* 0x000fca0003800000 */
[----:B--2-4-:R-:W-:Y:S01]  /*fea0*/  ULEA UR4, UR20, UR12, 0x6 ;  /* 0x0000000c14047291 */ /* 0x014fe2000f8e303f */
[----:B------:R-:W-:Y:S01]  /*feb0*/  ISETP.NE.AND P1, PT, R236, 0x1, PT ;  /* 0x00000001ec00780c */ /* 0x000fe20003f25270 */
[----:B------:R-:W-:Y:S04]  /*fec0*/  IMAD.MOV.U32 R237, RZ, RZ, RZ ;  /* 0x000000ffffed7224 */ /* 0x000fe800078e00ff */
[----:B------:R-:W-:Y:S05]  /*fed0*/  IMAD.U32 R238, RZ, RZ, UR4 ;  /* 0x00000004ffee7e24 */ /* 0x000fea000f8e00ff */
[----:B------:R-:W-:Y:S05]  /*fee0*/  IADD3 R238, R238, -0x40, R239 ;  /* 0xffffffc0eeee7810 */ /* 0x000fea0007ffe0ef */
[----:B------:R-:W-:Y:S04]  /*fef0*/  @P1 IMAD.HI.U32 R10, R238, c[0x0][0x2bc], RZ ;  /* 0x0000af00ee0a1a27 */ /* 0x000fe800078e00ff */
[----:B------:R-:W-:Y:S01]  /*ff00*/  IMAD.MOV.U32 R6, RZ, RZ, R238 ;  /* 0x000000ffff067224 */ /* 0x000fe200078e00ee */
[----:B------:R-:W-:Y:S04]  /*ff10*/  @P1 SHF.R.U32.HI R6, RZ, c[0x0][0x2c0], R10 ;  /* 0x0000b000ff061a19 */ /* 0x000fe8000001160a */
[C---:B------:R-:W-:Y:S04]  /*ff20*/  @!P2 IADD3 R11, P0, R6.reuse, UR16, RZ ;  /* 0x00000010060bac10 */ /* 0x040fe8000ff1e0ff */
[----:B------:R-:W-:Y:S02]  /*ff30*/  @!P2 LEA.HI.X.SX32 R10, R6, UR8, 0x1, P0 ;  /* 0x00000008060aac11 */ /* 0x000fe400080f0eff */
[C---:B------:R-:W-:Y:S04]  /*ff40*/  @!P2 LEA R8, P0, R11.reuse, c[0x0][0x2a0], 0x2 ;  /* 0x0000a8000b08aa11 */ /* 0x040fe800078010ff */
[----:B------:R-:W-:Y:S01]  /*ff50*/  @!P2 LEA.HI.X R9, R11, c[0x0][0x2a4], R10, 0x2, P0 ;  /* 0x0000a9000b09aa11 */ /* 0x000fe200000f140a */
[----:B------:R-:W-:Y:S04]  /*ff60*/  IMAD.MOV R11, RZ, RZ, -R6 ;  /* 0x000000ffff0b7224 */ /* 0x000fe800078e0a06 */
[----:B------:R-:W2:Y:S01]  /*ff70*/  @!P2 LDG.E R237, [R8.64] ;  /* 0x0000001208eda981 */ /* 0x000ea2000c1e1900 */
[----:B------:R-:W-:Y:S04]  /*ff80*/  IMAD R238, R11, c[0x0][0x2b8], R238 ;  /* 0x0000ae000bee7a24 */ /* 0x000fe800078e02ee */
[C---:B---3--:R-:W-:Y:S01]  /*ff90*/  IMAD.WIDE.U32 R14, R238.reuse, c[0x0][0x1e0], RZ ;  /* 0x00007800ee0e7a25 */ /* 0x048fe200078e00ff */
[----:B------:R-:W-:Y:S05]  /*ffa0*/  SHF.R.S32.HI R11, RZ, 0x1f, R238 ;  /* 0x0000001fff0b7819 */ /* 0x000fea00000114ee */
[----:B------:R-:W-:Y:S04]  /*ffb0*/  IMAD R11, R11, c[0x0][0x1e0], RZ ;  /* 0x000078000b0b7a24 */ /* 0x000fe800078e02ff */
[----:B------:R-:W-:Y:S04]  /*ffc0*/  IMAD R11, R238, c[0x0][0x1e4], R11 ;  /* 0x00007900ee0b7a24 */ /* 0x000fe800078e020b */
[----:B------:R-:W-:Y:S01]  /*ffd0*/  IMAD.IADD R15, R15, 0x1, R11 ;  /* 0x000000010f0f7824 */ /* 0x000fe200078e020b */
[----:B--2---:R-:W-:Y:S03]  /*ffe0*/  SHF.R.S32.HI R6, RZ, 0x1f, R237 ;  /* 0x0000001fff067819 */ /* 0x004fe600000114ed */
[C---:B------:R-:W-:Y:S04]  /*fff0*/  IMAD.WIDE.U32 R14, R237.reuse, c[0x0][0x1f0], R14 ;  /* 0x00007c00ed0e7a25 */ /* 0x040fe800078e000e */
[----:B------:R-:W-:Y:S01]  /*10000*/  IMAD R6, R6, c[0x0][0x1f0], RZ ;  /* 0x00007c0006067a24 */ /* 0x000fe200078e02ff */
[----:B------:R-:W-:Y:S03]  /*10010*/  IADD3 R9, P0, R14, UR14, RZ ;  /* 0x0000000e0e097c10 */ /* 0x000fe6000ff1e0ff */
[----:B------:R-:W-:Y:S05]  /*10020*/  IMAD R6, R237, c[0x0][0x1f4], R6 ;  /* 0x00007d00ed067a24 */ /* 0x000fea00078e0206 */
[----:B------:R-:W-:Y:S02]  /*10030*/  IADD3.X R6, R15, UR7, R6, P0, !PT ;  /* 0x000000070f067c10 */ /* 0x000fe400087fe406 */
[C---:B-1----:R-:W-:Y:S04]  /*10040*/  LEA R13, P0, R9.reuse, c[0x0][0x1c8], 0x1 ;  /* 0x00007200090d7a11 */ /* 0x042fe800078008ff */
[----:B------:R-:W-:Y:S02]  /*10050*/  LEA.HI.X R11, R9, c[0x0][0x1cc], R6, 0x1, P0 ;  /* 0x00007300090b7a11 */ /* 0x000fe400000f0c06 */
[----:B------:R-:W1:Y:S04]  /*10060*/  SHFL.IDX PT, R9, R13, RZ, 0x181f ;  /* 0x00181fff0d097589 */ /* 0x000e6800000e0000 */
[----:B------:R-:W2:Y:S04]  /*10070*/  SHFL.IDX PT, R10, R11, RZ, 0x181f ;  /* 0x00181fff0b0a7589 */ /* 0x000ea800000e0000 */
[----:B------:R-:W3:Y:S04]  /*10080*/  SHFL.IDX PT, R6, R13, 0x1, 0x181f ;  /* 0x00381f000d067f89 */ /* 0x000ee800000e0000 */
[----:B------:R-:W4:Y:S01]  /*10090*/  SHFL.IDX PT, R8, R11, 0x1, 0x181f ;  /* 0x00381f000b087f89 */ /* 0x000f2200000e0000 */
[C---:B-1----:R-:W-:Y:S05]  /*100a0*/  IADD3 R18, P0, R9.reuse, R249, RZ ;  /* 0x000000f909127210 */ /* 0x042fea0007f1e0ff */
        /* <DEDUP_REMOVED lines=10> */
[----:B---3--:R-:W-:Y:S04]  /*10150*/  IADD3 R24, P0, R6, R249, RZ ;  /* 0x000000f906187210 */ /* 0x008fe80007f1e0ff */
[----:B------:R1:W-:Y:S01]  /*10160*/  LDGSTS.E.BYPASS.LTC128B.128 [R235+0xe100], [R20.64], !P6 ;  /* 0x0e10000014eb7fae */ /* 0x0003e2000f101d52 */
[----:B----4-:R-:W-:Y:S01]  /*10170*/  IMAD.X R25, R8, 0x1, R248, P0 ;  /* 0x0000000108197824 */ /* 0x010fe200000e06f8 */
[----:B------:R-:W-:Y:S04]  /*10180*/  IADD3 R22, P0, R6, R250, RZ ;  /* 0x000000fa06167210 */ /* 0x000fe80007f1e0ff */
[----:B------:R1:W-:Y:S01]  /*10190*/  LDGSTS.E.BYPASS.LTC128B.128 [R235+0x9100], [R24.64], !P3 ;  /* 0x0910000018eb7fae */ /* 0x0003e2000d901d52 */
        /* <DEDUP_REMOVED lines=8> */
.L_x_2005:
[----:B--2-4-:R-:W-:Y:S01]  /*10220*/  PLOP3.LUT P0, PT, PT, PT, UP1, 0x80, 0x0 ;  /* 0x000000000000781c */ /* 0x014fe20003f0f018 */
[----:B------:R-:W0:Y:S01]  /*10230*/  LDGDEPBAR ;  /* 0x00000000000079af */ /* 0x000e220000000000 */
[----:B-1----:R-:W-:Y:S01]  /*10240*/  IMAD.MOV.U32 R15, RZ, RZ, R240 ;  /* 0x000000ffff0f7224 */ /* 0x002fe200078e00f0 */
[----:B------:R-:W-:Y:S01]  /*10250*/  USHF.L.U32 UR4, UR20, 0x6, URZ ;  /* 0x0000000614047899 */ /* 0x000fe2000800063f */
[----:B------:R-:W-:Y:S09]  /*10260*/  IMAD.U32 R8, RZ, RZ, UR10 ;  /* 0x0000000aff087e24 */ /* 0x000ff2000f8e00ff */
[----:B------:R-:W-:Y:S01]  /*10270*/  @P0 IMAD.HI.U32 R6, R240, c[0x0][0x2c8], RZ ;  /* 0x0000b200f0060a27 */ /* 0x000fe200078e00ff */
[----:B------:R-:W-:Y:S11]  /*10280*/  PLOP3.LUT P0, PT, PT, PT, UP1, 0x80, 0x0 ;  /* 0x000000000000781c */ /* 0x000ff60003f0f018 */
[----:B------:R-:W-:Y:S02]  /*10290*/  @!UPT UIADD3 URZ, URZ, URZ, URZ ;  /* 0x0000003f3f3ff290 */ /* 0x000fe4000fffe03f */
[----:B------:R-:W-:Y:S01]  /*102a0*/  @P0 SHF.R.U32.HI R15, RZ, c[0x0][0x2cc], R6 ;  /* 0x0000b300ff0f0a19 */ /* 0x000fe20000011606 */
[----:B------:R-:W-:Y:S01]  /*102b0*/  IMAD.U32 R6, RZ, RZ, UR4 ;  /* 0x00000004ff067e24 */ /* 0x000fe2000f8e00ff */
[----:B------:R-:W-:Y:S03]  /*102c0*/  PLOP3.LUT P0, PT, PT, PT, UP0, 0x40, 0x0 ;  /* 0x000000000000781c */ /* 0x000fe60003f0e808 */
[----:B------:R-:W1:Y:S01]  /*102d0*/  SHFL.IDX PT, R11, R15, RZ, 0x1c1f ;  /* 0x001c1fff0f0b7589 */ /* 0x000e6200000e0000 */
[----:B------:R-:W-:Y:S04]  /*102e0*/  IADD3 R9, -R241, 0x1, -R6 ;  /* 0x00000001f1097810 */ /* 0x000fe80007ffe906 */
[----:B------:R-:W-:Y:S04]  /*102f0*/  IADD3 R8, R9, -c[0x0][0x168], R8 ;  /* 0x80005a0009087a10 */ /* 0x000fe80007ffe008 */
[C---:B------:R-:W-:Y:S02]  /*10300*/  IADD3 R10, R8.reuse, c[0x0][0x328], RZ ;  /* 0x0000ca00080a7a10 */ /* 0x040fe40007ffe0ff */
[----:B------:R-:W-:Y:S03]  /*10310*/  IADD3 R8, R8, UR11, RZ ;  /* 0x0000000b08087c10 */ /* 0x000fe6000fffe0ff */
[--C-:B-1-3--:R-:W-:Y:S02]  /*10320*/  IMAD.IADD R14, R10, 0x1, R11.reuse ;  /* 0x000000010a0e7824 */ /* 0x10afe400078e020b */
        /* <DEDUP_REMOVED lines=17> */
.L_x_2008:
[----:B------:R-:W-:Y:S04]  /*10440*/  MOV R9, c[0x0][0x32c] ;  /* 0x0000cb0000097a02 */ /* 0x000fe80000000f00 */
[----:B------:R-:W-:Y:S11]  /*10450*/  ISETP.NE.AND P0, PT, R9, 0x1, PT ;  /* 0x000000010900780c */ /* 0x000ff60003f05270 */
[----:B------:R-:W-:Y:S02]  /*10460*/  @!UPT UIADD3 URZ, URZ, URZ, URZ ;  /* 0x0000003f3f3ff290 */ /* 0x000fe4000fffe03f */
[----:B------:R-:W-:Y:S05]  /*10470*/  @P0 IMAD.HI.U32 R9, R11, c[0x0][0x330], RZ ;  /* 0x0000cc000b090a27 */ /* 0x000fea00078e00ff */
[----:B------:R-:W-:Y:S02]  /*10480*/  @P0 SHF.R.U32.HI R11, RZ, c[0x0][0x334], R9 ;  /* 0x0000cd00ff0b0a19 */ /* 0x000fe40000011609 */
.L_x_2009:
[----:B------:R-:W-:Y:S05]  /*10490*/  BSYNC B0 ;  /* 0x0000000000007941 */ /* 0x000fea0003800000 */
.L_x_2007:
[----:B------:R-:W-:Y:S04]  /*104a0*/  IMAD R16, R11, c[0x0][0x32c], -R6 ;  /* 0x0000cb000b107a24 */ /* 0x000fe800078e0a06 */
[----:B------:R-:W-:Y:S05]  /*104b0*/  IMAD.IADD R16, R16, 0x1, -R241 ;  /* 0x0000000110107824 */ /* 0x000fea00078e0af1 */
[----:B------:R-:W-:Y:S02]  /*104c0*/  IADD3 R9, R16, c[0x0][0x32c], RZ ;  /* 0x0000cb0010097a10 */ /* 0x000fe40007ffe0ff */
[----:B------:R-:W-:Y:S02]  /*104d0*/  IMNMX R13, R13, R16, !PT ;  /* 0x000000100d0d7217 */ /* 0x000fe40007800200 */
[----:B------:R-:W-:Y:S02]  /*104e0*/  IMNMX R14, R14, R9, PT ;  /* 0x000000090e0e7217 */ /* 0x000fe40003800200 */
.L_x_2006:
[----:B------:R-:W-:Y:S01]  /*104f0*/  UISETP.GT.AND UP2, UPT, UR20, -0x1, UPT ;  /* 0xffffffff1400788c */ /* 0x000fe2000bf44270 */
[----:B------:R-:W1:Y:S05]  /*10500*/  SHFL.IDX PT, R15, R15, 0x1, 0x1c1f ;  /* 0x003c1f000f0f7f89 */ /* 0x000e6a00000e0000 */
[----:B------:R-:W-:Y:S04]  /*10510*/  PLOP3.LUT P0, PT, PT, PT, UP2, 0x80, 0x0 ;  /* 0x000000000000781c */ /* 0x000fe80003f0f028 */
[----:B------:R-:W-:Y:S04]  /*10520*/  ISETP.GT.AND P0, PT, R13, RZ, P0 ;  /* 0x000000ff0d00720c */ /* 0x000fe80000704270 */
        /* <DEDUP_REMOVED lines=58> */
[----:B------:R-:W-:Y:S04]  /*108d0*/  PLOP3.LUT P0, PT, PT, PT, UP2, 0x80, 0x0 ;  /* 0x000000000000781c */ /* 0x000fe80003f0f028 */
[----:B------:R-:W-:Y:S01]  /*108e0*/  ISETP.GT.AND P0, PT, R13, 0x39, P0 ;  /* 0x000000390d00780c */ /* 0x000fe20000704270 */
[--C-:B-1----:R-:W-:Y:S03]  /*108f0*/  IMAD.IADD R13, R10, 0x1, R15.reuse ;  /* 0x000000010a0d7824 */ /* 0x102fe600078e020f */
[----:B------:R-:W-:Y:S01]  /*10900*/  ISETP.LT.OR P0, PT, R14, 0x3a, P0 ;  /* 0x0000003a0e00780c */ /* 0x000fe20000701670 */
[----:B------:R-:W-:Y:S03]  /*10910*/  IMAD.IADD R14, R8, 0x1, R15 ;  /* 0x00000001080e7824 */ /* 0x000fe600078e020f */
        /* <DEDUP_REMOVED lines=19> */
.L_x_2012:
[----:B------:R-:W-:Y:S04]  /*10a50*/  MOV R8, 0x1 ;  /* 0x0000000100087802 */ /* 0x000fe80000000f00 */
[----:B------:R-:W-:Y:S11]  /*10a60*/  ISETP.NE.AND P0, PT, R8, c[0x0][0x32c], PT ;  /* 0x0000cb0008007a0c */ /* 0x000ff60003f05270 */
[----:B------:R-:W-:Y:S02]  /*10a70*/  @!UPT UIADD3 URZ, URZ, URZ, URZ ;  /* 0x0000003f3f3ff290 */ /* 0x000fe4000fffe03f */
[----:B------:R-:W-:Y:S05]  /*10a80*/  @P0 IMAD.HI.U32 R8, R15, c[0x0][0x330], RZ ;  /* 0x0000cc000f080a27 */ /* 0x000fea00078e00ff */
[----:B------:R-:W-:Y:S02]  /*10a90*/  @P0 SHF.R.U32.HI R15, RZ, c[0x0][0x334], R8 ;  /* 0x0000cd00ff0f0a19 */ /* 0x000fe40000011608 */
.L_x_2013:
[----:B------:R-:W-:Y:S05]  /*10aa0*/  BSYNC B0 ;  /* 0x0000000000007941 */ /* 0x000fea0003800000 */
.L_x_2011:
[----:B------:R-:W-:Y:S04]  /*10ab0*/  IMAD R6, R15, c[0x0][0x32c], -R6 ;  /* 0x0000cb000f067a24 */ /* 0x000fe800078e0a06 */
[----:B------:R-:W-:Y:S05]  /*10ac0*/  IMAD.IADD R15, R6, 0x1, -R241 ;  /* 0x00000001060f7824 */ /* 0x000fea00078e0af1 */
[----:B------:R-:W-:Y:S02]  /*10ad0*/  IADD3 R6, R15, c[0x0][0x32c], RZ ;  /* 0x0000cb000f067a10 */ /* 0x000fe40007ffe0ff */
[----:B------:R-:W-:Y:S02]  /*10ae0*/  IMNMX R14, R14, R15, !PT ;  /* 0x0000000f0e0e7217 */ /* 0x000fe40007800200 */
[----:B------:R-:W-:Y:S02]  /*10af0*/  IMNMX R13, R13, R6, PT ;  /* 0x000000060d0d7217 */ /* 0x000fe40003800200 */
.L_x_2010:
[----:B------:R-:W-:Y:S01]  /*10b00*/  PLOP3.LUT P0, PT, PT, PT, UP2, 0x80, 0x0 ;  /* 0x000000000000781c */ /* 0x000fe20003f0f028 */
[----:B------:R-:W-:Y:S03]  /*10b10*/  LDSM.16.MT88.4 R20, [R226+0x100] ;  /* 0x00010000e214783b */ /* 0x000fe60000004200 */
[----:B------:R-:W-:Y:S04]  /*10b20*/  ISETP.GT.AND P0, PT, R14, RZ, P0 ;  /* 0x000000ff0e00720c */ /* 0x000fe80000704270 */
[----:B------:R-:W-:Y:S01]  /*10b30*/  ISETP.LT.OR P0, PT, R13, 0x1, P0 ;  /* 0x000000010d00780c */ /* 0x000fe20000701670 */
[----:B------:R-:W-:Y:S03]  /*10b40*/  LDSM.16.MT88.4 R28, [R225+0x100] ;  /* 0x00010000e11c783b */ /* 0x000fe60000004200 */
        /* <DEDUP_REMOVED lines=26> */
[C---:B------:R-:W-:Y:S04]  /*10cf0*/  ISETP.LT.OR P0, PT, R13.reuse, 0x11, P0 ;  /* 0x000000110d00780c */ /* 0x040fe80000701670 */
[----:B------:R-:W-:Y:S02]  /*10d00*/  FSEL R194, R194, -INF , !P0 ;  /* 0xff800000c2c27808 */ /* 0x000fe40004000000 */
[----:B------:R-:W-:Y:S02]  /*10d10*/  PLOP3.LUT P0, PT, PT, PT, UP2, 0x80, 0x0 ;  /* 0x000000000000781c */ /* 0x000fe40003f0f028 */
[----:B------:R-:W-:Y:S02]  /*10d20*/  FMNMX.FTZ R15, R194, R15, !PT ;  /* 0x0000000fc20f7209 */ /* 0x000fe40007810000 */
[----:B------:R-:W-:Y:S04]  /*10d30*/  ISETP.GT.AND P0, PT, R14, 0x11, P0 ;  /* 0x000000110e00780c */ /* 0x000fe80000704270 */
        /* <DEDUP_REMOVED lines=40> */
[----:B------:R-:W-:Y:S01]  /*10fc0*/  PLOP3.LUT P0, PT, PT, PT, UP2, 0x80, 0x0 ;  /* 0x000000000000781c */ /* 0x000fe20003f0f028 */
[----:B------:R-:W1:Y:S01]  /*10fd0*/  SHFL.BFLY PT, R5, R0, 0x2, 0x1f ;  /* 0x0c401f0000057f89 */ /* 0x000e6200000e0000 */
        /* <DEDUP_REMOVED lines=8> */
[C---:B------:R-:W-:Y:S02]  /*11060*/  ISETP.LT.OR P0, PT, R13.reuse, 0x32, P0 ;  /* 0x000000320d00780c */ /* 0x040fe40000701670 */
[----:B-1----:R-:W-:Y:S02]  /*11070*/  FMNMX.FTZ R12, R0, R5, !PT ;  /* 0x00000005000c7209 */ /* 0x002fe40007810000 */
[----:B------:R-:W-:Y:S02]  /*11080*/  FSEL R178, R178, -INF , !P0 ;  /* 0xff800000b2b27808 */ /* 0x000fe40004000000 */
[----:B------:R-:W-:Y:S02]  /*11090*/  PLOP3.LUT P0, PT, PT, PT, UP2, 0x80, 0x0 ;  /* 0x000000000000781c */ /* 0x000fe40003f0f028 */
[----:B------:R-:W-:Y:S02]  /*110a0*/  FMNMX.FTZ R15, R178, R15, !PT ;  /* 0x0000000fb20f7209 */ /* 0x000fe40007810000 */
[----:B------:R-:W-:Y:S04]  /*110b0*/  ISETP.GT.AND P0, PT, R14, 0x38, P0 ;  /* 0x000000380e00780c */ /* 0x000fe80000704270 */
[C---:B------:R-:W-:Y:S04]  /*110c0*/  ISETP.LT.OR P0, PT, R13.reuse, 0x39, P0 ;  /* 0x000000390d00780c */ /* 0x040fe80000701670 */
[----:B------:R-:W-:Y:S02]  /*110d0*/  FSEL R176, R176, -INF , !P0 ;  /* 0xff800000b0b07808 */ /* 0x000fe40004000000 */
[----:B------:R-:W-:Y:S01]  /*110e0*/  PLOP3.LUT P0, PT, PT, PT, UP2, 0x80, 0x0 ;  /* 0x000000000000781c */ /* 0x000fe20003f0f028 */
[----:B------:R-:W-:Y:S01]  /*110f0*/  UISETP.GT.AND UP2, UPT, UR20, UR9, UPT ;  /* 0x000000091400728c */ /* 0x000fe2000bf44270 */
[----:B------:R-:W-:Y:S01]  /*11100*/  FMNMX.FTZ R0, R176, R15, !PT ;  /* 0x0000000fb0007209 */ /* 0x000fe20007810000 */
[----:B------:R-:W-:Y:S01]  /*11110*/  UIADD3 UR20, UR20, -0x1, URZ ;  /* 0xffffffff14147890 */ /* 0x000fe2000fffe03f */
[----:B------:R-:W-:Y:S04]  /*11120*/  ISETP.GT.AND P0, PT, R14, 0x39, P0 ;  /* 0x000000390e00780c */ /* 0x000fe80000704270 */
[----:B------:R-:W-:Y:S02]  /*11130*/  ISETP.LT.OR P0, PT, R13, 0x3a, P0 ;  /* 0x0000003a0d00780c */ /* 0x000fe40000701670 */
[----:B------:R-:W1:Y:S02]  /*11140*/  SHFL.BFLY PT, R13, R12, 0x1, 0x1f ;  /* 0x0c201f000c0d7f89 */ /* 0x000e6400000e0000 */
[----:B------:R-:W-:Y:S04]  /*11150*/  FSEL R165, R7, -INF , !P0 ;  /* 0xff80000007a57808 */ /* 0x000fe80004000000 */
[----:B------:R-:W-:Y:S05]  /*11160*/  FMNMX.FTZ R4, R165, R0, !PT ;  /* 0x00000000a5047209 */ /* 0x000fea0007810000 */
[----:B------:R-:W2:Y:S01]  /*11170*/  SHFL.BFLY PT, R7, R4, 0x2, 0x1f ;  /* 0x0c401f0004077f89 */ /* 0x000ea200000e0000 */
[----:B-1----:R-:W-:Y:S07]  /*11180*/  FMNMX.FTZ R0, R12, R13, !PT ;  /* 0x0000000d0c007209 */ /* 0x002fee0007810000 */
[----:B------:R-:W-:Y:S01]  /*11190*/  LDSM.16.MT88.4 R12, [R231+0x100] ;  /* 0x00010000e70c783b */ /* 0x000fe20000004200 */
[C---:B------:R-:W-:Y:S01]  /*111a0*/  FSETP.NEU.FTZ.AND P0, PT, R0.reuse, -INF , PT ;  /* 0xff8000000000780b */ /* 0x040fe20003f1d000 */
[----:B------:R-:W-:Y:S05]  /*111b0*/  FMUL.FTZ R188, R0, c[0x0][0x2d0] ;  /* 0x0000b40000bc7a20 */ /* 0x000fea0000410000 */
[----:B------:R-:W-:Y:S02]  /*111c0*/  FSEL R188, R188, RZ, P0 ;  /* 0x000000ffbcbc7208 */ /* 0x000fe40000000000 */
[----:B--2---:R-:W-:Y:S02]  /*111d0*/  FMNMX.FTZ R5, R4, R7, !PT ;  /* 0x0000000704057209 */ /* 0x004fe40007810000 */
[----:B------:R-:W-:Y:S01]  /*111e0*/  FSEL R4, R0, RZ, P0 ;  /* 0x000000ff00047208 */ /* 0x000fe20000000000 */
[--C-:B------:R-:W-:Y:S02]  /*111f0*/  FFMA.FTZ R180, R169, c[0x0][0x2d0], -R188.reuse ;  /* 0x0000b400a9b47a23 */ /* 0x100fe400000108bc */
[----:B------:R-:W1:Y:S01]  /*11200*/  SHFL.BFLY PT, R164, R5, 0x1, 0x1f ;  /* 0x0c201f0005a47f89 */ /* 0x000e6200000e0000 */
[--C-:B------:R-:W-:Y:S02]  /*11210*/  FFMA.FTZ R167, R11, c[0x0][0x2d0], -R188.reuse ;  /* 0x0000b4000ba77a23 */ /* 0x100fe400000108bc */
[----:B------:R-:W-:Y:S01]  /*11220*/  FADD.FTZ R4, -R4, R3 ;  /* 0x0000000304047221 */ /* 0x000fe20000010100 */
[----:B------:R-:W-:Y:S01]  /*11230*/  MUFU.EX2 R180, R180 ;  /* 0x000000b400b47308 */ /* 0x000fe20000000800 */
[--C-:B------:R-:W-:Y:S02]  /*11240*/  FFMA.FTZ R166, R171, c[0x0][0x2d0], -R188.reuse ;  /* 0x0000b400aba67a23 */ /* 0x100fe400000108bc */
[--C-:B------:R-:W-:Y:S02]  /*11250*/  FFMA.FTZ R181, R9, c[0x0][0x2d0], -R188.reuse ;  /* 0x0000b40009b57a23 */ /* 0x100fe400000108bc */
[----:B------:R-:W-:Y:S02]  /*11260*/  FMUL.FTZ R3, R4, c[0x0][0x2d0] ;  /* 0x0000b40004037a20 */ /* 0x000fe40000410000 */
[--C-:B------:R-:W-:Y:S02]  /*11270*/  FFMA.FTZ R192, R175, c[0x0][0x2d0], -R188.reuse ;  /* 0x0000b400afc07a23 */ /* 0x100fe400000108bc */
[--C-:B------:R-:W-:Y:S01]  /*11280*/  FFMA.FTZ R190, R195, c[0x0][0x2d0], -R188.reuse ;  /* 0x0000b400c3be7a23 */ /* 0x100fe200000108bc */
[----:B------:R-:W2:Y:S01]  /*11290*/  MUFU.EX2 R167, R167 ;  /* 0x000000a700a77308 */ /* 0x000ea20000000800 */
[--C-:B------:R-:W-:Y:S02]  /*112a0*/  FFMA.FTZ R195, R173, c[0x0][0x2d0], -R188.reuse ;  /* 0x0000b400adc37a23 */ /* 0x100fe400000108bc */
[--C-:B------:R-:W-:Y:S02]  /*112b0*/  FFMA.FTZ R193, R193, c[0x0][0x2d0], -R188.reuse ;  /* 0x0000b400c1c17a23 */ /* 0x100fe400000108bc */
[--C-:B------:R-:W-:Y:S02]  /*112c0*/  FFMA.FTZ R206, R207, c[0x0][0x2d0], -R188.reuse ;  /* 0x0000b400cfce7a23 */ /* 0x100fe400000108bc */
[--C-:B------:R-:W-:Y:S02]  /*112d0*/  FFMA.FTZ R205, R205, c[0x0][0x2d0], -R188.reuse ;  /* 0x0000b400cdcd7a23 */ /* 0x100fe400000108bc */
[--C-:B------:R-:W-:Y:S01]  /*112e0*/  FFMA.FTZ R203, R203, c[0x0][0x2d0], -R188.reuse ;  /* 0x0000b400cbcb7a23 */ /* 0x100fe200000108bc */
[----:B-1----:R-:W-:Y:S01]  /*112f0*/  FMNMX.FTZ R164, R164, R5, !PT ;  /* 0x00000005a4a47209 */ /* 0x002fe20007810000 */
[----:B------:R-:W-:Y:S01]  /*11300*/  MUFU.EX2 R166, R166 ;  /* 0x000000a600a67308 */ /* 0x000fe20000000800 */
[--C-:B------:R-:W-:Y:S02]  /*11310*/  FFMA.FTZ R201, R201, c[0x0][0x2d0], -R188.reuse ;  /* 0x0000b400c9c97a23 */ /* 0x100fe400000108bc */
[C---:B------:R-:W-:Y:S01]  /*11320*/  FSETP.NEU.FTZ.AND P0, PT, R164.reuse, -INF , PT ;  /* 0xff800000a400780b */ /* 0x040fe20003f1d000 */
[C---:B------:R-:W-:Y:S02]  /*11330*/  FMUL.FTZ R177, R164.reuse, c[0x0][0x2d0] ;  /* 0x0000b400a4b17a20 */ /* 0x040fe40000410000 */
[--C-:B------:R-:W-:Y:S01]  /*11340*/  FFMA.FTZ R191, R191, c[0x0][0x2d0], -R188.reuse ;  /* 0x0000b400bfbf7a23 */ /* 0x100fe200000108bc */
[----:B------:R-:W-:Y:S01]  /*11350*/  FSEL R5, R164, RZ, P0 ;  /* 0x000000ffa4057208 */ /* 0x000fe20000000000 */
[----:B------:R-:W-:Y:S01]  /*11360*/  FFMA.FTZ R187, R187, c[0x0][0x2d0], -R188 ;  /* 0x0000b400bbbb7a23 */ /* 0x000fe200000108bc */
[----:B------:R-:W-:Y:S01]  /*11370*/  FSEL R177, R177, RZ, P0 ;  /* 0x000000ffb1b17208 */ /* 0x000fe20000000000 */
[----:B------:R-:W1:Y:S01]  /*11380*/  MUFU.EX2 R181, R181 ;  /* 0x000000b500b57308 */ /* 0x000e620000000800 */
[----:B------:R-:W-:Y:S01]  /*11390*/  PLOP3.LUT P0, PT, PT, PT, UP2, 0x80, 0x0 ;  /* 0x000000000000781c */ /* 0x000fe20003f0f028 */
[----:B------:R-:W-:Y:S02]  /*113a0*/  FADD.FTZ R5, -R5, R2 ;  /* 0x0000000205057221 */ /* 0x000fe40000010100 */
[--C-:B------:R-:W-:Y:S02]  /*113b0*/  FFMA.FTZ R185, R10, c[0x0][0x2d0], -R177.reuse ;  /* 0x0000b4000ab97a23 */ /* 0x100fe400000108b1 */
[--C-:B------:R-:W-:Y:S01]  /*113c0*/  FFMA.FTZ R184, R168, c[0x0][0x2d0], -R177.reuse ;  /* 0x0000b400a8b87a23 */ /* 0x100fe200000108b1 */
[----:B--2---:R-:W-:Y:S01]  /*113d0*/  F2FP.BF16.PACK_AB R168, R167, R180 ;  /* 0x000000b4a7a8723e */ /* 0x004fe200000010ff */
[--C-:B------:R-:W-:Y:S02]  /*113e0*/  FFMA.FTZ R183, R8, c[0x0][0x2d0], -R177.reuse ;  /* 0x0000b40008b77a23 */ /* 0x100fe400000108b1 */
[--C-:B------:R-:W-:Y:S01]  /*113f0*/  FFMA.FTZ R182, R6, c[0x0][0x2d0], -R177.reuse ;  /* 0x0000b40006b67a23 */ /* 0x100fe200000108b1 */
[----:B------:R-:W2:Y:S01]  /*11400*/  MUFU.EX2 R3, R3 ;  /* 0x0000000300037308 */ /* 0x000ea20000000800 */
[----:B------:R-:W-:Y:S02]  /*11410*/  FMUL.FTZ R2, R5, c[0x0][0x2d0] ;  /* 0x0000b40005027a20 */ /* 0x000fe40000410000 */
[--C-:B------:R-:W-:Y:S02]  /*11420*/  FFMA.FTZ R199, R172, c[0x0][0x2d0], -R177.reuse ;  /* 0x0000b400acc77a23 */ /* 0x100fe400000108b1 */
[--C-:B------:R-:W-:Y:S02]  /*11430*/  FFMA.FTZ R176, R176, c[0x0][0x2d0], -R177.reuse ;  /* 0x0000b400b0b07a23 */ /* 0x100fe400000108b1 */
[--C-:B------:R-:W-:Y:S02]  /*11440*/  FFMA.FTZ R194, R194, c[0x0][0x2d0], -R177.reuse ;  /* 0x0000b400c2c27a23 */ /* 0x100fe400000108b1 */
[--C-:B------:R-:W-:Y:S01]  /*11450*/  FFMA.FTZ R197, R196, c[0x0][0x2d0], -R177.reuse ;  /* 0x0000b400c4c57a23 */ /* 0x100fe200000108b1 */
[----:B------:R-:W-:Y:S01]  /*11460*/  MUFU.EX2 R185, R185 ;  /* 0x000000b900b97308 */ /* 0x000fe20000000800 */
[--C-:B------:R-:W-:Y:S01]  /*11470*/  FFMA.FTZ R196, R174, c[0x0][0x2d0], -R177.reuse ;  /* 0x0000b400aec47a23 */ /* 0x100fe200000108b1 */
[----:B-1----:R-:W-:Y:S01]  /*11480*/  F2FP.BF16.PACK_AB R170, R181, R166 ;  /* 0x000000a6b5aa723e */ /* 0x002fe200000010ff */
[----:B------:R-:W-:Y:S01]  /*11490*/  LDSM.16.MT88.4 R172, [R226+0x4900] ;  /* 0x00490000e2ac783b */ /* 0x000fe20000004200 */
[--C-:B------:R-:W-:Y:S02]  /*114a0*/  FFMA.FTZ R204, R204, c[0x0][0x2d0], -R177.reuse ;  /* 0x0000b400cccc7a23 */ /* 0x100fe400000108b1 */
[--C-:B------:R-:W-:Y:S02]  /*114b0*/  FFMA.FTZ R207, R202, c[0x0][0x2d0], -R177.reuse ;  /* 0x0000b400cacf7a23 */ /* 0x100fe400000108b1 */
[--C-:B------:R-:W-:Y:S02]  /*114c0*/  FFMA.FTZ R200, R200, c[0x0][0x2d0], -R177.reuse ;  /* 0x0000b400c8c87a23 */ /* 0x100fe400000108b1 */
[----:B------:R-:W1:Y:S01]  /*114d0*/  MUFU.EX2 R184, R184 ;  /* 0x000000b800b87308 */ /* 0x000e620000000800 */
[--C-:B------:R-:W-:Y:S02]  /*114e0*/  FFMA.FTZ R198, R198, c[0x0][0x2d0], -R177.reuse ;  /* 0x0000b400c6c67a23 */ /* 0x100fe400000108b1 */
[--C-:B------:R-:W-:Y:S02]  /*114f0*/  FFMA.FTZ R202, R189, c[0x0][0x2d0], -R188.reuse ;  /* 0x0000b400bdca7a23 */ /* 0x100fe400000108bc */
[C---:B--2---:R-:W-:Y:S02]  /*11500*/  FMUL.FTZ R4, R3.reuse, R160 ;  /* 0x000000a003047220 */ /* 0x044fe40000410000 */
        /* <DEDUP_REMOVED lines=8> */
[----:B------:R-:W2:Y:S01]  /*11590*/  MUFU.EX2 R182, R182 ;  /* 0x000000b600b67308 */ /* 0x000ea20000000800 */
[C---:B------:R-:W-:Y:S02]  /*115a0*/  FMUL.FTZ R32, R3.reuse, R132 ;  /* 0x0000008403207220 */ /* 0x040fe40000410000 */
[----:B------:R-:W-:Y:S01]  /*115b0*/  FMUL.FTZ R33, R3, R133 ;  /* 0x0000008503217220 */ /* 0x000fe20000410000 */
[----:B-1----:R-:W-:Y:S01]  /*115c0*/  F2FP.BF16.PACK_AB R169, R184, R185 ;  /* 0x000000b9b8a9723e */ /* 0x002fe200000010ff */
[----:B------:R-:W-:Y:S02]  /*115d0*/  FFMA.FTZ R188, R179, c[0x0][0x2d0], -R188 ;  /* 0x0000b400b3bc7a23 */ /* 0x000fe400000108bc */
[--C-:B------:R-:W-:Y:S02]  /*115e0*/  FFMA.FTZ R189, R178, c[0x0][0x2d0], -R177.reuse ;  /* 0x0000b400b2bd7a23 */ /* 0x100fe400000108b1 */
        /* <DEDUP_REMOVED lines=10> */
[----:B--2---:R-:W-:Y:S01]  /*11690*/  F2FP.BF16.PACK_AB R171, R182, R183 ;  /* 0x000000b7b6ab723e */ /* 0x004fe200000010ff */
[C---:B------:R-:W-:Y:S02]  /*116a0*/  FMUL.FTZ R52, R3.reuse, R52 ;  /* 0x0000003403347220 */ /* 0x040fe40000410000 */
[C---:B------:R-:W-:Y:S02]  /*116b0*/  FMUL.FTZ R53, R3.reuse, R53 ;  /* 0x0000003503357220 */ /* 0x040fe40000410000 */
[C---:B------:R-:W-:Y:S01]  /*116c0*/  FMUL.FTZ R56, R3.reuse, R56 ;  /* 0x0000003803387220 */ /* 0x040fe20000410000 */
[----:B------:R-:W2:Y:S01]  /*116d0*/  MUFU.EX2 R193, R193 ;  /* 0x000000c100c17308 */ /* 0x000ea20000000800 */
[C---:B------:R-:W-:Y:S02]  /*116e0*/  FMUL.FTZ R57, R3.reuse, R57 ;  /* 0x0000003903397220 */ /* 0x040fe40000410000 */
[C---:B------:R-:W-:Y:S02]  /*116f0*/  FMUL.FTZ R60, R3.reuse, R60 ;  /* 0x0000003c033c7220 */ /* 0x040fe40000410000 */
[C---:B-1----:R-:W-:Y:S02]  /*11700*/  FMUL.FTZ R6, R2.reuse, R162 ;  /* 0x000000a202067220 */ /* 0x042fe40000410000 */
[C---:B------:R-:W-:Y:S02]  /*11710*/  FMUL.FTZ R7, R2.reuse, R163 ;  /* 0x000000a302077220 */ /* 0x040fe40000410000 */
[----:B------:R-:W-:Y:S01]  /*11720*/  LDSM.16.MT88.4 R160, [R225+0x2900] ;  /* 0x00290000e1a0783b */ /* 0x000fe20000004200 */
[C---:B------:R-:W-:Y:S01]  /*11730*/  FMUL.FTZ R10, R2.reuse, R158 ;  /* 0x0000009e020a7220 */ /* 0x040fe20000410000 */
[----:B------:R-:W-:Y:S01]  /*11740*/  MUFU.EX2 R192, R192 ;  /* 0x000000c000c07308 */ /* 0x000fe20000000800 */
[C---:B------:R-:W-:Y:S02]  /*11750*/  FMUL.FTZ R11, R2.reuse, R159 ;  /* 0x0000009f020b7220 */ /* 0x040fe40000410000 */
[C---:B------:R-:W-:Y:S03]  /*11760*/  HMMA.16816.F32.BF16 R4, R168.reuse, R12, R4 ;  /* 0x0000000ca804723c */ /* 0x040fe60000041804 */
[----:B------:R-:W-:Y:S02]  /*11770*/  LDSM.16.MT88.4 R156, [R226+0x2900] ;  /* 0x00290000e29c783b */ /* 0x000fe40000004200 */
[C---:B------:R-:W-:Y:S02]  /*11780*/  FMUL.FTZ R18, R2.reuse, R150 ;  /* 0x0000009602127220 */ /* 0x040fe40000410000 */
[C---:B------:R-:W-:Y:S01]  /*11790*/  FMUL.FTZ R12, R3.reuse, R152 ;  /* 0x00000098030c7220 */ /* 0x040fe20000410000 */
[C---:B------:R-:W-:Y:S01]  /*117a0*/  HMMA.16816.F32.BF16 R8, R168.reuse, R14, R8 ;  /* 0x0000000ea808723c */ /* 0x040fe20000041808 */
[----:B------:R-:W-:Y:S03]  /*117b0*/  MUFU.EX2 R195, R195 ;  /* 0x000000c300c37308 */ /* 0x000fe60000000800 */
[C---:B------:R-:W-:Y:S02]  /*117c0*/  FMUL.FTZ R13, R3.reuse, R153 ;  /* 0x00000099030d7220 */ /* 0x040fe40000410000 */
[C---:B------:R-:W-:Y:S02]  /*117d0*/  FMUL.FTZ R19, R2.reuse, R151 ;  /* 0x0000009702137220 */ /* 0x040fe40000410000 */
[C---:B------:R-:W-:Y:S01]  /*117e0*/  FMUL.FTZ R14, R2.reuse, R154 ;  /* 0x0000009a020e7220 */ /* 0x040fe20000410000 */
[----:B------:R-:W-:Y:S02]  /*117f0*/  LDSM.16.MT88.4 R148, [R224+0x900] ;  /* 0x00090000e094783b */ /* 0x000fe40000004200 */
[----:B------:R-:W-:Y:S01]  /*11800*/  MUFU.EX2 R194, R194 ;  /* 0x000000c200c27308 */ /* 0x000fe20000000800 */
[C---:B------:R-:W-:Y:S02]  /*11810*/  FMUL.FTZ R15, R2.reuse, R155 ;  /* 0x0000009b020f7220 */ /* 0x040fe40000410000 */
[C---:B------:R-:W-:Y:S02]  /*11820*/  FMUL.FTZ R26, R2.reuse, R142 ;  /* 0x0000008e021a7220 */ /* 0x040fe40000410000 */
[C---:B------:R-:W-:Y:S01]  /*11830*/  FMUL.FTZ R27, R2.reuse, R143 ;  /* 0x0000008f021b7220 */ /* 0x040fe20000410000 */
[----:B------:R-:W1:Y:S01]  /*11840*/  LDSM.16.MT88.4 R152, [R224+0x100] ;  /* 0x00010000e098783b */ /* 0x000e620000004200 */
[C---:B------:R-:W-:Y:S01]  /*11850*/  FMUL.FTZ R34, R2.reuse, R134 ;  /* 0x0000008602227220 */ /* 0x040fe20000410000 */
[C---:B------:R-:W-:Y:S02]  /*11860*/  HMMA.16816.F32.BF16 R12, R168.reuse, R20, R12 ;  /* 0x00000014a80c723c */ /* 0x040fe4000004180c */
[----:B------:R-:W3:Y:S01]  /*11870*/  MUFU.EX2 R197, R197 ;  /* 0x000000c500c57308 */ /* 0x000ee20000000800 */
[C---:B------:R-:W-:Y:S02]  /*11880*/  FMUL.FTZ R35, R2.reuse, R135 ;  /* 0x0000008702237220 */ /* 0x040fe40000410000 */
[C---:B------:R-:W-:Y:S01]  /*11890*/  FMUL.FTZ R38, R2.reuse, R38 ;  /* 0x0000002602267220 */ /* 0x040fe20000410000 */
[----:B------:R-:W-:Y:S01]  /*118a0*/  LDSM.16.MT88.4 R132, [R225+0x2100] ;  /* 0x00210000e184783b */ /* 0x000fe20000004200 */
[C---:B------:R-:W-:Y:S01]  /*118b0*/  FMUL.FTZ R20, R3.reuse, R144 ;  /* 0x0000009003147220 */ /* 0x040fe20000410000 */
[C---:B------:R-:W-:Y:S04]  /*118c0*/  HMMA.16816.F32.BF16 R16, R168.reuse, R22, R16 ;  /* 0x00000016a810723c */ /* 0x040fe80000041810 */
[C---:B------:R-:W-:Y:S01]  /*118d0*/  FMUL.FTZ R21, R3.reuse, R145 ;  /* 0x0000009103157220 */ /* 0x040fe20000410000 */
[----:B------:R-:W-:Y:S01]  /*118e0*/  MUFU.EX2 R196, R196 ;  /* 0x000000c400c47308 */ /* 0x000fe20000000800 */
[C---:B------:R-:W-:Y:S01]  /*118f0*/  FMUL.FTZ R39, R2.reuse, R39 ;  /* 0x0000002702277220 */ /* 0x040fe20000410000 */
[----:B------:R-:W-:Y:S01]  /*11900*/  LDSM.16.MT88.4 R140, [R224+0x2100] ;  /* 0x00210000e08c783b */ /* 0x000fe20000004200 */
[C---:B------:R-:W-:Y:S04]  /*11910*/  FMUL.FTZ R22, R2.reuse, R146 ;  /* 0x0000009202167220 */ /* 0x040fe80000410000 */
[C---:B------:R-:W-:Y:S02]  /*11920*/  FMUL.FTZ R23, R2.reuse, R147 ;  /* 0x0000009302177220 */ /* 0x040fe40000410000 */
[C---:B------:R-:W-:Y:S01]  /*11930*/  FMUL.FTZ R42, R2.reuse, R42 ;  /* 0x0000002a022a7220 */ /* 0x040fe20000410000 */
[----:B------:R-:W4:Y:S01]  /*11940*/  LDSM.16.MT88.4 R144, [R231+0x2100] ;  /* 0x00210000e790783b */ /* 0x000f220000004200 */
[C---:B------:R-:W-:Y:S01]  /*11950*/  FMUL.FTZ R43, R2.reuse, R43 ;  /* 0x0000002b022b7220 */ /* 0x040fe20000410000 */
[----:B------:R-:W5:Y:S01]  /*11960*/  MUFU.EX2 R199, R199 ;  /* 0x000000c700c77308 */ /* 0x000f620000000800 */
[C---:B------:R-:W-:Y:S01]  /*11970*/  FMUL.FTZ R46, R2.reuse, R46 ;  /* 0x0000002e022e7220 */ /* 0x040fe20000410000 */
[C---:B------:R-:W-:Y:S03]  /*11980*/  HMMA.16816.F32.BF16 R20, R168.reuse, R28, R20 ;  /* 0x0000001ca814723c */ /* 0x040fe60000041814 */
[C---:B------:R-:W-:Y:S02]  /*11990*/  FMUL.FTZ R47, R2.reuse, R47 ;  /* 0x0000002f022f7220 */ /* 0x040fe40000410000 */
[C---:B------:R-:W-:Y:S02]  /*119a0*/  FMUL.FTZ R50, R2.reuse, R50 ;  /* 0x0000003202327220 */ /* 0x040fe40000410000 */
[C---:B------:R-:W-:Y:S01]  /*119b0*/  FMUL.FTZ R28, R3.reuse, R136 ;  /* 0x00000088031c7220 */ /* 0x040fe20000410000 */
[C---:B------:R-:W-:Y:S01]  /*119c0*/  HMMA.16816.F32.BF16 R24, R168.reuse, R30, R24 ;  /* 0x0000001ea818723c */ /* 0x040fe20000041818 */
[----:B------:R-:W-:Y:S03]  /*119d0*/  MUFU.EX2 R206, R206 ;  /* 0x000000ce00ce7308 */ /* 0x000fe60000000800 */
[C---:B------:R-:W-:Y:S02]  /*119e0*/  FMUL.FTZ R29, R3.reuse, R137 ;  /* 0x00000089031d7220 */ /* 0x040fe40000410000 */
[C---:B------:R-:W-:Y:S02]  /*119f0*/  FMUL.FTZ R51, R2.reuse, R51 ;  /* 0x0000003302337220 */ /* 0x040fe40000410000 */
[C---:B------:R-:W-:Y:S03]  /*11a00*/  FMUL.FTZ R30, R2.reuse, R138 ;  /* 0x0000008a021e7220 */ /* 0x040fe60000410000 */
[----:B------:R-:W-:Y:S01]  /*11a10*/  MUFU.EX2 R205, R205 ;  /* 0x000000cd00cd7308 */ /* 0x000fe20000000800 */
[C---:B------:R-:W-:Y:S02]  /*11a20*/  FMUL.FTZ R31, R2.reuse, R139 ;  /* 0x0000008b021f7220 */ /* 0x040fe40000410000 */
[----:B------:R-:W2:Y:S01]  /*11a30*/  LDSM.16.MT88.4 R136, [R226+0x2100] ;  /* 0x00210000e288783b */ /* 0x000ea20000004200 */
[C---:B------:R-:W-:Y:S02]  /*11a40*/  FMUL.FTZ R54, R2.reuse, R54 ;  /* 0x0000003602367220 */ /* 0x040fe40000410000 */
[C---:B------:R-:W-:Y:S02]  /*11a50*/  FMUL.FTZ R55, R2.reuse, R55 ;  /* 0x0000003702377220 */ /* 0x040fe40000410000 */
[C---:B-1----:R-:W-:Y:S02]  /*11a60*/  HMMA.16816.F32.BF16 R28, R168.reuse, R152, R28 ;  /* 0x00000098a81c723c */ /* 0x042fe4000004181c */
[----:B------:R-:W-:Y:S01]  /*11a70*/  MUFU.EX2 R203, R203 ;  /* 0x000000cb00cb7308 */ /* 0x000fe20000000800 */
[C---:B------:R-:W-:Y:S02]  /*11a80*/  FMUL.FTZ R58, R2.reuse, R58 ;  /* 0x0000003a023a7220 */ /* 0x040fe40000410000 */
[C---:B------:R-:W-:Y:S02]  /*11a90*/  FMUL.FTZ R59, R2.reuse, R59 ;  /* 0x0000003b023b7220 */ /* 0x040fe40000410000 */
[C---:B------:R-:W-:Y:S01]  /*11aa0*/  FMUL.FTZ R61, R3.reuse, R61 ;  /* 0x0000003d033d7220 */ /* 0x040fe20000410000 */
[C---:B------:R-:W-:Y:S01]  /*11ab0*/  HMMA.16816.F32.BF16 R32, R168.reuse, R154, R32 ;  /* 0x0000009aa820723c */ /* 0x040fe20000041820 */
[----:B------:R-:W-:Y:S03]  /*11ac0*/  LDSM.16.MT88.4 R152, [R231+0x2900] ;  /* 0x00290000e798783b */ /* 0x000fe60000004200 */
[C---:B------:R-:W-:Y:S01]  /*11ad0*/  FMUL.FTZ R62, R2.reuse, R62 ;  /* 0x0000003e023e7220 */ /* 0x040fe20000410000 */
[----:B------:R-:W-:Y:S01]  /*11ae0*/  MUFU.EX2 R201, R201 ;  /* 0x000000c900c97308 */ /* 0x000fe20000000800 */
[C---:B------:R-:W-:Y:S02]  /*11af0*/  FMUL.FTZ R63, R2.reuse, R63 ;  /* 0x0000003f023f7220 */ /* 0x040fe40000410000 */
[C---:B----4-:R-:W-:Y:S04]  /*11b00*/  HMMA.16816.F32.BF16 R36, R168.reuse, R144, R36 ;  /* 0x00000090a824723c */ /* 0x050fe80000041824 */
[C---:B------:R-:W-:Y:S02]  /*11b10*/  FMUL.FTZ R64, R3.reuse, R64 ;  /* 0x0000004003407220 */ /* 0x040fe40000410000 */
[C---:B------:R-:W-:Y:S01]  /*11b20*/  FMUL.FTZ R65, R3.reuse, R65 ;  /* 0x0000004103417220 */ /* 0x040fe20000410000 */
[----:B------:R-:W-:Y:S01]  /*11b30*/  MUFU.EX2 R204, R204 ;  /* 0x000000cc00cc7308 */ /* 0x000fe20000000800 */
[C---:B------:R-:W-:Y:S01]  /*11b40*/  HMMA.16816.F32.BF16 R40, R168.reuse, R146, R40 ;  /* 0x00000092a828723c */ /* 0x040fe20000041828 */
[----:B------:R-:W-:Y:S03]  /*11b50*/  LDSM.16.MT88.4 R144, [R225+0x900] ;  /* 0x00090000e190783b */ /* 0x000fe60000004200 */
[C---:B------:R-:W-:Y:S02]  /*11b60*/  FMUL.FTZ R66, R2.reuse, R66 ;  /* 0x0000004202427220 */ /* 0x040fe40000410000 */
[C---:B------:R-:W-:Y:S02]  /*11b70*/  FMUL.FTZ R67, R2.reuse, R67 ;  /* 0x0000004302437220 */ /* 0x040fe40000410000 */
[C---:B------:R-:W-:Y:S01]  /*11b80*/  FMUL.FTZ R68, R3.reuse, R68 ;  /* 0x0000004403447220 */ /* 0x040fe20000410000 */
[----:B------:R-:W-:Y:S01]  /*11b90*/  MUFU.EX2 R207, R207 ;  /* 0x000000cf00cf7308 */ /* 0x000fe20000000800 */
[C---:B--2---:R-:W-:Y:S03]  /*11ba0*/  HMMA.16816.F32.BF16 R44, R168.reuse, R136, R44 ;  /* 0x00000088a82c723c */ /* 0x044fe6000004182c */
        /* <DEDUP_REMOVED lines=8> */
[C---:B------:R-:W-:Y:S04]  /*11c30*/  HMMA.16816.F32.BF16 R52, R168.reuse, R132, R52 ;  /* 0x00000084a834723c */ /* 0x040fe80000041834 */
[C---:B------:R-:W-:Y:S01]  /*11c40*/  FMUL.FTZ R74, R2.reuse, R74 ;  /* 0x0000004a024a7220 */ /* 0x040fe20000410000 */
[----:B------:R-:W-:Y:S01]  /*11c50*/  MUFU.EX2 R198, R198 ;  /* 0x000000c600c67308 */ /* 0x000fe20000000800 */
[C---:B------:R-:W-:Y:S02]  /*11c60*/  FMUL.FTZ R75, R2.reuse, R75 ;  /* 0x0000004b024b7220 */ /* 0x040fe40000410000 */
[C---:B------:R-:W-:Y:S01]  /*11c70*/  HMMA.16816.F32.BF16 R56, R168.reuse, R134, R56 ;  /* 0x00000086a838723c */ /* 0x040fe20000041838 */
[----:B------:R-:W2:Y:S03]  /*11c80*/  LDSM.16.MT88.4 R132, [R226+0x4100] ;  /* 0x00410000e284783b */ /* 0x000ea60000004200 */
[C---:B------:R-:W-:Y:S02]  /*11c90*/  FMUL.FTZ R76, R3.reuse, R76 ;  /* 0x0000004c034c7220 */ /* 0x040fe40000410000 */
[C---:B------:R-:W-:Y:S01]  /*11ca0*/  FMUL.FTZ R77, R3.reuse, R77 ;  /* 0x0000004d034d7220 */ /* 0x040fe20000410000 */
[----:B------:R-:W-:Y:S01]  /*11cb0*/  MUFU.EX2 R191, R191 ;  /* 0x000000bf00bf7308 */ /* 0x000fe20000000800 */
[C---:B------:R-:W-:Y:S04]  /*11cc0*/  HMMA.16816.F32.BF16 R60, R168.reuse, R140, R60 ;  /* 0x0000008ca83c723c */ /* 0x040fe8000004183c */
[C---:B------:R-:W-:Y:S02]  /*11cd0*/  FMUL.FTZ R78, R2.reuse, R78 ;  /* 0x0000004e024e7220 */ /* 0x040fe40000410000 */
[C---:B------:R-:W-:Y:S02]  /*11ce0*/  FMUL.FTZ R79, R2.reuse, R79 ;  /* 0x0000004f024f7220 */ /* 0x040fe40000410000 */
[C---:B------:R-:W-:Y:S01]  /*11cf0*/  HMMA.16816.F32.BF16 R64, R168.reuse, R142, R64 ;  /* 0x0000008ea840723c */ /* 0x040fe20000041840 */
[----:B------:R-:W4:Y:S01]  /*11d00*/  LDSM.16.MT88.4 R140, [R225+0x4100] ;  /* 0x00410000e18c783b */ /* 0x000f220000004200 */
[----:B------:R-:W3:Y:S02]  /*11d10*/  MUFU.EX2 R202, R202 ;  /* 0x000000ca00ca7308 */ /* 0x000ee40000000800 */
        /* <DEDUP_REMOVED lines=9> */
[----:B------:R-:W1:Y:S03]  /*11db0*/  LDSM.16.MT88.4 R136, [R224+0x4100] ;  /* 0x00410000e088783b */ /* 0x000e660000004200 */
[C---:B------:R-:W-:Y:S02]  /*11dc0*/  FMUL.FTZ R86, R2.reuse, R86 ;  /* 0x0000005602567220 */ /* 0x040fe40000410000 */
[C---:B------:R-:W-:Y:S01]  /*11dd0*/  FMUL.FTZ R87, R2.reuse, R87 ;  /* 0x0000005702577220 */ /* 0x040fe20000410000 */
[----:B------:R-:W1:Y:S01]  /*11de0*/  MUFU.EX2 R188, R188 ;  /* 0x000000bc00bc7308 */ /* 0x000e620000000800 */
[C---:B--2---:R-:W-:Y:S04]  /*11df0*/  HMMA.16816.F32.BF16 R76, R168.reuse, R132, R76 ;  /* 0x00000084a84c723c */ /* 0x044fe8000004184c */
[C---:B------:R-:W-:Y:S02]  /*11e00*/  FMUL.FTZ R88, R3.reuse, R88 ;  /* 0x0000005803587220 */ /* 0x040fe40000410000 */
[C---:B------:R-:W-:Y:S02]  /*11e10*/  FMUL.FTZ R89, R3.reuse, R89 ;  /* 0x0000005903597220 */ /* 0x040fe40000410000 */
[C---:B------:R-:W-:Y:S01]  /*11e20*/  HMMA.16816.F32.BF16 R80, R168.reuse, R134, R80 ;  /* 0x00000086a850723c */ /* 0x040fe20000041850 */
[----:B------:R-:W2:Y:S01]  /*11e30*/  LDSM.16.MT88.4 R132, [R231+0x6100] ;  /* 0x00610000e784783b */ /* 0x000ea20000004200 */
[----:B------:R-:W-:Y:S02]  /*11e40*/  MUFU.EX2 R189, R189 ;  /* 0x000000bd00bd7308 */ /* 0x000fe40000000800 */
        /* <DEDUP_REMOVED lines=9> */
[C---:B------:R-:W-:Y:S04]  /*11ee0*/  FMUL.FTZ R96, R3.reuse, R96 ;  /* 0x0000006003607220 */ /* 0x040fe80000410000 */
[C---:B------:R-:W-:Y:S01]  /*11ef0*/  FMUL.FTZ R97, R3.reuse, R97 ;  /* 0x0000006103617220 */ /* 0x040fe20000410000 */
[C---:B-1----:R-:W-:Y:S03]  /*11f00*/  HMMA.16816.F32.BF16 R92, R168.reuse, R136, R92 ;  /* 0x00000088a85c723c */ /* 0x042fe6000004185c */
[C---:B------:R-:W-:Y:S02]  /*11f10*/  FMUL.FTZ R98, R2.reuse, R98 ;  /* 0x0000006202627220 */ /* 0x040fe40000410000 */
[C---:B------:R-:W-:Y:S02]  /*11f20*/  FMUL.FTZ R99, R2.reuse, R99 ;  /* 0x0000006302637220 */ /* 0x040fe40000410000 */
[C---:B------:R-:W-:Y:S02]  /*11f30*/  FMUL.FTZ R100, R3.reuse, R100 ;  /* 0x0000006403647220 */ /* 0x040fe40000410000 */
[C---:B------:R-:W-:Y:S03]  /*11f40*/  FMUL.FTZ R101, R3.reuse, R101 ;  /* 0x0000006503657220 */ /* 0x040fe60000410000 */
[C---:B------:R-:W-:Y:S01]  /*11f50*/  HMMA.16816.F32.BF16 R96, R168.reuse, R138, R96 ;  /* 0x0000008aa860723c */ /* 0x040fe20000041860 */
[----:B------:R-:W1:Y:S02]  /*11f60*/  LDSM.16.MT88.4 R136, [R225+0x6100] ;  /* 0x00610000e188783b */ /* 0x000e640000004200 */
[C---:B------:R-:W-:Y:S02]  /*11f70*/  FMUL.FTZ R102, R2.reuse, R102 ;  /* 0x0000006602667220 */ /* 0x040fe40000410000 */
[C---:B------:R-:W-:Y:S02]  /*11f80*/  FMUL.FTZ R103, R2.reuse, R103 ;  /* 0x0000006702677220 */ /* 0x040fe40000410000 */
[C---:B------:R-:W-:Y:S02]  /*11f90*/  FMUL.FTZ R104, R3.reuse, R104 ;  /* 0x0000006803687220 */ /* 0x040fe40000410000 */
[C---:B------:R-:W-:Y:S03]  /*11fa0*/  FMUL.FTZ R105, R3.reuse, R105 ;  /* 0x0000006903697220 */ /* 0x040fe60000410000 */
[C---:B--2---:R-:W-:Y:S03]  /*11fb0*/  HMMA.16816.F32.BF16 R100, R168.reuse, R132, R100 ;  /* 0x00000084a864723c */ /* 0x044fe60000041864 */
[C---:B------:R-:W-:Y:S02]  /*11fc0*/  FMUL.FTZ R106, R2.reuse, R106 ;  /* 0x0000006a026a7220 */ /* 0x040fe40000410000 */
        /* <DEDUP_REMOVED lines=13> */
[C---:B------:R-:W-:Y:S03]  /*120a0*/  FMUL.FTZ R117, R3.reuse, R117 ;  /* 0x0000007503757220 */ /* 0x040fe60000410000 */
[C---:B------:R-:W-:Y:S01]  /*120b0*/  HMMA.16816.F32.BF16 R112, R168.reuse, R142, R112 ;  /* 0x0000008ea870723c */ /* 0x040fe20000041870 */
[----:B------:R-:W-:Y:S02]  /*120c0*/  LDSM.16.MT88.4 R140, [R226+0x900] ;  /* 0x00090000e28c783b */ /* 0x000fe40000004200 */
[C---:B------:R-:W-:Y:S02]  /*120d0*/  FMUL.FTZ R118, R2.reuse, R118 ;  /* 0x0000007602767220 */ /* 0x040fe40000410000 */
[C---:B------:R-:W-:Y:S02]  /*120e0*/  FMUL.FTZ R119, R2.reuse, R119 ;  /* 0x0000007702777220 */ /* 0x040fe40000410000 */
[C---:B------:R-:W-:Y:S02]  /*120f0*/  FMUL.FTZ R120, R3.reuse, R120 ;  /* 0x0000007803787220 */ /* 0x040fe40000410000 */
[C---:B------:R-:W-:Y:S03]  /*12100*/  FMUL.FTZ R121, R3.reuse, R121 ;  /* 0x0000007903797220 */ /* 0x040fe60000410000 */
        /* <DEDUP_REMOVED lines=10> */
[----:B------:R-:W-:Y:S03]  /*121b0*/  FMUL.FTZ R129, R3, R129 ;  /* 0x0000008103817220 */ /* 0x000fe60000410000 */
[C---:B--2---:R-:W-:Y:S03]  /*121c0*/  HMMA.16816.F32.BF16 R124, R168.reuse, R132, R124 ;  /* 0x00000084a87c723c */ /* 0x044fe6000004187c */
[C---:B------:R-:W-:Y:S02]  /*121d0*/  FMUL.FTZ R130, R2.reuse, R130 ;  /* 0x0000008202827220 */ /* 0x040fe40000410000 */
[----:B------:R-:W-:Y:S02]  /*121e0*/  FMUL.FTZ R131, R2, R131 ;  /* 0x0000008302837220 */ /* 0x000fe40000410000 */
[----:B------:R-:W-:Y:S01]  /*121f0*/  F2FP.BF16.PACK_AB R132, R193, R190 ;  /* 0x000000bec184723e */ /* 0x000fe200000010ff */
[--C-:B------:R-:W-:Y:S01]  /*12200*/  FFMA.FTZ R186, R186, c[0x0][0x2d0], -R177.reuse ;  /* 0x0000b400baba7a23 */ /* 0x100fe200000108b1 */
[----:B---3--:R-:W-:Y:S03]  /*12210*/  F2FP.BF16.PACK_AB R133, R197, R194 ;  /* 0x000000c2c585723e */ /* 0x008fe600000010ff */
[----:B------:R-:W-:Y:S01]  /*12220*/  HMMA.16816.F32.BF16 R128, R168, R134, R128 ;  /* 0x00000086a880723c */ /* 0x000fe20000041880 */
[----:B------:R-:W-:Y:S01]  /*12230*/  LDSM.16.MT88.4 R168, [R231+0x4900] ;  /* 0x00490000e7a8783b */ /* 0x000fe20000004200 */
[----:B------:R-:W-:Y:S01]  /*12240*/  MUFU.EX2 R186, R186 ;  /* 0x000000ba00ba7308 */ /* 0x000fe20000000800 */
[----:B------:R-:W-:Y:S02]  /*12250*/  FFMA.FTZ R177, R165, c[0x0][0x2d0], -R177 ;  /* 0x0000b400a5b17a23 */ /* 0x000fe400000108b1 */
[----:B------:R-:W-:Y:S02]  /*12260*/  FFMA.FTZ R180, R3, R244, R180 ;  /* 0x000000f403b47223 */ /* 0x000fe400000100b4 */
[----:B------:R-:W-:Y:S01]  /*12270*/  F2FP.BF16.PACK_AB R134, R195, R192 ;  /* 0x000000c0c386723e */ /* 0x000fe200000010ff */
[----:B------:R-:W-:Y:S01]  /*12280*/  FFMA.FTZ R185, R2, R243, R185 ;  /* 0x000000f302b97223 */ /* 0x000fe200000100b9 */
[----:B-----5:R-:W-:Y:S03]  /*12290*/  F2FP.BF16.PACK_AB R135, R199, R196 ;  /* 0x000000c4c787723e */ /* 0x020fe600000010ff */
[----:B------:R-:W-:Y:S01]  /*122a0*/  MUFU.EX2 R165, R177 ;  /* 0x000000b100a57308 */ /* 0x000fe20000000800 */
[----:B------:R-:W-:Y:S02]  /*122b0*/  FADD.FTZ R167, R167, R180 ;  /* 0x000000b4a7a77221 */ /* 0x000fe40000010000 */
[----:B------:R-:W-:Y:S01]  /*122c0*/  FADD.FTZ R184, R184, R185 ;  /* 0x000000b9b8b87221 */ /* 0x000fe20000010000 */
[C---:B-1----:R-:W-:Y:S05]  /*122d0*/  HMMA.16816.F32.BF16 R4, R132.reuse, R136, R4 ;  /* 0x000000888404723c */ /* 0x042fea0000041804 */
[----:B------:R-:W-:Y:S02]  /*122e0*/  FADD.FTZ R166, R166, R167 ;  /* 0x000000a7a6a67221 */ /* 0x000fe40000010000 */
[----:B------:R-:W-:Y:S01]  /*122f0*/  FADD.FTZ R3, R183, R184 ;  /* 0x000000b8b7037221 */ /* 0x000fe20000010000 */
[C---:B------:R-:W-:Y:S01]  /*12300*/  HMMA.16816.F32.BF16 R8, R132.reuse, R138, R8 ;  /* 0x0000008a8408723c */ /* 0x040fe20000041808 */
[----:B------:R-:W1:Y:S03]  /*12310*/  LDSM.16.MT88.4 R136, [R224+0x2900] ;  /* 0x00290000e088783b */ /* 0x000e660000004200 */
[----:B------:R-:W-:Y:S02]  /*12320*/  FADD.FTZ R181, R181, R166 ;  /* 0x000000a6b5b57221 */ /* 0x000fe40000010000 */
[----:B------:R-:W-:Y:S02]  /*12330*/  FADD.FTZ R3, R182, R3 ;  /* 0x00000003b6037221 */ /* 0x000fe40000010000 */
[C---:B------:R-:W-:Y:S04]  /*12340*/  HMMA.16816.F32.BF16 R12, R132.reuse, R140, R12 ;  /* 0x0000008c840c723c */ /* 0x040fe8000004180c */
[----:B------:R-:W-:Y:S02]  /*12350*/  FADD.FTZ R190, R190, R181 ;  /* 0x000000b5bebe7221 */ /* 0x000fe40000010000 */
[----:B------:R-:W-:Y:S02]  /*12360*/  FADD.FTZ R194, R194, R3 ;  /* 0x00000003c2c27221 */ /* 0x000fe40000010000 */
[C---:B------:R-:W-:Y:S01]  /*12370*/  HMMA.16816.F32.BF16 R16, R132.reuse, R142, R16 ;  /* 0x0000008e8410723c */ /* 0x040fe20000041810 */
[----:B------:R-:W2:Y:S03]  /*12380*/  LDSM.16.MT88.4 R140, [R225+0x4900] ;  /* 0x00490000e18c783b */ /* 0x000ea60000004200 */
[----:B------:R-:W-:Y:S02]  /*12390*/  FADD.FTZ R193, R193, R190 ;  /* 0x000000bec1c17221 */ /* 0x000fe40000010000 */
[----:B------:R-:W-:Y:S02]  /*123a0*/  FADD.FTZ R197, R197, R194 ;  /* 0x000000c2c5c57221 */ /* 0x000fe40000010000 */
[C---:B------:R-:W-:Y:S04]  /*123b0*/  HMMA.16816.F32.BF16 R20, R132.reuse, R144, R20 ;  /* 0x000000908414723c */ /* 0x040fe80000041814 */
[----:B------:R-:W-:Y:S02]  /*123c0*/  FADD.FTZ R192, R192, R193 ;  /* 0x000000c1c0c07221 */ /* 0x000fe40000010000 */
[----:B------:R-:W-:Y:S02]  /*123d0*/  FADD.FTZ R196, R196, R197 ;  /* 0x000000c5c4c47221 */ /* 0x000fe40000010000 */
[C---:B------:R-:W-:Y:S01]  /*123e0*/  HMMA.16816.F32.BF16 R24, R132.reuse, R146, R24 ;  /* 0x000000928418723c */ /* 0x040fe20000041818 */
[----:B------:R-:W3:Y:S03]  /*123f0*/  LDSM.16.MT88.4 R144, [R224+0x4900] ;  /* 0x00490000e090783b */ /* 0x000ee60000004200 */
[----:B------:R-:W-:Y:S02]  /*12400*/  FADD.FTZ R195, R195, R192 ;  /* 0x000000c0c3c37221 */ /* 0x000fe40000010000 */
[----:B------:R-:W-:Y:S02]  /*12410*/  FADD.FTZ R199, R199, R196 ;  /* 0x000000c4c7c77221 */ /* 0x000fe40000010000 */
[C---:B------:R-:W-:Y:S08]  /*12420*/  HMMA.16816.F32.BF16 R28, R132.reuse, R148, R28 ;  /* 0x00000094841c723c */ /* 0x040ff0000004181c */
[C---:B------:R-:W-:Y:S01]  /*12430*/  HMMA.16816.F32.BF16 R32, R132.reuse, R150, R32 ;  /* 0x000000968420723c */ /* 0x040fe20000041820 */
[----:B------:R-:W-:Y:S07]  /*12440*/  LDSM.16.MT88.4 R148, [R226+0x6900] ;  /* 0x00690000e294783b */ /* 0x000fee0000004200 */
        /* <DEDUP_REMOVED lines=12> */
[C---:B------:R-:W-:Y:S01]  /*12510*/  HMMA.16816.F32.BF16 R68, R132.reuse, R168, R68 ;  /* 0x000000a88444723c */ /* 0x040fe20000041844 */
[----:B------:R4:W5:Y:S06]  /*12520*/  MUFU.EX2 R169, R176 ;  /* 0x000000b000a97308 */ /* 0x00096c0000000800 */
[----:B------:R-:W-:Y:S01]  /*12530*/  F2FP.BF16.PACK_AB R168, R202, R191 ;  /* 0x000000bfcaa8723e */ /* 0x000fe200000010ff */
[C---:B------:R-:W-:Y:S07]  /*12540*/  HMMA.16816.F32.BF16 R72, R132.reuse, R170, R72 ;  /* 0x000000aa8448723c */ /* 0x040fee0000041848 */
[----:B------:R-:W-:Y:S01]  /*12550*/  F2FP.BF16.PACK_AB R170, R188, R187 ;  /* 0x000000bbbcaa723e */ /* 0x000fe200000010ff */
[C---:B------:R-:W-:Y:S08]  /*12560*/  HMMA.16816.F32.BF16 R76, R132.reuse, R172, R76 ;  /* 0x000000ac844c723c */ /* 0x040ff0000004184c */
[C---:B------:R-:W-:Y:S01]  /*12570*/  HMMA.16816.F32.BF16 R80, R132.reuse, R174, R80 ;  /* 0x000000ae8450723c */ /* 0x040fe20000041850 */
[----:B------:R-:W-:Y:S07]  /*12580*/  LDSM.16.MT88.4 R172, [R224+0x1900] ;  /* 0x00190000e0ac783b */ /* 0x000fee0000004200 */
[C---:B--2---:R-:W-:Y:S01]  /*12590*/  HMMA.16816.F32.BF16 R84, R132.reuse, R140, R84 ;  /* 0x0000008c8454723c */ /* 0x044fe20000041854 */
[----:B----4-:R-:W-:Y:S07]  /*125a0*/  LDSM.16.MT88.4 R176, [R231+0x5900] ;  /* 0x00590000e7b0783b */ /* 0x010fee0000004200 */
        /* <DEDUP_REMOVED lines=8> */
[C---:B------:R-:W-:Y:S08]  /*12630*/  HMMA.16816.F32.BF16 R108, R132.reuse, R148, R108 ;  /* 0x00000094846c723c */ /* 0x040ff0000004186c */
[C---:B------:R-:W-:Y:S01]  /*12640*/  HMMA.16816.F32.BF16 R112, R132.reuse, R150, R112 ;  /* 0x000000968470723c */ /* 0x040fe20000041870 */
[----:B------:R-:W4:Y:S07]  /*12650*/  LDSM.16.MT88.4 R148, [R226+0x1100] ;  /* 0x00110000e294783b */ /* 0x000f2e0000004200 */
[C---:B--2---:R-:W-:Y:S08]  /*12660*/  HMMA.16816.F32.BF16 R116, R132.reuse, R140, R116 ;  /* 0x0000008c8474723c */ /* 0x044ff00000041874 */
[C---:B------:R-:W-:Y:S01]  /*12670*/  HMMA.16816.F32.BF16 R120, R132.reuse, R142, R120 ;  /* 0x0000008e8478723c */ /* 0x040fe20000041878 */
[----:B------:R-:W2:Y:S07]  /*12680*/  LDSM.16.MT88.4 R140, [R225+0x1100] ;  /* 0x00110000e18c783b */ /* 0x000eae0000004200 */
[C---:B---3--:R-:W-:Y:S08]  /*12690*/  HMMA.16816.F32.BF16 R124, R132.reuse, R144, R124 ;  /* 0x00000090847c723c */ /* 0x048ff0000004187c */
[----:B------:R-:W-:Y:S01]  /*126a0*/  HMMA.16816.F32.BF16 R128, R132, R146, R128 ;  /* 0x000000928480723c */ /* 0x000fe20000041880 */
[----:B------:R-:W3:Y:S06]  /*126b0*/  LDSM.16.MT88.4 R144, [R224+0x1100] ;  /* 0x00110000e090783b */ /* 0x000eec0000004200 */
[----:B------:R-:W-:Y:S01]  /*126c0*/  F2FP.BF16.PACK_AB R132, R205, R206 ;  /* 0x000000cecd84723e */ /* 0x000fe200000010ff */
[----:B------:R-:W-:Y:S01]  /*126d0*/  FADD.FTZ R206, R206, R195 ;  /* 0x000000c3cece7221 */ /* 0x000fe20000010000 */
[----:B------:R-:W-:Y:S03]  /*126e0*/  F2FP.BF16.PACK_AB R134, R201, R203 ;  /* 0x000000cbc986723e */ /* 0x000fe600000010ff */
[----:B------:R-:W-:Y:S01]  /*126f0*/  F2FP.BF16.PACK_AB R133, R207, R204 ;  /* 0x000000cccf85723e */ /* 0x000fe200000010ff */
[----:B------:R-:W-:Y:S01]  /*12700*/  FADD.FTZ R204, R204, R199 ;  /* 0x000000c7cccc7221 */ /* 0x000fe20000010000 */
[----:B------:R-:W-:Y:S01]  /*12710*/  F2FP.BF16.PACK_AB R135, R198, R200 ;  /* 0x000000c8c687723e */ /* 0x000fe200000010ff */
[----:B------:R-:W-:Y:S02]  /*12720*/  FADD.FTZ R2, R205, R206 ;  /* 0x000000cecd027221 */ /* 0x000fe40000010000 */
[----:B------:R-:W-:Y:S02]  /*12730*/  FADD.FTZ R207, R207, R204 ;  /* 0x000000cccfcf7221 */ /* 0x000fe40000010000 */
[----:B------:R-:W-:Y:S02]  /*12740*/  FADD.FTZ R2, R203, R2 ;  /* 0x00000002cb027221 */ /* 0x000fe40000010000 */
[C---:B-1----:R-:W-:Y:S03]  /*12750*/  HMMA.16816.F32.BF16 R4, R132.reuse, R136, R4 ;  /* 0x000000888404723c */ /* 0x042fe60000041804 */
[----:B------:R-:W-:Y:S02]  /*12760*/  FADD.FTZ R3, R200, R207 ;  /* 0x000000cfc8037221 */ /* 0x000fe40000010000 */
[----:B------:R-:W-:Y:S02]  /*12770*/  FADD.FTZ R2, R201, R2 ;  /* 0x00000002c9027221 */ /* 0x000fe40000010000 */
[----:B------:R-:W-:Y:S01]  /*12780*/  FADD.FTZ R3, R198, R3 ;  /* 0x00000003c6037221 */ /* 0x000fe20000010000 */
[C---:B------:R-:W-:Y:S01]  /*12790*/  HMMA.16816.F32.BF16 R8, R132.reuse, R138, R8 ;  /* 0x0000008a8408723c */ /* 0x040fe20000041808 */
[----:B------:R-:W1:Y:S03]  /*127a0*/  LDSM.16.MT88.4 R136, [R225+0x3100] ;  /* 0x00310000e188783b */ /* 0x000e660000004200 */
[----:B------:R-:W-:Y:S01]  /*127b0*/  FADD.FTZ R191, R191, R2 ;  /* 0x00000002bfbf7221 */ /* 0x000fe20000010000 */
[----:B------:R-:W-:Y:S03]  /*127c0*/  MOV R2, R164 ;  /* 0x000000a400027202 */ /* 0x000fe60000000f00 */
[C---:B----4-:R-:W-:Y:S04]  /*127d0*/  HMMA.16816.F32.BF16 R12, R132.reuse, R148, R12 ;  /* 0x00000094840c723c */ /* 0x050fe8000004180c */
[----:B------:R-:W-:Y:S04]  /*127e0*/  FADD.FTZ R202, R202, R191 ;  /* 0x000000bfcaca7221 */ /* 0x000fe80000010000 */
[C---:B------:R-:W-:Y:S01]  /*127f0*/  HMMA.16816.F32.BF16 R16, R132.reuse, R150, R16 ;  /* 0x000000968410723c */ /* 0x040fe20000041810 */
[----:B------:R-:W4:Y:S03]  /*12800*/  LDSM.16.MT88.4 R148, [R224+0x3100] ;  /* 0x00310000e094783b */ /* 0x000f260000004200 */
[----:B------:R-:W-:Y:S04]  /*12810*/  FADD.FTZ R187, R187, R202 ;  /* 0x000000cabbbb7221 */ /* 0x000fe80000010000 */
[C---:B--2---:R-:W-:Y:S04]  /*12820*/  HMMA.16816.F32.BF16 R20, R132.reuse, R140, R20 ;  /* 0x0000008c8414723c */ /* 0x044fe80000041814 */
[----:B------:R-:W-:Y:S04]  /*12830*/  FADD.FTZ R244, R188, R187 ;  /* 0x000000bbbcf47221 */ /* 0x000fe80000010000 */
[C---:B------:R-:W-:Y:S01]  /*12840*/  HMMA.16816.F32.BF16 R24, R132.reuse, R142, R24 ;  /* 0x0000008e8418723c */ /* 0x040fe20000041818 */
[----:B------:R-:W2:Y:S07]  /*12850*/  LDSM.16.MT88.4 R140, [R231+0x5100] ;  /* 0x00510000e78c783b */ /* 0x000eae0000004200 */
[C---:B---3--:R-:W-:Y:S08]  /*12860*/  HMMA.16816.F32.BF16 R28, R132.reuse, R144, R28 ;  /* 0x00000090841c723c */ /* 0x048ff0000004181c */
[C---:B------:R-:W-:Y:S01]  /*12870*/  HMMA.16816.F32.BF16 R32, R132.reuse, R146, R32 ;  /* 0x000000928420723c */ /* 0x040fe20000041820 */
[----:B------:R-:W3:Y:S07]  /*12880*/  LDSM.16.MT88.4 R144, [R225+0x5100] ;  /* 0x00510000e190783b */ /* 0x000eee0000004200 */
[C---:B------:R-:W-:Y:S08]  /*12890*/  HMMA.16816.F32.BF16 R36, R132.reuse, R152, R36 ;  /* 0x000000988424723c */ /* 0x040ff00000041824 */
[C---:B------:R-:W-:Y:S08]  /*128a0*/  HMMA.16816.F32.BF16 R40, R132.reuse, R154, R40 ;  /* 0x0000009a8428723c */ /* 0x040ff00000041828 */
[C---:B------:R-:W-:Y:S08]  /*128b0*/  HMMA.16816.F32.BF16 R44, R132.reuse, R156, R44 ;  /* 0x0000009c842c723c */ /* 0x040ff0000004182c */
[C---:B------:R-:W-:Y:S01]  /*128c0*/  HMMA.16816.F32.BF16 R48, R132.reuse, R158, R48 ;  /* 0x0000009e8430723c */ /* 0x040fe20000041830 */
[----:B------:R-:W-:Y:S07]  /*128d0*/  LDSM.16.MT88.4 R156, [R231+0x1900] ;  /* 0x00190000e79c783b */ /* 0x000fee0000004200 */
        /* <DEDUP_REMOVED lines=10> */
[C---:B------:R-:W-:Y:S08]  /*12980*/  HMMA.16816.F32.BF16 R80, R132.reuse, R162, R80 ;  /* 0x000000a28450723c */ /* 0x040ff00000041850 */
        /* <DEDUP_REMOVED lines=8> */
[----:B------:R-:W-:Y:S07]  /*12a10*/  LDSM.16.MT88.4 R140, [R225+0x1900] ;  /* 0x00190000e18c783b */ /* 0x000fee0000004200 */
[C---:B------:R-:W-:Y:S08]  /*12a20*/  HMMA.16816.F32.BF16 R108, R132.reuse, R148, R108 ;  /* 0x00000094846c723c */ /* 0x040ff0000004186c */
[C---:B------:R-:W-:Y:S01]  /*12a30*/  HMMA.16816.F32.BF16 R112, R132.reuse, R150, R112 ;  /* 0x000000968470723c */ /* 0x040fe20000041870 */
[----:B------:R-:W2:Y:S07]  /*12a40*/  LDSM.16.MT88.4 R148, [R226+0x1900] ;  /* 0x00190000e294783b */ /* 0x000eae0000004200 */
[C---:B---3--:R-:W-:Y:S08]  /*12a50*/  HMMA.16816.F32.BF16 R116, R132.reuse, R144, R116 ;  /* 0x000000908474723c */ /* 0x048ff00000041874 */
[C---:B------:R-:W-:Y:S08]  /*12a60*/  HMMA.16816.F32.BF16 R120, R132.reuse, R146, R120 ;  /* 0x000000928478723c */ /* 0x040ff00000041878 */
[C---:B-1----:R-:W-:Y:S08]  /*12a70*/  HMMA.16816.F32.BF16 R124, R132.reuse, R136, R124 ;  /* 0x00000088847c723c */ /* 0x042ff0000004187c */
[----:B------:R-:W-:Y:S07]  /*12a80*/  HMMA.16816.F32.BF16 R128, R132, R138, R128 ;  /* 0x0000008a8480723c */ /* 0x000fee0000041880 */
[----:B-----5:R-:W-:Y:S02]  /*12a90*/  MOV R135, R169 ;  /* 0x000000a900877202 */ /* 0x020fe40000000f00 */
[----:B------:R-:W-:Y:S03]  /*12aa0*/  F2FP.BF16.PACK_AB R169, R189, R186 ;  /* 0x000000babda9723e */ /* 0x000fe600000010ff */
[-C--:B------:R-:W-:Y:S01]  /*12ab0*/  F2FP.BF16.PACK_AB R171, R165, R135.reuse ;  /* 0x00000087a5ab723e */ /* 0x080fe200000010ff */
[----:B------:R-:W-:Y:S01]  /*12ac0*/  FADD.FTZ R186, R186, R3 ;  /* 0x00000003baba7221 */ /* 0x000fe20000010000 */
[----:B------:R-:W-:Y:S03]  /*12ad0*/  MOV R3, R0 ;  /* 0x0000000000037202 */ /* 0x000fe60000000f00 */
[----:B------:R-:W-:Y:S02]  /*12ae0*/  FADD.FTZ R186, R189, R186 ;  /* 0x000000babdba7221 */ /* 0x000fe40000010000 */
[C---:B------:R-:W-:Y:S01]  /*12af0*/  HMMA.16816.F32.BF16 R160, R168.reuse, R156, R4 ;  /* 0x0000009ca8a0723c */ /* 0x040fe20000041804 */
[----:B------:R-:W1:Y:S07]  /*12b00*/  LDSM.16.MT88.4 R4, [R231+0x3900] ;  /* 0x00390000e704783b */ /* 0x000e6e0000004200 */
[C---:B------:R-:W-:Y:S01]  /*12b10*/  HMMA.16816.F32.BF16 R156, R168.reuse, R158, R8 ;  /* 0x0000009ea89c723c */ /* 0x040fe20000041808 */
[----:B------:R-:W3:Y:S07]  /*12b20*/  LDSM.16.MT88.4 R8, [R226+0x3900] ;  /* 0x00390000e208783b */ /* 0x000eee0000004200 */
[C---:B--2---:R-:W-:Y:S01]  /*12b30*/  HMMA.16816.F32.BF16 R152, R168.reuse, R148, R12 ;  /* 0x00000094a898723c */ /* 0x044fe2000004180c */
[----:B------:R-:W2:Y:S07]  /*12b40*/  LDSM.16.MT88.4 R12, [R225+0x3900] ;  /* 0x00390000e10c783b */ /* 0x000eae0000004200 */
[C---:B------:R-:W-:Y:S01]  /*12b50*/  HMMA.16816.F32.BF16 R148, R168.reuse, R150, R16 ;  /* 0x00000096a894723c */ /* 0x040fe20000041810 */
[----:B------:R-:W4:Y:S07]  /*12b60*/  LDSM.16.MT88.4 R16, [R224+0x3900] ;  /* 0x00390000e010783b */ /* 0x000f2e0000004200 */
[C---:B------:R-:W-:Y:S01]  /*12b70*/  HMMA.16816.F32.BF16 R144, R168.reuse, R140, R20 ;  /* 0x0000008ca890723c */ /* 0x040fe20000041814 */
[----:B------:R-:W5:Y:S07]  /*12b80*/  LDSM.16.MT88.4 R20, [R226+0x5900] ;  /* 0x00590000e214783b */ /* 0x000f6e0000004200 */
[C---:B------:R-:W-:Y:S01]  /*12b90*/  HMMA.16816.F32.BF16 R140, R168.reuse, R142, R24 ;  /* 0x0000008ea88c723c */ /* 0x040fe20000041818 */
[----:B------:R-:W2:Y:S07]  /*12ba0*/  LDSM.16.MT88.4 R24, [R225+0x5900] ;  /* 0x00590000e118783b */ /* 0x000eae0000004200 */
[C---:B------:R-:W-:Y:S01]  /*12bb0*/  HMMA.16816.F32.BF16 R136, R168.reuse, R172, R28 ;  /* 0x000000aca888723c */ /* 0x040fe2000004181c */
[----:B------:R-:W2:Y:S06]  /*12bc0*/  LDSM.16.MT88.4 R28, [R224+0x5900] ;  /* 0x00590000e01c783b */ /* 0x000eac0000004200 */
[----:B------:R-:W-:Y:S02]  /*12bd0*/  MOV R173, R135 ;  /* 0x0000008700ad7202 */ /* 0x000fe40000000f00 */
[C---:B------:R-:W-:Y:S01]  /*12be0*/  HMMA.16816.F32.BF16 R132, R168.reuse, R174, R32 ;  /* 0x000000aea884723c */ /* 0x040fe20000041820 */
[----:B------:R-:W4:Y:S02]  /*12bf0*/  LDSM.16.MT88.4 R32, [R231+0x7900] ;  /* 0x00790000e720783b */ /* 0x000f240000004200 */
[----:B------:R-:W-:Y:S04]  /*12c00*/  FADD.FTZ R186, R173, R186 ;  /* 0x000000baadba7221 */ /* 0x000fe80000010000 */
[----:B------:R-:W-:Y:S01]  /*12c10*/  FADD.FTZ R243, R165, R186 ;  /* 0x000000baa5f37221 */ /* 0x000fe20000010000 */
        /* <DEDUP_REMOVED lines=9> */
[C---:B----4-:R-:W-:Y:S08]  /*12cb0*/  HMMA.16816.F32.BF16 R60, R168.reuse, R16, R60 ;  /* 0x00000010a83c723c */ /* 0x050ff0000004183c */
[C---:B------:R-:W-:Y:S08]  /*12cc0*/  HMMA.16816.F32.BF16 R64, R168.reuse, R18, R64 ;  /* 0x00000012a840723c */ /* 0x040ff00000041840 */
[C---:B------:R-:W-:Y:S08]  /*12cd0*/  HMMA.16816.F32.BF16 R68, R168.reuse, R176, R68 ;  /* 0x000000b0a844723c */ /* 0x040ff00000041844 */
[C---:B------:R-:W-:Y:S08]  /*12ce0*/  HMMA.16816.F32.BF16 R72, R168.reuse, R178, R72 ;  /* 0x000000b2a848723c */ /* 0x040ff00000041848 */
[C---:B-----5:R-:W-:Y:S08]  /*12cf0*/  HMMA.16816.F32.BF16 R76, R168.reuse, R20, R76 ;  /* 0x00000014a84c723c */ /* 0x060ff0000004184c */
[C---:B------:R-:W-:Y:S08]  /*12d00*/  HMMA.16816.F32.BF16 R80, R168.reuse, R22, R80 ;  /* 0x00000016a850723c */ /* 0x040ff00000041850 */
[C---:B------:R-:W-:Y:S08]  /*12d10*/  HMMA.16816.F32.BF16 R84, R168.reuse, R24, R84 ;  /* 0x00000018a854723c */ /* 0x040ff00000041854 */
[C---:B------:R-:W-:Y:S08]  /*12d20*/  HMMA.16816.F32.BF16 R88, R168.reuse, R26, R88 ;  /* 0x0000001aa858723c */ /* 0x040ff00000041858 */
[C---:B------:R-:W-:Y:S08]  /*12d30*/  HMMA.16816.F32.BF16 R92, R168.reuse, R28, R92 ;  /* 0x0000001ca85c723c */ /* 0x040ff0000004185c */
[C---:B------:R-:W-:Y:S08]  /*12d40*/  HMMA.16816.F32.BF16 R96, R168.reuse, R30, R96 ;  /* 0x0000001ea860723c */ /* 0x040ff00000041860 */
[C---:B------:R-:W-:Y:S08]  /*12d50*/  HMMA.16816.F32.BF16 R100, R168.reuse, R32, R100 ;  /* 0x00000020a864723c */ /* 0x040ff00000041864 */
[C---:B------:R-:W-:Y:S08]  /*12d60*/  HMMA.16816.F32.BF16 R104, R168.reuse, R34, R104 ;  /* 0x00000022a868723c */ /* 0x040ff00000041868 */
[C---:B-1----:R-:W-:Y:S08]  /*12d70*/  HMMA.16816.F32.BF16 R108, R168.reuse, R4, R108 ;  /* 0x00000004a86c723c */ /* 0x042ff0000004186c */
[C---:B------:R-:W-:Y:S08]  /*12d80*/  HMMA.16816.F32.BF16 R112, R168.reuse, R6, R112 ;  /* 0x00000006a870723c */ /* 0x040ff00000041870 */
[C---:B---3--:R-:W-:Y:S08]  /*12d90*/  HMMA.16816.F32.BF16 R116, R168.reuse, R8, R116 ;  /* 0x00000008a874723c */ /* 0x048ff00000041874 */
[C---:B------:R-:W-:Y:S08]  /*12da0*/  HMMA.16816.F32.BF16 R120, R168.reuse, R10, R120 ;  /* 0x0000000aa878723c */ /* 0x040ff00000041878 */
[C---:B--2---:R-:W-:Y:S08]  /*12db0*/  HMMA.16816.F32.BF16 R124, R168.reuse, R12, R124 ;  /* 0x0000000ca87c723c */ /* 0x044ff0000004187c */
[----:B------:R-:W-:Y:S01]  /*12dc0*/  HMMA.16816.F32.BF16 R128, R168, R14, R128 ;  /* 0x0000000ea880723c */ /* 0x000fe20000041880 */
[----:B------:R-:W-:-:S07]  /*12dd0*/  @P0 BRA `(.L_x_2014) ;  /* 0xffffbc9000000947 */ /* 0x000fce000383ffff */
.L_x_2004:
[----:B------:R-:W1:Y:S01]  /*12de0*/  SHFL.BFLY PT, R3, R244, 0x2, 0x1f ;  /* 0x0c401f00f4037f89 */ /* 0x000e6200000e0000 */
[----:B------:R-:W-:-:S02]  /*12df0*/  MOV R2, RZ ;  /* 0x000000ff00027202 */ /* 0x000fc40000000f00 */
[----:B------:R-:W-:Y:S01]  /*12e00*/  MOV R4, RZ ;  /* 0x000000ff00047202 */ /* 0x000fe20000000f00 */
[----:B------:R-:W2:Y:S01]  /*12e10*/  SHFL.BFLY PT, R8, R243, 0x2, 0x1f ;  /* 0x0c401f00f3087f89 */ /* 0x000ea200000e0000 */
[----:B------:R-:W-:Y:S02]  /*12e20*/  MOV R7, 0xff800000 ;  /* 0xff80000000077802 */ /* 0x000fe40000000f00 */
[----:B------:R-:W-:Y:S01]  /*12e30*/  PLOP3.LUT P2, PT, PT, PT, PT, 0x8, 0x0 ;  /* 0x000000000000781c */ /* 0x000fe20003f4e170 */
[----:B-1----:R-:W-:Y:S02]  /*12e40*/  FADD.FTZ R3, R3, R244 ;  /* 0x000000f403037221 */ /* 0x002fe40000010000 */
[----:B--2---:R-:W-:-:S03]  /*12e50*/  FADD.FTZ R8, R8, R243 ;  /* 0x000000f308087221 */ /* 0x004fc60000010000 */
[----:B------:R-:W1:Y:S04]  /*12e60*/  SHFL.BFLY PT, R6, R3, 0x1, 0x1f ;  /* 0x0c201f0003067f89 */ /* 0x000e6800000e0000 */
[----:B------:R-:W2:Y:S01]  /*12e70*/  SHFL.BFLY PT, R5, R8, 0x1, 0x1f ;  /* 0x0c201f0008057f89 */ /* 0x000ea200000e0000 */
[----:B-1----:R-:W-:Y:S02]  /*12e80*/  FADD.FTZ R6, R3, R6 ;  /* 0x0000000603067221 */ /* 0x002fe40000010000 */
[----:B--2---:R-:W-:-:S03]  /*12e90*/  FADD.FTZ R5, R5, R8 ;  /* 0x0000000805057221 */ /* 0x004fc60000010000 */
[----:B------:R-:W-:Y:S02]  /*12ea0*/  FSETP.NE.FTZ.AND P1, PT, R6, RZ, PT ;  /* 0x000000ff0600720b */ /* 0x000fe40003f35000 */
[----:B------:R-:W-:-:S11]  /*12eb0*/  FSETP.NE.FTZ.AND P0, PT, R5, RZ, PT ;  /* 0x000000ff0500720b */ /* 0x000fd60003f15000 */
[----:B------:R-:W1:Y:S01]  /*12ec0*/  @P1 MUFU.RCP R2, R6 ;  /* 0x0000000600021308 */ /* 0x000e620000001000 */
[----:B------:R-:W-:Y:S02]  /*12ed0*/  @P1 MOV R10, 0x3f317218 ;  /* 0x3f317218000a1802 */ /* 0x000fe40000000f00 */
[----:B------:R-:W-:-:S05]  /*12ee0*/  @P0 MOV R11, 0x3f317218 ;  /* 0x3f317218000b0802 */ /* 0x000fca0000000f00 */
[----:B------:R-:W2:Y:S01]  /*12ef0*/  @P1 MUFU.LG2 R6, R6 ;  /* 0x0000000600061308 */ /* 0x000ea20000000c00 */
[----:B------:R-:W-:-:S07]  /*12f00*/  @P0 FMUL.FTZ R11, R11, c[0x0][0x2d0] ;  /* 0x0000b4000b0b0a20 */ /* 0x000fce0000410000 */
[----:B------:R-:W3:Y:S01]  /*12f10*/  @P0 MUFU.LG2 R8, R5 ;  /* 0x0000000500080308 */ /* 0x000ee20000000c00 */
[C---:B-1----:R-:W-:Y:S02]  /*12f20*/  FMUL.FTZ R160, R2.reuse, R160 ;  /* 0x000000a002a07220 */ /* 0x042fe40000410000 */
[C---:B------:R-:W-:Y:S02]  /*12f30*/  FMUL.FTZ R161, R2.reuse, R161 ;  /* 0x000000a102a17220 */ /* 0x040fe40000410000 */
[C---:B------:R-:W-:Y:S02]  /*12f40*/  FMUL.FTZ R156, R2.reuse, R156 ;  /* 0x0000009c029c7220 */ /* 0x040fe40000410000 */
[----:B------:R-:W-:Y:S01]  /*12f50*/  FMUL.FTZ R157, R2, R157 ;  /* 0x0000009d029d7220 */ /* 0x000fe20000410000 */
[----:B------:R1:W4:Y:S01]  /*12f60*/  @P0 MUFU.RCP R4, R5 ;  /* 0x0000000500040308 */ /* 0x0003220000001000 */
[----:B--2---:R-:W-:Y:S02]  /*12f70*/  @P1 FMUL.FTZ R9, R6, 0.69314718246459960938 ;  /* 0x3f31721806091820 */ /* 0x004fe40000410000 */
[----:B------:R-:W-:-:S02]  /*12f80*/  @P1 FMUL.FTZ R6, R10, c[0x0][0x2d0] ;  /* 0x0000b4000a061a20 */ /* 0x000fc40000410000 */
[C---:B------:R-:W-:Y:S02]  /*12f90*/  FMUL.FTZ R152, R2.reuse, R152 ;  /* 0x0000009802987220 */ /* 0x040fe40000410000 */
[----:B------:R-:W-:Y:S02]  /*12fa0*/  FMUL.FTZ R153, R2, R153 ;  /* 0x0000009902997220 */ /* 0x000fe40000410000 */
        /* <DEDUP_REMOVED lines=60> */
[C---:B----4-:R-:W-:Y:S02]  /*13370*/  FMUL.FTZ R162, R4.reuse, R162 ;  /* 0x000000a204a27220 */ /* 0x050fe40000410000 */
        /* <DEDUP_REMOVED lines=65> */
.L_x_1966:
[----:B------:R-:W-:Y:S05]  /*13790*/  @P2 BRA `(.L_x_2015) ;  /* 0x00001f9000002947 */ /* 0x000fea0003800000 */
[----:B------:R-:W1:Y:S01]  /*137a0*/  S2R R9, SR_CTAID.Y ;  /* 0x0000000000097919 */ /* 0x000e620000002600 */
[----:B------:R-:W-:Y:S01]  /*137b0*/  IMAD R8, RZ, RZ, -UR13 ;  /* 0x8000000dff087e24 */ /* 0x000fe2000f8e02ff */
[----:B------:R-:W-:Y:S01]  /*137c0*/  USHF.R.S32.HI UR6, URZ, 0x1f, UR13 ;  /* 0x0000001f3f067899 */ /* 0x000fe2000801140d */
[----:B------:R-:W-:Y:S01]  /*137d0*/  BSSY B0, `(.L_x_2016) ;  /* 0x0000132000007945 */ /* 0x000fe20003800000 */
[----:B------:R-:W3:Y:S01]  /*137e0*/  S2R R4, SR_TID.X ;  /* 0x0000000000047919 */ /* 0x000ee20000002100 */
[----:B------:R-:W-:-:S02]  /*137f0*/  ULDC.64 UR4, c[0x0][0x4d0] ;  /* 0x0001340000047ab9 */ /* 0x000fc40000000a00 */
[----:B------:R-:W-:Y:S01]  /*13800*/  UIMAD UR7, UR6, UR4, URZ ;  /* 0x00000004060772a4 */ /* 0x000fe2000f8e023f */
[----:B------:R-:W4:Y:S01]  /*13810*/  S2R R11, SR_CTAID.Z ;  /* 0x00000000000b7919 */ /* 0x000f220000002700 */
[----:B------:R-:W-:Y:S02]  /*13820*/  UIMAD.WIDE.U32 UR8, UR13, UR4, URZ ;  /* 0x000000040d0872a5 */ /* 0x000fe4000f8e003f */
[----:B------:R-:W-:Y:S01]  /*13830*/  UIMAD UR7, UR13, UR5, UR7 ;  /* 0x000000050d0772a4 */ /* 0x000fe2000f8e0207 */
[----:B------:R-:W5:Y:S02]  /*13840*/  S2R R12, SR_CTAID.X ;  /* 0x00000000000c7919 */ /* 0x000f640000002500 */
        /* <DEDUP_REMOVED lines=8> */
[----:B-1----:R-:W-:Y:S02]  /*138d0*/  IMAD R8, R8, c[0x0][0x550], R9 ;  /* 0x0001540008087a24 */ /* 0x002fe400078e0209 */
[----:B------:R-:W-:Y:S01]  /*138e0*/  UIADD3 UR4, UR11, UR4, URZ ;  /* 0x000000040b047290 */ /* 0x000fe2000fffe03f */
[----:B------:R-:W-:Y:S01]  /*138f0*/  IMAD.U32 R17, RZ, RZ, UR11 ;  /* 0x0000000bff117e24 */ /* 0x000fe2000f8e00ff */
[----:B---3--:R-:W-:Y:S01]  /*13900*/  SHF.R.S32.HI R9, RZ, 0x1f, R4 ;  /* 0x0000001fff097819 */ /* 0x008fe20000011404 */
[----:B------:R-:W-:-:S03]  /*13910*/  IMAD.U32 R19, RZ, RZ, UR7 ;  /* 0x00000007ff137e24 */ /* 0x000fc6000f8e00ff */
[CC--:B------:R-:W-:Y:S01]  /*13920*/  LEA.HI R0, R9.reuse, R4.reuse, RZ, 0x5 ;  /* 0x0000000409007211 */ /* 0x0c0fe200078f28ff */
[----:B------:R-:W-:Y:S01]  /*13930*/  IMAD.U32 R17, RZ, RZ, UR4 ;  /* 0x00000004ff117e24 */ /* 0x000fe2000f8e00ff */
[-C--:B------:R-:W-:Y:S01]  /*13940*/  LEA.HI R9, R9, R4.reuse, RZ, 0x2 ;  /* 0x0000000409097211 */ /* 0x080fe200078f10ff */
[C---:B----4-:R-:W-:Y:S01]  /*13950*/  IMAD.WIDE.U32 R18, R11.reuse, c[0x0][0x4d8], R18 ;  /* 0x000136000b127a25 */ /* 0x050fe200078e0012 */
[----:B------:R-:W-:Y:S02]  /*13960*/  LOP3.LUT R13, R0, 0xffffffe0, RZ, 0xc0, !PT ;  /* 0xffffffe0000d7812 */ /* 0x000fe400078ec0ff */
[----:B------:R-:W-:Y:S01]  /*13970*/  SHF.R.S32.HI R15, RZ, 0x5, R0 ;  /* 0x00000005ff0f7819 */ /* 0x000fe20000011400 */
[----:B------:R-:W-:Y:S01]  /*13980*/  IMAD.WIDE.U32 R16, R11, c[0x0][0x440], R16 ;  /* 0x000110000b107a25 */ /* 0x000fe200078e0010 */
[----:B------:R-:W-:Y:S02]  /*13990*/  SHF.R.S32.HI R0, RZ, 0x1f, R0 ;  /* 0x0000001fff007819 */ /* 0x000fe40000011400 */
[----:B------:R-:W-:Y:S01]  /*139a0*/  LOP3.LUT R9, R9, 0xfffffffc, RZ, 0xc0, !PT ;  /* 0xfffffffc09097812 */ /* 0x000fe200078ec0ff */
[----:B------:R-:W-:Y:S01]  /*139b0*/  IMAD.IADD R6, R4, 0x1, -R13 ;  /* 0x0000000104067824 */ /* 0x000fe200078e0a0d */
[----:B------:R-:W-:Y:S01]  /*139c0*/  LEA.HI R0, R0, R15, RZ, 0x3 ;  /* 0x0000000f00007211 */ /* 0x000fe200078f18ff */
[----:B------:R-:W-:Y:S01]  /*139d0*/  IMAD.MOV.U32 R20, RZ, RZ, R18 ;  /* 0x000000ffff147224 */ /* 0x000fe200078e0012 */
[----:B------:R-:W-:Y:S01]  /*139e0*/  IADD3 R9, -R9, R4, RZ ;  /* 0x0000000409097210 */ /* 0x000fe20007ffe1ff */
[----:B------:R-:W-:Y:S01]  /*139f0*/  IMAD.MOV.U32 R22, RZ, RZ, R16 ;  /* 0x000000ffff167224 */ /* 0x000fe200078e0010 */
[----:B------:R-:W-:-:S02]  /*13a00*/  LOP3.LUT R0, R0, 0xffffff8, RZ, 0xc0, !PT ;  /* 0x0ffffff800007812 */ /* 0x000fc400078ec0ff */
[----:B------:R-:W-:Y:S02]  /*13a10*/  SHF.R.S32.HI R13, RZ, 0x1f, R6 ;  /* 0x0000001fff0d7819 */ /* 0x000fe40000011406 */
[----:B------:R-:W-:Y:S01]  /*13a20*/  SHF.R.S32.HI R10, RZ, 0x1f, R11 ;  /* 0x0000001fff0a7819 */ /* 0x000fe2000001140b */
[----:B------:R-:W-:Y:S01]  /*13a30*/  IMAD.IADD R15, R15, 0x1, -R0 ;  /* 0x000000010f0f7824 */ /* 0x000fe200078e0a00 */
[----:B------:R-:W-:Y:S02]  /*13a40*/  LEA.HI R0, R9, R9, RZ, 0x1 ;  /* 0x0000000909007211 */ /* 0x000fe400078f08ff */
[----:B------:R-:W-:Y:S01]  /*13a50*/  LEA.HI R4, R13, R6, RZ, 0x2 ;  /* 0x000000060d047211 */ /* 0x000fe200078f10ff */
[----:B------:R-:W-:Y:S01]  /*13a60*/  IMAD.MOV.U32 R13, RZ, RZ, c[0x0][0x4e8] ;  /* 0x00013a00ff0d7624 */ /* 0x000fe200078e00ff */
[----:B------:R-:W-:Y:S02]  /*13a70*/  LOP3.LUT R0, R0, 0x1ffffffe, RZ, 0xc0, !PT ;  /* 0x1ffffffe00007812 */ /* 0x000fe400078ec0ff */
[----:B------:R-:W-:-:S02]  /*13a80*/  SHF.R.S32.HI R14, RZ, 0x2, R4 ;  /* 0x00000002ff0e7819 */ /* 0x000fc40000011404 */
[----:B------:R-:W-:Y:S01]  /*13a90*/  IADD3 R0, R9, -R0, RZ ;  /* 0x8000000009007210 */ /* 0x000fe20007ffe0ff */
[----:B------:R-:W-:Y:S01]  /*13aa0*/  BAR.SYNC.DEFER_BLOCKING 0x1, 0x100 ;  /* 0x0044000000007b1d */ /* 0x000fe20000010000 */
[----:B------:R-:W-:Y:S01]  /*13ab0*/  ISETP.NE.AND P1, PT, R13, 0x1, PT ;  /* 0x000000010d00780c */ /* 0x000fe20003f25270 */
[----:B------:R-:W-:Y:S02]  /*13ac0*/  IMAD R15, R15, 0x10, R14 ;  /* 0x000000100f0f7824 */ /* 0x000fe400078e020e */
[----:B------:R-:W-:Y:S02]  /*13ad0*/  IMAD R14, R10, c[0x0][0x4d8], RZ ;  /* 0x000136000a0e7a24 */ /* 0x000fe400078e02ff */
[----:B------:R-:W-:Y:S01]  /*13ae0*/  IMAD R9, R0, 0x8, R15 ;  /* 0x0000000800097824 */ /* 0x000fe200078e020f */
[----:B------:R-:W-:Y:S01]  /*13af0*/  SHF.R.S32.HI R0, RZ, 0x1f, R8 ;  /* 0x0000001fff007819 */ /* 0x000fe20000011408 */
[----:B------:R-:W-:Y:S02]  /*13b00*/  IMAD R10, R10, c[0x0][0x440], RZ ;  /* 0x000110000a0a7a24 */ /* 0x000fe400078e02ff */
[C---:B------:R-:W-:Y:S01]  /*13b10*/  IMAD R14, R11.reuse, c[0x0][0x4dc], R14 ;  /* 0x000137000b0e7a24 */ /* 0x040fe200078e020e */
[C---:B-----5:R-:W-:Y:S01]  /*13b20*/  LEA R9, R12.reuse, R9, 0x7 ;  /* 0x000000090c097211 */ /* 0x060fe200078e38ff */
[----:B------:R-:W-:Y:S01]  /*13b30*/  IMAD R10, R11, c[0x0][0x444], R10 ;  /* 0x000111000b0a7a24 */ /* 0x000fe200078e020a */
[----:B------:R-:W-:Y:S01]  /*13b40*/  LEA R12, R12, R15, 0x7 ;  /* 0x0000000f0c0c7211 */ /* 0x000fe200078e38ff */
[----:B------:R-:W-:Y:S01]  /*13b50*/  IMAD.IADD R21, R19, 0x1, R14 ;  /* 0x0000000113157824 */ /* 0x000fe200078e020e */
[----:B------:R-:W-:Y:S01]  /*13b60*/  MOV R11, R9 ;  /* 0x00000009000b7202 */ /* 0x000fe20000000f00 */
[----:B------:R-:W-:-:S02]  /*13b70*/  IMAD.IADD R23, R17, 0x1, R10 ;  /* 0x0000000111177824 */ /* 0x000fc400078e020a */
[----:B------:R-:W-:-:S04]  /*13b80*/  @P1 IMAD.HI.U32 R10, R9, c[0x0][0x4ec], RZ ;  /* 0x00013b00090a1a27 */ /* 0x000fc800078e00ff */
[C---:B------:R-:W-:Y:S01]  /*13b90*/  IMAD R17, R0.reuse, c[0x0][0x4e0], RZ ;  /* 0x0001380000117a24 */ /* 0x040fe200078e02ff */
[----:B------:R-:W-:Y:S01]  /*13ba0*/  @P1 SHF.R.U32.HI R11, RZ, c[0x0][0x4f0], R10 ;  /* 0x00013c00ff0b1a19 */ /* 0x000fe2000001160a */
[----:B------:R-:W-:Y:S02]  /*13bb0*/  IMAD R19, R0, c[0x0][0x448], RZ ;  /* 0x0001120000137a24 */ /* 0x000fe400078e02ff */
[C---:B------:R-:W-:Y:S01]  /*13bc0*/  IMAD R17, R8.reuse, c[0x0][0x4e4], R17 ;  /* 0x0001390008117a24 */ /* 0x040fe200078e0211 */
[----:B------:R-:W-:Y:S01]  /*13bd0*/  IADD3 R0, -R11, RZ, RZ ;  /* 0x000000ff0b007210 */ /* 0x000fe20007ffe1ff */
[C---:B------:R-:W-:Y:S01]  /*13be0*/  IMAD R19, R8.reuse, c[0x0][0x44c], R19 ;  /* 0x0001130008137a24 */ /* 0x040fe200078e0213 */
[----:B------:R-:W-:Y:S01]  /*13bf0*/  SHF.R.S32.HI R14, RZ, 0x1f, R11 ;  /* 0x0000001fff0e7819 */ /* 0x000fe2000001140b */
[----:B------:R-:W-:-:S04]  /*13c00*/  IMAD.WIDE.U32 R22, R8, c[0x0][0x448], R22 ;  /* 0x0001120008167a25 */ /* 0x000fc800078e0016 */
[----:B------:R-:W-:-:S04]  /*13c10*/  IMAD.WIDE.U32 R20, R8, c[0x0][0x4e0], R20 ;  /* 0x0001380008147a25 */ /* 0x000fc800078e0014 */
[----:B------:R-:W-:Y:S01]  /*13c20*/  @P1 IMAD.HI.U32 R8, R9, c[0x0][0x4ec], RZ ;  /* 0x00013b0009081a27 */ /* 0x000fe200078e00ff */
[----:B------:R-:W-:-:S03]  /*13c30*/  IADD3 R16, P0, R11, R20, RZ ;  /* 0x000000140b107210 */ /* 0x000fc60007f1e0ff */
[----:B------:R-:W-:Y:S01]  /*13c40*/  IMAD R0, R0, c[0x0][0x4e8], R9 ;  /* 0x00013a0000007a24 */ /* 0x000fe200078e0209 */
[----:B------:R-:W-:Y:S01]  /*13c50*/  IADD3.X R17, R14, R21, R17, P0, !PT ;  /* 0x000000150e117210 */ /* 0x000fe200007fe411 */
[----:B------:R-:W-:Y:S01]  /*13c60*/  IMAD.MOV.U32 R10, RZ, RZ, R9 ;  /* 0x000000ffff0a7224 */ /* 0x000fe200078e0009 */
[----:B------:R-:W-:Y:S01]  /*13c70*/  @P1 SHF.R.U32.HI R10, RZ, c[0x0][0x4f0], R8 ;  /* 0x00013c00ff0a1a19 */ /* 0x000fe20000011608 */
[----:B------:R-:W-:Y:S01]  /*13c80*/  IMAD.IADD R23, R23, 0x1, R19 ;  /* 0x0000000117177824 */ /* 0x000fe200078e0213 */
[----:B------:R-:W-:Y:S01]  /*13c90*/  SHF.R.S32.HI R8, RZ, 0x1f, R0 ;  /* 0x0000001fff087819 */ /* 0x000fe20000011400 */
[----:B------:R-:W-:Y:S01]  /*13ca0*/  IMAD.WIDE.U32 R16, R0, c[0x0][0x4c8], R16 ;  /* 0x0001320000107a25 */ /* 0x000fe200078e0010 */
[----:B------:R-:W-:-:S03]  /*13cb0*/  IADD3 R14, -R10, RZ, RZ ;  /* 0x000000ff0a0e7210 */ /* 0x000fc60007ffe1ff */
[----:B------:R-:W-:Y:S01]  /*13cc0*/  IMAD R11, R8, c[0x0][0x4c8], RZ ;  /* 0x00013200080b7a24 */ /* 0x000fe200078e02ff */
[----:B------:R-:W-:Y:S01]  /*13cd0*/  SHF.R.S32.HI R8, RZ, 0x1f, R10 ;  /* 0x0000001fff087819 */ /* 0x000fe2000001140a */
[----:B------:R-:W-:Y:S02]  /*13ce0*/  IMAD R14, R14, c[0x0][0x4e8], R9 ;  /* 0x00013a000e0e7a24 */ /* 0x000fe400078e0209 */
[----:B------:R-:W-:Y:S01]  /*13cf0*/  IMAD R11, R0, c[0x0][0x4cc], R11 ;  /* 0x00013300000b7a24 */ /* 0x000fe200078e020b */
[----:B------:R-:W-:Y:S01]  /*13d00*/  LEA R0, P0, R16, c[0x0][0x4a8], 0x2 ;  /* 0x00012a0010007a11 */ /* 0x000fe200078010ff */
[----:B------:R-:W-:Y:S01]  /*13d10*/  IMAD R9, R8, c[0x0][0x430], RZ ;  /* 0x00010c0008097a24 */ /* 0x000fe200078e02ff */
[----:B------:R-:W-:Y:S01]  /*13d20*/  SHF.R.S32.HI R8, RZ, 0x1f, R14 ;  /* 0x0000001fff087819 */ /* 0x000fe2000001140e */
[----:B------:R-:W-:Y:S02]  /*13d30*/  IMAD.IADD R11, R17, 0x1, R11 ;  /* 0x00000001110b7824 */ /* 0x000fe400078e020b */
[----:B------:R-:W-:Y:S01]  /*13d40*/  SHFL.IDX PT, R18, R0, 0x1, 0x1c1f ;  /* 0x003c1f0000127f89 */ /* 0x000fe200000e0000 */
[----:B------:R-:W-:-:S02]  /*13d50*/  IMAD.WIDE.U32 R22, R10, c[0x0][0x430], R22 ;  /* 0x00010c000a167a25 */ /* 0x000fc400078e0016 */
[----:B------:R-:W-:Y:S02]  /*13d60*/  LEA.HI.X R11, R16, c[0x0][0x4ac], R11, 0x2, P0 ;  /* 0x00012b00100b7a11 */ /* 0x000fe400000f140b */
[----:B------:R-:W-:Y:S01]  /*13d70*/  SHFL.IDX PT, R16, R0, RZ, 0x1c1f ;  /* 0x001c1fff00107589 */ /* 0x000fe200000e0000 */
[----:B------:R-:W-:Y:S01]  /*13d80*/  IMAD R9, R10, c[0x0][0x434], R9 ;  /* 0x00010d000a097a24 */ /* 0x000fe200078e0209 */
[----:B------:R-:W-:Y:S01]  /*13d90*/  LOP3.LUT P0, RZ, R6, 0x3, RZ, 0xc0, !PT ;  /* 0x0000000306ff7812 */ /* 0x000fe2000780c0ff */
[----:B------:R-:W-:Y:S01]  /*13da0*/  IMAD R13, R13, c[0x0][0x388], RZ ;  /* 0x0000e2000d0d7a24 */ /* 0x000fe200078e02ff */
[----:B------:R-:W1:Y:S01]  /*13db0*/  SHFL.IDX PT, R17, R11, RZ, 0x1c1f ;  /* 0x001c1fff0b117589 */ /* 0x000e6200000e0000 */
[----:B------:R-:W-:Y:S02]  /*13dc0*/  IMAD.IADD R23, R23, 0x1, R9 ;  /* 0x0000000117177824 */ /* 0x000fe400078e0209 */
[----:B------:R-:W-:Y:S01]  /*13dd0*/  IMAD R9, R8, c[0x0][0x428], RZ ;  /* 0x00010a0008097a24 */ /* 0x000fe200078e02ff */
[----:B------:R3:W4:Y:S01]  /*13de0*/  SHFL.IDX PT, R19, R11, 0x1, 0x1c1f ;  /* 0x003c1f000b137f89 */ /* 0x00072200000e0000 */
[----:B------:R-:W-:-:S02]  /*13df0*/  IADD3 R8, R12, 0x8, RZ ;  /* 0x000000080c087810 */ /* 0x000fc40007ffe0ff */
[-C--:B------:R-:W-:Y:S01]  /*13e00*/  ISETP.GE.OR P2, PT, R12, R13.reuse, P0 ;  /* 0x0000000d0c00720c */ /* 0x080fe20000746670 */
[----:B------:R-:W-:Y:S01]  /*13e10*/  IMAD R9, R14, c[0x0][0x42c], R9 ;  /* 0x00010b000e097a24 */ /* 0x000fe200078e0209 */
[----:B------:R-:W-:Y:S01]  /*13e20*/  ISETP.GE.OR P0, PT, R8, R13, P0 ;  /* 0x0000000d0800720c */ /* 0x000fe20000706670 */
[----:B------:R-:W-:-:S05]  /*13e30*/  IMAD.WIDE.U32 R14, R14, c[0x0][0x428], R22 ;  /* 0x00010a000e0e7a25 */ /* 0x000fca00078e0016 */
[----:B------:R-:W-:Y:S02]  /*13e40*/  IADD3 R10, R15, R9, RZ ;  /* 0x000000090f0a7210 */ /* 0x000fe40007ffe0ff */
[----:B------:R-:W-:-:S04]  /*13e50*/  LEA R9, P1, R14, c[0x0][0x400], 0x2 ;  /* 0x000100000e097a11 */ /* 0x000fc800078210ff */
[----:B------:R-:W-:Y:S02]  /*13e60*/  LEA.HI.X R10, R14, c[0x0][0x404], R10, 0x2, P1 ;  /* 0x000101000e0a7a11 */ /* 0x000fe400008f140a */
[----:B------:R-:W-:Y:S01]  /*13e70*/  ISETP.GE.AND P1, PT, R8, R13, PT ;  /* 0x0000000d0800720c */ /* 0x000fe20003f26270 */
[----:B-1----:R1:W-:Y:S01]  /*13e80*/  @!P2 ST.E [R16.64], R5 ;  /* 0x000000051000a985 */ /* 0x0023e2000c101912 */
[----:B---3--:R-:W-:-:S03]  /*13e90*/  LOP3.LUT R11, R4, 0x7ffffffc, RZ, 0xc0, !PT ;  /* 0x7ffffffc040b7812 */ /* 0x008fc600078ec0ff */
[----:B----4-:R3:W-:Y:S01]  /*13ea0*/  @!P0 ST.E [R18.64], R7 ;  /* 0x0000000712008985 */ /* 0x0107e2000c101912 */
[----:B------:R-:W-:Y:S01]  /*13eb0*/  ISETP.GE.AND P0, PT, R12, R13, PT ;  /* 0x0000000d0c00720c */ /* 0x000fe20003f06270 */
[----:B------:R-:W-:Y:S02]  /*13ec0*/  IMAD.IADD R11, R6, 0x1, -R11 ;  /* 0x00000001060b7824 */ /* 0x000fe400078e0a0b */
[----:B------:R3:W4:Y:S04]  /*13ed0*/  SHFL.IDX PT, R14, R9, RZ, 0x1c1f ;  /* 0x001c1fff090e7589 */ /* 0x00072800000e0000 */
[----:B------:R3:W2:Y:S01]  /*13ee0*/  SHFL.IDX PT, R15, R10, RZ, 0x1c1f ;  /* 0x001c1fff0a0f7589 */ /* 0x0006a200000e0000 */
[----:B------:R-:W-:Y:S02]  /*13ef0*/  SHF.L.U32 R11, R11, 0x1, RZ ;  /* 0x000000010b0b7819 */ /* 0x000fe400000006ff */
[----:B-1----:R-:W-:-:S03]  /*13f00*/  P2R R5, PR, RZ, 0x2 ;  /* 0x00000002ff057803 */ /* 0x002fc60000000000 */
[----:B------:R-:W-:Y:S05]  /*13f10*/  @P0 BRA `(.L_x_2017) ;  /* 0x00000bd000000947 */ /* 0x000fea0003800000 */
[C---:B------:R-:W-:Y:S02]  /*13f20*/  IADD3 R4, R11.reuse, 0x8, RZ ;  /* 0x000000080b047810 */ /* 0x040fe40007ffe0ff */
[C---:B------:R-:W-:Y:S02]  /*13f30*/  IADD3 R0, R11.reuse, 0x10, RZ ;  /* 0x000000100b007810 */ /* 0x040fe40007ffe0ff */
[----:B------:R-:W-:Y:S02]  /*13f40*/  ISETP.GE.AND P5, PT, R4, c[0x0][0x3c8], PT ;  /* 0x0000f20004007a0c */ /* 0x000fe40003fa6270 */
[C---:B------:R-:W-:Y:S02]  /*13f50*/  ISETP.GE.AND P0, PT, R11.reuse, c[0x0][0x3c8], PT ;  /* 0x0000f2000b007a0c */ /* 0x040fe40003f06270 */
[----:B------:R-:W-:Y:S02]  /*13f60*/  ISETP.GE.AND P4, PT, R0, c[0x0][0x3c8], PT ;  /* 0x0000f20000007a0c */ /* 0x000fe40003f86270 */
[----:B------:R-:W-:-:S02]  /*13f70*/  IADD3 R8, R11, 0x18, RZ ;  /* 0x000000180b087810 */ /* 0x000fc40007ffe0ff */
[C---:B---3--:R-:W-:Y:S02]  /*13f80*/  IADD3 R7, R11.reuse, 0x20, RZ ;  /* 0x000000200b077810 */ /* 0x048fe40007ffe0ff */
[C---:B------:R-:W-:Y:S02]  /*13f90*/  IADD3 R6, R11.reuse, 0x28, RZ ;  /* 0x000000280b067810 */ /* 0x040fe40007ffe0ff */
[----:B------:R-:W-:Y:S02]  /*13fa0*/  ISETP.GE.AND P3, PT, R8, c[0x0][0x3c8], PT ;  /* 0x0000f20008007a0c */ /* 0x000fe40003f66270 */
[----:B------:R-:W-:Y:S01]  /*13fb0*/  @!P5 LEA.HI R4, R4, R4, RZ, 0x1 ;  /* 0x000000040404d211 */ /* 0x000fe200078f08ff */
[----:B--2-4-:R-:W-:Y:S01]  /*13fc0*/  @!P0 IMAD.WIDE R18, R11, 0x4, R14 ;  /* 0x000000040b128825 */ /* 0x014fe200078e020e */
[----:B------:R-:W-:Y:S02]  /*13fd0*/  ISETP.GE.AND P2, PT, R7, c[0x0][0x3c8], PT ;  /* 0x0000f20007007a0c */ /* 0x000fe40003f46270 */
[----:B------:R-:W-:-:S02]  /*13fe0*/  @!P4 LEA.HI R12, R0, R0, RZ, 0x1 ;  /* 0x00000000000cc211 */ /* 0x000fc400078f08ff */
[----:B------:R-:W-:Y:S01]  /*13ff0*/  IADD3 R0, R11, 0x30, RZ ;  /* 0x000000300b007810 */ /* 0x000fe20007ffe0ff */
[----:B------:R1:W-:Y:S01]  /*14000*/  @!P0 ST.E.64 [R18.64], R160 ;  /* 0x000000a012008985 */ /* 0x0003e2000c101b12 */
[----:B------:R-:W-:Y:S02]  /*14010*/  @!P5 LOP3.LUT R13, R4, 0xfffffffe, RZ, 0xc0, !PT ;  /* 0xfffffffe040dd812 */ /* 0x000fe400078ec0ff */
[----:B------:R-:W-:Y:S02]  /*14020*/  ISETP.GE.AND P1, PT, R6, c[0x0][0x3c8], PT ;  /* 0x0000f20006007a0c */ /* 0x000fe40003f26270 */
[----:B------:R-:W-:Y:S01]  /*14030*/  @!P4 LOP3.LUT R17, R12, 0xfffffffe, RZ, 0xc0, !PT ;  /* 0xfffffffe0c11c812 */ /* 0x000fe200078ec0ff */
[--C-:B------:R-:W-:Y:S01]  /*14040*/  @!P5 IMAD.WIDE R12, R13, 0x4, R14.reuse ;  /* 0x000000040d0cd825 */ /* 0x100fe200078e020e */
[----:B------:R-:W-:Y:S02]  /*14050*/  ISETP.GE.AND P0, PT, R0, c[0x0][0x3c8], PT ;  /* 0x0000f20000007a0c */ /* 0x000fe40003f06270 */
[----:B------:R-:W-:Y:S01]  /*14060*/  IADD3 R4, R11, 0x38, RZ ;  /* 0x000000380b047810 */ /* 0x000fe20007ffe0ff */
[----:B------:R-:W-:Y:S01]  /*14070*/  @!P4 IMAD.WIDE R16, R17, 0x4, R14 ;  /* 0x000000041110c825 */ /* 0x000fe200078e020e */
[----:B------:R2:W-:Y:S01]  /*14080*/  @!P5 ST.E.64 [R12.64], R156 ;  /* 0x0000009c0c00d985 */ /* 0x0005e2000c101b12 */
[----:B------:R-:W-:-:S02]  /*14090*/  @!P3 LEA.HI R8, R8, R8, RZ, 0x1 ;  /* 0x000000080808b211 */ /* 0x000fc400078f08ff */
[----:B------:R-:W-:Y:S01]  /*140a0*/  ISETP.GE.AND P5, PT, R4, c[0x0][0x3c8], PT ;  /* 0x0000f20004007a0c */ /* 0x000fe20003fa6270 */
[----:B------:R3:W-:Y:S01]  /*140b0*/  @!P4 ST.E.64 [R16.64], R152 ;  /* 0x000000981000c985 */ /* 0x0007e2000c101b12 */
[----:B------:R-:W-:Y:S02]  /*140c0*/  @!P2 LEA.HI R7, R7, R7, RZ, 0x1 ;  /* 0x000000070707a211 */ /* 0x000fe400078f08ff */
[----:B------:R-:W-:Y:S02]  /*140d0*/  @!P1 LEA.HI R6, R6, R6, RZ, 0x1 ;  /* 0x0000000606069211 */ /* 0x000fe400078f08ff */
[----:B------:R-:W-:Y:S02]  /*140e0*/  @!P0 LEA.HI R0, R0, R0, RZ, 0x1 ;  /* 0x0000000000008211 */ /* 0x000fe400078f08ff */
[----:B------:R-:W-:Y:S02]  /*140f0*/  @!P2 LOP3.LUT R7, R7, 0xfffffffe, RZ, 0xc0, !PT ;  /* 0xfffffffe0707a812 */ /* 0x000fe400078ec0ff */
[----:B------:R-:W-:-:S03]  /*14100*/  @!P1 LOP3.LUT R21, R6, 0xfffffffe, RZ, 0xc0, !PT ;  /* 0xfffffffe06159812 */ /* 0x000fc600078ec0ff */
[--C-:B------:R-:W-:Y:S01]  /*14110*/  @!P2 IMAD.WIDE R6, R7, 0x4, R14.reuse ;  /* 0x000000040706a825 */ /* 0x100fe200078e020e */
[----:B------:R-:W-:Y:S02]  /*14120*/  @!P5 LEA.HI R4, R4, R4, RZ, 0x1 ;  /* 0x000000040404d211 */ /* 0x000fe400078f08ff */
[----:B-1----:R-:W-:Y:S01]  /*14130*/  IADD3 R18, R11, 0x40, RZ ;  /* 0x000000400b127810 */ /* 0x002fe20007ffe0ff */
[----:B------:R-:W-:Y:S01]  /*14140*/  @!P1 IMAD.WIDE R20, R21, 0x4, R14 ;  /* 0x0000000415149825 */ /* 0x000fe200078e020e */
[----:B------:R-:W-:Y:S02]  /*14150*/  @!P3 LOP3.LUT R19, R8, 0xfffffffe, RZ, 0xc0, !PT ;  /* 0xfffffffe0813b812 */ /* 0x000fe400078ec0ff */
[----:B------:R-:W-:Y:S02]  /*14160*/  ISETP.GE.AND P4, PT, R18, c[0x0][0x3c8], PT ;  /* 0x0000f20012007a0c */ /* 0x000fe40003f86270 */
[----:B------:R-:W-:Y:S02]  /*14170*/  IADD3 R8, R11, 0x50, RZ ;  /* 0x000000500b087810 */ /* 0x000fe40007ffe0ff */
[----:B--2---:R-:W-:-:S02]  /*14180*/  @!P0 LOP3.LUT R13, R0, 0xfffffffe, RZ, 0xc0, !PT ;  /* 0xfffffffe000d8812 */ /* 0x004fc400078ec0ff */
[----:B------:R-:W-:Y:S01]  /*14190*/  IADD3 R0, R11, 0x58, RZ ;  /* 0x000000580b007810 */ /* 0x000fe20007ffe0ff */
[----:B---3--:R-:W-:Y:S01]  /*141a0*/  @!P3 IMAD.WIDE R16, R19, 0x4, R14 ;  /* 0x000000041310b825 */ /* 0x008fe200078e020e */
[----:B------:R-:W-:-:S05]  /*141b0*/  IADD3 R19, R11, 0x48, RZ ;  /* 0x000000480b137810 */ /* 0x000fca0007ffe0ff */
[----:B------:R-:W-:Y:S01]  /*141c0*/  @!P4 LEA.HI R22, R18, R18, RZ, 0x1 ;  /* 0x000000121216c211 */ /* 0x000fe200078f08ff */
[----:B------:R-:W-:Y:S01]  /*141d0*/  @!P0 IMAD.WIDE R12, R13, 0x4, R14 ;  /* 0x000000040d0c8825 */ /* 0x000fe200078e020e */
[----:B------:R1:W-:Y:S01]  /*141e0*/  @!P3 ST.E.64 [R16.64], R148 ;  /* 0x000000941000b985 */ /* 0x0003e2000c101b12 */
[----:B------:R-:W-:Y:S02]  /*141f0*/  ISETP.GE.AND P3, PT, R19, c[0x0][0x3c8], PT ;  /* 0x0000f20013007a0c */ /* 0x000fe40003f66270 */
[----:B------:R-:W-:Y:S01]  /*14200*/  IADD3 R18, R11, 0x60, RZ ;  /* 0x000000600b127810 */ /* 0x000fe20007ffe0ff */
[----:B------:R2:W-:Y:S01]  /*14210*/  @!P2 ST.E.64 [R6.64], R144 ;  /* 0x000000900600a985 */ /* 0x0005e2000c101b12 */
[----:B------:R-:W-:-:S03]  /*14220*/  ISETP.GE.AND P2, PT, R8, c[0x0][0x3c8], PT ;  /* 0x0000f20008007a0c */ /* 0x000fc60003f46270 */
[----:B------:R3:W-:Y:S01]  /*14230*/  @!P1 ST.E.64 [R20.64], R140 ;  /* 0x0000008c14009985 */ /* 0x0007e2000c101b12 */
[----:B------:R-:W-:-:S03]  /*14240*/  ISETP.GE.AND P1, PT, R0, c[0x0][0x3c8], PT ;  /* 0x0000f20000007a0c */ /* 0x000fc60003f26270 */
[----:B------:R4:W-:Y:S01]  /*14250*/  @!P0 ST.E.64 [R12.64], R136 ;  /* 0x000000880c008985 */ /* 0x0009e2000c101b12 */
[----:B------:R-:W-:Y:S02]  /*14260*/  ISETP.GE.AND P0, PT, R18, c[0x0][0x3c8], PT ;  /* 0x0000f20012007a0c */ /* 0x000fe40003f06270 */
[----:B------:R-:W-:-:S03]  /*14270*/  @!P3 LEA.HI R19, R19, R19, RZ, 0x1 ;  /* 0x000000131313b211 */ /* 0x000fc600078f08ff */
[----:B------:R-:W-:Y:S02]  /*14280*/  @!P2 LEA.HI R8, R8, R8, RZ, 0x1 ;  /* 0x000000080808a211 */ /* 0x000fe400078f08ff */
[----:B------:R-:W-:Y:S02]  /*14290*/  @!P3 LOP3.LUT R19, R19, 0xfffffffe, RZ, 0xc0, !PT ;  /* 0xfffffffe1313b812 */ /* 0x000fe400078ec0ff */
[----:B------:R-:W-:-:S04]  /*142a0*/  @!P1 LEA.HI R0, R0, R0, RZ, 0x1 ;  /* 0x0000000000009211 */ /* 0x000fc800078f08ff */
[----:B------:R-:W-:Y:S02]  /*142b0*/  @!P0 LEA.HI R18, R18, R18, RZ, 0x1 ;  /* 0x0000001212128211 */ /* 0x000fe400078f08ff */
[----:B-1----:R-:W-:Y:S02]  /*142c0*/  @!P5 LOP3.LUT R17, R4, 0xfffffffe, RZ, 0xc0, !PT ;  /* 0xfffffffe0411d812 */ /* 0x002fe400078ec0ff */
[C---:B------:R-:W-:Y:S02]  /*142d0*/  IADD3 R4, R11.reuse, 0x68, RZ ;  /* 0x000000680b047810 */ /* 0x040fe40007ffe0ff */
[----:B--2---:R-:W-:Y:S02]  /*142e0*/  @!P4 LOP3.LUT R7, R22, 0xfffffffe, RZ, 0xc0, !PT ;  /* 0xfffffffe1607c812 */ /* 0x004fe400078ec0ff */
[----:B------:R-:W-:Y:S02]  /*142f0*/  IADD3 R16, R11, 0x70, RZ ;  /* 0x000000700b107810 */ /* 0x000fe40007ffe0ff */
[----:B---3--:R-:W-:Y:S01]  /*14300*/  @!P1 LOP3.LUT R21, R0, 0xfffffffe, RZ, 0xc0, !PT ;  /* 0xfffffffe00159812 */ /* 0x008fe200078ec0ff */
[----:B------:R-:W-:Y:S01]  /*14310*/  @!P4 IMAD.WIDE R6, R7, 0x4, R14 ;  /* 0x000000040706c825 */ /* 0x000fe200078e020e */
[----:B------:R-:W-:-:S02]  /*14320*/  IADD3 R22, R11, 0x78, RZ ;  /* 0x000000780b167810 */ /* 0x000fc40007ffe0ff */
[----:B------:R-:W-:Y:S01]  /*14330*/  IADD3 R0, R11, 0x90, RZ ;  /* 0x000000900b007810 */ /* 0x000fe20007ffe0ff */
[--C-:B----4-:R-:W-:Y:S01]  /*14340*/  @!P5 IMAD.WIDE R12, R17, 0x4, R14.reuse ;  /* 0x00000004110cd825 */ /* 0x110fe200078e020e */
[----:B------:R-:W-:Y:S02]  /*14350*/  @!P2 LOP3.LUT R17, R8, 0xfffffffe, RZ, 0xc0, !PT ;  /* 0xfffffffe0811a812 */ /* 0x000fe400078ec0ff */
[----:B------:R-:W-:Y:S01]  /*14360*/  IADD3 R8, R11, 0x88, RZ ;  /* 0x000000880b087810 */ /* 0x000fe20007ffe0ff */
[----:B------:R-:W-:Y:S01]  /*14370*/  @!P1 IMAD.WIDE R20, R21, 0x4, R14 ;  /* 0x0000000415149825 */ /* 0x000fe200078e020e */
[----:B------:R1:W-:Y:S01]  /*14380*/  @!P5 ST.E.64 [R12.64], R132 ;  /* 0x000000840c00d985 */ /* 0x0003e2000c101b12 */
[----:B------:R-:W-:-:S03]  /*14390*/  ISETP.GE.AND P5, PT, R4, c[0x0][0x3c8], PT ;  /* 0x0000f20004007a0c */ /* 0x000fc60003fa6270 */
[----:B------:R2:W-:Y:S01]  /*143a0*/  @!P4 ST.E.64 [R6.64], R36 ;  /* 0x000000240600c985 */ /* 0x0005e2000c101b12 */
[----:B------:R-:W-:-:S09]  /*143b0*/  ISETP.GE.AND P4, PT, R16, c[0x0][0x3c8], PT ;  /* 0x0000f20010007a0c */ /* 0x000fd20003f86270 */
[----:B------:R-:W-:-:S04]  /*143c0*/  @!P5 LEA.HI R4, R4, R4, RZ, 0x1 ;  /* 0x000000040404d211 */ /* 0x000fc800078f08ff */
[----:B------:R-:W-:Y:S02]  /*143d0*/  @!P4 LEA.HI R16, R16, R16, RZ, 0x1 ;  /* 0x000000101010c211 */ /* 0x000fe400078f08ff */
[----:B-1----:R-:W-:Y:S01]  /*143e0*/  @!P0 LOP3.LUT R13, R18, 0xfffffffe, RZ, 0xc0, !PT ;  /* 0xfffffffe120d8812 */ /* 0x002fe200078ec0ff */
[----:B--2---:R-:W-:-:S04]  /*143f0*/  @!P3 IMAD.WIDE R6, R19, 0x4, R14 ;  /* 0x000000041306b825 */ /* 0x004fc800078e020e */
[--C-:B------:R-:W-:Y:S01]  /*14400*/  @!P2 IMAD.WIDE R18, R17, 0x4, R14.reuse ;  /* 0x000000041112a825 */ /* 0x100fe200078e020e */
[----:B------:R1:W-:Y:S01]  /*14410*/  @!P3 ST.E.64 [R6.64], R40 ;  /* 0x000000280600b985 */ /* 0x0003e2000c101b12 */
[----:B------:R-:W-:Y:S02]  /*14420*/  IADD3 R17, R11, 0x80, RZ ;  /* 0x000000800b117810 */ /* 0x000fe40007ffe0ff */
[----:B------:R-:W-:Y:S01]  /*14430*/  @!P0 IMAD.WIDE R12, R13, 0x4, R14 ;  /* 0x000000040d0c8825 */ /* 0x000fe200078e020e */
[----:B------:R2:W-:Y:S01]  /*14440*/  @!P2 ST.E.64 [R18.64], R44 ;  /* 0x0000002c1200a985 */ /* 0x0005e2000c101b12 */
[----:B------:R-:W-:Y:S02]  /*14450*/  ISETP.GE.AND P3, PT, R22, c[0x0][0x3c8], PT ;  /* 0x0000f20016007a0c */ /* 0x000fe40003f66270 */
[----:B------:R-:W-:Y:S01]  /*14460*/  ISETP.GE.AND P2, PT, R17, c[0x0][0x3c8], PT ;  /* 0x0000f20011007a0c */ /* 0x000fe20003f46270 */
[----:B------:R3:W-:Y:S01]  /*14470*/  @!P1 ST.E.64 [R20.64], R48 ;  /* 0x0000003014009985 */ /* 0x0007e2000c101b12 */
[----:B------:R-:W-:-:S03]  /*14480*/  ISETP.GE.AND P1, PT, R8, c[0x0][0x3c8], PT ;  /* 0x0000f20008007a0c */ /* 0x000fc60003f26270 */
[----:B------:R4:W-:Y:S01]  /*14490*/  @!P0 ST.E.64 [R12.64], R52 ;  /* 0x000000340c008985 */ /* 0x0009e2000c101b12 */
[----:B------:R-:W-:-:S05]  /*144a0*/  ISETP.GE.AND P0, PT, R0, c[0x0][0x3c8], PT ;  /* 0x0000f20000007a0c */ /* 0x000fca0003f06270 */
[----:B------:R-:W-:Y:S02]  /*144b0*/  @!P3 LEA.HI R22, R22, R22, RZ, 0x1 ;  /* 0x000000161616b211 */ /* 0x000fe400078f08ff */
[----:B------:R-:W-:Y:S02]  /*144c0*/  @!P2 LEA.HI R17, R17, R17, RZ, 0x1 ;  /* 0x000000111111a211 */ /* 0x000fe400078f08ff */
[----:B------:R-:W-:Y:S02]  /*144d0*/  @!P1 LEA.HI R8, R8, R8, RZ, 0x1 ;  /* 0x0000000808089211 */ /* 0x000fe400078f08ff */
[----:B------:R-:W-:Y:S02]  /*144e0*/  @!P2 LOP3.LUT R17, R17, 0xfffffffe, RZ, 0xc0, !PT ;  /* 0xfffffffe1111a812 */ /* 0x000fe400078ec0ff */
[----:B------:R-:W-:Y:S02]  /*144f0*/  @!P0 LEA.HI R0, R0, R0, RZ, 0x1 ;  /* 0x0000000000008211 */ /* 0x000fe400078f08ff */
[----:B-1----:R-:W-:-:S02]  /*14500*/  @!P5 LOP3.LUT R7, R4, 0xfffffffe, RZ, 0xc0, !PT ;  /* 0xfffffffe0407d812 */ /* 0x002fc400078ec0ff */
[----:B------:R-:W-:Y:S02]  /*14510*/  IADD3 R4, R11, 0x98, RZ ;  /* 0x000000980b047810 */ /* 0x000fe40007ffe0ff */
[----:B--2---:R-:W-:Y:S01]  /*14520*/  @!P4 LOP3.LUT R19, R16, 0xfffffffe, RZ, 0xc0, !PT ;  /* 0xfffffffe1013c812 */ /* 0x004fe200078ec0ff */
[----:B------:R-:W-:Y:S01]  /*14530*/  @!P5 IMAD.WIDE R6, R7, 0x4, R14 ;  /* 0x000000040706d825 */ /* 0x000fe200078e020e */
[----:B---3--:R-:W-:-:S03]  /*14540*/  @!P1 LOP3.LUT R21, R8, 0xfffffffe, RZ, 0xc0, !PT ;  /* 0xfffffffe08159812 */ /* 0x008fc600078ec0ff */
[--C-:B------:R-:W-:Y:S01]  /*14550*/  @!P2 IMAD.WIDE R16, R17, 0x4, R14.reuse ;  /* 0x000000041110a825 */ /* 0x100fe200078e020e */
[----:B------:R1:W-:Y:S01]  /*14560*/  @!P5 ST.E.64 [R6.64], R56 ;  /* 0x000000380600d985 */ /* 0x0003e2000c101b12 */
[----:B------:R-:W-:Y:S02]  /*14570*/  ISETP.GE.AND P5, PT, R4, c[0x0][0x3c8], PT ;  /* 0x0000f20004007a0c */ /* 0x000fe40003fa6270 */
[----:B----4-:R-:W-:Y:S01]  /*14580*/  @!P4 IMAD.WIDE R12, R19, 0x4, R14 ;  /* 0x00000004130cc825 */ /* 0x010fe200078e020e */
[----:B------:R-:W-:Y:S02]  /*14590*/  @!P3 LOP3.LUT R19, R22, 0xfffffffe, RZ, 0xc0, !PT ;  /* 0xfffffffe1613b812 */ /* 0x000fe400078ec0ff */
[C---:B------:R-:W-:Y:S02]  /*145a0*/  IADD3 R8, R11.reuse, 0xa0, RZ ;  /* 0x000000a00b087810 */ /* 0x040fe40007ffe0ff */
[----:B------:R2:W-:Y:S01]  /*145b0*/  @!P4 ST.E.64 [R12.64], R60 ;  /* 0x0000003c0c00c985 */ /* 0x0005e2000c101b12 */
[----:B------:R-:W-:-:S02]  /*145c0*/  IADD3 R20, R11, 0xb0, RZ ;  /* 0x000000b00b147810 */ /* 0x000fc40007ffe0ff */
[----:B------:R-:W-:Y:S02]  /*145d0*/  ISETP.GE.AND P6, PT, R8, c[0x0][0x3c8], PT ;  /* 0x0000f20008007a0c */ /* 0x000fe40003fc6270 */
[----:B------:R-:W-:Y:S02]  /*145e0*/  IADD3 R22, R11, 0xc0, RZ ;  /* 0x000000c00b167810 */ /* 0x000fe40007ffe0ff */
[----:B------:R-:W-:-:S04]  /*145f0*/  @!P5 LEA.HI R4, R4, R4, RZ, 0x1 ;  /* 0x000000040404d211 */ /* 0x000fc800078f08ff */
[----:B------:R-:W-:Y:S02]  /*14600*/  @!P5 LOP3.LUT R23, R4, 0xfffffffe, RZ, 0xc0, !PT ;  /* 0xfffffffe0417d812 */ /* 0x000fe400078ec0ff */
[----:B------:R-:W-:-:S03]  /*14610*/  IADD3 R4, R11, 0xc8, RZ ;  /* 0x000000c80b047810 */ /* 0x000fc60007ffe0ff */
[----:B------:R-:W-:Y:S02]  /*14620*/  @!P6 LEA.HI R8, R8, R8, RZ, 0x1 ;  /* 0x000000080808e211 */ /* 0x000fe400078f08ff */
[----:B-1----:R-:W-:Y:S02]  /*14630*/  @!P0 LOP3.LUT R7, R0, 0xfffffffe, RZ, 0xc0, !PT ;  /* 0xfffffffe00078812 */ /* 0x002fe400078ec0ff */
[----:B------:R-:W-:-:S03]  /*14640*/  IADD3 R0, R11, 0xb8, RZ ;  /* 0x000000b80b007810 */ /* 0x000fc60007ffe0ff */
[----:B------:R-:W-:-:S04]  /*14650*/  @!P0 IMAD.WIDE R6, R7, 0x4, R14 ;  /* 0x0000000407068825 */ /* 0x000fc800078e020e */
[----:B--2---:R-:W-:-:S04]  /*14660*/  @!P3 IMAD.WIDE R12, R19, 0x4, R14 ;  /* 0x00000004130cb825 */ /* 0x004fc800078e020e */
[----:B------:R-:W-:Y:S01]  /*14670*/  @!P1 IMAD.WIDE R18, R21, 0x4, R14 ;  /* 0x0000000415129825 */ /* 0x000fe200078e020e */
[----:B------:R-:W-:Y:S01]  /*14680*/  IADD3 R21, R11, 0xa8, RZ ;  /* 0x000000a80b157810 */ /* 0x000fe20007ffe0ff */
[----:B------:R1:W-:Y:S01]  /*14690*/  @!P3 ST.E.64 [R12.64], R64 ;  /* 0x000000400c00b985 */ /* 0x0003e2000c101b12 */
[----:B------:R-:W-:Y:S02]  /*146a0*/  ISETP.GE.AND P3, PT, R20, c[0x0][0x3c8], PT ;  /* 0x0000f20014007a0c */ /* 0x000fe40003f66270 */
[----:B------:R-:W-:Y:S01]  /*146b0*/  ISETP.GE.AND P4, PT, R21, c[0x0][0x3c8], PT ;  /* 0x0000f20015007a0c */ /* 0x000fe20003f86270 */
[----:B------:R2:W-:Y:S01]  /*146c0*/  @!P2 ST.E.64 [R16.64], R68 ;  /* 0x000000441000a985 */ /* 0x0005e2000c101b12 */
[----:B------:R-:W-:-:S03]  /*146d0*/  ISETP.GE.AND P2, PT, R0, c[0x0][0x3c8], PT ;  /* 0x0000f20000007a0c */ /* 0x000fc60003f46270 */
[----:B------:R3:W-:Y:S01]  /*146e0*/  @!P1 ST.E.64 [R18.64], R72 ;  /* 0x0000004812009985 */ /* 0x0007e2000c101b12 */
[----:B------:R-:W-:-:S03]  /*146f0*/  ISETP.GE.AND P1, PT, R22, c[0x0][0x3c8], PT ;  /* 0x0000f20016007a0c */ /* 0x000fc60003f26270 */
[----:B------:R4:W-:Y:S01]  /*14700*/  @!P0 ST.E.64 [R6.64], R76 ;  /* 0x0000004c06008985 */ /* 0x0009e2000c101b12 */
[----:B------:R-:W-:Y:S02]  /*14710*/  ISETP.GE.AND P0, PT, R4, c[0x0][0x3c8], PT ;  /* 0x0000f20004007a0c */ /* 0x000fe40003f06270 */
[----:B------:R-:W-:Y:S02]  /*14720*/  @!P3 LEA.HI R20, R20, R20, RZ, 0x1 ;  /* 0x000000141414b211 */ /* 0x000fe400078f08ff */
[----:B------:R-:W-:Y:S02]  /*14730*/  @!P4 LEA.HI R21, R21, R21, RZ, 0x1 ;  /* 0x000000151515c211 */ /* 0x000fe400078f08ff */
[----:B------:R-:W-:Y:S02]  /*14740*/  @!P2 LEA.HI R0, R0, R0, RZ, 0x1 ;  /* 0x000000000000a211 */ /* 0x000fe400078f08ff */
[----:B------:R-:W-:Y:S02]  /*14750*/  @!P4 LOP3.LUT R21, R21, 0xfffffffe, RZ, 0xc0, !PT ;  /* 0xfffffffe1515c812 */ /* 0x000fe400078ec0ff */
[----:B------:R-:W-:-:S03]  /*14760*/  @!P1 LEA.HI R22, R22, R22, RZ, 0x1 ;  /* 0x0000001616169211 */ /* 0x000fc600078f08ff */
[----:B------:R-:W-:Y:S01]  /*14770*/  @!P0 LEA.HI R4, R4, R4, RZ, 0x1 ;  /* 0x0000000404048211 */ /* 0x000fe200078f08ff */
[--C-:B-1----:R-:W-:Y:S01]  /*14780*/  @!P5 IMAD.WIDE R12, R23, 0x4, R14.reuse ;  /* 0x00000004170cd825 */ /* 0x102fe200078e020e */
[----:B------:R-:W-:Y:S02]  /*14790*/  IADD3 R23, R11, 0xe0, RZ ;  /* 0x000000e00b177810 */ /* 0x000fe40007ffe0ff */
[----:B--2---:R-:W-:Y:S02]  /*147a0*/  @!P3 LOP3.LUT R17, R20, 0xfffffffe, RZ, 0xc0, !PT ;  /* 0xfffffffe1411b812 */ /* 0x004fe400078ec0ff */
[----:B------:R1:W-:Y:S01]  /*147b0*/  @!P5 ST.E.64 [R12.64], R80 ;  /* 0x000000500c00d985 */ /* 0x0003e2000c101b12 */
[----:B------:R-:W-:Y:S01]  /*147c0*/  @!P4 IMAD.WIDE R20, R21, 0x4, R14 ;  /* 0x000000041514c825 */ /* 0x000fe200078e020e */
[----:B---3--:R-:W-:-:S03]  /*147d0*/  @!P1 LOP3.LUT R19, R22, 0xfffffffe, RZ, 0xc0, !PT ;  /* 0xfffffffe16139812 */ /* 0x008fc600078ec0ff */
[--C-:B------:R-:W-:Y:S01]  /*147e0*/  @!P3 IMAD.WIDE R16, R17, 0x4, R14.reuse ;  /* 0x000000041110b825 */ /* 0x100fe200078e020e */
[----:B------:R-:W-:Y:S02]  /*147f0*/  IADD3 R22, R11, 0xe8, RZ ;  /* 0x000000e80b167810 */ /* 0x000fe40007ffe0ff */
[----:B----4-:R-:W-:Y:S01]  /*14800*/  @!P6 LOP3.LUT R7, R8, 0xfffffffe, RZ, 0xc0, !PT ;  /* 0xfffffffe0807e812 */ /* 0x010fe200078ec0ff */
[----:B------:R-:W-:Y:S01]  /*14810*/  @!P1 IMAD.WIDE R18, R19, 0x4, R14 ;  /* 0x0000000413129825 */ /* 0x000fe200078e020e */
[----:B------:R-:W-:-:S03]  /*14820*/  IADD3 R8, R11, 0xf8, RZ ;  /* 0x000000f80b087810 */ /* 0x000fc60007ffe0ff */
[----:B------:R-:W-:-:S05]  /*14830*/  @!P6 IMAD.WIDE R6, R7, 0x4, R14 ;  /* 0x000000040706e825 */ /* 0x000fca00078e020e */
[----:B------:R2:W-:Y:S04]  /*14840*/  @!P6 ST.E.64 [R6.64], R84 ;  /* 0x000000540600e985 */ /* 0x0005e8000c101b12 */
[----:B------:R3:W-:Y:S04]  /*14850*/  @!P4 ST.E.64 [R20.64], R88 ;  /* 0x000000581400c985 */ /* 0x0007e8000c101b12 */
[----:B------:R-:W-:Y:S01]  /*14860*/  @!P3 ST.E.64 [R16.64], R92 ;  /* 0x0000005c1000b985 */ /* 0x000fe2000c101b12 */
[----:B------:R-:W-:Y:S02]  /*14870*/  ISETP.GE.AND P3, PT, R23, c[0x0][0x3c8], PT ;  /* 0x0000f20017007a0c */ /* 0x000fe40003f66270 */
[----:B-1----:R-:W-:-:S02]  /*14880*/  @!P2 LOP3.LUT R13, R0, 0xfffffffe, RZ, 0xc0, !PT ;  /* 0xfffffffe000da812 */ /* 0x002fc400078ec0ff */
[----:B------:R-:W-:-:S03]  /*14890*/  IADD3 R0, R11, 0xd0, RZ ;  /* 0x000000d00b007810 */ /* 0x000fc60007ffe0ff */
[----:B------:R-:W-:Y:S01]  /*148a0*/  @!P2 IMAD.WIDE R12, R13, 0x4, R14 ;  /* 0x000000040d0ca825 */ /* 0x000fe200078e020e */
[----:B------:R-:W-:-:S04]  /*148b0*/  ISETP.GE.AND P5, PT, R0, c[0x0][0x3c8], PT ;  /* 0x0000f20000007a0c */ /* 0x000fc80003fa6270 */
[----:B------:R1:W-:Y:S01]  /*148c0*/  @!P2 ST.E.64 [R12.64], R96 ;  /* 0x000000600c00a985 */ /* 0x0003e2000c101b12 */
[----:B------:R-:W-:Y:S02]  /*148d0*/  ISETP.GE.AND P2, PT, R22, c[0x0][0x3c8], PT ;  /* 0x0000f20016007a0c */ /* 0x000fe40003f46270 */
[----:B------:R-:W-:Y:S01]  /*148e0*/  @!P3 LEA.HI R23, R23, R23, RZ, 0x1 ;  /* 0x000000171717b211 */ /* 0x000fe200078f08ff */
[----:B------:R4:W-:Y:S03]  /*148f0*/  @!P1 ST.E.64 [R18.64], R100 ;  /* 0x0000006412009985 */ /* 0x0009e6000c101b12 */
[----:B------:R-:W-:Y:S02]  /*14900*/  @!P3 LOP3.LUT R23, R23, 0xfffffffe, RZ, 0xc0, !PT ;  /* 0xfffffffe1717b812 */ /* 0x000fe400078ec0ff */
[----:B--2---:R-:W-:Y:S02]  /*14910*/  @!P0 LOP3.LUT R7, R4, 0xfffffffe, RZ, 0xc0, !PT ;  /* 0xfffffffe04078812 */ /* 0x004fe400078ec0ff */
[----:B------:R-:W-:-:S02]  /*14920*/  IADD3 R4, R11, 0xd8, RZ ;  /* 0x000000d80b047810 */ /* 0x000fc40007ffe0ff */
[----:B---3--:R-:W-:Y:S01]  /*14930*/  IADD3 R20, R11, 0xf0, RZ ;  /* 0x000000f00b147810 */ /* 0x008fe20007ffe0ff */
[----:B------:R-:W-:Y:S01]  /*14940*/  @!P0 IMAD.WIDE R6, R7, 0x4, R14 ;  /* 0x0000000407068825 */ /* 0x000fe200078e020e */
[----:B------:R-:W-:Y:S02]  /*14950*/  ISETP.GE.AND P4, PT, R4, c[0x0][0x3c8], PT ;  /* 0x0000f20004007a0c */ /* 0x000fe40003f86270 */
[----:B------:R-:W-:Y:S02]  /*14960*/  ISETP.GE.AND P1, PT, R20, c[0x0][0x3c8], PT ;  /* 0x0000f20014007a0c */ /* 0x000fe40003f26270 */
[----:B------:R2:W-:Y:S01]  /*14970*/  @!P0 ST.E.64 [R6.64], R104 ;  /* 0x0000006806008985 */ /* 0x0005e2000c101b12 */
[----:B------:R-:W-:Y:S02]  /*14980*/  ISETP.GE.AND P0, PT, R8, c[0x0][0x3c8], PT ;  /* 0x0000f20008007a0c */ /* 0x000fe40003f06270 */
[----:B------:R-:W-:Y:S02]  /*14990*/  @!P5 LEA.HI R0, R0, R0, RZ, 0x1 ;  /* 0x000000000000d211 */ /* 0x000fe400078f08ff */
[----:B------:R-:W-:-:S04]  /*149a0*/  @!P2 LEA.HI R22, R22, R22, RZ, 0x1 ;  /* 0x000000161616a211 */ /* 0x000fc800078f08ff */
[----:B------:R-:W-:Y:S02]  /*149b0*/  @!P4 LEA.HI R4, R4, R4, RZ, 0x1 ;  /* 0x000000040404c211 */ /* 0x000fe400078f08ff */
[----:B------:R-:W-:Y:S02]  /*149c0*/  @!P1 LEA.HI R20, R20, R20, RZ, 0x1 ;  /* 0x0000001414149211 */ /* 0x000fe400078f08ff */
[----:B-1----:R-:W-:Y:S02]  /*149d0*/  @!P4 LOP3.LUT R13, R4, 0xfffffffe, RZ, 0xc0, !PT ;  /* 0xfffffffe040dc812 */ /* 0x002fe400078ec0ff */
[----:B------:R-:W-:Y:S02]  /*149e0*/  @!P0 LEA.HI R8, R8, R8, RZ, 0x1 ;  /* 0x0000000808088211 */ /* 0x000fe400078f08ff */
[----:B------:R-:W-:Y:S01]  /*149f0*/  @!P2 LOP3.LUT R17, R22, 0xfffffffe, RZ, 0xc0, !PT ;  /* 0xfffffffe1611a812 */ /* 0x000fe200078ec0ff */
[----:B------:R-:W-:Y:S01]  /*14a00*/  @!P4 IMAD.WIDE R12, R13, 0x4, R14 ;  /* 0x000000040d0cc825 */ /* 0x000fe200078e020e */
[----:B----4-:R-:W-:-:S02]  /*14a10*/  @!P1 LOP3.LUT R19, R20, 0xfffffffe, RZ, 0xc0, !PT ;  /* 0xfffffffe14139812 */ /* 0x010fc400078ec0ff */
[----:B------:R-:W-:Y:S01]  /*14a20*/  @!P0 LOP3.LUT R21, R8, 0xfffffffe, RZ, 0xc0, !PT ;  /* 0xfffffffe08158812 */ /* 0x000fe200078ec0ff */
[----:B------:R-:W-:-:S04]  /*14a30*/  @!P3 IMAD.WIDE R22, R23, 0x4, R14 ;  /* 0x000000041716b825 */ /* 0x000fc800078e020e */
[----:B------:R-:W-:Y:S01]  /*14a40*/  @!P2 IMAD.WIDE R16, R17, 0x4, R14 ;  /* 0x000000041110a825 */ /* 0x000fe200078e020e */
[----:B--2---:R-:W-:-:S03]  /*14a50*/  @!P5 LOP3.LUT R7, R0, 0xfffffffe, RZ, 0xc0, !PT ;  /* 0xfffffffe0007d812 */ /* 0x004fc600078ec0ff */
[----:B------:R-:W-:-:S04]  /*14a60*/  @!P1 IMAD.WIDE R18, R19, 0x4, R14 ;  /* 0x0000000413129825 */ /* 0x000fc800078e020e */
[----:B------:R-:W-:-:S04]  /*14a70*/  @!P5 IMAD.WIDE R6, R7, 0x4, R14 ;  /* 0x000000040706d825 */ /* 0x000fc800078e020e */
[----:B------:R-:W-:Y:S01]  /*14a80*/  @!P0 IMAD.WIDE R14, R21, 0x4, R14 ;  /* 0x00000004150e8825 */ /* 0x000fe200078e020e */
[----:B------:R1:W-:Y:S04]  /*14a90*/  @!P5 ST.E.64 [R6.64], R108 ;  /* 0x0000006c0600d985 */ /* 0x0003e8000c101b12 */
[----:B------:R1:W-:Y:S04]  /*14aa0*/  @!P4 ST.E.64 [R12.64], R112 ;  /* 0x000000700c00c985 */ /* 0x0003e8000c101b12 */
[----:B------:R1:W-:Y:S04]  /*14ab0*/  @!P3 ST.E.64 [R22.64], R116 ;  /* 0x000000741600b985 */ /* 0x0003e8000c101b12 */
[----:B------:R1:W-:Y:S04]  /*14ac0*/  @!P2 ST.E.64 [R16.64], R120 ;  /* 0x000000781000a985 */ /* 0x0003e8000c101b12 */
[----:B------:R1:W-:Y:S04]  /*14ad0*/  @!P1 ST.E.64 [R18.64], R124 ;  /* 0x0000007c12009985 */ /* 0x0003e8000c101b12 */
[----:B------:R1:W-:Y:S02]  /*14ae0*/  @!P0 ST.E.64 [R14.64], R128 ;  /* 0x000000800e008985 */ /* 0x0003e4000c101b12 */
.L_x_2017:
[----:B------:R-:W-:Y:S05]  /*14af0*/  BSYNC B0 ;  /* 0x0000000000007941 */ /* 0x000fea0003800000 */
.L_x_2016:
[----:B------:R-:W-:Y:S01]  /*14b00*/  ISETP.NE.AND P0, PT, R5, RZ, PT ;  /* 0x000000ff0500720c */ /* 0x000fe20003f05270 */
[----:B-1----:R1:W3:Y:S04]  /*14b10*/  SHFL.IDX PT, R13, R10, 0x1, 0x1c1f ;  /* 0x003c1f000a0d7f89 */ /* 0x0022e800000e0000 */
[----:B------:R1:W4:Y:S08]  /*14b20*/  SHFL.IDX PT, R12, R9, 0x1, 0x1c1f ;  /* 0x003c1f00090c7f89 */ /* 0x00033000000e0000 */
        /* <DEDUP_REMOVED lines=12> */
[--C-:B-1-34-:R-:W-:Y:S01]  /*14bf0*/  @!P2 IMAD.WIDE R8, R11, 0x4, R12.reuse ;  /* 0x000000040b08a825 */ /* 0x11afe200078e020c */
[----:B------:R-:W-:Y:S02]  /*14c00*/  @!P1 LOP3.LUT R6, R6, 0xfffffffe, RZ, 0xc0, !PT ;  /* 0xfffffffe06069812 */ /* 0x000fe400078ec0ff */
[----:B------:R-:W-:Y:S02]  /*14c10*/  @!P0 LOP3.LUT R5, R5, 0xfffffffe, RZ, 0xc0, !PT ;  /* 0xfffffffe05058812 */ /* 0x000fe400078ec0ff */
[C---:B------:R-:W-:Y:S01]  /*14c20*/  IADD3 R18, R11.reuse, 0x28, RZ ;  /* 0x000000280b127810 */ /* 0x040fe20007ffe0ff */
[--C-:B------:R-:W-:Y:S01]  /*14c30*/  @!P1 IMAD.WIDE R6, R6, 0x4, R12.reuse ;  /* 0x0000000406069825 */ /* 0x100fe200078e020c */
[C---:B------:R-:W-:Y:S01]  /*14c40*/  IADD3 R17, R11.reuse, 0x30, RZ ;  /* 0x000000300b117810 */ /* 0x040fe20007ffe0ff */
[----:B------:R1:W-:Y:S01]  /*14c50*/  @!P2 ST.E.64 [R8.64], R162 ;  /* 0x000000a20800a985 */ /* 0x0003e2000c101b12 */
[----:B------:R-:W-:Y:S01]  /*14c60*/  IADD3 R16, R11, 0x38, RZ ;  /* 0x000000380b107810 */ /* 0x000fe20007ffe0ff */
[----:B--2---:R-:W-:Y:S01]  /*14c70*/  @!P0 IMAD.WIDE R14, R5, 0x4, R12 ;  /* 0x00000004050e8825 */ /* 0x004fe200078e020c */
[C---:B------:R-:W-:Y:S01]  /*14c80*/  IADD3 R10, R11.reuse, 0x40, RZ ;  /* 0x000000400b0a7810 */ /* 0x040fe20007ffe0ff */
[----:B------:R2:W-:Y:S01]  /*14c90*/  @!P1 ST.E.64 [R6.64], R158 ;  /* 0x0000009e06009985 */ /* 0x0005e2000c101b12 */
[----:B------:R-:W-:-:S02]  /*14ca0*/  IADD3 R5, R11, 0x48, RZ ;  /* 0x000000480b057810 */ /* 0x000fc40007ffe0ff */
[----:B------:R-:W-:Y:S01]  /*14cb0*/  ISETP.GE.AND P4, PT, R18, c[0x0][0x3c8], PT ;  /* 0x0000f20012007a0c */ /* 0x000fe20003f86270 */
[----:B------:R3:W-:Y:S01]  /*14cc0*/  @!P0 ST.E.64 [R14.64], R154 ;  /* 0x0000009a0e008985 */ /* 0x0007e2000c101b12 */
[----:B------:R-:W-:Y:S02]  /*14cd0*/  ISETP.GE.AND P3, PT, R17, c[0x0][0x3c8], PT ;  /* 0x0000f20011007a0c */ /* 0x000fe40003f66270 */
[----:B------:R-:W-:Y:S02]  /*14ce0*/  ISETP.GE.AND P2, PT, R16, c[0x0][0x3c8], PT ;  /* 0x0000f20010007a0c */ /* 0x000fe40003f46270 */
[----:B------:R-:W-:Y:S02]  /*14cf0*/  ISETP.GE.AND P1, PT, R10, c[0x0][0x3c8], PT ;  /* 0x0000f2000a007a0c */ /* 0x000fe40003f26270 */
[----:B------:R-:W-:Y:S02]  /*14d00*/  @!P6 LEA.HI R4, R4, R4, RZ, 0x1 ;  /* 0x000000040404e211 */ /* 0x000fe400078f08ff */
[----:B------:R-:W-:-:S02]  /*14d10*/  ISETP.GE.AND P0, PT, R5, c[0x0][0x3c8], PT ;  /* 0x0000f20005007a0c */ /* 0x000fc40003f06270 */
[----:B------:R-:W-:Y:S02]  /*14d20*/  @!P5 LEA.HI R0, R0, R0, RZ, 0x1 ;  /* 0x000000000000d211 */ /* 0x000fe400078f08ff */
[----:B------:R-:W-:Y:S02]  /*14d30*/  @!P4 LEA.HI R18, R18, R18, RZ, 0x1 ;  /* 0x000000121212c211 */ /* 0x000fe400078f08ff */
[----:B------:R-:W-:Y:S02]  /*14d40*/  @!P3 LEA.HI R17, R17, R17, RZ, 0x1 ;  /* 0x000000111111b211 */ /* 0x000fe400078f08ff */
[----:B------:R-:W-:Y:S02]  /*14d50*/  @!P2 LEA.HI R16, R16, R16, RZ, 0x1 ;  /* 0x000000101010a211 */ /* 0x000fe400078f08ff */
[----:B------:R-:W-:Y:S02]  /*14d60*/  @!P1 LEA.HI R10, R10, R10, RZ, 0x1 ;  /* 0x0000000a0a0a9211 */ /* 0x000fe400078f08ff */
[----:B-1----:R-:W-:-:S02]  /*14d70*/  @!P5 LOP3.LUT R9, R0, 0xfffffffe, RZ, 0xc0, !PT ;  /* 0xfffffffe0009d812 */ /* 0x002fc400078ec0ff */
[----:B------:R-:W-:Y:S02]  /*14d80*/  IADD3 R0, R11, 0x58, RZ ;  /* 0x000000580b007810 */ /* 0x000fe40007ffe0ff */
[----:B--2---:R-:W-:Y:S01]  /*14d90*/  @!P6 LOP3.LUT R7, R4, 0xfffffffe, RZ, 0xc0, !PT ;  /* 0xfffffffe0407e812 */ /* 0x004fe200078ec0ff */
[--C-:B------:R-:W-:Y:S01]  /*14da0*/  @!P5 IMAD.WIDE R8, R9, 0x4, R12.reuse ;  /* 0x000000040908d825 */ /* 0x100fe200078e020c */
[----:B------:R-:W-:Y:S02]  /*14db0*/  IADD3 R4, R11, 0x50, RZ ;  /* 0x000000500b047810 */ /* 0x000fe40007ffe0ff */
[----:B------:R-:W-:Y:S01]  /*14dc0*/  @!P0 LEA.HI R5, R5, R5, RZ, 0x1 ;  /* 0x0000000505058211 */ /* 0x000fe200078f08ff */
[----:B------:R-:W-:Y:S01]  /*14dd0*/  @!P6 IMAD.WIDE R6, R7, 0x4, R12 ;  /* 0x000000040706e825 */ /* 0x000fe200078e020c */
[----:B---3--:R-:W-:Y:S02]  /*14de0*/  @!P4 LOP3.LUT R15, R18, 0xfffffffe, RZ, 0xc0, !PT ;  /* 0xfffffffe120fc812 */ /* 0x008fe400078ec0ff */
[----:B------:R-:W-:-:S02]  /*14df0*/  @!P3 LOP3.LUT R17, R17, 0xfffffffe, RZ, 0xc0, !PT ;  /* 0xfffffffe1111b812 */ /* 0x000fc400078ec0ff */
[----:B------:R1:W-:Y:S01]  /*14e00*/  @!P6 ST.E.64 [R6.64], R150 ;  /* 0x000000960600e985 */ /* 0x0003e2000c101b12 */
[----:B------:R-:W-:Y:S01]  /*14e10*/  ISETP.GE.AND P6, PT, R4, c[0x0][0x3c8], PT ;  /* 0x0000f20004007a0c */ /* 0x000fe20003fc6270 */
[--C-:B------:R-:W-:Y:S01]  /*14e20*/  @!P4 IMAD.WIDE R14, R15, 0x4, R12.reuse ;  /* 0x000000040f0ec825 */ /* 0x100fe200078e020c */
[----:B------:R-:W-:Y:S01]  /*14e30*/  @!P0 LOP3.LUT R5, R5, 0xfffffffe, RZ, 0xc0, !PT ;  /* 0xfffffffe05058812 */ /* 0x000fe200078ec0ff */
[----:B------:R2:W-:Y:S01]  /*14e40*/  @!P5 ST.E.64 [R8.64], R146 ;  /* 0x000000920800d985 */ /* 0x0005e2000c101b12 */
[----:B------:R-:W-:Y:S02]  /*14e50*/  ISETP.GE.AND P5, PT, R0, c[0x0][0x3c8], PT ;  /* 0x0000f20000007a0c */ /* 0x000fe40003fa6270 */
[----:B------:R-:W-:Y:S01]  /*14e60*/  IADD3 R22, R11, 0x60, RZ ;  /* 0x000000600b167810 */ /* 0x000fe20007ffe0ff */
[----:B------:R-:W-:Y:S01]  /*14e70*/  @!P0 IMAD.WIDE R18, R5, 0x4, R12 ;  /* 0x0000000405128825 */ /* 0x000fe200078e020c */
[C---:B------:R-:W-:Y:S01]  /*14e80*/  IADD3 R21, R11.reuse, 0x68, RZ ;  /* 0x000000680b157810 */ /* 0x040fe20007ffe0ff */
[----:B------:R3:W-:Y:S01]  /*14e90*/  @!P4 ST.E.64 [R14.64], R142 ;  /* 0x0000008e0e00c985 */ /* 0x0007e2000c101b12 */
[----:B------:R-:W-:-:S02]  /*14ea0*/  IADD3 R20, R11, 0x70, RZ ;  /* 0x000000700b147810 */ /* 0x000fc40007ffe0ff */
[----:B------:R-:W-:Y:S02]  /*14eb0*/  IADD3 R5, R11, 0x80, RZ ;  /* 0x000000800b057810 */ /* 0x000fe40007ffe0ff */
[----:B------:R-:W-:Y:S02]  /*14ec0*/  ISETP.GE.AND P4, PT, R22, c[0x0][0x3c8], PT ;  /* 0x0000f20016007a0c */ /* 0x000fe40003f86270 */
[----:B------:R-:W-:Y:S02]  /*14ed0*/  @!P6 LEA.HI R4, R4, R4, RZ, 0x1 ;  /* 0x000000040404e211 */ /* 0x000fe400078f08ff */
[----:B------:R-:W-:-:S09]  /*14ee0*/  @!P5 LEA.HI R0, R0, R0, RZ, 0x1 ;  /* 0x000000000000d211 */ /* 0x000fd200078f08ff */
[----:B------:R-:W-:Y:S02]  /*14ef0*/  @!P4 LEA.HI R22, R22, R22, RZ, 0x1 ;  /* 0x000000161616c211 */ /* 0x000fe400078f08ff */
[----:B-1----:R-:W-:Y:S01]  /*14f00*/  @!P2 LOP3.LUT R7, R16, 0xfffffffe, RZ, 0xc0, !PT ;  /* 0xfffffffe1007a812 */ /* 0x002fe200078ec0ff */
[----:B------:R-:W-:Y:S01]  /*14f10*/  @!P3 IMAD.WIDE R16, R17, 0x4, R12 ;  /* 0x000000041110b825 */ /* 0x000fe200078e020c */
[----:B--2---:R-:W-:-:S03]  /*14f20*/  @!P1 LOP3.LUT R9, R10, 0xfffffffe, RZ, 0xc0, !PT ;  /* 0xfffffffe0a099812 */ /* 0x004fc600078ec0ff */
[--C-:B------:R-:W-:Y:S01]  /*14f30*/  @!P2 IMAD.WIDE R6, R7, 0x4, R12.reuse ;  /* 0x000000040706a825 */ /* 0x100fe200078e020c */
[----:B------:R-:W-:Y:S01]  /*14f40*/  IADD3 R10, R11, 0x78, RZ ;  /* 0x000000780b0a7810 */ /* 0x000fe20007ffe0ff */
[----:B------:R1:W-:Y:S01]  /*14f50*/  @!P3 ST.E.64 [R16.64], R138 ;  /* 0x0000008a1000b985 */ /* 0x0003e2000c101b12 */
[----:B------:R-:W-:Y:S01]  /*14f60*/  ISETP.GE.AND P3, PT, R21, c[0x0][0x3c8], PT ;  /* 0x0000f20015007a0c */ /* 0x000fe20003f66270 */
[--C-:B------:R-:W-:Y:S01]  /*14f70*/  @!P1 IMAD.WIDE R8, R9, 0x4, R12.reuse ;  /* 0x0000000409089825 */ /* 0x100fe200078e020c */
[----:B---3--:R-:W-:Y:S01]  /*14f80*/  @!P4 LOP3.LUT R15, R22, 0xfffffffe, RZ, 0xc0, !PT ;  /* 0xfffffffe160fc812 */ /* 0x008fe200078ec0ff */
[----:B------:R2:W-:Y:S01]  /*14f90*/  @!P2 ST.E.64 [R6.64], R134 ;  /* 0x000000860600a985 */ /* 0x0005e2000c101b12 */
[----:B------:R-:W-:Y:S02]  /*14fa0*/  ISETP.GE.AND P2, PT, R20, c[0x0][0x3c8], PT ;  /* 0x0000f20014007a0c */ /* 0x000fe40003f46270 */
[----:B------:R-:W-:Y:S01]  /*14fb0*/  IADD3 R22, R11, 0x98, RZ ;  /* 0x000000980b167810 */ /* 0x000fe20007ffe0ff */
[----:B------:R3:W-:Y:S01]  /*14fc0*/  @!P1 ST.E.64 [R8.64], R38 ;  /* 0x0000002608009985 */ /* 0x0007e2000c101b12 */
[----:B------:R-:W-:Y:S01]  /*14fd0*/  ISETP.GE.AND P1, PT, R10, c[0x0][0x3c8], PT ;  /* 0x0000f2000a007a0c */ /* 0x000fe20003f26270 */
[----:B------:R-:W-:-:S02]  /*14fe0*/  @!P4 IMAD.WIDE R14, R15, 0x4, R12 ;  /* 0x000000040f0ec825 */ /* 0x000fc400078e020c */
[----:B------:R4:W-:Y:S01]  /*14ff0*/  @!P0 ST.E.64 [R18.64], R42 ;  /* 0x0000002a12008985 */ /* 0x0009e2000c101b12 */
[----:B------:R-:W-:Y:S02]  /*15000*/  ISETP.GE.AND P0, PT, R5, c[0x0][0x3c8], PT ;  /* 0x0000f20005007a0c */ /* 0x000fe40003f06270 */
[----:B------:R-:W-:-:S03]  /*15010*/  @!P3 LEA.HI R21, R21, R21, RZ, 0x1 ;  /* 0x000000151515b211 */ /* 0x000fc600078f08ff */
[----:B------:R-:W-:Y:S02]  /*15020*/  @!P2 LEA.HI R20, R20, R20, RZ, 0x1 ;  /* 0x000000141414a211 */ /* 0x000fe400078f08ff */
[----:B------:R-:W-:Y:S02]  /*15030*/  @!P3 LOP3.LUT R21, R21, 0xfffffffe, RZ, 0xc0, !PT ;  /* 0xfffffffe1515b812 */ /* 0x000fe400078ec0ff */
[----:B------:R-:W-:-:S04]  /*15040*/  @!P1 LEA.HI R10, R10, R10, RZ, 0x1 ;  /* 0x0000000a0a0a9211 */ /* 0x000fc800078f08ff */
[----:B------:R-:W-:Y:S01]  /*15050*/  @!P0 LEA.HI R5, R5, R5, RZ, 0x1 ;  /* 0x0000000505058211 */ /* 0x000fe200078f08ff */
[----:B-1----:R-:W-:-:S03]  /*15060*/  @!P3 IMAD.WIDE R16, R21, 0x4, R12 ;  /* 0x000000041510b825 */ /* 0x002fc600078e020c */
[----:B------:R-:W-:Y:S02]  /*15070*/  @!P0 LOP3.LUT R5, R5, 0xfffffffe, RZ, 0xc0, !PT ;  /* 0xfffffffe05058812 */ /* 0x000fe400078ec0ff */
[C---:B------:R-:W-:Y:S02]  /*15080*/  IADD3 R21, R11.reuse, 0xa0, RZ ;  /* 0x000000a00b157810 */ /* 0x040fe40007ffe0ff */
[----:B--2---:R-:W-:Y:S02]  /*15090*/  @!P6 LOP3.LUT R7, R4, 0xfffffffe, RZ, 0xc0, !PT ;  /* 0xfffffffe0407e812 */ /* 0x004fe400078ec0ff */
[----:B------:R-:W-:Y:S02]  /*150a0*/  IADD3 R4, R11, 0x88, RZ ;  /* 0x000000880b047810 */ /* 0x000fe40007ffe0ff */
[----:B---3--:R-:W-:Y:S01]  /*150b0*/  @!P5 LOP3.LUT R9, R0, 0xfffffffe, RZ, 0xc0, !PT ;  /* 0xfffffffe0009d812 */ /* 0x008fe200078ec0ff */
[----:B------:R-:W-:Y:S01]  /*150c0*/  @!P6 IMAD.WIDE R6, R7, 0x4, R12 ;  /* 0x000000040706e825 */ /* 0x000fe200078e020c */
[----:B------:R-:W-:-:S03]  /*150d0*/  IADD3 R0, R11, 0x90, RZ ;  /* 0x000000900b007810 */ /* 0x000fc60007ffe0ff */
[--C-:B------:R-:W-:Y:S01]  /*150e0*/  @!P5 IMAD.WIDE R8, R9, 0x4, R12.reuse ;  /* 0x000000040908d825 */ /* 0x100fe200078e020c */
[----:B------:R1:W-:Y:S01]  /*150f0*/  @!P6 ST.E.64 [R6.64], R46 ;  /* 0x0000002e0600e985 */ /* 0x0003e2000c101b12 */
[----:B------:R-:W-:Y:S02]  /*15100*/  ISETP.GE.AND P6, PT, R4, c[0x0][0x3c8], PT ;  /* 0x0000f20004007a0c */ /* 0x000fe40003fc6270 */
[----:B----4-:R-:W-:Y:S01]  /*15110*/  @!P0 IMAD.WIDE R18, R5, 0x4, R12 ;  /* 0x0000000405128825 */ /* 0x010fe200078e020c */
[----:B------:R2:W-:Y:S01]  /*15120*/  @!P5 ST.E.64 [R8.64], R50 ;  /* 0x000000320800d985 */ /* 0x0005e2000c101b12 */
[----:B------:R-:W-:Y:S02]  /*15130*/  ISETP.GE.AND P5, PT, R0, c[0x0][0x3c8], PT ;  /* 0x0000f20000007a0c */ /* 0x000fe40003fa6270 */
[----:B------:R-:W-:Y:S01]  /*15140*/  IADD3 R5, R11, 0xb8, RZ ;  /* 0x000000b80b057810 */ /* 0x000fe20007ffe0ff */
[----:B------:R3:W-:Y:S01]  /*15150*/  @!P4 ST.E.64 [R14.64], R54 ;  /* 0x000000360e00c985 */ /* 0x0007e2000c101b12 */
[----:B------:R-:W-:-:S03]  /*15160*/  ISETP.GE.AND P4, PT, R22, c[0x0][0x3c8], PT ;  /* 0x0000f20016007a0c */ /* 0x000fc60003f86270 */
[----:B------:R4:W-:Y:S01]  /*15170*/  @!P3 ST.E.64 [R16.64], R58 ;  /* 0x0000003a1000b985 */ /* 0x0009e2000c101b12 */
[----:B------:R-:W-:Y:S02]  /*15180*/  ISETP.GE.AND P3, PT, R21, c[0x0][0x3c8], PT ;  /* 0x0000f20015007a0c */ /* 0x000fe40003f66270 */
[----:B------:R-:W-:-:S03]  /*15190*/  @!P6 LEA.HI R4, R4, R4, RZ, 0x1 ;  /* 0x000000040404e211 */ /* 0x000fc600078f08ff */
[----:B------:R-:W-:-:S04]  /*151a0*/  @!P5 LEA.HI R0, R0, R0, RZ, 0x1 ;  /* 0x000000000000d211 */ /* 0x000fc800078f08ff */
[----:B------:R-:W-:-:S04]  /*151b0*/  @!P4 LEA.HI R22, R22, R22, RZ, 0x1 ;  /* 0x000000161616c211 */ /* 0x000fc800078f08ff */
[----:B------:R-:W-:Y:S02]  /*151c0*/  @!P3 LEA.HI R21, R21, R21, RZ, 0x1 ;  /* 0x000000151515b211 */ /* 0x000fe400078f08ff */
[----:B-1----:R-:W-:Y:S02]  /*151d0*/  @!P2 LOP3.LUT R7, R20, 0xfffffffe, RZ, 0xc0, !PT ;  /* 0xfffffffe1407a812 */ /* 0x002fe400078ec0ff */
[----:B------:R-:W-:Y:S02]  /*151e0*/  IADD3 R20, R11, 0xa8, RZ ;  /* 0x000000a80b147810 */ /* 0x000fe40007ffe0ff */
[----:B--2---:R-:W-:Y:S01]  /*151f0*/  @!P1 LOP3.LUT R9, R10, 0xfffffffe, RZ, 0xc0, !PT ;  /* 0xfffffffe0a099812 */ /* 0x004fe200078ec0ff */
[--C-:B------:R-:W-:Y:S01]  /*15200*/  @!P2 IMAD.WIDE R6, R7, 0x4, R12.reuse ;  /* 0x000000040706a825 */ /* 0x100fe200078e020c */
[----:B------:R-:W-:Y:S02]  /*15210*/  IADD3 R10, R11, 0xb0, RZ ;  /* 0x000000b00b0a7810 */ /* 0x000fe40007ffe0ff */
[----:B---3--:R-:W-:Y:S01]  /*15220*/  @!P4 LOP3.LUT R15, R22, 0xfffffffe, RZ, 0xc0, !PT ;  /* 0xfffffffe160fc812 */ /* 0x008fe200078ec0ff */
[----:B------:R-:W-:Y:S01]  /*15230*/  @!P1 IMAD.WIDE R8, R9, 0x4, R12 ;  /* 0x0000000409089825 */ /* 0x000fe200078e020c */
[----:B------:R1:W-:Y:S01]  /*15240*/  @!P2 ST.E.64 [R6.64], R62 ;  /* 0x0000003e0600a985 */ /* 0x0003e2000c101b12 */
[----:B------:R-:W-:-:S02]  /*15250*/  ISETP.GE.AND P2, PT, R20, c[0x0][0x3c8], PT ;  /* 0x0000f20014007a0c */ /* 0x000fc40003f46270 */
[----:B------:R-:W-:Y:S01]  /*15260*/  @!P3 LOP3.LUT R21, R21, 0xfffffffe, RZ, 0xc0, !PT ;  /* 0xfffffffe1515b812 */ /* 0x000fe200078ec0ff */
[----:B------:R2:W-:Y:S01]  /*15270*/  @!P1 ST.E.64 [R8.64], R66 ;  /* 0x0000004208009985 */ /* 0x0005e2000c101b12 */
[----:B------:R-:W-:Y:S01]  /*15280*/  ISETP.GE.AND P1, PT, R10, c[0x0][0x3c8], PT ;  /* 0x0000f2000a007a0c */ /* 0x000fe20003f26270 */
[--C-:B------:R-:W-:Y:S01]  /*15290*/  @!P4 IMAD.WIDE R14, R15, 0x4, R12.reuse ;  /* 0x000000040f0ec825 */ /* 0x100fe200078e020c */
[----:B------:R-:W-:Y:S01]  /*152a0*/  IADD3 R22, R11, 0xd0, RZ ;  /* 0x000000d00b167810 */ /* 0x000fe20007ffe0ff */
[----:B------:R3:W-:Y:S01]  /*152b0*/  @!P0 ST.E.64 [R18.64], R70 ;  /* 0x0000004612008985 */ /* 0x0007e2000c101b12 */
[----:B------:R-:W-:Y:S01]  /*152c0*/  ISETP.GE.AND P0, PT, R5, c[0x0][0x3c8], PT ;  /* 0x0000f20005007a0c */ /* 0x000fe20003f06270 */
[----:B----4-:R-:W-:Y:S01]  /*152d0*/  @!P3 IMAD.WIDE R16, R21, 0x4, R12 ;  /* 0x000000041510b825 */ /* 0x010fe200078e020c */
[----:B------:R-:W-:-:S03]  /*152e0*/  IADD3 R21, R11, 0xd8, RZ ;  /* 0x000000d80b157810 */ /* 0x000fc60007ffe0ff */
[----:B------:R-:W-:-:S04]  /*152f0*/  @!P2 LEA.HI R20, R20, R20, RZ, 0x1 ;  /* 0x000000141414a211 */ /* 0x000fc800078f08ff */
[----:B------:R-:W-:-:S04]  /*15300*/  @!P1 LEA.HI R10, R10, R10, RZ, 0x1 ;  /* 0x0000000a0a0a9211 */ /* 0x000fc800078f08ff */
[----:B------:R-:W-:-:S04]  /*15310*/  @!P0 LEA.HI R5, R5, R5, RZ, 0x1 ;  /* 0x0000000505058211 */ /* 0x000fc800078f08ff */
[----:B------:R-:W-:Y:S02]  /*15320*/  @!P0 LOP3.LUT R5, R5, 0xfffffffe, RZ, 0xc0, !PT ;  /* 0xfffffffe05058812 */ /* 0x000fe400078ec0ff */
[----:B-1----:R-:W-:Y:S02]  /*15330*/  @!P6 LOP3.LUT R7, R4, 0xfffffffe, RZ, 0xc0, !PT ;  /* 0xfffffffe0407e812 */ /* 0x002fe400078ec0ff */
[----:B------:R-:W-:Y:S02]  /*15340*/  IADD3 R4, R11, 0xc0, RZ ;  /* 0x000000c00b047810 */ /* 0x000fe40007ffe0ff */
[----:B--2---:R-:W-:Y:S01]  /*15350*/  @!P5 LOP3.LUT R9, R0, 0xfffffffe, RZ, 0xc0, !PT ;  /* 0xfffffffe0009d812 */ /* 0x004fe200078ec0ff */
[----:B------:R-:W-:Y:S01]  /*15360*/  @!P6 IMAD.WIDE R6, R7, 0x4, R12 ;  /* 0x000000040706e825 */ /* 0x000fe200078e020c */
[----:B------:R-:W-:-:S03]  /*15370*/  IADD3 R0, R11, 0xc8, RZ ;  /* 0x000000c80b007810 */ /* 0x000fc60007ffe0ff */
[--C-:B------:R-:W-:Y:S01]  /*15380*/  @!P5 IMAD.WIDE R8, R9, 0x4, R12.reuse ;  /* 0x000000040908d825 */ /* 0x100fe200078e020c */
[----:B------:R1:W-:Y:S01]  /*15390*/  @!P6 ST.E.64 [R6.64], R74 ;  /* 0x0000004a0600e985 */ /* 0x0003e2000c101b12 */
[----:B------:R-:W-:Y:S02]  /*153a0*/  ISETP.GE.AND P6, PT, R4, c[0x0][0x3c8], PT ;  /* 0x0000f20004007a0c */ /* 0x000fe40003fc6270 */
[----:B---3--:R-:W-:Y:S01]  /*153b0*/  @!P0 IMAD.WIDE R18, R5, 0x4, R12 ;  /* 0x0000000405128825 */ /* 0x008fe200078e020c */
        /* <DEDUP_REMOVED lines=20> */
[----:B------:R-:W-:Y:S01]  /*15500*/  @!P6 IMAD.WIDE R2, R3, 0x4, R12 ;  /* 0x000000040302e825 */ /* 0x000fe200078e020c */
[----:B------:R2:W-:Y:S01]  /*15510*/  @!P1 ST.E.64 [R8.64], R94 ;  /* 0x0000005e08009985 */ /* 0x0005e2000c101b12 */
[----:B------:R-:W-:Y:S02]  /*15520*/  ISETP.GE.AND P1, PT, R10, c[0x0][0x3c8], PT ;  /* 0x0000f2000a007a0c */ /* 0x000fe40003f26270 */
[----:B------:R-:W-:Y:S01]  /*15530*/  @!P3 LOP3.LUT R21, R21, 0xfffffffe, RZ, 0xc0, !PT ;  /* 0xfffffffe1515b812 */ /* 0x000fe200078ec0ff */
[----:B------:R-:W-:Y:S01]  /*15540*/  @!P0 ST.E.64 [R18.64], R98 ;  /* 0x0000006212008985 */ /* 0x000fe2000c101b12 */
[----:B------:R-:W-:Y:S02]  /*15550*/  ISETP.GE.AND P0, PT, R5, c[0x0][0x3c8], PT ;  /* 0x0000f20005007a0c */ /* 0x000fe40003f06270 */
[----:B------:R-:W-:Y:S01]  /*15560*/  IADD3 R11, R11, 0xf8, RZ ;  /* 0x000000f80b0b7810 */ /* 0x000fe20007ffe0ff */
[----:B------:R3:W-:Y:S02]  /*15570*/  @!P6 ST.E.64 [R2.64], R102 ;  /* 0x000000660200e985 */ /* 0x0007e4000c101b12 */
[----:B------:R-:W-:-:S04]  /*15580*/  @!P2 LEA.HI R20, R20, R20, RZ, 0x1 ;  /* 0x000000141414a211 */ /* 0x000fc800078f08ff */
[----:B------:R-:W-:Y:S02]  /*15590*/  @!P1 LEA.HI R10, R10, R10, RZ, 0x1 ;  /* 0x0000000a0a0a9211 */ /* 0x000fe400078f08ff */
[----:B------:R-:W-:Y:S02]  /*155a0*/  @!P2 LOP3.LUT R15, R20, 0xfffffffe, RZ, 0xc0, !PT ;  /* 0xfffffffe140fa812 */ /* 0x000fe400078ec0ff */
[----:B------:R-:W-:Y:S02]  /*155b0*/  @!P0 LEA.HI R5, R5, R5, RZ, 0x1 ;  /* 0x0000000505058211 */ /* 0x000fe400078f08ff */
[----:B----4-:R-:W-:Y:S02]  /*155c0*/  @!P1 LOP3.LUT R17, R10, 0xfffffffe, RZ, 0xc0, !PT ;  /* 0xfffffffe0a119812 */ /* 0x010fe400078ec0ff */
[----:B------:R-:W-:Y:S02]  /*155d0*/  @!P0 LOP3.LUT R5, R5, 0xfffffffe, RZ, 0xc0, !PT ;  /* 0xfffffffe05058812 */ /* 0x000fe400078ec0ff */
[----:B-1----:R-:W-:-:S03]  /*155e0*/  @!P5 LOP3.LUT R7, R0, 0xfffffffe, RZ, 0xc0, !PT ;  /* 0xfffffffe0007d812 */ /* 0x002fc600078ec0ff */
[----:B------:R-:W-:Y:S01]  /*155f0*/  @!P0 IMAD.WIDE R4, R5, 0x4, R12 ;  /* 0x0000000405048825 */ /* 0x000fe200078e020c */
[----:B--2---:R-:W-:-:S03]  /*15600*/  @!P4 LOP3.LUT R9, R22, 0xfffffffe, RZ, 0xc0, !PT ;  /* 0xfffffffe1609c812 */ /* 0x004fc600078ec0ff */
[----:B------:R-:W-:-:S05]  /*15610*/  @!P5 IMAD.WIDE R6, R7, 0x4, R12 ;  /* 0x000000040706d825 */ /* 0x000fca00078e020c */
[----:B------:R1:W-:Y:S01]  /*15620*/  @!P5 ST.E.64 [R6.64], R106 ;  /* 0x0000006a0600d985 */ /* 0x0003e2000c101b12 */
[----:B---3--:R-:W-:-:S04]  /*15630*/  @!P4 IMAD.WIDE R2, R9, 0x4, R12 ;  /* 0x000000040902c825 */ /* 0x008fc800078e020c */
[--C-:B------:R-:W-:Y:S01]  /*15640*/  @!P2 IMAD.WIDE R8, R15, 0x4, R12.reuse ;  /* 0x000000040f08a825 */ /* 0x100fe200078e020c */
[----:B------:R2:W-:Y:S03]  /*15650*/  @!P4 ST.E.64 [R2.64], R110 ;  /* 0x0000006e0200c985 */ /* 0x0005e6000c101b12 */
[----:B------:R-:W-:-:S04]  /*15660*/  @!P1 IMAD.WIDE R14, R17, 0x4, R12 ;  /* 0x00000004110e9825 */ /* 0x000fc800078e020c */
[----:B-1----:R-:W-:-:S05]  /*15670*/  @!P3 IMAD.WIDE R6, R21, 0x4, R12 ;  /* 0x000000041506b825 */ /* 0x002fca00078e020c */
[----:B------:R2:W-:Y:S04]  /*15680*/  @!P3 ST.E.64 [R6.64], R114 ;  /* 0x000000720600b985 */ /* 0x0005e8000c101b12 */
[----:B------:R2:W-:Y:S04]  /*15690*/  @!P2 ST.E.64 [R8.64], R118 ;  /* 0x000000760800a985 */ /* 0x0005e8000c101b12 */
[----:B------:R2:W-:Y:S04]  /*156a0*/  @!P1 ST.E.64 [R14.64], R122 ;  /* 0x0000007a0e009985 */ /* 0x0005e8000c101b12 */
[----:B------:R2:W-:Y:S01]  /*156b0*/  @!P0 ST.E.64 [R4.64], R126 ;  /* 0x0000007e04008985 */ /* 0x0005e2000c101b12 */
[----:B------:R-:W-:-:S13]  /*156c0*/  ISETP.GE.AND P0, PT, R11, c[0x0][0x3c8], PT ;  /* 0x0000f2000b007a0c */ /* 0x000fda0003f06270 */
[----:B------:R-:W-:Y:S05]  /*156d0*/  @P0 EXIT ;  /* 0x000000000000094d */ /* 0x000fea0003800000 */
[----:B--2---:R-:W-:-:S04]  /*156e0*/  LEA.HI R3, R11, R11, RZ, 0x1 ;  /* 0x0000000b0b037211 */ /* 0x004fc800078f08ff */
[----:B------:R-:W-:-:S05]  /*156f0*/  LOP3.LUT R3, R3, 0xfffffffe, RZ, 0xc0, !PT ;  /* 0xfffffffe03037812 */ /* 0x000fca00078ec0ff */
[----:B------:R-:W-:-:S05]  /*15700*/  IMAD.WIDE R12, R3, 0x4, R12 ;  /* 0x00000004030c7825 */ /* 0x000fca00078e020c */
[----:B------:R-:W-:Y:S01]  /*15710*/  ST.E.64 [R12.64], R130 ;  /* 0x000000820c007985 */ /* 0x000fe2000c101b12 */
[----:B------:R-:W-:Y:S05]  /*15720*/  EXIT ;  /* 0x000000000000794d */ /* 0x000fea0003800000 */
.L_x_2015:
        /* <DEDUP_REMOVED lines=26> */
[----:B------:R-:W-:Y:S01]  /*158d0*/  IMAD.WIDE.U32 R8, R5, c[0x0][0x4d8], R8 ;  /* 0x0001360005087a25 */ /* 0x000fe200078e0008 */
[----:B------:R-:W-:-:S03]  /*158e0*/  IADD3 R4, -R6, RZ, RZ ;  /* 0x000000ff06047210 */ /* 0x000fc60007ffe1ff */
[----:B------:R-:W-:Y:S02]  /*158f0*/  IMAD R0, R0, c[0x0][0x4d8], RZ ;  /* 0x0001360000007a24 */ /* 0x000fe400078e02ff */
[----:B---3--:R-:W-:Y:S02]  /*15900*/  IMAD R2, R2, c[0x0][0x550], R3 ;  /* 0x0001540002027a24 */ /* 0x008fe400078e0203 */
[----:B------:R-:W-:Y:S02]  /*15910*/  IMAD R0, R5, c[0x0][0x4dc], R0 ;  /* 0x0001370005007a24 */ /* 0x000fe400078e0200 */
[----:B------:R-:W-:Y:S01]  /*15920*/  IMAD R4, R4, c[0x0][0x4e8], R7 ;  /* 0x00013a0004047a24 */ /* 0x000fe200078e0207 */
[----:B------:R-:W-:Y:S01]  /*15930*/  SHF.R.S32.HI R3, RZ, 0x1f, R2 ;  /* 0x0000001fff037819 */ /* 0x000fe20000011402 */
[----:B------:R-:W-:Y:S01]  /*15940*/  IMAD.IADD R9, R0, 0x1, R9 ;  /* 0x0000000100097824 */ /* 0x000fe200078e0209 */
[----:B------:R-:W-:-:S03]  /*15950*/  SHF.R.S32.HI R0, RZ, 0x1f, R6 ;  /* 0x0000001fff007819 */ /* 0x000fc60000011406 */
[----:B------:R-:W-:Y:S02]  /*15960*/  IMAD R3, R3, c[0x0][0x4e0], RZ ;  /* 0x0001380003037a24 */ /* 0x000fe400078e02ff */
        /* <DEDUP_REMOVED lines=14> */
.L_x_2018:
        /* <DEDUP_REMOVED lines=11> */
.L_x_6532:


//--------------------- .text._ZN7cutlass13device_kernelIN5flash19enable_sm80_to_sm89INS1_16FlashAttnFwdSm80INS1_25CollectiveMainloopFwdSm80ILi8ELi1ELb0EN4cute5tupleIJNS5_1CILi128EEENS7_ILi64EEENS7_ILi256EEEEEELi256ENS_10bfloat16_tEfNS_4arch4Sm80ELb0ELb1ELb1ELb1ELb1ELb0ELb1ELb1EEENS1_21CollectiveEpilogueFwdINS6_IJS8_SA_S9_EEENS6_IJNS7_ILi1EEESI_SI_EEESC_SE_Li256ELb1ELb1ELb1ELb0EEENS1_36VarlenDynamicPersistentTileSchedulerILi128ELi64ELi256ELi256ELb1ELb1ELb0ELb1ELb0ELb1EEEEEEEEEvNT_6ParamsE --------------------------
	.section	.text._ZN7cutlass13device_kernelIN5flash19enable_sm80_to_sm89INS1_16FlashAttnFwdSm80INS1_25CollectiveMainloopFwdSm80ILi8ELi1ELb0EN4cute5tupleIJNS5_1CILi128EEENS7_ILi64EEENS7_ILi256EEEEEELi256ENS_10bfloat16_tEfNS_4arch4Sm80ELb0ELb1ELb1ELb1ELb1ELb0ELb1ELb1EEENS1_21CollectiveEpilogueFwdINS6_IJS8_SA_S9_EEENS6_IJNS7_ILi1EEESI_SI_EEESC_SE_Li256ELb1ELb1ELb1ELb0EEENS1_36VarlenDynamicPersistentTileSchedulerILi128ELi64ELi256ELi256ELb1ELb1ELb0ELb1ELb0ELb1EEEEEEEEEvNT_6ParamsE,"ax",@progbits
	.sectioninfo	@"SHI_REGISTERS=255"
	.align	128
.text._ZN7cutlass13device_kernelIN5flash19enable_sm80_to_sm89INS1_16FlashAttnFwdSm80INS1_25CollectiveMainloopFwdSm80ILi8ELi1ELb0EN4cute5tupleIJNS5_1CILi128EEENS7_ILi64EEENS7_ILi256EEEEEELi256ENS_10bfloat16_tEfNS_4arch4Sm80ELb0ELb1ELb1ELb1ELb1ELb0ELb1ELb1EEENS1_21CollectiveEpilogueFwdINS6_IJS8_SA_S9_EEENS6_IJNS7_ILi1EEESI_SI_EEESC_SE_Li256ELb1ELb1ELb1ELb0EEENS1_36VarlenDynamicPersistentTileSchedulerILi128ELi64ELi256ELi256ELb1ELb1ELb0ELb1ELb0ELb1EEEEEEEEEvNT_6ParamsE:
        .type           _ZN7cutlass13device_kernelIN5flash19enable_sm80_to_sm89INS1_16FlashAttnFwdSm80INS1_25CollectiveMainloopFwdSm80ILi8ELi1ELb0EN4cute5tupleIJNS5_1CILi128EEENS7_ILi64EEENS7_ILi256EEEEEELi256ENS_10bfloat16_tEfNS_4arch4Sm80ELb0ELb1ELb1ELb1ELb1ELb0ELb1ELb1EEENS1_21CollectiveEpilogueFwdINS6_IJS8_SA_S9_EEENS6_IJNS7_ILi1EEESI_SI_EEESC_SE_Li256ELb1ELb1ELb1ELb0EEENS1_36VarlenDynamicPersistentTileSchedulerILi128ELi64ELi256ELi256ELb1ELb1ELb0ELb1ELb0ELb1EEEEEEEEEvNT_6ParamsE,@function
        .size           _ZN7cutlass13device_kernelIN5flash19enable_sm80_to_sm89INS1_16FlashAttnFwdSm80INS1_25CollectiveMainloopFwdSm80ILi8ELi1ELb0EN4cute5tupleIJNS5_1CILi128EEENS7_ILi64EEENS7_ILi256EEEEEELi256ENS_10bfloat16_tEfNS_4arch4Sm80ELb0ELb1ELb1ELb1ELb1ELb0ELb1ELb1EEENS1_21CollectiveEpilogueFwdINS6_IJS8_SA_S9_EEENS6_IJNS7_ILi1EEESI_SI_EEESC_SE_Li256ELb1ELb1ELb1ELb0EEENS1_36VarlenDynamicPersistentTileSchedulerILi128ELi64ELi256ELi256ELb1ELb1ELb0ELb1ELb0ELb1EEEEEEEEEvNT_6ParamsE,(.L_x_6533 - _ZN7cutlass13device_kernelIN5flash19enable_sm80_to_sm89INS1_16FlashAttnFwdSm80INS1_25CollectiveMainloopFwdSm80ILi8ELi1ELb0EN4cute5tupleIJNS5_1CILi128EEENS7_ILi64EEENS7_ILi256EEEEEELi256ENS_10bfloat16_tEfNS_4arch4Sm80ELb0ELb1ELb1ELb1ELb1ELb0ELb1ELb1EEENS1_21CollectiveEpilogueFwdINS6_IJS8_SA_S9_EEENS6_IJNS7_ILi1EEESI_SI_EEESC_SE_Li256ELb1ELb1ELb1ELb0EEENS1_36VarlenDynamicPersistentTileSchedulerILi128ELi64ELi256ELi256ELb1ELb1ELb0ELb1ELb0ELb1EEEEEEEEEvNT_6ParamsE)
        .other          _ZN7cutlass13device_kernelIN5flash19enable_sm80_to_sm89INS1_16FlashAttnFwdSm80INS1_25CollectiveMainloopFwdSm80ILi8ELi1ELb0EN4cute5tupleIJNS5_1CILi128EEENS7_ILi64EEENS7_ILi256EEEEEELi256ENS_10bfloat16_tEfNS_4arch4Sm80ELb0ELb1ELb1ELb1ELb1ELb0ELb1ELb1EEENS1_21CollectiveEpilogueFwdINS6_IJS8_SA_S9_EEENS6_IJNS7_ILi1EEESI_SI_EEESC_SE_Li256ELb1ELb1ELb1ELb0EEENS1_36VarlenDynamicPersistentTileSchedulerILi128ELi64ELi256ELi256ELb1ELb1ELb0ELb1ELb0ELb1EEEEEEEEEvNT_6ParamsE,@"STO_CUDA_ENTRY STV_DEFAULT"
_ZN7cutlass13device_kernelIN5flash19enable_sm80_to_sm89INS1_16FlashAttnFwdSm80INS1_25CollectiveMainloopFwdSm80ILi8ELi1ELb0EN4cute5tupleIJNS5_1CILi128EEENS7_ILi64EEENS7_ILi256EEEEEELi256ENS_10bfloat16_tEfNS_4arch4Sm80ELb0ELb1ELb1ELb1ELb1ELb0ELb1ELb1EEENS1_21CollectiveEpilogueFwdINS6_IJS8_SA_S9_EEENS6_IJNS7_ILi1EEESI_SI_EEESC_SE_Li256ELb1ELb1ELb1ELb0EEENS1_36VarlenDynamicPersistentTileSchedulerILi128ELi64ELi256ELi256ELb1ELb1ELb0ELb1ELb0ELb1EEEEEEEEEvNT_6ParamsE:
        /* <DEDUP_REMOVED lines=52> */
.L_x_2024:
        /* <DEDUP_REMOVED lines=16> */
.L_x_2200:
        /* <DEDUP_REMOVED lines=16> */
.L_x_2201:
[----:B---3--:R-:W-:-:S05]  /*0540*/  IMAD R0, R0, c[0x0][0x538], RZ ;  /* 0x00014e0000007a24 */ /* 0x008fca00078e02ff */
[----:B------:R-:W-:-:S04]  /*0550*/  IADD3 R6, R0, R6, RZ ;  /* 0x0000000600067210 */ /* 0x000fc80007ffe0ff */
[----:B------:R-:W-:-:S13]  /*0560*/  ISETP.GT.AND P0, PT, R6, UR4, PT ;  /* 0x0000000406007c0c */ /* 0x000fda000bf04270 */
[----:B-12---:R-:W-:Y:S05]  /*0570*/  @!P0 BRA `(.L_x_2024) ;  /* 0xfffffdc000008947 */ /* 0x006fea000383ffff */
.L_x_2020:
[----:B------:R-:W-:-:S05]  /*0580*/  IADD3 R10, -R0, R6, RZ ;  /* 0x00000006000a7210 */ /* 0x000fca0007ffe1ff */
[----:B------:R-:W-:-:S05]  /*0590*/  IMAD R0, R4, c[0x0][0x538], R10 ;  /* 0x00014e0004007a24 */ /* 0x000fca00078e020a */
[----:B------:R-:W-:Y:S01]  /*05a0*/  ISETP.GT.AND P0, PT, R0, UR4, PT ;  /* 0x0000000400007c0c */ /* 0x000fe2000bf04270 */
[----:B------:R-:W-:-:S12]  /*05b0*/  BRA.DIV ~URZ, `(.L_x_2025) ;  /* 0x00019f727f007947 */ /* 0x000fd8000b800000 */
[----:B------:R-:W-:-:S04]  /*05c0*/  VOTE.ANY R6, PT, !P0 ;  /* 0x0000000000067806 */ /* 0x000fc800040e0100 */
.L_x_2202:
[----:B------:R-:W1:Y:S02]  /*05d0*/  POPC R0, R6 ;  /* 0x0000000600007309 */ /* 0x000e640000000000 */
[----:B-12---:R-:W-:Y:S01]  /*05e0*/  IADD3 R251, R0, R7, RZ ;  /* 0x0000000700fb7210 */ /* 0x006fe20007ffe0ff */
[----:B------:R-:W-:Y:S05]  /*05f0*/  BRA.DIV ~URZ, `(.L_x_2026) ;  /* 0x00019f827f007947 */ /* 0x000fea000b800000 */
[----:B------:R1:W2:Y:S01]  /*0600*/  SHFL.IDX PT, R12, R9, R0, 0x1f ;  /* 0x00001f00090c7589 */ /* 0x0002a200000e0000 */
[----:B------:R-:W-:-:S03]  /*0610*/  MOV R5, RZ ;  /* 0x000000ff00057202 */ /* 0x000fc60000000f00 */
[----:B------:R1:W3:Y:S04]  /*0620*/  SHFL.IDX PT, R9, R8, R0, 0x1f ;  /* 0x00001f0008097589 */ /* 0x0002e800000e0000 */
.L_x_2203:
[----:B------:R-:W-:Y:S01]  /*0630*/  ISETP.NE.AND P0, PT, R6, RZ, PT ;  /* 0x000000ff0600720c */ /* 0x000fe20003f05270 */
[----:B------:R-:W-:-:S12]  /*0640*/  BSSY B0, `(.L_x_2027) ;  /* 0x0000005000007945 */ /* 0x000fd80003800000 */
[----:B------:R-:W-:Y:S05]  /*0650*/  @!P0 BRA `(.L_x_2028) ;  /* 0x0000003000008947 */ /* 0x000fea0003800000 */
[----:B-1----:R-:W-:Y:S01]  /*0660*/  IADD3 R0, R0, -0x1, RZ ;  /* 0xffffffff00007810 */ /* 0x002fe20007ffe0ff */
[----:B------:R-:W-:Y:S05]  /*0670*/  BRA.DIV ~URZ, `(.L_x_2029) ;  /* 0x00019fe27f007947 */ /* 0x000fea000b800000 */
[----:B------:R1:W4:Y:S02]  /*0680*/  SHFL.IDX PT, R5, R4, R0, 0x1f ;  /* 0x00001f0004057589 */ /* 0x00032400000e0000 */
.L_x_2028:
[----:B------:R-:W-:Y:S05]  /*0690*/  BSYNC B0 ;  /* 0x0000000000007941 */ /* 0x000fea0003800000 */
.L_x_2027:
[----:B---3--:R-:W-:Y:S01]  /*06a0*/  ISETP.NE.AND P0, PT, R9, 0x1, PT ;  /* 0x000000010900780c */ /* 0x008fe20003f05270 */
[----:B----4-:R-:W-:Y:S01]  /*06b0*/  IMAD R248, R5, c[0x0][0x538], R10 ;  /* 0x00014e0005f87a24 */ /* 0x010fe200078e020a */
[----:B------:R-:W-:Y:S04]  /*06c0*/  BSSY B0, `(.L_x_2030) ;  /* 0x0000085000007945 */ /* 0x000fe80003800000 */
[----:B------:R-:W-:-:S07]  /*06d0*/  IADD3 R11, -R248, UR4, RZ ;  /* 0x00000004f80b7c10 */ /* 0x000fce000fffe1ff */
[----:B------:R-:W-:Y:S05]  /*06e0*/  @!P0 BRA `(.L_x_2031) ;  /* 0x000003e000008947 */ /* 0x000fea0003800000 */
[-C--:B-12---:R-:W-:Y:S02]  /*06f0*/  IABS R0, R12.reuse ;  /* 0x0000000c00007213 */ /* 0x086fe40000000000 */
        /* <DEDUP_REMOVED lines=61> */
.L_x_2031:
[----:B------:R-:W-:-:S04]  /*0ad0*/  IMAD.MOV.U32 R2, RZ, RZ, 0x4 ;  /* 0x00000004ff027424 */ /* 0x000fc800078e00ff */
[----:B------:R-:W-:-:S05]  /*0ae0*/  IMAD.WIDE R2, R251, R2, c[0x0][0x590] ;  /* 0x00016400fb027625 */ /* 0x000fca00078e0202 */
[----:B------:R-:W3:Y:S02]  /*0af0*/  LDG.E R7, [R2.64] ;  /* 0x0000000602077981 */ /* 0x000ee4000c1e1900 */
[----:B-123--:R-:W-:-:S05]  /*0b00*/  IMAD R9, R7, R12, RZ ;  /* 0x0000000c07097224 */ /* 0x00efca00078e02ff */
        /* <DEDUP_REMOVED lines=64> */
.L_x_2032:
[----:B------:R-:W-:Y:S05]  /*0f10*/  BSYNC B0 ;  /* 0x0000000000007941 */ /* 0x000fea0003800000 */
.L_x_2030:
[----:B------:R-:W-:-:S04]  /*0f20*/  LOP3.LUT R0, RZ, R0, RZ, 0x33, !PT ;  /* 0x00000000ff007212 */ /* 0x000fc800078e33ff */
[----:B------:R-:W-:Y:S01]  /*0f30*/  IADD3 R249, R0, R12, RZ ;  /* 0x0000000c00f97210 */ /* 0x000fe20007ffe0ff */
[----:B------:R-:W-:Y:S05]  /*0f40*/  BRA `(.L_x_2033) ;  /* 0x0000004000007947 */ /* 0x000fea0003800000 */
.L_x_2021:
[----:B--2---:R-:W-:Y:S01]  /*0f50*/  IMAD.MOV.U32 R249, RZ, RZ, RZ ;  /* 0x000000fffff97224 */ /* 0x004fe200078e00ff */
[----:B------:R-:W-:Y:S01]  /*0f60*/  MOV R250, RZ ;  /* 0x000000ff00fa7202 */ /* 0x000fe20000000f00 */
[----:B------:R-:W-:Y:S01]  /*0f70*/  IMAD.U32 R248, RZ, RZ, UR4 ;  /* 0x00000004fff87e24 */ /* 0x000fe2000f8e00ff */
[----:B------:R-:W-:Y:S02]  /*0f80*/  MOV R251, c[0x0][0x53c] ;  /* 0x00014f0000fb7a02 */ /* 0x000fe40000000f00 */
.L_x_2033:
[----:B------:R-:W-:Y:S01]  /*0f90*/  ISETP.NE.AND P0, PT, R13, RZ, PT ;  /* 0x000000ff0d00720c */ /* 0x000fe20003f05270 */
[----:B------:R-:W-:-:S12]  /*0fa0*/  WARPSYNC 0xffffffff ;  /* 0xffffffff00007948 */ /* 0x000fd80003800000 */
[----:B------:R1:W-:Y:S04]  /*0fb0*/  @!P0 STS.128 [0x20100], R248 ;  /* 0x020100f8ff008388 */ /* 0x0003e80000000c00 */
[----:B------:R-:W-:Y:S06]  /*0fc0*/  BAR.ARV 0x5, 0x100 ;  /* 0x0144000000007b1d */ /* 0x000fec0000002000 */
.L_x_2019:
        /* <DEDUP_REMOVED lines=8> */
[CC--:B------:R-:W-:Y:S02]  /*1050*/  LEA.HI R13, R9.reuse, R17.reuse, RZ, 0x2 ;  /* 0x00000011090d7211 */ /* 0x0c0fe400078f10ff */
[----:B------:R-:W-:Y:S02]  /*1060*/  SHF.R.S32.HI R3, RZ, 0x4, R2 ;  /* 0x00000004ff037819 */ /* 0x000fe40000011402 */
[----:B------:R-:W-:Y:S02]  /*1070*/  LEA.HI R15, R9, R17, RZ, 0x3 ;  /* 0x00000011090f7211 */ /* 0x000fe400078f18ff */
[----:B------:R-:W-:Y:S02]  /*1080*/  LEA.HI R0, R2, R3, RZ, 0x1 ;  /* 0x0000000302007211 */ /* 0x000fe400078f08ff */
[----:B------:R-:W-:-:S02]  /*1090*/  SHF.R.S32.HI R7, RZ, 0x2, R13 ;  /* 0x00000002ff077819 */ /* 0x000fc4000001140d */
[----:B------:R-:W-:Y:S02]  /*10a0*/  LOP3.LUT R0, R0, 0xfffffffe, RZ, 0xc0, !PT ;  /* 0xfffffffe00007812 */ /* 0x000fe400078ec0ff */
[----:B------:R-:W-:Y:S02]  /*10b0*/  SHF.R.S32.HI R252, RZ, 0x3, R15 ;  /* 0x00000003fffc7819 */ /* 0x000fe4000001140f */
[----:B------:R-:W-:Y:S01]  /*10c0*/  LEA.HI R8, R9, R17, RZ, 0x5 ;  /* 0x0000001109087211 */ /* 0x000fe200078f28ff */
[----:B------:R-:W-:Y:S01]  /*10d0*/  IMAD.IADD R14, R3, 0x1, -R0 ;  /* 0x00000001030e7824 */ /* 0x000fe200078e0a00 */
[----:B------:R-:W-:Y:S01]  /*10e0*/  LOP3.LUT R0, R2, 0xfffffff0, RZ, 0xc0, !PT ;  /* 0xfffffff002007812 */ /* 0x000fe200078ec0ff */
[----:B------:R-:W-:Y:S01]  /*10f0*/  IMAD.SHL.U32 R4, R252, 0x40, RZ ;  /* 0x00000040fc047824 */ /* 0x000fe200078e00ff */
[----:B------:R-:W-:Y:S02]  /*1100*/  SHF.R.S32.HI R2, RZ, 0x1f, R13 ;  /* 0x0000001fff027819 */ /* 0x000fe4000001140d */
[----:B------:R-:W-:Y:S01]  /*1110*/  LOP3.LUT R3, R15, 0xfffffff8, RZ, 0xc0, !PT ;  /* 0xfffffff80f037812 */ /* 0x000fe200078ec0ff */
[----:B------:R-:W-:Y:S01]  /*1120*/  IMAD.IADD R0, R17, 0x1, -R0 ;  /* 0x0000000111007824 */ /* 0x000fe200078e0a00 */
[----:B------:R-:W-:-:S03]  /*1130*/  LEA.HI R2, R2, R7, RZ, 0x3 ;  /* 0x0000000702027211 */ /* 0x000fc600078f18ff */
[----:B------:R-:W-:Y:S01]  /*1140*/  IMAD.IADD R230, R17, 0x1, -R3 ;  /* 0x0000000111e67824 */ /* 0x000fe200078e0a03 */
[----:B------:R-:W-:Y:S02]  /*1150*/  SHF.R.S32.HI R5, RZ, 0x1f, R0 ;  /* 0x0000001fff057819 */ /* 0x000fe40000011400 */
[----:B------:R-:W-:Y:S01]  /*1160*/  LOP3.LUT R3, R2, 0xfffffff8, RZ, 0xc0, !PT ;  /* 0xfffffff802037812 */ /* 0x000fe200078ec0ff */
[C---:B------:R-:W-:Y:S01]  /*1170*/  IMAD.SHL.U32 R217, R230.reuse, 0x8, RZ ;  /* 0x00000008e6d97824 */ /* 0x040fe200078e00ff */
[----:B------:R-:W-:Y:S01]  /*1180*/  LEA.HI R10, R5, R0, RZ, 0x3 ;  /* 0x00000000050a7211 */ /* 0x000fe200078f18ff */
[----:B------:R-:W-:Y:S01]  /*1190*/  IMAD R229, R230, 0x20, R252 ;  /* 0x00000020e6e57824 */ /* 0x000fe200078e02fc */
        /* <DEDUP_REMOVED lines=8> */
[----:B------:R-:W-:Y:S01]  /*1220*/  SHF.R.S32.HI R4, RZ, 0x5, R8 ;  /* 0x00000005ff047819 */ /* 0x000fe20000011408 */
[----:B------:R-:W-:Y:S01]  /*1230*/  IMAD.IADD R16, R17, 0x1, -R0 ;  /* 0x0000000111107824 */ /* 0x000fe200078e0a00 */
[----:B------:R-:W-:Y:S01]  /*1240*/  SHF.R.S32.HI R2, RZ, 0x1f, R8 ;  /* 0x0000001fff027819 */ /* 0x000fe20000011408 */
[----:B------:R-:W-:Y:S01]  /*1250*/  IMAD.SHL.U32 R0, R230, 0x40, RZ ;  /* 0x00000040e6007824 */ /* 0x000fe200078e00ff */
[----:B------:R-:W-:-:S02]  /*1260*/  LOP3.LUT R6, R7, 0x1, RZ, 0xc0, !PT ;  /* 0x0000000107067812 */ /* 0x000fc400078ec0ff */
[----:B------:R-:W-:Y:S02]  /*1270*/  LEA.HI R2, R2, R4, RZ, 0x3 ;  /* 0x0000000402027211 */ /* 0x000fe400078f18ff */
[----:B------:R-:W-:Y:S02]  /*1280*/  SHF.R.S32.HI R12, RZ, 0x1f, R16 ;  /* 0x0000001fff0c7819 */ /* 0x000fe40000011410 */
[----:B------:R-:W-:Y:S02]  /*1290*/  LEA.HI R3, R9, R17, RZ, 0x6 ;  /* 0x0000001109037211 */ /* 0x000fe400078f30ff */
[----:B------:R-:W-:Y:S02]  /*12a0*/  LOP3.LUT R0, R0, 0x1c0, RZ, 0xc0, !PT ;  /* 0x000001c000007812 */ /* 0x000fe400078ec0ff */
[----:B------:R-:W-:Y:S01]  /*12b0*/  LOP3.LUT R2, R2, 0xffffff8, RZ, 0xc0, !PT ;  /* 0x0ffffff802027812 */ /* 0x000fe200078ec0ff */
[----:B------:R-:W-:Y:S01]  /*12c0*/  IMAD.SHL.U32 R9, R3, 0x8, RZ ;  /* 0x0000000803097824 */ /* 0x000fe200078e00ff */
[----:B------:R-:W-:-:S02]  /*12d0*/  ISETP.NE.U32.AND P0, PT, R6, 0x1, PT ;  /* 0x000000010600780c */ /* 0x000fc40003f05070 */
[----:B------:R-:W-:Y:S01]  /*12e0*/  LEA.HI R12, R12, R16, RZ, 0x2 ;  /* 0x000000100c0c7211 */ /* 0x000fe200078f10ff */
[----:B------:R-:W-:Y:S01]  /*12f0*/  IMAD.IADD R3, R4, 0x1, -R2 ;  /* 0x0000000104037824 */ /* 0x000fe200078e0a02 */
[----:B------:R-:W-:Y:S02]  /*1300*/  LOP3.LUT R8, R0, 0x8, R15, 0xf8, !PT ;  /* 0x0000000800087812 */ /* 0x000fe400078ef80f */
        /* <DEDUP_REMOVED lines=28> */
[----:B------:R-:W-:Y:S01]  /*14d0*/  IMAD.SHL.U32 R215, R11, 0x2, RZ ;  /* 0x000000020bd77824 */ /* 0x000fe200078e00ff */
[----:B------:R-:W-:Y:S01]  /*14e0*/  LOP3.LUT R4, R7, 0xfffffe00, RZ, 0xc0, !PT ;  /* 0xfffffe0007047812 */ /* 0x000fe200078ec0ff */
[----:B------:R-:W-:Y:S01]  /*14f0*/  IMAD.IADD R7, R5, 0x1, R3 ;  /* 0x0000000105077824 */ /* 0x000fe200078e0203 */
[----:B------:R-:W-:Y:S01]  /*1500*/  IADD3 R223, R217, 0x40, RZ ;  /* 0x00000040d9df7810 */ /* 0x000fe20007ffe0ff */
[----:B------:R-:W-:Y:S01]  /*1510*/  IMAD.MOV.U32 R10, RZ, RZ, 0x40 ;  /* 0x00000040ff0a7424 */ /* 0x000fe200078e00ff */
[CC--:B------:R-:W-:Y:S01]  /*1520*/  IADD3 R3, R2.reuse, R4.reuse, R8 ;  /* 0x0000000402037210 */ /* 0x0c0fe20007ffe008 */
[----:B------:R-:W-:Y:S01]  /*1530*/  IMAD.MOV.U32 R8, RZ, RZ, 0x20 ;  /* 0x00000020ff087424 */ /* 0x000fe200078e00ff */
[----:B------:R-:W-:-:S02]  /*1540*/  LOP3.LUT R4, R2, R4, RZ, 0xfc, !PT ;  /* 0x0000000402047212 */ /* 0x000fc400078efcff */
[----:B------:R-:W-:Y:S02]  /*1550*/  LOP3.LUT R2, R12, 0x7ffffffc, RZ, 0xc0, !PT ;  /* 0x7ffffffc0c027812 */ /* 0x000fe400078ec0ff */
[----:B------:R-:W-:Y:S02]  /*1560*/  LEA R9, R7, 0x80, 0x1 ;  /* 0x0000008007097811 */ /* 0x000fe400078e08ff */
[----:B------:R-:W-:Y:S01]  /*1570*/  IADD3 R222, R217, 0x80, RZ ;  /* 0x00000080d9de7810 */ /* 0x000fe20007ffe0ff */
[----:B------:R-:W-:Y:S01]  /*1580*/  IMAD.IADD R2, R16, 0x1, -R2 ;  /* 0x0000000110027824 */ /* 0x000fe200078e0a02 */
[----:B------:R-:W-:Y:S01]  /*1590*/  SHF.R.S32.HI R5, RZ, 0x1f, R217 ;  /* 0x0000001fff057819 */ /* 0x000fe200000114d9 */
[----:B------:R-:W-:Y:S01]  /*15a0*/  STL [R1+0x4], R9 ;  /* 0x0000040901007387 */ /* 0x000fe20000100800 */
[----:B------:R-:W-:Y:S01]  /*15b0*/  SHF.R.S32.HI R12, RZ, 0x1f, R223 ;  /* 0x0000001fff0c7819 */ /* 0x000fe200000114df */
[----:B------:R-:W-:Y:S01]  /*15c0*/  IMAD.SHL.U32 R231, R2, 0x2, RZ ;  /* 0x0000000202e77824 */ /* 0x000fe200078e00ff */
[----:B------:R-:W-:-:S02]  /*15d0*/  SHF.R.S32.HI R5, RZ, 0x1f, R222 ;  /* 0x0000001fff057819 */ /* 0x000fc400000114de */
[----:B------:R-:W-:Y:S02]  /*15e0*/  SEL R5, R8, 0xffffffe0, !P1 ;  /* 0xffffffe008057807 */ /* 0x000fe40004800000 */
[C---:B------:R-:W-:Y:S02]  /*15f0*/  IADD3 R38, R231.reuse, 0x10, RZ ;  /* 0x00000010e7267810 */ /* 0x040fe40007ffe0ff */
[C---:B------:R-:W-:Y:S02]  /*1600*/  IADD3 R36, R231.reuse, 0x20, RZ ;  /* 0x00000020e7247810 */ /* 0x040fe40007ffe0ff */
[C---:B------:R-:W-:Y:S02]  /*1610*/  IADD3 R33, R231.reuse, 0x38, RZ ;  /* 0x00000038e7217810 */ /* 0x040fe40007ffe0ff */
[C---:B------:R-:W-:Y:S02]  /*1620*/  IADD3 R30, R231.reuse, 0x50, RZ ;  /* 0x00000050e71e7810 */ /* 0x040fe40007ffe0ff */
[----:B------:R-:W-:-:S02]  /*1630*/  IADD3 R27, R231, 0x68, RZ ;  /* 0x00000068e71b7810 */ /* 0x000fc40007ffe0ff */
[----:B------:R-:W-:Y:S02]  /*1640*/  SHF.R.S32.HI R7, RZ, 0x1f, R38 ;  /* 0x0000001fff077819 */ /* 0x000fe40000011426 */
[C---:B------:R-:W-:Y:S02]  /*1650*/  IADD3 R24, R231.reuse, 0x80, RZ ;  /* 0x00000080e7187810 */ /* 0x040fe40007ffe0ff */
[----:B------:R-:W-:Y:S02]  /*1660*/  SHF.R.S32.HI R7, RZ, 0x1f, R36 ;  /* 0x0000001fff077819 */ /* 0x000fe40000011424 */
[C---:B------:R-:W-:Y:S02]  /*1670*/  IADD3 R21, R231.reuse, 0x98, RZ ;  /* 0x00000098e7157810 */ /* 0x040fe40007ffe0ff */
[----:B------:R-:W-:Y:S02]  /*1680*/  SHF.R.S32.HI R7, RZ, 0x1f, R33 ;  /* 0x0000001fff077819 */ /* 0x000fe40000011421 */
[----:B------:R-:W-:-:S02]  /*1690*/  IADD3 R18, R231, 0xb0, RZ ;  /* 0x000000b0e7127810 */ /* 0x000fc40007ffe0ff */
[----:B------:R-:W-:Y:S02]  /*16a0*/  SHF.R.S32.HI R7, RZ, 0x1f, R30 ;  /* 0x0000001fff077819 */ /* 0x000fe4000001141e */
[C---:B-1----:R-:W-:Y:S02]  /*16b0*/  IADD3 R15, R231.reuse, 0xc8, RZ ;  /* 0x000000c8e70f7810 */ /* 0x042fe40007ffe0ff */
[----:B------:R-:W-:Y:S02]  /*16c0*/  SHF.R.S32.HI R7, RZ, 0x1f, R27 ;  /* 0x0000001fff077819 */ /* 0x000fe4000001141b */
[----:B------:R-:W-:Y:S02]  /*16d0*/  SEL R2, R8, 0xffffffe0, !P4 ;  /* 0xffffffe008027807 */ /* 0x000fe40006000000 */
[----:B------:R-:W-:Y:S02]  /*16e0*/  IADD3 R12, R231, 0xe0, RZ ;  /* 0x000000e0e70c7810 */ /* 0x000fe40007ffe0ff */
[----:B------:R-:W-:-:S02]  /*16f0*/  SHF.R.S32.HI R7, RZ, 0x1f, R24 ;  /* 0x0000001fff077819 */ /* 0x000fc40000011418 */
[----:B------:R-:W-:Y:S02]  /*1700*/  IADD3 R224, R217, 0xc0, RZ ;  /* 0x000000c0d9e07810 */ /* 0x000fe40007ffe0ff */
[----:B------:R-:W-:Y:S02]  /*1710*/  SHF.R.S32.HI R8, RZ, 0x1f, R231 ;  /* 0x0000001fff087819 */ /* 0x000fe400000114e7 */
[C---:B------:R-:W-:Y:S02]  /*1720*/  IADD3 R11, R231.reuse, 0xe8, RZ ;  /* 0x000000e8e70b7810 */ /* 0x040fe40007ffe0ff */
[----:B------:R-:W-:Y:S02]  /*1730*/  SHF.R.S32.HI R7, RZ, 0x1f, R21 ;  /* 0x0000001fff077819 */ /* 0x000fe40000011415 */
[----:B------:R-:W-:Y:S02]  /*1740*/  IADD3 R8, R231, 0xf0, RZ ;  /* 0x000000f0e7087810 */ /* 0x000fe40007ffe0ff */
[----:B------:R-:W-:-:S02]  /*1750*/  SHF.R.S32.HI R7, RZ, 0x1f, R18 ;  /* 0x0000001fff077819 */ /* 0x000fc40000011412 */
[----:B------:R-:W-:Y:S02]  /*1760*/  SHF.R.S32.HI R7, RZ, 0x1f, R15 ;  /* 0x0000001fff077819 */ /* 0x000fe4000001140f */
[----:B------:R-:W-:Y:S02]  /*1770*/  SHF.R.S32.HI R7, RZ, 0x1f, R12 ;  /* 0x0000001fff077819 */ /* 0x000fe4000001140c */
[----:B------:R-:W-:Y:S02]  /*1780*/  SHF.R.S32.HI R6, RZ, 0x1f, R224 ;  /* 0x0000001fff067819 */ /* 0x000fe400000114e0 */
[----:B------:R-:W-:Y:S02]  /*1790*/  LEA R200, R0, 0x8100, 0x1 ;  /* 0x0000810000c87811 */ /* 0x000fe400078e08ff */
[----:B------:R-:W-:Y:S02]  /*17a0*/  SHF.R.S32.HI R12, RZ, 0x1f, R11 ;  /* 0x0000001fff0c7819 */ /* 0x000fe4000001140b */
[----:B------:R-:W-:-:S02]  /*17b0*/  SEL R6, R10, 0xffffffc0, !P2 ;  /* 0xffffffc00a067807 */ /* 0x000fc40005000000 */
[----:B------:R-:W-:Y:S02]  /*17c0*/  SEL R0, R10, 0xffffffc0, !P3 ;  /* 0xffffffc00a007807 */ /* 0x000fe40005800000 */
[----:B------:R-:W-:Y:S01]  /*17d0*/  SHF.R.S32.HI R11, RZ, 0x1f, R8 ;  /* 0x0000001fff0b7819 */ /* 0x000fe20000011408 */
[----:B------:R-:W-:Y:S01]  /*17e0*/  IMAD.IADD R8, R9, 0x1, R5 ;  /* 0x0000000109087824 */ /* 0x000fe200078e0205 */
[----:B------:R-:W-:Y:S02]  /*17f0*/  IADD3 R10, R231, 0xf8, RZ ;  /* 0x000000f8e70a7810 */ /* 0x000fe40007ffe0ff */
[C---:B------:R-:W-:Y:S02]  /*1800*/  IADD3 R7, R9.reuse, -0x10, RZ ;  /* 0xfffffff009077810 */ /* 0x040fe40007ffe0ff */
[C---:B------:R-:W-:Y:S01]  /*1810*/  @P0 IADD3 R7, R9.reuse, 0x10, RZ ;  /* 0x0000001009070810 */ /* 0x040fe20007ffe0ff */
[----:B------:R1:W-:Y:S01]  /*1820*/  STL [R1+0x10], R8 ;  /* 0x0000100801007387 */ /* 0x0003e20000100800 */
[----:B------:R-:W-:Y:S01]  /*1830*/  SHF.R.S32.HI R11, RZ, 0x1f, R10 ;  /* 0x0000001fff0b7819 */ /* 0x000fe2000001140a */
[----:B------:R-:W-:Y:S01]  /*1840*/  IMAD.IADD R10, R9, 0x1, R6 ;  /* 0x00000001090a7824 */ /* 0x000fe200078e0206 */
[----:B------:R-:W-:Y:S01]  /*1850*/  LEA R208, R3, 0x10100, 0x1 ;  /* 0x0001010003d07811 */ /* 0x000fe200078e08ff */
[--C-:B------:R-:W-:Y:S01]  /*1860*/  IMAD.IADD R5, R5, 0x1, R7.reuse ;  /* 0x0000000105057824 */ /* 0x100fe200078e0207 */
[----:B------:R-:W-:Y:S01]  /*1870*/  LEA R203, R4, 0x100, 0x1 ;  /* 0x0000010004cb7811 */ /* 0x000fe200078e08ff */
[----:B------:R-:W-:Y:S01]  /*1880*/  IMAD.IADD R3, R6, 0x1, R7 ;  /* 0x0000000106037824 */ /* 0x000fe200078e0207 */
[----:B------:R2:W-:Y:S01]  /*1890*/  STL [R1+0x20], R10 ;  /* 0x0000200a01007387 */ /* 0x0005e20000100800 */
[----:B------:R-:W-:Y:S01]  /*18a0*/  IMAD.IADD R209, R208, 0x1, R2 ;  /* 0x00000001d0d17824 */ /* 0x000fe200078e0202 */
[C---:B------:R-:W-:Y:S01]  /*18b0*/  IADD3 R39, R231.reuse, 0x8, RZ ;  /* 0x00000008e7277810 */ /* 0x040fe20007ffe0ff */
[--C-:B------:R-:W-:Y:S01]  /*18c0*/  IMAD.IADD R204, R2, 0x1, R203.reuse ;  /* 0x0000000102cc7824 */ /* 0x100fe200078e02cb */
[----:B------:R-:W-:Y:S01]  /*18d0*/  IADD3 R37, R231, 0x18, RZ ;  /* 0x00000018e7257810 */ /* 0x000fe20007ffe0ff */
[----:B------:R-:W-:Y:S01]  /*18e0*/  IMAD.IADD R2, R5, 0x1, R6 ;  /* 0x0000000105027824 */ /* 0x000fe200078e0206 */
[C---:B------:R-:W-:Y:S01]  /*18f0*/  IADD3 R35, R231.reuse, 0x28, RZ ;  /* 0x00000028e7237810 */ /* 0x040fe20007ffe0ff */
[--C-:B------:R-:W-:Y:S01]  /*1900*/  IMAD.IADD R211, R208, 0x1, R0.reuse ;  /* 0x00000001d0d37824 */ /* 0x100fe200078e0200 */
[C---:B------:R-:W-:Y:S01]  /*1910*/  IADD3 R34, R231.reuse, 0x30, RZ ;  /* 0x00000030e7227810 */ /* 0x040fe20007ffe0ff */
[C---:B------:R-:W-:Y:S01]  /*1920*/  IMAD.IADD R206, R0.reuse, 0x1, R203 ;  /* 0x0000000100ce7824 */ /* 0x040fe200078e02cb */
[----:B------:R-:W-:Y:S01]  /*1930*/  IADD3 R32, R231, 0x40, RZ ;  /* 0x00000040e7207810 */ /* 0x000fe20007ffe0ff */
[----:B------:R-:W-:Y:S01]  /*1940*/  IMAD.IADD R210, R209, 0x1, R0 ;  /* 0x00000001d1d27824 */ /* 0x000fe200078e0200 */
[C---:B------:R-:W-:Y:S01]  /*1950*/  IADD3 R31, R231.reuse, 0x48, RZ ;  /* 0x00000048e71f7810 */ /* 0x040fe20007ffe0ff */
[----:B------:R-:W-:Y:S01]  /*1960*/  IMAD.IADD R205, R0, 0x1, R204 ;  /* 0x0000000100cd7824 */ /* 0x000fe200078e02cc */
[----:B------:R-:W-:-:S02]  /*1970*/  IADD3 R29, R231, 0x58, RZ ;  /* 0x00000058e71d7810 */ /* 0x000fc40007ffe0ff */
[C---:B------:R-:W-:Y:S01]  /*1980*/  IADD3 R28, R231.reuse, 0x60, RZ ;  /* 0x00000060e71c7810 */ /* 0x040fe20007ffe0ff */
[----:B-1----:R-:W-:Y:S01]  /*1990*/  IMAD.IADD R8, R8, 0x1, R6 ;  /* 0x0000000108087824 */ /* 0x002fe200078e0206 */
[C---:B------:R-:W-:Y:S02]  /*19a0*/  IADD3 R26, R231.reuse, 0x70, RZ ;  /* 0x00000070e71a7810 */ /* 0x040fe40007ffe0ff */
[C---:B------:R-:W-:Y:S02]  /*19b0*/  IADD3 R25, R231.reuse, 0x78, RZ ;  /* 0x00000078e7197810 */ /* 0x040fe40007ffe0ff */
        /* <DEDUP_REMOVED lines=9> */
[----:B------:R2:W-:Y:S01]  /*1a50*/  STL [R1+0xc], R5 ;  /* 0x00000c0501007387 */ /* 0x0005e20000100800 */
[C---:B------:R-:W-:Y:S02]  /*1a60*/  IADD3 R14, R231.reuse, 0xd0, RZ ;  /* 0x000000d0e70e7810 */ /* 0x040fe40007ffe0ff */
[----:B------:R-:W-:Y:S01]  /*1a70*/  IADD3 R13, R231, 0xd8, RZ ;  /* 0x000000d8e70d7810 */ /* 0x000fe20007ffe0ff */
[----:B------:R2:W-:Y:S01]  /*1a80*/  STL [R1+0x14], R2 ;  /* 0x0000140201007387 */ /* 0x0005e20000100800 */
        /* <DEDUP_REMOVED lines=18> */
.L_x_2199:
[----:B------:R-:W-:Y:S01]  /*1bb0*/  ISETP.NE.U32.AND P0, PT, RZ, c[0x0][0x370], PT ;  /* 0x0000dc00ff007a0c */ /* 0x000fe20003f05070 */
[----:B------:R-:W-:Y:S01]  /*1bc0*/  IMAD.MOV.U32 R13, RZ, RZ, 0x4 ;  /* 0x00000004ff0d7424 */ /* 0x000fe200078e00ff */
[----:B------:R-:W-:Y:S01]  /*1bd0*/  ISETP.NE.U32.AND P2, PT, RZ, c[0x0][0x360], PT ;  /* 0x0000d800ff007a0c */ /* 0x000fe20003f45070 */
[----:B------:R-:W-:Y:S01]  /*1be0*/  IMAD.MOV.U32 R232, RZ, RZ, RZ ;  /* 0x000000ffffe87224 */ /* 0x000fe200078e00ff */
[----:B------:R-:W-:Y:S01]  /*1bf0*/  ISETP.NE.AND.EX P1, PT, RZ, c[0x0][0x374], PT, P0 ;  /* 0x0000dd00ff007a0c */ /* 0x000fe20003f25300 */
[----:B------:R-:W-:Y:S01]  /*1c00*/  IMAD.MOV.U32 R12, RZ, RZ, RZ ;  /* 0x000000ffff0c7224 */ /* 0x000fe200078e00ff */
[----:B------:R-:W-:Y:S01]  /*1c10*/  ISETP.NE.AND.EX P0, PT, RZ, c[0x0][0x364], PT, P2 ;  /* 0x0000d900ff007a0c */ /* 0x000fe20003f05320 */
[----:B------:R-:W-:Y:S01]  /*1c20*/  IMAD.WIDE R2, R251, R13, c[0x0][0x348] ;  /* 0x0000d200fb027625 */ /* 0x000fe200078e020d */
[----:B------:R-:W-:-:S04]  /*1c30*/  ISETP.NE.U32.AND P3, PT, RZ, c[0x0][0x348], PT ;  /* 0x0000d200ff007a0c */ /* 0x000fc80003f65070 */
[----:B------:R-:W-:-:S05]  /*1c40*/  ISETP.NE.AND.EX P3, PT, RZ, c[0x0][0x34c], PT, P3 ;  /* 0x0000d300ff007a0c */ /* 0x000fca0003f65330 */
[----:B------:R-:W-:-:S04]  /*1c50*/  @P1 IMAD.WIDE R6, R251, R13, c[0x0][0x370] ;  /* 0x0000dc00fb061625 */ /* 0x000fc800078e020d */
[----:B------:R-:W-:Y:S01]  /*1c60*/  @P0 IMAD.WIDE R4, R251, R13, c[0x0][0x360] ;  /* 0x0000d800fb040625 */ /* 0x000fe200078e020d */
[----:B------:R1:W5:Y:S04]  /*1c70*/  @P1 LDG.E R232, [R6.64] ;  /* 0x0000000606e81981 */ /* 0x000368000c1e1900 */
[----:B------:R1:W5:Y:S04]  /*1c80*/  @P3 LDG.E R12, [R2.64] ;  /* 0x00000006020c3981 */ /* 0x000368000c1e1900 */
[----:B------:R1:W5:Y:S01]  /*1c90*/  @P0 LDG.E R228, [R4.64] ;  /* 0x0000000604e40981 */ /* 0x000362000c1e1900 */
[----:B------:R-:W-:Y:S01]  /*1ca0*/  YIELD ;  /* 0x0000000000007946 */ /* 0x000fe20003800000 */
[----:B------:R-:W-:Y:S05]  /*1cb0*/  @P0 BRA `(.L_x_2034) ;  /* 0x0000005000000947 */ /* 0x000fea0003800000 */
[----:B-----5:R-:W-:Y:S01]  /*1cc0*/  MOV R228, c[0x0][0x168] ;  /* 0x00005a0000e47a02 */ /* 0x020fe20000000f00 */
[----:B------:R-:W-:Y:S05]  /*1cd0*/  @!P3 BRA `(.L_x_2034) ;  /* 0x000000300000b947 */ /* 0x000fea0003800000 */
[----:B------:R2:W3:Y:S04]  /*1ce0*/  LDG.E R0, [R2.64] ;  /* 0x0000000602007981 */ /* 0x0004e8000c1e1900 */
[----:B-12---:R-:W3:Y:S02]  /*1cf0*/  LDG.E R2, [R2.64+0x4] ;  /* 0x0000040602027981 */ /* 0x006ee4000c1e1900 */
[----:B---3--:R-:W-:-:S02]  /*1d00*/  IADD3 R228, -R0, R2, RZ ;  /* 0x0000000200e47210 */ /* 0x008fc40007ffe1ff */
.L_x_2034:
[----:B------:R-:W-:-:S04]  /*1d10*/  ISETP.NE.U32.AND P0, PT, RZ, c[0x0][0x368], PT ;  /* 0x0000da00ff007a0c */ /* 0x000fc80003f05070 */
[----:B------:R-:W-:-:S13]  /*1d20*/  ISETP.NE.AND.EX P0, PT, RZ, c[0x0][0x36c], PT, P0 ;  /* 0x0000db00ff007a0c */ /* 0x000fda0003f05300 */
[----:B------:R-:W-:Y:S05]  /*1d30*/  @!P0 BRA `(.L_x_2035) ;  /* 0x0000003000008947 */ /* 0x000fea0003800000 */
[----:B-1----:R-:W-:-:S05]  /*1d40*/  IMAD.WIDE R2, R251, R13, c[0x0][0x368] ;  /* 0x0000da00fb027625 */ /* 0x002fca00078e020d */
[----:B------:R1:W5:Y:S01]  /*1d50*/  LDG.E R0, [R2.64] ;  /* 0x0000000602007981 */ /* 0x000362000c1e1900 */
[----:B------:R-:W-:Y:S05]  /*1d60*/  BRA `(.L_x_2036) ;  /* 0x0000008000007947 */ /* 0x000fea0003800000 */
.L_x_2035:
[----:B------:R-:W-:Y:S01]  /*1d70*/  ISETP.NE.U32.AND P0, PT, RZ, c[0x0][0x350], PT ;  /* 0x0000d400ff007a0c */ /* 0x000fe20003f05070 */
[----:B------:R-:W-:-:S03]  /*1d80*/  IMAD.U32 R0, RZ, RZ, UR5 ;  /* 0x00000005ff007e24 */ /* 0x000fc6000f8e00ff */
[----:B------:R-:W-:-:S13]  /*1d90*/  ISETP.NE.AND.EX P0, PT, RZ, c[0x0][0x354], PT, P0 ;  /* 0x0000d500ff007a0c */ /* 0x000fda0003f05300 */
[----:B------:R-:W-:Y:S05]  /*1da0*/  @!P0 BRA `(.L_x_2036) ;  /* 0x0000004000008947 */ /* 0x000fea0003800000 */
[----:B-1----:R-:W-:-:S05]  /*1db0*/  IMAD.WIDE R2, R251, R13, c[0x0][0x350] ;  /* 0x0000d400fb027625 */ /* 0x002fca00078e020d */
[----:B------:R-:W2:Y:S04]  /*1dc0*/  LDG.E R4, [R2.64] ;  /* 0x0000000602047981 */ /* 0x000ea8000c1e1900 */
[----:B------:R-:W2:Y:S02]  /*1dd0*/  LDG.E R0, [R2.64+0x4] ;  /* 0x0000040602007981 */ /* 0x000ea4000c1e1900 */
[----:B--2---:R-:W-:Y:S02]  /*1de0*/  IADD3 R0, -R4, R0, RZ ;  /* 0x0000000004007210 */ /* 0x004fe40007ffe1ff */
.L_x_2036:
[----:B-1----:R-:W2:Y:S01]  /*1df0*/  LDL.LU R4, [R1] ;  /* 0x0000000001047983 */ /* 0x002ea20000300800 */
[----:B------:R-:W-:Y:S02]  /*1e00*/  IMAD.MOV.U32 R2, RZ, RZ, c[0x0][0x2c4] ;  /* 0x0000b100ff027624 */ /* 0x000fe400078e00ff */
[----:B------:R-:W-:Y:S02]  /*1e10*/  IMAD.MOV.U32 R7, RZ, RZ, c[0x0][0x32c] ;  /* 0x0000cb00ff077624 */ /* 0x000fe400078e00ff */
[----:B------:R-:W-:Y:S01]  /*1e20*/  IMAD.SHL.U32 R242, R249, 0x80, RZ ;  /* 0x00000080f9f27824 */ /* 0x000fe200078e00ff */
[----:B------:R-:W-:Y:S01]  /*1e30*/  ISETP.NE.AND P4, PT, R2, 0x1, PT ;  /* 0x000000010200780c */ /* 0x000fe20003f85270 */
[----:B-----5:R-:W-:Y:S01]  /*1e40*/  IMAD.IADD R227, R0, 0x1, -R232 ;  /* 0x0000000100e37824 */ /* 0x020fe200078e0ae8 */
[----:B------:R-:W-:-:S02]  /*1e50*/  ISETP.GE.AND P1, PT, R7, 0x1, PT ;  /* 0x000000010700780c */ /* 0x000fc40003f26270 */
[----:B------:R-:W-:-:S05]  /*1e60*/  IADD3 R2, R242, 0x7f, RZ ;  /* 0x0000007ff2027810 */ /* 0x000fca0007ffe0ff */
[----:B------:R-:W-:-:S04]  /*1e70*/  IMAD.MOV.U32 R0, RZ, RZ, R2 ;  /* 0x000000ffff007224 */ /* 0x000fc800078e0002 */
[----:B------:R-:W-:Y:S01]  /*1e80*/  @P4 IMAD.HI.U32 R3, R2, c[0x0][0x2c8], RZ ;  /* 0x0000b20002034a27 */ /* 0x000fe200078e00ff */
[----:B------:R-:W-:-:S04]  /*1e90*/  IADD3 R2, R227, 0x1, -R228 ;  /* 0x00000001e3027810 */ /* 0x000fc80007ffe8e4 */
[----:B------:R-:W-:-:S05]  /*1ea0*/  @P4 SHF.R.U32.HI R0, RZ, c[0x0][0x2cc], R3 ;  /* 0x0000b300ff004a19 */ /* 0x000fca0000011603 */
[----:B------:R-:W-:-:S05]  /*1eb0*/  IMAD.IADD R0, R2, 0x1, R0 ;  /* 0x0000000102007824 */ /* 0x000fca00078e0200 */
[----:B------:R-:W-:Y:S02]  /*1ec0*/  IADD3 R3, R0, c[0x0][0x328], RZ ;  /* 0x0000ca0000037a10 */ /* 0x000fe40007ffe0ff */
[----:B--2---:R-:W-:-:S04]  /*1ed0*/  LOP3.LUT R4, R4, 0xfffffffd, RZ, 0xc0, !PT ;  /* 0xfffffffd04047812 */ /* 0x004fc800078ec0ff */
[----:B------:R-:W-:-:S04]  /*1ee0*/  @P4 LOP3.LUT R4, R4, 0x2, RZ, 0xfc, !PT ;  /* 0x0000000204044812 */ /* 0x000fc800078efcff */
[----:B------:R-:W-:-:S04]  /*1ef0*/  LOP3.LUT R4, R4, 0xfffffffb, RZ, 0xc0, !PT ;  /* 0xfffffffb04047812 */ /* 0x000fc800078ec0ff */
[----:B------:R-:W-:-:S05]  /*1f00*/  @P1 LOP3.LUT R4, R4, 0x4, RZ, 0xfc, !PT ;  /* 0x0000000404041812 */ /* 0x000fca00078efcff */
[----:B------:R1:W-:Y:S01]  /*1f10*/  STL [R1], R4 ;  /* 0x0000000401007387 */ /* 0x0003e20000100800 */
        /* <DEDUP_REMOVED lines=11> */
.L_x_2039:
[----:B------:R-:W-:-:S13]  /*1fd0*/  ISETP.NE.AND P0, PT, R7, 0x1, PT ;  /* 0x000000010700780c */ /* 0x000fda0003f05270 */
[----:B------:R-:W-:-:S05]  /*1fe0*/  @P0 IMAD.HI.U32 R0, R2, c[0x0][0x330], RZ ;  /* 0x0000cc0002000a27 */ /* 0x000fca00078e00ff */
[----:B------:R-:W-:Y:S02]  /*1ff0*/  @P0 SHF.R.U32.HI R2, RZ, c[0x0][0x334], R0 ;  /* 0x0000cd00ff020a19 */ /* 0x000fe40000011600 */
.L_x_2040:
[----:B------:R-:W-:Y:S05]  /*2000*/  BSYNC B0 ;  /* 0x0000000000007941 */ /* 0x000fea0003800000 */
.L_x_2038:
[----:B------:R-:W-:-:S05]  /*2010*/  IMAD R2, R2, R7, c[0x0][0x32c] ;  /* 0x0000cb0002027624 */ /* 0x000fca00078e0207 */
[----:B------:R-:W-:-:S04]  /*2020*/  IMNMX R3, R3, R2, PT ;  /* 0x0000000203037217 */ /* 0x000fc80003800200 */
.L_x_2037:
[----:B------:R-:W-:Y:S01]  /*2030*/  IADD3 R3, R3, 0x3f, RZ ;  /* 0x0000003f03037810 */ /* 0x000fe20007ffe0ff */
[----:B-1----:R-:W-:Y:S01]  /*2040*/  @P4 IMAD.HI.U32 R4, R242, c[0x0][0x2c8], RZ ;  /* 0x0000b200f2044a27 */ /* 0x002fe200078e00ff */
[C---:B------:R-:W-:Y:S02]  /*2050*/  IADD3 R2, R227.reuse, 0x3f, RZ ;  /* 0x0000003fe3027810 */ /* 0x040fe40007ffe0ff */
[----:B------:R-:W-:Y:S01]  /*2060*/  SHF.R.S32.HI R5, RZ, 0x1f, R3 ;  /* 0x0000001fff057819 */ /* 0x000fe20000011403 */
[----:B------:R-:W-:Y:S01]  /*2070*/  IMAD.MOV.U32 R0, RZ, RZ, R242 ;  /* 0x000000ffff007224 */ /* 0x000fe200078e00f2 */
[----:B------:R-:W-:Y:S01]  /*2080*/  SHF.R.S32.HI R6, RZ, 0x1f, R2 ;  /* 0x0000001fff067819 */ /* 0x000fe20000011402 */
[----:B------:R-:W-:Y:S01]  /*2090*/  IMAD.IADD R213, R227, 0x1, -R228 ;  /* 0x00000001e3d57824 */ /* 0x000fe200078e0ae4 */
[----:B------:R-:W-:Y:S02]  /*20a0*/  @P4 SHF.R.U32.HI R0, RZ, c[0x0][0x2cc], R4 ;  /* 0x0000b300ff004a19 */ /* 0x000fe40000011604 */
[----:B------:R-:W-:-:S02]  /*20b0*/  LEA.HI R3, R5, R3, RZ, 0x6 ;  /* 0x0000000305037211 */ /* 0x000fc400078f30ff */
[----:B------:R-:W-:Y:S01]  /*20c0*/  LEA.HI R2, R6, R2, RZ, 0x6 ;  /* 0x0000000206027211 */ /* 0x000fe200078f30ff */
[----:B------:R-:W-:Y:S01]  /*20d0*/  IMAD.IADD R0, R213, 0x1, R0 ;  /* 0x00000001d5007824 */ /* 0x000fe200078e0200 */
[----:B------:R-:W-:Y:S02]  /*20e0*/  SHF.R.S32.HI R3, RZ, 0x6, R3 ;  /* 0x00000006ff037819 */ /* 0x000fe40000011403 */
[----:B------:R-:W-:Y:S02]  /*20f0*/  SHF.R.S32.HI R4, RZ, 0x6, R2 ;  /* 0x00000006ff047819 */ /* 0x000fe40000011402 */
        /* <DEDUP_REMOVED lines=12> */
.L_x_2043:
[----:B------:R-:W-:-:S13]  /*21c0*/  ISETP.NE.AND P0, PT, R7, 0x1, PT ;  /* 0x000000010700780c */ /* 0x000fda0003f05270 */
[----:B------:R-:W-:-:S05]  /*21d0*/  @P0 IMAD.HI.U32 R3, R0, c[0x0][0x330], RZ ;  /* 0x0000cc0000030a27 */ /* 0x000fca00078e00ff */
[----:B------:R-:W-:Y:S02]  /*21e0*/  @P0 SHF.R.U32.HI R0, RZ, c[0x0][0x334], R3 ;  /* 0x0000cd00ff000a19 */ /* 0x000fe40000011603 */
.L_x_2044:
[----:B------:R-:W-:Y:S05]  /*21f0*/  BSYNC B0 ;  /* 0x0000000000007941 */ /* 0x000fea0003800000 */
.L_x_2042:
[----:B------:R-:W-:-:S05]  /*2200*/  IMAD R0, R0, c[0x0][0x32c], RZ ;  /* 0x0000cb0000007a24 */ /* 0x000fca00078e02ff */
[----:B------:R-:W-:-:S04]  /*2210*/  IMNMX R2, R2, R0, !PT ;  /* 0x0000000002027217 */ /* 0x000fc80007800200 */
.L_x_2041:
[----:B------:R-:W-:Y:S01]  /*2220*/  SHF.R.S32.HI R0, RZ, 0x1f, R2 ;  /* 0x0000001fff007819 */ /* 0x000fe20000011402 */
[----:B------:R-:W-:Y:S01]  /*2230*/  BSSY B0, `(.L_x_2045) ;  /* 0x000002d000007945 */ /* 0x000fe20003800000 */
[----:B------:R-:W-:Y:S02]  /*2240*/  LOP3.LUT R3, R250, 0xff0000, RZ, 0xc0, !PT ;  /* 0x00ff0000fa037812 */ /* 0x000fe400078ec0ff */
[----:B------:R-:W-:Y:S02]  /*2250*/  LEA.HI R0, R0, R2, RZ, 0x6 ;  /* 0x0000000200007211 */ /* 0x000fe400078f30ff */
[----:B------:R-:W-:Y:S02]  /*2260*/  LOP3.LUT R2, R250, 0xff000000, RZ, 0xc0, !PT ;  /* 0xff000000fa027812 */ /* 0x000fe400078ec0ff */
[----:B------:R-:W-:-:S04]  /*2270*/  SHF.R.S32.HI R0, RZ, 0x6, R0 ;  /* 0x00000006ff007819 */ /* 0x000fc80000011400 */
[----:B------:R-:W-:Y:S02]  /*2280*/  IMNMX R7, RZ, R0, !PT ;  /* 0x00000000ff077217 */ /* 0x000fe40007800200 */
[----:B------:R-:W-:Y:S01]  /*2290*/  SHF.R.U32.HI R0, RZ, 0x8, R2 ;  /* 0x00000008ff007819 */ /* 0x000fe20000011602 */
[----:B------:R-:W-:Y:S01]  /*22a0*/  IMAD.MOV.U32 R2, RZ, RZ, RZ ;  /* 0x000000ffff027224 */ /* 0x000fe200078e00ff */
[----:B------:R-:W-:Y:S02]  /*22b0*/  ISETP.GT.AND P0, PT, R11, R7, PT ;  /* 0x000000070b00720c */ /* 0x000fe40003f04270 */
[----:B------:R-:W-:-:S04]  /*22c0*/  LEA.HI R0, R3, R0, RZ, 0x10 ;  /* 0x0000000003007211 */ /* 0x000fc800078f80ff */
[----:B------:R-:W-:Y:S02]  /*22d0*/  LOP3.LUT R14, R0, 0xff, RZ, 0xc0, !PT ;  /* 0x000000ff000e7812 */ /* 0x000fe400078ec0ff */
[----:B------:R-:W-:-:S03]  /*22e0*/  SHF.R.U32.HI R249, RZ, 0x10, R0 ;  /* 0x00000010fff97819 */ /* 0x000fc60000011600 */
[----:B------:R1:W-:Y:S02]  /*22f0*/  STL [R1+0x24], R14 ;  /* 0x0000240e01007387 */ /* 0x0003e40000100800 */
[----:B------:R-:W-:Y:S05]  /*2300*/  @!P0 BRA `(.L_x_2046) ;  /* 0x000001f000008947 */ /* 0x000fea0003800000 */
[----:B------:R-:W-:-:S04]  /*2310*/  ISETP.NE.AND P0, PT, R249, RZ, PT ;  /* 0x000000fff900720c */ /* 0x000fc80003f05270 */
[----:B------:R-:W-:-:S04]  /*2320*/  SEL R0, R249, c[0x0][0x338], P0 ;  /* 0x0000ce00f9007a07 */ /* 0x000fc80000000000 */
[----:B------:R-:W-:Y:S02]  /*2330*/  IABS R3, R0 ;  /* 0x0000000000037213 */ /* 0x000fe40000000000 */
[----:B------:R-:W-:Y:S02]  /*2340*/  IADD3 R6, R0, -0x1, R11 ;  /* 0xffffffff00067810 */ /* 0x000fe40007ffe00b */
[----:B------:R-:W2:Y:S03]  /*2350*/  I2F.RP R2, R3 ;  /* 0x0000000300027306 */ /* 0x000ea60000209400 */
[----:B------:R-:W-:-:S05]  /*2360*/  IMAD.IADD R6, R6, 0x1, -R7 ;  /* 0x0000000106067824 */ /* 0x000fca00078e0a07 */
[----:B------:R-:W-:Y:S01]  /*2370*/  IABS R10, R6 ;  /* 0x00000006000a7213 */ /* 0x000fe20000000000 */
[----:B--2---:R-:W2:Y:S02]  /*2380*/  MUFU.RCP R2, R2 ;  /* 0x0000000200027308 */ /* 0x004ea40000001000 */
[----:B--2---:R-:W-:-:S06]  /*2390*/  IADD3 R2, R2, 0xffffffe, RZ ;  /* 0x0ffffffe02027810 */ /* 0x004fcc0007ffe0ff */
[----:B------:R-:W2:Y:S02]  /*23a0*/  F2I.FTZ.U32.TRUNC.NTZ R5, R2 ;  /* 0x0000000200057305 */ /* 0x000ea4000021f000 */
        /* <DEDUP_REMOVED lines=21> */
.L_x_2046:
[----:B------:R-:W-:Y:S05]  /*2500*/  BSYNC B0 ;  /* 0x0000000000007941 */ /* 0x000fea0003800000 */
.L_x_2045:
[----:B------:R-:W-:Y:S01]  /*2510*/  IMAD R226, R14, R2, R7 ;  /* 0x000000020ee27224 */ /* 0x000fe200078e0207 */
[----:B------:R-:W-:Y:S01]  /*2520*/  PRMT R0, RZ, 0x7610, R0 ;  /* 0x00007610ff007816 */ /* 0x000fe20000000000 */
[----:B------:R-:W-:Y:S01]  /*2530*/  CS2R R18, SRZ ;  /* 0x0000000000127805 */ /* 0x000fe2000001ff00 */
[----:B------:R-:W-:Y:S01]  /*2540*/  CS2R R74, SRZ ;  /* 0x00000000004a7805 */ /* 0x000fe2000001ff00 */
        /* <DEDUP_REMOVED lines=69> */
[----:B------:R-:W-:-:S05]  /*29a0*/  @P1 IMAD.WIDE R2, R251, R13, c[0x0][0x340] ;  /* 0x0000d000fb021625 */ /* 0x000fca00078e020d */
[----:B------:R2:W5:Y:S01]  /*29b0*/  @P1 LDG.E R15, [R2.64] ;  /* 0x00000006020f1981 */ /* 0x000562000c1e1900 */
[----:B------:R-:W-:Y:S01]  /*29c0*/  SHF.R.S32.HI R0, RZ, 0x1f, R12 ;  /* 0x0000001fff007819 */ /* 0x000fe2000001140c */
[----:B------:R-:W-:Y:S01]  /*29d0*/  IMAD.IADD R5, R229, 0x1, R242 ;  /* 0x00000001e5057824 */ /* 0x000fe200078e02f2 */
[----:B------:R-:W-:Y:S02]  /*29e0*/  LOP3.LUT R16, R250, 0xffff, RZ, 0xc0, !PT ;  /* 0x0000fffffa107812 */ /* 0x000fe400078ec0ff */
[----:B------:R-:W-:Y:S01]  /*29f0*/  SEL R4, R251, RZ, !P3 ;  /* 0x000000fffb047207 */ /* 0x000fe20005800000 */
[----:B------:R-:W-:Y:S01]  /*2a00*/  IMAD R0, R0, c[0x0][0x178], RZ ;  /* 0x00005e0000007a24 */ /* 0x000fe200078e02ff */
[----:B------:R-:W-:Y:S01]  /*2a10*/  ISETP.GE.AND P2, PT, R217, c[0x0][0x198], PT ;  /* 0x00006600d9007a0c */ /* 0x000fe20003f46270 */
[----:B------:R-:W-:Y:S01]  /*2a20*/  @P4 IMAD.HI.U32 R7, R5, c[0x0][0x2c8], RZ ;  /* 0x0000b20005074a27 */ /* 0x000fe200078e00ff */
[----:B------:R-:W-:Y:S02]  /*2a30*/  ISETP.GE.AND P5, PT, R223, c[0x0][0x198], PT ;  /* 0x00006600df007a0c */ /* 0x000fe40003fa6270 */
[----:B------:R-:W-:Y:S01]  /*2a40*/  IADD3 R102, R214, -0x1, RZ ;  /* 0xffffffffd6667810 */ /* 0x000fe20007ffe0ff */
[----:B------:R-:W-:-:S02]  /*2a50*/  IMAD R0, R12, c[0x0][0x17c], R0 ;  /* 0x00005f000c007a24 */ /* 0x000fc400078e0200 */
[----:B--2---:R-:W-:-:S04]  /*2a60*/  IMAD.WIDE.U32 R2, R12, c[0x0][0x178], RZ ;  /* 0x00005e000c027a25 */ /* 0x004fc800078e00ff */
[----:B------:R-:W-:Y:S01]  /*2a70*/  IMAD.IADD R3, R3, 0x1, R0 ;  /* 0x0000000103037824 */ /* 0x000fe200078e0200 */
[----:B------:R-:W-:-:S03]  /*2a80*/  SHF.R.S32.HI R0, RZ, 0x1f, R251 ;  /* 0x0000001fff007819 */ /* 0x000fc600000114fb */
[----:B------:R-:W-:Y:S01]  /*2a90*/  IMAD.WIDE.U32 R2, R16, c[0x0][0x1b8], R2 ;  /* 0x00006e0010027a25 */ /* 0x000fe200078e0002 */
[----:B------:R-:W-:Y:S02]  /*2aa0*/  SEL R6, R0, RZ, !P3 ;  /* 0x000000ff00067207 */ /* 0x000fe40005800000 */
[----:B------:R-:W-:Y:S01]  /*2ab0*/  MOV R0, R5 ;  /* 0x0000000500007202 */ /* 0x000fe20000000f00 */
[----:B------:R-:W-:Y:S01]  /*2ac0*/  IMAD R3, R16, c[0x0][0x1bc], R3 ;  /* 0x00006f0010037a24 */ /* 0x000fe200078e0203 */
[----:B------:R-:W-:Y:S01]  /*2ad0*/  @P4 SHF.R.U32.HI R0, RZ, c[0x0][0x2cc], R7 ;  /* 0x0000b300ff004a19 */ /* 0x000fe20000011607 */
[----:B------:R-:W-:Y:S01]  /*2ae0*/  IMAD R6, R6, c[0x0][0x1c0], RZ ;  /* 0x0000700006067a24 */ /* 0x000fe200078e02ff */
[----:B------:R-:W-:Y:S01]  /*2af0*/  ISETP.GE.AND P4, PT, R222, c[0x0][0x198], PT ;  /* 0x00006600de007a0c */ /* 0x000fe20003f86270 */
[----:B------:R-:W-:Y:S01]  /*2b00*/  IMAD.WIDE.U32 R2, R4, c[0x0][0x1c0], R2 ;  /* 0x0000700004027a25 */ /* 0x000fe200078e0002 */
[----:B------:R-:W-:Y:S02]  /*2b10*/  SHF.R.S32.HI R7, RZ, 0x1f, R0 ;  /* 0x0000001fff077819 */ /* 0x000fe40000011400 */
[----:B------:R-:W-:Y:S01]  /*2b20*/  ISETP.GE.AND P3, PT, R224, c[0x0][0x198], PT ;  /* 0x00006600e0007a0c */ /* 0x000fe20003f66270 */
[----:B------:R-:W-:-:S02]  /*2b30*/  IMAD R6, R4, c[0x0][0x1c4], R6 ;  /* 0x0000710004067a24 */ /* 0x000fc400078e0206 */
[----:B------:R-:W-:-:S03]  /*2b40*/  IMAD.MOV R4, RZ, RZ, -R0 ;  /* 0x000000ffff047224 */ /* 0x000fc600078e0a00 */
[----:B------:R-:W-:Y:S01]  /*2b50*/  IADD3 R3, R3, R6, RZ ;  /* 0x0000000603037210 */ /* 0x000fe20007ffe0ff */
        /* <DEDUP_REMOVED lines=9> */
[----:B-1----:R-:W-:-:S04]  /*2bf0*/  LEA R14, P0, R2, c[0x0][0x160], 0x1 ;  /* 0x00005800020e7a11 */ /* 0x002fc800078008ff */
[----:B------:R-:W-:-:S04]  /*2c00*/  IADD3 R0, R3, R0, RZ ;  /* 0x0000000003007210 */ /* 0x000fc80007ffe0ff */
[----:B------:R-:W-:Y:S02]  /*2c10*/  LEA.HI.X R5, R2, c[0x0][0x164], R0, 0x1, P0 ;  /* 0x0000590002057a11 */ /* 0x000fe400000f0c00 */
[----:B------:R-:W-:Y:S01]  /*2c20*/  @!P1 MOV R15, R251 ;  /* 0x000000fb000f9202 */ /* 0x000fe20000000f00 */
[----:B------:R-:W-:Y:S05]  /*2c30*/  BRA.DIV ~URZ, `(.L_x_2048) ;  /* 0x00017a927f007947 */ /* 0x000fea000b800000 */
[----:B------:R1:W2:Y:S02]  /*2c40*/  SHFL.IDX PT, R4, R5, RZ, 0x181f ;  /* 0x00181fff05047589 */ /* 0x0002a400000e0000 */
.L_x_2204:
[----:B------:R-:W-:Y:S05]  /*2c50*/  BRA.DIV ~URZ, `(.L_x_2049) ;  /* 0x00017ae27f007947 */ /* 0x000fea000b800000 */
[----:B------:R3:W4:Y:S02]  /*2c60*/  SHFL.IDX PT, R0, R14, RZ, 0x181f ;  /* 0x00181fff0e007589 */ /* 0x00072400000e0000 */
.L_x_2205:
[----:B------:R-:W-:Y:S01]  /*2c70*/  IMAD R13, R228, c[0x0][0x2c4], RZ ;  /* 0x0000b100e40d7a24 */ /* 0x000fe200078e02ff */
[----:B------:R-:W-:Y:S01]  /*2c80*/  IADD3 R12, R252, R242, RZ ;  /* 0x000000f2fc0c7210 */ /* 0x000fe20007ffe0ff */
[----:B------:R-:W-:Y:S03]  /*2c90*/  BSSY B0, `(.L_x_2050) ;  /* 0x0000016000007945 */ /* 0x000fe60003800000 */
[----:B------:R-:W-:-:S13]  /*2ca0*/  ISETP.GE.AND P0, PT, R12, R13, PT ;  /* 0x0000000d0c00720c */ /* 0x000fda0003f06270 */
[----:B------:R-:W-:Y:S05]  /*2cb0*/  @P0 BRA `(.L_x_2051) ;  /* 0x0000013000000947 */ /* 0x000fea0003800000 */
[----:B------:R-:W-:Y:S02]  /*2cc0*/  SHF.R.S32.HI R2, RZ, 0x1f, R217 ;  /* 0x0000001fff027819 */ /* 0x000fe400000114d9 */
[C---:B----4-:R-:W-:Y:S02]  /*2cd0*/  LEA R10, P0, R217.reuse, R0, 0x1 ;  /* 0x00000000d90a7211 */ /* 0x050fe400078008ff */
[----:B------:R-:W-:Y:S02]  /*2ce0*/  SHF.R.S32.HI R3, RZ, 0x1f, R223 ;  /* 0x0000001fff037819 */ /* 0x000fe400000114df */
[----:B--2---:R-:W-:Y:S02]  /*2cf0*/  LEA.HI.X R11, R217, R4, R2, 0x1, P0 ;  /* 0x00000004d90b7211 */ /* 0x004fe400000f0c02 */
[C---:B------:R-:W-:Y:S02]  /*2d00*/  LEA R8, P0, R223.reuse, R0, 0x1 ;  /* 0x00000000df087211 */ /* 0x040fe400078008ff */
[----:B------:R-:W-:Y:S01]  /*2d10*/  SHF.R.S32.HI R2, RZ, 0x1f, R222 ;  /* 0x0000001fff027819 */ /* 0x000fe200000114de */
[----:B------:R-:W-:Y:S01]  /*2d20*/  @!PT LDS RZ, [RZ] ;  /* 0x00000000fffff984 */ /* 0x000fe20000000800 */
[----:B------:R-:W-:Y:S01]  /*2d30*/  @!PT LDS RZ, [RZ] ;  /* 0x00000000fffff984 */ /* 0x000fe20000000800 */
[----:B------:R-:W-:Y:S01]  /*2d40*/  @!PT LDS RZ, [RZ] ;  /* 0x00000000fffff984 */ /* 0x000fe20000000800 */
[----:B------:R2:W-:Y:S01]  /*2d50*/  LDGSTS.E.BYPASS.LTC128B.128 [R215+0x10100], [R10.64], !P2 ;  /* 0x101000000ad77fae */ /* 0x0005e2000d101d46 */
[----:B------:R-:W-:-:S02]  /*2d60*/  LEA.HI.X R9, R223, R4, R3, 0x1, P0 ;  /* 0x00000004df097211 */ /* 0x000fc400000f0c03 */
[C---:B------:R-:W-:Y:S02]  /*2d70*/  LEA R6, P0, R222.reuse, R0, 0x1 ;  /* 0x00000000de067211 */ /* 0x040fe400078008ff */
[----:B------:R-:W-:Y:S01]  /*2d80*/  SHF.R.S32.HI R17, RZ, 0x1f, R224 ;  /* 0x0000001fff117819 */ /* 0x000fe200000114e0 */
[----:B------:R2:W-:Y:S01]  /*2d90*/  LDGSTS.E.BYPASS.LTC128B.128 [R215+0x14100], [R8.64], !P5 ;  /* 0x1410000008d77fae */ /* 0x0005e2000e901d46 */
[----:B------:R-:W-:Y:S02]  /*2da0*/  LEA.HI.X R7, R222, R4, R2, 0x1, P0 ;  /* 0x00000004de077211 */ /* 0x000fe400000f0c02 */
[----:B------:R-:W-:-:S03]  /*2db0*/  LEA R2, P0, R224, R0, 0x1 ;  /* 0x00000000e0027211 */ /* 0x000fc600078008ff */
[----:B------:R2:W-:Y:S01]  /*2dc0*/  LDGSTS.E.BYPASS.LTC128B.128 [R215+0x18100], [R6.64], !P4 ;  /* 0x1810000006d77fae */ /* 0x0005e2000e101d46 */
[----:B------:R-:W-:-:S05]  /*2dd0*/  LEA.HI.X R3, R224, R4, R17, 0x1, P0 ;  /* 0x00000004e0037211 */ /* 0x000fca00000f0c11 */
[----:B------:R2:W-:Y:S04]  /*2de0*/  LDGSTS.E.BYPASS.LTC128B.128 [R215+0x1c100], [R2.64], !P3 ;  /* 0x1c10000002d77fae */ /* 0x0005e8000d901d46 */
.L_x_2051:
[----:B------:R-:W-:Y:S05]  /*2df0*/  BSYNC B0 ;  /* 0x0000000000007941 */ /* 0x000fea0003800000 */
.L_x_2050:
[----:B------:R-:W-:Y:S05]  /*2e00*/  BRA.DIV ~URZ, `(.L_x_2052) ;  /* 0x000179a27f007947 */ /* 0x000fea000b800000 */
[----:B--2---:R2:W1:Y:S04]  /*2e10*/  SHFL.IDX PT, R4, R5, 0x1, 0x181f ;  /* 0x00381f0005047f89 */ /* 0x00446800000e0000 */
[----:B----4-:R2:W4:Y:S02]  /*2e20*/  SHFL.IDX PT, R0, R14, 0x1, 0x181f ;  /* 0x00381f000e007f89 */ /* 0x01052400000e0000 */
.L_x_2206:
[----:B------:R-:W-:Y:S01]  /*2e30*/  IADD3 R2, R12, 0x20, RZ ;  /* 0x000000200c027810 */ /* 0x000fe20007ffe0ff */
[----:B------:R-:W-:Y:S03]  /*2e40*/  BSSY B0, `(.L_x_2053) ;  /* 0x0000016000007945 */ /* 0x000fe60003800000 */
[----:B------:R-:W-:-:S13]  /*2e50*/  ISETP.GE.AND P0, PT, R2, R13, PT ;  /* 0x0000000d0200720c */ /* 0x000fda0003f06270 */
[----:B------:R-:W-:Y:S05]  /*2e60*/  @P0 BRA `(.L_x_2054) ;  /* 0x0000013000000947 */ /* 0x000fea0003800000 */
[----:B------:R-:W-:Y:S02]  /*2e70*/  SHF.R.S32.HI R3, RZ, 0x1f, R217 ;  /* 0x0000001fff037819 */ /* 0x000fe400000114d9 */
[C---:B----4-:R-:W-:Y:S02]  /*2e80*/  LEA R10, P0, R217.reuse, R0, 0x1 ;  /* 0x00000000d90a7211 */ /* 0x050fe400078008ff */
[----:B------:R-:W-:Y:S02]  /*2e90*/  SHF.R.S32.HI R6, RZ, 0x1f, R223 ;  /* 0x0000001fff067819 */ /* 0x000fe400000114df */
[----:B-1----:R-:W-:Y:S02]  /*2ea0*/  LEA.HI.X R11, R217, R4, R3, 0x1, P0 ;  /* 0x00000004d90b7211 */ /* 0x002fe400000f0c03 */
        /* <DEDUP_REMOVED lines=15> */
.L_x_2054:
[----:B------:R-:W-:Y:S05]  /*2fa0*/  BSYNC B0 ;  /* 0x0000000000007941 */ /* 0x000fea0003800000 */
.L_x_2053:
[----:B------:R-:W-:Y:S05]  /*2fb0*/  BRA.DIV ~URZ, `(.L_x_2055) ;  /* 0x000178c27f007947 */ /* 0x000fea000b800000 */
[----:B-1----:R1:W2:Y:S02]  /*2fc0*/  SHFL.IDX PT, R4, R5, 0x2, 0x181f ;  /* 0x00581f0005047f89 */ /* 0x0022a400000e0000 */
.L_x_2207:
[----:B------:R-:W-:Y:S05]  /*2fd0*/  BRA.DIV ~URZ, `(.L_x_2056) ;  /* 0x000179127f007947 */ /* 0x000fea000b800000 */
[----:B----4-:R4:W1:Y:S02]  /*2fe0*/  SHFL.IDX PT, R0, R14, 0x2, 0x181f ;  /* 0x00581f000e007f89 */ /* 0x01086400000e0000 */
.L_x_2208:
[----:B------:R-:W-:Y:S01]  /*2ff0*/  IADD3 R2, R12, 0x40, RZ ;  /* 0x000000400c027810 */ /* 0x000fe20007ffe0ff */
[----:B------:R-:W-:Y:S03]  /*3000*/  BSSY B0, `(.L_x_2057) ;  /* 0x0000016000007945 */ /* 0x000fe60003800000 */
[----:B------:R-:W-:-:S13]  /*3010*/  ISETP.GE.AND P0, PT, R2, R13, PT ;  /* 0x0000000d0200720c */ /* 0x000fda0003f06270 */
[----:B------:R-:W-:Y:S05]  /*3020*/  @P0 BRA `(.L_x_2058) ;  /* 0x0000013000000947 */ /* 0x000fea0003800000 */
[----:B------:R-:W-:Y:S02]  /*3030*/  SHF.R.S32.HI R3, RZ, 0x1f, R217 ;  /* 0x0000001fff037819 */ /* 0x000fe400000114d9 */
[C---:B-1----:R-:W-:Y:S02]  /*3040*/  LEA R10, P0, R217.reuse, R0, 0x1 ;  /* 0x00000000d90a7211 */ /* 0x042fe400078008ff */
        /* <DEDUP_REMOVED lines=17> */
.L_x_2058:
[----:B------:R-:W-:Y:S05]  /*3160*/  BSYNC B0 ;  /* 0x0000000000007941 */ /* 0x000fea0003800000 */
.L_x_2057:
[----:B------:R-:W-:Y:S05]  /*3170*/  BRA.DIV ~URZ, `(.L_x_2059) ;  /* 0x000177e27f007947 */ /* 0x000fea000b800000 */
[----:B--2---:R2:W3:Y:S04]  /*3180*/  SHFL.IDX PT, R4, R5, 0x3, 0x181f ;  /* 0x00781f0005047f89 */ /* 0x0044e800000e0000 */
[----:B-1----:R2:W1:Y:S02]  /*3190*/  SHFL.IDX PT, R0, R14, 0x3, 0x181f ;  /* 0x00781f000e007f89 */ /* 0x00246400000e0000 */
.L_x_2209:
[----:B------:R-:W-:Y:S01]  /*31a0*/  IADD3 R2, R12, 0x60, RZ ;  /* 0x000000600c027810 */ /* 0x000fe20007ffe0ff */
[----:B-----5:R-:W-:Y:S01]  /*31b0*/  IMAD.WIDE.U32 R236, R15, c[0x0][0x2b0], RZ ;  /* 0x0000ac000fec7a25 */ /* 0x020fe200078e00ff */
[----:B------:R-:W-:Y:S02]  /*31c0*/  SHF.R.S32.HI R19, RZ, 0x1f, R217 ;  /* 0x0000001fff137819 */ /* 0x000fe400000114d9 */
[----:B------:R-:W-:Y:S02]  /*31d0*/  ISETP.GE.AND P0, PT, R2, R13, PT ;  /* 0x0000000d0200720c */ /* 0x000fe40003f06270 */
[----:B------:R-:W-:-:S02]  /*31e0*/  SHF.R.S32.HI R18, RZ, 0x1f, R223 ;  /* 0x0000001fff127819 */ /* 0x000fc400000114df */
[----:B------:R-:W-:Y:S02]  /*31f0*/  SHF.R.S32.HI R17, RZ, 0x1f, R222 ;  /* 0x0000001fff117819 */ /* 0x000fe400000114de */
[----:B--234-:R-:W-:-:S07]  /*3200*/  SHF.R.S32.HI R14, RZ, 0x1f, R224 ;  /* 0x0000001fff0e7819 */ /* 0x01cfce00000114e0 */
[----:B-1----:R-:W-:-:S04]  /*3210*/  @!P0 LEA R2, P1, R217, R0, 0x1 ;  /* 0x00000000d9028211 */ /* 0x002fc800078208ff */
[----:B------:R-:W-:Y:S02]  /*3220*/  @!P0 LEA.HI.X R3, R217, R4, R19, 0x1, P1 ;  /* 0x00000004d9038211 */ /* 0x000fe400008f0c13 */
        /* <DEDUP_REMOVED lines=19> */
[----:B------:R-:W3:Y:S01]  /*3360*/  LDL.LU R5, [R1] ;  /* 0x0000000001057983 */ /* 0x000ee20000300800 */
[----:B------:R-:W-:Y:S02]  /*3370*/  IMAD.MOV.U32 R107, RZ, RZ, c[0x0][0x2b8] ;  /* 0x0000ae00ff6b7624 */ /* 0x000fe400078e00ff */
[----:B------:R-:W-:-:S02]  /*3380*/  IMAD.SHL.U32 R100, R102, 0x40, RZ ;  /* 0x0000004066647824 */ /* 0x000fc400078e00ff */
[----:B------:R-:W-:Y:S01]  /*3390*/  IMAD.MOV.U32 R216, RZ, RZ, RZ ;  /* 0x000000ffffd87224 */ /* 0x000fe200078e00ff */
[----:B------:R-:W-:Y:S01]  /*33a0*/  ISETP.NE.AND P1, PT, R107, 0x1, PT ;  /* 0x000000016b00780c */ /* 0x000fe20003f25270 */
[----:B--2---:R-:W-:-:S05]  /*33b0*/  IMAD.IADD R2, R229, 0x1, R100 ;  /* 0x00000001e5027824 */ /* 0x004fca00078e0264 */
[C---:B------:R-:W-:Y:S01]  /*33c0*/  ISETP.GE.AND P0, PT, R2.reuse, R227, PT ;  /* 0x000000e30200720c */ /* 0x040fe20003f06270 */
[----:B------:R-:W-:-:S03]  /*33d0*/  IMAD.IADD R2, R2, 0x1, R232 ;  /* 0x0000000102027824 */ /* 0x000fc600078e02e8 */
[----:B------:R-:W-:Y:S01]  /*33e0*/  ISETP.GT.OR P0, PT, R229, 0x3f, P0 ;  /* 0x0000003fe500780c */ /* 0x000fe20000704670 */
[----:B------:R-:W-:Y:S02]  /*33f0*/  IMAD.MOV.U32 R0, RZ, RZ, R2 ;  /* 0x000000ffff007224 */ /* 0x000fe400078e0002 */
[----:B------:R-:W-:-:S05]  /*3400*/  @P1 IMAD.HI.U32 R3, R2, c[0x0][0x2bc], RZ ;  /* 0x0000af0002031a27 */ /* 0x000fca00078e00ff */
[----:B------:R-:W-:Y:S01]  /*3410*/  @P1 SHF.R.U32.HI R0, RZ, c[0x0][0x2c0], R3 ;  /* 0x0000b000ff001a19 */ /* 0x000fe20000011603 */
[----:B------:R-:W-:Y:S01]  /*3420*/  BAR.SYNC.DEFER_BLOCKING 0x0 ;  /* 0x0000000000007b1d */ /* 0x000fe20000010000 */
[----:B---3--:R-:W-:-:S04]  /*3430*/  LOP3.LUT R5, R5, 0xfffffffe, RZ, 0xc0, !PT ;  /* 0xfffffffe05057812 */ /* 0x008fc800078ec0ff */
[----:B------:R-:W-:Y:S02]  /*3440*/  @P1 LOP3.LUT R5, R5, 0x1, RZ, 0xfc, !PT ;  /* 0x0000000105051812 */ /* 0x000fe400078efcff */
[----:B------:R-:W-:-:S03]  /*3450*/  @!P0 IADD3 R3, P1, R0, R236, RZ ;  /* 0x000000ec00038210 */ /* 0x000fc60007f3e0ff */
[----:B------:R1:W-:Y:S02]  /*3460*/  STL [R1], R5 ;  /* 0x0000000501007387 */ /* 0x0003e40000100800 */
[----:B-1----:R-:W-:Y:S02]  /*3470*/  @!P0 LEA.HI.X.SX32 R5, R0, R240, 0x1, P1 ;  /* 0x000000f000058211 */ /* 0x002fe400008f0eff */
[----:B------:R-:W-:-:S04]  /*3480*/  @!P0 LEA R4, P1, R3, c[0x0][0x2a0], 0x2 ;  /* 0x0000a80003048a11 */ /* 0x000fc800078210ff */
[----:B------:R-:W-:-:S05]  /*3490*/  @!P0 LEA.HI.X R5, R3, c[0x0][0x2a4], R5, 0x2, P1 ;  /* 0x0000a90003058a11 */ /* 0x000fca00008f1405 */
[----:B------:R-:W2:Y:S01]  /*34a0*/  @!P0 LDG.E R216, [R4.64] ;  /* 0x0000000604d88981 */ /* 0x000ea2000c1e1900 */
[----:B------:R-:W-:Y:S01]  /*34b0*/  IMAD.MOV R0, RZ, RZ, -R0 ;  /* 0x000000ffff007224 */ /* 0x000fe200078e0a00 */
[----:B------:R-:W-:Y:S01]  /*34c0*/  SHF.L.U64.HI R97, R223, 0x1, R18 ;  /* 0x00000001df617819 */ /* 0x000fe20000010212 */
[----:B------:R-:W-:Y:S01]  /*34d0*/  IMAD.WIDE.U32 R234, R16, c[0x0][0x1e8], RZ ;  /* 0x00007a0010ea7a25 */ /* 0x000fe200078e00ff */
[----:B------:R-:W-:Y:S01]  /*34e0*/  SHF.L.U64.HI R96, R217, 0x1, R19 ;  /* 0x00000001d9607819 */ /* 0x000fe20000010213 */
[----:B------:R-:W-:Y:S01]  /*34f0*/  BSSY B0, `(.L_x_2060) ;  /* 0x00001ee000007945 */ /* 0x000fe20003800000 */
[----:B------:R-:W-:Y:S01]  /*3500*/  IADD3 R135, R200, 0x20, RZ ;  /* 0x00000020c8877810 */ /* 0x000fe20007ffe0ff */
[----:B------:R-:W-:Y:S01]  /*3510*/  IMAD R218, R0, c[0x0][0x2b8], R2 ;  /* 0x0000ae0000da7a24 */ /* 0x000fe200078e0202 */
[----:B------:R-:W-:Y:S01]  /*3520*/  SHF.L.U64.HI R99, R224, 0x1, R14 ;  /* 0x00000001e0637819 */ /* 0x000fe2000001020e */
[----:B------:R-:W-:Y:S01]  /*3530*/  IMAD R233, R16, c[0x0][0x1ec], R235 ;  /* 0x00007b0010e97a24 */ /* 0x000fe200078e02eb */
[----:B------:R-:W-:Y:S01]  /*3540*/  SHF.L.U64.HI R98, R222, 0x1, R17 ;  /* 0x00000001de627819 */ /* 0x000fe20000010211 */
[----:B------:R-:W-:Y:S01]  /*3550*/  IMAD.WIDE.U32 R2, R218, c[0x0][0x1e0], RZ ;  /* 0x00007800da027a25 */ /* 0x000fe200078e00ff */
[----:B------:R-:W-:-:S03]  /*3560*/  SHF.R.S32.HI R9, RZ, 0x1f, R218 ;  /* 0x0000001fff097819 */ /* 0x000fc600000114da */
[----:B------:R-:W-:Y:S02]  /*3570*/  IMAD.IADD R101, R227, 0x1, -R100 ;  /* 0x00000001e3657824 */ /* 0x000fe400078e0a64 */
[----:B------:R-:W-:Y:S02]  /*3580*/  IMAD R0, R9, c[0x0][0x1e0], RZ ;  /* 0x0000780009007a24 */ /* 0x000fe400078e02ff */
[----:B------:R-:W-:Y:S02]  /*3590*/  IMAD.IADD R13, R101, 0x1, -R252 ;  /* 0x00000001650d7824 */ /* 0x000fe400078e0afc */
[----:B------:R-:W-:Y:S02]  /*35a0*/  IMAD R0, R218, c[0x0][0x1e4], R0 ;  /* 0x00007900da007a24 */ /* 0x000fe400078e0200 */
[----:B------:R-:W-:-:S04]  /*35b0*/  IMAD.WIDE.U32 R238, R16, c[0x0][0x210], RZ ;  /* 0x0000840010ee7a25 */ /* 0x000fc800078e00ff */
[----:B------:R-:W-:Y:S02]  /*35c0*/  IMAD.IADD R3, R3, 0x1, R0 ;  /* 0x0000000103037824 */ /* 0x000fe400078e0200 */
[----:B------:R-:W-:Y:S02]  /*35d0*/  IMAD R241, R16, c[0x0][0x214], R239 ;  /* 0x0000850010f17a24 */ /* 0x000fe400078e02ef */
[----:B------:R-:W-:Y:S02]  /*35e0*/  IMAD.SHL.U32 R104, R223, 0x2, RZ ;  /* 0x00000002df687824 */ /* 0x000fe400078e00ff */
[----:B------:R-:W-:Y:S02]  /*35f0*/  IMAD.SHL.U32 R103, R217, 0x2, RZ ;  /* 0x00000002d9677824 */ /* 0x000fe400078e00ff */
[----:B------:R-:W-:Y:S02]  /*3600*/  IMAD.SHL.U32 R106, R224, 0x2, RZ ;  /* 0x00000002e06a7824 */ /* 0x000fe400078e00ff */
[----:B------:R-:W-:Y:S01]  /*3610*/  IMAD.SHL.U32 R105, R222, 0x2, RZ ;  /* 0x00000002de697824 */ /* 0x000fe200078e00ff */
[----:B--2---:R-:W-:Y:S01]  /*3620*/  SHF.R.S32.HI R10, RZ, 0x1f, R216 ;  /* 0x0000001fff0a7819 */ /* 0x004fe200000114d8 */
[----:B------:R-:W-:-:S04]  /*3630*/  IMAD.WIDE.U32 R2, R216, c[0x0][0x1f0], R2 ;  /* 0x00007c00d8027a25 */ /* 0x000fc800078e0002 */
[----:B------:R-:W-:-:S04]  /*3640*/  IMAD R0, R10, c[0x0][0x1f0], RZ ;  /* 0x00007c000a007a24 */ /* 0x000fc800078e02ff */
[----:B------:R-:W-:Y:S01]  /*3650*/  IMAD R4, R216, c[0x0][0x1f4], R0 ;  /* 0x00007d00d8047a24 */ /* 0x000fe200078e0200 */
[----:B------:R-:W-:-:S04]  /*3660*/  IADD3 R0, P0, R2, R234, RZ ;  /* 0x000000ea02007210 */ /* 0x000fc80007f1e0ff */
[----:B------:R-:W-:Y:S02]  /*3670*/  IADD3.X R2, R233, R3, R4, P0, !PT ;  /* 0x00000003e9027210 */ /* 0x000fe400007fe404 */
[----:B------:R-:W-:-:S04]  /*3680*/  LEA R3, P0, R0, c[0x0][0x1c8], 0x1 ;  /* 0x0000720000037a11 */ /* 0x000fc800078008ff */
[----:B------:R-:W-:Y:S01]  /*3690*/  LEA.HI.X R11, R0, c[0x0][0x1cc], R2, 0x1, P0 ;  /* 0x00007300000b7a11 */ /* 0x000fe200000f0c02 */
[----:B------:R-:W-:Y:S01]  /*36a0*/  SHFL.IDX PT, R8, R3, 0x1, 0x181f ;  /* 0x00381f0003087f89 */ /* 0x000fe200000e0000 */
[----:B------:R-:W-:-:S03]  /*36b0*/  ISETP.GE.AND P0, PT, R13, 0x1, PT ;  /* 0x000000010d00780c */ /* 0x000fc60003f06270 */
[----:B------:R1:W2:Y:S04]  /*36c0*/  SHFL.IDX PT, R0, R3, RZ, 0x181f ;  /* 0x00181fff03007589 */ /* 0x0002a800000e0000 */
[----:B------:R-:W3:Y:S06]  /*36d0*/  SHFL.IDX PT, R2, R11, RZ, 0x181f ;  /* 0x00181fff0b027589 */ /* 0x000eec00000e0000 */
[----:B------:R-:W-:-:S02]  /*36e0*/  @P0 ISETP.GE.AND P2, PT, R217, c[0x0][0x1d4], PT ;  /* 0x00007500d9000a0c */ /* 0x000fc40003f46270 */
[----:B------:R-:W-:Y:S01]  /*36f0*/  @P0 ISETP.GE.AND P3, PT, R223, c[0x0][0x1d4], PT ;  /* 0x00007500df000a0c */ /* 0x000fe20003f66270 */
[----:B-1----:R-:W-:Y:S01]  /*3700*/  IMAD R3, R9, c[0x0][0x208], RZ ;  /* 0x0000820009037a24 */ /* 0x002fe200078e02ff */
[C---:B--2---:R-:W-:Y:S01]  /*3710*/  @P0 LEA R4, P1, R217.reuse, R0, 0x1 ;  /* 0x00000000d9040211 */ /* 0x044fe200078208ff */
[----:B------:R-:W1:Y:S02]  /*3720*/  SHFL.IDX PT, R9, R11, 0x1, 0x181f ;  /* 0x00381f000b097f89 */ /* 0x000e6400000e0000 */
[----:B------:R-:W-:Y:S01]  /*3730*/  IMAD R3, R218, c[0x0][0x20c], R3 ;  /* 0x00008300da037a24 */ /* 0x000fe200078e0203 */
[----:B---3--:R-:W-:Y:S02]  /*3740*/  @P0 LEA.HI.X R5, R217, R2, R19, 0x1, P1 ;  /* 0x00000002d9050211 */ /* 0x008fe400008f0c13 */
[----:B------:R-:W-:-:S03]  /*3750*/  @P0 LEA R6, P1, R223, R0, 0x1 ;  /* 0x00000000df060211 */ /* 0x000fc600078208ff */
[----:B------:R2:W-:Y:S01]  /*3760*/  @P0 LDGSTS.E.BYPASS.LTC128B.128 [R215+0x8100], [R4.64], !P2 ;  /* 0x0810000004d70fae */ /* 0x0005e2000d101d46 */
[----:B------:R-:W-:Y:S02]  /*3770*/  @P0 ISETP.GE.AND P2, PT, R222, c[0x0][0x1d4], PT ;  /* 0x00007500de000a0c */ /* 0x000fe40003f46270 */
[----:B------:R-:W-:-:S05]  /*3780*/  @P0 LEA.HI.X R7, R223, R2, R18, 0x1, P1 ;  /* 0x00000002df070211 */ /* 0x000fca00008f0c12 */
[----:B------:R3:W-:Y:S01]  /*3790*/  @P0 LDGSTS.E.BYPASS.LTC128B.128 [R215+0xa100], [R6.64], !P3 ;  /* 0x0a10000006d70fae */ /* 0x0007e2000d901d46 */
[----:B------:R-:W-:-:S13]  /*37a0*/  ISETP.GE.AND P3, PT, R13, 0x21, PT ;  /* 0x000000210d00780c */ /* 0x000fda0003f66270 */
[----:B------:R-:W-:Y:S02]  /*37b0*/  @P3 ISETP.GE.AND P4, PT, R224, c[0x0][0x1d4], PT ;  /* 0x00007500e0003a0c */ /* 0x000fe40003f86270 */
[----:B--2---:R-:W-:-:S04]  /*37c0*/  @P0 LEA R4, P1, R222, R0, 0x1 ;  /* 0x00000000de040211 */ /* 0x004fc800078208ff */
[----:B------:R-:W-:Y:S02]  /*37d0*/  @P0 LEA.HI.X R5, R222, R2, R17, 0x1, P1 ;  /* 0x00000002de050211 */ /* 0x000fe400008f0c11 */
[----:B---3--:R-:W-:-:S03]  /*37e0*/  @P0 LEA R6, P1, R224, R0, 0x1 ;  /* 0x00000000e0060211 */ /* 0x008fc600078208ff */
[----:B------:R2:W-:Y:S01]  /*37f0*/  @P0 LDGSTS.E.BYPASS.LTC128B.128 [R215+0xc100], [R4.64], !P2 ;  /* 0x0c10000004d70fae */ /* 0x0005e2000d101d46 */
[----:B------:R-:W-:Y:S01]  /*3800*/  @P0 ISETP.GE.AND P2, PT, R224, c[0x0][0x1d4], PT ;  /* 0x00007500e0000a0c */ /* 0x000fe20003f46270 */
[----:B------:R-:W-:Y:S01]  /*3810*/  IMAD R0, R10, c[0x0][0x218], RZ ;  /* 0x000086000a007a24 */ /* 0x000fe200078e02ff */
[----:B------:R-:W-:-:S03]  /*3820*/  @P0 LEA.HI.X R7, R224, R2, R14, 0x1, P1 ;  /* 0x00000002e0070211 */ /* 0x000fc600008f0c0e */
[----:B------:R-:W-:-:S08]  /*3830*/  IMAD R10, R216, c[0x0][0x21c], R0 ;  /* 0x00008700d80a7a24 */ /* 0x000fd000078e0200 */
[----:B------:R3:W-:Y:S01]  /*3840*/  @P0 LDGSTS.E.BYPASS.LTC128B.128 [R215+0xe100], [R6.64], !P2 ;  /* 0x0e10000006d70fae */ /* 0x0007e2000d101d46 */
[----:B------:R-:W-:Y:S01]  /*3850*/  @P3 ISETP.GE.AND P2, PT, R217, c[0x0][0x1d4], PT ;  /* 0x00007500d9003a0c */ /* 0x000fe20003f46270 */
[----:B--2---:R-:W-:-:S04]  /*3860*/  IMAD.WIDE.U32 R4, R218, c[0x0][0x208], RZ ;  /* 0x00008200da047a25 */ /* 0x004fc800078e00ff */
[----:B------:R-:W-:Y:S02]  /*3870*/  IMAD.IADD R3, R5, 0x1, R3 ;  /* 0x0000000105037824 */ /* 0x000fe400078e0203 */
[----:B------:R-:W-:Y:S01]  /*3880*/  IMAD.MOV.U32 R2, RZ, RZ, R4 ;  /* 0x000000ffff027224 */ /* 0x000fe200078e0004 */
[----:B------:R-:W-:-:S03]  /*3890*/  @P3 LEA R4, P0, R223, R8, 0x1 ;  /* 0x00000008df043211 */ /* 0x000fc600078008ff */
[----:B------:R-:W-:Y:S01]  /*38a0*/  IMAD.WIDE.U32 R2, R216, c[0x0][0x218], R2 ;  /* 0x00008600d8027a25 */ /* 0x000fe200078e0002 */
[-C--:B-1----:R-:W-:Y:S02]  /*38b0*/  @P3 LEA.HI.X R5, R223, R9.reuse, R18, 0x1, P0 ;  /* 0x00000009df053211 */ /* 0x082fe400000f0c12 */
[C---:B---3--:R-:W-:Y:S02]  /*38c0*/  @P3 LEA R6, P1, R217.reuse, R8, 0x1 ;  /* 0x00000008d9063211 */ /* 0x048fe400078208ff */
[----:B------:R-:W-:Y:S02]  /*38d0*/  IADD3 R0, P0, R2, R238, RZ ;  /* 0x000000ee02007210 */ /* 0x000fe40007f1e0ff */
[----:B------:R-:W-:Y:S02]  /*38e0*/  @P3 LEA.HI.X R7, R217, R9, R19, 0x1, P1 ;  /* 0x00000009d9073211 */ /* 0x000fe400008f0c13 */
[----:B------:R-:W-:Y:S02]  /*38f0*/  @P3 ISETP.GE.AND P1, PT, R223, c[0x0][0x1d4], PT ;  /* 0x00007500df003a0c */ /* 0x000fe40003f26270 */
[----:B------:R-:W-:Y:S01]  /*3900*/  IADD3.X R2, R241, R3, R10, P0, !PT ;  /* 0x00000003f1027210 */ /* 0x000fe200007fe40a */
[----:B------:R1:W-:Y:S01]  /*3910*/  @P3 LDGSTS.E.BYPASS.LTC128B.128 [R215+0x9100], [R6.64], !P2 ;  /* 0x0910000006d73fae */ /* 0x0003e2000d101d46 */
[----:B------:R-:W-:-:S02]  /*3920*/  LEA R3, P0, R0, c[0x0][0x1f8], 0x1 ;  /* 0x00007e0000037a11 */ /* 0x000fc400078008ff */
[----:B------:R-:W-:Y:S02]  /*3930*/  @P3 ISETP.GE.AND P2, PT, R222, c[0x0][0x1d4], PT ;  /* 0x00007500de003a0c */ /* 0x000fe40003f46270 */
[----:B------:R-:W-:Y:S01]  /*3940*/  LEA.HI.X R10, R0, c[0x0][0x1fc], R2, 0x1, P0 ;  /* 0x00007f00000a7a11 */ /* 0x000fe200000f0c02 */
[----:B------:R-:W-:Y:S04]  /*3950*/  SHFL.IDX PT, R12, R3, 0x1, 0x181f ;  /* 0x00381f00030c7f89 */ /* 0x000fe800000e0000 */
[----:B------:R2:W-:Y:S04]  /*3960*/  @P3 LDGSTS.E.BYPASS.LTC128B.128 [R215+0xb100], [R4.64], !P1 ;  /* 0x0b10000004d73fae */ /* 0x0005e8000c901d46 */
[----:B------:R-:W3:Y:S04]  /*3970*/  SHFL.IDX PT, R0, R3, RZ, 0x181f ;  /* 0x00181fff03007589 */ /* 0x000ee800000e0000 */
[----:B------:R-:W4:Y:S04]  /*3980*/  SHFL.IDX PT, R2, R10, RZ, 0x181f ;  /* 0x00181fff0a027589 */ /* 0x000f2800000e0000 */
[----:B------:R-:W5:Y:S01]  /*3990*/  SHFL.IDX PT, R3, R10, 0x1, 0x181f ;  /* 0x00381f000a037f89 */ /* 0x000f6200000e0000 */
[----:B-1----:R-:W-:-:S04]  /*39a0*/  @P3 LEA R6, P0, R224, R8, 0x1 ;  /* 0x00000008e0063211 */ /* 0x002fc800078008ff */
[----:B------:R-:W-:Y:S02]  /*39b0*/  @P3 LEA.HI.X R7, R224, R9, R14, 0x1, P0 ;  /* 0x00000009e0073211 */ /* 0x000fe400000f0c0e */
[----:B--2---:R-:W-:-:S04]  /*39c0*/  @P3 LEA R4, P1, R222, R8, 0x1 ;  /* 0x00000008de043211 */ /* 0x004fc800078208ff */
[----:B------:R-:W-:-:S05]  /*39d0*/  @P3 LEA.HI.X R5, R222, R9, R17, 0x1, P1 ;  /* 0x00000009de053211 */ /* 0x000fca00008f0c11 */
[----:B------:R1:W-:Y:S04]  /*39e0*/  @P3 LDGSTS.E.BYPASS.LTC128B.128 [R215+0xd100], [R4.64], !P2 ;  /* 0x0d10000004d73fae */ /* 0x0003e8000d101d46 */
[----:B------:R1:W-:Y:S01]  /*39f0*/  @P3 LDGSTS.E.BYPASS.LTC128B.128 [R215+0xf100], [R6.64], !P4 ;  /* 0x0f10000006d73fae */ /* 0x0003e2000e101d46 */
[----:B------:R-:W-:Y:S02]  /*3a00*/  R2P PR, R230, 0x6 ;  /* 0x00000006e6007804 */ /* 0x000fe40000000000 */
[C---:B---3--:R-:W-:Y:S01]  /*3a10*/  IADD3 R18, P0, R0.reuse, R104, RZ ;  /* 0x0000006800127210 */ /* 0x048fe20007f1e0ff */
[----:B------:R-:W0:Y:S01]  /*3a20*/  LDGDEPBAR ;  /* 0x00000000000079af */ /* 0x000e220000000000 */
[-C--:B------:R-:W-:Y:S02]  /*3a30*/  IADD3 R20, P3, R0, R103.reuse, RZ ;  /* 0x0000006700147210 */ /* 0x080fe40007f7e0ff */
[----:B------:R-:W-:Y:S01]  /*3a40*/  ISETP.GE.AND P5, PT, R223, c[0x0][0x1d4], PT ;  /* 0x00007500df007a0c */ /* 0x000fe20003fa6270 */
[----:B----4-:R-:W-:Y:S01]  /*3a50*/  IMAD.X R19, R2, 0x1, R97, P0 ;  /* 0x0000000102137824 */ /* 0x010fe200000e0661 */
[----:B------:R-:W-:Y:S01]  /*3a60*/  IADD3 R22, P0, R12, R103, RZ ;  /* 0x000000670c167210 */ /* 0x000fe20007f1e0ff */
[----:B------:R-:W-:Y:S01]  /*3a70*/  IMAD.X R21, R2, 0x1, R96, P3 ;  /* 0x0000000102157824 */ /* 0x000fe200018e0660 */
[----:B------:R-:W-:-:S02]  /*3a80*/  ISETP.GE.AND P3, PT, R217, c[0x0][0x1d4], PT ;  /* 0x00007500d9007a0c */ /* 0x000fc40003f66270 */
[----:B------:R-:W-:Y:S01]  /*3a90*/  IADD3 R16, P4, R0, R105, RZ ;  /* 0x0000006900107210 */ /* 0x000fe20007f9e0ff */
[----:B-----5:R-:W-:Y:S01]  /*3aa0*/  IMAD.X R23, R3, 0x1, R96, P0 ;  /* 0x0000000103177824 */ /* 0x020fe200000e0660 */
[----:B------:R-:W-:Y:S02]  /*3ab0*/  ISETP.LT.OR P0, PT, R13, 0x1, P3 ;  /* 0x000000010d00780c */ /* 0x000fe40001f01670 */
[----:B------:R-:W-:Y:S01]  /*3ac0*/  @P1 IADD3 R135, R200, -0x20, RZ ;  /* 0xffffffe0c8871810 */ /* 0x000fe20007ffe0ff */
[----:B------:R-:W-:Y:S01]  /*3ad0*/  IMAD.X R17, R2, 0x1, R98, P4 ;  /* 0x0000000102117824 */ /* 0x000fe200020e0662 */
[----:B------:R-:W-:Y:S01]  /*3ae0*/  IADD3 R14, P1, R0, R106, RZ ;  /* 0x0000006a000e7210 */ /* 0x000fe20007f3e0ff */
[----:B------:R-:W-:Y:S01]  /*3af0*/  IMAD.MOV.U32 R0, RZ, RZ, 0x40 ;  /* 0x00000040ff007424 */ /* 0x000fe200078e00ff */
[----:B------:R-:W-:Y:S02]  /*3b00*/  ISETP.GE.AND P4, PT, R224, c[0x0][0x1d4], PT ;  /* 0x00007500e0007a0c */ /* 0x000fe40003f86270 */
[----:B------:R-:W-:Y:S01]  /*3b10*/  ISETP.GT.AND P6, PT, R229, 0x3f, PT ;  /* 0x0000003fe500780c */ /* 0x000fe20003fc4270 */
[----:B------:R-:W-:Y:S01]  /*3b20*/  IMAD.X R15, R2, 0x1, R99, P1 ;  /* 0x00000001020f7824 */ /* 0x000fe200008e0663 */
[----:B------:R-:W-:-:S02]  /*3b30*/  ISETP.GE.AND P1, PT, R222, c[0x0][0x1d4], PT ;  /* 0x00007500de007a0c */ /* 0x000fc40003f26270 */
[----:B------:R-:W-:Y:S01]  /*3b40*/  SEL R0, R0, 0xffffffc0, !P2 ;  /* 0xffffffc000007807 */ /* 0x000fe20005000000 */
[----:B------:R-:W-:-:S04]  /*3b50*/  DEPBAR.LE SB0, 0x1 ;  /* 0x000080400000791a */ /* 0x000fc80000000000 */
[----:B------:R-:W-:-:S04]  /*3b60*/  DEPBAR.LE SB0, 0x0 ;  /* 0x000080000000791a */ /* 0x000fc80000000000 */
[----:B------:R-:W-:Y:S01]  /*3b70*/  BAR.SYNC.DEFER_BLOCKING 0x0 ;  /* 0x0000000000007b1d */ /* 0x000fe20000010000 */
[----:B------:R-:W-:-:S05]  /*3b80*/  IMAD.IADD R202, R200, 0x1, R0 ;  /* 0x00000001c8ca7824 */ /* 0x000fca00078e0200 */
[----:B-1----:R-:W-:Y:S04]  /*3b90*/  LDSM.16.M88.4 R4, [R208] ;  /* 0x00000000d004783b */ /* 0x002fe80000000200 */
[----:B------:R-:W-:Y:S04]  /*3ba0*/  LDSM.16.M88.4 R24, [R200] ;  /* 0x00000000c818783b */ /* 0x000fe80000000200 */
[----:B------:R-:W1:Y:S04]  /*3bb0*/  LDSM.16.M88.4 R32, [R200+0x800] ;  /* 0x00080000c820783b */ /* 0x000e680000000200 */
[----:B------:R-:W2:Y:S04]  /*3bc0*/  LDSM.16.M88.4 R40, [R200+0x1000] ;  /* 0x00100000c828783b */ /* 0x000ea80000000200 */
[----:B------:R-:W3:Y:S04]  /*3bd0*/  LDSM.16.M88.4 R36, [R200+0x1800] ;  /* 0x00180000c824783b */ /* 0x000ee80000000200 */
[----:B------:R-:W-:Y:S04]  /*3be0*/  LDSM.16.M88.4 R8, [R209] ;  /* 0x00000000d108783b */ /* 0x000fe80000000200 */
[----:B------:R-:W-:Y:S04]  /*3bf0*/  LDSM.16.M88.4 R48, [R135] ;  /* 0x000000008730783b */ /* 0x000fe80000000200 */
[----:B------:R-:W-:Y:S04]  /*3c00*/  LDSM.16.M88.4 R64, [R135+0x800] ;  /* 0x000800008740783b */ /* 0x000fe80000000200 */
[----:B------:R-:W-:Y:S04]  /*3c10*/  LDSM.16.M88.4 R76, [R135+0x1000] ;  /* 0x00100000874c783b */ /* 0x000fe80000000200 */
[----:B------:R-:W4:Y:S04]  /*3c20*/  LDSM.16.M88.4 R84, [R135+0x1800] ;  /* 0x001800008754783b */ /* 0x000f280000000200 */
[----:B------:R-:W-:Y:S01]  /*3c30*/  @!PT LDS RZ, [RZ] ;  /* 0x00000000fffff984 */ /* 0x000fe20000000800 */
[----:B------:R-:W-:Y:S01]  /*3c40*/  @!PT LDS RZ, [RZ] ;  /* 0x00000000fffff984 */ /* 0x000fe20000000800 */
[----:B------:R-:W-:Y:S01]  /*3c50*/  @!PT LDS RZ, [RZ] ;  /* 0x00000000fffff984 */ /* 0x000fe20000000800 */
[----:B------:R5:W-:Y:S01]  /*3c60*/  LDGSTS.E.BYPASS.LTC128B.128 [R215+0x100], [R20.64], !P0 ;  /* 0x0010000014d77fae */ /* 0x000be2000c101d46 */
[C---:B------:R-:W-:Y:S01]  /*3c70*/  ISETP.LT.OR P0, PT, R13.reuse, 0x1, P5 ;  /* 0x000000010d00780c */ /* 0x040fe20002f01670 */
[C---:B-1----:R-:W-:Y:S11]  /*3c80*/  HMMA.16816.F32.BF16 R28, R4.reuse, R32, RZ ;  /* 0x00000020041c723c */ /* 0x042ff600000418ff */
[----:B------:R-:W-:Y:S01]  /*3c90*/  @!UPT UIADD3 URZ, URZ, URZ, URZ ;  /* 0x0000003f3f3ff290 */ /* 0x000fe2000fffe03f */
[----:B------:R1:W-:Y:S01]  /*3ca0*/  LDGSTS.E.BYPASS.LTC128B.128 [R215+0x2100], [R18.64], !P0 ;  /* 0x0210000012d77fae */ /* 0x0003e2000c101d46 */
[C---:B------:R-:W-:Y:S01]  /*3cb0*/  ISETP.LT.OR P0, PT, R13.reuse, 0x1, P1 ;  /* 0x000000010d00780c */ /* 0x040fe20000f01670 */
[----:B------:R-:W-:Y:S01]  /*3cc0*/  HMMA.16816.F32.BF16 R32, R4, R34, RZ ;  /* 0x000000220420723c */ /* 0x000fe200000418ff */
[----:B------:R-:W-:-:S07]  /*3cd0*/  ISETP.LT.OR P1, PT, R13, 0x21, P1 ;  /* 0x000000210d00780c */ /* 0x000fce0000f21670 */
[C---:B--2---:R-:W-:Y:S04]  /*3ce0*/  HMMA.16816.F32.BF16 R44, R4.reuse, R40, RZ ;  /* 0x00000028042c723c */ /* 0x044fe800000418ff */
[----:B------:R2:W-:Y:S04]  /*3cf0*/  LDGSTS.E.BYPASS.LTC128B.128 [R215+0x4100], [R16.64], !P0 ;  /* 0x0410000010d77fae */ /* 0x0005e8000c101d46 */
[C---:B------:R-:W-:Y:S08]  /*3d00*/  HMMA.16816.F32.BF16 R52, R4.reuse, R42, RZ ;  /* 0x0000002a0434723c */ /* 0x040ff000000418ff */
[C---:B---3--:R-:W-:Y:S08]  /*3d10*/  HMMA.16816.F32.BF16 R60, R4.reuse, R36, RZ ;  /* 0x00000024043c723c */ /* 0x048ff000000418ff */
[----:B------:R-:W-:Y:S01]  /*3d20*/  HMMA.16816.F32.BF16 R36, R4, R38, RZ ;  /* 0x000000260424723c */ /* 0x000fe200000418ff */
[----:B--2---:R-:W-:-:S05]  /*3d30*/  IADD3 R16, P0, R12, R104, RZ ;  /* 0x000000680c107210 */ /* 0x004fca0007f1e0ff */
[----:B------:R-:W-:Y:S01]  /*3d40*/  IMAD.X R17, R3, 0x1, R97, P0 ;  /* 0x0000000103117824 */ /* 0x000fe200000e0661 */
[----:B------:R-:W-:Y:S11]  /*3d50*/  ISETP.LT.OR P0, PT, R13, 0x1, P4 ;  /* 0x000000010d00780c */ /* 0x000ff60002701670 */
[----:B------:R-:W-:Y:S06]  /*3d60*/  @!UPT UIADD3 URZ, URZ, URZ, URZ ;  /* 0x0000003f3f3ff290 */ /* 0x000fec000fffe03f */
[----:B----4-:R-:W-:Y:S01]  /*3d70*/  HMMA.16816.F32.BF16 R36, R8, R86, R36 ;  /* 0x000000560824723c */ /* 0x010fe20000041824 */
[----:B------:R2:W-:Y:S02]  /*3d80*/  LDGSTS.E.BYPASS.LTC128B.128 [R215+0x6100], [R14.64], !P0 ;  /* 0x061000000ed77fae */ /* 0x0005e4000c101d46 */
[----:B--2---:R-:W-:-:S05]  /*3d90*/  IADD3 R14, P0, R12, R105, RZ ;  /* 0x000000690c0e7210 */ /* 0x004fca0007f1e0ff */
[----:B------:R-:W-:Y:S01]  /*3da0*/  IMAD.X R15, R3, 0x1, R98, P0 ;  /* 0x00000001030f7824 */ /* 0x000fe200000e0662 */
[C---:B------:R-:W-:Y:S02]  /*3db0*/  ISETP.LT.OR P0, PT, R13.reuse, 0x21, P3 ;  /* 0x000000210d00780c */ /* 0x040fe40001f01670 */
[----:B------:R-:W-:-:S11]  /*3dc0*/  ISETP.LT.OR P3, PT, R13, 0x21, P5 ;  /* 0x000000210d00780c */ /* 0x000fd60002f61670 */
[----:B------:R5:W-:Y:S01]  /*3dd0*/  LDGSTS.E.BYPASS.LTC128B.128 [R215+0x1100], [R22.64], !P0 ;  /* 0x0110000016d77fae */ /* 0x000be2000c101d46 */
[----:B------:R-:W-:-:S03]  /*3de0*/  IADD3 R2, P0, R12, R106, RZ ;  /* 0x0000006a0c027210 */ /* 0x000fc60007f1e0ff */
[----:B------:R1:W-:Y:S02]  /*3df0*/  LDGSTS.E.BYPASS.LTC128B.128 [R215+0x3100], [R16.64], !P3 ;  /* 0x0310000010d77fae */ /* 0x0003e4000d901d46 */
[----:B------:R-:W-:Y:S01]  /*3e00*/  IMAD.X R3, R3, 0x1, R99, P0 ;  /* 0x0000000103037824 */ /* 0x000fe200000e0663 */
[----:B------:R-:W-:Y:S01]  /*3e10*/  ISETP.LT.OR P0, PT, R13, 0x21, P4 ;  /* 0x000000210d00780c */ /* 0x000fe20002701670 */
[----:B------:R2:W-:Y:S11]  /*3e20*/  LDGSTS.E.BYPASS.LTC128B.128 [R215+0x5100], [R14.64], !P1 ;  /* 0x051000000ed77fae */ /* 0x0005f6000c901d46 */
[----:B------:R-:W-:Y:S01]  /*3e30*/  @!UPT UIADD3 URZ, URZ, URZ, URZ ;  /* 0x0000003f3f3ff290 */ /* 0x000fe2000fffe03f */
[----:B------:R3:W-:Y:S01]  /*3e40*/  LDGSTS.E.BYPASS.LTC128B.128 [R215+0x7100], [R2.64], !P0 ;  /* 0x0710000002d77fae */ /* 0x0007e2000c101d46 */
[----:B------:R-:W-:-:S03]  /*3e50*/  ISETP.GT.AND P0, PT, R102, R226, PT ;  /* 0x000000e26600720c */ /* 0x000fc60003f04270 */
[----:B------:R-:W-:Y:S01]  /*3e60*/  LDSM.16.M88.4 R56, [R202+0x800] ;  /* 0x00080000ca38783b */ /* 0x000fe20000000200 */
[C---:B-----5:R-:W-:Y:S03]  /*3e70*/  HMMA.16816.F32.BF16 R20, R4.reuse, R24, RZ ;  /* 0x000000180414723c */ /* 0x060fe600000418ff */
[----:B------:R-:W-:Y:S04]  /*3e80*/  LDSM.16.M88.4 R68, [R202+0x1000] ;  /* 0x00100000ca44783b */ /* 0x000fe80000000200 */
[----:B------:R-:W0:Y:S01]  /*3e90*/  LDGDEPBAR ;  /* 0x00000000000079af */ /* 0x000e220000000000 */
[----:B------:R-:W-:Y:S03]  /*3ea0*/  HMMA.16816.F32.BF16 R24, R4, R26, RZ ;  /* 0x0000001a0418723c */ /* 0x000fe600000418ff */
[----:B------:R-:W-:Y:S04]  /*3eb0*/  LDSM.16.M88.4 R4, [R211] ;  /* 0x00000000d304783b */ /* 0x000fe80000000200 */
[----:B--2---:R-:W-:Y:S01]  /*3ec0*/  LDSM.16.M88.4 R12, [R210] ;  /* 0x00000000d20c783b */ /* 0x004fe20000000200 */
[----:B---3--:R-:W-:-:S08]  /*3ed0*/  IADD3 R2, R135, 0x6000, RZ ;  /* 0x0000600087027810 */ /* 0x008fd00007ffe0ff */
[----:B------:R-:W-:Y:S01]  /*3ee0*/  HMMA.16816.F32.BF16 R40, R8, R48, R20 ;  /* 0x000000300828723c */ /* 0x000fe20000041814 */
[----:B------:R-:W2:Y:S01]  /*3ef0*/  LDSM.16.M88.4 R20, [R202] ;  /* 0x00000000ca14783b */ /* 0x000ea20000000200 */
[----:B------:R-:W-:-:S05]  /*3f00*/  IMAD.IADD R201, R2, 0x1, R0 ;  /* 0x0000000102c97824 */ /* 0x000fca00078e0200 */
[----:B------:R-:W-:Y:S01]  /*3f10*/  LDSM.16.M88.4 R72, [R201+-0x6000] ;  /* 0xffa00000c948783b */ /* 0x000fe20000000200 */
[C---:B-1----:R-:W-:Y:S03]  /*3f20*/  HMMA.16816.F32.BF16 R16, R8.reuse, R50, R24 ;  /* 0x000000320810723c */ /* 0x042fe60000041818 */
[----:B------:R-:W-:Y:S04]  /*3f30*/  LDSM.16.M88.4 R80, [R201+-0x5800] ;  /* 0xffa80000c950783b */ /* 0x000fe80000000200 */
[----:B------:R-:W-:Y:S01]  /*3f40*/  LDSM.16.M88.4 R88, [R201+-0x5000] ;  /* 0xffb00000c958783b */ /* 0x000fe20000000200 */
[C---:B------:R-:W-:Y:S08]  /*3f50*/  HMMA.16816.F32.BF16 R24, R8.reuse, R64, R28 ;  /* 0x000000400818723c */ /* 0x040ff0000004181c */
[C---:B------:R-:W-:Y:S01]  /*3f60*/  HMMA.16816.F32.BF16 R28, R8.reuse, R66, R32 ;  /* 0x00000042081c723c */ /* 0x040fe20000041820 */
[----:B------:R-:W1:Y:S07]  /*3f70*/  LDSM.16.M88.4 R64, [R202+0x1800] ;  /* 0x00180000ca40783b */ /* 0x000e6e0000000200 */
[C---:B------:R-:W-:Y:S08]  /*3f80*/  HMMA.16816.F32.BF16 R32, R8.reuse, R76, R44 ;  /* 0x0000004c0820723c */ /* 0x040ff0000004182c */
[C---:B------:R-:W-:Y:S01]  /*3f90*/  HMMA.16816.F32.BF16 R44, R8.reuse, R78, R52 ;  /* 0x0000004e082c723c */ /* 0x040fe20000041834 */
[----:B------:R-:W-:Y:S04]  /*3fa0*/  LDSM.16.M88.4 R52, [R200+0x2000] ;  /* 0x00200000c834783b */ /* 0x000fe80000000200 */
[----:B------:R-:W-:Y:S03]  /*3fb0*/  LDSM.16.M88.4 R76, [R200+0x3000] ;  /* 0x00300000c84c783b */ /* 0x000fe60000000200 */
[----:B------:R-:W-:Y:S01]  /*3fc0*/  HMMA.16816.F32.BF16 R48, R8, R84, R60 ;  /* 0x000000540830723c */ /* 0x000fe2000004183c */
[----:B------:R-:W-:Y:S04]  /*3fd0*/  LDSM.16.M88.4 R8, [R208+0x4000] ;  /* 0x00400000d008783b */ /* 0x000fe80000000200 */
[----:B------:R-:W-:Y:S03]  /*3fe0*/  LDSM.16.M88.4 R60, [R200+0x2800] ;  /* 0x00280000c83c783b */ /* 0x000fe60000000200 */
[C---:B--2---:R-:W-:Y:S01]  /*3ff0*/  HMMA.16816.F32.BF16 R40, R4.reuse, R20, R40 ;  /* 0x000000140428723c */ /* 0x044fe20000041828 */
[----:B------:R-:W-:Y:S07]  /*4000*/  LDSM.16.M88.4 R84, [R201+-0x3000] ;  /* 0xffd00000c954783b */ /* 0x000fee0000000200 */
[C---:B------:R-:W-:Y:S08]  /*4010*/  HMMA.16816.F32.BF16 R16, R4.reuse, R22, R16 ;  /* 0x000000160410723c */ /* 0x040ff00000041810 */
[C---:B------:R-:W-:Y:S01]  /*4020*/  HMMA.16816.F32.BF16 R20, R4.reuse, R56, R24 ;  /* 0x000000380414723c */ /* 0x040fe20000041818 */
[----:B------:R-:W2:Y:S07]  /*4030*/  LDSM.16.M88.4 R24, [R201+-0x4800] ;  /* 0xffb80000c918783b */ /* 0x000eae0000000200 */
[C---:B------:R-:W-:Y:S01]  /*4040*/  HMMA.16816.F32.BF16 R28, R4.reuse, R58, R28 ;  /* 0x0000003a041c723c */ /* 0x040fe2000004181c */
[----:B------:R-:W3:Y:S07]  /*4050*/  LDSM.16.M88.4 R56, [R200+0x3800] ;  /* 0x00380000c838783b */ /* 0x000eee0000000200 */
[C---:B------:R-:W-:Y:S08]  /*4060*/  HMMA.16816.F32.BF16 R32, R4.reuse, R68, R32 ;  /* 0x000000440420723c */ /* 0x040ff00000041820 */
[C---:B------:R-:W-:Y:S01]  /*4070*/  HMMA.16816.F32.BF16 R44, R4.reuse, R70, R44 ;  /* 0x00000046042c723c */ /* 0x040fe2000004182c */
[----:B------:R-:W-:Y:S07]  /*4080*/  LDSM.16.M88.4 R68, [R202+0x2800] ;  /* 0x00280000ca44783b */ /* 0x000fee0000000200 */
[C---:B-1----:R-:W-:Y:S08]  /*4090*/  HMMA.16816.F32.BF16 R48, R4.reuse, R64, R48 ;  /* 0x000000400430723c */ /* 0x042ff00000041830 */
[----:B------:R-:W-:Y:S01]  /*40a0*/  HMMA.16816.F32.BF16 R36, R4, R66, R36 ;  /* 0x000000420424723c */ /* 0x000fe20000041824 */
[----:B------:R-:W-:Y:S04]  /*40b0*/  LDSM.16.M88.4 R4, [R209+0x4000] ;  /* 0x00400000d104783b */ /* 0x000fe80000000200 */
[----:B------:R-:W1:Y:S03]  /*40c0*/  LDSM.16.M88.4 R64, [R135+0x2000] ;  /* 0x002000008740783b */ /* 0x000e660000000200 */
[C---:B------:R-:W-:Y:S08]  /*40d0*/  HMMA.16816.F32.BF16 R40, R12.reuse, R72, R40 ;  /* 0x000000480c28723c */ /* 0x040ff00000041828 */
[C---:B------:R-:W-:Y:S01]  /*40e0*/  HMMA.16816.F32.BF16 R16, R12.reuse, R74, R16 ;  /* 0x0000004a0c10723c */ /* 0x040fe20000041810 */
[----:B------:R-:W4:Y:S07]  /*40f0*/  LDSM.16.M88.4 R72, [R135+0x2800] ;  /* 0x002800008748783b */ /* 0x000f2e0000000200 */
[C---:B------:R-:W-:Y:S08]  /*4100*/  HMMA.16816.F32.BF16 R20, R12.reuse, R80, R20 ;  /* 0x000000500c14723c */ /* 0x040ff00000041814 */
[C---:B------:R-:W-:Y:S01]  /*4110*/  HMMA.16816.F32.BF16 R28, R12.reuse, R82, R28 ;  /* 0x000000520c1c723c */ /* 0x040fe2000004181c */
[----:B------:R-:W5:Y:S07]  /*4120*/  LDSM.16.M88.4 R80, [R135+0x3000] ;  /* 0x003000008750783b */ /* 0x000f6e0000000200 */
[C---:B------:R-:W-:Y:S08]  /*4130*/  HMMA.16816.F32.BF16 R32, R12.reuse, R88, R32 ;  /* 0x000000580c20723c */ /* 0x040ff00000041820 */
[C---:B------:R-:W-:Y:S08]  /*4140*/  HMMA.16816.F32.BF16 R44, R12.reuse, R90, R44 ;  /* 0x0000005a0c2c723c */ /* 0x040ff0000004182c */
[C---:B--2---:R-:W-:Y:S08]  /*4150*/  HMMA.16816.F32.BF16 R48, R12.reuse, R24, R48 ;  /* 0x000000180c30723c */ /* 0x044ff00000041830 */
[----:B------:R-:W-:Y:S08]  /*4160*/  HMMA.16816.F32.BF16 R36, R12, R26, R36 ;  /* 0x0000001a0c24723c */ /* 0x000ff00000041824 */
[C---:B------:R-:W-:Y:S08]  /*4170*/  HMMA.16816.F32.BF16 R40, R8.reuse, R52, R40 ;  /* 0x000000340828723c */ /* 0x040ff00000041828 */
[C---:B------:R-:W-:Y:S01]  /*4180*/  HMMA.16816.F32.BF16 R16, R8.reuse, R54, R16 ;  /* 0x000000360810723c */ /* 0x040fe20000041810 */
[----:B------:R-:W2:Y:S07]  /*4190*/  LDSM.16.M88.4 R52, [R135+0x3800] ;  /* 0x003800008734783b */ /* 0x000eae0000000200 */
[C---:B------:R-:W-:Y:S01]  /*41a0*/  HMMA.16816.F32.BF16 R12, R8.reuse, R60, R20 ;  /* 0x0000003c080c723c */ /* 0x040fe20000041814 */
[----:B------:R-:W-:Y:S07]  /*41b0*/  LDSM.16.M88.4 R20, [R211+0x4000] ;  /* 0x00400000d314783b */ /* 0x000fee0000000200 */
[C---:B------:R-:W-:Y:S01]  /*41c0*/  HMMA.16816.F32.BF16 R28, R8.reuse, R62, R28 ;  /* 0x0000003e081c723c */ /* 0x040fe2000004181c */
[----:B------:R-:W2:Y:S07]  /*41d0*/  LDSM.16.M88.4 R60, [R202+0x2000] ;  /* 0x00200000ca3c783b */ /* 0x000eae0000000200 */
[C---:B------:R-:W-:Y:S08]  /*41e0*/  HMMA.16816.F32.BF16 R32, R8.reuse, R76, R32 ;  /* 0x0000004c0820723c */ /* 0x040ff00000041820 */
[C---:B------:R-:W-:Y:S01]  /*41f0*/  HMMA.16816.F32.BF16 R44, R8.reuse, R78, R44 ;  /* 0x0000004e082c723c */ /* 0x040fe2000004182c */
[----:B------:R-:W2:Y:S07]  /*4200*/  LDSM.16.M88.4 R76, [R202+0x3000] ;  /* 0x00300000ca4c783b */ /* 0x000eae0000000200 */
[C---:B---3--:R-:W-:Y:S08]  /*4210*/  HMMA.16816.F32.BF16 R48, R8.reuse, R56, R48 ;  /* 0x000000380830723c */ /* 0x048ff00000041830 */
[----:B------:R-:W-:Y:S01]  /*4220*/  HMMA.16816.F32.BF16 R36, R8, R58, R36 ;  /* 0x0000003a0824723c */ /* 0x000fe20000041824 */
[----:B------:R-:W3:Y:S07]  /*4230*/  LDSM.16.M88.4 R56, [R202+0x3800] ;  /* 0x00380000ca38783b */ /* 0x000eee0000000200 */
[C---:B-1----:R-:W-:Y:S08]  /*4240*/  HMMA.16816.F32.BF16 R40, R4.reuse, R64, R40 ;  /* 0x000000400428723c */ /* 0x042ff00000041828 */
[C---:B------:R-:W-:Y:S01]  /*4250*/  HMMA.16816.F32.BF16 R24, R4.reuse, R66, R16 ;  /* 0x000000420418723c */ /* 0x040fe20000041810 */
[----:B------:R-:W-:Y:S04]  /*4260*/  LDSM.16.M88.4 R16, [R210+0x4000] ;  /* 0x00400000d210783b */ /* 0x000fe80000000200 */
[----:B------:R-:W1:Y:S03]  /*4270*/  LDSM.16.M88.4 R64, [R201+-0x4000] ;  /* 0xffc00000c940783b */ /* 0x000e660000000200 */
        /* <DEDUP_REMOVED lines=8> */
[----:B------:R-:W2:Y:S07]  /*4300*/  LDSM.16.M88.4 R52, [R201+-0x2800] ;  /* 0xffd80000c934783b */ /* 0x000eae0000000200 */
[C---:B------:R-:W-:Y:S08]  /*4310*/  HMMA.16816.F32.BF16 R40, R20.reuse, R60, R40 ;  /* 0x0000003c1428723c */ /* 0x040ff00000041828 */
[C---:B------:R-:W-:Y:S01]  /*4320*/  HMMA.16816.F32.BF16 R28, R20.reuse, R62, R24 ;  /* 0x0000003e141c723c */ /* 0x040fe20000041818 */
[----:B------:R-:W-:Y:S07]  /*4330*/  LDSM.16.M88.4 R60, [R200+0x4000] ;  /* 0x00400000c83c783b */ /* 0x000fee0000000200 */
[C---:B------:R-:W-:Y:S01]  /*4340*/  HMMA.16816.F32.BF16 R24, R20.reuse, R68, R12 ;  /* 0x000000441418723c */ /* 0x040fe2000004180c */
[----:B------:R-:W5:Y:S07]  /*4350*/  LDSM.16.M88.4 R12, [R208+0x8000] ;  /* 0x00800000d00c783b */ /* 0x000f6e0000000200 */
[C---:B------:R-:W-:Y:S01]  /*4360*/  HMMA.16816.F32.BF16 R8, R20.reuse, R70, R8 ;  /* 0x000000461408723c */ /* 0x040fe20000041808 */
[----:B------:R-:W2:Y:S07]  /*4370*/  LDSM.16.M88.4 R68, [R200+0x4800] ;  /* 0x00480000c844783b */ /* 0x000eae0000000200 */
[C---:B------:R-:W-:Y:S08]  /*4380*/  HMMA.16816.F32.BF16 R4, R20.reuse, R76, R32 ;  /* 0x0000004c1404723c */ /* 0x040ff00000041820 */
[C---:B------:R-:W-:Y:S01]  /*4390*/  HMMA.16816.F32.BF16 R44, R20.reuse, R78, R44 ;  /* 0x0000004e142c723c */ /* 0x040fe2000004182c */
[----:B------:R-:W-:Y:S07]  /*43a0*/  LDSM.16.M88.4 R76, [R202+0x4800] ;  /* 0x00480000ca4c783b */ /* 0x000fee0000000200 */
[C---:B---3--:R-:W-:Y:S08]  /*43b0*/  HMMA.16816.F32.BF16 R48, R20.reuse, R56, R48 ;  /* 0x000000381430723c */ /* 0x048ff00000041830 */
[----:B------:R-:W-:Y:S01]  /*43c0*/  HMMA.16816.F32.BF16 R32, R20, R58, R36 ;  /* 0x0000003a1420723c */ /* 0x000fe20000041824 */
[----:B------:R-:W3:Y:S07]  /*43d0*/  LDSM.16.M88.4 R56, [R200+0x5800] ;  /* 0x00580000c838783b */ /* 0x000eee0000000200 */
[C---:B-1----:R-:W-:Y:S08]  /*43e0*/  HMMA.16816.F32.BF16 R36, R16.reuse, R64, R40 ;  /* 0x000000401024723c */ /* 0x042ff00000041828 */
[C---:B------:R-:W-:Y:S01]  /*43f0*/  HMMA.16816.F32.BF16 R28, R16.reuse, R66, R28 ;  /* 0x00000042101c723c */ /* 0x040fe2000004181c */
[----:B------:R-:W-:Y:S07]  /*4400*/  LDSM.16.M88.4 R64, [R135+0x4000] ;  /* 0x004000008740783b */ /* 0x000fee0000000200 */
[C---:B----4-:R-:W-:Y:S08]  /*4410*/  HMMA.16816.F32.BF16 R24, R16.reuse, R72, R24 ;  /* 0x000000481018723c */ /* 0x050ff00000041818 */
[C---:B------:R-:W-:Y:S01]  /*4420*/  HMMA.16816.F32.BF16 R20, R16.reuse, R74, R8 ;  /* 0x0000004a1014723c */ /* 0x040fe20000041808 */
[----:B------:R-:W1:Y:S04]  /*4430*/  LDSM.16.M88.4 R8, [R209+0x8000] ;  /* 0x00800000d108783b */ /* 0x000e680000000200 */
[----:B------:R-:W4:Y:S03]  /*4440*/  LDSM.16.M88.4 R72, [R135+0x4800] ;  /* 0x004800008748783b */ /* 0x000f260000000200 */
[C---:B------:R-:W-:Y:S08]  /*4450*/  HMMA.16816.F32.BF16 R4, R16.reuse, R84, R4 ;  /* 0x000000541004723c */ /* 0x040ff00000041804 */
[C---:B------:R-:W-:Y:S01]  /*4460*/  HMMA.16816.F32.BF16 R40, R16.reuse, R86, R44 ;  /* 0x000000561028723c */ /* 0x040fe2000004182c */
[----:B------:R-:W1:Y:S07]  /*4470*/  LDSM.16.M88.4 R84, [R135+0x5000] ;  /* 0x005000008754783b */ /* 0x000e6e0000000200 */
[C---:B--2---:R-:W-:Y:S08]  /*4480*/  HMMA.16816.F32.BF16 R48, R16.reuse, R52, R48 ;  /* 0x000000341030723c */ /* 0x044ff00000041830 */
[----:B------:R-:W-:Y:S01]  /*4490*/  HMMA.16816.F32.BF16 R16, R16, R54, R32 ;  /* 0x000000361010723c */ /* 0x000fe20000041820 */
[----:B------:R-:W2:Y:S07]  /*44a0*/  LDSM.16.M88.4 R52, [R135+0x5800] ;  /* 0x005800008734783b */ /* 0x000eae0000000200 */
[C---:B-----5:R-:W-:Y:S08]  /*44b0*/  HMMA.16816.F32.BF16 R36, R12.reuse, R60, R36 ;  /* 0x0000003c0c24723c */ /* 0x060ff00000041824 */
[C---:B------:R-:W-:Y:S01]  /*44c0*/  HMMA.16816.F32.BF16 R32, R12.reuse, R62, R28 ;  /* 0x0000003e0c20723c */ /* 0x040fe2000004181c */
[----:B------:R-:W-:Y:S07]  /*44d0*/  LDSM.16.M88.4 R60, [R202+0x4000] ;  /* 0x00400000ca3c783b */ /* 0x000fee0000000200 */
[C---:B------:R-:W-:Y:S08]  /*44e0*/  HMMA.16816.F32.BF16 R28, R12.reuse, R68, R24 ;  /* 0x000000440c1c723c */ /* 0x040ff00000041818 */
[C---:B------:R-:W-:Y:S01]  /*44f0*/  HMMA.16816.F32.BF16 R24, R12.reuse, R70, R20 ;  /* 0x000000460c18723c */ /* 0x040fe20000041814 */
[----:B------:R-:W-:Y:S07]  /*4500*/  LDSM.16.M88.4 R68, [R201+-0x2000] ;  /* 0xffe00000c944783b */ /* 0x000fee0000000200 */
[C---:B------:R-:W-:Y:S01]  /*4510*/  HMMA.16816.F32.BF16 R20, R12.reuse, R80, R4 ;  /* 0x000000500c14723c */ /* 0x040fe20000041804 */
[----:B------:R-:W5:Y:S07]  /*4520*/  LDSM.16.M88.4 R4, [R211+0x8000] ;  /* 0x00800000d304783b */ /* 0x000f6e0000000200 */
[C---:B------:R-:W-:Y:S01]  /*4530*/  HMMA.16816.F32.BF16 R44, R12.reuse, R82, R40 ;  /* 0x000000520c2c723c */ /* 0x040fe20000041828 */
[----:B------:R-:W2:Y:S07]  /*4540*/  LDSM.16.M88.4 R80, [R202+0x5000] ;  /* 0x00500000ca50783b */ /* 0x000eae0000000200 */
[C---:B---3--:R-:W-:Y:S08]  /*4550*/  HMMA.16816.F32.BF16 R40, R12.reuse, R56, R48 ;  /* 0x000000380c28723c */ /* 0x048ff00000041830 */
[----:B------:R-:W-:Y:S08]  /*4560*/  HMMA.16816.F32.BF16 R16, R12, R58, R16 ;  /* 0x0000003a0c10723c */ /* 0x000ff00000041810 */
[C---:B-1----:R-:W-:Y:S08]  /*4570*/  HMMA.16816.F32.BF16 R12, R8.reuse, R64, R36 ;  /* 0x00000040080c723c */ /* 0x042ff00000041824 */
[C---:B----4-:R-:W-:Y:S08]  /*4580*/  HMMA.16816.F32.BF16 R36, R8.reuse, R72, R28 ;  /* 0x000000480824723c */ /* 0x050ff0000004181c */
[C---:B------:R-:W-:Y:S01]  /*4590*/  HMMA.16816.F32.BF16 R32, R8.reuse, R66, R32 ;  /* 0x000000420820723c */ /* 0x040fe20000041820 */
[----:B------:R-:W1:Y:S07]  /*45a0*/  LDSM.16.M88.4 R64, [R202+0x5800] ;  /* 0x00580000ca40783b */ /* 0x000e6e0000000200 */
[C---:B------:R-:W-:Y:S01]  /*45b0*/  HMMA.16816.F32.BF16 R28, R8.reuse, R74, R24 ;  /* 0x0000004a081c723c */ /* 0x040fe20000041818 */
[----:B------:R-:W-:Y:S07]  /*45c0*/  LDSM.16.M88.4 R72, [R201+-0x1800] ;  /* 0xffe80000c948783b */ /* 0x000fee0000000200 */
[C---:B------:R-:W-:Y:S01]  /*45d0*/  HMMA.16816.F32.BF16 R24, R8.reuse, R84, R20 ;  /* 0x000000540818723c */ /* 0x040fe20000041814 */
[----:B------:R-:W3:Y:S07]  /*45e0*/  LDSM.16.M88.4 R20, [R210+0x8000] ;  /* 0x00800000d214783b */ /* 0x000eee0000000200 */
[C---:B------:R-:W-:Y:S01]  /*45f0*/  HMMA.16816.F32.BF16 R56, R8.reuse, R86, R44 ;  /* 0x000000560838723c */ /* 0x040fe2000004182c */
[----:B------:R-:W-:Y:S07]  /*4600*/  LDSM.16.M88.4 R84, [R201+-0x800] ;  /* 0xfff80000c954783b */ /* 0x000fee0000000200 */
[C---:B--2---:R-:W-:Y:S01]  /*4610*/  HMMA.16816.F32.BF16 R48, R8.reuse, R52, R40 ;  /* 0x000000340830723c */ /* 0x044fe20000041828 */
[----:B------:R-:W-:Y:S07]  /*4620*/  LDSM.16.M88.4 R40, [R201+-0x1000] ;  /* 0xfff00000c928783b */ /* 0x000fee0000000200 */
[----:B------:R-:W-:Y:S01]  /*4630*/  HMMA.16816.F32.BF16 R44, R8, R54, R16 ;  /* 0x00000036082c723c */ /* 0x000fe20000041810 */
[----:B------:R-:W-:Y:S07]  /*4640*/  LDSM.16.M88.4 R16, [R208+0xc000] ;  /* 0x00c00000d010783b */ /* 0x000fee0000000200 */
[C---:B-----5:R-:W-:Y:S08]  /*4650*/  HMMA.16816.F32.BF16 R8, R4.reuse, R60, R12 ;  /* 0x0000003c0408723c */ /* 0x060ff0000004180c */
[C---:B------:R-:W-:Y:S01]  /*4660*/  HMMA.16816.F32.BF16 R12, R4.reuse, R62, R32 ;  /* 0x0000003e040c723c */ /* 0x040fe20000041820 */
[----:B------:R-:W2:Y:S07]  /*4670*/  LDSM.16.M88.4 R60, [R200+0x6000] ;  /* 0x00600000c83c783b */ /* 0x000eae0000000200 */
[C---:B------:R-:W-:Y:S08]  /*4680*/  HMMA.16816.F32.BF16 R52, R4.reuse, R78, R28 ;  /* 0x0000004e0434723c */ /* 0x040ff0000004181c */
[C---:B------:R-:W-:Y:S08]  /*4690*/  HMMA.16816.F32.BF16 R36, R4.reuse, R76, R36 ;  /* 0x0000004c0424723c */ /* 0x040ff00000041824 */
[C---:B------:R-:W-:Y:S08]  /*46a0*/  HMMA.16816.F32.BF16 R32, R4.reuse, R80, R24 ;  /* 0x000000500420723c */ /* 0x040ff00000041818 */
[C---:B------:R-:W-:Y:S01]  /*46b0*/  HMMA.16816.F32.BF16 R28, R4.reuse, R82, R56 ;  /* 0x00000052041c723c */ /* 0x040fe20000041838 */
[----:B------:R-:W-:Y:S07]  /*46c0*/  LDSM.16.M88.4 R56, [R201] ;  /* 0x00000000c938783b */ /* 0x000fee0000000200 */
[C---:B-1----:R-:W-:Y:S08]  /*46d0*/  HMMA.16816.F32.BF16 R48, R4.reuse, R64, R48 ;  /* 0x000000400430723c */ /* 0x042ff00000041830 */
[----:B------:R-:W-:Y:S01]  /*46e0*/  HMMA.16816.F32.BF16 R92, R4, R66, R44 ;  /* 0x00000042045c723c */ /* 0x000fe2000004182c */
[----:B------:R-:W-:Y:S04]  /*46f0*/  LDSM.16.M88.4 R44, [R135+0x6000] ;  /* 0x00600000872c783b */ /* 0x000fe80000000200 */
[----:B------:R-:W-:Y:S03]  /*4700*/  LDSM.16.M88.4 R64, [R135+0x6800] ;  /* 0x006800008740783b */ /* 0x000fe60000000200 */
[C---:B---3--:R-:W-:Y:S01]  /*4710*/  HMMA.16816.F32.BF16 R4, R20.reuse, R68, R8 ;  /* 0x000000441404723c */ /* 0x048fe20000041808 */
[----:B------:R-:W-:Y:S07]  /*4720*/  LDSM.16.M88.4 R8, [R211+0xc000] ;  /* 0x00c00000d308783b */ /* 0x000fee0000000200 */
[C---:B------:R-:W-:Y:S01]  /*4730*/  HMMA.16816.F32.BF16 R24, R20.reuse, R70, R12 ;  /* 0x000000461418723c */ /* 0x040fe2000004180c */
[----:B------:R-:W1:Y:S07]  /*4740*/  LDSM.16.M88.4 R12, [R209+0xc000] ;  /* 0x00c00000d10c783b */ /* 0x000e6e0000000200 */
[----:B------:R-:W-:Y:S01]  /*4750*/  HMMA.16816.F32.BF16 R68, R20, R74, R52 ;  /* 0x0000004a1444723c */ /* 0x000fe20000041834 */
[----:B------:R-:W3:Y:S07]  /*4760*/  LDSM.16.M88.4 R52, [R200+0x6800] ;  /* 0x00680000c834783b */ /* 0x000eee0000000200 */
[----:B--2---:R-:W-:Y:S08]  /*4770*/  HMMA.16816.F32.BF16 R4, R16, R60, R4 ;  /* 0x0000003c1004723c */ /* 0x004ff00000041804 */
[C---:B------:R-:W-:Y:S01]  /*4780*/  HMMA.16816.F32.BF16 R88, R20.reuse, R84, R48 ;  /* 0x000000541458723c */ /* 0x040fe20000041830 */
[----:B------:R-:W2:Y:S07]  /*4790*/  LDSM.16.M88.4 R48, [R202+0x6000] ;  /* 0x00600000ca30783b */ /* 0x000eae0000000200 */
[----:B------:R-:W-:Y:S08]  /*47a0*/  HMMA.16816.F32.BF16 R76, R20, R42, R28 ;  /* 0x0000002a144c723c */ /* 0x000ff0000004181c */
[----:B------:R-:W-:Y:S01]  /*47b0*/  HMMA.16816.F32.BF16 R28, R16, R62, R24 ;  /* 0x0000003e101c723c */ /* 0x000fe20000041818 */
[----:B------:R-:W-:Y:S07]  /*47c0*/  LDSM.16.M88.4 R60, [R202+0x6800] ;  /* 0x00680000ca3c783b */ /* 0x000fee0000000200 */
[----:B------:R-:W-:Y:S01]  /*47d0*/  HMMA.16816.F32.BF16 R36, R20, R72, R36 ;  /* 0x000000481424723c */ /* 0x000fe20000041824 */
[----:B------:R-:W-:Y:S07]  /*47e0*/  LDSM.16.M88.4 R72, [R200+0x7800] ;  /* 0x00780000c848783b */ /* 0x000fee0000000200 */
[C---:B-1----:R-:W-:Y:S01]  /*47f0*/  HMMA.16816.F32.BF16 R24, R12.reuse, R44, R4 ;  /* 0x0000002c0c18723c */ /* 0x042fe20000041804 */
[----:B------:R-:W1:Y:S07]  /*4800*/  LDSM.16.M88.4 R4, [R210+0xc000] ;  /* 0x00c00000d204783b */ /* 0x000e6e0000000200 */
[----:B------:R-:W-:Y:S01]  /*4810*/  HMMA.16816.F32.BF16 R28, R12, R46, R28 ;  /* 0x0000002e0c1c723c */ /* 0x000fe2000004181c */
[----:B------:R-:W4:Y:S07]  /*4820*/  LDSM.16.M88.4 R44, [R200+0x7000] ;  /* 0x00700000c82c783b */ /* 0x000f2e0000000200 */
[----:B------:R-:W-:Y:S08]  /*4830*/  HMMA.16816.F32.BF16 R80, R20, R40, R32 ;  /* 0x000000281450723c */ /* 0x000ff00000041820 */
[----:B---3--:R-:W-:Y:S08]  /*4840*/  HMMA.16816.F32.BF16 R32, R16, R52, R36 ;  /* 0x000000341020723c */ /* 0x008ff00000041824 */
        /* <DEDUP_REMOVED lines=8> */
[----:B----4-:R-:W-:Y:S08]  /*48d0*/  HMMA.16816.F32.BF16 R20, R16, R44, R80 ;  /* 0x0000002c1014723c */ /* 0x010ff00000041850 */
[----:B------:R-:W-:Y:S01]  /*48e0*/  HMMA.16816.F32.BF16 R32, R12, R66, R40 ;  /* 0x000000420c20723c */ /* 0x000fe20000041828 */
[----:B------:R-:W-:-:S07]  /*48f0*/  FMUL.FTZ R0, R48, c[0x0][0x320] ;  /* 0x0000c80030007a20 */ /* 0x000fce0000410000 */
[----:B------:R-:W-:Y:S01]  /*4900*/  HMMA.16816.F32.BF16 R28, R4, R58, R28 ;  /* 0x0000003a041c723c */ /* 0x000fe2000004181c */
[----:B------:R-:W1:Y:S07]  /*4910*/  LDSM.16.M88.4 R56, [R202+0x7000] ;  /* 0x00700000ca38783b */ /* 0x000e6e0000000200 */
[----:B------:R-:W-:Y:S08]  /*4920*/  HMMA.16816.F32.BF16 R36, R8, R60, R36 ;  /* 0x0000003c0824723c */ /* 0x000ff00000041824 */
[----:B------:R-:W-:Y:S01]  /*4930*/  HMMA.16816.F32.BF16 R44, R16, R46, R76 ;  /* 0x0000002e102c723c */ /* 0x000fe2000004184c */
[----:B------:R4:W1:Y:S07]  /*4940*/  MUFU.TANH R76, R0 ;  /* 0x00000000004c7308 */ /* 0x00086e0000002400 */
[----:B--2---:R-:W-:Y:S08]  /*4950*/  HMMA.16816.F32.BF16 R24, R12, R68, R20 ;  /* 0x000000440c18723c */ /* 0x004ff00000041814 */
[----:B------:R-:W-:Y:S01]  /*4960*/  HMMA.16816.F32.BF16 R20, R8, R62, R32 ;  /* 0x0000003e0814723c */ /* 0x000fe20000041820 */
[----:B----4-:R-:W-:Y:S01]  /*4970*/  FMUL.FTZ R0, R49, c[0x0][0x320] ;  /* 0x0000c80031007a20 */ /* 0x010fe20000410000 */
[----:B------:R-:W2:Y:S06]  /*4980*/  LDSM.16.M88.4 R60, [R135+0x7800] ;  /* 0x00780000873c783b */ /* 0x000eac0000000200 */
[----:B------:R-:W-:Y:S01]  /*4990*/  HMMA.16816.F32.BF16 R64, R16, R72, R88 ;  /* 0x000000481040723c */ /* 0x000fe20000041858 */
[----:B------:R4:W1:Y:S07]  /*49a0*/  MUFU.TANH R72, R0 ;  /* 0x0000000000487308 */ /* 0x00086e0000002400 */
[----:B---3--:R-:W-:Y:S08]  /*49b0*/  HMMA.16816.F32.BF16 R36, R4, R52, R36 ;  /* 0x000000340424723c */ /* 0x008ff00000041824 */
[----:B------:R-:W-:Y:S01]  /*49c0*/  HMMA.16816.F32.BF16 R40, R12, R70, R44 ;  /* 0x000000460c28723c */ /* 0x000fe2000004182c */
[----:B----4-:R-:W-:Y:S01]  /*49d0*/  FMUL.FTZ R0, R50, c[0x0][0x320] ;  /* 0x0000c80032007a20 */ /* 0x010fe20000410000 */
[----:B------:R-:W3:Y:S03]  /*49e0*/  LDSM.16.M88.4 R44, [R202+0x7800] ;  /* 0x00780000ca2c783b */ /* 0x000ee60000000200 */
[----:B------:R4:W2:Y:S03]  /*49f0*/  MUFU.TANH R77, R0 ;  /* 0x00000000004d7308 */ /* 0x0008a60000002400 */
[----:B-1----:R-:W-:Y:S08]  /*4a00*/  HMMA.16816.F32.BF16 R32, R8, R56, R24 ;  /* 0x000000380820723c */ /* 0x002ff00000041818 */
[----:B------:R-:W-:Y:S01]  /*4a10*/  HMMA.16816.F32.BF16 R24, R4, R54, R20 ;  /* 0x000000360418723c */ /* 0x000fe20000041814 */
[----:B----4-:R-:W-:-:S02]  /*4a20*/  FMUL.FTZ R0, R51, c[0x0][0x320] ;  /* 0x0000c80033007a20 */ /* 0x010fc40000410000 */
[----:B------:R-:W1:Y:S05]  /*4a30*/  LDSM.16.M88.4 R48, [R201+0x1000] ;  /* 0x00100000c930783b */ /* 0x000e6a0000000200 */
[----:B------:R-:W-:Y:S01]  /*4a40*/  HMMA.16816.F32.BF16 R16, R16, R74, R84 ;  /* 0x0000004a1010723c */ /* 0x000fe20000041854 */
[----:B------:R4:W1:Y:S07]  /*4a50*/  MUFU.TANH R73, R0 ;  /* 0x0000000000497308 */ /* 0x00086e0000002400 */
[----:B--2---:R-:W-:Y:S01]  /*4a60*/  HMMA.16816.F32.BF16 R20, R12, R60, R64 ;  /* 0x0000003c0c14723c */ /* 0x004fe20000041840 */
[----:B----4-:R-:W-:-:S04]  /*4a70*/  FMUL.FTZ R0, R28, c[0x0][0x320] ;  /* 0x0000c8001c007a20 */ /* 0x010fc80000410000 */
[----:B------:R2:W4:Y:S11]  /*4a80*/  MUFU.TANH R69, R0 ;  /* 0x0000000000457308 */ /* 0x0005360000002400 */
[----:B------:R-:W-:Y:S08]  /*4a90*/  HMMA.16816.F32.BF16 R12, R12, R62, R16 ;  /* 0x0000003e0c0c723c */ /* 0x000ff00000041810 */
[----:B---3--:R-:W-:Y:S01]  /*4aa0*/  HMMA.16816.F32.BF16 R16, R8, R44, R20 ;  /* 0x0000002c0810723c */ /* 0x008fe20000041814 */
[----:B--2---:R-:W-:-:S07]  /*4ab0*/  FMUL.FTZ R0, R29, c[0x0][0x320] ;  /* 0x0000c8001d007a20 */ /* 0x004fce0000410000 */
[----:B-1----:R-:W-:Y:S01]  /*4ac0*/  HMMA.16816.F32.BF16 R32, R4, R48, R32 ;  /* 0x000000300420723c */ /* 0x002fe20000041820 */
[----:B------:R1:W2:Y:S02]  /*4ad0*/  MUFU.TANH R68, R0 ;  /* 0x0000000000447308 */ /* 0x0002a40000002400 */
[----:B-1----:R-:W-:-:S06]  /*4ae0*/  FMUL.FTZ R0, R30, c[0x0][0x320] ;  /* 0x0000c8001e007a20 */ /* 0x002fcc0000410000 */
[----:B------:R1:W3:Y:S02]  /*4af0*/  MUFU.TANH R70, R0 ;  /* 0x0000000000467308 */ /* 0x0002e40000002400 */
[----:B-1----:R-:W-:Y:S02]  /*4b00*/  FMUL.FTZ R0, R31, c[0x0][0x320] ;  /* 0x0000c8001f007a20 */ /* 0x002fe40000410000 */
[C---:B------:R-:W-:Y:S04]  /*4b10*/  HMMA.16816.F32.BF16 R28, R8.reuse, R58, R40 ;  /* 0x0000003a081c723c */ /* 0x040fe80000041828 */
[----:B------:R1:W1:Y:S04]  /*4b20*/  MUFU.TANH R56, R0 ;  /* 0x0000000000387308 */ /* 0x0002680000002400 */
[----:B------:R-:W-:Y:S01]  /*4b30*/  HMMA.16816.F32.BF16 R8, R8, R46, R12 ;  /* 0x0000002e0808723c */ /* 0x000fe2000004180c */
[----:B-1----:R-:W-:-:S04]  /*4b40*/  FMUL.FTZ R0, R36, c[0x0][0x320] ;  /* 0x0000c80024007a20 */ /* 0x002fc80000410000 */
[----:B------:R1:W1:Y:S11]  /*4b50*/  MUFU.TANH R54, R0 ;  /* 0x0000000000367308 */ /* 0x0002760000002400 */
[----:B------:R-:W-:Y:S01]  /*4b60*/  HMMA.16816.F32.BF16 R20, R4, R50, R28 ;  /* 0x000000320414723c */ /* 0x000fe2000004181c */
[----:B-1----:R-:W-:-:S04]  /*4b70*/  FMUL.FTZ R0, R37, c[0x0][0x320] ;  /* 0x0000c80025007a20 */ /* 0x002fc80000410000 */
[----:B------:R1:W1:Y:S02]  /*4b80*/  MUFU.TANH R52, R0 ;  /* 0x0000000000347308 */ /* 0x0002640000002400 */
[----:B-1----:R-:W-:-:S06]  /*4b90*/  FMUL.FTZ R0, R38, c[0x0][0x320] ;  /* 0x0000c80026007a20 */ /* 0x002fcc0000410000 */
[----:B------:R1:W1:Y:S02]  /*4ba0*/  MUFU.TANH R55, R0 ;  /* 0x0000000000377308 */ /* 0x0002640000002400 */
[----:B-1----:R-:W-:Y:S02]  /*4bb0*/  FMUL.FTZ R0, R39, c[0x0][0x320] ;  /* 0x0000c80027007a20 */ /* 0x002fe40000410000 */
[----:B------:R-:W1:Y:S01]  /*4bc0*/  LDSM.16.M88.4 R36, [R201+0x1800] ;  /* 0x00180000c924783b */ /* 0x000e620000000200 */
[----:B------:R-:W-:-:S04]  /*4bd0*/  DEPBAR.LE SB0, 0x0 ;  /* 0x000080000000791a */ /* 0x000fc80000000000 */
[----:B------:R5:W1:Y:S02]  /*4be0*/  MUFU.TANH R53, R0 ;  /* 0x0000000000357308 */ /* 0x000a640000002400 */
[----:B-----5:R-:W-:-:S06]  /*4bf0*/  FMUL.FTZ R0, R24, c[0x0][0x320] ;  /* 0x0000c80018007a20 */ /* 0x020fcc0000410000 */
[----:B------:R5:W2:Y:S01]  /*4c00*/  MUFU.TANH R42, R0 ;  /* 0x00000000002a7308 */ /* 0x000aa20000002400 */
[----:B-1----:R-:W-:Y:S01]  /*4c10*/  HMMA.16816.F32.BF16 R12, R4, R36, R16 ;  /* 0x00000024040c723c */ /* 0x002fe20000041810 */
[----:B-----5:R-:W-:-:S06]  /*4c20*/  FMUL.FTZ R0, R25, c[0x0][0x320] ;  /* 0x0000c80019007a20 */ /* 0x020fcc0000410000 */
        /* <DEDUP_REMOVED lines=69> */
.L_x_2210:
[----:B------:R-:W-:Y:S05]  /*5080*/  BRA.DIV ~URZ, `(.L_x_2063) ;  /* 0x00015a127f007947 */ /* 0x000fea000b800000 */
[----:B------:R-:W3:Y:S01]  /*5090*/  SHFL.IDX PT, R0, R10, RZ, 0x181f ;  /* 0x00181fff0a007589 */ /* 0x000ee200000e0000 */
[----:B------:R-:W-:Y:S02]  /*50a0*/  ISETP.GE.AND P0, PT, R217, c[0x0][0x1d4], PT ;  /* 0x00007500d9007a0c */ /* 0x000fe40003f06270 */
[----:B------:R-:W-:Y:S02]  /*50b0*/  ISETP.GE.AND P2, PT, R223, c[0x0][0x1d4], PT ;  /* 0x00007500df007a0c */ /* 0x000fe40003f46270 */
[----:B------:R-:W-:Y:S02]  /*50c0*/  SEL R14, RZ, 0x10, P0 ;  /* 0x00000010ff0e7807 */ /* 0x000fe40000000000 */
[----:B------:R-:W-:Y:S02]  /*50d0*/  SEL R13, RZ, 0x10, P2 ;  /* 0x00000010ff0d7807 */ /* 0x000fe40001000000 */
[----:B---3--:R-:W-:-:S05]  /*50e0*/  IADD3 R2, P1, R0, R103, RZ ;  /* 0x0000006700027210 */ /* 0x008fca0007f3e0ff */
[----:B--2---:R-:W-:Y:S01]  /*50f0*/  IMAD.X R3, R4, 0x1, R96, P1 ;  /* 0x0000000104037824 */ /* 0x004fe200008e0660 */
[----:B------:R-:W-:-:S04]  /*5100*/  IADD3 R8, P1, R0, R104, RZ ;  /* 0x0000006800087210 */ /* 0x000fc80007f3e0ff */
[----:B------:R-:W-:Y:S01]  /*5110*/  @!PT LDS RZ, [RZ] ;  /* 0x00000000fffff984 */ /* 0x000fe20000000800 */
[----:B------:R-:W-:Y:S01]  /*5120*/  @!PT LDS RZ, [RZ] ;  /* 0x00000000fffff984 */ /* 0x000fe20000000800 */
[----:B------:R2:W-:Y:S01]  /*5130*/  LDGSTS.E.BYPASS.LTC128B.128 [R215+0x8100], [R2.64], !P0 ;  /* 0x0810000002d77fae */ /* 0x0005e2000c101d46 */
[----:B------:R-:W-:Y:S01]  /*5140*/  IADD3 R6, P0, R0, R105, RZ ;  /* 0x0000006900067210 */ /* 0x000fe20007f1e0ff */
[----:B------:R-:W-:Y:S01]  /*5150*/  IMAD.X R9, R4, 0x1, R97, P1 ;  /* 0x0000000104097824 */ /* 0x000fe200008e0661 */
[----:B------:R-:W-:-:S03]  /*5160*/  ISETP.GE.AND P1, PT, R222, c[0x0][0x1d4], PT ;  /* 0x00007500de007a0c */ /* 0x000fc60003f26270 */
[----:B------:R-:W-:Y:S01]  /*5170*/  IMAD.X R7, R4, 0x1, R98, P0 ;  /* 0x0000000104077824 */ /* 0x000fe200000e0662 */
[----:B------:R-:W-:Y:S01]  /*5180*/  ISETP.GE.AND P0, PT, R224, c[0x0][0x1d4], PT ;  /* 0x00007500e0007a0c */ /* 0x000fe20003f06270 */
[----:B------:R3:W-:Y:S01]  /*5190*/  LDGSTS.E.BYPASS.LTC128B.128 [R215+0xa100], [R8.64], !P2 ;  /* 0x0a10000008d77fae */ /* 0x0007e2000d101d46 */
[----:B------:R-:W-:-:S07]  /*51a0*/  SEL R12, RZ, 0x10, P1 ;  /* 0x00000010ff0c7807 */ /* 0x000fce0000800000 */
[----:B------:R3:W-:Y:S01]  /*51b0*/  LDGSTS.E.BYPASS.LTC128B.128 [R215+0xc100], [R6.64], !P1 ;  /* 0x0c10000006d77fae */ /* 0x0007e2000c901d46 */
[----:B--2---:R-:W-:-:S03]  /*51c0*/  IADD3 R2, P3, R0, R106, RZ ;  /* 0x0000006a00027210 */ /* 0x004fc60007f7e0ff */
[----:B------:R-:W2:Y:S02]  /*51d0*/  SHFL.IDX PT, R0, R10, 0x1, 0x181f ;  /* 0x00381f000a007f89 */ /* 0x000ea400000e0000 */
[----:B------:R-:W-:Y:S02]  /*51e0*/  IMAD.X R3, R4, 0x1, R99, P3 ;  /* 0x0000000104037824 */ /* 0x000fe400018e0663 */
[----:B------:R4:W1:Y:S04]  /*51f0*/  SHFL.IDX PT, R4, R5, 0x1, 0x181f ;  /* 0x00381f0005047f89 */ /* 0x00086800000e0000 */
[----:B------:R3:W-:Y:S01]  /*5200*/  LDGSTS.E.BYPASS.LTC128B.128 [R215+0xe100], [R2.64], !P0 ;  /* 0x0e10000002d77fae */ /* 0x0007e2000c101d46 */
[----:B-1--4-:R-:W-:-:S03]  /*5210*/  SEL R5, RZ, 0x10, P0 ;  /* 0x00000010ff057807 */ /* 0x012fc60000000000 */
.L_x_2211:
[----:B--23--:R-:W-:Y:S02]  /*5220*/  IADD3 R2, -R14, 0x10, RZ ;  /* 0x000000100e027810 */ /* 0x00cfe40007ffe1ff */
[----:B------:R-:W-:-:S02]  /*5230*/  IADD3 R3, -R13, 0x10, RZ ;  /* 0x000000100d037810 */ /* 0x000fc40007ffe1ff */
[----:B------:R-:W-:Y:S02]  /*5240*/  LOP3.LUT R2, R2, 0xf, RZ, 0xc0, !PT ;  /* 0x0000000f02027812 */ /* 0x000fe400078ec0ff */
[----:B------:R-:W-:Y:S02]  /*5250*/  ISETP.NE.U32.AND P3, PT, R14, RZ, PT ;  /* 0x000000ff0e00720c */ /* 0x000fe40003f65070 */
[----:B------:R-:W-:Y:S02]  /*5260*/  IADD3 R10, P1, P0, R2, R0, R103 ;  /* 0x00000000020a7210 */ /* 0x000fe4000783e067 */
[----:B------:R-:W-:Y:S02]  /*5270*/  LOP3.LUT R2, R3, 0xf, RZ, 0xc0, !PT ;  /* 0x0000000f03027812 */ /* 0x000fe400078ec0ff */
[----:B------:R-:W-:Y:S02]  /*5280*/  IADD3 R3, -R12, 0x10, RZ ;  /* 0x000000100c037810 */ /* 0x000fe40007ffe1ff */
[----:B------:R-:W-:-:S02]  /*5290*/  IADD3.X R11, RZ, R4, R96, P1, P0 ;  /* 0x00000004ff0b7210 */ /* 0x000fc40000fe0460 */
[----:B------:R-:W-:Y:S02]  /*52a0*/  IADD3 R8, P1, P0, R2, R0, R104 ;  /* 0x0000000002087210 */ /* 0x000fe4000783e068 */
[----:B------:R-:W-:Y:S01]  /*52b0*/  LOP3.LUT R2, R3, 0xf, RZ, 0xc0, !PT ;  /* 0x0000000f03027812 */ /* 0x000fe200078ec0ff */
[----:B------:R-:W-:Y:S01]  /*52c0*/  @!PT LDS RZ, [RZ] ;  /* 0x00000000fffff984 */ /* 0x000fe20000000800 */
[----:B------:R-:W-:Y:S01]  /*52d0*/  @!PT LDS RZ, [RZ] ;  /* 0x00000000fffff984 */ /* 0x000fe20000000800 */
[----:B------:R-:W-:Y:S01]  /*52e0*/  @!PT LDS RZ, [RZ] ;  /* 0x00000000fffff984 */ /* 0x000fe20000000800 */
[----:B------:R1:W-:Y:S01]  /*52f0*/  LDGSTS.E.BYPASS.LTC128B.128.ZFILL [R215+0x9100], [R10.64], P3 ;  /* 0x091000000ad77fae */ /* 0x0003e20009941d46 */
[----:B------:R-:W-:Y:S02]  /*5300*/  IADD3 R3, -R5, 0x10, RZ ;  /* 0x0000001005037810 */ /* 0x000fe40007ffe1ff */
[----:B------:R-:W-:Y:S02]  /*5310*/  IADD3.X R9, RZ, R4, R97, P1, P0 ;  /* 0x00000004ff097210 */ /* 0x000fe40000fe0461 */
[----:B------:R-:W-:Y:S02]  /*5320*/  IADD3 R6, P1, P0, R2, R0, R105 ;  /* 0x0000000002067210 */ /* 0x000fe4000783e069 */
[----:B------:R-:W-:-:S02]  /*5330*/  LOP3.LUT R2, R3, 0xf, RZ, 0xc0, !PT ;  /* 0x0000000f03027812 */ /* 0x000fc400078ec0ff */
[----:B------:R-:W-:Y:S02]  /*5340*/  IADD3.X R7, RZ, R4, R98, P1, P0 ;  /* 0x00000004ff077210 */ /* 0x000fe40000fe0462 */
[----:B------:R-:W-:Y:S02]  /*5350*/  IADD3 R2, P1, P0, R2, R0, R106 ;  /* 0x0000000002027210 */ /* 0x000fe4000783e06a */
[----:B------:R-:W-:Y:S02]  /*5360*/  ISETP.NE.U32.AND P2, PT, R13, RZ, PT ;  /* 0x000000ff0d00720c */ /* 0x000fe40003f45070 */
[----:B------:R-:W-:Y:S02]  /*5370*/  IADD3.X R3, RZ, R4, R99, P1, P0 ;  /* 0x00000004ff037210 */ /* 0x000fe40000fe0463 */
[----:B------:R-:W-:Y:S02]  /*5380*/  ISETP.NE.U32.AND P1, PT, R12, RZ, PT ;  /* 0x000000ff0c00720c */ /* 0x000fe40003f25070 */
[----:B------:R-:W-:-:S07]  /*5390*/  ISETP.NE.U32.AND P0, PT, R5, RZ, PT ;  /* 0x000000ff0500720c */ /* 0x000fce0003f05070 */
[----:B------:R1:W-:Y:S04]  /*53a0*/  LDGSTS.E.BYPASS.LTC128B.128.ZFILL [R215+0xb100], [R8.64], P2 ;  /* 0x0b10000008d77fae */ /* 0x0003e80009141d46 */
[----:B------:R1:W-:Y:S04]  /*53b0*/  LDGSTS.E.BYPASS.LTC128B.128.ZFILL [R215+0xd100], [R6.64], P1 ;  /* 0x0d10000006d77fae */ /* 0x0003e80008941d46 */
[----:B------:R1:W-:Y:S02]  /*53c0*/  LDGSTS.E.BYPASS.LTC128B.128.ZFILL [R215+0xf100], [R2.64], P0 ;  /* 0x0f10000002d77fae */ /* 0x0003e40008141d46 */
.L_x_2061:
[----:B--234-:R-:W-:Y:S05]  /*53d0*/  BSYNC B0 ;  /* 0x0000000000007941 */ /* 0x01cfea0003800000 */
.L_x_2060:
[----:B-1----:R-:W-:Y:S01]  /*53e0*/  IMAD.MOV.U32 R0, RZ, RZ, c[0x0][0x2c4] ;  /* 0x0000b100ff007624 */ /* 0x002fe200078e00ff */
[----:B------:R-:W-:Y:S01]  /*53f0*/  ULDC UR4, c[0x0][0x324] ;  /* 0x0000c90000047ab9 */ /* 0x000fe20000000800 */
[----:B------:R-:W-:Y:S01]  /*5400*/  IADD3 R2, R227, 0x1, -R100 ;  /* 0x00000001e3027810 */ /* 0x000fe20007ffe864 */
[----:B------:R-:W-:Y:S01]  /*5410*/  ULOP3.LUT UR4, URZ, UR4, URZ, 0x33, !UPT ;  /* 0x000000043f047292 */ /* 0x000fe2000f8e333f */
[----:B------:R-:W0:Y:S01]  /*5420*/  LDGDEPBAR ;  /* 0x00000000000079af */ /* 0x000e220000000000 */
[----:B------:R-:W-:Y:S01]  /*5430*/  ISETP.NE.AND P0, PT, R0, 0x1, PT ;  /* 0x000000010000780c */ /* 0x000fe20003f05270 */
[----:B------:R-:W-:-:S02]  /*5440*/  IMAD.IADD R0, R243, 0x1, R242 ;  /* 0x00000001f3007824 */ /* 0x000fc400078e02f2 */
        /* <DEDUP_REMOVED lines=9> */
.L_x_2212:
        /* <DEDUP_REMOVED lines=17> */
.L_x_2067:
[----:B------:R-:W-:-:S04]  /*55f0*/  MOV R5, 0x1 ;  /* 0x0000000100057802 */ /* 0x000fc80000000f00 */
[----:B------:R-:W-:-:S13]  /*5600*/  ISETP.NE.AND P0, PT, R5, c[0x0][0x32c], PT ;  /* 0x0000cb0005007a0c */ /* 0x000fda0003f05270 */
[----:B------:R-:W-:-:S05]  /*5610*/  @P0 IMAD.HI.U32 R5, R3, c[0x0][0x330], RZ ;  /* 0x0000cc0003050a27 */ /* 0x000fca00078e00ff */
[----:B------:R-:W-:Y:S02]  /*5620*/  @P0 SHF.R.U32.HI R3, RZ, c[0x0][0x334], R5 ;  /* 0x0000cd00ff030a19 */ /* 0x000fe40000011605 */
.L_x_2068:
[----:B------:R-:W-:Y:S05]  /*5630*/  BSYNC B0 ;  /* 0x0000000000007941 */ /* 0x000fea0003800000 */
.L_x_2066:
[----:B------:R-:W-:-:S04]  /*5640*/  IMAD R3, R3, c[0x0][0x32c], -R100 ;  /* 0x0000cb0003037a24 */ /* 0x000fc800078e0a64 */
[----:B------:R-:W-:-:S05]  /*5650*/  IMAD.IADD R3, R3, 0x1, -R231 ;  /* 0x0000000103037824 */ /* 0x000fca00078e0ae7 */
[----:B------:R-:W-:Y:S02]  /*5660*/  IADD3 R5, R3, c[0x0][0x32c], RZ ;  /* 0x0000cb0003057a10 */ /* 0x000fe40007ffe0ff */
[----:B------:R-:W-:Y:S02]  /*5670*/  IMNMX R0, R0, R3, !PT ;  /* 0x0000000300007217 */ /* 0x000fe40007800200 */
[----:B------:R-:W-:Y:S02]  /*5680*/  IMNMX R2, R2, R5, PT ;  /* 0x0000000502027217 */ /* 0x000fe40003800200 */
.L_x_2065:
        /* <DEDUP_REMOVED lines=51> */
.L_x_2213:
        /* <DEDUP_REMOVED lines=10> */
[----:B-12---:R-:W-:Y:S01]  /*5a60*/  IMAD.MOV.U32 R4, RZ, RZ, 0x1 ;  /* 0x00000001ff047424 */ /* 0x006fe200078e00ff */
[----:B------:R-:W-:-:S04]  /*5a70*/  LOP3.LUT R3, RZ, R3, RZ, 0x33, !PT ;  /* 0x00000003ff037212 */ /* 0x000fc800078e33ff */
[----:B------:R-:W-:-:S13]  /*5a80*/  ISETP.NE.AND P0, PT, R4, c[0x0][0x32c], PT ;  /* 0x0000cb0004007a0c */ /* 0x000fda0003f05270 */
[----:B------:R-:W-:-:S05]  /*5a90*/  @P0 IMAD.HI.U32 R4, R3, c[0x0][0x330], RZ ;  /* 0x0000cc0003040a27 */ /* 0x000fca00078e00ff */
[----:B------:R-:W-:-:S04]  /*5aa0*/  @P0 SHF.R.U32.HI R3, RZ, c[0x0][0x334], R4 ;  /* 0x0000cd00ff030a19 */ /* 0x000fc80000011604 */
[----:B------:R-:W-:Y:S01]  /*5ab0*/  LOP3.LUT R3, RZ, R3, RZ, 0x33, !PT ;  /* 0x00000003ff037212 */ /* 0x000fe200078e33ff */
[----:B------:R-:W-:Y:S05]  /*5ac0*/  BRA `(.L_x_2073) ;  /* 0x0000004000007947 */ /* 0x000fea0003800000 */
.L_x_2072:
[----:B-12---:R-:W-:-:S04]  /*5ad0*/  MOV R4, 0x1 ;  /* 0x0000000100047802 */ /* 0x006fc80000000f00 */
[----:B------:R-:W-:-:S13]  /*5ae0*/  ISETP.NE.AND P0, PT, R4, c[0x0][0x32c], PT ;  /* 0x0000cb0004007a0c */ /* 0x000fda0003f05270 */
[----:B------:R-:W-:-:S05]  /*5af0*/  @P0 IMAD.HI.U32 R4, R3, c[0x0][0x330], RZ ;  /* 0x0000cc0003040a27 */ /* 0x000fca00078e00ff */
[----:B------:R-:W-:Y:S02]  /*5b00*/  @P0 SHF.R.U32.HI R3, RZ, c[0x0][0x334], R4 ;  /* 0x0000cd00ff030a19 */ /* 0x000fe40000011604 */
.L_x_2073:
[----:B------:R-:W-:Y:S05]  /*5b10*/  BSYNC B0 ;  /* 0x0000000000007941 */ /* 0x000fea0003800000 */
.L_x_2071:
[----:B------:R-:W-:-:S04]  /*5b20*/  IMAD R3, R3, c[0x0][0x32c], -R100 ;  /* 0x0000cb0003037a24 */ /* 0x000fc800078e0a64 */
[----:B------:R-:W-:-:S05]  /*5b30*/  IMAD.IADD R3, R3, 0x1, -R231 ;  /* 0x0000000103037824 */ /* 0x000fca00078e0ae7 */
[----:B------:R-:W-:Y:S02]  /*5b40*/  IADD3 R4, R3, c[0x0][0x32c], RZ ;  /* 0x0000cb0003047a10 */ /* 0x000fe40007ffe0ff */
[----:B------:R-:W-:Y:S02]  /*5b50*/  IMNMX R0, R0, R3, !PT ;  /* 0x0000000300007217 */ /* 0x000fe40007800200 */
[----:B------:R-:W-:Y:S02]  /*5b60*/  IMNMX R2, R2, R4, PT ;  /* 0x0000000402027217 */ /* 0x000fe40003800200 */
.L_x_2070:
[C---:B------:R-:W-:Y:S02]  /*5b70*/  ISETP.GT.AND P0, PT, R0.reuse, 0x1, P1 ;  /* 0x000000010000780c */ /* 0x040fe40000f04270 */
[----:B------:R-:W-:Y:S02]  /*5b80*/  ISETP.GT.AND P2, PT, R0, 0x8, P1 ;  /* 0x000000080000780c */ /* 0x000fe40000f44270 */
[C---:B------:R-:W-:Y:S02]  /*5b90*/  ISETP.LT.OR P0, PT, R2.reuse, 0x2, P0 ;  /* 0x000000020200780c */ /* 0x040fe40000701670 */
[----:B------:R-:W-:-:S02]  /*5ba0*/  ISETP.LT.OR P2, PT, R2, 0x9, P2 ;  /* 0x000000090200780c */ /* 0x000fc40001741670 */
[----:B------:R-:W-:Y:S02]  /*5bb0*/  FSEL R7, R73, -INF , !P0 ;  /* 0xff80000049077808 */ /* 0x000fe40004000000 */
[----:B------:R-:W-:Y:S02]  /*5bc0*/  ISETP.GT.AND P0, PT, R0, 0x9, P1 ;  /* 0x000000090000780c */ /* 0x000fe40000f04270 */
[----:B------:R-:W-:Y:S02]  /*5bd0*/  FSEL R12, R70, -INF , !P2 ;  /* 0xff800000460c7808 */ /* 0x000fe40005000000 */
[----:B------:R-:W-:Y:S02]  /*5be0*/  ISETP.LT.OR P0, PT, R2, 0xa, P0 ;  /* 0x0000000a0200780c */ /* 0x000fe40000701670 */
[----:B------:R-:W-:Y:S02]  /*5bf0*/  FMNMX.FTZ R3, R9, R10, !PT ;  /* 0x0000000a09037209 */ /* 0x000fe40007810000 */
[----:B------:R-:W-:-:S02]  /*5c00*/  FSEL R13, R56, -INF , !P0 ;  /* 0xff800000380d7808 */ /* 0x000fc40004000000 */
[C---:B------:R-:W-:Y:S02]  /*5c10*/  ISETP.GT.AND P0, PT, R0.reuse, 0x11, P1 ;  /* 0x000000110000780c */ /* 0x040fe40000f04270 */
[----:B------:R-:W-:Y:S02]  /*5c20*/  ISETP.GT.AND P3, PT, R0, 0x10, P1 ;  /* 0x000000100000780c */ /* 0x000fe40000f64270 */
[----:B------:R-:W-:Y:S02]  /*5c30*/  ISETP.LT.OR P2, PT, R2, 0x12, P0 ;  /* 0x000000120200780c */ /* 0x000fe40000741670 */
[C---:B------:R-:W-:Y:S02]  /*5c40*/  ISETP.GT.AND P0, PT, R0.reuse, 0x18, P1 ;  /* 0x000000180000780c */ /* 0x040fe40000f04270 */
[----:B------:R-:W-:Y:S02]  /*5c50*/  FSEL R17, R53, -INF , !P2 ;  /* 0xff80000035117808 */ /* 0x000fe40005000000 */
[----:B------:R-:W-:-:S02]  /*5c60*/  ISETP.GT.AND P2, PT, R0, RZ, P1 ;  /* 0x000000ff0000720c */ /* 0x000fc40000f44270 */
[----:B------:R-:W-:Y:S02]  /*5c70*/  FMNMX.FTZ R3, R11, R3, !PT ;  /* 0x000000030b037209 */ /* 0x000fe40007810000 */
[C---:B------:R-:W-:Y:S02]  /*5c80*/  ISETP.LT.OR P2, PT, R2.reuse, 0x1, P2 ;  /* 0x000000010200780c */ /* 0x040fe40001741670 */
[C---:B------:R-:W-:Y:S02]  /*5c90*/  ISETP.LT.OR P3, PT, R2.reuse, 0x11, P3 ;  /* 0x000000110200780c */ /* 0x040fe40001f61670 */
[----:B------:R-:W-:Y:S02]  /*5ca0*/  FSEL R6, R77, -INF , !P2 ;  /* 0xff8000004d067808 */ /* 0x000fe40005000000 */
[----:B------:R-:W-:Y:S02]  /*5cb0*/  ISETP.LT.OR P0, PT, R2, 0x19, P0 ;  /* 0x000000190200780c */ /* 0x000fe40000701670 */
[----:B-12---:R-:W-:-:S02]  /*5cc0*/  FMNMX.FTZ R4, R6, R7, !PT ;  /* 0x0000000706047209 */ /* 0x006fc40007810000 */
[----:B------:R-:W-:Y:S02]  /*5cd0*/  FMNMX.FTZ R3, R15, R3, !PT ;  /* 0x000000030f037209 */ /* 0x000fe40007810000 */
[----:B------:R-:W-:Y:S02]  /*5ce0*/  FMNMX.FTZ R4, R12, R4, !PT ;  /* 0x000000040c047209 */ /* 0x000fe40007810000 */
[----:B------:R-:W-:Y:S02]  /*5cf0*/  FSEL R14, R55, -INF , !P3 ;  /* 0xff800000370e7808 */ /* 0x000fe40005800000 */
[----:B------:R-:W-:Y:S02]  /*5d00*/  FMNMX.FTZ R4, R13, R4, !PT ;  /* 0x000000040d047209 */ /* 0x000fe40007810000 */
[----:B------:R-:W-:Y:S02]  /*5d10*/  FSEL R24, R48, -INF , !P0 ;  /* 0xff80000030187808 */ /* 0x000fe40004000000 */
[----:B------:R-:W-:-:S02]  /*5d20*/  ISETP.GT.AND P2, PT, R0, 0x19, P1 ;  /* 0x000000190000780c */ /* 0x000fc40000f44270 */
[----:B------:R-:W-:Y:S02]  /*5d30*/  ISETP.GT.AND P0, PT, R0, 0x20, P1 ;  /* 0x000000200000780c */ /* 0x000fe40000f04270 */
[----:B------:R-:W-:Y:S02]  /*5d40*/  FMNMX.FTZ R3, R16, R3, !PT ;  /* 0x0000000310037209 */ /* 0x000fe40007810000 */
[----:B------:R-:W-:Y:S02]  /*5d50*/  FMNMX.FTZ R4, R14, R4, !PT ;  /* 0x000000040e047209 */ /* 0x000fe40007810000 */
[C---:B------:R-:W-:Y:S02]  /*5d60*/  ISETP.LT.OR P2, PT, R2.reuse, 0x1a, P2 ;  /* 0x0000001a0200780c */ /* 0x040fe40001741670 */
[----:B------:R-:W-:Y:S02]  /*5d70*/  ISETP.LT.OR P0, PT, R2, 0x21, P0 ;  /* 0x000000210200780c */ /* 0x000fe40000701670 */
[----:B------:R-:W-:-:S02]  /*5d80*/  FMNMX.FTZ R3, R18, R3, !PT ;  /* 0x0000000312037209 */ /* 0x000fc40007810000 */
[----:B------:R-:W-:Y:S02]  /*5d90*/  FMNMX.FTZ R4, R17, R4, !PT ;  /* 0x0000000411047209 */ /* 0x000fe40007810000 */
[----:B------:R-:W-:Y:S02]  /*5da0*/  FSEL R25, R43, -INF , !P2 ;  /* 0xff8000002b197808 */ /* 0x000fe40005000000 */
[----:B------:R-:W-:Y:S02]  /*5db0*/  ISETP.GT.AND P2, PT, R0, 0x21, P1 ;  /* 0x000000210000780c */ /* 0x000fe40000f44270 */
[----:B------:R-:W-:Y:S02]  /*5dc0*/  FSEL R91, R40, -INF , !P0 ;  /* 0xff800000285b7808 */ /* 0x000fe40004000000 */
[----:B------:R-:W-:Y:S02]  /*5dd0*/  FMNMX.FTZ R3, R19, R3, !PT ;  /* 0x0000000313037209 */ /* 0x000fe40007810000 */
[----:B------:R-:W-:-:S02]  /*5de0*/  ISETP.GT.AND P0, PT, R0, 0x28, P1 ;  /* 0x000000280000780c */ /* 0x000fc40000f04270 */
[----:B------:R-:W-:Y:S02]  /*5df0*/  FMNMX.FTZ R4, R24, R4, !PT ;  /* 0x0000000418047209 */ /* 0x000fe40007810000 */
[----:B------:R-:W-:Y:S02]  /*5e00*/  ISETP.LT.OR P2, PT, R2, 0x22, P2 ;  /* 0x000000220200780c */ /* 0x000fe40001741670 */
[----:B------:R-:W-:Y:S02]  /*5e10*/  FMNMX.FTZ R3, R20, R3, !PT ;  /* 0x0000000314037209 */ /* 0x000fe40007810000 */
[----:B------:R-:W-:Y:S02]  /*5e20*/  ISETP.LT.OR P0, PT, R2, 0x29, P0 ;  /* 0x000000290200780c */ /* 0x000fe40000701670 */
[----:B------:R-:W-:Y:S02]  /*5e30*/  FMNMX.FTZ R4, R25, R4, !PT ;  /* 0x0000000419047209 */ /* 0x000fe40007810000 */
[----:B------:R-:W-:-:S02]  /*5e40*/  FSEL R90, R34, -INF , !P2 ;  /* 0xff800000225a7808 */ /* 0x000fc40005000000 */
[----:B------:R-:W-:Y:S02]  /*5e50*/  FMNMX.FTZ R3, R99, R3, !PT ;  /* 0x0000000363037209 */ /* 0x000fe40007810000 */
[----:B------:R-:W-:Y:S02]  /*5e60*/  ISETP.GT.AND P2, PT, R0, 0x29, P1 ;  /* 0x000000290000780c */ /* 0x000fe40000f44270 */
[----:B------:R-:W-:Y:S02]  /*5e70*/  FSEL R89, R32, -INF , !P0 ;  /* 0xff80000020597808 */ /* 0x000fe40004000000 */
[----:B------:R-:W-:Y:S02]  /*5e80*/  FMNMX.FTZ R4, R91, R4, !PT ;  /* 0x000000045b047209 */ /* 0x000fe40007810000 */
[----:B------:R-:W-:Y:S02]  /*5e90*/  ISETP.GT.AND P0, PT, R0, 0x30, P1 ;  /* 0x000000300000780c */ /* 0x000fe40000f04270 */
[----:B------:R-:W-:-:S02]  /*5ea0*/  FMNMX.FTZ R3, R98, R3, !PT ;  /* 0x0000000362037209 */ /* 0x000fc40007810000 */
[----:B------:R-:W-:Y:S02]  /*5eb0*/  ISETP.LT.OR P2, PT, R2, 0x2a, P2 ;  /* 0x0000002a0200780c */ /* 0x000fe40001741670 */
[----:B------:R-:W-:Y:S02]  /*5ec0*/  FMNMX.FTZ R4, R90, R4, !PT ;  /* 0x000000045a047209 */ /* 0x000fe40007810000 */
[----:B------:R-:W-:Y:S02]  /*5ed0*/  ISETP.LT.OR P0, PT, R2, 0x31, P0 ;  /* 0x000000310200780c */ /* 0x000fe40000701670 */
[----:B------:R-:W-:Y:S02]  /*5ee0*/  FMNMX.FTZ R3, R97, R3, !PT ;  /* 0x0000000361037209 */ /* 0x000fe40007810000 */
[----:B------:R-:W-:Y:S02]  /*5ef0*/  FSEL R88, R33, -INF , !P2 ;  /* 0xff80000021587808 */ /* 0x000fe40005000000 */
[----:B------:R-:W-:-:S02]  /*5f00*/  ISETP.GT.AND P3, PT, R0, 0x31, P1 ;  /* 0x000000310000780c */ /* 0x000fc40000f64270 */
[----:B------:R-:W-:Y:S02]  /*5f10*/  FMNMX.FTZ R4, R89, R4, !PT ;  /* 0x0000000459047209 */ /* 0x000fe40007810000 */
[----:B------:R-:W-:Y:S02]  /*5f20*/  FSEL R87, R28, -INF , !P0 ;  /* 0xff8000001c577808 */ /* 0x000fe40004000000 */
[C---:B------:R-:W-:Y:S02]  /*5f30*/  ISETP.GT.AND P2, PT, R0.reuse, 0x38, P1 ;  /* 0x000000380000780c */ /* 0x040fe40000f44270 */
[----:B------:R-:W-:Y:S02]  /*5f40*/  ISETP.GT.AND P0, PT, R0, 0x39, P1 ;  /* 0x000000390000780c */ /* 0x000fe40000f04270 */
[----:B------:R-:W-:Y:S02]  /*5f50*/  FMNMX.FTZ R0, R96, R3, !PT ;  /* 0x0000000360007209 */ /* 0x000fe40007810000 */
[----:B------:R-:W-:-:S02]  /*5f60*/  ISETP.LT.OR P3, PT, R2, 0x32, P3 ;  /* 0x000000320200780c */ /* 0x000fc40001f61670 */
[----:B------:R-:W-:Y:S02]  /*5f70*/  FMNMX.FTZ R3, R88, R4, !PT ;  /* 0x0000000458037209 */ /* 0x000fe40007810000 */
[C---:B------:R-:W-:Y:S02]  /*5f80*/  ISETP.LT.OR P1, PT, R2.reuse, 0x39, P2 ;  /* 0x000000390200780c */ /* 0x040fe40001721670 */
[----:B------:R-:W-:Y:S02]  /*5f90*/  FSEL R86, R29, -INF , !P3 ;  /* 0xff8000001d567808 */ /* 0x000fe40005800000 */
[----:B------:R-:W-:Y:S02]  /*5fa0*/  FMNMX.FTZ R0, R95, R0, !PT ;  /* 0x000000005f007209 */ /* 0x000fe40007810000 */
[----:B------:R-:W-:Y:S02]  /*5fb0*/  FMNMX.FTZ R3, R87, R3, !PT ;  /* 0x0000000357037209 */ /* 0x000fe40007810000 */
[----:B------:R-:W-:-:S02]  /*5fc0*/  ISETP.LT.OR P0, PT, R2, 0x3a, P0 ;  /* 0x0000003a0200780c */ /* 0x000fc40000701670 */
[----:B------:R-:W-:Y:S02]  /*5fd0*/  FSEL R85, R27, -INF , !P1 ;  /* 0xff8000001b557808 */ /* 0x000fe40004800000 */
[----:B------:R-:W-:Y:S02]  /*5fe0*/  FMNMX.FTZ R0, R94, R0, !PT ;  /* 0x000000005e007209 */ /* 0x000fe40007810000 */
[----:B------:R-:W-:Y:S02]  /*5ff0*/  FMNMX.FTZ R2, R86, R3, !PT ;  /* 0x0000000356027209 */ /* 0x000fe40007810000 */
[----:B------:R-:W-:Y:S02]  /*6000*/  FSEL R84, R26, -INF , !P0 ;  /* 0xff8000001a547808 */ /* 0x000fe40004000000 */
[----:B------:R-:W-:Y:S02]  /*6010*/  FMNMX.FTZ R0, R93, R0, !PT ;  /* 0x000000005d007209 */ /* 0x000fe40007810000 */
[----:B------:R-:W-:-:S02]  /*6020*/  FMNMX.FTZ R2, R85, R2, !PT ;  /* 0x0000000255027209 */ /* 0x000fc40007810000 */
[----:B------:R-:W-:Y:S02]  /*6030*/  FMNMX.FTZ R4, R92, R0, !PT ;  /* 0x000000005c047209 */ /* 0x000fe40007810000 */
[----:B------:R-:W-:Y:S01]  /*6040*/  FMNMX.FTZ R5, R84, R2, !PT ;  /* 0x0000000254057209 */ /* 0x000fe20007810000 */
[----:B------:R-:W-:Y:S05]  /*6050*/  BRA.DIV ~URZ, `(.L_x_2074) ;  /* 0x00014db27f007947 */ /* 0x000fea000b800000 */
[----:B------:R1:W2:Y:S02]  /*6060*/  SHFL.BFLY PT, R0, R4, 0x2, 0x1f ;  /* 0x0c401f0004007f89 */ /* 0x0002a400000e0000 */
.L_x_2214:
[----:B-12---:R-:W-:Y:S01]  /*6070*/  FMNMX.FTZ R4, R4, R0, !PT ;  /* 0x0000000004047209 */ /* 0x006fe20007810000 */
[----:B------:R-:W-:Y:S05]  /*6080*/  BRA.DIV ~URZ, `(.L_x_2075) ;  /* 0x00014dc27f007947 */ /* 0x000fea000b800000 */
[----:B------:R-:W1:Y:S04]  /*6090*/  SHFL.BFLY PT, R0, R5, 0x2, 0x1f ;  /* 0x0c401f0005007f89 */ /* 0x000e6800000e0000 */
[----:B------:R-:W2:Y:S01]  /*60a0*/  SHFL.BFLY PT, R2, R4, 0x1, 0x1f ;  /* 0x0c201f0004027f89 */ /* 0x000ea200000e0000 */
[----:B-1----:R-:W-:Y:S02]  /*60b0*/  FMNMX.FTZ R5, R5, R0, !PT ;  /* 0x0000000005057209 */ /* 0x002fe40007810000 */
[----:B--2---:R-:W-:-:S03]  /*60c0*/  FMNMX.FTZ R132, R4, R2, !PT ;  /* 0x0000000204847209 */ /* 0x004fc60007810000 */
[----:B------:R1:W2:Y:S04]  /*60d0*/  SHFL.BFLY PT, R3, R5, 0x1, 0x1f ;  /* 0x0c201f0005037f89 */ /* 0x0002a800000e0000 */
.L_x_2215:
[C---:B------:R-:W-:Y:S01]  /*60e0*/  FMUL.FTZ R2, R132.reuse, c[0x0][0x2d0] ;  /* 0x0000b40084027a20 */ /* 0x040fe20000410000 */
[----:B------:R-:W-:Y:S01]  /*60f0*/  FSETP.NEU.FTZ.AND P0, PT, R132, -INF , PT ;  /* 0xff8000008400780b */ /* 0x000fe20003f1d000 */
[----:B------:R-:W-:Y:S01]  /*6100*/  WARPSYNC 0xffffffff ;  /* 0xffffffff00007948 */ /* 0x000fe20003800000 */
[----:B------:R-:W-:Y:S01]  /*6110*/  LDSM.16.MT88.4 R36, [R203+0x800] ;  /* 0x00080000cb24783b */ /* 0x000fe20000004200 */
[----:B------:R-:W-:Y:S02]  /*6120*/  MOV R219, c[0x0][0x2c4] ;  /* 0x0000b10000db7a02 */ /* 0x000fe40000000f00 */
[----:B------:R-:W-:Y:S01]  /*6130*/  FSEL R2, R2, RZ, P0 ;  /* 0x000000ff02027208 */ /* 0x000fe20000000000 */
[----:B------:R-:W-:Y:S01]  /*6140*/  LDSM.16.MT88.4 R44, [R206] ;  /* 0x00000000ce2c783b */ /* 0x000fe20000004200 */
[----:B------:R-:W-:Y:S02]  /*6150*/  ISETP.NE.AND P1, PT, R219, 0x1, PT ;  /* 0x00000001db00780c */ /* 0x000fe40003f25270 */
[----:B------:R-:W-:Y:S01]  /*6160*/  MOV R219, c[0x0][0x32c] ;  /* 0x0000cb0000db7a02 */ /* 0x000fe20000000f00 */
[----:B------:R-:W-:Y:S01]  /*6170*/  FFMA.FTZ R0, R9, c[0x0][0x2d0], -R2 ;  /* 0x0000b40009007a23 */ /* 0x000fe20000010802 */
[----:B------:R-:W-:Y:S01]  /*6180*/  LDSM.16.MT88.4 R40, [R204+0x800] ;  /* 0x00080000cc28783b */ /* 0x000fe20000004200 */
[----:B------:R-:W-:-:S02]  /*6190*/  IADD3 R214, R214, -0x2, RZ ;  /* 0xfffffffed6d67810 */ /* 0x000fc40007ffe0ff */
[----:B------:R3:W-:Y:S01]  /*61a0*/  MUFU.EX2 R113, R0 ;  /* 0x0000000000717308 */ /* 0x0007e20000000800 */
[----:B------:R-:W-:Y:S04]  /*61b0*/  LDSM.16.MT88.4 R28, [R205] ;  /* 0x00000000cd1c783b */ /* 0x000fe80000004200 */
[----:B------:R-:W-:Y:S04]  /*61c0*/  LDSM.16.MT88.4 R68, [R204+0x2000] ;  /* 0x00200000cc44783b */ /* 0x000fe80000004200 */
[----:B------:R-:W-:Y:S04]  /*61d0*/  LDSM.16.MT88.4 R60, [R206+0x800] ;  /* 0x00080000ce3c783b */ /* 0x000fe80000004200 */
[----:B------:R-:W-:Y:S01]  /*61e0*/  LDSM.16.MT88.4 R64, [R205+0x800] ;  /* 0x00080000cd40783b */ /* 0x000fe20000004200 */
[----:B---3--:R-:W-:-:S03]  /*61f0*/  FFMA.FTZ R0, R10, c[0x0][0x2d0], -R2 ;  /* 0x0000b4000a007a23 */ /* 0x008fc60000010802 */
[----:B------:R-:W-:Y:S01]  /*6200*/  LDSM.16.MT88.4 R72, [R206+0x2000] ;  /* 0x00200000ce48783b */ /* 0x000fe20000004200 */
[----:B------:R3:W4:Y:S03]  /*6210*/  MUFU.EX2 R112, R0 ;  /* 0x0000000000707308 */ /* 0x0007260000000800 */
[----:B------:R-:W-:Y:S04]  /*6220*/  LDSM.16.MT88.4 R48, [R203+0x2800] ;  /* 0x00280000cb30783b */ /* 0x000fe80000004200 */
[----:B------:R-:W-:Y:S04]  /*6230*/  LDSM.16.MT88.4 R56, [R205+0x2000] ;  /* 0x00200000cd38783b */ /* 0x000fe80000004200 */
[----:B------:R-:W-:Y:S04]  /*6240*/  LDSM.16.MT88.4 R76, [R206+0x2800] ;  /* 0x00280000ce4c783b */ /* 0x000fe80000004200 */
[----:B------:R-:W-:Y:S01]  /*6250*/  LDSM.16.MT88.4 R80, [R203+0x4000] ;  /* 0x00400000cb50783b */ /* 0x000fe20000004200 */
[----:B---3--:R-:W-:-:S03]  /*6260*/  FFMA.FTZ R0, R11, c[0x0][0x2d0], -R2 ;  /* 0x0000b4000b007a23 */ /* 0x008fc60000010802 */
[----:B------:R-:W3:Y:S01]  /*6270*/  LDSM.16.MT88.4 R8, [R203] ;  /* 0x00000000cb08783b */ /* 0x000ee20000004200 */
[----:B------:R5:W-:Y:S02]  /*6280*/  MUFU.EX2 R117, R0 ;  /* 0x0000000000757308 */ /* 0x000be40000000800 */
[----:B-----5:R-:W-:-:S06]  /*6290*/  FFMA.FTZ R0, R15, c[0x0][0x2d0], -R2 ;  /* 0x0000b4000f007a23 */ /* 0x020fcc0000010802 */
[----:B------:R5:W-:Y:S02]  /*62a0*/  MUFU.EX2 R119, R0 ;  /* 0x0000000000777308 */ /* 0x000be40000000800 */
[--C-:B-----5:R-:W-:Y:S01]  /*62b0*/  FFMA.FTZ R0, R16, c[0x0][0x2d0], -R2.reuse ;  /* 0x0000b40010007a23 */ /* 0x120fe20000010802 */
[----:B--2---:R-:W-:Y:S01]  /*62c0*/  FMNMX.FTZ R16, R3, R5, !PT ;  /* 0x0000000503107209 */ /* 0x004fe20007810000 */
[----:B------:R-:W-:-:S04]  /*62d0*/  FFMA.FTZ R3, R19, c[0x0][0x2d0], -R2 ;  /* 0x0000b40013037a23 */ /* 0x000fc80000010802 */
[----:B------:R2:W-:Y:S01]  /*62e0*/  MUFU.EX2 R129, R0 ;  /* 0x0000000000817308 */ /* 0x0005e20000000800 */
[----:B------:R-:W-:-:S07]  /*62f0*/  FSETP.NEU.FTZ.AND P0, PT, R16, -INF , PT ;  /* 0xff8000001000780b */ /* 0x000fce0003f1d000 */
[----:B------:R5:W-:Y:S01]  /*6300*/  MUFU.EX2 R131, R3 ;  /* 0x0000000300837308 */ /* 0x000be20000000800 */
[----:B--2---:R-:W-:-:S07]  /*6310*/  FFMA.FTZ R0, R18, c[0x0][0x2d0], -R2 ;  /* 0x0000b40012007a23 */ /* 0x004fce0000010802 */
[----:B------:R2:W-:Y:S01]  /*6320*/  MUFU.EX2 R130, R0 ;  /* 0x0000000000827308 */ /* 0x0005e20000000800 */
[----:B-----5:R-:W-:Y:S02]  /*6330*/  FFMA.FTZ R3, R20, c[0x0][0x2d0], -R2 ;  /* 0x0000b40014037a23 */ /* 0x020fe40000010802 */
[----:B------:R-:W5:Y:S05]  /*6340*/  LDSM.16.MT88.4 R20, [R204] ;  /* 0x00000000cc14783b */ /* 0x000f6a0000004200 */
[----:B------:R1:W-:Y:S01]  /*6350*/  MUFU.EX2 R207, R3 ;  /* 0x0000000300cf7308 */ /* 0x0003e20000000800 */
[----:B--2---:R-:W-:-:S05]  /*6360*/  FMUL.FTZ R0, R16, c[0x0][0x2d0] ;  /* 0x0000b40010007a20 */ /* 0x004fca0000410000 */
[----:B------:R-:W-:-:S05]  /*6370*/  FSEL R0, R0, RZ, P0 ;  /* 0x000000ff00007208 */ /* 0x000fca0000000000 */
[----:B-1----:R-:W-:-:S04]  /*6380*/  FFMA.FTZ R3, R6, c[0x0][0x2d0], -R0 ;  /* 0x0000b40006037a23 */ /* 0x002fc80000010800 */
[----:B------:R1:W-:Y:S02]  /*6390*/  MUFU.EX2 R19, R3 ;  /* 0x0000000300137308 */ /* 0x0003e40000000800 */
[----:B-1----:R-:W-:-:S06]  /*63a0*/  FFMA.FTZ R3, R7, c[0x0][0x2d0], -R0 ;  /* 0x0000b40007037a23 */ /* 0x002fcc0000010800 */
[----:B------:R1:W2:Y:S02]  /*63b0*/  MUFU.EX2 R18, R3 ;  /* 0x0000000300127308 */ /* 0x0002a40000000800 */
[----:B-1----:R-:W-:Y:S01]  /*63c0*/  FFMA.FTZ R3, R12, c[0x0][0x2d0], -R0 ;  /* 0x0000b4000c037a23 */ /* 0x002fe20000010800 */
[----:B----4-:R-:W-:-:S05]  /*63d0*/  F2FP.BF16.PACK_AB R12, R112, R113 ;  /* 0x00000071700c723e */ /* 0x010fca00000010ff */
[----:B------:R1:W-:Y:S02]  /*63e0*/  MUFU.EX2 R116, R3 ;  /* 0x0000000300747308 */ /* 0x0003e40000000800 */
[----:B-1----:R-:W-:Y:S01]  /*63f0*/  FFMA.FTZ R3, R13, c[0x0][0x2d0], -R0 ;  /* 0x0000b4000d037a23 */ /* 0x002fe20000010800 */
[----:B--2---:R-:W-:-:S05]  /*6400*/  F2FP.BF16.PACK_AB R13, R18, R19 ;  /* 0x00000013120d723e */ /* 0x004fca00000010ff */
[----:B------:R1:W2:Y:S02]  /*6410*/  MUFU.EX2 R118, R3 ;  /* 0x0000000300767308 */ /* 0x0002a40000000800 */
[----:B-1----:R-:W-:Y:S01]  /*6420*/  FFMA.FTZ R3, R14, c[0x0][0x2d0], -R0 ;  /* 0x0000b4000e037a23 */ /* 0x002fe20000010800 */
[----:B------:R-:W-:Y:S02]  /*6430*/  F2FP.BF16.PACK_AB R14, R119, R117 ;  /* 0x00000075770e723e */ /* 0x000fe400000010ff */
[----:B--2---:R-:W-:-:S03]  /*6440*/  F2FP.BF16.PACK_AB R15, R118, R116 ;  /* 0x00000074760f723e */ /* 0x004fc600000010ff */
[----:B------:R1:W-:Y:S04]  /*6450*/  MUFU.EX2 R128, R3 ;  /* 0x0000000300807308 */ /* 0x0003e80000000800 */
[C---:B---3--:R-:W-:Y:S07]  /*6460*/  HMMA.16816.F32.BF16 R4, R12.reuse, R8, RZ ;  /* 0x000000080c04723c */ /* 0x048fee00000418ff */
[----:B------:R-:W-:Y:S01]  /*6470*/  F2FP.BF16.PACK_AB R8, R130, R129 ;  /* 0x000000818208723e */ /* 0x000fe200000010ff */
[----:B-----5:R-:W-:Y:S01]  /*6480*/  HMMA.16816.F32.BF16 R32, R12, R20, RZ ;  /* 0x000000140c20723c */ /* 0x020fe200000418ff */
[----:B-1----:R-:W-:-:S02]  /*6490*/  FFMA.FTZ R3, R17, c[0x0][0x2d0], -R0 ;  /* 0x0000b40011037a23 */ /* 0x002fc40000010800 */
[----:B------:R-:W-:Y:S02]  /*64a0*/  FADD.FTZ R17, R19, R18 ;  /* 0x0000001213117221 */ /* 0x000fe40000010000 */
[----:B------:R1:W2:Y:S01]  /*64b0*/  MUFU.EX2 R133, R3 ;  /* 0x0000000300857308 */ /* 0x0002a20000000800 */
[--C-:B------:R-:W-:Y:S02]  /*64c0*/  FFMA.FTZ R19, R97, c[0x0][0x2d0], -R2.reuse ;  /* 0x0000b40061137a23 */ /* 0x100fe40000010802 */
[----:B------:R-:W-:Y:S01]  /*64d0*/  HMMA.16816.F32.BF16 R20, R12, R22, RZ ;  /* 0x000000160c14723c */ /* 0x000fe200000418ff */
[----:B------:R-:W-:Y:S02]  /*64e0*/  FADD.FTZ R17, R116, R17 ;  /* 0x0000001174117221 */ /* 0x000fe40000010000 */
[----:B------:R-:W-:-:S05]  /*64f0*/  FFMA.FTZ R18, R96, c[0x0][0x2d0], -R2 ;  /* 0x0000b40060127a23 */ /* 0x000fca0000010802 */
[----:B------:R-:W-:Y:S01]  /*6500*/  HMMA.16816.F32.BF16 R52, R12, R46, RZ ;  /* 0x0000002e0c34723c */ /* 0x000fe200000418ff */
[----:B-1----:R-:W-:Y:S01]  /*6510*/  FFMA.FTZ R3, R24, c[0x0][0x2d0], -R0 ;  /* 0x0000b40018037a23 */ /* 0x002fe20000010800 */
[----:B--2---:R-:W-:-:S03]  /*6520*/  F2FP.BF16.PACK_AB R9, R133, R128 ;  /* 0x000000808509723e */ /* 0x004fc600000010ff */
[----:B------:R1:W-:Y:S02]  /*6530*/  MUFU.EX2 R134, R3 ;  /* 0x0000000300867308 */ /* 0x0003e40000000800 */
[----:B-1----:R-:W-:Y:S02]  /*6540*/  FFMA.FTZ R3, R25, c[0x0][0x2d0], -R0 ;  /* 0x0000b40019037a23 */ /* 0x002fe40000010800 */
[----:B------:R-:W-:Y:S04]  /*6550*/  HMMA.16816.F32.BF16 R24, R12, R10, RZ ;  /* 0x0000000a0c18723c */ /* 0x000fe800000418ff */
[----:B------:R-:W1:Y:S03]  /*6560*/  MUFU.EX2 R212, R3 ;  /* 0x0000000300d47308 */ /* 0x000e660000000800 */
[----:B------:R-:W-:-:S02]  /*6570*/  F2FP.BF16.PACK_AB R10, R207, R131 ;  /* 0x00000083cf0a723e */ /* 0x000fc400000010ff */
        /* <DEDUP_REMOVED lines=49> */
[--C-:B------:R-:W-:Y:S01]  /*6890*/  FFMA.FTZ R32, R86, c[0x0][0x2d0], -R0.reuse ;  /* 0x0000b40056207a23 */ /* 0x100fe20000010800 */
[----:B------:R-:W-:Y:S01]  /*68a0*/  HMMA.16816.F32.BF16 R28, R12, R82, RZ ;  /* 0x000000520c1c723c */ /* 0x000fe200000418ff */
[----:B------:R-:W-:-:S07]  /*68b0*/  FFMA.FTZ R33, R84, c[0x0][0x2d0], -R0 ;  /* 0x0000b40054217a23 */ /* 0x000fce0000010800 */
[----:B------:R-:W-:Y:S07]  /*68c0*/  HMMA.16816.F32.BF16 R144, R8, R36, R4 ;  /* 0x000000240890723c */ /* 0x000fee0000041804 */
[--C-:B------:R-:W-:Y:S01]  /*68d0*/  FFMA.FTZ R36, R93, c[0x0][0x2d0], -R2.reuse ;  /* 0x0000b4005d247a23 */ /* 0x100fe20000010802 */
[----:B-1----:R-:W-:Y:S08]  /*68e0*/  HMMA.16816.F32.BF16 R4, R12, R40, RZ ;  /* 0x000000280c04723c */ /* 0x002ff000000418ff */
[C---:B------:R-:W-:Y:S07]  /*68f0*/  HMMA.16816.F32.BF16 R100, R8.reuse, R34, R20 ;  /* 0x000000220864723c */ /* 0x040fee0000041814 */
[----:B------:R-:W-:Y:S01]  /*6900*/  FFMA.FTZ R35, R92, c[0x0][0x2d0], -R2 ;  /* 0x0000b4005c237a23 */ /* 0x000fe20000010802 */
[----:B------:R-:W-:Y:S01]  /*6910*/  HMMA.16816.F32.BF16 R136, R8, R62, R28 ;  /* 0x0000003e0888723c */ /* 0x000fe2000004181c */
[----:B------:R-:W1:Y:S01]  /*6920*/  LDSM.16.MT88.4 R28, [R203+0x6000] ;  /* 0x00600000cb1c783b */ /* 0x000e620000004200 */
[----:B------:R-:W-:-:S06]  /*6930*/  FFMA.FTZ R34, R85, c[0x0][0x2d0], -R0 ;  /* 0x0000b40055227a23 */ /* 0x000fcc0000010800 */
[----:B------:R-:W-:Y:S08]  /*6940*/  HMMA.16816.F32.BF16 R20, R12, R46, RZ ;  /* 0x0000002e0c14723c */ /* 0x000ff000000418ff */
[----:B--2---:R-:W-:Y:S08]  /*6950*/  HMMA.16816.F32.BF16 R108, R8, R24, R4 ;  /* 0x00000018086c723c */ /* 0x004ff00000041804 */
[----:B------:R-:W-:Y:S08]  /*6960*/  HMMA.16816.F32.BF16 R4, R12, R42, RZ ;  /* 0x0000002a0c04723c */ /* 0x000ff000000418ff */
[C---:B------:R-:W-:Y:S01]  /*6970*/  HMMA.16816.F32.BF16 R104, R8.reuse, R38, R20 ;  /* 0x000000260868723c */ /* 0x040fe20000041814 */
[----:B------:R-:W2:Y:S11]  /*6980*/  LDSM.16.MT88.4 R20, [R203+0x6800] ;  /* 0x00680000cb14783b */ /* 0x000eb60000004200 */
[----:B------:R-:W-:Y:S04]  /*6990*/  @!UPT UIADD3 URZ, URZ, URZ, URZ ;  /* 0x0000003f3f3ff290 */ /* 0x000fe8000fffe03f */
[----:B------:R-:W-:Y:S01]  /*69a0*/  HMMA.16816.F32.BF16 R112, R8, R26, R4 ;  /* 0x0000001a0870723c */ /* 0x000fe20000041804 */
[----:B------:R-:W3:Y:S07]  /*69b0*/  LDSM.16.MT88.4 R24, [R204+0x6000] ;  /* 0x00600000cc18783b */ /* 0x000eee0000004200 */
[----:B-1----:R-:W-:Y:S07]  /*69c0*/  HMMA.16816.F32.BF16 R4, R12, R28, RZ ;  /* 0x0000001c0c04723c */ /* 0x002fee00000418ff */
[----:B------:R-:W-:-:S02]  /*69d0*/  FFMA.FTZ R29, R99, c[0x0][0x2d0], -R2 ;  /* 0x0000b400631d7a23 */ /* 0x000fc40000010802 */
[--C-:B------:R-:W-:Y:S11]  /*69e0*/  FFMA.FTZ R28, R98, c[0x0][0x2d0], -R2.reuse ;  /* 0x0000b400621c7a23 */ /* 0x100ff60000010802 */
[----:B------:R-:W-:Y:S04]  /*69f0*/  @!UPT UIADD3 URZ, URZ, URZ, URZ ;  /* 0x0000003f3f3ff290 */ /* 0x000fe8000fffe03f */
[----:B--2---:R-:W-:Y:S08]  /*6a00*/  HMMA.16816.F32.BF16 R124, R8, R20, R4 ;  /* 0x00000014087c723c */ /* 0x004ff00000041804 */
[----:B------:R-:W-:Y:S07]  /*6a10*/  HMMA.16816.F32.BF16 R4, R12, R30, RZ ;  /* 0x0000001e0c04723c */ /* 0x000fee00000418ff */
[----:B------:R-:W-:-:S02]  /*6a20*/  FFMA.FTZ R30, R95, c[0x0][0x2d0], -R2 ;  /* 0x0000b4005f1e7a23 */ /* 0x000fc40000010802 */
[----:B------:R-:W-:Y:S02]  /*6a30*/  FFMA.FTZ R31, R94, c[0x0][0x2d0], -R2 ;  /* 0x0000b4005e1f7a23 */ /* 0x000fe40000010802 */
[----:B------:R-:W-:-:S04]  /*6a40*/  FADD.FTZ R2, R131, R3 ;  /* 0x0000000383027221 */ /* 0x000fc80000010000 */
[----:B------:R-:W-:-:S09]  /*6a50*/  FADD.FTZ R2, R207, R2 ;  /* 0x00000002cf027221 */ /* 0x000fd20000010000 */
[----:B------:R-:W-:Y:S01]  /*6a60*/  HMMA.16816.F32.BF16 R120, R8, R22, R4 ;  /* 0x000000160878723c */ /* 0x000fe20000041804 */
[----:B------:R-:W1:Y:S06]  /*6a70*/  LDSM.16.MT88.4 R20, [R204+0x6800] ;  /* 0x00680000cc14783b */ /* 0x000e6c0000004200 */
[----:B------:R-:W-:-:S04]  /*6a80*/  FADD.FTZ R4, R118, R17 ;  /* 0x0000001176047221 */ /* 0x000fc80000010000 */
[----:B------:R-:W-:Y:S02]  /*6a90*/  FADD.FTZ R17, R128, R4 ;  /* 0x0000000480117221 */ /* 0x000fe40000010000 */
[----:B---3--:R-:W-:Y:S01]  /*6aa0*/  HMMA.16816.F32.BF16 R4, R12, R24, RZ ;  /* 0x000000180c04723c */ /* 0x008fe200000418ff */
[----:B------:R-:W-:Y:S01]  /*6ab0*/  MUFU.EX2 R25, R28 ;  /* 0x0000001c00197308 */ /* 0x000fe20000000800 */
[----:B------:R-:W-:Y:S02]  /*6ac0*/  FADD.FTZ R3, R133, R17 ;  /* 0x0000001185037221 */ /* 0x000fe40000010000 */
[----:B------:R-:W-:Y:S02]  /*6ad0*/  FFMA.FTZ R17, R89, c[0x0][0x2d0], -R0 ;  /* 0x0000b40059117a23 */ /* 0x000fe40000010800 */
[----:B------:R-:W-:-:S03]  /*6ae0*/  FADD.FTZ R3, R134, R3 ;  /* 0x0000000386037221 */ /* 0x000fc60000010000 */
[----:B------:R2:W-:Y:S02]  /*6af0*/  MUFU.EX2 R24, R18 ;  /* 0x0000001200187308 */ /* 0x0005e40000000800 */
[--C-:B--2---:R-:W-:Y:S11]  /*6b00*/  FFMA.FTZ R18, R90, c[0x0][0x2d0], -R0.reuse ;  /* 0x0000b4005a127a23 */ /* 0x104ff60000010800 */
[----:B------:R-:W-:Y:S02]  /*6b10*/  @!UPT UIADD3 URZ, URZ, URZ, URZ ;  /* 0x0000003f3f3ff290 */ /* 0x000fe4000fffe03f */
[----:B-1----:R-:W-:Y:S01]  /*6b20*/  HMMA.16816.F32.BF16 R116, R8, R20, R4 ;  /* 0x000000140874723c */ /* 0x002fe20000041804 */
[----:B------:R-:W-:Y:S07]  /*6b30*/  MUFU.EX2 R21, R30 ;  /* 0x0000001e00157308 */ /* 0x000fee0000000800 */
[----:B------:R-:W-:Y:S01]  /*6b40*/  HMMA.16816.F32.BF16 R4, R12, R26, RZ ;  /* 0x0000001a0c04723c */ /* 0x000fe200000418ff */
[----:B------:R-:W-:Y:S08]  /*6b50*/  MUFU.EX2 R27, R29 ;  /* 0x0000001d001b7308 */ /* 0x000ff00000000800 */
[----:B------:R1:W2:Y:S08]  /*6b60*/  MUFU.EX2 R20, R31 ;  /* 0x0000001f00147308 */ /* 0x0002b00000000800 */
[----:B------:R3:W4:Y:S07]  /*6b70*/  MUFU.EX2 R26, R19 ;  /* 0x00000013001a7308 */ /* 0x00072e0000000800 */
[----:B------:R-:W-:Y:S01]  /*6b80*/  HMMA.16816.F32.BF16 R64, R8, R22, R4 ;  /* 0x000000160840723c */ /* 0x000fe20000041804 */
[----:B-1----:R-:W1:Y:S01]  /*6b90*/  LDSM.16.MT88.4 R28, [R206+0x6000] ;  /* 0x00600000ce1c783b */ /* 0x002e620000004200 */
[----:B--2---:R-:W-:Y:S01]  /*6ba0*/  F2FP.BF16.PACK_AB R128, R20, R21 ;  /* 0x000000151480723e */ /* 0x004fe200000010ff */
[----:B------:R-:W-:Y:S04]  /*6bb0*/  MUFU.EX2 R18, R18 ;  /* 0x0000001200127308 */ /* 0x000fe80000000800 */
[--C-:B------:R-:W-:Y:S01]  /*6bc0*/  FFMA.FTZ R7, R88, c[0x0][0x2d0], -R0.reuse ;  /* 0x0000b40058077a23 */ /* 0x100fe20000010800 */
[----:B------:R-:W-:Y:S01]  /*6bd0*/  F2FP.BF16.PACK_AB R4, R25, R27 ;  /* 0x0000001b1904723e */ /* 0x000fe200000010ff */
[--C-:B---3--:R-:W-:Y:S01]  /*6be0*/  FFMA.FTZ R19, R91, c[0x0][0x2d0], -R0.reuse ;  /* 0x0000b4005b137a23 */ /* 0x108fe20000010800 */
[----:B----4-:R-:W-:Y:S01]  /*6bf0*/  F2FP.BF16.PACK_AB R6, R24, R26 ;  /* 0x0000001a1806723e */ /* 0x010fe200000010ff */
[----:B------:R-:W-:-:S02]  /*6c00*/  FFMA.FTZ R5, R87, c[0x0][0x2d0], -R0 ;  /* 0x0000b40057057a23 */ /* 0x000fc40000010800 */
[----:B------:R-:W-:Y:S01]  /*6c10*/  FADD.FTZ R0, R27, R2 ;  /* 0x000000021b007221 */ /* 0x000fe20000010000 */
[----:B------:R-:W-:Y:S01]  /*6c20*/  MUFU.EX2 R7, R7 ;  /* 0x0000000700077308 */ /* 0x000fe20000000800 */
[----:B------:R-:W-:Y:S02]  /*6c30*/  FADD.FTZ R2, R212, R3 ;  /* 0x00000003d4027221 */ /* 0x000fe40000010000 */
[----:B------:R-:W-:-:S04]  /*6c40*/  FADD.FTZ R0, R25, R0 ;  /* 0x0000000019007221 */ /* 0x000fc80000010000 */
[----:B------:R-:W-:-:S04]  /*6c50*/  FADD.FTZ R0, R26, R0 ;  /* 0x000000001a007221 */ /* 0x000fc80000010000 */
[----:B------:R-:W-:Y:S02]  /*6c60*/  FADD.FTZ R0, R24, R0 ;  /* 0x0000000018007221 */ /* 0x000fe40000010000 */
[----:B------:R-:W2:Y:S02]  /*6c70*/  LDSM.16.MT88.4 R24, [R206+0x6800] ;  /* 0x00680000ce18783b */ /* 0x000ea40000004200 */
[----:B------:R-:W-:-:S04]  /*6c80*/  FADD.FTZ R0, R21, R0 ;  /* 0x0000000015007221 */ /* 0x000fc80000010000 */
[----:B------:R-:W-:Y:S02]  /*6c90*/  FADD.FTZ R3, R20, R0 ;  /* 0x0000000014037221 */ /* 0x000fe40000010000 */
[----:B-1----:R-:W-:Y:S01]  /*6ca0*/  HMMA.16816.F32.BF16 R20, R12, R28, RZ ;  /* 0x0000001c0c14723c */ /* 0x002fe200000418ff */
[----:B------:R-:W-:Y:S08]  /*6cb0*/  MUFU.EX2 R29, R36 ;  /* 0x00000024001d7308 */ /* 0x000ff00000000800 */
[----:B------:R-:W1:Y:S02]  /*6cc0*/  MUFU.EX2 R28, R35 ;  /* 0x00000023001c7308 */ /* 0x000e640000000800 */
[----:B-1----:R-:W-:Y:S11]  /*6cd0*/  F2FP.BF16.PACK_AB R130, R28, R29 ;  /* 0x0000001d1c82723e */ /* 0x002ff600000010ff */
[----:B------:R-:W-:Y:S02]  /*6ce0*/  @!UPT UIADD3 URZ, URZ, URZ, URZ ;  /* 0x0000003f3f3ff290 */ /* 0x000fe4000fffe03f */
[----:B--2---:R-:W-:Y:S01]  /*6cf0*/  HMMA.16816.F32.BF16 R48, R8, R24, R20 ;  /* 0x000000180830723c */ /* 0x004fe20000041814 */
[----:B------:R-:W1:Y:S07]  /*6d00*/  MUFU.EX2 R25, R19 ;  /* 0x0000001300197308 */ /* 0x000e6e0000000800 */
[----:B------:R-:W-:Y:S01]  /*6d10*/  HMMA.16816.F32.BF16 R20, R12, R30, RZ ;  /* 0x0000001e0c14723c */ /* 0x000fe200000418ff */
[----:B------:R-:W2:Y:S01]  /*6d20*/  MUFU.EX2 R24, R17 ;  /* 0x0000001100187308 */ /* 0x000ea20000000800 */
[----:B-1----:R-:W-:-:S07]  /*6d30*/  FADD.FTZ R0, R25, R2 ;  /* 0x0000000219007221 */ /* 0x002fce0000010000 */
[----:B------:R1:W3:Y:S01]  /*6d40*/  MUFU.EX2 R19, R5 ;  /* 0x0000000500137308 */ /* 0x0002e20000000800 */
[----:B------:R-:W-:Y:S02]  /*6d50*/  FADD.FTZ R2, R18, R0 ;  /* 0x0000000012027221 */ /* 0x000fe40000010000 */
[----:B------:R-:W-:Y:S02]  /*6d60*/  FADD.FTZ R0, R29, R3 ;  /* 0x000000031d007221 */ /* 0x000fe40000010000 */
[----:B--2---:R-:W-:-:S03]  /*6d70*/  FADD.FTZ R2, R24, R2 ;  /* 0x0000000218027221 */ /* 0x004fc60000010000 */
[----:B------:R-:W2:Y:S01]  /*6d80*/  MUFU.EX2 R17, R32 ;  /* 0x0000002000117308 */ /* 0x000ea20000000800 */
[----:B------:R-:W-:Y:S02]  /*6d90*/  FADD.FTZ R225, R28, R0 ;  /* 0x000000001ce17221 */ /* 0x000fe40000010000 */
[C---:B------:R-:W-:Y:S01]  /*6da0*/  FADD.FTZ R0, R7.reuse, R2 ;  /* 0x0000000207007221 */ /* 0x040fe20000010000 */
[----:B------:R-:W-:-:S03]  /*6db0*/  F2FP.BF16.PACK_AB R7, R7, R24 ;  /* 0x000000180707723e */ /* 0x000fc600000010ff */
[----:B------:R-:W-:Y:S01]  /*6dc0*/  HMMA.16816.F32.BF16 R40, R8, R26, R20 ;  /* 0x0000001a0828723c */ /* 0x000fe20000041814 */
[----:B------:R-:W4:Y:S01]  /*6dd0*/  LDSM.16.MT88.4 R20, [R205+0x6000] ;  /* 0x00600000cd14783b */ /* 0x000f220000004200 */
[----:B-1----:R-:W-:Y:S01]  /*6de0*/  F2FP.BF16.PACK_AB R5, R18, R25 ;  /* 0x000000191205723e */ /* 0x002fe200000010ff */
[----:B------:R-:W1:Y:S01]  /*6df0*/  MUFU.EX2 R3, R34 ;  /* 0x0000002200037308 */ /* 0x000e620000000800 */
[----:B---3--:R-:W-:Y:S01]  /*6e00*/  FADD.FTZ R0, R19, R0 ;  /* 0x0000000013007221 */ /* 0x008fe20000010000 */
[----:B--2---:R-:W-:-:S06]  /*6e10*/  F2FP.BF16.PACK_AB R129, R17, R19 ;  /* 0x000000131181723e */ /* 0x004fcc00000010ff */
[----:B------:R-:W2:Y:S01]  /*6e20*/  MUFU.EX2 R2, R33 ;  /* 0x0000002100027308 */ /* 0x000ea20000000800 */
[----:B------:R-:W-:-:S04]  /*6e30*/  FADD.FTZ R0, R17, R0 ;  /* 0x0000000011007221 */ /* 0x000fc80000010000 */
[----:B-1----:R-:W-:Y:S01]  /*6e40*/  FADD.FTZ R0, R3, R0 ;  /* 0x0000000003007221 */ /* 0x002fe20000010000 */
[----:B--2---:R-:W-:-:S03]  /*6e50*/  F2FP.BF16.PACK_AB R131, R2, R3 ;  /* 0x000000030283723e */ /* 0x004fc600000010ff */
[----:B------:R-:W-:Y:S01]  /*6e60*/  FADD.FTZ R221, R2, R0 ;  /* 0x0000000002dd7221 */ /* 0x000fe20000010000 */
[----:B------:R-:W-:Y:S01]  /*6e70*/  MOV R0, R242 ;  /* 0x000000f200007202 */ /* 0x000fe20000000f00 */
[----:B------:R-:W-:-:S05]  /*6e80*/  @P1 IMAD.HI.U32 R2, R242, c[0x0][0x2c8], RZ ;  /* 0x0000b200f2021a27 */ /* 0x000fca00078e00ff */
[----:B------:R-:W-:Y:S02]  /*6e90*/  @P1 SHF.R.U32.HI R0, RZ, c[0x0][0x2cc], R2 ;  /* 0x0000b300ff001a19 */ /* 0x000fe40000011602 */
[----:B------:R-:W-:Y:S02]  /*6ea0*/  ISETP.GE.AND P1, PT, R219, 0x1, PT ;  /* 0x00000001db00780c */ /* 0x000fe40003f26270 */
[----:B------:R-:W-:Y:S01]  /*6eb0*/  IADD3 R2, R213, R0, RZ ;  /* 0x00000000d5027210 */ /* 0x000fe20007ffe0ff */
[----:B----4-:R-:W-:Y:S03]  /*6ec0*/  HMMA.16816.F32.BF16 R24, R12, R20, RZ ;  /* 0x000000140c18723c */ /* 0x010fe600000418ff */
[----:B------:R-:W-:-:S05]  /*6ed0*/  IADD3 R0, R2, c[0x0][0x328], RZ ;  /* 0x0000ca0002007a10 */ /* 0x000fca0007ffe0ff */
        /* <DEDUP_REMOVED lines=113> */
.L_x_2078:
[----:B------:R-:W-:-:S04]  /*75f0*/  MOV R2, 0x1 ;  /* 0x0000000100027802 */ /* 0x000fc80000000f00 */
[----:B------:R-:W-:-:S13]  /*7600*/  ISETP.NE.AND P0, PT, R2, c[0x0][0x32c], PT ;  /* 0x0000cb0002007a0c */ /* 0x000fda0003f05270 */
[----:B------:R-:W-:-:S05]  /*7610*/  @P0 IMAD.HI.U32 R2, R3, c[0x0][0x330], RZ ;  /* 0x0000cc0003020a27 */ /* 0x000fca00078e00ff */
[----:B------:R-:W-:Y:S02]  /*7620*/  @P0 SHF.R.U32.HI R3, RZ, c[0x0][0x334], R2 ;  /* 0x0000cd00ff030a19 */ /* 0x000fe40000011602 */
.L_x_2079:
[----:B------:R-:W-:Y:S05]  /*7630*/  BSYNC B0 ;  /* 0x0000000000007941 */ /* 0x000fea0003800000 */
.L_x_2077:
[----:B------:R-:W-:-:S05]  /*7640*/  MOV R2, c[0x0][0x32c] ;  /* 0x0000cb0000027a02 */ /* 0x000fca0000000f00 */
[----:B------:R-:W-:-:S05]  /*7650*/  IMAD R3, R3, R2, c[0x0][0x32c] ;  /* 0x0000cb0003037624 */ /* 0x000fca00078e0202 */
[----:B------:R-:W-:-:S04]  /*7660*/  IMNMX R0, R0, R3, PT ;  /* 0x0000000300007217 */ /* 0x000fc80003800200 */
.L_x_2076:
        /* <DEDUP_REMOVED lines=8> */
.L_x_2101:
        /* <DEDUP_REMOVED lines=8> */
[----:B------:R1:W1:Y:S04]  /*7770*/  LDSM.16.M88.4 R24, [R200+0x1000] ;  /* 0x00100000c818783b */ /* 0x0002680000000200 */
[----:B------:R1:W1:Y:S04]  /*7780*/  LDSM.16.M88.4 R168, [R200+0x1800] ;  /* 0x00180000c8a8783b */ /* 0x0002680000000200 */
[----:B------:R1:W1:Y:S04]  /*7790*/  LDSM.16.M88.4 R172, [R209] ;  /* 0x00000000d1ac783b */ /* 0x0002680000000200 */
[----:B------:R1:W1:Y:S04]  /*77a0*/  LDSM.16.M88.4 R176, [R135] ;  /* 0x0000000087b0783b */ /* 0x0002680000000200 */
[----:B------:R1:W1:Y:S04]  /*77b0*/  LDSM.16.M88.4 R180, [R135+0x800] ;  /* 0x0008000087b4783b */ /* 0x0002680000000200 */
[----:B------:R1:W1:Y:S04]  /*77c0*/  LDSM.16.M88.4 R184, [R135+0x1000] ;  /* 0x0010000087b8783b */ /* 0x0002680000000200 */
[----:B------:R1:W1:Y:S01]  /*77d0*/  LDSM.16.M88.4 R188, [R135+0x1800] ;  /* 0x0018000087bc783b */ /* 0x0002620000000200 */
[----:B------:R-:W-:-:S05]  /*77e0*/  @P0 BRA `(.L_x_2082) ;  /* 0x0000050000000947 */ /* 0x000fca0003800000 */
[----:B------:R-:W-:Y:S01]  /*77f0*/  SHF.R.S32.HI R0, RZ, 0x1f, R218 ;  /* 0x0000001fff007819 */ /* 0x000fe200000114da */
[----:B------:R-:W-:Y:S01]  /*7800*/  IMAD.WIDE.U32 R2, R218, c[0x0][0x208], RZ ;  /* 0x00008200da027a25 */ /* 0x000fe200078e00ff */
[----:B------:R-:W-:Y:S02]  /*7810*/  SHF.R.S32.HI R4, RZ, 0x1f, R216 ;  /* 0x0000001fff047819 */ /* 0x000fe400000114d8 */
[----:B------:R-:W-:Y:S01]  /*7820*/  SHF.R.S32.HI R6, RZ, 0x1f, R222 ;  /* 0x0000001fff067819 */ /* 0x000fe200000114de */
[----:B------:R-:W-:Y:S01]  /*7830*/  IMAD R0, R0, c[0x0][0x208], RZ ;  /* 0x0000820000007a24 */ /* 0x000fe200078e02ff */
[----:B------:R-:W-:Y:S01]  /*7840*/  SHF.R.S32.HI R5, RZ, 0x1f, R224 ;  /* 0x0000001fff057819 */ /* 0x000fe200000114e0 */
[----:B------:R-:W-:Y:S01]  /*7850*/  IMAD R4, R4, c[0x0][0x218], RZ ;  /* 0x0000860004047a24 */ /* 0x000fe200078e02ff */
[----:B------:R-:W-:Y:S01]  /*7860*/  SHF.R.S32.HI R7, RZ, 0x1f, R223 ;  /* 0x0000001fff077819 */ /* 0x000fe200000114df */
[----:B------:R-:W-:Y:S01]  /*7870*/  IMAD R0, R218, c[0x0][0x20c], R0 ;  /* 0x00008300da007a24 */ /* 0x000fe200078e0200 */
[----:B------:R-:W-:Y:S01]  /*7880*/  SHF.L.U64.HI R23, R222, 0x1, R6 ;  /* 0x00000001de177819 */ /* 0x000fe20000010206 */
[----:B------:R-:W-:Y:S01]  /*7890*/  IMAD R4, R216, c[0x0][0x21c], R4 ;  /* 0x00008700d8047a24 */ /* 0x000fe200078e0204 */
[----:B------:R-:W-:Y:S01]  /*78a0*/  SHF.R.S32.HI R6, RZ, 0x1f, R217 ;  /* 0x0000001fff067819 */ /* 0x000fe200000114d9 */
[----:B------:R-:W-:Y:S01]  /*78b0*/  IMAD.IADD R3, R3, 0x1, R0 ;  /* 0x0000000103037824 */ /* 0x000fe200078e0200 */
[C---:B------:R-:W-:Y:S01]  /*78c0*/  SHF.L.U64.HI R28, R224.reuse, 0x1, R5 ;  /* 0x00000001e01c7819 */ /* 0x040fe20000010205 */
[----:B------:R-:W-:Y:S01]  /*78d0*/  IMAD.SHL.U32 R132, R224, 0x2, RZ ;  /* 0x00000002e0847824 */ /* 0x000fe200078e00ff */
[----:B------:R-:W-:Y:S01]  /*78e0*/  SHF.L.U64.HI R22, R223, 0x1, R7 ;  /* 0x00000001df167819 */ /* 0x000fe20000010207 */
[----:B------:R-:W-:Y:S01]  /*78f0*/  IMAD.WIDE.U32 R2, R216, c[0x0][0x218], R2 ;  /* 0x00008600d8027a25 */ /* 0x000fe200078e0002 */
[----:B------:R-:W-:Y:S03]  /*7900*/  SHF.L.U64.HI R21, R217, 0x1, R6 ;  /* 0x00000001d9157819 */ /* 0x000fe60000010206 */
[----:B------:R-:W-:Y:S01]  /*7910*/  IMAD.SHL.U32 R31, R222, 0x2, RZ ;  /* 0x00000002de1f7824 */ /* 0x000fe200078e00ff */
[----:B------:R-:W-:Y:S01]  /*7920*/  IADD3 R0, P0, R238, R2, RZ ;  /* 0x00000002ee007210 */ /* 0x000fe20007f1e0ff */
[----:B------:R-:W-:Y:S02]  /*7930*/  IMAD.SHL.U32 R30, R223, 0x2, RZ ;  /* 0x00000002df1e7824 */ /* 0x000fe400078e00ff */
[----:B------:R-:W-:Y:S01]  /*7940*/  IMAD.SHL.U32 R29, R217, 0x2, RZ ;  /* 0x00000002d91d7824 */ /* 0x000fe200078e00ff */
[----:B------:R-:W-:Y:S02]  /*7950*/  IADD3.X R2, R241, R3, R4, P0, !PT ;  /* 0x00000003f1027210 */ /* 0x000fe400007fe404 */
[C---:B------:R-:W-:Y:S04]  /*7960*/  LEA R20, P0, R0.reuse, c[0x0][0x1f8], 0x1 ;  /* 0x00007e0000147a11 */ /* 0x040fe800078008ff */
[----:B------:R-:W-:Y:S01]  /*7970*/  LEA.HI.X R5, R0, c[0x0][0x1fc], R2, 0x1, P0 ;  /* 0x00007f0000057a11 */ /* 0x000fe200000f0c02 */
[----:B------:R-:W-:-:S06]  /*7980*/  BRA.DIV ~URZ, `(.L_x_2083) ;  /* 0x000135b27f007947 */ /* 0x000fcc000b800000 */
[----:B------:R4:W3:Y:S02]  /*7990*/  SHFL.IDX PT, R4, R5, RZ, 0x181f ;  /* 0x00181fff05047589 */ /* 0x0008e400000e0000 */
.L_x_2216:
[----:B------:R-:W-:-:S05]  /*79a0*/  BRA.DIV ~URZ, `(.L_x_2084) ;  /* 0x000136027f007947 */ /* 0x000fca000b800000 */
[----:B------:R-:W5:Y:S01]  /*79b0*/  SHFL.IDX PT, R0, R20, RZ, 0x181f ;  /* 0x00181fff14007589 */ /* 0x000f6200000e0000 */
[----:B------:R-:W-:Y:S02]  /*79c0*/  ISETP.GE.AND P1, PT, R217, c[0x0][0x1d4], PT ;  /* 0x00007500d9007a0c */ /* 0x000fe40003f26270 */
[----:B------:R-:W-:Y:S04]  /*79d0*/  ISETP.GE.AND P3, PT, R223, c[0x0][0x1d4], PT ;  /* 0x00007500df007a0c */ /* 0x000fe80003f66270 */
[----:B------:R-:W-:Y:S02]  /*79e0*/  SEL R15, RZ, 0x10, P3 ;  /* 0x00000010ff0f7807 */ /* 0x000fe40001800000 */
[C---:B-----5:R-:W-:Y:S02]  /*79f0*/  IADD3 R2, P0, R0.reuse, R29, RZ ;  /* 0x0000001d00027210 */ /* 0x060fe40007f1e0ff */
[----:B------:R-:W-:Y:S03]  /*7a00*/  IADD3 R6, P2, R0, R31, RZ ;  /* 0x0000001f00067210 */ /* 0x000fe60007f5e0ff */
[----:B---3--:R-:W-:Y:S01]  /*7a10*/  IMAD.X R3, R4, 0x1, R21, P0 ;  /* 0x0000000104037824 */ /* 0x008fe200000e0615 */
[----:B------:R-:W-:Y:S01]  /*7a20*/  IADD3 R12, P0, R0, R30, RZ ;  /* 0x0000001e000c7210 */ /* 0x000fe20007f1e0ff */
[C---:B------:R-:W-:Y:S03]  /*7a30*/  IMAD.X R7, R4.reuse, 0x1, R23, P2 ;  /* 0x0000000104077824 */ /* 0x040fe600010e0617 */
[----:B------:R-:W-:Y:S01]  /*7a40*/  @!PT LDS RZ, [RZ] ;  /* 0x00000000fffff984 */ /* 0x000fe20000000800 */
[----:B------:R-:W-:Y:S01]  /*7a50*/  @!PT LDS RZ, [RZ] ;  /* 0x00000000fffff984 */ /* 0x000fe20000000800 */
[----:B------:R3:W-:Y:S01]  /*7a60*/  LDGSTS.E.BYPASS.LTC128B.128 [R215+0x100], [R2.64], !P1 ;  /* 0x0010000002d77fae */ /* 0x0007e2000c901d46 */
[----:B------:R-:W-:Y:S05]  /*7a70*/  IMAD.X R13, R4, 0x1, R22, P0 ;  /* 0x00000001040d7824 */ /* 0x000fea00000e0616 */
[----:B------:R5:W-:Y:S01]  /*7a80*/  LDGSTS.E.BYPASS.LTC128B.128 [R215+0x2100], [R12.64], !P3 ;  /* 0x021000000cd77fae */ /* 0x000be2000d901d46 */
[----:B---3--:R-:W-:Y:S03]  /*7a90*/  IADD3 R2, P0, R0, R132, RZ ;  /* 0x0000008400027210 */ /* 0x008fe60007f1e0ff */
[----:B------:R-:W3:Y:S02]  /*7aa0*/  SHFL.IDX PT, R0, R20, 0x1, 0x181f ;  /* 0x00381f0014007f89 */ /* 0x000ee400000e0000 */
[----:B------:R-:W-:Y:S01]  /*7ab0*/  IMAD.X R3, R4, 0x1, R28, P0 ;  /* 0x0000000104037824 */ /* 0x000fe200000e061c */
[----:B-----5:R-:W-:Y:S01]  /*7ac0*/  SEL R12, RZ, 0x10, P1 ;  /* 0x00000010ff0c7807 */ /* 0x020fe20000800000 */
[----:B------:R5:W4:Y:S01]  /*7ad0*/  SHFL.IDX PT, R4, R5, 0x1, 0x181f ;  /* 0x00381f0005047f89 */ /* 0x000b2200000e0000 */
[----:B------:R-:W-:Y:S02]  /*7ae0*/  ISETP.GE.AND P1, PT, R222, c[0x0][0x1d4], PT ;  /* 0x00007500de007a0c */ /* 0x000fe40003f26270 */
[----:B------:R-:W-:Y:S02]  /*7af0*/  ISETP.GE.AND P0, PT, R224, c[0x0][0x1d4], PT ;  /* 0x00007500e0007a0c */ /* 0x000fe40003f06270 */
[----:B------:R-:W-:Y:S09]  /*7b00*/  SEL R14, RZ, 0x10, P1 ;  /* 0x00000010ff0e7807 */ /* 0x000ff20000800000 */
[----:B------:R2:W-:Y:S04]  /*7b10*/  LDGSTS.E.BYPASS.LTC128B.128 [R215+0x4100], [R6.64], !P1 ;  /* 0x0410000006d77fae */ /* 0x0005e8000c901d46 */
[----:B------:R2:W-:Y:S01]  /*7b20*/  LDGSTS.E.BYPASS.LTC128B.128 [R215+0x6100], [R2.64], !P0 ;  /* 0x0610000002d77fae */ /* 0x0005e2000c101d46 */
[----:B----45:R-:W-:Y:S03]  /*7b30*/  SEL R5, RZ, 0x10, P0 ;  /* 0x00000010ff057807 */ /* 0x030fe60000000000 */
.L_x_2217:
[C---:B--23--:R-:W-:Y:S02]  /*7b40*/  IADD3 R2, -R12.reuse, 0x10, RZ ;  /* 0x000000100c027810 */ /* 0x04cfe40007ffe1ff */
[----:B------:R-:W-:Y:S02]  /*7b50*/  ISETP.NE.U32.AND P2, PT, R12, RZ, PT ;  /* 0x000000ff0c00720c */ /* 0x000fe40003f45070 */
[----:B------:R-:W-:Y:S04]  /*7b60*/  LOP3.LUT R2, R2, 0xf, RZ, 0xc0, !PT ;  /* 0x0000000f02027812 */ /* 0x000fe800078ec0ff */
[----:B------:R-:W-:Y:S04]  /*7b70*/  IADD3 R2, P1, P0, R2, R0, R29 ;  /* 0x0000000002027210 */ /* 0x000fe8000783e01d */
[----:B------:R-:W-:Y:S05]  /*7b80*/  IADD3.X R3, RZ, R4, R21, P1, P0 ;  /* 0x00000004ff037210 */ /* 0x000fea0000fe0415 */
[----:B------:R-:W-:Y:S01]  /*7b90*/  @!PT LDS RZ, [RZ] ;  /* 0x00000000fffff984 */ /* 0x000fe20000000800 */
[----:B------:R-:W-:Y:S01]  /*7ba0*/  @!PT LDS RZ, [RZ] ;  /* 0x00000000fffff984 */ /* 0x000fe20000000800 */
[----:B------:R-:W-:Y:S01]  /*7bb0*/  @!PT LDS RZ, [RZ] ;  /* 0x00000000fffff984 */ /* 0x000fe20000000800 */
[----:B------:R2:W-:Y:S01]  /*7bc0*/  LDGSTS.E.BYPASS.LTC128B.128.ZFILL [R215+0x1100], [R2.64], P2 ;  /* 0x0110000002d77fae */ /* 0x0005e20009141d46 */
[C---:B------:R-:W-:Y:S02]  /*7bd0*/  ISETP.NE.U32.AND P2, PT, R15.reuse, RZ, PT ;  /* 0x000000ff0f00720c */ /* 0x040fe40003f45070 */
[----:B--2---:R-:W-:Y:S04]  /*7be0*/  IADD3 R2, -R15, 0x10, RZ ;  /* 0x000000100f027810 */ /* 0x004fe80007ffe1ff */
[----:B------:R-:W-:Y:S04]  /*7bf0*/  LOP3.LUT R2, R2, 0xf, RZ, 0xc0, !PT ;  /* 0x0000000f02027812 */ /* 0x000fe800078ec0ff */
[----:B------:R-:W-:Y:S02]  /*7c00*/  IADD3 R12, P1, P0, R2, R0, R30 ;  /* 0x00000000020c7210 */ /* 0x000fe4000783e01e */
[----:B------:R-:W-:Y:S02]  /*7c10*/  IADD3 R2, -R14, 0x10, RZ ;  /* 0x000000100e027810 */ /* 0x000fe40007ffe1ff */
[----:B------:R-:W-:Y:S02]  /*7c20*/  IADD3.X R13, RZ, R4, R22, P1, P0 ;  /* 0x00000004ff0d7210 */ /* 0x000fe40000fe0416 */
[----:B------:R-:W-:Y:S03]  /*7c30*/  LOP3.LUT R2, R2, 0xf, RZ, 0xc0, !PT ;  /* 0x0000000f02027812 */ /* 0x000fe600078ec0ff */
[----:B------:R2:W-:Y:S01]  /*7c40*/  LDGSTS.E.BYPASS.LTC128B.128.ZFILL [R215+0x3100], [R12.64], P2 ;  /* 0x031000000cd77fae */ /* 0x0005e20009141d46 */
[----:B------:R-:W-:Y:S02]  /*7c50*/  IADD3 R6, P1, P0, R2, R0, R31 ;  /* 0x0000000002067210 */ /* 0x000fe4000783e01f */
[C---:B------:R-:W-:Y:S02]  /*7c60*/  IADD3 R2, -R5.reuse, 0x10, RZ ;  /* 0x0000001005027810 */ /* 0x040fe40007ffe1ff */
[----:B------:R-:W-:Y:S02]  /*7c70*/  IADD3.X R7, RZ, R4, R23, P1, P0 ;  /* 0x00000004ff077210 */ /* 0x000fe40000fe0417 */
[----:B------:R-:W-:Y:S04]  /*7c80*/  LOP3.LUT R2, R2, 0xf, RZ, 0xc0, !PT ;  /* 0x0000000f02027812 */ /* 0x000fe800078ec0ff */
[----:B------:R-:W-:Y:S04]  /*7c90*/  IADD3 R2, P1, P0, R2, R0, R132 ;  /* 0x0000000002027210 */ /* 0x000fe8000783e084 */
[----:B------:R-:W-:Y:S02]  /*7ca0*/  IADD3.X R3, RZ, R4, R28, P1, P0 ;  /* 0x00000004ff037210 */ /* 0x000fe40000fe041c */
[----:B------:R-:W-:Y:S02]  /*7cb0*/  ISETP.NE.U32.AND P1, PT, R14, RZ, PT ;  /* 0x000000ff0e00720c */ /* 0x000fe40003f25070 */
[----:B------:R-:W-:Y:S11]  /*7cc0*/  ISETP.NE.U32.AND P0, PT, R5, RZ, PT ;  /* 0x000000ff0500720c */ /* 0x000ff60003f05070 */
[----:B------:R2:W-:Y:S04]  /*7cd0*/  LDGSTS.E.BYPASS.LTC128B.128.ZFILL [R215+0x5100], [R6.64], P1 ;  /* 0x0510000006d77fae */ /* 0x0005e80008941d46 */
[----:B------:R2:W-:Y:S02]  /*7ce0*/  LDGSTS.E.BYPASS.LTC128B.128.ZFILL [R215+0x7100], [R2.64], P0 ;  /* 0x0710000002d77fae */ /* 0x0005e40008141d46 */
.L_x_2082:
[----:B------:R-:W-:Y:S05]  /*7cf0*/  BSYNC B0 ;  /* 0x0000000000007941 */ /* 0x000fea0003800000 */
.L_x_2081:
[----:B------:R-:W0:Y:S01]  /*7d00*/  LDGDEPBAR ;  /* 0x00000000000079af */ /* 0x000e220000000000 */
[----:B------:R-:W-:Y:S01]  /*7d10*/  WARPSYNC 0xffffffff ;  /* 0xffffffff00007948 */ /* 0x000fe20003800000 */
[C---:B--23--:R-:W-:Y:S01]  /*7d20*/  HMMA.16816.F32.BF16 R4, R32.reuse, R8, RZ ;  /* 0x000000082004723c */ /* 0x04cfe200000418ff */
[----:B------:R-:W-:Y:S02]  /*7d30*/  BSSY B0, `(.L_x_2085) ;  /* 0x0000169000007945 */ /* 0x000fe40003800000 */
[----:B------:R-:W-:Y:S05]  /*7d40*/  ISETP.GT.AND P0, PT, R214, R226, PT ;  /* 0x000000e2d600720c */ /* 0x000fea0003f04270 */
[C---:B------:R-:W-:Y:S08]  /*7d50*/  HMMA.16816.F32.BF16 R8, R32.reuse, R10, RZ ;  /* 0x0000000a2008723c */ /* 0x040ff000000418ff */
[C---:B----4-:R-:W-:Y:S08]  /*7d60*/  HMMA.16816.F32.BF16 R12, R32.reuse, R16, RZ ;  /* 0x00000010200c723c */ /* 0x050ff000000418ff */
[C---:B------:R-:W-:Y:S08]  /*7d70*/  HMMA.16816.F32.BF16 R16, R32.reuse, R18, RZ ;  /* 0x000000122010723c */ /* 0x040ff000000418ff */
[C---:B-1----:R-:W-:Y:S08]  /*7d80*/  HMMA.16816.F32.BF16 R20, R32.reuse, R24, RZ ;  /* 0x000000182014723c */ /* 0x042ff000000418ff */
        /* <DEDUP_REMOVED lines=15> */
[----:B------:R-:W3:Y:S07]  /*7e80*/  LDSM.16.M88.4 R172, [R202+0x1000] ;  /* 0x00100000caac783b */ /* 0x000eee0000000200 */
[C---:B-1----:R-:W-:Y:S08]  /*7e90*/  HMMA.16816.F32.BF16 R4, R168.reuse, R176, R4 ;  /* 0x000000b0a804723c */ /* 0x042ff00000041804 */
[C---:B------:R-:W-:Y:S01]  /*7ea0*/  HMMA.16816.F32.BF16 R8, R168.reuse, R178, R8 ;  /* 0x000000b2a808723c */ /* 0x040fe20000041808 */
[----:B------:R-:W-:Y:S07]  /*7eb0*/  LDSM.16.M88.4 R176, [R201+-0x6000] ;  /* 0xffa00000c9b0783b */ /* 0x000fee0000000200 */
[C---:B--2---:R-:W-:Y:S08]  /*7ec0*/  HMMA.16816.F32.BF16 R12, R168.reuse, R180, R12 ;  /* 0x000000b4a80c723c */ /* 0x044ff0000004180c */
[C---:B------:R-:W-:Y:S01]  /*7ed0*/  HMMA.16816.F32.BF16 R16, R168.reuse, R182, R16 ;  /* 0x000000b6a810723c */ /* 0x040fe20000041810 */
[----:B------:R-:W-:Y:S07]  /*7ee0*/  LDSM.16.M88.4 R180, [R201+-0x5800] ;  /* 0xffa80000c9b4783b */ /* 0x000fee0000000200 */
[C---:B---3--:R-:W-:Y:S08]  /*7ef0*/  HMMA.16816.F32.BF16 R20, R168.reuse, R172, R20 ;  /* 0x000000aca814723c */ /* 0x048ff00000041814 */
[C---:B------:R-:W-:Y:S01]  /*7f00*/  HMMA.16816.F32.BF16 R24, R168.reuse, R174, R24 ;  /* 0x000000aea818723c */ /* 0x040fe20000041818 */
[----:B------:R-:W1:Y:S07]  /*7f10*/  LDSM.16.M88.4 R172, [R210] ;  /* 0x00000000d2ac783b */ /* 0x000e6e0000000200 */
[C---:B------:R-:W-:Y:S08]  /*7f20*/  HMMA.16816.F32.BF16 R28, R168.reuse, R184, R28 ;  /* 0x000000b8a81c723c */ /* 0x040ff0000004181c */
[----:B------:R-:W-:Y:S01]  /*7f30*/  HMMA.16816.F32.BF16 R32, R168, R186, R32 ;  /* 0x000000baa820723c */ /* 0x000fe20000041820 */
[----:B------:R-:W2:Y:S08]  /*7f40*/  LDSM.16.M88.4 R168, [R201+-0x5000] ;  /* 0xffb00000c9a8783b */ /* 0x000eb00000000200 */
[----:B------:R-:W3:Y:S01]  /*7f50*/  LDSM.16.M88.4 R184, [R201+-0x4800] ;  /* 0xffb80000c9b8783b */ /* 0x000ee20000000200 */
[C---:B-1----:R-:W-:Y:S08]  /*7f60*/  HMMA.16816.F32.BF16 R4, R172.reuse, R176, R4 ;  /* 0x000000b0ac04723c */ /* 0x042ff00000041804 */
        /* <DEDUP_REMOVED lines=10> */
[----:B------:R-:W2:Y:S08]  /*8010*/  LDSM.16.M88.4 R172, [R200+0x3000] ;  /* 0x00300000c8ac783b */ /* 0x000eb00000000200 */
[----:B------:R-:W3:Y:S01]  /*8020*/  LDSM.16.M88.4 R184, [R200+0x3800] ;  /* 0x00380000c8b8783b */ /* 0x000ee20000000200 */
        /* <DEDUP_REMOVED lines=28> */
[----:B------:R-:W-:Y:S07]  /*81f0*/  LDSM.16.M88.4 R176, [R201+-0x4000] ;  /* 0xffc00000c9b0783b */ /* 0x000fee0000000200 */
[C---:B------:R-:W-:Y:S08]  /*8200*/  HMMA.16816.F32.BF16 R12, R168.reuse, R180, R12 ;  /* 0x000000b4a80c723c */ /* 0x040ff0000004180c */
[C---:B------:R-:W-:Y:S01]  /*8210*/  HMMA.16816.F32.BF16 R16, R168.reuse, R182, R16 ;  /* 0x000000b6a810723c */ /* 0x040fe20000041810 */
[----:B------:R-:W-:Y:S07]  /*8220*/  LDSM.16.M88.4 R180, [R201+-0x3800] ;  /* 0xffc80000c9b4783b */ /* 0x000fee0000000200 */
[C---:B--2---:R-:W-:Y:S08]  /*8230*/  HMMA.16816.F32.BF16 R20, R168.reuse, R172, R20 ;  /* 0x000000aca814723c */ /* 0x044ff00000041814 */
[C---:B------:R-:W-:Y:S01]  /*8240*/  HMMA.16816.F32.BF16 R24, R168.reuse, R174, R24 ;  /* 0x000000aea818723c */ /* 0x040fe20000041818 */
[----:B------:R-:W1:Y:S07]  /*8250*/  LDSM.16.M88.4 R172, [R210+0x4000] ;  /* 0x00400000d2ac783b */ /* 0x000e6e0000000200 */
[C---:B---3--:R-:W-:Y:S08]  /*8260*/  HMMA.16816.F32.BF16 R28, R168.reuse, R184, R28 ;  /* 0x000000b8a81c723c */ /* 0x048ff0000004181c */
        /* <DEDUP_REMOVED lines=80> */
[----:B------:R-:W-:Y:S01]  /*8770*/  LDSM.16.M88.4 R184, [R202+0x6000] ;  /* 0x00600000cab8783b */ /* 0x000fe20000000200 */
[C---:B-1----:R-:W-:Y:S08]  /*8780*/  HMMA.16816.F32.BF16 R4, R172.reuse, R176, R4 ;  /* 0x000000b0ac04723c */ /* 0x042ff00000041804 */
[C---:B------:R-:W-:Y:S01]  /*8790*/  HMMA.16816.F32.BF16 R8, R172.reuse, R178, R8 ;  /* 0x000000b2ac08723c */ /* 0x040fe20000041808 */
[----:B------:R-:W1:Y:S07]  /*87a0*/  LDSM.16.M88.4 R176, [R135+0x7800] ;  /* 0x0078000087b0783b */ /* 0x000e6e0000000200 */
[C---:B------:R-:W-:Y:S08]  /*87b0*/  HMMA.16816.F32.BF16 R12, R172.reuse, R180, R12 ;  /* 0x000000b4ac0c723c */ /* 0x040ff0000004180c */
[C---:B------:R-:W-:Y:S01]  /*87c0*/  HMMA.16816.F32.BF16 R16, R172.reuse, R182, R16 ;  /* 0x000000b6ac10723c */ /* 0x040fe20000041810 */
[----:B------:R-:W3:Y:S07]  /*87d0*/  LDSM.16.M88.4 R180, [R211+0xc000] ;  /* 0x00c00000d3b4783b */ /* 0x000eee0000000200 */
[C---:B--2---:R-:W-:Y:S08]  /*87e0*/  HMMA.16816.F32.BF16 R20, R172.reuse, R168, R20 ;  /* 0x000000a8ac14723c */ /* 0x044ff00000041814 */
[C---:B------:R-:W-:Y:S01]  /*87f0*/  HMMA.16816.F32.BF16 R24, R172.reuse, R170, R24 ;  /* 0x000000aaac18723c */ /* 0x040fe20000041818 */
[----:B------:R-:W2:Y:S07]  /*8800*/  LDSM.16.M88.4 R168, [R202+0x6800] ;  /* 0x00680000caa8783b */ /* 0x000eae0000000200 */
[C---:B-1----:R-:W-:Y:S08]  /*8810*/  HMMA.16816.F32.BF16 R28, R172.reuse, R176, R28 ;  /* 0x000000b0ac1c723c */ /* 0x042ff0000004181c */
[----:B------:R-:W-:Y:S01]  /*8820*/  HMMA.16816.F32.BF16 R32, R172, R178, R32 ;  /* 0x000000b2ac20723c */ /* 0x000fe20000041820 */
[----:B------:R-:W1:Y:S07]  /*8830*/  LDSM.16.M88.4 R172, [R202+0x7000] ;  /* 0x00700000caac783b */ /* 0x000e6e0000000200 */
[C---:B---3--:R-:W-:Y:S01]  /*8840*/  HMMA.16816.F32.BF16 R4, R180.reuse, R184, R4 ;  /* 0x000000b8b404723c */ /* 0x048fe20000041804 */
[----:B------:R-:W3:Y:S07]  /*8850*/  LDSM.16.M88.4 R176, [R202+0x7800] ;  /* 0x00780000cab0783b */ /* 0x000eee0000000200 */
[C---:B------:R-:W-:Y:S01]  /*8860*/  HMMA.16816.F32.BF16 R8, R180.reuse, R186, R8 ;  /* 0x000000bab408723c */ /* 0x040fe20000041808 */
[----:B------:R-:W-:Y:S07]  /*8870*/  LDSM.16.M88.4 R184, [R201] ;  /* 0x00000000c9b8783b */ /* 0x000fee0000000200 */
[C---:B--2---:R-:W-:Y:S08]  /*8880*/  HMMA.16816.F32.BF16 R12, R180.reuse, R168, R12 ;  /* 0x000000a8b40c723c */ /* 0x044ff0000004180c */
[C---:B------:R-:W-:Y:S01]  /*8890*/  HMMA.16816.F32.BF16 R16, R180.reuse, R170, R16 ;  /* 0x000000aab410723c */ /* 0x040fe20000041810 */
[----:B------:R-:W2:Y:S07]  /*88a0*/  LDSM.16.M88.4 R168, [R210+0xc000] ;  /* 0x00c00000d2a8783b */ /* 0x000eae0000000200 */
[C---:B-1----:R-:W-:Y:S08]  /*88b0*/  HMMA.16816.F32.BF16 R20, R180.reuse, R172, R20 ;  /* 0x000000acb414723c */ /* 0x042ff00000041814 */
[C---:B------:R-:W-:Y:S01]  /*88c0*/  HMMA.16816.F32.BF16 R24, R180.reuse, R174, R24 ;  /* 0x000000aeb418723c */ /* 0x040fe20000041818 */
[----:B------:R-:W1:Y:S07]  /*88d0*/  LDSM.16.M88.4 R172, [R201+0x800] ;  /* 0x00080000c9ac783b */ /* 0x000e6e0000000200 */
[C---:B---3--:R-:W-:Y:S08]  /*88e0*/  HMMA.16816.F32.BF16 R28, R180.reuse, R176, R28 ;  /* 0x000000b0b41c723c */ /* 0x048ff0000004181c */
[----:B------:R-:W-:Y:S08]  /*88f0*/  HMMA.16816.F32.BF16 R32, R180, R178, R32 ;  /* 0x000000b2b420723c */ /* 0x000ff00000041820 */
[C---:B--2---:R-:W-:Y:S08]  /*8900*/  HMMA.16816.F32.BF16 R4, R168.reuse, R184, R4 ;  /* 0x000000b8a804723c */ /* 0x044ff00000041804 */
[C---:B------:R-:W-:Y:S08]  /*8910*/  HMMA.16816.F32.BF16 R8, R168.reuse, R186, R8 ;  /* 0x000000baa808723c */ /* 0x040ff00000041808 */
[C---:B-1----:R-:W-:Y:S08]  /*8920*/  HMMA.16816.F32.BF16 R12, R168.reuse, R172, R12 ;  /* 0x000000aca80c723c */ /* 0x042ff0000004180c */
[----:B------:R-:W-:Y:S01]  /*8930*/  FMUL.FTZ R0, R4, c[0x0][0x320] ;  /* 0x0000c80004007a20 */ /* 0x000fe20000410000 */
[C---:B------:R-:W-:Y:S03]  /*8940*/  HMMA.16816.F32.BF16 R16, R168.reuse, R174, R16 ;  /* 0x000000aea810723c */ /* 0x040fe60000041810 */
[----:B------:R1:W2:Y:S04]  /*8950*/  MUFU.TANH R189, R0 ;  /* 0x0000000000bd7308 */ /* 0x0002a80000002400 */
[----:B------:R-:W-:Y:S06]  /*8960*/  FMUL.FTZ R2, R11, c[0x0][0x320] ;  /* 0x0000c8000b027a20 */ /* 0x000fec0000410000 */
[----:B------:R3:W4:Y:S11]  /*8970*/  MUFU.TANH R190, R2 ;  /* 0x0000000200be7308 */ /* 0x0007360000002400 */
[----:B------:R-:W-:Y:S02]  /*8980*/  FMUL.FTZ R3, R18, c[0x0][0x320] ;  /* 0x0000c80012037a20 */ /* 0x000fe40000410000 */
[----:B-1----:R-:W-:Y:S02]  /*8990*/  FMUL.FTZ R0, R5, c[0x0][0x320] ;  /* 0x0000c80005007a20 */ /* 0x002fe40000410000 */
[----:B------:R-:W1:Y:S01]  /*89a0*/  MUFU.TANH R183, R3 ;  /* 0x0000000300b77308 */ /* 0x000e620000002400 */
[----:B---3--:R-:W-:Y:S09]  /*89b0*/  FMUL.FTZ R2, R19, c[0x0][0x320] ;  /* 0x0000c80013027a20 */ /* 0x008ff20000410000 */
[----:B------:R3:W1:Y:S10]  /*89c0*/  MUFU.TANH R188, R0 ;  /* 0x0000000000bc7308 */ /* 0x0006740000002400 */
[----:B------:R-:W1:Y:S01]  /*89d0*/  MUFU.TANH R182, R2 ;  /* 0x0000000200b67308 */ /* 0x000e620000002400 */
[----:B---3--:R-:W-:Y:S09]  /*89e0*/  FMUL.FTZ R0, R6, c[0x0][0x320] ;  /* 0x0000c80006007a20 */ /* 0x008ff20000410000 */
[----:B------:R3:W1:Y:S02]  /*89f0*/  MUFU.TANH R193, R0 ;  /* 0x0000000000c17308 */ /* 0x0006640000002400 */
[----:B---3--:R-:W-:Y:S02]  /*8a00*/  FMUL.FTZ R0, R7, c[0x0][0x320] ;  /* 0x0000c80007007a20 */ /* 0x008fe40000410000 */
[----:B------:R-:W3:Y:S06]  /*8a10*/  LDSM.16.M88.4 R4, [R201+0x1000] ;  /* 0x00100000c904783b */ /* 0x000eec0000000200 */
[----:B------:R5:W1:Y:S02]  /*8a20*/  MUFU.TANH R192, R0 ;  /* 0x0000000000c07308 */ /* 0x000a640000002400 */
[----:B-----5:R-:W-:Y:S08]  /*8a30*/  FMUL.FTZ R0, R8, c[0x0][0x320] ;  /* 0x0000c80008007a20 */ /* 0x020ff00000410000 */
[----:B------:R5:W1:Y:S01]  /*8a40*/  MUFU.TANH R185, R0 ;  /* 0x0000000000b97308 */ /* 0x000a620000002400 */
[C---:B---3--:R-:W-:Y:S08]  /*8a50*/  HMMA.16816.F32.BF16 R20, R168.reuse, R4, R20 ;  /* 0x00000004a814723c */ /* 0x048ff00000041814 */
[C---:B------:R-:W-:Y:S04]  /*8a60*/  HMMA.16816.F32.BF16 R24, R168.reuse, R6, R24 ;  /* 0x00000006a818723c */ /* 0x040fe80000041818 */
[----:B-----5:R-:W-:Y:S04]  /*8a70*/  FMUL.FTZ R0, R9, c[0x0][0x320] ;  /* 0x0000c80009007a20 */ /* 0x020fe80000410000 */
[----:B------:R3:W1:Y:S04]  /*8a80*/  MUFU.TANH R184, R0 ;  /* 0x0000000000b87308 */ /* 0x0006680000002400 */
[----:B---3--:R-:W-:Y:S02]  /*8a90*/  FMUL.FTZ R0, R10, c[0x0][0x320] ;  /* 0x0000c8000a007a20 */ /* 0x008fe40000410000 */
[----:B------:R-:W3:Y:S01]  /*8aa0*/  LDSM.16.M88.4 R8, [R201+0x1800] ;  /* 0x00180000c908783b */ /* 0x000ee20000000200 */
[----:B------:R-:W-:Y:S04]  /*8ab0*/  DEPBAR.LE SB0, 0x0 ;  /* 0x000080000000791a */ /* 0x000fe80000000000 */
[----:B------:R5:W1:Y:S03]  /*8ac0*/  MUFU.TANH R191, R0 ;  /* 0x0000000000bf7308 */ /* 0x000a660000002400 */
[----:B------:R-:W-:Y:S01]  /*8ad0*/  BAR.SYNC.DEFER_BLOCKING 0x0 ;  /* 0x0000000000007b1d */ /* 0x000fe20000010000 */
[----:B-----5:R-:W-:Y:S06]  /*8ae0*/  FMUL.FTZ R0, R12, c[0x0][0x320] ;  /* 0x0000c8000c007a20 */ /* 0x020fec0000410000 */
[----:B------:R5:W1:Y:S01]  /*8af0*/  MUFU.TANH R181, R0 ;  /* 0x0000000000b57308 */ /* 0x000a620000002400 */
[C---:B---3--:R-:W-:Y:S08]  /*8b00*/  HMMA.16816.F32.BF16 R28, R168.reuse, R8, R28 ;  /* 0x00000008a81c723c */ /* 0x048ff0000004181c */
[----:B------:R-:W-:Y:S04]  /*8b10*/  HMMA.16816.F32.BF16 R32, R168, R10, R32 ;  /* 0x0000000aa820723c */ /* 0x000fe80000041820 */
[----:B-----5:R-:W-:Y:S04]  /*8b20*/  FMUL.FTZ R0, R13, c[0x0][0x320] ;  /* 0x0000c8000d007a20 */ /* 0x020fe80000410000 */
[----:B------:R3:W1:Y:S04]  /*8b30*/  MUFU.TANH R180, R0 ;  /* 0x0000000000b47308 */ /* 0x0006680000002400 */
[----:B---3--:R-:W-:Y:S06]  /*8b40*/  FMUL.FTZ R0, R14, c[0x0][0x320] ;  /* 0x0000c8000e007a20 */ /* 0x008fec0000410000 */
[----:B------:R3:W1:Y:S02]  /*8b50*/  MUFU.TANH R187, R0 ;  /* 0x0000000000bb7308 */ /* 0x0006640000002400 */
[----:B---3--:R-:W-:Y:S08]  /*8b60*/  FMUL.FTZ R0, R15, c[0x0][0x320] ;  /* 0x0000c8000f007a20 */ /* 0x008ff00000410000 */
        /* <DEDUP_REMOVED lines=36> */
[----:B------:R3:W1:Y:S01]  /*8db0*/  MUFU.TANH R175, R0 ;  /* 0x0000000000af7308 */ /* 0x0006620000002400 */
[----:B------:R-:W-:-:S05]  /*8dc0*/  @!P0 BRA `(.L_x_2086) ;  /* 0x000005f000008947 */ /* 0x000fca0003800000 */
[----:B--2-4-:R-:W-:Y:S01]  /*8dd0*/  SHF.R.S32.HI R6, RZ, 0x1f, R222 ;  /* 0x0000001fff067819 */ /* 0x014fe200000114de */
[----:B------:R-:W-:Y:S01]  /*8de0*/  IMAD.MOV.U32 R194, RZ, RZ, c[0x0][0x2b8] ;  /* 0x0000ae00ffc27624 */ /* 0x000fe200078e00ff */
[----:B------:R-:W-:Y:S01]  /*8df0*/  SHF.R.S32.HI R7, RZ, 0x1f, R223 ;  /* 0x0000001fff077819 */ /* 0x000fe200000114df */
[----:B------:R-:W-:Y:S01]  /*8e00*/  IMAD R2, R214, 0x40, R232 ;  /* 0x00000040d6027824 */ /* 0x000fe200078e02e8 */
[----:B------:R-:W-:Y:S01]  /*8e10*/  SHF.L.U64.HI R13, R222, 0x1, R6 ;  /* 0x00000001de0d7819 */ /* 0x000fe20000010206 */
[----:B------:R-:W-:Y:S01]  /*8e20*/  IMAD.MOV.U32 R216, RZ, RZ, RZ ;  /* 0x000000ffffd87224 */ /* 0x000fe200078e00ff */
[----:B------:R-:W-:Y:S01]  /*8e30*/  ISETP.NE.AND P1, PT, R194, 0x1, PT ;  /* 0x00000001c200780c */ /* 0x000fe20003f25270 */
[----:B------:R-:W-:Y:S01]  /*8e40*/  IMAD.SHL.U32 R25, R224, 0x2, RZ ;  /* 0x00000002e0197824 */ /* 0x000fe200078e00ff */
[----:B------:R-:W-:Y:S01]  /*8e50*/  IADD3 R2, R2, -0x40, R229 ;  /* 0xffffffc002027810 */ /* 0x000fe20007ffe0e5 */
[----:B------:R-:W-:Y:S01]  /*8e60*/  IMAD.SHL.U32 R24, R222, 0x2, RZ ;  /* 0x00000002de187824 */ /* 0x000fe200078e00ff */
[----:B------:R-:W-:Y:S01]  /*8e70*/  SHF.R.S32.HI R194, RZ, 0x1f, R224 ;  /* 0x0000001fffc27819 */ /* 0x000fe200000114e0 */
[----:B------:R-:W-:Y:S01]  /*8e80*/  IMAD.SHL.U32 R23, R223, 0x2, RZ ;  /* 0x00000002df177824 */ /* 0x000fe200078e00ff */
[----:B------:R-:W-:Y:S01]  /*8e90*/  SHF.R.S32.HI R6, RZ, 0x1f, R217 ;  /* 0x0000001fff067819 */ /* 0x000fe200000114d9 */
[----:B---3--:R-:W-:Y:S01]  /*8ea0*/  IMAD.MOV.U32 R0, RZ, RZ, R2 ;  /* 0x000000ffff007224 */ /* 0x008fe200078e0002 */
[----:B------:R-:W-:Y:S01]  /*8eb0*/  SHF.L.U64.HI R14, R224, 0x1, R194 ;  /* 0x00000001e00e7819 */ /* 0x000fe200000102c2 */
[----:B------:R-:W-:Y:S01]  /*8ec0*/  IMAD.SHL.U32 R22, R217, 0x2, RZ ;  /* 0x00000002d9167824 */ /* 0x000fe200078e00ff */
[----:B------:R-:W-:Y:S02]  /*8ed0*/  SHF.L.U64.HI R12, R223, 0x1, R7 ;  /* 0x00000001df0c7819 */ /* 0x000fe40000010207 */
[----:B------:R-:W-:Y:S01]  /*8ee0*/  SHF.L.U64.HI R9, R217, 0x1, R6 ;  /* 0x00000001d9097819 */ /* 0x000fe20000010206 */
[----:B------:R-:W-:Y:S05]  /*8ef0*/  @P1 IMAD.HI.U32 R3, R2, c[0x0][0x2bc], RZ ;  /* 0x0000af0002031a27 */ /* 0x000fea00078e00ff */
[----:B------:R-:W-:Y:S04]  /*8f00*/  @P1 SHF.R.U32.HI R0, RZ, c[0x0][0x2c0], R3 ;  /* 0x0000b000ff001a19 */ /* 0x000fe80000011603 */
[C---:B------:R-:W-:Y:S04]  /*8f10*/  @!P6 IADD3 R3, P0, R0.reuse, R236, RZ ;  /* 0x000000ec0003e210 */ /* 0x040fe80007f1e0ff */
[----:B------:R-:W-:Y:S01]  /*8f20*/  @!P6 LEA.HI.X.SX32 R5, R0, R240, 0x1, P0 ;  /* 0x000000f00005e211 */ /* 0x000fe200000f0eff */
[----:B------:R-:W-:Y:S01]  /*8f30*/  IMAD.MOV R0, RZ, RZ, -R0 ;  /* 0x000000ffff007224 */ /* 0x000fe200078e0a00 */
[C---:B------:R-:W-:Y:S03]  /*8f40*/  @!P6 LEA R4, P0, R3.reuse, c[0x0][0x2a0], 0x2 ;  /* 0x0000a8000304ea11 */ /* 0x040fe600078010ff */
[----:B------:R-:W-:Y:S01]  /*8f50*/  IMAD R218, R0, c[0x0][0x2b8], R2 ;  /* 0x0000ae0000da7a24 */ /* 0x000fe200078e0202 */
[----:B------:R-:W-:Y:S03]  /*8f60*/  @!P6 LEA.HI.X R5, R3, c[0x0][0x2a4], R5, 0x2, P0 ;  /* 0x0000a9000305ea11 */ /* 0x000fe600000f1405 */
[----:B------:R-:W-:Y:S01]  /*8f70*/  IMAD.WIDE.U32 R2, R218, c[0x0][0x1e0], RZ ;  /* 0x00007800da027a25 */ /* 0x000fe200078e00ff */
        /* <DEDUP_REMOVED lines=15> */
.L_x_2218:
[----:B------:R-:W-:-:S05]  /*9070*/  BRA.DIV ~URZ, `(.L_x_2088) ;  /* 0x000122327f007947 */ /* 0x000fca000b800000 */
[----:B------:R-:W4:Y:S01]  /*9080*/  SHFL.IDX PT, R0, R8, RZ, 0x181f ;  /* 0x00181fff08007589 */ /* 0x000f2200000e0000 */
[----:B------:R-:W-:Y:S02]  /*9090*/  ISETP.GE.AND P2, PT, R217, c[0x0][0x1d4], PT ;  /* 0x00007500d9007a0c */ /* 0x000fe40003f46270 */
[----:B------:R-:W-:Y:S02]  /*90a0*/  ISETP.GE.AND P3, PT, R223, c[0x0][0x1d4], PT ;  /* 0x00007500df007a0c */ /* 0x000fe40003f66270 */
[----:B------:R-:W-:Y:S04]  /*90b0*/  ISETP.GE.AND P1, PT, R222, c[0x0][0x1d4], PT ;  /* 0x00007500de007a0c */ /* 0x000fe80003f26270 */
[----:B------:R-:W-:Y:S02]  /*90c0*/  SEL R11, RZ, 0x10, P1 ;  /* 0x00000010ff0b7807 */ /* 0x000fe40000800000 */
[----:B----4-:R-:W-:Y:S05]  /*90d0*/  IADD3 R6, P0, R0, R22, RZ ;  /* 0x0000001600067210 */ /* 0x010fea0007f1e0ff */
[----:B---3--:R-:W-:Y:S01]  /*90e0*/  IMAD.X R7, R4, 0x1, R9, P0 ;  /* 0x0000000104077824 */ /* 0x008fe200000e0609 */
[----:B------:R-:W-:Y:S04]  /*90f0*/  IADD3 R2, P0, R0, R23, RZ ;  /* 0x0000001700027210 */ /* 0x000fe80007f1e0ff */
[----:B------:R-:W-:Y:S01]  /*9100*/  @!PT LDS RZ, [RZ] ;  /* 0x00000000fffff984 */ /* 0x000fe20000000800 */
[----:B------:R-:W-:Y:S01]  /*9110*/  @!PT LDS RZ, [RZ] ;  /* 0x00000000fffff984 */ /* 0x000fe20000000800 */
[----:B------:R3:W-:Y:S01]  /*9120*/  LDGSTS.E.BYPASS.LTC128B.128 [R215+0x8100], [R6.64], !P2 ;  /* 0x0810000006d77fae */ /* 0x0007e2000d101d46 */
[----:B------:R-:W-:Y:S05]  /*9130*/  IMAD.X R3, R4, 0x1, R12, P0 ;  /* 0x0000000104037824 */ /* 0x000fea00000e060c */
[----:B------:R4:W-:Y:S01]  /*9140*/  LDGSTS.E.BYPASS.LTC128B.128 [R215+0xa100], [R2.64], !P3 ;  /* 0x0a10000002d77fae */ /* 0x0009e2000d901d46 */
[----:B---3--:R-:W-:Y:S02]  /*9150*/  SEL R6, RZ, 0x10, P2 ;  /* 0x00000010ff067807 */ /* 0x008fe40001000000 */
[----:B----4-:R-:W-:Y:S05]  /*9160*/  IADD3 R2, P0, R0, R24, RZ ;  /* 0x0000001800027210 */ /* 0x010fea0007f1e0ff */
[----:B------:R-:W-:Y:S05]  /*9170*/  IMAD.X R3, R4, 0x1, R13, P0 ;  /* 0x0000000104037824 */ /* 0x000fea00000e060d */
[----:B------:R3:W-:Y:S02]  /*9180*/  LDGSTS.E.BYPASS.LTC128B.128 [R215+0xc100], [R2.64], !P1 ;  /* 0x0c10000002d77fae */ /* 0x0007e4000c901d46 */
[----:B---3--:R-:W-:Y:S02]  /*9190*/  IADD3 R2, P0, R0, R25, RZ ;  /* 0x0000001900027210 */ /* 0x008fe40007f1e0ff */
[----:B------:R-:W3:Y:S03]  /*91a0*/  SHFL.IDX PT, R0, R8, 0x1, 0x181f ;  /* 0x00381f0008007f89 */ /* 0x000ee600000e0000 */
[----:B------:R-:W-:Y:S01]  /*91b0*/  IMAD.X R3, R4, 0x1, R14, P0 ;  /* 0x0000000104037824 */ /* 0x000fe200000e060e */
[----:B------:R-:W-:Y:S01]  /*91c0*/  ISETP.GE.AND P0, PT, R224, c[0x0][0x1d4], PT ;  /* 0x00007500e0007a0c */ /* 0x000fe20003f06270 */
[----:B------:R4:W2:Y:S03]  /*91d0*/  SHFL.IDX PT, R4, R5, 0x1, 0x181f ;  /* 0x00381f0005047f89 */ /* 0x0008a600000e0000 */
[----:B------:R-:W-:Y:S09]  /*91e0*/  SEL R10, RZ, 0x10, P0 ;  /* 0x00000010ff0a7807 */ /* 0x000ff20000000000 */
[----:B------:R1:W-:Y:S01]  /*91f0*/  LDGSTS.E.BYPASS.LTC128B.128 [R215+0xe100], [R2.64], !P0 ;  /* 0x0e10000002d77fae */ /* 0x0003e2000c101d46 */
[----:B--2-4-:R-:W-:Y:S03]  /*9200*/  SEL R5, RZ, 0x10, P3 ;  /* 0x00000010ff057807 */ /* 0x014fe60001800000 */
.L_x_2219:
[C---:B-1-3--:R-:W-:Y:S02]  /*9210*/  IADD3 R2, -R6.reuse, 0x10, RZ ;  /* 0x0000001006027810 */ /* 0x04afe40007ffe1ff */
        /* <DEDUP_REMOVED lines=9> */
[----:B-1----:R-:W-:Y:S04]  /*92b0*/  IADD3 R2, -R5, 0x10, RZ ;  /* 0x0000001005027810 */ /* 0x002fe80007ffe1ff */
[----:B------:R-:W-:Y:S04]  /*92c0*/  LOP3.LUT R2, R2, 0xf, RZ, 0xc0, !PT ;  /* 0x0000000f02027812 */ /* 0x000fe800078ec0ff */
[----:B------:R-:W-:Y:S02]  /*92d0*/  IADD3 R8, P1, P0, R2, R0, R23 ;  /* 0x0000000002087210 */ /* 0x000fe4000783e017 */
[C---:B------:R-:W-:Y:S02]  /*92e0*/  IADD3 R2, -R11.reuse, 0x10, RZ ;  /* 0x000000100b027810 */ /* 0x040fe40007ffe1ff */
[----:B------:R-:W-:Y:S02]  /*92f0*/  IADD3.X R9, RZ, R4, R12, P1, P0 ;  /* 0x00000004ff097210 */ /* 0x000fe40000fe040c */
[----:B------:R-:W-:Y:S03]  /*9300*/  LOP3.LUT R2, R2, 0xf, RZ, 0xc0, !PT ;  /* 0x0000000f02027812 */ /* 0x000fe600078ec0ff */
[----:B------:R1:W-:Y:S01]  /*9310*/  LDGSTS.E.BYPASS.LTC128B.128.ZFILL [R215+0xb100], [R8.64], P2 ;  /* 0x0b10000008d77fae */ /* 0x0003e20009141d46 */
[----:B------:R-:W-:Y:S02]  /*9320*/  IADD3 R6, P1, P0, R2, R0, R24 ;  /* 0x0000000002067210 */ /* 0x000fe4000783e018 */
[----:B------:R-:W-:Y:S02]  /*9330*/  IADD3 R2, -R10, 0x10, RZ ;  /* 0x000000100a027810 */ /* 0x000fe40007ffe1ff */
        /* <DEDUP_REMOVED lines=8> */
.L_x_2086:
[----:B--2-4-:R-:W-:Y:S05]  /*93c0*/  BSYNC B0 ;  /* 0x0000000000007941 */ /* 0x014fea0003800000 */
.L_x_2085:
[----:B---3--:R-:W-:Y:S01]  /*93d0*/  IMAD.MOV.U32 R0, RZ, RZ, c[0x0][0x2c4] ;  /* 0x0000b100ff007624 */ /* 0x008fe200078e00ff */
        /* <DEDUP_REMOVED lines=11> */
[C---:B-1----:R-:W-:Y:S02]  /*9490*/  IADD3 R6, R0.reuse, UR4, RZ ;  /* 0x0000000400067c10 */ /* 0x042fe4000fffe0ff */
[----:B------:R-:W-:Y:S01]  /*94a0*/  IADD3 R7, R0, c[0x0][0x328], RZ ;  /* 0x0000ca0000077a10 */ /* 0x000fe20007ffe0ff */
[----:B------:R-:W-:-:S05]  /*94b0*/  BRA.DIV ~URZ, `(.L_x_2089) ;  /* 0x000120827f007947 */ /* 0x000fca000b800000 */
[----:B------:R1:W2:Y:S02]  /*94c0*/  SHFL.IDX PT, R3, R4, RZ, 0x1c1f ;  /* 0x001c1fff04037589 */ /* 0x0002a400000e0000 */
.L_x_2220:
        /* <DEDUP_REMOVED lines=19> */
.L_x_2092:
[----:B------:R-:W-:Y:S04]  /*9600*/  MOV R8, 0x1 ;  /* 0x0000000100087802 */ /* 0x000fe80000000f00 */
[----:B------:R-:W-:Y:S11]  /*9610*/  ISETP.NE.AND P0, PT, R8, c[0x0][0x32c], PT ;  /* 0x0000cb0008007a0c */ /* 0x000ff60003f05270 */
[----:B------:R-:W-:Y:S02]  /*9620*/  @!UPT UIADD3 URZ, URZ, URZ, URZ ;  /* 0x0000003f3f3ff290 */ /* 0x000fe4000fffe03f */
[----:B------:R-:W-:Y:S05]  /*9630*/  @P0 IMAD.HI.U32 R8, R3, c[0x0][0x330], RZ ;  /* 0x0000cc0003080a27 */ /* 0x000fea00078e00ff */
[----:B------:R-:W-:Y:S02]  /*9640*/  @P0 SHF.R.U32.HI R3, RZ, c[0x0][0x334], R8 ;  /* 0x0000cd00ff030a19 */ /* 0x000fe40000011608 */
.L_x_2093:
[----:B------:R-:W-:Y:S05]  /*9650*/  BSYNC B0 ;  /* 0x0000000000007941 */ /* 0x000fea0003800000 */
.L_x_2091:
[----:B------:R-:W-:Y:S04]  /*9660*/  IMAD R3, R3, c[0x0][0x32c], -R5 ;  /* 0x0000cb0003037a24 */ /* 0x000fe800078e0a05 */
[----:B------:R-:W-:Y:S05]  /*9670*/  IMAD.IADD R3, R3, 0x1, -R231 ;  /* 0x0000000103037824 */ /* 0x000fea00078e0ae7 */
[----:B------:R-:W-:Y:S02]  /*9680*/  IMNMX R0, R0, R3, !PT ;  /* 0x0000000300007217 */ /* 0x000fe40007800200 */
[----:B------:R-:W-:Y:S04]  /*9690*/  IADD3 R3, R3, c[0x0][0x32c], RZ ;  /* 0x0000cb0003037a10 */ /* 0x000fe80007ffe0ff */
[----:B------:R-:W-:Y:S02]  /*96a0*/  IMNMX R2, R2, R3, PT ;  /* 0x0000000302027217 */ /* 0x000fe40003800200 */
.L_x_2090:
        /* <DEDUP_REMOVED lines=50> */
[----:B------:R2:W3:Y:S02]  /*99d0*/  SHFL.IDX PT, R3, R4, 0x1, 0x1c1f ;  /* 0x003c1f0004037f89 */ /* 0x0004e400000e0000 */
.L_x_2221:
        /* <DEDUP_REMOVED lines=12> */
[----:B-12---:R-:W-:Y:S05]  /*9aa0*/  IMAD.MOV.U32 R4, RZ, RZ, 0x1 ;  /* 0x00000001ff047424 */ /* 0x006fea00078e00ff */
[----:B------:R-:W-:Y:S11]  /*9ab0*/  ISETP.NE.AND P0, PT, R4, c[0x0][0x32c], PT ;  /* 0x0000cb0004007a0c */ /* 0x000ff60003f05270 */
[----:B------:R-:W-:Y:S02]  /*9ac0*/  @!UPT UIADD3 URZ, URZ, URZ, URZ ;  /* 0x0000003f3f3ff290 */ /* 0x000fe4000fffe03f */
[----:B------:R-:W-:Y:S05]  /*9ad0*/  @P0 IMAD.HI.U32 R4, R3, c[0x0][0x330], RZ ;  /* 0x0000cc0003040a27 */ /* 0x000fea00078e00ff */
[----:B------:R-:W-:Y:S04]  /*9ae0*/  @P0 SHF.R.U32.HI R3, RZ, c[0x0][0x334], R4 ;  /* 0x0000cd00ff030a19 */ /* 0x000fe80000011604 */
[----:B------:R-:W-:Y:S01]  /*9af0*/  LOP3.LUT R3, RZ, R3, RZ, 0x33, !PT ;  /* 0x00000003ff037212 */ /* 0x000fe200078e33ff */
[----:B------:R-:W-:-:S05]  /*9b00*/  BRA `(.L_x_2098) ;  /* 0x0000005000007947 */ /* 0x000fca0003800000 */
.L_x_2097:
[----:B-12---:R-:W-:Y:S04]  /*9b10*/  MOV R4, 0x1 ;  /* 0x0000000100047802 */ /* 0x006fe80000000f00 */
[----:B------:R-:W-:Y:S11]  /*9b20*/  ISETP.NE.AND P0, PT, R4, c[0x0][0x32c], PT ;  /* 0x0000cb0004007a0c */ /* 0x000ff60003f05270 */
[----:B------:R-:W-:Y:S02]  /*9b30*/  @!UPT UIADD3 URZ, URZ, URZ, URZ ;  /* 0x0000003f3f3ff290 */ /* 0x000fe4000fffe03f */
[----:B------:R-:W-:Y:S05]  /*9b40*/  @P0 IMAD.HI.U32 R4, R3, c[0x0][0x330], RZ ;  /* 0x0000cc0003040a27 */ /* 0x000fea00078e00ff */
[----:B------:R-:W-:Y:S02]  /*9b50*/  @P0 SHF.R.U32.HI R3, RZ, c[0x0][0x334], R4 ;  /* 0x0000cd00ff030a19 */ /* 0x000fe40000011604 */
.L_x_2098:
[----:B------:R-:W-:Y:S05]  /*9b60*/  BSYNC B0 ;  /* 0x0000000000007941 */ /* 0x000fea0003800000 */
.L_x_2096:
[----:B------:R-:W-:Y:S04]  /*9b70*/  IMAD R5, R3, c[0x0][0x32c], -R5 ;  /* 0x0000cb0003057a24 */ /* 0x000fe800078e0a05 */
[----:B------:R-:W-:Y:S05]  /*9b80*/  IMAD.IADD R3, R5, 0x1, -R231 ;  /* 0x0000000105037824 */ /* 0x000fea00078e0ae7 */
[----:B------:R-:W-:Y:S02]  /*9b90*/  IMNMX R0, R0, R3, !PT ;  /* 0x0000000300007217 */ /* 0x000fe40007800200 */
[----:B------:R-:W-:Y:S04]  /*9ba0*/  IADD3 R3, R3, c[0x0][0x32c], RZ ;  /* 0x0000cb0003037a10 */ /* 0x000fe80007ffe0ff */
[----:B------:R-:W-:Y:S02]  /*9bb0*/  IMNMX R2, R2, R3, PT ;  /* 0x0000000302027217 */ /* 0x000fe40003800200 */
.L_x_2095:
        /* <DEDUP_REMOVED lines=82> */
.L_x_2222:
[----:B-12---:R-:W-:Y:S01]  /*a0e0*/  FMNMX.FTZ R4, R4, R0, !PT ;  /* 0x0000000004047209 */ /* 0x006fe20007810000 */
[----:B------:R-:W-:-:S05]  /*a0f0*/  BRA.DIV ~URZ, `(.L_x_2100) ;  /* 0x000115627f007947 */ /* 0x000fca000b800000 */
[----:B------:R-:W1:Y:S02]  /*a100*/  SHFL.BFLY PT, R0, R4, 0x1, 0x1f ;  /* 0x0c201f0004007f89 */ /* 0x000e6400000e0000 */
[----:B-1----:R-:W-:Y:S02]  /*a110*/  FMNMX.FTZ R132, R4, R0, !PT ;  /* 0x0000000004847209 */ /* 0x002fe40007810000 */
[----:B------:R-:W1:Y:S02]  /*a120*/  SHFL.BFLY PT, R0, R5, 0x2, 0x1f ;  /* 0x0c401f0005007f89 */ /* 0x000e6400000e0000 */
[----:B-1----:R-:W-:Y:S05]  /*a130*/  FMNMX.FTZ R4, R5, R0, !PT ;  /* 0x0000000005047209 */ /* 0x002fea0007810000 */
[----:B------:R1:W2:Y:S02]  /*a140*/  SHFL.BFLY PT, R0, R4, 0x1, 0x1f ;  /* 0x0c201f0004007f89 */ /* 0x0002a400000e0000 */
.L_x_2223:
        /* <DEDUP_REMOVED lines=23> */
[----:B------:R-:W2:Y:S01]  /*a2c0*/  MUFU.EX2 R5, R5 ;  /* 0x0000000500057308 */ /* 0x000ea20000000800 */
[--C-:B------:R-:W-:Y:S02]  /*a2d0*/  FFMA.FTZ R193, R25, c[0x0][0x2d0], -R2.reuse ;  /* 0x0000b40019c17a23 */ /* 0x100fe40000010802 */
[--C-:B------:R-:W-:Y:S02]  /*a2e0*/  FFMA.FTZ R196, R24, c[0x0][0x2d0], -R2.reuse ;  /* 0x0000b40018c47a23 */ /* 0x100fe40000010802 */
[--C-:B------:R-:W-:Y:S02]  /*a2f0*/  FFMA.FTZ R133, R168, c[0x0][0x2d0], -R2.reuse ;  /* 0x0000b400a8857a23 */ /* 0x100fe40000010802 */
[----:B------:R-:W-:Y:S03]  /*a300*/  FFMA.FTZ R194, R23, c[0x0][0x2d0], -R2 ;  /* 0x0000b40017c27a23 */ /* 0x000fe60000010802 */
[----:B------:R3:W-:Y:S01]  /*a310*/  MUFU.EX2 R23, R133 ;  /* 0x0000008500177308 */ /* 0x0007e20000000800 */
[C---:B-1----:R-:W-:Y:S02]  /*a320*/  FFMA.FTZ R2, R0.reuse, R225, R4 ;  /* 0x000000e100027223 */ /* 0x042fe40000010004 */
[C---:B------:R-:W-:Y:S02]  /*a330*/  FMUL.FTZ R32, R0.reuse, R136 ;  /* 0x0000008800207220 */ /* 0x040fe40000410000 */
[C---:B------:R-:W-:Y:S02]  /*a340*/  FMUL.FTZ R33, R0.reuse, R137 ;  /* 0x0000008900217220 */ /* 0x040fe40000410000 */
[C---:B------:R-:W-:Y:S02]  /*a350*/  FMUL.FTZ R25, R0.reuse, R145 ;  /* 0x0000009100197220 */ /* 0x040fe40000410000 */
[C---:B------:R-:W-:Y:S02]  /*a360*/  FMUL.FTZ R24, R0.reuse, R144 ;  /* 0x0000009000187220 */ /* 0x040fe40000410000 */
[----:B--2---:R-:W-:Y:S01]  /*a370*/  FADD.FTZ R22, R5, R2 ;  /* 0x0000000205167221 */ /* 0x004fe20000010000 */
[----:B------:R-:W-:Y:S01]  /*a380*/  FSEL R2, R3, RZ, P0 ;  /* 0x000000ff03027208 */ /* 0x000fe20000000000 */
[----:B------:R-:W-:Y:S01]  /*a390*/  FMUL.FTZ R28, R0, R140 ;  /* 0x0000008c001c7220 */ /* 0x000fe20000410000 */
[----:B------:R-:W-:Y:S01]  /*a3a0*/  F2FP.BF16.PACK_AB R168, R5, R4 ;  /* 0x0000000405a8723e */ /* 0x000fe200000010ff */
[----:B------:R-:W-:Y:S01]  /*a3b0*/  FMUL.FTZ R4, R3, c[0x0][0x2d0] ;  /* 0x0000b40003047a20 */ /* 0x000fe20000410000 */
[----:B------:R-:W-:Y:S01]  /*a3c0*/  MUFU.EX2 R144, R178 ;  /* 0x000000b200907308 */ /* 0x000fe20000000800 */
[----:B------:R-:W-:Y:S02]  /*a3d0*/  FADD.FTZ R2, -R2, R134 ;  /* 0x0000008602027221 */ /* 0x000fe40000010100 */
[----:B------:R-:W-:Y:S01]  /*a3e0*/  FMUL.FTZ R29, R0, R141 ;  /* 0x0000008d001d7220 */ /* 0x000fe20000410000 */
[----:B------:R-:W-:Y:S01]  /*a3f0*/  FSEL R4, R4, RZ, P0 ;  /* 0x000000ff04047208 */ /* 0x000fe20000000000 */
[----:B------:R-:W-:Y:S01]  /*a400*/  FMUL.FTZ R2, R2, c[0x0][0x2d0] ;  /* 0x0000b40002027a20 */ /* 0x000fe20000410000 */
[----:B------:R-:W-:Y:S01]  /*a410*/  ISETP.GT.AND P0, PT, R214, R207, PT ;  /* 0x000000cfd600720c */ /* 0x000fe20003f04270 */
[----:B------:R-:W-:Y:S01]  /*a420*/  FMUL.FTZ R36, R0, R36 ;  /* 0x0000002400247220 */ /* 0x000fe20000410000 */
[----:B------:R-:W-:Y:S01]  /*a430*/  IADD3 R214, R214, -0x1, RZ ;  /* 0xffffffffd6d67810 */ /* 0x000fe20007ffe0ff */
[--C-:B------:R-:W-:Y:S02]  /*a440*/  FFMA.FTZ R5, R21, c[0x0][0x2d0], -R4.reuse ;  /* 0x0000b40015057a23 */ /* 0x100fe40000010804 */
[----:B------:R-:W1:Y:S01]  /*a450*/  MUFU.EX2 R21, R35 ;  /* 0x0000002300157308 */ /* 0x000e620000000800 */
[--C-:B------:R-:W-:Y:S02]  /*a460*/  FFMA.FTZ R6, R6, c[0x0][0x2d0], -R4.reuse ;  /* 0x0000b40006067a23 */ /* 0x100fe40000010804 */
[--C-:B------:R-:W-:Y:S02]  /*a470*/  FFMA.FTZ R195, R7, c[0x0][0x2d0], -R4.reuse ;  /* 0x0000b40007c37a23 */ /* 0x100fe40000010804 */
[--C-:B---3--:R-:W-:Y:S02]  /*a480*/  FFMA.FTZ R133, R20, c[0x0][0x2d0], -R4.reuse ;  /* 0x0000b40014857a23 */ /* 0x108fe40000010804 */
[--C-:B------:R-:W-:Y:S02]  /*a490*/  FFMA.FTZ R134, R19, c[0x0][0x2d0], -R4.reuse ;  /* 0x0000b40013867a23 */ /* 0x100fe40000010804 */
[--C-:B------:R-:W-:Y:S01]  /*a4a0*/  FFMA.FTZ R175, R16, c[0x0][0x2d0], -R4.reuse ;  /* 0x0000b40010af7a23 */ /* 0x100fe20000010804 */
[----:B------:R-:W2:Y:S01]  /*a4b0*/  MUFU.EX2 R2, R2 ;  /* 0x0000000200027308 */ /* 0x000ea20000000800 */
[----:B------:R-:W-:Y:S02]  /*a4c0*/  FMUL.FTZ R16, R0, R152 ;  /* 0x0000009800107220 */ /* 0x000fe40000410000 */
[--C-:B------:R-:W-:Y:S02]  /*a4d0*/  FFMA.FTZ R183, R12, c[0x0][0x2d0], -R4.reuse ;  /* 0x0000b4000cb77a23 */ /* 0x100fe40000010804 */
[----:B------:R-:W-:Y:S02]  /*a4e0*/  FMUL.FTZ R12, R0, R156 ;  /* 0x0000009c000c7220 */ /* 0x000fe40000410000 */
[--C-:B------:R-:W-:Y:S02]  /*a4f0*/  FFMA.FTZ R174, R18, c[0x0][0x2d0], -R4.reuse ;  /* 0x0000b40012ae7a23 */ /* 0x100fe40000010804 */
[--C-:B------:R-:W-:Y:S01]  /*a500*/  FFMA.FTZ R173, R17, c[0x0][0x2d0], -R4.reuse ;  /* 0x0000b40011ad7a23 */ /* 0x100fe20000010804 */
[----:B------:R-:W-:Y:S01]  /*a510*/  MUFU.EX2 R7, R6 ;  /* 0x0000000600077308 */ /* 0x000fe20000000800 */
[--C-:B------:R-:W-:Y:S02]  /*a520*/  FFMA.FTZ R184, R11, c[0x0][0x2d0], -R4.reuse ;  /* 0x0000b4000bb87a23 */ /* 0x100fe40000010804 */
[--C-:B------:R-:W-:Y:S01]  /*a530*/  FFMA.FTZ R189, R10, c[0x0][0x2d0], -R4.reuse ;  /* 0x0000b4000abd7a23 */ /* 0x100fe20000010804 */
[----:B-1----:R-:W-:Y:S01]  /*a540*/  F2FP.BF16.PACK_AB R170, R21, R23 ;  /* 0x0000001715aa723e */ /* 0x002fe200000010ff */
[--C-:B------:R-:W-:Y:S02]  /*a550*/  FFMA.FTZ R190, R9, c[0x0][0x2d0], -R4.reuse ;  /* 0x0000b40009be7a23 */ /* 0x100fe40000010804 */
[--C-:B------:R-:W-:Y:S02]  /*a560*/  FFMA.FTZ R191, R8, c[0x0][0x2d0], -R4.reuse ;  /* 0x0000b40008bf7a23 */ /* 0x100fe40000010804 */
[--C-:B------:R-:W-:Y:S01]  /*a570*/  FFMA.FTZ R176, R15, c[0x0][0x2d0], -R4.reuse ;  /* 0x0000b4000fb07a23 */ /* 0x100fe20000010804 */
[----:B------:R-:W1:Y:S01]  /*a580*/  MUFU.EX2 R6, R5 ;  /* 0x0000000500067308 */ /* 0x000e620000000800 */
[--C-:B------:R-:W-:Y:S02]  /*a590*/  FFMA.FTZ R182, R14, c[0x0][0x2d0], -R4.reuse ;  /* 0x0000b4000eb67a23 */ /* 0x100fe40000010804 */
[----:B------:R-:W-:Y:S02]  /*a5a0*/  FFMA.FTZ R181, R13, c[0x0][0x2d0], -R4 ;  /* 0x0000b4000db57a23 */ /* 0x000fe40000010804 */
[C---:B--2---:R-:W-:Y:S02]  /*a5b0*/  FMUL.FTZ R34, R2.reuse, R138 ;  /* 0x0000008a02227220 */ /* 0x044fe40000410000 */
[----:B------:R-:W-:Y:S02]  /*a5c0*/  FMUL.FTZ R35, R2, R139 ;  /* 0x0000008b02237220 */ /* 0x000fe40000410000 */
[----:B------:R-:W2:Y:S01]  /*a5d0*/  LDSM.16.MT88.4 R136, [R203] ;  /* 0x00000000cb88783b */ /* 0x000ea20000004200 */
[----:B------:R-:W-:Y:S01]  /*a5e0*/  MUFU.EX2 R152, R133 ;  /* 0x0000008500987308 */ /* 0x000fe20000000800 */
[----:B------:R-:W-:Y:S02]  /*a5f0*/  FADD.FTZ R4, R23, R22 ;  /* 0x0000001617047221 */ /* 0x000fe40000010000 */
[C---:B------:R-:W-:Y:S02]  /*a600*/  FMUL.FTZ R8, R0.reuse, R160 ;  /* 0x000000a000087220 */ /* 0x040fe40000410000 */
[----:B------:R-:W-:Y:S02]  /*a610*/  FADD.FTZ R172, R21, R4 ;  /* 0x0000000415ac7221 */ /* 0x000fe40000010000 */
[C---:B------:R-:W-:Y:S02]  /*a620*/  FMUL.FTZ R4, R0.reuse, R164 ;  /* 0x000000a400047220 */ /* 0x040fe40000410000 */
[----:B------:R-:W-:Y:S01]  /*a630*/  FMUL.FTZ R9, R0, R161 ;  /* 0x000000a100097220 */ /* 0x000fe20000410000 */
[----:B------:R-:W3:Y:S01]  /*a640*/  MUFU.EX2 R156, R134 ;  /* 0x00000086009c7308 */ /* 0x000ee20000000800 */
[C---:B------:R-:W-:Y:S02]  /*a650*/  FMUL.FTZ R10, R2.reuse, R162 ;  /* 0x000000a2020a7220 */ /* 0x040fe40000410000 */
[----:B------:R-:W-:Y:S01]  /*a660*/  FMUL.FTZ R11, R2, R163 ;  /* 0x000000a3020b7220 */ /* 0x000fe20000410000 */
[----:B-1----:R-:W-:Y:S01]  /*a670*/  F2FP.BF16.PACK_AB R169, R6, R7 ;  /* 0x0000000706a9723e */ /* 0x002fe200000010ff */
[C---:B------:R-:W-:Y:S01]  /*a680*/  FFMA.FTZ R5, R2.reuse, R221, R7 ;  /* 0x000000dd02057223 */ /* 0x040fe20000010007 */
[----:B------:R-:W-:Y:S01]  /*a690*/  LDSM.16.MT88.4 R160, [R203+0x1800] ;  /* 0x00180000cba0783b */ /* 0x000fe20000004200 */
[----:B------:R-:W-:Y:S02]  /*a6a0*/  FMUL.FTZ R7, R2, R167 ;  /* 0x000000a702077220 */ /* 0x000fe40000410000 */
[----:B------:R-:W-:Y:S01]  /*a6b0*/  FADD.FTZ R197, R6, R5 ;  /* 0x0000000506c57221 */ /* 0x000fe20000010000 */
[----:B------:R-:W-:Y:S01]  /*a6c0*/  MUFU.EX2 R134, R177 ;  /* 0x000000b100867308 */ /* 0x000fe20000000800 */
[----:B------:R-:W-:Y:S02]  /*a6d0*/  FMUL.FTZ R5, R0, R165 ;  /* 0x000000a500057220 */ /* 0x000fe40000410000 */
[----:B------:R-:W-:Y:S02]  /*a6e0*/  FMUL.FTZ R6, R2, R166 ;  /* 0x000000a602067220 */ /* 0x000fe40000410000 */
[----:B------:R-:W-:Y:S02]  /*a6f0*/  FMUL.FTZ R13, R0, R157 ;  /* 0x0000009d000d7220 */ /* 0x000fe40000410000 */
[C---:B------:R-:W-:Y:S02]  /*a700*/  FMUL.FTZ R14, R2.reuse, R158 ;  /* 0x0000009e020e7220 */ /* 0x040fe40000410000 */
[----:B------:R-:W-:Y:S01]  /*a710*/  FMUL.FTZ R15, R2, R159 ;  /* 0x0000009f020f7220 */ /* 0x000fe20000410000 */
[----:B------:R-:W-:Y:S01]  /*a720*/  MUFU.EX2 R178, R182 ;  /* 0x000000b600b27308 */ /* 0x000fe20000000800 */
[----:B------:R-:W-:Y:S02]  /*a730*/  FMUL.FTZ R17, R0, R153 ;  /* 0x0000009900117220 */ /* 0x000fe40000410000 */
[----:B------:R-:W-:Y:S01]  /*a740*/  FMUL.FTZ R18, R2, R154 ;  /* 0x0000009a02127220 */ /* 0x000fe20000410000 */
[----:B---3--:R-:W-:Y:S01]  /*a750*/  F2FP.BF16.PACK_AB R171, R156, R152 ;  /* 0x000000989cab723e */ /* 0x008fe200000010ff */
[----:B------:R-:W-:Y:S02]  /*a760*/  FMUL.FTZ R19, R2, R155 ;  /* 0x0000009b02137220 */ /* 0x000fe40000410000 */
[----:B------:R-:W-:Y:S02]  /*a770*/  FMUL.FTZ R21, R0, R149 ;  /* 0x0000009500157220 */ /* 0x000fe40000410000 */
[C---:B------:R-:W-:Y:S01]  /*a780*/  FMUL.FTZ R22, R2.reuse, R150 ;  /* 0x0000009602167220 */ /* 0x040fe20000410000 */
[----:B------:R-:W-:Y:S01]  /*a790*/  MUFU.EX2 R177, R181 ;  /* 0x000000b500b17308 */ /* 0x000fe20000000800 */
[C---:B--2---:R-:W-:Y:S05]  /*a7a0*/  HMMA.16816.F32.BF16 R4, R168.reuse, R136, R4 ;  /* 0x00000088a804723c */ /* 0x044fea0000041804 */
[C---:B------:R-:W-:Y:S02]  /*a7b0*/  FMUL.FTZ R23, R2.reuse, R151 ;  /* 0x0000009702177220 */ /* 0x040fe40000410000 */
[C---:B------:R-:W-:Y:S01]  /*a7c0*/  FMUL.FTZ R26, R2.reuse, R146 ;  /* 0x00000092021a7220 */ /* 0x040fe20000410000 */
[C---:B------:R-:W-:Y:S01]  /*a7d0*/  HMMA.16816.F32.BF16 R8, R168.reuse, R138, R8 ;  /* 0x0000008aa808723c */ /* 0x040fe20000041808 */
[----:B------:R-:W1:Y:S01]  /*a7e0*/  LDSM.16.MT88.4 R136, [R204] ;  /* 0x00000000cc88783b */ /* 0x000e620000004200 */
[----:B------:R-:W2:Y:S02]  /*a7f0*/  MUFU.EX2 R133, R180 ;  /* 0x000000b400857308 */ /* 0x000ea40000000800 */
[C---:B------:R-:W-:Y:S02]  /*a800*/  FMUL.FTZ R27, R2.reuse, R147 ;  /* 0x00000093021b7220 */ /* 0x040fe40000410000 */
[C---:B------:R-:W-:Y:S02]  /*a810*/  FMUL.FTZ R30, R2.reuse, R142 ;  /* 0x0000008e021e7220 */ /* 0x040fe40000410000 */
[----:B------:R-:W-:Y:S02]  /*a820*/  FMUL.FTZ R31, R2, R143 ;  /* 0x0000008f021f7220 */ /* 0x000fe40000410000 */
[----:B------:R-:W-:Y:S02]  /*a830*/  LDSM.16.MT88.4 R140, [R203+0x800] ;  /* 0x00080000cb8c783b */ /* 0x000fe40000004200 */
        /* <DEDUP_REMOVED lines=17> */
[C---:B------:R-:W-:Y:S01]  /*a950*/  FMUL.FTZ R50, R2.reuse, R50 ;  /* 0x0000003202327220 */ /* 0x040fe20000410000 */
[C---:B-1----:R-:W-:Y:S02]  /*a960*/  HMMA.16816.F32.BF16 R12, R168.reuse, R136, R12 ;  /* 0x00000088a80c723c */ /* 0x042fe4000004180c */
[----:B------:R-:W-:Y:S01]  /*a970*/  MUFU.EX2 R180, R175 ;  /* 0x000000af00b47308 */ /* 0x000fe20000000800 */
[----:B------:R-:W-:Y:S02]  /*a980*/  FMUL.FTZ R51, R2, R51 ;  /* 0x0000003302337220 */ /* 0x000fe40000410000 */
[C---:B------:R-:W-:Y:S02]  /*a990*/  FMUL.FTZ R52, R0.reuse, R52 ;  /* 0x0000003400347220 */ /* 0x040fe40000410000 */
[----:B------:R-:W-:Y:S01]  /*a9a0*/  FMUL.FTZ R53, R0, R53 ;  /* 0x0000003500357220 */ /* 0x000fe20000410000 */
[C---:B------:R-:W-:Y:S01]  /*a9b0*/  HMMA.16816.F32.BF16 R16, R168.reuse, R138, R16 ;  /* 0x0000008aa810723c */ /* 0x040fe20000041810 */
[----:B------:R-:W1:Y:S03]  /*a9c0*/  LDSM.16.MT88.4 R136, [R206] ;  /* 0x00000000ce88783b */ /* 0x000e660000004200 */
[C---:B------:R-:W-:Y:S01]  /*a9d0*/  FMUL.FTZ R54, R2.reuse, R54 ;  /* 0x0000003602367220 */ /* 0x040fe20000410000 */
[----:B------:R-:W-:Y:S01]  /*a9e0*/  MUFU.EX2 R175, R184 ;  /* 0x000000b800af7308 */ /* 0x000fe20000000800 */
[----:B------:R-:W-:Y:S02]  /*a9f0*/  FMUL.FTZ R55, R2, R55 ;  /* 0x0000003702377220 */ /* 0x000fe40000410000 */
[C---:B------:R-:W-:Y:S04]  /*aa00*/  FMUL.FTZ R56, R0.reuse, R56 ;  /* 0x0000003800387220 */ /* 0x040fe80000410000 */
        /* <DEDUP_REMOVED lines=87> */
[----:B--2---:R-:W-:Y:S01]  /*af80*/  FADD.FTZ R0, R133, R172 ;  /* 0x000000ac85007221 */ /* 0x004fe20000010000 */
[----:B------:R-:W2:Y:S01]  /*af90*/  MUFU.EX2 R179, R176 ;  /* 0x000000b000b37308 */ /* 0x000ea20000000800 */
[C---:B-1----:R-:W-:Y:S09]  /*afa0*/  HMMA.16816.F32.BF16 R44, R168.reuse, R136, R44 ;  /* 0x00000088a82c723c */ /* 0x042ff2000004182c */
[----:B------:R-:W-:Y:S01]  /*afb0*/  MUFU.EX2 R176, R183 ;  /* 0x000000b700b07308 */ /* 0x000fe20000000800 */
[C---:B------:R-:W-:Y:S01]  /*afc0*/  HMMA.16816.F32.BF16 R48, R168.reuse, R138, R48 ;  /* 0x0000008aa830723c */ /* 0x040fe20000041830 */
[----:B------:R-:W1:Y:S02]  /*afd0*/  LDSM.16.MT88.4 R136, [R206+0x2000] ;  /* 0x00200000ce88783b */ /* 0x000e640000004200 */
[----:B---3--:R-:W-:Y:S04]  /*afe0*/  FADD.FTZ R0, R2, R0 ;  /* 0x0000000002007221 */ /* 0x008fe80000010000 */
[----:B------:R-:W-:Y:S02]  /*aff0*/  FADD.FTZ R0, R144, R0 ;  /* 0x0000000090007221 */ /* 0x000fe40000010000 */
[----:B------:R-:W-:Y:S03]  /*b000*/  MUFU.EX2 R172, R191 ;  /* 0x000000bf00ac7308 */ /* 0x000fe60000000800 */
        /* <DEDUP_REMOVED lines=34> */
[----:B------:R-:W3:Y:S02]  /*b230*/  LDSM.16.MT88.4 R144, [R204+0x800] ;  /* 0x00080000cc90783b */ /* 0x000ee40000004200 */
[----:B------:R-:W4:Y:S01]  /*b240*/  MUFU.EX2 R2, R187 ;  /* 0x000000bb00027308 */ /* 0x000f220000000800 */
[----:B--2---:R-:W-:Y:S02]  /*b250*/  F2FP.BF16.PACK_AB R139, R179, R180 ;  /* 0x000000b4b38b723e */ /* 0x004fe400000010ff */
[----:B------:R-:W-:Y:S05]  /*b260*/  F2FP.BF16.PACK_AB R169, R173, R174 ;  /* 0x000000aeada9723e */ /* 0x000fea00000010ff */
[C---:B------:R-:W-:Y:S02]  /*b270*/  HMMA.16816.F32.BF16 R4, R136.reuse, R140, R4 ;  /* 0x0000008c8804723c */ /* 0x040fe40000041804 */
[----:B------:R-:W2:Y:S03]  /*b280*/  MUFU.EX2 R134, R185 ;  /* 0x000000b900867308 */ /* 0x000ea60000000800 */
[----:B-1----:R-:W-:Y:S03]  /*b290*/  FADD.FTZ R0, R133, R0 ;  /* 0x0000000085007221 */ /* 0x002fe60000010000 */
[C---:B------:R-:W-:Y:S01]  /*b2a0*/  HMMA.16816.F32.BF16 R8, R136.reuse, R142, R8 ;  /* 0x0000008e8808723c */ /* 0x040fe20000041808 */
[----:B------:R-:W1:Y:S03]  /*b2b0*/  LDSM.16.MT88.4 R140, [R206+0x800] ;  /* 0x00080000ce8c783b */ /* 0x000e660000004200 */
[----:B----4-:R-:W-:Y:S04]  /*b2c0*/  FADD.FTZ R0, R2, R0 ;  /* 0x0000000002007221 */ /* 0x010fe80000010000 */
[----:B------:R-:W-:Y:S04]  /*b2d0*/  FADD.FTZ R0, R148, R0 ;  /* 0x0000000094007221 */ /* 0x000fe80000010000 */
[C---:B--2---:R-:W-:Y:S01]  /*b2e0*/  FADD.FTZ R0, R134.reuse, R0 ;  /* 0x0000000086007221 */ /* 0x044fe20000010000 */
        /* <DEDUP_REMOVED lines=59> */
[C---:B-1----:R-:W-:Y:S01]  /*b6a0*/  F2FP.BF16.PACK_AB R168, R2.reuse, R133 ;  /* 0x0000008502a8723e */ /* 0x042fe200000010ff */
[----:B------:R-:W-:Y:S03]  /*b6b0*/  FADD.FTZ R0, R133, R0 ;  /* 0x0000000085007221 */ /* 0x000fe60000010000 */
[C---:B---3--:R-:W-:Y:S01]  /*b6c0*/  HMMA.16816.F32.BF16 R20, R136.reuse, R148, R20 ;  /* 0x000000948814723c */ /* 0x048fe20000041814 */
[----:B------:R-:W1:Y:S03]  /*b6d0*/  MUFU.EX2 R133, R195 ;  /* 0x000000c300857308 */ /* 0x000e660000000800 */
        /* <DEDUP_REMOVED lines=8> */
[----:B-1----:R-:W-:Y:S04]  /*b760*/  F2FP.BF16.PACK_AB R171, R133, R172 ;  /* 0x000000ac85ab723e */ /* 0x002fe800000010ff */
[C---:B--2---:R-:W-:Y:S08]  /*b770*/  HMMA.16816.F32.BF16 R36, R136.reuse, R144, R36 ;  /* 0x000000908824723c */ /* 0x044ff00000041824 */
        /* <DEDUP_REMOVED lines=58> */
[----:B------:R-:W-:Y:S04]  /*bb20*/  FADD.FTZ R0, R175, R0 ;  /* 0x00000000af007221 */ /* 0x000fe80000010000 */
[C---:B------:R-:W-:Y:S04]  /*bb30*/  HMMA.16816.F32.BF16 R136, R168.reuse, R138, R32 ;  /* 0x0000008aa888723c */ /* 0x040fe80000041820 */
[----:B------:R-:W-:Y:S04]  /*bb40*/  FADD.FTZ R0, R174, R0 ;  /* 0x00000000ae007221 */ /* 0x000fe80000010000 */
[C---:B---3--:R-:W-:Y:S04]  /*bb50*/  HMMA.16816.F32.BF16 R36, R168.reuse, R4, R36 ;  /* 0x00000004a824723c */ /* 0x048fe80000041824 */
[----:B------:R-:W-:Y:S04]  /*bb60*/  FADD.FTZ R0, R173, R0 ;  /* 0x00000000ad007221 */ /* 0x000fe80000010000 */
[C---:B------:R-:W-:Y:S01]  /*bb70*/  HMMA.16816.F32.BF16 R40, R168.reuse, R6, R40 ;  /* 0x00000006a828723c */ /* 0x040fe20000041828 */
[----:B------:R-:W1:Y:S03]  /*bb80*/  LDSM.16.MT88.4 R4, [R203+0x5800] ;  /* 0x00580000cb04783b */ /* 0x000e660000004200 */
[----:B------:R-:W-:Y:S04]  /*bb90*/  FADD.FTZ R0, R172, R0 ;  /* 0x00000000ac007221 */ /* 0x000fe80000010000 */
[C---:B----4-:R-:W-:Y:S04]  /*bba0*/  HMMA.16816.F32.BF16 R44, R168.reuse, R8, R44 ;  /* 0x00000008a82c723c */ /* 0x050fe8000004182c */
[----:B------:R-:W-:Y:S01]  /*bbb0*/  FADD.FTZ R221, R133, R0 ;  /* 0x0000000085dd7221 */ /* 0x000fe20000010000 */
[----:B------:R-:W-:Y:S03]  /*bbc0*/  MOV R133, R132 ;  /* 0x0000008400857202 */ /* 0x000fe60000000f00 */
        /* <DEDUP_REMOVED lines=26> */
[C---:B----4-:R-:W-:Y:S07]  /*bd70*/  HMMA.16816.F32.BF16 R124, R168.reuse, R16, R124 ;  /* 0x00000010a87c723c */ /* 0x050fee000004187c */
[----:B------:R-:W-:Y:S01]  /*bd80*/  MOV R16, R3 ;  /* 0x0000000300107202 */ /* 0x000fe20000000f00 */
[----:B------:R-:W-:Y:S01]  /*bd90*/  HMMA.16816.F32.BF16 R128, R168, R18, R128 ;  /* 0x00000012a880723c */ /* 0x000fe20000041880 */
[----:B------:R-:W-:-:S07]  /*bda0*/  @P0 BRA `(.L_x_2101) ;  /* 0xffffb94000000947 */ /* 0x000fce000383ffff */
.L_x_2080:
        /* <DEDUP_REMOVED lines=21> */
.L_x_2104:
[----:B------:R-:W-:-:S04]  /*bf00*/  MOV R3, 0x1 ;  /* 0x0000000100037802 */ /* 0x000fc80000000f00 */
[----:B------:R-:W-:-:S13]  /*bf10*/  ISETP.NE.AND P0, PT, R3, c[0x0][0x32c], PT ;  /* 0x0000cb0003007a0c */ /* 0x000fda0003f05270 */
[----:B------:R-:W-:-:S05]  /*bf20*/  @P0 IMAD.HI.U32 R3, R0, c[0x0][0x330], RZ ;  /* 0x0000cc0000030a27 */ /* 0x000fca00078e00ff */
[----:B------:R-:W-:Y:S02]  /*bf30*/  @P0 SHF.R.U32.HI R0, RZ, c[0x0][0x334], R3 ;  /* 0x0000cd00ff000a19 */ /* 0x000fe40000011603 */
.L_x_2105:
[----:B------:R-:W-:Y:S05]  /*bf40*/  BSYNC B0 ;  /* 0x0000000000007941 */ /* 0x000fea0003800000 */
.L_x_2103:
[----:B------:R-:W-:-:S05]  /*bf50*/  IMAD R0, R0, c[0x0][0x32c], RZ ;  /* 0x0000cb0000007a24 */ /* 0x000fca00078e02ff */
[----:B------:R-:W-:-:S04]  /*bf60*/  IMNMX R2, R2, R0, !PT ;  /* 0x0000000002027217 */ /* 0x000fc80007800200 */
.L_x_2102:
        /* <DEDUP_REMOVED lines=9> */
.L_x_2117:
        /* <DEDUP_REMOVED lines=43> */
.L_x_2224:
        /* <DEDUP_REMOVED lines=26> */
.L_x_2225:
        /* <DEDUP_REMOVED lines=27> */
.L_x_2108:
[----:B------:R-:W-:Y:S05]  /*c600*/  BSYNC B0 ;  /* 0x0000000000007941 */ /* 0x000fea0003800000 */
.L_x_2107:
        /* <DEDUP_REMOVED lines=198> */
[----:B------:R-:W-:Y:S02]  /*d270*/  FMUL.FTZ R10, R10, c[0x0][0x320] ;  /* 0x0000c8000a0a7a20 */ /* 0x000fe40000410000 */
[----:B------:R-:W-:Y:S04]  /*d280*/  FMUL.FTZ R3, R11, c[0x0][0x320] ;  /* 0x0000c8000b037a20 */ /* 0x000fe80000410000 */
        /* <DEDUP_REMOVED lines=69> */
[----:B--234-:R-:W-:Y:S01]  /*d6e0*/  SHF.R.S32.HI R6, RZ, 0x1f, R222 ;  /* 0x0000001fff067819 */ /* 0x01cfe200000114de */
        /* <DEDUP_REMOVED lines=12> */
[----:B-1----:R-:W-:Y:S01]  /*d7b0*/  IMAD.MOV.U32 R0, RZ, RZ, R2 ;  /* 0x000000ffff007224 */ /* 0x002fe200078e0002 */
        /* <DEDUP_REMOVED lines=28> */
.L_x_2226:
[----:B------:R-:W-:-:S05]  /*d980*/  BRA.DIV ~URZ, `(.L_x_2114) ;  /* 0x0000e1127f007947 */ /* 0x000fca000b800000 */
[----:B------:R-:W3:Y:S01]  /*d990*/  SHFL.IDX PT, R0, R8, RZ, 0x181f ;  /* 0x00181fff08007589 */ /* 0x000ee200000e0000 */
[----:B------:R-:W-:Y:S02]  /*d9a0*/  ISETP.GE.AND P2, PT, R217, c[0x0][0x1d4], PT ;  /* 0x00007500d9007a0c */ /* 0x000fe40003f46270 */
[----:B------:R-:W-:Y:S02]  /*d9b0*/  ISETP.GE.AND P3, PT, R223, c[0x0][0x1d4], PT ;  /* 0x00007500df007a0c */ /* 0x000fe40003f66270 */
[----:B------:R-:W-:Y:S04]  /*d9c0*/  ISETP.GE.AND P1, PT, R222, c[0x0][0x1d4], PT ;  /* 0x00007500de007a0c */ /* 0x000fe80003f26270 */
[----:B------:R-:W-:Y:S02]  /*d9d0*/  SEL R11, RZ, 0x10, P1 ;  /* 0x00000010ff0b7807 */ /* 0x000fe40000800000 */
[----:B---3--:R-:W-:Y:S05]  /*d9e0*/  IADD3 R6, P0, R0, R26, RZ ;  /* 0x0000001a00067210 */ /* 0x008fea0007f1e0ff */
[----:B--2---:R-:W-:Y:S01]  /*d9f0*/  IMAD.X R7, R4, 0x1, R9, P0 ;  /* 0x0000000104077824 */ /* 0x004fe200000e0609 */
[----:B------:R-:W-:Y:S04]  /*da00*/  IADD3 R2, P0, R0, R27, RZ ;  /* 0x0000001b00027210 */ /* 0x000fe80007f1e0ff */
[----:B------:R-:W-:Y:S01]  /*da10*/  @!PT LDS RZ, [RZ] ;  /* 0x00000000fffff984 */ /* 0x000fe20000000800 */
[----:B------:R-:W-:Y:S01]  /*da20*/  @!PT LDS RZ, [RZ] ;  /* 0x00000000fffff984 */ /* 0x000fe20000000800 */
[----:B------:R2:W-:Y:S01]  /*da30*/  LDGSTS.E.BYPASS.LTC128B.128 [R215+0x8100], [R6.64], !P2 ;  /* 0x0810000006d77fae */ /* 0x0005e2000d101d46 */
[----:B------:R-:W-:Y:S05]  /*da40*/  IMAD.X R3, R4, 0x1, R12, P0 ;  /* 0x0000000104037824 */ /* 0x000fea00000e060c */
[----:B------:R3:W-:Y:S01]  /*da50*/  LDGSTS.E.BYPASS.LTC128B.128 [R215+0xa100], [R2.64], !P3 ;  /* 0x0a10000002d77fae */ /* 0x0007e2000d901d46 */
[----:B--2---:R-:W-:Y:S02]  /*da60*/  SEL R6, RZ, 0x10, P2 ;  /* 0x00000010ff067807 */ /* 0x004fe40001000000 */
[----:B---3--:R-:W-:Y:S05]  /*da70*/  IADD3 R2, P0, R0, R28, RZ ;  /* 0x0000001c00027210 */ /* 0x008fea0007f1e0ff */
[----:B------:R-:W-:Y:S05]  /*da80*/  IMAD.X R3, R4, 0x1, R13, P0 ;  /* 0x0000000104037824 */ /* 0x000fea00000e060d */
[----:B------:R2:W-:Y:S02]  /*da90*/  LDGSTS.E.BYPASS.LTC128B.128 [R215+0xc100], [R2.64], !P1 ;  /* 0x0c10000002d77fae */ /* 0x0005e4000c901d46 */
[----:B--2---:R-:W-:Y:S02]  /*daa0*/  IADD3 R2, P0, R0, R29, RZ ;  /* 0x0000001d00027210 */ /* 0x004fe40007f1e0ff */
[----:B------:R-:W2:Y:S03]  /*dab0*/  SHFL.IDX PT, R0, R8, 0x1, 0x181f ;  /* 0x00381f0008007f89 */ /* 0x000ea600000e0000 */
[----:B------:R-:W-:Y:S01]  /*dac0*/  IMAD.X R3, R4, 0x1, R14, P0 ;  /* 0x0000000104037824 */ /* 0x000fe200000e060e */
[----:B------:R-:W-:Y:S01]  /*dad0*/  ISETP.GE.AND P0, PT, R224, c[0x0][0x1d4], PT ;  /* 0x00007500e0007a0c */ /* 0x000fe20003f06270 */
[----:B------:R3:W4:Y:S03]  /*dae0*/  SHFL.IDX PT, R4, R5, 0x1, 0x181f ;  /* 0x00381f0005047f89 */ /* 0x00072600000e0000 */
[----:B------:R-:W-:Y:S09]  /*daf0*/  SEL R10, RZ, 0x10, P0 ;  /* 0x00000010ff0a7807 */ /* 0x000ff20000000000 */
[----:B------:R1:W-:Y:S02]  /*db00*/  LDGSTS.E.BYPASS.LTC128B.128 [R215+0xe100], [R2.64], !P0 ;  /* 0x0e10000002d77fae */ /* 0x0003e4000c101d46 */
[----:B-1-3--:R-:W-:Y:S02]  /*db10*/  SEL R5, RZ, 0x10, P3 ;  /* 0x00000010ff057807 */ /* 0x00afe40001800000 */
.L_x_2227:
[C---:B--2---:R-:W-:Y:S02]  /*db20*/  IADD3 R2, -R6.reuse, 0x10, RZ ;  /* 0x0000001006027810 */ /* 0x044fe40007ffe1ff */
[----:B------:R-:W-:Y:S02]  /*db30*/  ISETP.NE.U32.AND P2, PT, R6, RZ, PT ;  /* 0x000000ff0600720c */ /* 0x000fe40003f45070 */
[----:B------:R-:W-:Y:S04]  /*db40*/  LOP3.LUT R2, R2, 0xf, RZ, 0xc0, !PT ;  /* 0x0000000f02027812 */ /* 0x000fe800078ec0ff */
[----:B------:R-:W-:Y:S04]  /*db50*/  IADD3 R2, P1, P0, R2, R0, R26 ;  /* 0x0000000002027210 */ /* 0x000fe8000783e01a */
[----:B----4-:R-:W-:Y:S05]  /*db60*/  IADD3.X R3, RZ, R4, R9, P1, P0 ;  /* 0x00000004ff037210 */ /* 0x010fea0000fe0409 */
        /* <DEDUP_REMOVED lines=22> */
.L_x_2112:
[----:B--234-:R-:W-:Y:S05]  /*dcd0*/  BSYNC B0 ;  /* 0x0000000000007941 */ /* 0x01cfea0003800000 */
.L_x_2111:
[----:B-1----:R-:W-:Y:S01]  /*dce0*/  FMNMX.FTZ R2, R186, R133, !PT ;  /* 0x00000085ba027209 */ /* 0x002fe20007810000 */
[----:B------:R-:W0:Y:S01]  /*dcf0*/  LDGDEPBAR ;  /* 0x00000000000079af */ /* 0x000e220000000000 */
        /* <DEDUP_REMOVED lines=33> */
.L_x_2228:
[----:B-12---:R-:W-:Y:S01]  /*df10*/  FMNMX.FTZ R4, R4, R0, !PT ;  /* 0x0000000004047209 */ /* 0x006fe20007810000 */
[----:B------:R-:W-:-:S05]  /*df20*/  BRA.DIV ~URZ, `(.L_x_2116) ;  /* 0x0000de427f007947 */ /* 0x000fca000b800000 */
[----:B------:R-:W1:Y:S02]  /*df30*/  SHFL.BFLY PT, R0, R4, 0x1, 0x1f ;  /* 0x0c201f0004007f89 */ /* 0x000e6400000e0000 */
[----:B-1----:R-:W-:Y:S02]  /*df40*/  FMNMX.FTZ R132, R4, R0, !PT ;  /* 0x0000000004847209 */ /* 0x002fe40007810000 */
[----:B------:R-:W1:Y:S02]  /*df50*/  SHFL.BFLY PT, R0, R5, 0x2, 0x1f ;  /* 0x0c401f0005007f89 */ /* 0x000e6400000e0000 */
[----:B-1----:R-:W-:Y:S05]  /*df60*/  FMNMX.FTZ R4, R5, R0, !PT ;  /* 0x0000000005047209 */ /* 0x002fea0007810000 */
[----:B------:R1:W2:Y:S02]  /*df70*/  SHFL.BFLY PT, R0, R4, 0x1, 0x1f ;  /* 0x0c201f0004007f89 */ /* 0x0002a400000e0000 */
.L_x_2229:
[----:B--2---:R-:W-:Y:S01]  /*df80*/  FMNMX.FTZ R3, R0, R4, !PT ;  /* 0x0000000400037209 */ /* 0x004fe20007810000 */
[C---:B------:R-:W-:Y:S01]  /*df90*/  FADD.FTZ R0, -R132.reuse, R133 ;  /* 0x0000008584007221 */ /* 0x040fe20000010100 */
[----:B------:R-:W-:Y:S01]  /*dfa0*/  WARPSYNC 0xffffffff ;  /* 0xffffffff00007948 */ /* 0x000fe20003800000 */
[----:B-1----:R-:W-:Y:S01]  /*dfb0*/  FMUL.FTZ R4, R132, c[0x0][0x2d0] ;  /* 0x0000b40084047a20 */ /* 0x002fe20000410000 */
[----:B------:R-:W-:Y:S01]  /*dfc0*/  ISETP.GT.AND P0, PT, R214, R197, PT ;  /* 0x000000c5d600720c */ /* 0x000fe20003f04270 */
[----:B------:R-:W-:Y:S01]  /*dfd0*/  FMUL.FTZ R0, R0, c[0x0][0x2d0] ;  /* 0x0000b40000007a20 */ /* 0x000fe20000410000 */
[----:B------:R-:W-:Y:S01]  /*dfe0*/  IADD3 R214, R214, -0x1, RZ ;  /* 0xffffffffd6d67810 */ /* 0x000fe20007ffe0ff */
[--C-:B------:R-:W-:Y:S02]  /*dff0*/  FFMA.FTZ R7, R186, c[0x0][0x2d0], -R4.reuse ;  /* 0x0000b400ba077a23 */ /* 0x100fe40000010804 */
[--C-:B------:R-:W-:Y:S01]  /*e000*/  FFMA.FTZ R180, R180, c[0x0][0x2d0], -R4.reuse ;  /* 0x0000b400b4b47a23 */ /* 0x100fe20000010804 */
[----:B------:R-:W-:Y:S01]  /*e010*/  MUFU.EX2 R2, R0 ;  /* 0x0000000000027308 */ /* 0x000fe20000000800 */
        /* <DEDUP_REMOVED lines=15> */
[----:B------:R-:W-:Y:S05]  /*e110*/  FFMA.FTZ R181, R181, c[0x0][0x2d0], -R4 ;  /* 0x0000b400b5b57a23 */ /* 0x000fea0000010804 */
[----:B------:R-:W-:Y:S10]  /*e120*/  MUFU.EX2 R4, R7 ;  /* 0x0000000700047308 */ /* 0x000ff40000000800 */
[----:B------:R-:W1:Y:S02]  /*e130*/  MUFU.EX2 R6, R6 ;  /* 0x0000000600067308 */ /* 0x000e640000000800 */
[----:B-1----:R-:W-:Y:S01]  /*e140*/  F2FP.BF16.PACK_AB R168, R6, R4 ;  /* 0x0000000406a8723e */ /* 0x002fe200000010ff */
[----:B------:R-:W-:Y:S01]  /*e150*/  FFMA.FTZ R0, R2, R225, R4 ;  /* 0x000000e102007223 */ /* 0x000fe20000010004 */
[----:B------:R-:W-:Y:S01]  /*e160*/  F2FP.BF16.PACK_AB R170, R8, R9 ;  /* 0x0000000908aa723e */ /* 0x000fe200000010ff */
[C---:B------:R-:W-:Y:S02]  /*e170*/  FMUL.FTZ R4, R3.reuse, c[0x0][0x2d0] ;  /* 0x0000b40003047a20 */ /* 0x040fe40000410000 */
[----:B------:R-:W-:Y:S02]  /*e180*/  FADD.FTZ R7, R6, R0 ;  /* 0x0000000006077221 */ /* 0x000fe40000010000 */
[----:B------:R-:W-:Y:S02]  /*e190*/  FADD.FTZ R0, -R3, R134 ;  /* 0x0000008603007221 */ /* 0x000fe40000010100 */
[----:B------:R-:W-:Y:S02]  /*e1a0*/  FMUL.FTZ R32, R2, R136 ;  /* 0x0000008802207220 */ /* 0x000fe40000410000 */
[----:B------:R-:W-:Y:S02]  /*e1b0*/  FMUL.FTZ R0, R0, c[0x0][0x2d0] ;  /* 0x0000b40000007a20 */ /* 0x000fe40000410000 */
[----:B------:R-:W-:Y:S02]  /*e1c0*/  FMUL.FTZ R33, R2, R137 ;  /* 0x0000008902217220 */ /* 0x000fe40000410000 */
[--C-:B------:R-:W-:Y:S02]  /*e1d0*/  FFMA.FTZ R5, R191, c[0x0][0x2d0], -R4.reuse ;  /* 0x0000b400bf057a23 */ /* 0x100fe40000010804 */
        /* <DEDUP_REMOVED lines=8> */
[--C-:B------:R-:W-:Y:S02]  /*e260*/  FFMA.FTZ R173, R184, c[0x0][0x2d0], -R4.reuse ;  /* 0x0000b400b8ad7a23 */ /* 0x100fe40000010804 */
[--C-:B------:R-:W-:Y:S02]  /*e270*/  FFMA.FTZ R172, R183, c[0x0][0x2d0], -R4.reuse ;  /* 0x0000b400b7ac7a23 */ /* 0x100fe40000010804 */
[--C-:B------:R-:W-:Y:S02]  /*e280*/  FFMA.FTZ R183, R25, c[0x0][0x2d0], -R4.reuse ;  /* 0x0000b40019b77a23 */ /* 0x100fe40000010804 */
[--C-:B------:R-:W-:Y:S02]  /*e290*/  FFMA.FTZ R174, R179, c[0x0][0x2d0], -R4.reuse ;  /* 0x0000b400b3ae7a23 */ /* 0x100fe40000010804 */
[--C-:B------:R-:W-:Y:S02]  /*e2a0*/  FFMA.FTZ R178, R178, c[0x0][0x2d0], -R4.reuse ;  /* 0x0000b400b2b27a23 */ /* 0x100fe40000010804 */
[--C-:B------:R-:W-:Y:S02]  /*e2b0*/  FFMA.FTZ R179, R176, c[0x0][0x2d0], -R4.reuse ;  /* 0x0000b400b0b37a23 */ /* 0x100fe40000010804 */
[C---:B-1----:R-:W-:Y:S02]  /*e2c0*/  FMUL.FTZ R34, R0.reuse, R138 ;  /* 0x0000008a00227220 */ /* 0x042fe40000410000 */
[----:B------:R-:W-:Y:S01]  /*e2d0*/  FMUL.FTZ R35, R0, R139 ;  /* 0x0000008b00237220 */ /* 0x000fe20000410000 */
[----:B------:R-:W-:Y:S01]  /*e2e0*/  MUFU.EX2 R178, R178 ;  /* 0x000000b200b27308 */ /* 0x000fe20000000800 */
[----:B------:R-:W1:Y:S01]  /*e2f0*/  LDSM.16.MT88.4 R136, [R203] ;  /* 0x00000000cb88783b */ /* 0x000e620000004200 */
[--C-:B------:R-:W-:Y:S02]  /*e300*/  FFMA.FTZ R176, R175, c[0x0][0x2d0], -R4.reuse ;  /* 0x0000b400afb07a23 */ /* 0x100fe40000010804 */
[--C-:B------:R-:W-:Y:S02]  /*e310*/  FFMA.FTZ R184, R24, c[0x0][0x2d0], -R4.reuse ;  /* 0x0000b40018b87a23 */ /* 0x100fe40000010804 */
[----:B------:R-:W-:Y:S02]  /*e320*/  FFMA.FTZ R191, R20, c[0x0][0x2d0], -R4 ;  /* 0x0000b40014bf7a23 */ /* 0x000fe40000010804 */
[----:B------:R-:W-:Y:S02]  /*e330*/  FADD.FTZ R4, R9, R7 ;  /* 0x0000000709047221 */ /* 0x000fe40000010000 */
[----:B------:R-:W3:Y:S01]  /*e340*/  MUFU.EX2 R7, R6 ;  /* 0x0000000600077308 */ /* 0x000ee20000000800 */
[C---:B------:R-:W-:Y:S02]  /*e350*/  FMUL.FTZ R12, R2.reuse, R156 ;  /* 0x0000009c020c7220 */ /* 0x040fe40000410000 */
[----:B------:R-:W-:Y:S02]  /*e360*/  FMUL.FTZ R17, R2, R153 ;  /* 0x0000009902117220 */ /* 0x000fe40000410000 */
[----:B------:R-:W-:Y:S02]  /*e370*/  FADD.FTZ R175, R8, R4 ;  /* 0x0000000408af7221 */ /* 0x000fe40000010000 */
[C---:B------:R-:W-:Y:S02]  /*e380*/  FMUL.FTZ R4, R2.reuse, R164 ;  /* 0x000000a402047220 */ /* 0x040fe40000410000 */
[C---:B--2---:R-:W-:Y:S01]  /*e390*/  FMUL.FTZ R5, R2.reuse, R165 ;  /* 0x000000a502057220 */ /* 0x044fe20000410000 */
[----:B------:R-:W-:Y:S01]  /*e3a0*/  MUFU.EX2 R153, R133 ;  /* 0x0000008500997308 */ /* 0x000fe20000000800 */
[C---:B------:R-:W-:Y:S02]  /*e3b0*/  FMUL.FTZ R16, R2.reuse, R152 ;  /* 0x0000009802107220 */ /* 0x040fe40000410000 */
[C---:B------:R-:W-:Y:S02]  /*e3c0*/  FMUL.FTZ R8, R2.reuse, R160 ;  /* 0x000000a002087220 */ /* 0x040fe40000410000 */
[----:B------:R-:W-:Y:S02]  /*e3d0*/  FMUL.FTZ R9, R2, R161 ;  /* 0x000000a102097220 */ /* 0x000fe40000410000 */
[----:B------:R-:W-:Y:S02]  /*e3e0*/  FMUL.FTZ R11, R0, R163 ;  /* 0x000000a3000b7220 */ /* 0x000fe40000410000 */
[----:B------:R-:W-:Y:S01]  /*e3f0*/  FMUL.FTZ R13, R2, R157 ;  /* 0x0000009d020d7220 */ /* 0x000fe20000410000 */
[----:B------:R-:W2:Y:S01]  /*e400*/  MUFU.EX2 R156, R134 ;  /* 0x00000086009c7308 */ /* 0x000ea20000000800 */
[C---:B------:R-:W-:Y:S02]  /*e410*/  FMUL.FTZ R14, R0.reuse, R158 ;  /* 0x0000009e000e7220 */ /* 0x040fe40000410000 */
[C---:B------:R-:W-:Y:S01]  /*e420*/  FMUL.FTZ R15, R0.reuse, R159 ;  /* 0x0000009f000f7220 */ /* 0x040fe20000410000 */
[C---:B---3--:R-:W-:Y:S01]  /*e430*/  F2FP.BF16.PACK_AB R169, R7.reuse, R10 ;  /* 0x0000000a07a9723e */ /* 0x048fe200000010ff */
[C---:B------:R-:W-:Y:S02]  /*e440*/  FFMA.FTZ R6, R0.reuse, R221, R10 ;  /* 0x000000dd00067223 */ /* 0x040fe4000001000a */
[C---:B------:R-:W-:Y:S02]  /*e450*/  FMUL.FTZ R10, R0.reuse, R162 ;  /* 0x000000a2000a7220 */ /* 0x040fe40000410000 */
[----:B------:R-:W-:Y:S01]  /*e460*/  FADD.FTZ R152, R7, R6 ;  /* 0x0000000607987221 */ /* 0x000fe20000010000 */
[----:B------:R-:W-:Y:S01]  /*e470*/  LDSM.16.MT88.4 R160, [R203+0x1800] ;  /* 0x00180000cba0783b */ /* 0x000fe20000004200 */
[C---:B------:R-:W-:Y:S01]  /*e480*/  FMUL.FTZ R6, R0.reuse, R166 ;  /* 0x000000a600067220 */ /* 0x040fe20000410000 */
[----:B------:R-:W-:Y:S01]  /*e490*/  MUFU.EX2 R134, R177 ;  /* 0x000000b100867308 */ /* 0x000fe20000000800 */
[C---:B------:R-:W-:Y:S02]  /*e4a0*/  FMUL.FTZ R7, R0.reuse, R167 ;  /* 0x000000a700077220 */ /* 0x040fe40000410000 */
[C---:B------:R-:W-:Y:S02]  /*e4b0*/  FMUL.FTZ R18, R0.reuse, R154 ;  /* 0x0000009a00127220 */ /* 0x040fe40000410000 */
[----:B------:R-:W-:Y:S02]  /*e4c0*/  FMUL.FTZ R19, R0, R155 ;  /* 0x0000009b00137220 */ /* 0x000fe40000410000 */
[----:B------:R-:W-:Y:S02]  /*e4d0*/  FMUL.FTZ R21, R2, R149 ;  /* 0x0000009502157220 */ /* 0x000fe40000410000 */
[C---:B------:R-:W-:Y:S01]  /*e4e0*/  FMUL.FTZ R22, R0.reuse, R150 ;  /* 0x0000009600167220 */ /* 0x040fe20000410000 */
[----:B------:R-:W-:Y:S01]  /*e4f0*/  MUFU.EX2 R179, R179 ;  /* 0x000000b300b37308 */ /* 0x000fe20000000800 */
[----:B------:R-:W-:Y:S01]  /*e500*/  FMUL.FTZ R23, R0, R151 ;  /* 0x0000009700177220 */ /* 0x000fe20000410000 */
[----:B--2---:R-:W-:Y:S01]  /*e510*/  F2FP.BF16.PACK_AB R171, R156, R153 ;  /* 0x000000999cab723e */ /* 0x004fe200000010ff */
[----:B------:R-:W-:Y:S02]  /*e520*/  FMUL.FTZ R25, R2, R145 ;  /* 0x0000009102197220 */ /* 0x000fe40000410000 */
[C---:B------:R-:W-:Y:S02]  /*e530*/  FMUL.FTZ R26, R0.reuse, R146 ;  /* 0x00000092001a7220 */ /* 0x040fe40000410000 */
[----:B------:R-:W-:Y:S02]  /*e540*/  FMUL.FTZ R27, R0, R147 ;  /* 0x00000093001b7220 */ /* 0x000fe40000410000 */
[C---:B-1----:R-:W-:Y:S01]  /*e550*/  HMMA.16816.F32.BF16 R4, R168.reuse, R136, R4 ;  /* 0x00000088a804723c */ /* 0x042fe20000041804 */
[----:B------:R-:W-:Y:S04]  /*e560*/  MUFU.EX2 R177, R176 ;  /* 0x000000b000b17308 */ /* 0x000fe80000000800 */
[C---:B------:R-:W-:Y:S02]  /*e570*/  FMUL.FTZ R28, R2.reuse, R140 ;  /* 0x0000008c021c7220 */ /* 0x040fe40000410000 */
[----:B------:R-:W-:Y:S01]  /*e580*/  FMUL.FTZ R29, R2, R141 ;  /* 0x0000008d021d7220 */ /* 0x000fe20000410000 */
[C---:B------:R-:W-:Y:S01]  /*e590*/  HMMA.16816.F32.BF16 R8, R168.reuse, R138, R8 ;  /* 0x0000008aa808723c */ /* 0x040fe20000041808 */
[----:B------:R-:W1:Y:S02]  /*e5a0*/  LDSM.16.MT88.4 R136, [R204] ;  /* 0x00000000cc88783b */ /* 0x000e640000004200 */
[----:B------:R-:W-:Y:S01]  /*e5b0*/  MUFU.EX2 R176, R183 ;  /* 0x000000b700b07308 */ /* 0x000fe20000000800 */
[C---:B------:R-:W-:Y:S02]  /*e5c0*/  FMUL.FTZ R30, R0.reuse, R142 ;  /* 0x0000008e001e7220 */ /* 0x040fe40000410000 */
[----:B------:R-:W-:Y:S02]  /*e5d0*/  FMUL.FTZ R31, R0, R143 ;  /* 0x0000008f001f7220 */ /* 0x000fe40000410000 */
[C---:B------:R-:W-:Y:S01]  /*e5e0*/  FMUL.FTZ R20, R2.reuse, R148 ;  /* 0x0000009402147220 */ /* 0x040fe20000410000 */
[----:B------:R-:W-:Y:S03]  /*e5f0*/  LDSM.16.MT88.4 R140, [R203+0x800] ;  /* 0x00080000cb8c783b */ /* 0x000fe60000004200 */
[C---:B------:R-:W-:Y:S01]  /*e600*/  FMUL.FTZ R24, R2.reuse, R144 ;  /* 0x0000009002187220 */ /* 0x040fe20000410000 */
        /* <DEDUP_REMOVED lines=12> */
[----:B------:R-:W2:Y:S01]  /*e6d0*/  MUFU.EX2 R133, R182 ;  /* 0x000000b600857308 */ /* 0x000ea20000000800 */
[C---:B------:R-:W-:Y:S02]  /*e6e0*/  FMUL.FTZ R46, R0.reuse, R46 ;  /* 0x0000002e002e7220 */ /* 0x040fe40000410000 */
[----:B------:R-:W-:Y:S02]  /*e6f0*/  FMUL.FTZ R47, R0, R47 ;  /* 0x0000002f002f7220 */ /* 0x000fe40000410000 */
[C---:B------:R-:W-:Y:S02]  /*e700*/  FMUL.FTZ R48, R2.reuse, R48 ;  /* 0x0000003002307220 */ /* 0x040fe40000410000 */
[----:B------:R-:W-:Y:S01]  /*e710*/  FMUL.FTZ R49, R2, R49 ;  /* 0x0000003102317220 */ /* 0x000fe20000410000 */
[C---:B-1----:R-:W-:Y:S02]  /*e720*/  HMMA.16816.F32.BF16 R12, R168.reuse, R136, R12 ;  /* 0x00000088a80c723c */ /* 0x042fe4000004180c */
[----:B------:R-:W-:Y:S01]  /*e730*/  MUFU.EX2 R182, R173 ;  /* 0x000000ad00b67308 */ /* 0x000fe20000000800 */
[C---:B------:R-:W-:Y:S02]  /*e740*/  FMUL.FTZ R50, R0.reuse, R50 ;  /* 0x0000003200327220 */ /* 0x040fe40000410000 */
[----:B------:R-:W-:Y:S02]  /*e750*/  FMUL.FTZ R51, R0, R51 ;  /* 0x0000003300337220 */ /* 0x000fe40000410000 */
[C---:B------:R-:W-:Y:S01]  /*e760*/  FMUL.FTZ R52, R2.reuse, R52 ;  /* 0x0000003402347220 */ /* 0x040fe20000410000 */
[C---:B------:R-:W-:Y:S01]  /*e770*/  HMMA.16816.F32.BF16 R16, R168.reuse, R138, R16 ;  /* 0x0000008aa810723c */ /* 0x040fe20000041810 */
[----:B------:R-:W1:Y:S03]  /*e780*/  LDSM.16.MT88.4 R136, [R206] ;  /* 0x00000000ce88783b */ /* 0x000e660000004200 */
        /* <DEDUP_REMOVED lines=94> */
[C---:B-1----:R-:W-:Y:S08]  /*ed70*/  HMMA.16816.F32.BF16 R44, R168.reuse, R136, R44 ;  /* 0x00000088a82c723c */ /* 0x042ff0000004182c */
[C---:B------:R-:W-:Y:S01]  /*ed80*/  HMMA.16816.F32.BF16 R48, R168.reuse, R138, R48 ;  /* 0x0000008aa830723c */ /* 0x040fe20000041830 */
[----:B------:R-:W1:Y:S01]  /*ed90*/  LDSM.16.MT88.4 R136, [R206+0x2000] ;  /* 0x00200000ce88783b */ /* 0x000e620000004200 */
[----:B------:R-:W-:Y:S02]  /*eda0*/  MUFU.EX2 R175, R184 ;  /* 0x000000b800af7308 */ /* 0x000fe40000000800 */
[----:B---3--:R-:W-:Y:S04]  /*edb0*/  FADD.FTZ R0, R2, R0 ;  /* 0x0000000002007221 */ /* 0x008fe80000010000 */
[----:B------:R-:W-:Y:S04]  /*edc0*/  FADD.FTZ R0, R144, R0 ;  /* 0x0000000090007221 */ /* 0x000fe80000010000 */
[----:B------:R-:W-:Y:S01]  /*edd0*/  MUFU.EX2 R172, R191 ;  /* 0x000000bf00ac7308 */ /* 0x000fe20000000800 */
        /* <DEDUP_REMOVED lines=43> */
[----:B---3--:R-:W-:Y:S04]  /*f090*/  FADD.FTZ R0, R2, R0 ;  /* 0x0000000002007221 */ /* 0x008fe80000010000 */
[----:B------:R-:W-:Y:S04]  /*f0a0*/  FADD.FTZ R0, R148, R0 ;  /* 0x0000000094007221 */ /* 0x000fe80000010000 */
        /* <DEDUP_REMOVED lines=173> */
.L_x_2106:
[----:B------:R-:W-:-:S13]  /*fb80*/  ISETP.GE.AND P0, PT, R214, R226, PT ;  /* 0x000000e2d600720c */ /* 0x000fda0003f06270 */
[----:B------:R-:W-:Y:S05]  /*fb90*/  @!P0 BRA `(.L_x_2118) ;  /* 0x0000467000008947 */ /* 0x000fea0003800000 */
[----:B------:R-:W-:Y:S02]  /*fba0*/  MOV R134, R16 ;  /* 0x0000001000867202 */ /* 0x000fe40000000f00 */
[----:B------:R-:W-:Y:S02]  /*fbb0*/  MOV R133, R132 ;  /* 0x0000008400857202 */ /* 0x000fe40000000f00 */
.L_x_2136:
        /* <DEDUP_REMOVED lines=8> */
[----:B------:R-:W-:Y:S01]  /*fc40*/  SHF.L.U64.HI R29, R224, 0x1, R6 ;  /* 0x00000001e01d7819 */ /* 0x000fe20000010206 */
[----:B------:R-:W-:Y:S01]  /*fc50*/  IMAD.WIDE.U32 R2, R218, c[0x0][0x208], RZ ;  /* 0x00008200da027a25 */ /* 0x000fe200078e00ff */
[----:B------:R-:W-:Y:S02]  /*fc60*/  SHF.R.S32.HI R6, RZ, 0x1f, R223 ;  /* 0x0000001fff067819 */ /* 0x000fe400000114df */
[----:B------:R-:W-:Y:S01]  /*fc70*/  SHF.L.U64.HI R28, R222, 0x1, R5 ;  /* 0x00000001de1c7819 */ /* 0x000fe20000010205 */
[----:B------:R-:W-:Y:S01]  /*fc80*/  IMAD R0, R218, c[0x0][0x20c], R0 ;  /* 0x00008300da007a24 */ /* 0x000fe200078e0200 */
[----:B------:R-:W-:Y:S01]  /*fc90*/  SHF.R.S32.HI R5, RZ, 0x1f, R217 ;  /* 0x0000001fff057819 */ /* 0x000fe200000114d9 */
[----:B------:R-:W-:Y:S01]  /*fca0*/  IMAD R4, R4, c[0x0][0x218], RZ ;  /* 0x0000860004047a24 */ /* 0x000fe200078e02ff */
[----:B------:R-:W-:Y:S01]  /*fcb0*/  IADD3 R212, R135, 0x7800, RZ ;  /* 0x0000780087d47810 */ /* 0x000fe20007ffe0ff */
[----:B------:R-:W-:Y:S01]  /*fcc0*/  IMAD.IADD R3, R3, 0x1, R0 ;  /* 0x0000000103037824 */ /* 0x000fe200078e0200 */
[C---:B------:R-:W-:Y:S01]  /*fcd0*/  IADD3 R207, R135.reuse, 0x7000, RZ ;  /* 0x0000700087cf7810 */ /* 0x040fe20007ffe0ff */
[C---:B------:R-:W-:Y:S01]  /*fce0*/  IMAD R4, R216.reuse, c[0x0][0x21c], R4 ;  /* 0x00008700d8047a24 */ /* 0x040fe200078e0204 */
[C---:B------:R-:W-:Y:S01]  /*fcf0*/  IADD3 R199, R135.reuse, 0x6800, RZ ;  /* 0x0000680087c77810 */ /* 0x040fe20007ffe0ff */
[----:B------:R-:W-:Y:S01]  /*fd00*/  IMAD.WIDE.U32 R2, R216, c[0x0][0x218], R2 ;  /* 0x00008600d8027a25 */ /* 0x000fe200078e0002 */
[C---:B------:R-:W-:Y:S02]  /*fd10*/  IADD3 R198, R135.reuse, 0x6000, RZ ;  /* 0x0000600087c67810 */ /* 0x040fe40007ffe0ff */
[C---:B------:R-:W-:Y:S01]  /*fd20*/  IADD3 R197, R135.reuse, 0x5800, RZ ;  /* 0x0000580087c57810 */ /* 0x040fe20007ffe0ff */
[----:B------:R-:W-:Y:S01]  /*fd30*/  IMAD.SHL.U32 R31, R224, 0x2, RZ ;  /* 0x00000002e01f7824 */ /* 0x000fe200078e00ff */
[----:B------:R-:W-:Y:S01]  /*fd40*/  IADD3 R0, P0, R238, R2, RZ ;  /* 0x00000002ee007210 */ /* 0x000fe20007f1e0ff */
[----:B------:R-:W-:Y:S01]  /*fd50*/  IMAD.SHL.U32 R30, R222, 0x2, RZ ;  /* 0x00000002de1e7824 */ /* 0x000fe200078e00ff */
[----:B------:R-:W-:Y:S01]  /*fd60*/  IADD3 R196, R135, 0x5000, RZ ;  /* 0x0000500087c47810 */ /* 0x000fe20007ffe0ff */
[----:B------:R1:W2:Y:S01]  /*fd70*/  LDSM.16.M88.4 R32, [R208] ;  /* 0x00000000d020783b */ /* 0x0002a20000000200 */
[----:B------:R-:W-:Y:S01]  /*fd80*/  IADD3.X R2, R241, R3, R4, P0, !PT ;  /* 0x00000003f1027210 */ /* 0x000fe200007fe404 */
[----:B------:R-:W-:Y:S01]  /*fd90*/  IMAD.SHL.U32 R20, R223, 0x2, RZ ;  /* 0x00000002df147824 */ /* 0x000fe200078e00ff */
[C---:B------:R-:W-:Y:S01]  /*fda0*/  LEA R13, P0, R0.reuse, c[0x0][0x1f8], 0x1 ;  /* 0x00007e00000d7a11 */ /* 0x040fe200078008ff */
[----:B------:R1:W3:Y:S01]  /*fdb0*/  LDSM.16.M88.4 R8, [R200] ;  /* 0x00000000c808783b */ /* 0x0002e20000000200 */
[----:B------:R-:W-:Y:S01]  /*fdc0*/  IADD3 R195, R135, 0x4800, RZ ;  /* 0x0000480087c37810 */ /* 0x000fe20007ffe0ff */
[----:B------:R-:W-:Y:S01]  /*fdd0*/  IMAD.SHL.U32 R22, R217, 0x2, RZ ;  /* 0x00000002d9167824 */ /* 0x000fe200078e00ff */
[----:B------:R-:W-:Y:S01]  /*fde0*/  LEA.HI.X R4, R0, c[0x0][0x1fc], R2, 0x1, P0 ;  /* 0x00007f0000047a11 */ /* 0x000fe200000f0c02 */
[----:B------:R1:W4:Y:S01]  /*fdf0*/  LDSM.16.M88.4 R16, [R200+0x800] ;  /* 0x00080000c810783b */ /* 0x0003220000000200 */
[C---:B------:R-:W-:Y:S02]  /*fe00*/  IADD3 R194, R135.reuse, 0x4000, RZ ;  /* 0x0000400087c27810 */ /* 0x040fe40007ffe0ff */
[C---:B------:R-:W-:Y:S01]  /*fe10*/  IADD3 R193, R135.reuse, 0x3800, RZ ;  /* 0x0000380087c17810 */ /* 0x040fe20007ffe0ff */
[----:B------:R1:W1:Y:S01]  /*fe20*/  LDSM.16.M88.4 R24, [R200+0x1000] ;  /* 0x00100000c818783b */ /* 0x0002620000000200 */
[C---:B------:R-:W-:Y:S02]  /*fe30*/  IADD3 R192, R135.reuse, 0x3000, RZ ;  /* 0x0000300087c07810 */ /* 0x040fe40007ffe0ff */
[C---:B------:R-:W-:Y:S01]  /*fe40*/  IADD3 R132, R135.reuse, 0x2800, RZ ;  /* 0x0000280087847810 */ /* 0x040fe20007ffe0ff */
[----:B------:R1:W1:Y:S01]  /*fe50*/  LDSM.16.M88.4 R168, [R200+0x1800] ;  /* 0x00180000c8a8783b */ /* 0x0002620000000200 */
[----:B------:R-:W-:Y:S02]  /*fe60*/  IADD3 R0, R135, 0x2000, RZ ;  /* 0x0000200087007810 */ /* 0x000fe40007ffe0ff */
[----:B------:R-:W-:Y:S01]  /*fe70*/  SHF.L.U64.HI R15, R223, 0x1, R6 ;  /* 0x00000001df0f7819 */ /* 0x000fe20000010206 */
[----:B------:R1:W1:Y:S01]  /*fe80*/  LDSM.16.M88.4 R172, [R209] ;  /* 0x00000000d1ac783b */ /* 0x0002620000000200 */
[----:B------:R-:W-:Y:S03]  /*fe90*/  SHF.L.U64.HI R14, R217, 0x1, R5 ;  /* 0x00000001d90e7819 */ /* 0x000fe60000010205 */
[----:B------:R1:W1:Y:S04]  /*fea0*/  LDSM.16.M88.4 R176, [R135] ;  /* 0x0000000087b0783b */ /* 0x0002680000000200 */
[----:B------:R1:W1:Y:S04]  /*feb0*/  LDSM.16.M88.4 R180, [R135+0x800] ;  /* 0x0008000087b4783b */ /* 0x0002680000000200 */
[----:B------:R1:W1:Y:S04]  /*fec0*/  LDSM.16.M88.4 R184, [R135+0x1000] ;  /* 0x0010000087b8783b */ /* 0x0002680000000200 */
[----:B------:R1:W1:Y:S01]  /*fed0*/  LDSM.16.M88.4 R188, [R135+0x1800] ;  /* 0x0018000087bc783b */ /* 0x0002620000000200 */
[----:B------:R-:W-:-:S05]  /*fee0*/  BRA.DIV ~URZ, `(.L_x_2119) ;  /* 0x0000bf527f007947 */ /* 0x000fca000b800000 */
[----:B------:R4:W3:Y:S02]  /*fef0*/  SHFL.IDX PT, R2, R4, RZ, 0x181f ;  /* 0x00181fff04027589 */ /* 0x0008e400000e0000 */
.L_x_2230:
[----:B------:R-:W5:Y:S01]  /*ff00*/  SHFL.IDX PT, R5, R13, RZ, 0x181f ;  /* 0x00181fff0d057589 */ /* 0x000f6200000e0000 */
[----:B------:R-:W-:Y:S01]  /*ff10*/  ISETP.GE.AND P1, PT, R217, c[0x0][0x1d4], PT ;  /* 0x00007500d9007a0c */ /* 0x000fe20003f26270 */
[----:B------:R-:W-:Y:S01]  /*ff20*/  BSSY B0, `(.L_x_2120) ;  /* 0x0000190000007945 */ /* 0x000fe20003800000 */
[----:B------:R-:W-:Y:S02]  /*ff30*/  ISETP.GE.AND P5, PT, R223, c[0x0][0x1d4], PT ;  /* 0x00007500df007a0c */ /* 0x000fe40003fa6270 */
[----:B------:R-:W-:Y:S02]  /*ff40*/  SEL R213, RZ, 0x10, P1 ;  /* 0x00000010ffd57807 */ /* 0x000fe40000800000 */
[----:B------:R4:W3:Y:S01]  /*ff50*/  SHFL.IDX PT, R3, R13, 0x1, 0x181f ;  /* 0x00381f000d037f89 */ /* 0x0008e200000e0000 */
[----:B------:R-:W-:Y:S02]  /*ff60*/  ISETP.GE.AND P4, PT, R222, c[0x0][0x1d4], PT ;  /* 0x00007500de007a0c */ /* 0x000fe40003f86270 */
[----:B------:R-:W-:Y:S04]  /*ff70*/  ISETP.GE.AND P3, PT, R224, c[0x0][0x1d4], PT ;  /* 0x00007500e0007a0c */ /* 0x000fe80003f66270 */
[----:B----4-:R-:W4:Y:S01]  /*ff80*/  SHFL.IDX PT, R4, R4, 0x1, 0x181f ;  /* 0x00381f0004047f89 */ /* 0x010f2200000e0000 */
[C---:B-----5:R-:W-:Y:S05]  /*ff90*/  IADD3 R6, P0, R5.reuse, R22, RZ ;  /* 0x0000001605067210 */ /* 0x060fea0007f1e0ff */
[C---:B---3--:R-:W-:Y:S05]  /*ffa0*/  IMAD.X R7, R2.reuse, 0x1, R14, P0 ;  /* 0x0000000102077824 */ /* 0x048fea00000e060e */
[----:B------:R3:W-:Y:S02]  /*ffb0*/  LDGSTS.E.BYPASS.LTC128B.128 [R215+0x100], [R6.64], !P1 ;  /* 0x0010000006d77fae */ /* 0x0007e4000c901d46 */
[C---:B---3--:R-:W-:Y:S05]  /*ffc0*/  IADD3 R6, P0, R5.reuse, R20, RZ ;  /* 0x0000001405067210 */ /* 0x048fea0007f1e0ff */
[C-C-:B------:R-:W-:Y:S01]  /*ffd0*/  IMAD.X R7, R2.reuse, 0x1, R15.reuse, P0 ;  /* 0x0000000102077824 */ /* 0x140fe200000e060f */
[----:B------:R-:W-:Y:S04]  /*ffe0*/  IADD3 R12, P0, R5, R30, RZ ;  /* 0x0000001e050c7210 */ /* 0x000fe80007f1e0ff */
[----:B------:R3:W-:Y:S01]  /*fff0*/  LDGSTS.E.BYPASS.LTC128B.128 [R215+0x2100], [R6.64], !P5 ;  /* 0x0210000006d77fae */ /* 0x0007e2000e901d46 */
[----:B------:R-:W-:Y:S06]  /*10000*/  IADD3.X R13, R2, R28, RZ, P0, !PT ;  /* 0x0000001c020d7210 */ /* 0x000fec00007fe4ff */
[----:B------:R5:W-:Y:S01]  /*10010*/  LDGSTS.E.BYPASS.LTC128B.128 [R215+0x4100], [R12.64], !P4 ;  /* 0x041000000cd77fae */ /* 0x000be2000e101d46 */
[----:B---3--:R-:W-:Y:S04]  /*10020*/  IADD3 R6, -R213, 0x10, RZ ;  /* 0x00000010d5067810 */ /* 0x008fe80007ffe1ff */
[----:B------:R-:W-:Y:S04]  /*10030*/  LOP3.LUT R6, R6, 0xf, RZ, 0xc0, !PT ;  /* 0x0000000f06067812 */ /* 0x000fe800078ec0ff */
[----:B------:R-:W-:Y:S04]  /*10040*/  IADD3 R22, P1, P0, R6, R3, R22 ;  /* 0x0000000306167210 */ /* 0x000fe8000783e016 */
[-C--:B----4-:R-:W-:Y:S02]  /*10050*/  IADD3.X R23, RZ, R4.reuse, R14, P1, P0 ;  /* 0x00000004ff177210 */ /* 0x090fe40000fe040e */
[----:B------:R-:W-:Y:S02]  /*10060*/  IADD3 R6, P0, R5, R31, RZ ;  /* 0x0000001f05067210 */ /* 0x000fe40007f1e0ff */
[----:B------:R-:W-:Y:S02]  /*10070*/  SEL R5, RZ, 0x10, P4 ;  /* 0x00000010ff057807 */ /* 0x000fe40002000000 */
[----:B------:R-:W-:Y:S05]  /*10080*/  IADD3.X R7, R2, R29, RZ, P0, !PT ;  /* 0x0000001d02077210 */ /* 0x000fea00007fe4ff */
[----:B------:R3:W-:Y:S02]  /*10090*/  LDGSTS.E.BYPASS.LTC128B.128 [R215+0x6100], [R6.64], !P3 ;  /* 0x0610000006d77fae */ /* 0x0007e4000d901d46 */
[----:B---3--:R-:W-:Y:S04]  /*100a0*/  SEL R6, RZ, 0x10, P5 ;  /* 0x00000010ff067807 */ /* 0x008fe80002800000 */
[----:B------:R-:W-:Y:S04]  /*100b0*/  IADD3 R2, -R6, 0x10, RZ ;  /* 0x0000001006027810 */ /* 0x000fe80007ffe1ff */
[----:B------:R-:W-:Y:S04]  /*100c0*/  LOP3.LUT R2, R2, 0xf, RZ, 0xc0, !PT ;  /* 0x0000000f02027812 */ /* 0x000fe800078ec0ff */
[-C--:B------:R-:W-:Y:S02]  /*100d0*/  IADD3 R20, P1, P0, R2, R3.reuse, R20 ;  /* 0x0000000302147210 */ /* 0x080fe4000783e014 */
[----:B------:R-:W-:Y:S02]  /*100e0*/  IADD3 R2, -R5, 0x10, RZ ;  /* 0x0000001005027810 */ /* 0x000fe40007ffe1ff */
[-C--:B------:R-:W-:Y:S02]  /*100f0*/  IADD3.X R21, RZ, R4.reuse, R15, P1, P0 ;  /* 0x00000004ff157210 */ /* 0x080fe40000fe040f */
[----:B------:R-:W-:Y:S04]  /*10100*/  LOP3.LUT R2, R2, 0xf, RZ, 0xc0, !PT ;  /* 0x0000000f02027812 */ /* 0x000fe800078ec0ff */
[-C--:B------:R-:W-:Y:S02]  /*10110*/  IADD3 R14, P1, P0, R2, R3.reuse, R30 ;  /* 0x00000003020e7210 */ /* 0x080fe4000783e01e */
[----:B------:R-:W-:Y:S02]  /*10120*/  SEL R2, RZ, 0x10, P3 ;  /* 0x00000010ff027807 */ /* 0x000fe40001800000 */
[-C--:B------:R-:W-:Y:S02]  /*10130*/  IADD3.X R15, RZ, R4.reuse, R28, P1, P0 ;  /* 0x00000004ff0f7210 */ /* 0x080fe40000fe041c */
[----:B------:R-:W-:Y:S04]  /*10140*/  IADD3 R7, -R2, 0x10, RZ ;  /* 0x0000001002077810 */ /* 0x000fe80007ffe1ff */
[----:B------:R-:W-:Y:S04]  /*10150*/  LOP3.LUT R7, R7, 0xf, RZ, 0xc0, !PT ;  /* 0x0000000f07077812 */ /* 0x000fe800078ec0ff */
[----:B-----5:R-:W-:Y:S04]  /*10160*/  IADD3 R12, P1, P0, R7, R3, R31 ;  /* 0x00000003070c7210 */ /* 0x020fe8000783e01f */
[----:B------:R-:W-:Y:S02]  /*10170*/  IADD3.X R13, RZ, R4, R29, P1, P0 ;  /* 0x00000004ff0d7210 */ /* 0x000fe40000fe041d */
[----:B------:R-:W-:Y:S11]  /*10180*/  ISETP.NE.U32.AND P0, PT, R213, RZ, PT ;  /* 0x000000ffd500720c */ /* 0x000ff60003f05070 */
[----:B------:R-:W-:Y:S02]  /*10190*/  @!UPT UIADD3 URZ, URZ, URZ, URZ ;  /* 0x0000003f3f3ff290 */ /* 0x000fe4000fffe03f */
[----:B------:R3:W-:Y:S01]  /*101a0*/  LDGSTS.E.BYPASS.LTC128B.128.ZFILL [R215+0x1100], [R22.64], P0 ;  /* 0x0110000016d77fae */ /* 0x0007e20008141d46 */
[----:B------:R-:W-:Y:S11]  /*101b0*/  ISETP.NE.U32.AND P0, PT, R6, RZ, PT ;  /* 0x000000ff0600720c */ /* 0x000ff60003f05070 */
[----:B------:R-:W-:Y:S02]  /*101c0*/  @!UPT UIADD3 URZ, URZ, URZ, URZ ;  /* 0x0000003f3f3ff290 */ /* 0x000fe4000fffe03f */
[----:B------:R3:W-:Y:S01]  /*101d0*/  LDGSTS.E.BYPASS.LTC128B.128.ZFILL [R215+0x3100], [R20.64], P0 ;  /* 0x0310000014d77fae */ /* 0x0007e20008141d46 */
[----:B------:R-:W-:Y:S02]  /*101e0*/  ISETP.NE.U32.AND P0, PT, R5, RZ, PT ;  /* 0x000000ff0500720c */ /* 0x000fe40003f05070 */
[C---:B--2---:R-:W-:Y:S08]  /*101f0*/  HMMA.16816.F32.BF16 R4, R32.reuse, R8, RZ ;  /* 0x000000082004723c */ /* 0x044ff000000418ff */
[C---:B------:R-:W-:Y:S03]  /*10200*/  HMMA.16816.F32.BF16 R8, R32.reuse, R10, RZ ;  /* 0x0000000a2008723c */ /* 0x040fe600000418ff */
[----:B------:R2:W-:Y:S01]  /*10210*/  LDGSTS.E.BYPASS.LTC128B.128.ZFILL [R215+0x5100], [R14.64], P0 ;  /* 0x051000000ed77fae */ /* 0x0005e20008141d46 */
[----:B------:R-:W-:Y:S11]  /*10220*/  ISETP.NE.U32.AND P0, PT, R2, RZ, PT ;  /* 0x000000ff0200720c */ /* 0x000ff60003f05070 */
[----:B------:R-:W-:Y:S02]  /*10230*/  @!UPT UIADD3 URZ, URZ, URZ, URZ ;  /* 0x0000003f3f3ff290 */ /* 0x000fe4000fffe03f */
[----:B------:R2:W-:Y:S01]  /*10240*/  LDGSTS.E.BYPASS.LTC128B.128.ZFILL [R215+0x7100], [R12.64], P0 ;  /* 0x071000000cd77fae */ /* 0x0005e20008141d46 */
[----:B------:R-:W-:Y:S06]  /*10250*/  ISETP.GT.AND P0, PT, R214, R226, PT ;  /* 0x000000e2d600720c */ /* 0x000fec0003f04270 */
[----:B------:R-:W0:Y:S01]  /*10260*/  LDGDEPBAR ;  /* 0x00000000000079af */ /* 0x000e220000000000 */
[C---:B--2---:R-:W-:Y:S08]  /*10270*/  HMMA.16816.F32.BF16 R12, R32.reuse, R16, RZ ;  /* 0x00000010200c723c */ /* 0x044ff000000418ff */
[C---:B------:R-:W-:Y:S08]  /*10280*/  HMMA.16816.F32.BF16 R16, R32.reuse, R18, RZ ;  /* 0x000000122010723c */ /* 0x040ff000000418ff */
[C---:B-1-3--:R-:W-:Y:S08]  /*10290*/  HMMA.16816.F32.BF16 R20, R32.reuse, R24, RZ ;  /* 0x000000182014723c */ /* 0x04aff000000418ff */
        /* <DEDUP_REMOVED lines=16> */
[C---:B-1----:R-:W-:Y:S01]  /*103a0*/  HMMA.16816.F32.BF16 R4, R168.reuse, R176, R4 ;  /* 0x000000b0a804723c */ /* 0x042fe20000041804 */
[----:B------:R-:W-:Y:S07]  /*103b0*/  LDSM.16.M88.4 R188, [R192] ;  /* 0x00000000c0bc783b */ /* 0x000fee0000000200 */
        /* <DEDUP_REMOVED lines=10> */
[----:B------:R-:W2:Y:S07]  /*10460*/  LDSM.16.M88.4 R168, [R201+-0x5000] ;  /* 0xffb00000c9a8783b */ /* 0x000eae0000000200 */
[----:B------:R-:W3:Y:S01]  /*10470*/  LDSM.16.M88.4 R184, [R201+-0x4800] ;  /* 0xffb80000c9b8783b */ /* 0x000ee20000000200 */
[C---:B-1----:R-:W-:Y:S08]  /*10480*/  HMMA.16816.F32.BF16 R4, R172.reuse, R176, R4 ;  /* 0x000000b0ac04723c */ /* 0x042ff00000041804 */
        /* <DEDUP_REMOVED lines=11> */
[----:B------:R-:W4:Y:S01]  /*10540*/  LDSM.16.M88.4 R184, [R200+0x3800] ;  /* 0x00380000c8b8783b */ /* 0x000f220000000200 */
[C---:B-1----:R-:W-:Y:S08]  /*10550*/  HMMA.16816.F32.BF16 R4, R176.reuse, R180, R4 ;  /* 0x000000b4b004723c */ /* 0x042ff00000041804 */
[C---:B------:R-:W-:Y:S01]  /*10560*/  HMMA.16816.F32.BF16 R8, R176.reuse, R182, R8 ;  /* 0x000000b6b008723c */ /* 0x040fe20000041808 */
[----:B------:R-:W-:Y:S07]  /*10570*/  LDSM.16.M88.4 R180, [R0] ;  /* 0x0000000000b4783b */ /* 0x000fee0000000200 */
[C---:B--2---:R-:W-:Y:S08]  /*10580*/  HMMA.16816.F32.BF16 R12, R176.reuse, R168, R12 ;  /* 0x000000a8b00c723c */ /* 0x044ff0000004180c */
[C---:B------:R-:W-:Y:S01]  /*10590*/  HMMA.16816.F32.BF16 R16, R176.reuse, R170, R16 ;  /* 0x000000aab010723c */ /* 0x040fe20000041810 */
[----:B------:R-:W1:Y:S07]  /*105a0*/  LDSM.16.M88.4 R168, [R209+0x4000] ;  /* 0x00400000d1a8783b */ /* 0x000e6e0000000200 */
[C---:B---3--:R-:W-:Y:S08]  /*105b0*/  HMMA.16816.F32.BF16 R20, R176.reuse, R172, R20 ;  /* 0x000000acb014723c */ /* 0x048ff00000041814 */
[C---:B------:R-:W-:Y:S01]  /*105c0*/  HMMA.16816.F32.BF16 R24, R176.reuse, R174, R24 ;  /* 0x000000aeb018723c */ /* 0x040fe20000041818 */
[----:B------:R-:W2:Y:S07]  /*105d0*/  LDSM.16.M88.4 R172, [R132] ;  /* 0x0000000084ac783b */ /* 0x000eae0000000200 */
[C---:B----4-:R-:W-:Y:S08]  /*105e0*/  HMMA.16816.F32.BF16 R28, R176.reuse, R184, R28 ;  /* 0x000000b8b01c723c */ /* 0x050ff0000004181c */
[----:B------:R-:W-:Y:S01]  /*105f0*/  HMMA.16816.F32.BF16 R32, R176, R186, R32 ;  /* 0x000000bab020723c */ /* 0x000fe20000041820 */
[----:B------:R-:W3:Y:S07]  /*10600*/  LDSM.16.M88.4 R176, [R193] ;  /* 0x00000000c1b0783b */ /* 0x000eee0000000200 */
[----:B------:R-:W-:Y:S01]  /*10610*/  LDSM.16.M88.4 R184, [R202+0x2000] ;  /* 0x00200000cab8783b */ /* 0x000fe20000000200 */
[C---:B-1----:R-:W-:Y:S08]  /*10620*/  HMMA.16816.F32.BF16 R4, R168.reuse, R180, R4 ;  /* 0x000000b4a804723c */ /* 0x042ff00000041804 */
[C---:B------:R-:W-:Y:S01]  /*10630*/  HMMA.16816.F32.BF16 R8, R168.reuse, R182, R8 ;  /* 0x000000b6a808723c */ /* 0x040fe20000041808 */
[----:B------:R-:W1:Y:S07]  /*10640*/  LDSM.16.M88.4 R180, [R211+0x4000] ;  /* 0x00400000d3b4783b */ /* 0x000e6e0000000200 */
[C---:B--2---:R-:W-:Y:S08]  /*10650*/  HMMA.16816.F32.BF16 R12, R168.reuse, R172, R12 ;  /* 0x000000aca80c723c */ /* 0x044ff0000004180c */
[C---:B------:R-:W-:Y:S01]  /*10660*/  HMMA.16816.F32.BF16 R16, R168.reuse, R174, R16 ;  /* 0x000000aea810723c */ /* 0x040fe20000041810 */
[----:B------:R-:W2:Y:S07]  /*10670*/  LDSM.16.M88.4 R172, [R202+0x2800] ;  /* 0x00280000caac783b */ /* 0x000eae0000000200 */
[C---:B------:R-:W-:Y:S08]  /*10680*/  HMMA.16816.F32.BF16 R20, R168.reuse, R188, R20 ;  /* 0x000000bca814723c */ /* 0x040ff00000041814 */
[C---:B------:R-:W-:Y:S01]  /*10690*/  HMMA.16816.F32.BF16 R24, R168.reuse, R190, R24 ;  /* 0x000000bea818723c */ /* 0x040fe20000041818 */
[----:B------:R-:W4:Y:S07]  /*106a0*/  LDSM.16.M88.4 R188, [R202+0x3000] ;  /* 0x00300000cabc783b */ /* 0x000f2e0000000200 */
[C---:B---3--:R-:W-:Y:S08]  /*106b0*/  HMMA.16816.F32.BF16 R28, R168.reuse, R176, R28 ;  /* 0x000000b0a81c723c */ /* 0x048ff0000004181c */
[----:B------:R-:W-:Y:S01]  /*106c0*/  HMMA.16816.F32.BF16 R32, R168, R178, R32 ;  /* 0x000000b2a820723c */ /* 0x000fe20000041820 */
[----:B------:R-:W3:Y:S07]  /*106d0*/  LDSM.16.M88.4 R168, [R202+0x3800] ;  /* 0x00380000caa8783b */ /* 0x000eee0000000200 */
[C---:B-1----:R-:W-:Y:S01]  /*106e0*/  HMMA.16816.F32.BF16 R4, R180.reuse, R184, R4 ;  /* 0x000000b8b404723c */ /* 0x042fe20000041804 */
[----:B------:R-:W-:Y:S07]  /*106f0*/  LDSM.16.M88.4 R176, [R210+0x4000] ;  /* 0x00400000d2b0783b */ /* 0x000fee0000000200 */
[C---:B------:R-:W-:Y:S01]  /*10700*/  HMMA.16816.F32.BF16 R8, R180.reuse, R186, R8 ;  /* 0x000000bab408723c */ /* 0x040fe20000041808 */
[----:B------:R-:W1:Y:S07]  /*10710*/  LDSM.16.M88.4 R184, [R201+-0x4000] ;  /* 0xffc00000c9b8783b */ /* 0x000e6e0000000200 */
[C---:B--2---:R-:W-:Y:S08]  /*10720*/  HMMA.16816.F32.BF16 R12, R180.reuse, R172, R12 ;  /* 0x000000acb40c723c */ /* 0x044ff0000004180c */
[C---:B------:R-:W-:Y:S01]  /*10730*/  HMMA.16816.F32.BF16 R16, R180.reuse, R174, R16 ;  /* 0x000000aeb410723c */ /* 0x040fe20000041810 */
[----:B------:R-:W2:Y:S07]  /*10740*/  LDSM.16.M88.4 R172, [R201+-0x3800] ;  /* 0xffc80000c9ac783b */ /* 0x000eae0000000200 */
[C---:B----4-:R-:W-:Y:S08]  /*10750*/  HMMA.16816.F32.BF16 R20, R180.reuse, R188, R20 ;  /* 0x000000bcb414723c */ /* 0x050ff00000041814 */
[C---:B------:R-:W-:Y:S01]  /*10760*/  HMMA.16816.F32.BF16 R24, R180.reuse, R190, R24 ;  /* 0x000000beb418723c */ /* 0x040fe20000041818 */
[----:B------:R-:W4:Y:S07]  /*10770*/  LDSM.16.M88.4 R188, [R201+-0x3000] ;  /* 0xffd00000c9bc783b */ /* 0x000f2e0000000200 */
[C---:B---3--:R-:W-:Y:S08]  /*10780*/  HMMA.16816.F32.BF16 R28, R180.reuse, R168, R28 ;  /* 0x000000a8b41c723c */ /* 0x048ff0000004181c */
[----:B------:R-:W-:Y:S01]  /*10790*/  HMMA.16816.F32.BF16 R32, R180, R170, R32 ;  /* 0x000000aab420723c */ /* 0x000fe20000041820 */
[----:B------:R-:W3:Y:S07]  /*107a0*/  LDSM.16.M88.4 R168, [R201+-0x2800] ;  /* 0xffd80000c9a8783b */ /* 0x000eee0000000200 */
[C---:B-1----:R-:W-:Y:S01]  /*107b0*/  HMMA.16816.F32.BF16 R4, R176.reuse, R184, R4 ;  /* 0x000000b8b004723c */ /* 0x042fe20000041804 */
[----:B------:R-:W-:Y:S07]  /*107c0*/  LDSM.16.M88.4 R180, [R208+0x8000] ;  /* 0x00800000d0b4783b */ /* 0x000fee0000000200 */
[C---:B------:R-:W-:Y:S01]  /*107d0*/  HMMA.16816.F32.BF16 R8, R176.reuse, R186, R8 ;  /* 0x000000bab008723c */ /* 0x040fe20000041808 */
[----:B------:R-:W1:Y:S07]  /*107e0*/  LDSM.16.M88.4 R184, [R200+0x4000] ;  /* 0x00400000c8b8783b */ /* 0x000e6e0000000200 */
[C---:B--2---:R-:W-:Y:S08]  /*107f0*/  HMMA.16816.F32.BF16 R12, R176.reuse, R172, R12 ;  /* 0x000000acb00c723c */ /* 0x044ff0000004180c */
[C---:B------:R-:W-:Y:S01]  /*10800*/  HMMA.16816.F32.BF16 R16, R176.reuse, R174, R16 ;  /* 0x000000aeb010723c */ /* 0x040fe20000041810 */
[----:B------:R-:W2:Y:S07]  /*10810*/  LDSM.16.M88.4 R172, [R200+0x4800] ;  /* 0x00480000c8ac783b */ /* 0x000eae0000000200 */
[C---:B----4-:R-:W-:Y:S08]  /*10820*/  HMMA.16816.F32.BF16 R20, R176.reuse, R188, R20 ;  /* 0x000000bcb014723c */ /* 0x050ff00000041814 */
        /* <DEDUP_REMOVED lines=8> */
[----:B------:R-:W1:Y:S07]  /*108b0*/  LDSM.16.M88.4 R184, [R194] ;  /* 0x00000000c2b8783b */ /* 0x000e6e0000000200 */
[C---:B--2---:R-:W-:Y:S08]  /*108c0*/  HMMA.16816.F32.BF16 R12, R180.reuse, R172, R12 ;  /* 0x000000acb40c723c */ /* 0x044ff0000004180c */
[C---:B------:R-:W-:Y:S01]  /*108d0*/  HMMA.16816.F32.BF16 R16, R180.reuse, R174, R16 ;  /* 0x000000aeb410723c */ /* 0x040fe20000041810 */
[----:B------:R-:W2:Y:S07]  /*108e0*/  LDSM.16.M88.4 R172, [R195] ;  /* 0x00000000c3ac783b */ /* 0x000eae0000000200 */
[C---:B----4-:R-:W-:Y:S01]  /*108f0*/  HMMA.16816.F32.BF16 R20, R180.reuse, R188, R20 ;  /* 0x000000bcb414723c */ /* 0x050fe20000041814 */
[----:B------:R-:W4:Y:S07]  /*10900*/  LDSM.16.M88.4 R192, [R196] ;  /* 0x00000000c4c0783b */ /* 0x000f2e0000000200 */
[C---:B------:R-:W-:Y:S01]  /*10910*/  HMMA.16816.F32.BF16 R24, R180.reuse, R190, R24 ;  /* 0x000000beb418723c */ /* 0x040fe20000041818 */
[----:B------:R-:W5:Y:S07]  /*10920*/  LDSM.16.M88.4 R188, [R197] ;  /* 0x00000000c5bc783b */ /* 0x000f6e0000000200 */
[C---:B---3--:R-:W-:Y:S08]  /*10930*/  HMMA.16816.F32.BF16 R28, R180.reuse, R168, R28 ;  /* 0x000000a8b41c723c */ /* 0x048ff0000004181c */
[----:B------:R-:W-:Y:S01]  /*10940*/  HMMA.16816.F32.BF16 R32, R180, R170, R32 ;  /* 0x000000aab420723c */ /* 0x000fe20000041820 */
[----:B------:R-:W-:Y:S07]  /*10950*/  LDSM.16.M88.4 R168, [R211+0x8000] ;  /* 0x00800000d3a8783b */ /* 0x000fee0000000200 */
[C---:B-1----:R-:W-:Y:S01]  /*10960*/  HMMA.16816.F32.BF16 R4, R176.reuse, R184, R4 ;  /* 0x000000b8b004723c */ /* 0x042fe20000041804 */
[----:B------:R-:W1:Y:S07]  /*10970*/  LDSM.16.M88.4 R180, [R202+0x4000] ;  /* 0x00400000cab4783b */ /* 0x000e6e0000000200 */
[C---:B------:R-:W-:Y:S01]  /*10980*/  HMMA.16816.F32.BF16 R8, R176.reuse, R186, R8 ;  /* 0x000000bab008723c */ /* 0x040fe20000041808 */
[----:B------:R-:W3:Y:S07]  /*10990*/  LDSM.16.M88.4 R184, [R202+0x4800] ;  /* 0x00480000cab8783b */ /* 0x000eee0000000200 */
[C---:B--2---:R-:W-:Y:S08]  /*109a0*/  HMMA.16816.F32.BF16 R12, R176.reuse, R172, R12 ;  /* 0x000000acb00c723c */ /* 0x044ff0000004180c */
[C---:B------:R-:W-:Y:S01]  /*109b0*/  HMMA.16816.F32.BF16 R16, R176.reuse, R174, R16 ;  /* 0x000000aeb010723c */ /* 0x040fe20000041810 */
[----:B------:R-:W2:Y:S07]  /*109c0*/  LDSM.16.M88.4 R172, [R202+0x5000] ;  /* 0x00500000caac783b */ /* 0x000eae0000000200 */
[C---:B----4-:R-:W-:Y:S08]  /*109d0*/  HMMA.16816.F32.BF16 R20, R176.reuse, R192, R20 ;  /* 0x000000c0b014723c */ /* 0x050ff00000041814 */
[C---:B------:R-:W-:Y:S01]  /*109e0*/  HMMA.16816.F32.BF16 R24, R176.reuse, R194, R24 ;  /* 0x000000c2b018723c */ /* 0x040fe20000041818 */
[----:B------:R-:W-:Y:S07]  /*109f0*/  LDSM.16.M88.4 R192, [R201+-0x2000] ;  /* 0xffe00000c9c0783b */ /* 0x000fee0000000200 */
[C---:B-----5:R-:W-:Y:S08]  /*10a00*/  HMMA.16816.F32.BF16 R28, R176.reuse, R188, R28 ;  /* 0x000000bcb01c723c */ /* 0x060ff0000004181c */
[----:B------:R-:W-:Y:S01]  /*10a10*/  HMMA.16816.F32.BF16 R32, R176, R190, R32 ;  /* 0x000000beb020723c */ /* 0x000fe20000041820 */
[----:B------:R-:W4:Y:S07]  /*10a20*/  LDSM.16.M88.4 R176, [R202+0x5800] ;  /* 0x00580000cab0783b */ /* 0x000f2e0000000200 */
[C---:B-1----:R-:W-:Y:S01]  /*10a30*/  HMMA.16816.F32.BF16 R4, R168.reuse, R180, R4 ;  /* 0x000000b4a804723c */ /* 0x042fe20000041804 */
[----:B------:R-:W1:Y:S07]  /*10a40*/  LDSM.16.M88.4 R188, [R210+0x8000] ;  /* 0x00800000d2bc783b */ /* 0x000e6e0000000200 */
[C---:B------:R-:W-:Y:S01]  /*10a50*/  HMMA.16816.F32.BF16 R8, R168.reuse, R182, R8 ;  /* 0x000000b6a808723c */ /* 0x040fe20000041808 */
[----:B------:R-:W5:Y:S07]  /*10a60*/  LDSM.16.M88.4 R180, [R201+-0x1800] ;  /* 0xffe80000c9b4783b */ /* 0x000f6e0000000200 */
[C---:B---3--:R-:W-:Y:S08]  /*10a70*/  HMMA.16816.F32.BF16 R12, R168.reuse, R184, R12 ;  /* 0x000000b8a80c723c */ /* 0x048ff0000004180c */
[C---:B------:R-:W-:Y:S01]  /*10a80*/  HMMA.16816.F32.BF16 R16, R168.reuse, R186, R16 ;  /* 0x000000baa810723c */ /* 0x040fe20000041810 */
[----:B------:R-:W3:Y:S07]  /*10a90*/  LDSM.16.M88.4 R184, [R201+-0x1000] ;  /* 0xfff00000c9b8783b */ /* 0x000eee0000000200 */
[C---:B--2---:R-:W-:Y:S08]  /*10aa0*/  HMMA.16816.F32.BF16 R20, R168.reuse, R172, R20 ;  /* 0x000000aca814723c */ /* 0x044ff00000041814 */
[C---:B------:R-:W-:Y:S01]  /*10ab0*/  HMMA.16816.F32.BF16 R24, R168.reuse, R174, R24 ;  /* 0x000000aea818723c */ /* 0x040fe20000041818 */
[----:B------:R-:W-:Y:S07]  /*10ac0*/  LDSM.16.M88.4 R172, [R208+0xc000] ;  /* 0x00c00000d0ac783b */ /* 0x000fee0000000200 */
[C---:B----4-:R-:W-:Y:S08]  /*10ad0*/  HMMA.16816.F32.BF16 R28, R168.reuse, R176, R28 ;  /* 0x000000b0a81c723c */ /* 0x050ff0000004181c */
[----:B------:R-:W-:Y:S01]  /*10ae0*/  HMMA.16816.F32.BF16 R32, R168, R178, R32 ;  /* 0x000000b2a820723c */ /* 0x000fe20000041820 */
[----:B------:R-:W2:Y:S07]  /*10af0*/  LDSM.16.M88.4 R168, [R201+-0x800] ;  /* 0xfff80000c9a8783b */ /* 0x000eae0000000200 */
[C---:B-1----:R-:W-:Y:S01]  /*10b00*/  HMMA.16816.F32.BF16 R4, R188.reuse, R192, R4 ;  /* 0x000000c0bc04723c */ /* 0x042fe20000041804 */
[----:B------:R-:W1:Y:S07]  /*10b10*/  LDSM.16.M88.4 R176, [R200+0x6000] ;  /* 0x00600000c8b0783b */ /* 0x000e6e0000000200 */
[C---:B------:R-:W-:Y:S01]  /*10b20*/  HMMA.16816.F32.BF16 R8, R188.reuse, R194, R8 ;  /* 0x000000c2bc08723c */ /* 0x040fe20000041808 */
[----:B------:R-:W4:Y:S07]  /*10b30*/  LDSM.16.M88.4 R192, [R200+0x6800] ;  /* 0x00680000c8c0783b */ /* 0x000f2e0000000200 */
[C---:B-----5:R-:W-:Y:S08]  /*10b40*/  HMMA.16816.F32.BF16 R12, R188.reuse, R180, R12 ;  /* 0x000000b4bc0c723c */ /* 0x060ff0000004180c */
[C---:B------:R-:W-:Y:S01]  /*10b50*/  HMMA.16816.F32.BF16 R16, R188.reuse, R182, R16 ;  /* 0x000000b6bc10723c */ /* 0x040fe20000041810 */
[----:B------:R-:W5:Y:S07]  /*10b60*/  LDSM.16.M88.4 R180, [R200+0x7000] ;  /* 0x00700000c8b4783b */ /* 0x000f6e0000000200 */
[C---:B---3--:R-:W-:Y:S08]  /*10b70*/  HMMA.16816.F32.BF16 R20, R188.reuse, R184, R20 ;  /* 0x000000b8bc14723c */ /* 0x048ff00000041814 */
[C---:B------:R-:W-:Y:S01]  /*10b80*/  HMMA.16816.F32.BF16 R24, R188.reuse, R186, R24 ;  /* 0x000000babc18723c */ /* 0x040fe20000041818 */
[----:B------:R-:W3:Y:S07]  /*10b90*/  LDSM.16.M88.4 R184, [R200+0x7800] ;  /* 0x00780000c8b8783b */ /* 0x000eee0000000200 */
[C---:B--2---:R-:W-:Y:S08]  /*10ba0*/  HMMA.16816.F32.BF16 R28, R188.reuse, R168, R28 ;  /* 0x000000a8bc1c723c */ /* 0x044ff0000004181c */
[----:B------:R-:W-:Y:S01]  /*10bb0*/  HMMA.16816.F32.BF16 R32, R188, R170, R32 ;  /* 0x000000aabc20723c */ /* 0x000fe20000041820 */
[----:B------:R-:W-:Y:S07]  /*10bc0*/  LDSM.16.M88.4 R168, [R209+0xc000] ;  /* 0x00c00000d1a8783b */ /* 0x000fee0000000200 */
[C---:B-1----:R-:W-:Y:S01]  /*10bd0*/  HMMA.16816.F32.BF16 R4, R172.reuse, R176, R4 ;  /* 0x000000b0ac04723c */ /* 0x042fe20000041804 */
[----:B------:R-:W-:Y:S07]  /*10be0*/  LDSM.16.M88.4 R188, [R199] ;  /* 0x00000000c7bc783b */ /* 0x000fee0000000200 */
[C---:B------:R-:W-:Y:S01]  /*10bf0*/  HMMA.16816.F32.BF16 R8, R172.reuse, R178, R8 ;  /* 0x000000b2ac08723c */ /* 0x040fe20000041808 */
[----:B------:R-:W1:Y:S07]  /*10c00*/  LDSM.16.M88.4 R176, [R198] ;  /* 0x00000000c6b0783b */ /* 0x000e6e0000000200 */
[C---:B----4-:R-:W-:Y:S01]  /*10c10*/  HMMA.16816.F32.BF16 R12, R172.reuse, R192, R12 ;  /* 0x000000c0ac0c723c */ /* 0x050fe2000004180c */
[----:B------:R-:W2:Y:S07]  /*10c20*/  LDSM.16.M88.4 R196, [R207] ;  /* 0x00000000cfc4783b */ /* 0x000eae0000000200 */
[C---:B------:R-:W-:Y:S01]  /*10c30*/  HMMA.16816.F32.BF16 R16, R172.reuse, R194, R16 ;  /* 0x000000c2ac10723c */ /* 0x040fe20000041810 */
[----:B------:R-:W4:Y:S07]  /*10c40*/  LDSM.16.M88.4 R192, [R212] ;  /* 0x00000000d4c0783b */ /* 0x000f2e0000000200 */
[C---:B-----5:R-:W-:Y:S08]  /*10c50*/  HMMA.16816.F32.BF16 R20, R172.reuse, R180, R20 ;  /* 0x000000b4ac14723c */ /* 0x060ff00000041814 */
[C---:B------:R-:W-:Y:S01]  /*10c60*/  HMMA.16816.F32.BF16 R24, R172.reuse, R182, R24 ;  /* 0x000000b6ac18723c */ /* 0x040fe20000041818 */
[----:B------:R-:W-:Y:S07]  /*10c70*/  LDSM.16.M88.4 R180, [R202+0x6000] ;  /* 0x00600000cab4783b */ /* 0x000fee0000000200 */
[C---:B---3--:R-:W-:Y:S08]  /*10c80*/  HMMA.16816.F32.BF16 R28, R172.reuse, R184, R28 ;  /* 0x000000b8ac1c723c */ /* 0x048ff0000004181c */
[----:B------:R-:W-:Y:S01]  /*10c90*/  HMMA.16816.F32.BF16 R32, R172, R186, R32 ;  /* 0x000000baac20723c */ /* 0x000fe20000041820 */
[----:B------:R-:W3:Y:S07]  /*10ca0*/  LDSM.16.M88.4 R172, [R211+0xc000] ;  /* 0x00c00000d3ac783b */ /* 0x000eee0000000200 */
[C---:B-1----:R-:W-:Y:S01]  /*10cb0*/  HMMA.16816.F32.BF16 R4, R168.reuse, R176, R4 ;  /* 0x000000b0a804723c */ /* 0x042fe20000041804 */
[----:B------:R-:W-:Y:S07]  /*10cc0*/  LDSM.16.M88.4 R184, [R202+0x7000] ;  /* 0x00700000cab8783b */ /* 0x000fee0000000200 */
[C---:B------:R-:W-:Y:S01]  /*10cd0*/  HMMA.16816.F32.BF16 R8, R168.reuse, R178, R8 ;  /* 0x000000b2a808723c */ /* 0x040fe20000041808 */
[----:B------:R-:W1:Y:S07]  /*10ce0*/  LDSM.16.M88.4 R176, [R202+0x6800] ;  /* 0x00680000cab0783b */ /* 0x000e6e0000000200 */
[C---:B------:R-:W-:Y:S08]  /*10cf0*/  HMMA.16816.F32.BF16 R12, R168.reuse, R188, R12 ;  /* 0x000000bca80c723c */ /* 0x040ff0000004180c */
[C---:B------:R-:W-:Y:S01]  /*10d00*/  HMMA.16816.F32.BF16 R16, R168.reuse, R190, R16 ;  /* 0x000000bea810723c */ /* 0x040fe20000041810 */
[----:B------:R-:W-:Y:S07]  /*10d10*/  LDSM.16.M88.4 R188, [R210+0xc000] ;  /* 0x00c00000d2bc783b */ /* 0x000fee0000000200 */
[C---:B--2---:R-:W-:Y:S08]  /*10d20*/  HMMA.16816.F32.BF16 R20, R168.reuse, R196, R20 ;  /* 0x000000c4a814723c */ /* 0x044ff00000041814 */
[C---:B------:R-:W-:Y:S08]  /*10d30*/  HMMA.16816.F32.BF16 R24, R168.reuse, R198, R24 ;  /* 0x000000c6a818723c */ /* 0x040ff00000041818 */
[C---:B----4-:R-:W-:Y:S08]  /*10d40*/  HMMA.16816.F32.BF16 R28, R168.reuse, R192, R28 ;  /* 0x000000c0a81c723c */ /* 0x050ff0000004181c */
[----:B------:R-:W-:Y:S01]  /*10d50*/  HMMA.16816.F32.BF16 R32, R168, R194, R32 ;  /* 0x000000c2a820723c */ /* 0x000fe20000041820 */
[----:B------:R-:W2:Y:S07]  /*10d60*/  LDSM.16.M88.4 R168, [R202+0x7800] ;  /* 0x00780000caa8783b */ /* 0x000eae0000000200 */
[C---:B---3--:R-:W-:Y:S01]  /*10d70*/  HMMA.16816.F32.BF16 R4, R172.reuse, R180, R4 ;  /* 0x000000b4ac04723c */ /* 0x048fe20000041804 */
[----:B------:R-:W3:Y:S07]  /*10d80*/  LDSM.16.M88.4 R192, [R201] ;  /* 0x00000000c9c0783b */ /* 0x000eee0000000200 */
[C---:B------:R-:W-:Y:S08]  /*10d90*/  HMMA.16816.F32.BF16 R8, R172.reuse, R182, R8 ;  /* 0x000000b6ac08723c */ /* 0x040ff00000041808 */
[C---:B-1----:R-:W-:Y:S08]  /*10da0*/  HMMA.16816.F32.BF16 R12, R172.reuse, R176, R12 ;  /* 0x000000b0ac0c723c */ /* 0x042ff0000004180c */
[C---:B------:R-:W-:Y:S08]  /*10db0*/  HMMA.16816.F32.BF16 R16, R172.reuse, R178, R16 ;  /* 0x000000b2ac10723c */ /* 0x040ff00000041810 */
[C---:B------:R-:W-:Y:S08]  /*10dc0*/  HMMA.16816.F32.BF16 R20, R172.reuse, R184, R20 ;  /* 0x000000b8ac14723c */ /* 0x040ff00000041814 */
[C---:B------:R-:W-:Y:S08]  /*10dd0*/  HMMA.16816.F32.BF16 R24, R172.reuse, R186, R24 ;  /* 0x000000baac18723c */ /* 0x040ff00000041818 */
[C---:B--2---:R-:W-:Y:S08]  /*10de0*/  HMMA.16816.F32.BF16 R28, R172.reuse, R168, R28 ;  /* 0x000000a8ac1c723c */ /* 0x044ff0000004181c */
[----:B------:R-:W-:Y:S01]  /*10df0*/  HMMA.16816.F32.BF16 R32, R172, R170, R32 ;  /* 0x000000aaac20723c */ /* 0x000fe20000041820 */
[----:B------:R-:W1:Y:S07]  /*10e00*/  LDSM.16.M88.4 R168, [R201+0x800] ;  /* 0x00080000c9a8783b */ /* 0x000e6e0000000200 */
[C---:B---3--:R-:W-:Y:S08]  /*10e10*/  HMMA.16816.F32.BF16 R4, R188.reuse, R192, R4 ;  /* 0x000000c0bc04723c */ /* 0x048ff00000041804 */
[C---:B------:R-:W-:Y:S11]  /*10e20*/  HMMA.16816.F32.BF16 R8, R188.reuse, R194, R8 ;  /* 0x000000c2bc08723c */ /* 0x040ff60000041808 */
[----:B------:R-:W-:Y:S05]  /*10e30*/  @!UPT UIADD3 URZ, URZ, URZ, URZ ;  /* 0x0000003f3f3ff290 */ /* 0x000fea000fffe03f */
[----:B------:R-:W-:Y:S04]  /*10e40*/  FMUL.FTZ R0, R4, c[0x0][0x320] ;  /* 0x0000c80004007a20 */ /* 0x000fe80000410000 */
[----:B------:R2:W3:Y:S04]  /*10e50*/  MUFU.TANH R192, R0 ;  /* 0x0000000000c07308 */ /* 0x0004e80000002400 */
[----:B------:R-:W-:Y:S01]  /*10e60*/  FMUL.FTZ R2, R11, c[0x0][0x320] ;  /* 0x0000c8000b027a20 */ /* 0x000fe20000410000 */
[C---:B-1----:R-:W-:Y:S05]  /*10e70*/  HMMA.16816.F32.BF16 R12, R188.reuse, R168, R12 ;  /* 0x000000a8bc0c723c */ /* 0x042fea000004180c */
[----:B------:R1:W4:Y:S03]  /*10e80*/  MUFU.TANH R193, R2 ;  /* 0x0000000200c17308 */ /* 0x0003260000002400 */
[C---:B------:R-:W-:Y:S04]  /*10e90*/  HMMA.16816.F32.BF16 R16, R188.reuse, R170, R16 ;  /* 0x000000aabc10723c */ /* 0x040fe80000041810 */
[----:B--2---:R-:W-:Y:S04]  /*10ea0*/  FMUL.FTZ R0, R5, c[0x0][0x320] ;  /* 0x0000c80005007a20 */ /* 0x004fe80000410000 */
[----:B------:R2:W2:Y:S11]  /*10eb0*/  MUFU.TANH R187, R0 ;  /* 0x0000000000bb7308 */ /* 0x0004b60000002400 */
[----:B------:R-:W-:Y:S05]  /*10ec0*/  @!UPT UIADD3 URZ, URZ, URZ, URZ ;  /* 0x0000003f3f3ff290 */ /* 0x000fea000fffe03f */
[----:B-1----:R-:W-:Y:S02]  /*10ed0*/  FMUL.FTZ R2, R19, c[0x0][0x320] ;  /* 0x0000c80013027a20 */ /* 0x002fe40000410000 */
[----:B------:R-:W-:Y:S02]  /*10ee0*/  FMUL.FTZ R3, R18, c[0x0][0x320] ;  /* 0x0000c80012037a20 */ /* 0x000fe40000410000 */
[----:B------:R-:W1:Y:S10]  /*10ef0*/  MUFU.TANH R181, R2 ;  /* 0x0000000200b57308 */ /* 0x000e740000002400 */
[----:B------:R-:W1:Y:S01]  /*10f00*/  MUFU.TANH R182, R3 ;  /* 0x0000000300b67308 */ /* 0x000e620000002400 */
[----:B--2---:R-:W-:Y:S09]  /*10f10*/  FMUL.FTZ R0, R6, c[0x0][0x320] ;  /* 0x0000c80006007a20 */ /* 0x004ff20000410000 */
[----:B------:R2:W1:Y:S02]  /*10f20*/  MUFU.TANH R196, R0 ;  /* 0x0000000000c47308 */ /* 0x0004640000002400 */
[----:B--2---:R-:W-:Y:S02]  /*10f30*/  FMUL.FTZ R0, R7, c[0x0][0x320] ;  /* 0x0000c80007007a20 */ /* 0x004fe40000410000 */
[----:B------:R-:W2:Y:S06]  /*10f40*/  LDSM.16.M88.4 R4, [R201+0x1000] ;  /* 0x00100000c904783b */ /* 0x000eac0000000200 */
[----:B------:R5:W1:Y:S02]  /*10f50*/  MUFU.TANH R195, R0 ;  /* 0x0000000000c37308 */ /* 0x000a640000002400 */
[----:B-----5:R-:W-:Y:S08]  /*10f60*/  FMUL.FTZ R0, R8, c[0x0][0x320] ;  /* 0x0000c80008007a20 */ /* 0x020ff00000410000 */
[----:B------:R5:W1:Y:S01]  /*10f70*/  MUFU.TANH R184, R0 ;  /* 0x0000000000b87308 */ /* 0x000a620000002400 */
[C---:B--2---:R-:W-:Y:S08]  /*10f80*/  HMMA.16816.F32.BF16 R20, R188.reuse, R4, R20 ;  /* 0x00000004bc14723c */ /* 0x044ff00000041814 */
[C---:B------:R-:W-:Y:S04]  /*10f90*/  HMMA.16816.F32.BF16 R24, R188.reuse, R6, R24 ;  /* 0x00000006bc18723c */ /* 0x040fe80000041818 */
[----:B-----5:R-:W-:Y:S04]  /*10fa0*/  FMUL.FTZ R0, R9, c[0x0][0x320] ;  /* 0x0000c80009007a20 */ /* 0x020fe80000410000 */
[----:B------:R2:W1:Y:S04]  /*10fb0*/  MUFU.TANH R183, R0 ;  /* 0x0000000000b77308 */ /* 0x0004680000002400 */
[----:B--2---:R-:W-:Y:S02]  /*10fc0*/  FMUL.FTZ R0, R10, c[0x0][0x320] ;  /* 0x0000c8000a007a20 */ /* 0x004fe40000410000 */
[----:B------:R-:W2:Y:S01]  /*10fd0*/  LDSM.16.M88.4 R8, [R201+0x1800] ;  /* 0x00180000c908783b */ /* 0x000ea20000000200 */
[----:B------:R-:W-:Y:S04]  /*10fe0*/  DEPBAR.LE SB0, 0x0 ;  /* 0x000080000000791a */ /* 0x000fe80000000000 */
[----:B------:R5:W1:Y:S02]  /*10ff0*/  MUFU.TANH R194, R0 ;  /* 0x0000000000c27308 */ /* 0x000a640000002400 */
[----:B------:R-:W-:Y:S01]  /*11000*/  BAR.SYNC.DEFER_BLOCKING 0x0 ;  /* 0x0000000000007b1d */ /* 0x000fe20000010000 */
[----:B-----5:R-:W-:Y:S07]  /*11010*/  FMUL.FTZ R0, R12, c[0x0][0x320] ;  /* 0x0000c8000c007a20 */ /* 0x020fee0000410000 */
        /* <DEDUP_REMOVED lines=46> */
[----:B---34-:R-:W-:Y:S01]  /*11300*/  SHF.R.S32.HI R6, RZ, 0x1f, R222 ;  /* 0x0000001fff067819 */ /* 0x018fe200000114de */
        /* <DEDUP_REMOVED lines=12> */
[----:B--2---:R-:W-:Y:S01]  /*113d0*/  IMAD.MOV.U32 R0, RZ, RZ, R2 ;  /* 0x000000ffff007224 */ /* 0x004fe200078e0002 */
        /* <DEDUP_REMOVED lines=28> */
.L_x_2231:
[----:B------:R-:W-:-:S05]  /*115a0*/  BRA.DIV ~URZ, `(.L_x_2123) ;  /* 0x0000a9727f007947 */ /* 0x000fca000b800000 */
[----:B------:R-:W4:Y:S01]  /*115b0*/  SHFL.IDX PT, R0, R8, RZ, 0x181f ;  /* 0x00181fff08007589 */ /* 0x000f2200000e0000 */
[C---:B------:R-:W-:Y:S04]  /*115c0*/  IADD3 R2, -R213.reuse, 0x10, RZ ;  /* 0x00000010d5027810 */ /* 0x040fe80007ffe1ff */
[----:B------:R-:W-:Y:S04]  /*115d0*/  LOP3.LUT R2, R2, 0xf, RZ, 0xc0, !PT ;  /* 0x0000000f02027812 */ /* 0x000fe800078ec0ff */
[----:B----4-:R-:W-:Y:S04]  /*115e0*/  IADD3 R6, P1, P0, R2, R0, R21 ;  /* 0x0000000002067210 */ /* 0x010fe8000783e015 */
[----:B---3--:R-:W-:Y:S02]  /*115f0*/  IADD3.X R7, RZ, R4, R9, P1, P0 ;  /* 0x00000004ff077210 */ /* 0x008fe40000fe0409 */
[----:B------:R-:W-:Y:S11]  /*11600*/  ISETP.NE.U32.AND P0, PT, R213, RZ, PT ;  /* 0x000000ffd500720c */ /* 0x000ff60003f05070 */
[----:B------:R-:W-:Y:S02]  /*11610*/  @!UPT UIADD3 URZ, URZ, URZ, URZ ;  /* 0x0000003f3f3ff290 */ /* 0x000fe4000fffe03f */
[----:B------:R-:W-:Y:S01]  /*11620*/  @!PT LDS RZ, [RZ] ;  /* 0x00000000fffff984 */ /* 0x000fe20000000800 */
[----:B------:R-:W-:Y:S01]  /*11630*/  @!PT LDS RZ, [RZ] ;  /* 0x00000000fffff984 */ /* 0x000fe20000000800 */
[----:B------:R3:W-:Y:S01]  /*11640*/  LDGSTS.E.BYPASS.LTC128B.128.ZFILL [R215+0x8100], [R6.64], P0 ;  /* 0x0810000006d77fae */ /* 0x0007e20008141d46 */
[----:B------:R-:W-:Y:S05]  /*11650*/  IADD3 R2, P0, R0, R22, RZ ;  /* 0x0000001600027210 */ /* 0x000fea0007f1e0ff */
[----:B------:R-:W-:Y:S05]  /*11660*/  IMAD.X R3, R4, 0x1, R10, P0 ;  /* 0x0000000104037824 */ /* 0x000fea00000e060a */
[----:B------:R4:W-:Y:S02]  /*11670*/  LDGSTS.E.BYPASS.LTC128B.128 [R215+0xa100], [R2.64], !P5 ;  /* 0x0a10000002d77fae */ /* 0x0009e4000e901d46 */
[----:B----4-:R-:W-:Y:S05]  /*11680*/  IADD3 R2, P0, R0, R23, RZ ;  /* 0x0000001700027210 */ /* 0x010fea0007f1e0ff */
[----:B------:R-:W-:Y:S05]  /*11690*/  IMAD.X R3, R4, 0x1, R11, P0 ;  /* 0x0000000104037824 */ /* 0x000fea00000e060b */
[----:B------:R4:W-:Y:S02]  /*116a0*/  LDGSTS.E.BYPASS.LTC128B.128 [R215+0xc100], [R2.64], !P4 ;  /* 0x0c10000002d77fae */ /* 0x0009e4000e101d46 */
[----:B----4-:R-:W-:Y:S02]  /*116b0*/  IADD3 R2, P0, R0, R24, RZ ;  /* 0x0000001800027210 */ /* 0x010fe40007f1e0ff */
[----:B------:R3:W4:Y:S03]  /*116c0*/  SHFL.IDX PT, R0, R8, 0x1, 0x181f ;  /* 0x00381f0008007f89 */ /* 0x00072600000e0000 */
[----:B------:R-:W-:Y:S02]  /*116d0*/  IMAD.X R3, R4, 0x1, R12, P0 ;  /* 0x0000000104037824 */ /* 0x000fe400000e060c */
[----:B------:R3:W2:Y:S04]  /*116e0*/  SHFL.IDX PT, R4, R5, 0x1, 0x181f ;  /* 0x00381f0005047f89 */ /* 0x0006a800000e0000 */
[----:B------:R3:W-:Y:S02]  /*116f0*/  LDGSTS.E.BYPASS.LTC128B.128 [R215+0xe100], [R2.64], !P3 ;  /* 0x0e10000002d77fae */ /* 0x0007e4000d901d46 */
.L_x_2232:
[C---:B---3--:R-:W-:Y:S02]  /*11700*/  IADD3 R2, -R213.reuse, 0x10, RZ ;  /* 0x00000010d5027810 */ /* 0x048fe40007ffe1ff */
[----:B------:R-:W-:Y:S02]  /*11710*/  ISETP.NE.U32.AND P0, PT, R213, RZ, PT ;  /* 0x000000ffd500720c */ /* 0x000fe40003f05070 */
[----:B------:R-:W-:Y:S04]  /*11720*/  LOP3.LUT R2, R2, 0xf, RZ, 0xc0, !PT ;  /* 0x0000000f02027812 */ /* 0x000fe800078ec0ff */
[----:B----4-:R-:W-:Y:S04]  /*11730*/  IADD3 R2, P2, P1, R2, R0, R21 ;  /* 0x0000000002027210 */ /* 0x010fe8000795e015 */
[----:B--2---:R-:W-:Y:S05]  /*11740*/  IADD3.X R3, RZ, R4, R9, P2, P1 ;  /* 0x00000004ff037210 */ /* 0x004fea00017e2409 */
[----:B------:R-:W-:Y:S01]  /*11750*/  @!PT LDS RZ, [RZ] ;  /* 0x00000000fffff984 */ /* 0x000fe20000000800 */
[----:B------:R-:W-:Y:S01]  /*11760*/  @!PT LDS RZ, [RZ] ;  /* 0x00000000fffff984 */ /* 0x000fe20000000800 */
[----:B------:R-:W-:Y:S01]  /*11770*/  @!PT LDS RZ, [RZ] ;  /* 0x00000000fffff984 */ /* 0x000fe20000000800 */
[----:B------:R2:W-:Y:S01]  /*11780*/  LDGSTS.E.BYPASS.LTC128B.128.ZFILL [R215+0x9100], [R2.64], P0 ;  /* 0x0910000002d77fae */ /* 0x0005e20008141d46 */
[----:B------:R-:W-:Y:S05]  /*11790*/  IADD3 R8, P0, R0, R22, RZ ;  /* 0x0000001600087210 */ /* 0x000fea0007f1e0ff */
        /* <DEDUP_REMOVED lines=8> */
.L_x_2121:
[----:B---34-:R-:W-:Y:S05]  /*11820*/  BSYNC B0 ;  /* 0x0000000000007941 */ /* 0x018fea0003800000 */
.L_x_2120:
        /* <DEDUP_REMOVED lines=14> */
.L_x_2233:
[----:B------:R-:W-:Y:S02]  /*11910*/  IMAD.MOV.U32 R2, RZ, RZ, c[0x0][0x32c] ;  /* 0x0000cb00ff027624 */ /* 0x000fe400078e00ff */
[----:B------:R-:W-:Y:S03]  /*11920*/  IMAD.IADD R6, R6, 0x1, R0 ;  /* 0x0000000106067824 */ /* 0x000fe600078e0200 */
[----:B------:R-:W-:Y:S02]  /*11930*/  ISETP.GE.AND P0, PT, R2, 0x1, PT ;  /* 0x000000010200780c */ /* 0x000fe40003f06270 */
[-C--:B---3--:R-:W-:Y:S02]  /*11940*/  IADD3 R2, R7, R3.reuse, RZ ;  /* 0x0000000307027210 */ /* 0x088fe40007ffe0ff */
[----:B------:R-:W-:Y:S09]  /*11950*/  IADD3 R0, R6, R3, RZ ;  /* 0x0000000306007210 */ /* 0x000ff20007ffe0ff */
        /* <DEDUP_REMOVED lines=14> */
.L_x_2127:
[----:B------:R-:W-:Y:S04]  /*11a40*/  MOV R8, 0x1 ;  /* 0x0000000100087802 */ /* 0x000fe80000000f00 */
[----:B------:R-:W-:Y:S11]  /*11a50*/  ISETP.NE.AND P0, PT, R8, c[0x0][0x32c], PT ;  /* 0x0000cb0008007a0c */ /* 0x000ff60003f05270 */
[----:B------:R-:W-:Y:S02]  /*11a60*/  @!UPT UIADD3 URZ, URZ, URZ, URZ ;  /* 0x0000003f3f3ff290 */ /* 0x000fe4000fffe03f */
[----:B------:R-:W-:Y:S05]  /*11a70*/  @P0 IMAD.HI.U32 R8, R3, c[0x0][0x330], RZ ;  /* 0x0000cc0003080a27 */ /* 0x000fea00078e00ff */
[----:B------:R-:W-:Y:S02]  /*11a80*/  @P0 SHF.R.U32.HI R3, RZ, c[0x0][0x334], R8 ;  /* 0x0000cd00ff030a19 */ /* 0x000fe40000011608 */
.L_x_2128:
[----:B------:R-:W-:Y:S05]  /*11a90*/  BSYNC B0 ;  /* 0x0000000000007941 */ /* 0x000fea0003800000 */
.L_x_2126:
[----:B------:R-:W-:Y:S04]  /*11aa0*/  IMAD R3, R3, c[0x0][0x32c], -R5 ;  /* 0x0000cb0003037a24 */ /* 0x000fe800078e0a05 */
[----:B------:R-:W-:Y:S05]  /*11ab0*/  IMAD.IADD R3, R3, 0x1, -R231 ;  /* 0x0000000103037824 */ /* 0x000fea00078e0ae7 */
[----:B------:R-:W-:Y:S02]  /*11ac0*/  IMNMX R0, R0, R3, !PT ;  /* 0x0000000300007217 */ /* 0x000fe40007800200 */
[----:B------:R-:W-:Y:S04]  /*11ad0*/  IADD3 R3, R3, c[0x0][0x32c], RZ ;  /* 0x0000cb0003037a10 */ /* 0x000fe80007ffe0ff */
[----:B------:R-:W-:Y:S02]  /*11ae0*/  IMNMX R2, R2, R3, PT ;  /* 0x0000000302027217 */ /* 0x000fe40003800200 */
.L_x_2125:
[----:B------:R-:W-:Y:S04]  /*11af0*/  ISETP.GT.AND P1, PT, R214, -0x1, PT ;  /* 0xffffffffd600780c */ /* 0x000fe80003f24270 */
[C---:B------:R-:W-:Y:S02]  /*11b00*/  ISETP.GT.AND P2, PT, R0.reuse, RZ, P1 ;  /* 0x000000ff0000720c */ /* 0x040fe40000f44270 */
        /* <DEDUP_REMOVED lines=9> */
[----:B-1----:R-:W-:Y:S02]  /*11ba0*/  FSEL R168, R184, -INF , !P2 ;  /* 0xff800000b8a87808 */ /* 0x002fe40005000000 */
        /* <DEDUP_REMOVED lines=39> */
.L_x_2234:
        /* <DEDUP_REMOVED lines=19> */
.L_x_2132:
[----:B-12---:R-:W-:Y:S04]  /*11f50*/  MOV R4, 0x1 ;  /* 0x0000000100047802 */ /* 0x006fe80000000f00 */
[----:B------:R-:W-:Y:S11]  /*11f60*/  ISETP.NE.AND P0, PT, R4, c[0x0][0x32c], PT ;  /* 0x0000cb0004007a0c */ /* 0x000ff60003f05270 */
[----:B------:R-:W-:Y:S02]  /*11f70*/  @!UPT UIADD3 URZ, URZ, URZ, URZ ;  /* 0x0000003f3f3ff290 */ /* 0x000fe4000fffe03f */
[----:B------:R-:W-:Y:S05]  /*11f80*/  @P0 IMAD.HI.U32 R4, R3, c[0x0][0x330], RZ ;  /* 0x0000cc0003040a27 */ /* 0x000fea00078e00ff */
[----:B------:R-:W-:Y:S02]  /*11f90*/  @P0 SHF.R.U32.HI R3, RZ, c[0x0][0x334], R4 ;  /* 0x0000cd00ff030a19 */ /* 0x000fe40000011604 */
.L_x_2133:
[----:B------:R-:W-:Y:S05]  /*11fa0*/  BSYNC B0 ;  /* 0x0000000000007941 */ /* 0x000fea0003800000 */
.L_x_2131:
[----:B------:R-:W-:Y:S04]  /*11fb0*/  IMAD R5, R3, c[0x0][0x32c], -R5 ;  /* 0x0000cb0003057a24 */ /* 0x000fe800078e0a05 */
[----:B------:R-:W-:Y:S05]  /*11fc0*/  IMAD.IADD R3, R5, 0x1, -R231 ;  /* 0x0000000105037824 */ /* 0x000fea00078e0ae7 */
[----:B------:R-:W-:Y:S02]  /*11fd0*/  IMNMX R0, R0, R3, !PT ;  /* 0x0000000300007217 */ /* 0x000fe40007800200 */
[----:B------:R-:W-:Y:S04]  /*11fe0*/  IADD3 R3, R3, c[0x0][0x32c], RZ ;  /* 0x0000cb0003037a10 */ /* 0x000fe80007ffe0ff */
[----:B------:R-:W-:Y:S02]  /*11ff0*/  IMNMX R2, R2, R3, PT ;  /* 0x0000000302027217 */ /* 0x000fe40003800200 */
.L_x_2130:
        /* <DEDUP_REMOVED lines=82> */
.L_x_2235:
[----:B-12---:R-:W-:Y:S01]  /*12520*/  FMNMX.FTZ R4, R4, R0, !PT ;  /* 0x0000000004047209 */ /* 0x006fe20007810000 */
[----:B------:R-:W-:-:S05]  /*12530*/  BRA.DIV ~URZ, `(.L_x_2135) ;  /* 0x00009d527f007947 */ /* 0x000fca000b800000 */
[----:B------:R-:W1:Y:S02]  /*12540*/  SHFL.BFLY PT, R0, R4, 0x1, 0x1f ;  /* 0x0c201f0004007f89 */ /* 0x000e6400000e0000 */
[----:B-1----:R-:W-:Y:S02]  /*12550*/  FMNMX.FTZ R132, R4, R0, !PT ;  /* 0x0000000004847209 */ /* 0x002fe40007810000 */
[----:B------:R-:W1:Y:S02]  /*12560*/  SHFL.BFLY PT, R0, R5, 0x2, 0x1f ;  /* 0x0c401f0005007f89 */ /* 0x000e6400000e0000 */
[----:B-1----:R-:W-:Y:S05]  /*12570*/  FMNMX.FTZ R4, R5, R0, !PT ;  /* 0x0000000005047209 */ /* 0x002fea0007810000 */
[----:B------:R1:W2:Y:S02]  /*12580*/  SHFL.BFLY PT, R0, R4, 0x1, 0x1f ;  /* 0x0c201f0004007f89 */ /* 0x0002a400000e0000 */
.L_x_2236:
        /* <DEDUP_REMOVED lines=45> */
[----:B------:R-:W-:Y:S02]  /*12860*/  FMUL.FTZ R36, R0, R36 ;  /* 0x0000002400247220 */ /* 0x000fe40000410000 */
        /* <DEDUP_REMOVED lines=408> */
[----:B------:R-:W-:Y:S07]  /*141f0*/  @!UPT UIADD3 URZ, URZ, URZ, URZ ;  /* 0x0000003f3f3ff290 */ /* 0x000fee000fffe03f */
[----:B------:R-:W-:-:S11]  /*14200*/  @P0 BRA `(.L_x_2136) ;  /* 0xffffb9b000000947 */ /* 0x000fd6000383ffff */
.L_x_2118:
[----:B------:R-:W-:Y:S05]  /*14210*/  BRA.DIV ~URZ, `(.L_x_2137) ;  /* 0x000081427f007947 */ /* 0x000fea000b800000 */
[----:B------:R1:W2:Y:S02]  /*14220*/  SHFL.BFLY PT, R0, R225, 0x2, 0x1f ;  /* 0x0c401f00e1007f89 */ /* 0x0002a400000e0000 */
.L_x_2237:
[----:B--2---:R-:W-:Y:S01]  /*14230*/  FADD.FTZ R5, R0, R225 ;  /* 0x000000e100057221 */ /* 0x004fe20000010000 */
[----:B------:R-:W-:Y:S05]  /*14240*/  BRA.DIV ~URZ, `(.L_x_2138) ;  /* 0x000081627f007947 */ /* 0x000fea000b800000 */
[----:B------:R-:W2:Y:S02]  /*14250*/  SHFL.BFLY PT, R0, R221, 0x2, 0x1f ;  /* 0x0c401f00dd007f89 */ /* 0x000ea400000e0000 */
[----:B--2---:R-:W-:-:S02]  /*14260*/  FADD.FTZ R4, R0, R221 ;  /* 0x000000dd00047221 */ /* 0x004fc40000010000 */
[----:B------:R-:W2:Y:S04]  /*14270*/  SHFL.BFLY PT, R0, R5, 0x1, 0x1f ;  /* 0x0c201f0005007f89 */ /* 0x000ea800000e0000 */
[----:B------:R3:W4:Y:S01]  /*14280*/  SHFL.BFLY PT, R3, R4, 0x1, 0x1f ;  /* 0x0c201f0004037f89 */ /* 0x00072200000e0000 */
[----:B--2---:R-:W-:-:S05]  /*14290*/  FADD.FTZ R5, R5, R0 ;  /* 0x0000000005057221 */ /* 0x004fca0000010000 */
.L_x_2238:
        /* <DEDUP_REMOVED lines=35> */
[C---:B--2---:R-:W-:Y:S02]  /*144d0*/  FMUL.FTZ R124, R0.reuse, R38 ;  /* 0x00000026007c7220 */ /* 0x044fe40000410000 */
        /* <DEDUP_REMOVED lines=112> */
.L_x_2047:
        /* <DEDUP_REMOVED lines=16> */
[----:B---3--:R-:W-:-:S06]  /*14ce0*/  IADD3 R248, R3, c[0x0][0xc], R2 ;  /* 0x0000030003f87a10 */ /* 0x008fcc0007ffe002 */
.L_x_2140:
[----:B------:R-:W-:Y:S05]  /*14cf0*/  BSYNC B0 ;  /* 0x0000000000007941 */ /* 0x000fea0003800000 */
.L_x_2139:
[----:B------:R-:W-:Y:S01]  /*14d00*/  PRMT R0, R0, 0x9910, RZ ;  /* 0x0000991000007816 */ /* 0x000fe200000000ff */
[----:B------:R-:W-:Y:S01]  /*14d10*/  BSSY B1, `(.L_x_2141) ;  /* 0x000045e000017945 */ /* 0x000fe20003800000 */
[----:B------:R-:W-:Y:S02]  /*14d20*/  IMAD.MOV.U32 R110, RZ, RZ, R248 ;  /* 0x000000ffff6e7224 */ /* 0x000fe400078e00f8 */
        /* <DEDUP_REMOVED lines=11> */
[----:B------:R-:W-:Y:S01]  /*14de0*/  F2FP.BF16.PACK_AB R2, R23, R22 ;  /* 0x000000161702723e */ /* 0x000fe200000010ff */
[----:B-1----:R-:W-:Y:S01]  /*14df0*/  IMAD.MOV.U32 R14, RZ, RZ, c[0x0][0x388] ;  /* 0x0000e200ff0e7624 */ /* 0x002fe200078e00ff */
[----:B------:R-:W-:Y:S01]  /*14e00*/  BAR.SYNC.DEFER_BLOCKING 0x1, 0x100 ;  /* 0x0044000000007b1d */ /* 0x000fe20000010000 */
[----:B------:R-:W-:-:S02]  /*14e10*/  F2FP.BF16.PACK_AB R0, R29, R28 ;  /* 0x0000001c1d00723e */ /* 0x000fc400000010ff */
[----:B------:R-:W-:Y:S02]  /*14e20*/  ISETP.NE.U32.AND P0, PT, RZ, c[0x0][0x508], PT ;  /* 0x00014200ff007a0c */ /* 0x000fe40003f05070 */
[----:B------:R-:W-:Y:S02]  /*14e30*/  ISETP.NE.U32.AND P2, PT, RZ, c[0x0][0x500], PT ;  /* 0x00014000ff007a0c */ /* 0x000fe40003f45070 */
[----:B------:R-:W-:Y:S02]  /*14e40*/  ISETP.NE.AND.EX P1, PT, RZ, c[0x0][0x50c], PT, P0 ;  /* 0x00014300ff007a0c */ /* 0x000fe40003f25300 */
[----:B------:R-:W-:Y:S01]  /*14e50*/  ISETP.NE.AND.EX P2, PT, RZ, c[0x0][0x504], PT, P2 ;  /* 0x00014100ff007a0c */ /* 0x000fe20003f45320 */
[----:B--2---:R1:W-:Y:S04]  /*14e60*/  STS [R10], R2 ;  /* 0x000000020a007388 */ /* 0x0043e80000000800 */
[----:B------:R2:W-:Y:S01]  /*14e70*/  STS [R10+0x400], R0 ;  /* 0x000400000a007388 */ /* 0x0005e20000000800 */
[----:B-1----:R-:W-:-:S02]  /*14e80*/  F2FP.BF16.PACK_AB R2, R25, R24 ;  /* 0x000000181902723e */ /* 0x002fc400000010ff */
        /* <DEDUP_REMOVED lines=121> */
[----:B------:R-:W-:Y:S01]  /*15620*/  STS [R3+0xc000], R2 ;  /* 0x00c0000203007388 */ /* 0x000fe20000000800 */
[----:B------:R-:W-:-:S03]  /*15630*/  IMAD.MOV.U32 R4, RZ, RZ, 0x4 ;  /* 0x00000004ff047424 */ /* 0x000fc600078e00ff */
[----:B------:R1:W-:Y:S02]  /*15640*/  STS [R3+0xc400], R0 ;  /* 0x00c4000003007388 */ /* 0x0003e40000000800 */
[----:B-1----:R-:W-:Y:S02]  /*15650*/  @P1 IMAD.WIDE R2, R251, R4, c[0x0][0x508] ;  /* 0x00014200fb021625 */ /* 0x002fe400078e0204 */
[----:B------:R-:W-:Y:S02]  /*15660*/  BAR.SYNC.DEFER_BLOCKING 0x1, 0x100 ;  /* 0x0044000000007b1d */ /* 0x000fe40000010000 */
[----:B------:R-:W-:-:S04]  /*15670*/  IMAD.MOV.U32 R0, RZ, RZ, RZ ;  /* 0x000000ffff007224 */ /* 0x000fc800078e00ff */
[----:B------:R1:W5:Y:S02]  /*15680*/  @P1 LDG.E R14, [R2.64] ;  /* 0x00000006020e1981 */ /* 0x000364000c1e1900 */
[----:B-1----:R-:W-:-:S05]  /*15690*/  IMAD.WIDE R2, R251, R4, c[0x0][0x500] ;  /* 0x00014000fb027625 */ /* 0x002fca00078e0204 */
        /* <DEDUP_REMOVED lines=8> */
.L_x_2143:
[----:B------:R-:W2:Y:S01]  /*15720*/  LDL R9, [R1+0x24] ;  /* 0x0000240001097983 */ /* 0x000ea20000100800 */
[----:B------:R-:W-:Y:S01]  /*15730*/  IMAD.MOV.U32 R15, RZ, RZ, 0x368 ;  /* 0x00000368ff0f7424 */ /* 0x000fe200078e00ff */
[----:B------:R-:W-:Y:S02]  /*15740*/  ISETP.GT.AND P2, PT, R5, 0x1, PT ;  /* 0x000000010500780c */ /* 0x000fe40003f44270 */
[----:B------:R-:W3:Y:S01]  /*15750*/  LDL R114, [R1+0x2c] ;  /* 0x00002c0001727983 */ /* 0x000ee20000100800 */
[----:B------:R-:W-:-:S02]  /*15760*/  ISETP.NE.U32.AND P0, PT, RZ, c[0x0][0x500], PT ;  /* 0x00014000ff007a0c */ /* 0x000fc40003f05070 */
[----:B------:R-:W-:Y:S02]  /*15770*/  SEL R15, R15, 0x328, P2 ;  /* 0x000003280f0f7807 */ /* 0x000fe40001000000 */
[----:B------:R-:W-:Y:S02]  /*15780*/  ISETP.NE.AND.EX P0, PT, RZ, c[0x0][0x504], PT, P0 ;  /* 0x00014100ff007a0c */ /* 0x000fe40003f05300 */
[----:B------:R-:W4:Y:S01]  /*15790*/  LDC.64 R4, c[0x0][R15+0x170] ;  /* 0x00005c000f047b82 */ /* 0x000f220000000a00 */
[----:B-1----:R-:W-:Y:S02]  /*157a0*/  SHF.R.S32.HI R2, RZ, 0x1f, R251 ;  /* 0x0000001fff027819 */ /* 0x002fe400000114fb */
[----:B------:R-:W-:Y:S02]  /*157b0*/  SEL R8, R251, RZ, !P0 ;  /* 0x000000fffb087207 */ /* 0x000fe40004000000 */
[----:B------:R-:W-:Y:S02]  /*157c0*/  SEL R3, R2, RZ, !P0 ;  /* 0x000000ff02037207 */ /* 0x000fe40004000000 */
[----:B------:R-:W-:Y:S01]  /*157d0*/  LOP3.LUT R11, R250, 0xffff, RZ, 0xc0, !PT ;  /* 0x0000fffffa0b7812 */ /* 0x000fe200078ec0ff */
[----:B------:R-:W1:Y:S01]  /*157e0*/  LDC.64 R12, c[0x0][R15+0x168] ;  /* 0x00005a000f0c7b82 */ /* 0x000e620000000a00 */
[----:B-----5:R-:W-:-:S07]  /*157f0*/  SHF.R.S32.HI R10, RZ, 0x1f, R0 ;  /* 0x0000001fff0a7819 */ /* 0x020fce0000011400 */
[----:B------:R-:W2:Y:S01]  /*15800*/  LDC.64 R16, c[0x0][R15+0x178] ;  /* 0x00005e000f107b82 */ /* 0x000ea20000000a00 */
[----:B----4-:R-:W-:-:S04]  /*15810*/  IMAD R2, R5, R8, RZ ;  /* 0x0000000805027224 */ /* 0x010fc800078e02ff */
[C---:B------:R-:W-:Y:S02]  /*15820*/  IMAD R7, R4.reuse, R3, R2 ;  /* 0x0000000304077224 */ /* 0x040fe400078e0202 */
[----:B------:R-:W-:-:S04]  /*15830*/  IMAD.WIDE.U32 R2, R4, R8, RZ ;  /* 0x0000000804027225 */ /* 0x000fc800078e00ff */
[----:B-1----:R-:W-:-:S04]  /*15840*/  IMAD.WIDE.U32 R4, R12, R11, RZ ;  /* 0x0000000b0c047225 */ /* 0x002fc800078e00ff */
[----:B------:R-:W-:Y:S01]  /*15850*/  IMAD R6, R13, R11, RZ ;  /* 0x0000000b0d067224 */ /* 0x000fe200078e02ff */
[----:B------:R-:W-:Y:S01]  /*15860*/  IADD3 R12, P1, P0, R2, R4, R0 ;  /* 0x00000004020c7210 */ /* 0x000fe2000783e000 */
[----:B------:R-:W-:Y:S02]  /*15870*/  IMAD.MOV.U32 R2, RZ, RZ, c[0x0][0x4e8] ;  /* 0x00013a00ff027624 */ /* 0x000fe400078e00ff */
[----:B------:R-:W-:Y:S02]  /*15880*/  IMAD.IADD R7, R3, 0x1, R7 ;  /* 0x0000000103077824 */ /* 0x000fe400078e0207 */
[----:B------:R-:W-:Y:S01]  /*15890*/  IMAD.IADD R4, R5, 0x1, R6 ;  /* 0x0000000105047824 */ /* 0x000fe200078e0206 */
[----:B------:R-:W-:-:S04]  /*158a0*/  ISETP.NE.AND P3, PT, R2, 0x1, PT ;  /* 0x000000010200780c */ /* 0x000fc80003f65270 */
[----:B------:R-:W-:Y:S01]  /*158b0*/  IADD3.X R7, R7, R4, R10, P1, P0 ;  /* 0x0000000407077210 */ /* 0x000fe20000fe040a */
[----:B------:R-:W1:Y:S02]  /*158c0*/  S2R R115, SR_TID.X ;  /* 0x0000000000737919 */ /* 0x000e640000002100 */
[----:B-1----:R-:W-:-:S04]  /*158d0*/  SHF.R.S32.HI R111, RZ, 0x1f, R115 ;  /* 0x0000001fff6f7819 */ /* 0x002fc80000011473 */
[----:B------:R-:W-:-:S04]  /*158e0*/  LEA.HI R111, R111, R115, RZ, 0x5 ;  /* 0x000000736f6f7211 */ /* 0x000fc800078f28ff */
[----:B------:R-:W-:-:S05]  /*158f0*/  LOP3.LUT R111, R111, 0xffffffe0, RZ, 0xc0, !PT ;  /* 0xffffffe06f6f7812 */ /* 0x000fca00078ec0ff */
[----:B------:R-:W-:Y:S01]  /*15900*/  IMAD.IADD R111, R115, 0x1, -R111 ;  /* 0x00000001736f7824 */ /* 0x000fe200078e0a6f */
[----:B--2---:R-:W-:Y:S01]  /*15910*/  SEL R2, R9, RZ, P2 ;  /* 0x000000ff09027207 */ /* 0x004fe20001000000 */
[----:B------:R-:W-:-:S04]  /*15920*/  IMAD.IADD R9, R243, 0x1, R242 ;  /* 0x00000001f3097824 */ /* 0x000fc800078e02f2 */
[----:B------:R-:W-:-:S04]  /*15930*/  @P3 IMAD.HI.U32 R3, R9, c[0x0][0x4ec], RZ ;  /* 0x00013b0009033a27 */ /* 0x000fc800078e00ff */
[-C--:B------:R-:W-:Y:S02]  /*15940*/  IMAD R6, R17, R2.reuse, RZ ;  /* 0x0000000211067224 */ /* 0x080fe400078e02ff */
[----:B------:R-:W-:-:S04]  /*15950*/  IMAD.WIDE.U32 R4, R16, R2, RZ ;  /* 0x0000000210047225 */ /* 0x000fc800078e00ff */
[----:B------:R-:W-:Y:S01]  /*15960*/  IMAD.MOV.U32 R2, RZ, RZ, R9 ;  /* 0x000000ffff027224 */ /* 0x000fe200078e0009 */
[----:B------:R-:W-:-:S04]  /*15970*/  @P3 SHF.R.U32.HI R2, RZ, c[0x0][0x4f0], R3 ;  /* 0x00013c00ff023a19 */ /* 0x000fc80000011603 */
[----:B------:R-:W-:Y:S02]  /*15980*/  IADD3 R4, P1, P0, R2, R12, R4 ;  /* 0x0000000c02047210 */ /* 0x000fe4000783e004 */
[----:B------:R-:W1:Y:S01]  /*15990*/  LDC.64 R12, c[0x0][R15+0x160] ;  /* 0x000058000f0c7b82 */ /* 0x000e620000000a00 */
[--C-:B------:R-:W-:Y:S01]  /*159a0*/  SHF.R.S32.HI R3, RZ, 0x1f, R2.reuse ;  /* 0x0000001fff037819 */ /* 0x100fe20000011402 */
[----:B------:R-:W-:Y:S02]  /*159b0*/  IMAD.MOV R2, RZ, RZ, -R2 ;  /* 0x000000ffff027224 */ /* 0x000fe400078e0a02 */
[----:B------:R-:W-:Y:S02]  /*159c0*/  IMAD.IADD R6, R5, 0x1, R6 ;  /* 0x0000000105067824 */ /* 0x000fe400078e0206 */
[----:B------:R-:W-:-:S03]  /*159d0*/  IMAD R2, R2, c[0x0][0x4e8], R9 ;  /* 0x00013a0002027a24 */ /* 0x000fc600078e0209 */
[----:B------:R-:W-:Y:S02]  /*159e0*/  IADD3.X R5, R3, R7, R6, P1, P0 ;  /* 0x0000000703057210 */ /* 0x000fe40000fe0406 */
[----:B------:R-:W-:Y:S01]  /*159f0*/  SHF.R.S32.HI R6, RZ, 0x1f, R2 ;  /* 0x0000001fff067819 */ /* 0x000fe20000011402 */
        /* <DEDUP_REMOVED lines=8> */
[----:B------:R-:W-:-:S04]  /*15a80*/  LEA R4, P0, R2, R4, 0x2 ;  /* 0x0000000402047211 */ /* 0x000fc800078010ff */
[----:B------:R-:W-:Y:S01]  /*15a90*/  LEA.HI.X R2, R2, R5, R3, 0x2, P0 ;  /* 0x0000000502027211 */ /* 0x000fe200000f1403 */
[----:B------:R-:W-:Y:S04]  /*15aa0*/  SHFL.IDX PT, R6, R4, RZ, 0x1c1f ;  /* 0x001c1fff04067589 */ /* 0x000fe800000e0000 */
[----:B------:R-:W1:Y:S01]  /*15ab0*/  SHFL.IDX PT, R7, R2, RZ, 0x1c1f ;  /* 0x001c1fff02077589 */ /* 0x000e6200000e0000 */
[----:B------:R-:W-:-:S03]  /*15ac0*/  IMAD R13, R14, c[0x0][0x4e8], RZ ;  /* 0x00013a000e0d7a24 */ /* 0x000fc600078e02ff */
[----:B------:R-:W-:Y:S01]  /*15ad0*/  SHFL.IDX PT, R4, R4, 0x1, 0x1c1f ;  /* 0x003c1f0004047f89 */ /* 0x000fe200000e0000 */
[----:B------:R-:W-:-:S03]  /*15ae0*/  LOP3.LUT P0, RZ, R111, 0x3, RZ, 0xc0, !PT ;  /* 0x000000036fff7812 */ /* 0x000fc6000780c0ff */
[----:B------:R3:W2:Y:S02]  /*15af0*/  SHFL.IDX PT, R5, R2, 0x1, 0x1c1f ;  /* 0x003c1f0002057f89 */ /* 0x0006a400000e0000 */
[----:B---3--:R-:W-:-:S05]  /*15b00*/  IMAD.IADD R2, R114, 0x1, R242 ;  /* 0x0000000172027824 */ /* 0x008fca00078e02f2 */
        /* <DEDUP_REMOVED lines=9> */
[----:B-1----:R-:W-:Y:S01]  /*15ba0*/  IMAD R4, R10, c[0x0][0x3a0], RZ ;  /* 0x0000e8000a047a24 */ /* 0x002fe200078e02ff */
[----:B------:R-:W-:Y:S01]  /*15bb0*/  SHF.R.S32.HI R5, RZ, 0x1f, R8 ;  /* 0x0000001fff057819 */ /* 0x000fe20000011408 */
[C---:B------:R-:W-:Y:S01]  /*15bc0*/  IMAD.WIDE.U32 R2, R0.reuse, c[0x0][0x3a0], RZ ;  /* 0x0000e80000027a25 */ /* 0x040fe200078e00ff */
[----:B------:R1:W2:Y:S03]  /*15bd0*/  LDS.128 R28, [R215+0x80] ;  /* 0x00008000d71c7984 */ /* 0x0002a60000000c00 */
[----:B------:R-:W-:Y:S01]  /*15be0*/  IMAD R0, R0, c[0x0][0x3a4], R4 ;  /* 0x0000e90000007a24 */ /* 0x000fe200078e0204 */
[----:B------:R-:W-:Y:S01]  /*15bf0*/  IADD3 R4, R229, R242, RZ ;  /* 0x000000f2e5047210 */ /* 0x000fe20007ffe0ff */
[----:B------:R1:W3:Y:S01]  /*15c00*/  LDS.128 R44, [R215+0x1080] ;  /* 0x00108000d72c7984 */ /* 0x0002e20000000c00 */
[----:B------:R-:W-:-:S02]  /*15c10*/  IMAD R5, R5, c[0x0][0x3f0], RZ ;  /* 0x0000fc0005057a24 */ /* 0x000fc400078e02ff */
[----:B------:R-:W-:Y:S01]  /*15c20*/  IADD3 R3, R3, R0, RZ ;  /* 0x0000000003037210 */ /* 0x000fe20007ffe0ff */
[----:B------:R-:W-:Y:S01]  /*15c30*/  @P3 IMAD.HI.U32 R6, R4, c[0x0][0x4ec], RZ ;  /* 0x00013b0004063a27 */ /* 0x000fe200078e00ff */
[----:B------:R1:W4:Y:S01]  /*15c40*/  LDS.128 R60, [R215+0x2080] ;  /* 0x00208000d73c7984 */ /* 0x0003220000000c00 */
[----:B------:R-:W-:Y:S02]  /*15c50*/  MOV R0, R4 ;  /* 0x0000000400007202 */ /* 0x000fe40000000f00 */
[C---:B------:R-:W-:Y:S01]  /*15c60*/  IMAD.WIDE.U32 R2, R11.reuse, c[0x0][0x3e8], R2 ;  /* 0x0000fa000b027a25 */ /* 0x040fe200078e0002 */
[----:B------:R1:W1:Y:S01]  /*15c70*/  LDS.128 R72, [R215+0x3080] ;  /* 0x00308000d7487984 */ /* 0x0002620000000c00 */
[----:B------:R-:W-:Y:S02]  /*15c80*/  @P3 SHF.R.U32.HI R0, RZ, c[0x0][0x4f0], R6 ;  /* 0x00013c00ff003a19 */ /* 0x000fe40000011606 */
[----:B------:R-:W-:Y:S01]  /*15c90*/  IMAD R3, R11, c[0x0][0x3ec], R3 ;  /* 0x0000fb000b037a24 */ /* 0x000fe200078e0203 */
[----:B------:R1:W1:Y:S01]  /*15ca0*/  LDS.128 R24, [R215+0x4080] ;  /* 0x00408000d7187984 */ /* 0x0002620000000c00 */
[C---:B------:R-:W-:Y:S01]  /*15cb0*/  IMAD R7, R8.reuse, c[0x0][0x3f4], R5 ;  /* 0x0000fd0008077a24 */ /* 0x040fe200078e0205 */
[----:B------:R-:W-:Y:S01]  /*15cc0*/  SHF.R.S32.HI R6, RZ, 0x1f, R0 ;  /* 0x0000001fff067819 */ /* 0x000fe20000011400 */
[----:B------:R-:W-:Y:S01]  /*15cd0*/  IMAD.WIDE.U32 R2, R8, c[0x0][0x3f0], R2 ;  /* 0x0000fc0008027a25 */ /* 0x000fe200078e0002 */
[----:B------:R1:W1:Y:S01]  /*15ce0*/  LDS.128 R40, [R215+0x5080] ;  /* 0x00508000d7287984 */ /* 0x0002620000000c00 */
[----:B------:R-:W-:-:S02]  /*15cf0*/  IADD3 R5, -R0, RZ, RZ ;  /* 0x000000ff00057210 */ /* 0x000fc40007ffe1ff */
[----:B------:R-:W-:Y:S01]  /*15d00*/  IMAD R6, R6, c[0x0][0x3e0], RZ ;  /* 0x0000f80006067a24 */ /* 0x000fe200078e02ff */
[----:B------:R1:W1:Y:S01]  /*15d10*/  LDS.128 R56, [R215+0x6080] ;  /* 0x00608000d7387984 */ /* 0x0002620000000c00 */
[----:B------:R-:W-:Y:S01]  /*15d20*/  IADD3 R3, R3, R7, RZ ;  /* 0x0000000703037210 */ /* 0x000fe20007ffe0ff */
[----:B------:R-:W-:Y:S02]  /*15d30*/  IMAD R4, R5, c[0x0][0x4e8], R4 ;  /* 0x00013a0005047a24 */ /* 0x000fe400078e0204 */
        /* <DEDUP_REMOVED lines=21> */
.L_x_2239:
[----:B------:R-:W-:Y:S05]  /*15e90*/  BRA.DIV ~URZ, `(.L_x_2146) ;  /* 0x000066727f007947 */ /* 0x000fea000b800000 */
[----:B------:R4:W2:Y:S02]  /*15ea0*/  SHFL.IDX PT, R0, R14, RZ, 0x181f ;  /* 0x00181fff0e007589 */ /* 0x0008a400000e0000 */
.L_x_2240:
[----:B------:R-:W-:Y:S01]  /*15eb0*/  IADD3 R12, R252, R242, RZ ;  /* 0x000000f2fc0c7210 */ /* 0x000fe20007ffe0ff */
        /* <DEDUP_REMOVED lines=23> */
.L_x_2148:
[----:B------:R-:W-:Y:S05]  /*16030*/  BSYNC B0 ;  /* 0x0000000000007941 */ /* 0x000fea0003800000 */
.L_x_2147:
[----:B------:R-:W-:Y:S05]  /*16040*/  BRA.DIV ~URZ, `(.L_x_2149) ;  /* 0x000065327f007947 */ /* 0x000fea000b800000 */
[----:B---3--:R3:W4:Y:S04]  /*16050*/  SHFL.IDX PT, R4, R5, 0x1, 0x181f ;  /* 0x00381f0005047f89 */ /* 0x00872800000e0000 */
[----:B--2---:R3:W2:Y:S02]  /*16060*/  SHFL.IDX PT, R0, R14, 0x1, 0x181f ;  /* 0x00381f000e007f89 */ /* 0x0046a400000e0000 */
.L_x_2241:
        /* <DEDUP_REMOVED lines=24> */
.L_x_2151:
[----:B------:R-:W-:Y:S05]  /*161f0*/  BSYNC B0 ;  /* 0x0000000000007941 */ /* 0x000fea0003800000 */
.L_x_2150:
[----:B------:R-:W-:Y:S05]  /*16200*/  BRA.DIV ~URZ, `(.L_x_2152) ;  /* 0x000064427f007947 */ /* 0x000fea000b800000 */
[----:B----4-:R4:W3:Y:S02]  /*16210*/  SHFL.IDX PT, R4, R5, 0x2, 0x181f ;  /* 0x00581f0005047f89 */ /* 0x0108e400000e0000 */
.L_x_2242:
[----:B------:R-:W-:Y:S05]  /*16220*/  BRA.DIV ~URZ, `(.L_x_2153) ;  /* 0x000064927f007947 */ /* 0x000fea000b800000 */
[----:B--2---:R2:W4:Y:S02]  /*16230*/  SHFL.IDX PT, R0, R14, 0x2, 0x181f ;  /* 0x00581f000e007f89 */ /* 0x00452400000e0000 */
.L_x_2243:
        /* <DEDUP_REMOVED lines=24> */
.L_x_2155:
[----:B------:R-:W-:Y:S05]  /*163c0*/  BSYNC B0 ;  /* 0x0000000000007941 */ /* 0x000fea0003800000 */
.L_x_2154:
[----:B------:R-:W-:Y:S05]  /*163d0*/  BRA.DIV ~URZ, `(.L_x_2156) ;  /* 0x000063527f007947 */ /* 0x000fea000b800000 */
[----:B---3--:R3:W1:Y:S04]  /*163e0*/  SHFL.IDX PT, R4, R5, 0x3, 0x181f ;  /* 0x00781f0005047f89 */ /* 0x00866800000e0000 */
[----:B----4-:R3:W4:Y:S02]  /*163f0*/  SHFL.IDX PT, R0, R14, 0x3, 0x181f ;  /* 0x00781f000e007f89 */ /* 0x01072400000e0000 */
.L_x_2244:
        /* <DEDUP_REMOVED lines=25> */
.L_x_2144:
        /* <DEDUP_REMOVED lines=33> */
.L_x_2245:
[----:B------:R-:W-:Y:S05]  /*167a0*/  BRA.DIV ~URZ, `(.L_x_2159) ;  /* 0x000060c27f007947 */ /* 0x000fea000b800000 */
[----:B------:R3:W4:Y:S02]  /*167b0*/  SHFL.IDX PT, R0, R12, RZ, 0x1c1f ;  /* 0x001c1fff0c007589 */ /* 0x00072400000e0000 */
.L_x_2246:
[----:B------:R-:W-:Y:S01]  /*167c0*/  BSSY B0, `(.L_x_2160) ;  /* 0x00000e0000007945 */ /* 0x000fe20003800000 */
[----:B------:R-:W-:Y:S05]  /*167d0*/  @P0 BRA `(.L_x_2161) ;  /* 0x00000de000000947 */ /* 0x000fea0003800000 */
[C---:B------:R-:W-:Y:S02]  /*167e0*/  ISETP.GE.AND P0, PT, R231.reuse, c[0x0][0x3c8], PT ;  /* 0x0000f200e7007a0c */ /* 0x040fe40003f06270 */
[C---:B------:R-:W-:Y:S02]  /*167f0*/  IADD3 R8, R231.reuse, 0x8, RZ ;  /* 0x00000008e7087810 */ /* 0x040fe40007ffe0ff */
[----:B------:R-:W-:Y:S02]  /*16800*/  SHF.R.S32.HI R6, RZ, 0x1f, R231 ;  /* 0x0000001fff067819 */ /* 0x000fe400000114e7 */
[----:B------:R-:W-:Y:S02]  /*16810*/  ISETP.GE.AND P2, PT, R8, c[0x0][0x3c8], PT ;  /* 0x0000f20008007a0c */ /* 0x000fe40003f46270 */
[----:B------:R-:W-:-:S02]  /*16820*/  IADD3 R7, R231, 0x10, RZ ;  /* 0x00000010e7077810 */ /* 0x000fc40007ffe0ff */
[C---:B------:R-:W-:Y:S02]  /*16830*/  IADD3 R9, R231.reuse, 0x8, RZ ;  /* 0x00000008e7097810 */ /* 0x040fe40007ffe0ff */
[C---:B------:R-:W-:Y:S02]  /*16840*/  IADD3 R13, R231.reuse, 0x20, RZ ;  /* 0x00000020e70d7810 */ /* 0x040fe40007ffe0ff */
[C---:B----4-:R-:W-:Y:S02]  /*16850*/  @!P0 LEA R2, P1, R231.reuse, R0, 0x2 ;  /* 0x00000000e7028211 */ /* 0x050fe400078210ff */
[----:B------:R-:W-:Y:S02]  /*16860*/  SHF.R.S32.HI R9, RZ, 0x1f, R9 ;  /* 0x0000001fff097819 */ /* 0x000fe40000011409 */
[----:B--2---:R-:W-:Y:S02]  /*16870*/  @!P0 LEA.HI.X R3, R231, R4, R6, 0x2, P1 ;  /* 0x00000004e7038211 */ /* 0x004fe400008f1406 */
[----:B------:R-:W-:-:S02]  /*16880*/  ISETP.GE.AND P1, PT, R7, c[0x0][0x3c8], PT ;  /* 0x0000f20007007a0c */ /* 0x000fc40003f26270 */
[----:B------:R-:W-:Y:S01]  /*16890*/  IADD3 R6, R231, 0x18, RZ ;  /* 0x00000018e7067810 */ /* 0x000fe20007ffe0ff */
[----:B------:R2:W-:Y:S01]  /*168a0*/  @!P0 ST.E.64 [R2.64], R22 ;  /* 0x0000001602008985 */ /* 0x0005e2000c101b06 */
[----:B------:R-:W-:Y:S02]  /*168b0*/  ISETP.GE.AND P3, PT, R13, c[0x0][0x3c8], PT ;  /* 0x0000f2000d007a0c */ /* 0x000fe40003f66270 */
[C---:B------:R-:W-:Y:S02]  /*168c0*/  IADD3 R10, R231.reuse, 0x30, RZ ;  /* 0x00000030e70a7810 */ /* 0x040fe40007ffe0ff */
[C---:B------:R-:W-:Y:S02]  /*168d0*/  IADD3 R15, R231.reuse, 0x20, RZ ;  /* 0x00000020e70f7810 */ /* 0x040fe40007ffe0ff */
[----:B------:R-:W-:Y:S02]  /*168e0*/  IADD3 R11, R231, 0x28, RZ ;  /* 0x00000028e70b7810 */ /* 0x000fe40007ffe0ff */
[----:B------:R-:W-:-:S02]  /*168f0*/  ISETP.GE.AND P4, PT, R10, c[0x0][0x3c8], PT ;  /* 0x0000f2000a007a0c */ /* 0x000fc40003f86270 */
[----:B------:R-:W-:Y:S02]  /*16900*/  SHF.R.S32.HI R15, RZ, 0x1f, R15 ;  /* 0x0000001fff0f7819 */ /* 0x000fe4000001140f */
[----:B------:R-:W-:Y:S02]  /*16910*/  SHF.R.S32.HI R11, RZ, 0x1f, R11 ;  /* 0x0000001fff0b7819 */ /* 0x000fe4000001140b */
[C---:B------:R-:W-:Y:S02]  /*16920*/  IADD3 R16, R231.reuse, 0xa0, RZ ;  /* 0x000000a0e7107810 */ /* 0x040fe40007ffe0ff */
[----:B------:R-:W-:Y:S02]  /*16930*/  IADD3 R17, R231, 0xc0, RZ ;  /* 0x000000c0e7117810 */ /* 0x000fe40007ffe0ff */
[----:B------:R-:W-:Y:S02]  /*16940*/  SHF.R.S32.HI R16, RZ, 0x1f, R16 ;  /* 0x0000001fff107819 */ /* 0x000fe40000011410 */
[----:B------:R-:W-:-:S02]  /*16950*/  SHF.R.S32.HI R17, RZ, 0x1f, R17 ;  /* 0x0000001fff117819 */ /* 0x000fc40000011411 */
[C---:B------:R-:W-:Y:S02]  /*16960*/  IADD3 R18, R231.reuse, 0xe8, RZ ;  /* 0x000000e8e7127810 */ /* 0x040fe40007ffe0ff */
[C---:B------:R-:W-:Y:S02]  /*16970*/  IADD3 R19, R231.reuse, 0xe8, RZ ;  /* 0x000000e8e7137810 */ /* 0x040fe40007ffe0ff */
[C---:B--2---:R-:W-:Y:S02]  /*16980*/  @!P2 LEA R2, P0, R8.reuse, R0, 0x2 ;  /* 0x000000000802a211 */ /* 0x044fe400078010ff */
[----:B------:R-:W-:Y:S02]  /*16990*/  SHF.R.S32.HI R19, RZ, 0x1f, R19 ;  /* 0x0000001fff137819 */ /* 0x000fe40000011413 */
[----:B------:R-:W-:Y:S02]  /*169a0*/  @!P2 LEA.HI.X R3, R8, R4, R9, 0x2, P0 ;  /* 0x000000040803a211 */ /* 0x000fe400000f1409 */
[----:B------:R-:W-:-:S02]  /*169b0*/  IADD3 R8, R231, 0x10, RZ ;  /* 0x00000010e7087810 */ /* 0x000fc40007ffe0ff */
        /* <DEDUP_REMOVED lines=142> */
[----:B------:R-:W-:Y:S02]  /*172a0*/  ISETP.GE.AND P6, PT, R11, c[0x0][0x3c8], PT ;  /* 0x0000f2000b007a0c */ /* 0x000fe40003fc6270 */
[C---:B------:R-:W-:Y:S01]  /*172b0*/  IADD3 R16, R231.reuse, 0xc8, RZ ;  /* 0x000000c8e7107810 */ /* 0x040fe20007ffe0ff */
[----:B------:R4:W-:Y:S01]  /*172c0*/  @!P4 ST.E.64 [R6.64], R92 ;  /* 0x0000005c0600c985 */ /* 0x0009e2000c101b06 */
[----:B------:R-:W-:Y:S02]  /*172d0*/  IADD3 R10, R231, 0xd8, RZ ;  /* 0x000000d8e70a7810 */ /* 0x000fe40007ffe0ff */
[----:B------:R-:W-:Y:S02]  /*172e0*/  SHF.R.S32.HI R16, RZ, 0x1f, R16 ;  /* 0x0000001fff107819 */ /* 0x000fe40000011410 */
[----:B------:R-:W-:-:S02]  /*172f0*/  ISETP.GE.AND P5, PT, R10, c[0x0][0x3c8], PT ;  /* 0x0000f2000a007a0c */ /* 0x000fc40003fa6270 */
[----:B--2---:R-:W-:-:S04]  /*17300*/  @!P2 LEA R2, P0, R8, R0, 0x2 ;  /* 0x000000000802a211 */ /* 0x004fc800078010ff */
[----:B------:R-:W-:Y:S02]  /*17310*/  @!P2 LEA.HI.X R3, R8, R4, R9, 0x2, P0 ;  /* 0x000000040803a211 */ /* 0x000fe400000f1409 */
[----:B------:R-:W-:-:S03]  /*17320*/  @!P3 LEA R8, P0, R15, R0, 0x2 ;  /* 0x000000000f08b211 */ /* 0x000fc600078010ff */
[----:B------:R2:W-:Y:S01]  /*17330*/  @!P2 ST.E.64 [R2.64], R96 ;  /* 0x000000600200a985 */ /* 0x0005e2000c101b06 */
[----:B------:R-:W-:Y:S02]  /*17340*/  @!P3 LEA.HI.X R9, R15, R4, R17, 0x2, P0 ;  /* 0x000000040f09b211 */ /* 0x000fe400000f1411 */
[----:B------:R-:W-:Y:S02]  /*17350*/  IADD3 R15, R231, 0xe0, RZ ;  /* 0x000000e0e70f7810 */ /* 0x000fe40007ffe0ff */
[----:B----4-:R-:W-:Y:S01]  /*17360*/  @!P6 LEA R6, P0, R11, R0, 0x2 ;  /* 0x000000000b06e211 */ /* 0x010fe200078010ff */
[----:B------:R-:W-:Y:S01]  /*17370*/  @!P3 ST.E.64 [R8.64], R144 ;  /* 0x000000900800b985 */ /* 0x000fe2000c101b06 */
[----:B------:R-:W-:Y:S02]  /*17380*/  ISETP.GE.AND P4, PT, R15, c[0x0][0x3c8], PT ;  /* 0x0000f2000f007a0c */ /* 0x000fe40003f86270 */
[----:B------:R-:W-:-:S04]  /*17390*/  IADD3 R17, R231, 0xe0, RZ ;  /* 0x000000e0e7117810 */ /* 0x000fc80007ffe0ff */
[----:B------:R-:W-:Y:S02]  /*173a0*/  SHF.R.S32.HI R17, RZ, 0x1f, R17 ;  /* 0x0000001fff117819 */ /* 0x000fe40000011411 */
[----:B--2---:R-:W-:-:S04]  /*173b0*/  @!P1 LEA R2, P2, R13, R0, 0x2 ;  /* 0x000000000d029211 */ /* 0x004fc800078410ff */
[-C--:B------:R-:W-:Y:S02]  /*173c0*/  @!P1 LEA.HI.X R3, R13, R4.reuse, R16, 0x2, P2 ;  /* 0x000000040d039211 */ /* 0x080fe400010f1410 */
[C---:B------:R-:W-:Y:S02]  /*173d0*/  IADD3 R13, R231.reuse, 0xd0, RZ ;  /* 0x000000d0e70d7810 */ /* 0x040fe40007ffe0ff */
[----:B------:R-:W-:Y:S01]  /*173e0*/  IADD3 R16, R231, 0xf0, RZ ;  /* 0x000000f0e7107810 */ /* 0x000fe20007ffe0ff */
[----:B------:R2:W-:Y:S01]  /*173f0*/  @!P1 ST.E.64 [R2.64], R100 ;  /* 0x0000006402009985 */ /* 0x0005e2000c101b06 */
[----:B------:R-:W-:Y:S02]  /*17400*/  SHF.R.S32.HI R13, RZ, 0x1f, R13 ;  /* 0x0000001fff0d7819 */ /* 0x000fe4000001140d */
[----:B------:R-:W-:Y:S02]  /*17410*/  ISETP.GE.AND P2, PT, R18, c[0x0][0x3c8], PT ;  /* 0x0000f20012007a0c */ /* 0x000fe40003f46270 */
[----:B------:R-:W-:-:S02]  /*17420*/  @!P6 LEA.HI.X R7, R11, R4, R13, 0x2, P0 ;  /* 0x000000040b07e211 */ /* 0x000fc400000f140d */
[C---:B------:R-:W-:Y:S02]  /*17430*/  IADD3 R11, R231.reuse, 0xd8, RZ ;  /* 0x000000d8e70b7810 */ /* 0x040fe40007ffe0ff */
[----:B------:R-:W-:Y:S01]  /*17440*/  IADD3 R13, R231, 0xf8, RZ ;  /* 0x000000f8e70d7810 */ /* 0x000fe20007ffe0ff */
[----:B------:R4:W-:Y:S01]  /*17450*/  @!P6 ST.E.64 [R6.64], R104 ;  /* 0x000000680600e985 */ /* 0x0009e2000c101b06 */
[----:B------:R-:W-:Y:S02]  /*17460*/  SHF.R.S32.HI R11, RZ, 0x1f, R11 ;  /* 0x0000001fff0b7819 */ /* 0x000fe4000001140b */
[----:B------:R-:W-:Y:S02]  /*17470*/  ISETP.GE.AND P1, PT, R16, c[0x0][0x3c8], PT ;  /* 0x0000f20010007a0c */ /* 0x000fe40003f26270 */
[----:B------:R-:W-:Y:S02]  /*17480*/  ISETP.GE.AND P0, PT, R13, c[0x0][0x3c8], PT ;  /* 0x0000f2000d007a0c */ /* 0x000fe40003f06270 */
[----:B--2---:R-:W-:-:S04]  /*17490*/  @!P5 LEA R2, P3, R10, R0, 0x2 ;  /* 0x000000000a02d211 */ /* 0x004fc800078610ff */
[----:B------:R-:W-:Y:S02]  /*174a0*/  @!P5 LEA.HI.X R3, R10, R4, R11, 0x2, P3 ;  /* 0x000000040a03d211 */ /* 0x000fe400018f140b */
[CC--:B------:R-:W-:Y:S02]  /*174b0*/  @!P4 LEA R10, P6, R15.reuse, R0.reuse, 0x2 ;  /* 0x000000000f0ac211 */ /* 0x0c0fe400078c10ff */
[----:B------:R-:W-:Y:S01]  /*174c0*/  @!P2 LEA R8, P3, R18, R0, 0x2 ;  /* 0x000000001208a211 */ /* 0x000fe200078610ff */
[----:B------:R2:W-:Y:S01]  /*174d0*/  @!P5 ST.E.64 [R2.64], R108 ;  /* 0x0000006c0200d985 */ /* 0x0005e2000c101b06 */
[----:B------:R-:W-:Y:S02]  /*174e0*/  @!P4 LEA.HI.X R11, R15, R4, R17, 0x2, P6 ;  /* 0x000000040f0bc211 */ /* 0x000fe400030f1411 */
[C---:B------:R-:W-:Y:S02]  /*174f0*/  IADD3 R17, R231.reuse, 0xf0, RZ ;  /* 0x000000f0e7117810 */ /* 0x040fe40007ffe0ff */
[----:B------:R-:W-:Y:S01]  /*17500*/  IADD3 R15, R231, 0xf8, RZ ;  /* 0x000000f8e70f7810 */ /* 0x000fe20007ffe0ff */
[----:B------:R1:W-:Y:S01]  /*17510*/  @!P4 ST.E.64 [R10.64], R152 ;  /* 0x000000980a00c985 */ /* 0x0003e2000c101b06 */
[----:B----4-:R-:W-:-:S02]  /*17520*/  @!P1 LEA R6, P5, R16, R0, 0x2 ;  /* 0x0000000010069211 */ /* 0x010fc400078a10ff */
[----:B------:R-:W-:Y:S02]  /*17530*/  SHF.R.S32.HI R17, RZ, 0x1f, R17 ;  /* 0x0000001fff117819 */ /* 0x000fe40000011411 */
[-C--:B------:R-:W-:Y:S02]  /*17540*/  @!P2 LEA.HI.X R9, R18, R4.reuse, R19, 0x2, P3 ;  /* 0x000000041209a211 */ /* 0x080fe400018f1413 */
[----:B------:R-:W-:Y:S02]  /*17550*/  SHF.R.S32.HI R15, RZ, 0x1f, R15 ;  /* 0x0000001fff0f7819 */ /* 0x000fe4000001140f */
[----:B------:R-:W-:Y:S01]  /*17560*/  @!P1 LEA.HI.X R7, R16, R4, R17, 0x2, P5 ;  /* 0x0000000410079211 */ /* 0x000fe200028f1411 */
[----:B------:R1:W-:Y:S04]  /*17570*/  @!P2 ST.E.64 [R8.64], R148 ;  /* 0x000000940800a985 */ /* 0x0003e8000c101b06 */
[----:B------:R1:W-:Y:S01]  /*17580*/  @!P1 ST.E.64 [R6.64], R112 ;  /* 0x0000007006009985 */ /* 0x0003e2000c101b06 */
[----:B--2---:R-:W-:-:S04]  /*17590*/  @!P0 LEA R2, P3, R13, R0, 0x2 ;  /* 0x000000000d028211 */ /* 0x004fc800078610ff */
[----:B------:R-:W-:-:S05]  /*175a0*/  @!P0 LEA.HI.X R3, R13, R4, R15, 0x2, P3 ;  /* 0x000000040d038211 */ /* 0x000fca00018f140f */
[----:B------:R1:W-:Y:S04]  /*175b0*/  @!P0 ST.E.64 [R2.64], R20 ;  /* 0x0000001402008985 */ /* 0x0003e8000c101b06 */
.L_x_2161:
[----:B------:R-:W-:Y:S05]  /*175c0*/  BSYNC B0 ;  /* 0x0000000000007941 */ /* 0x000fea0003800000 */
.L_x_2160:
[----:B------:R-:W-:Y:S05]  /*175d0*/  BRA.DIV ~URZ, `(.L_x_2162) ;  /* 0x000053027f007947 */ /* 0x000fea000b800000 */
[----:B--2---:R2:W1:Y:S04]  /*175e0*/  SHFL.IDX PT, R4, R5, 0x1, 0x1c1f ;  /* 0x003c1f0005047f89 */ /* 0x00446800000e0000 */
[----:B----4-:R2:W4:Y:S02]  /*175f0*/  SHFL.IDX PT, R0, R12, 0x1, 0x1c1f ;  /* 0x003c1f000c007f89 */ /* 0x01052400000e0000 */
.L_x_2247:
[----:B------:R-:W-:-:S13]  /*17600*/  ISETP.NE.AND P0, PT, R14, RZ, PT ;  /* 0x000000ff0e00720c */ /* 0x000fda0003f05270 */
[----:B------:R-:W-:Y:S05]  /*17610*/  @P0 BRA `(.L_x_2157) ;  /* 0x00001cd000000947 */ /* 0x000fea0003800000 */
[C---:B------:R-:W-:Y:S02]  /*17620*/  ISETP.GE.AND P3, PT, R231.reuse, c[0x0][0x3c8], PT ;  /* 0x0000f200e7007a0c */ /* 0x040fe40003f66270 */
[C---:B-1----:R-:W-:Y:S02]  /*17630*/  IADD3 R11, R231.reuse, 0x8, RZ ;  /* 0x00000008e70b7810 */ /* 0x042fe40007ffe0ff */
[----:B--23--:R-:W-:Y:S02]  /*17640*/  IADD3 R12, R231, 0x10, RZ ;  /* 0x00000010e70c7810 */ /* 0x00cfe40007ffe0ff */
[----:B------:R-:W-:Y:S02]  /*17650*/  ISETP.GE.AND P2, PT, R11, c[0x0][0x3c8], PT ;  /* 0x0000f2000b007a0c */ /* 0x000fe40003f46270 */
[----:B------:R-:W-:Y:S02]  /*17660*/  SHF.R.S32.HI R5, RZ, 0x1f, R231 ;  /* 0x0000001fff057819 */ /* 0x000fe400000114e7 */
[----:B------:R-:W-:-:S02]  /*17670*/  ISETP.GE.AND P1, PT, R12, c[0x0][0x3c8], PT ;  /* 0x0000f2000c007a0c */ /* 0x000fc40003f26270 */
[C---:B------:R-:W-:Y:S02]  /*17680*/  IADD3 R10, R231.reuse, 0x18, RZ ;  /* 0x00000018e70a7810 */ /* 0x040fe40007ffe0ff */
[C---:B----4-:R-:W-:Y:S02]  /*17690*/  @!P3 LEA R2, P4, R231.reuse, R0, 0x2 ;  /* 0x00000000e702b211 */ /* 0x050fe400078810ff */
[----:B------:R-:W-:Y:S02]  /*176a0*/  ISETP.GE.AND P0, PT, R10, c[0x0][0x3c8], PT ;  /* 0x0000f2000a007a0c */ /* 0x000fe40003f06270 */
[C---:B------:R-:W-:Y:S02]  /*176b0*/  @!P3 LEA.HI.X R3, R231.reuse, R4, R5, 0x2, P4 ;  /* 0x00000004e703b211 */ /* 0x040fe400020f1405 */
[C---:B------:R-:W-:Y:S02]  /*176c0*/  IADD3 R13, R231.reuse, 0x8, RZ ;  /* 0x00000008e70d7810 */ /* 0x040fe40007ffe0ff */
[----:B------:R-:W-:Y:S01]  /*176d0*/  IADD3 R15, R231, 0x10, RZ ;  /* 0x00000010e70f7810 */ /* 0x000fe20007ffe0ff */
[----:B------:R1:W-:Y:S01]  /*176e0*/  @!P3 ST.E.64 [R2.64], R28 ;  /* 0x0000001c0200b985 */ /* 0x0003e2000c101b06 */
[----:B------:R-:W-:-:S02]  /*176f0*/  SHF.R.S32.HI R13, RZ, 0x1f, R13 ;  /* 0x0000001fff0d7819 */ /* 0x000fc4000001140d */
[CC--:B------:R-:W-:Y:S02]  /*17700*/  @!P2 LEA R8, P3, R11.reuse, R0.reuse, 0x2 ;  /* 0x000000000b08a211 */ /* 0x0c0fe400078610ff */
[----:B------:R-:W-:Y:S02]  /*17710*/  @!P1 LEA R6, P4, R12, R0, 0x2 ;  /* 0x000000000c069211 */ /* 0x000fe400078810ff */
[----:B------:R-:W-:Y:S02]  /*17720*/  @!P2 LEA.HI.X R9, R11, R4, R13, 0x2, P3 ;  /* 0x000000040b09a211 */ /* 0x000fe400018f140d */
[----:B------:R-:W-:Y:S02]  /*17730*/  SHF.R.S32.HI R15, RZ, 0x1f, R15 ;  /* 0x0000001fff0f7819 */ /* 0x000fe4000001140f */
[C---:B------:R-:W-:Y:S01]  /*17740*/  IADD3 R11, R231.reuse, 0x18, RZ ;  /* 0x00000018e70b7810 */ /* 0x040fe20007ffe0ff */
[----:B------:R2:W-:Y:S01]  /*17750*/  @!P2 ST.E.64 [R8.64], R128 ;  /* 0x000000800800a985 */ /* 0x0005e2000c101b06 */
[----:B------:R-:W-:-:S02]  /*17760*/  IADD3 R13, R231, 0x20, RZ ;  /* 0x00000020e70d7810 */ /* 0x000fc40007ffe0ff */
[----:B------:R-:W-:Y:S02]  /*17770*/  @!P1 LEA.HI.X R7, R12, R4, R15, 0x2, P4 ;  /* 0x000000040c079211 */ /* 0x000fe400020f140f */
[----:B------:R-:W-:Y:S02]  /*17780*/  SHF.R.S32.HI R11, RZ, 0x1f, R11 ;  /* 0x0000001fff0b7819 */ /* 0x000fe4000001140b */
[----:B------:R-:W-:Y:S01]  /*17790*/  ISETP.GE.AND P4, PT, R13, c[0x0][0x3c8], PT ;  /* 0x0000f2000d007a0c */ /* 0x000fe20003f86270 */
[----:B------:R3:W-:Y:S01]  /*177a0*/  @!P1 ST.E.64 [R6.64], R116 ;  /* 0x0000007406009985 */ /* 0x0007e2000c101b06 */
[C---:B------:R-:W-:Y:S02]  /*177b0*/  IADD3 R16, R231.reuse, 0x28, RZ ;  /* 0x00000028e7107810 */ /* 0x040fe40007ffe0ff */
[C---:B------:R-:W-:Y:S02]  /*177c0*/  IADD3 R5, R231.reuse, 0x30, RZ ;  /* 0x00000030e7057810 */ /* 0x040fe40007ffe0ff */
[----:B------:R-:W-:-:S02]  /*177d0*/  IADD3 R17, R231, 0x28, RZ ;  /* 0x00000028e7117810 */ /* 0x000fc40007ffe0ff */
[----:B------:R-:W-:Y:S02]  /*177e0*/  ISETP.GE.AND P6, PT, R5, c[0x0][0x3c8], PT ;  /* 0x0000f20005007a0c */ /* 0x000fe40003fc6270 */
[C---:B-1----:R-:W-:Y:S02]  /*177f0*/  @!P0 LEA R2, P3, R10.reuse, R0, 0x2 ;  /* 0x000000000a028211 */ /* 0x042fe400078610ff */
[----:B------:R-:W-:Y:S02]  /*17800*/  SHF.R.S32.HI R17, RZ, 0x1f, R17 ;  /* 0x0000001fff117819 */ /* 0x000fe40000011411 */
[----:B------:R-:W-:Y:S02]  /*17810*/  @!P0 LEA.HI.X R3, R10, R4, R11, 0x2, P3 ;  /* 0x000000040a038211 */ /* 0x000fe400018f140b */
[----:B------:R-:W-:Y:S02]  /*17820*/  ISETP.GE.AND P3, PT, R16, c[0x0][0x3c8], PT ;  /* 0x0000f20010007a0c */ /* 0x000fe40003f66270 */
[C---:B------:R-:W-:Y:S01]  /*17830*/  IADD3 R11, R231.reuse, 0x20, RZ ;  /* 0x00000020e70b7810 */ /* 0x040fe20007ffe0ff */
[----:B------:R1:W-:Y:S01]  /*17840*/  @!P0 ST.E.64 [R2.64], R30 ;  /* 0x0000001e02008985 */ /* 0x0003e2000c101b06 */
[----:B------:R-:W-:-:S02]  /*17850*/  IADD3 R15, R231, 0x40, RZ ;  /* 0x00000040e70f7810 */ /* 0x000fc40007ffe0ff */
[----:B--2---:R-:W-:Y:S02]  /*17860*/  @!P4 LEA R8, P0, R13, R0, 0x2 ;  /* 0x000000000d08c211 */ /* 0x004fe400078010ff */
[----:B------:R-:W-:Y:S02]  /*17870*/  SHF.R.S32.HI R11, RZ, 0x1f, R11 ;  /* 0x0000001fff0b7819 */ /* 0x000fe4000001140b */
[----:B------:R-:W-:Y:S02]  /*17880*/  IADD3 R12, R231, 0x30, RZ ;  /* 0x00000030e70c7810 */ /* 0x000fe40007ffe0ff */
[----:B------:R-:W-:Y:S02]  /*17890*/  @!P4 LEA.HI.X R9, R13, R4, R11, 0x2, P0 ;  /* 0x000000040d09c211 */ /* 0x000fe400000f140b */
[C---:B---3--:R-:W-:Y:S02]  /*178a0*/  @!P3 LEA R6, P1, R16.reuse, R0, 0x2 ;  /* 0x000000001006b211 */ /* 0x048fe400078210ff */
[----:B------:R-:W-:-:S02]  /*178b0*/  ISETP.GE.AND P0, PT, R16, c[0x0][0x3c8], PT ;  /* 0x0000f20010007a0c */ /* 0x000fc40003f06270 */
[----:B------:R-:W-:Y:S02]  /*178c0*/  ISETP.GE.AND P4, PT, R15, c[0x0][0x3c8], PT ;  /* 0x0000f2000f007a0c */ /* 0x000fe40003f86270 */
[----:B------:R-:W-:Y:S02]  /*178d0*/  SHF.R.S32.HI R12, RZ, 0x1f, R12 ;  /* 0x0000001fff0c7819 */ /* 0x000fe4000001140c */
[C---:B------:R-:W-:Y:S02]  /*178e0*/  IADD3 R10, R231.reuse, 0x38, RZ ;  /* 0x00000038e70a7810 */ /* 0x040fe40007ffe0ff */
[----:B------:R-:W-:Y:S02]  /*178f0*/  IADD3 R11, R231, 0x48, RZ ;  /* 0x00000048e70b7810 */ /* 0x000fe40007ffe0ff */
[----:B------:R-:W-:Y:S02]  /*17900*/  ISETP.GE.AND P5, PT, R10, c[0x0][0x3c8], PT ;  /* 0x0000f2000a007a0c */ /* 0x000fe40003fa6270 */
[----:B------:R-:W-:-:S02]  /*17910*/  ISETP.GE.AND P3, PT, R11, c[0x0][0x3c8], PT ;  /* 0x0000f2000b007a0c */ /* 0x000fc40003f66270 */
[----:B------:R-:W-:Y:S02]  /*17920*/  @!P0 LEA.HI.X R7, R16, R4, R17, 0x2, P1 ;  /* 0x0000000410078211 */ /* 0x000fe400008f1411 */
[----:B------:R-:W-:Y:S02]  /*17930*/  ISETP.GE.AND P1, PT, R13, c[0x0][0x3c8], PT ;  /* 0x0000f2000d007a0c */ /* 0x000fe40003f26270 */
[----:B-1----:R-:W-:Y:S02]  /*17940*/  @!P6 LEA R2, P2, R5, R0, 0x2 ;  /* 0x000000000502e211 */ /* 0x002fe400078410ff */
[----:B------:R-:W-:Y:S02]  /*17950*/  IADD3 R13, R231, 0x58, RZ ;  /* 0x00000058e70d7810 */ /* 0x000fe40007ffe0ff */
[----:B------:R-:W-:Y:S02]  /*17960*/  @!P6 LEA.HI.X R3, R5, R4, R12, 0x2, P2 ;  /* 0x000000040503e211 */ /* 0x000fe400010f140c */
[----:B------:R-:W-:-:S02]  /*17970*/  IADD3 R12, R231, 0x38, RZ ;  /* 0x00000038e70c7810 */ /* 0x000fc40007ffe0ff */
[----:B------:R-:W-:Y:S02]  /*17980*/  IADD3 R14, R231, 0x40, RZ ;  /* 0x00000040e70e7810 */ /* 0x000fe40007ffe0ff */
[----:B------:R-:W-:Y:S01]  /*17990*/  SHF.R.S32.HI R12, RZ, 0x1f, R12 ;  /* 0x0000001fff0c7819 */ /* 0x000fe2000001140c */
[----:B------:R1:W-:Y:S01]  /*179a0*/  @!P1 ST.E.64 [R8.64], R150 ;  /* 0x0000009608009985 */ /* 0x0003e2000c101b06 */
[----:B------:R-:W-:Y:S02]  /*179b0*/  ISETP.GE.AND P1, PT, R13, c[0x0][0x3c8], PT ;  /* 0x0000f2000d007a0c */ /* 0x000fe40003f26270 */
[----:B------:R-:W-:Y:S01]  /*179c0*/  SHF.R.S32.HI R14, RZ, 0x1f, R14 ;  /* 0x0000001fff0e7819 */ /* 0x000fe2000001140e */
[----:B------:R2:W-:Y:S01]  /*179d0*/  @!P0 ST.E.64 [R6.64], R120 ;  /* 0x0000007806008985 */ /* 0x0005e2000c101b06 */
[C---:B------:R-:W-:Y:S02]  /*179e0*/  IADD3 R5, R231.reuse, 0x50, RZ ;  /* 0x00000050e7057810 */ /* 0x040fe40007ffe0ff */
[----:B------:R-:W-:Y:S01]  /*179f0*/  IADD3 R16, R231, 0xc8, RZ ;  /* 0x000000c8e7107810 */ /* 0x000fe20007ffe0ff */
[----:B------:R3:W-:Y:S01]  /*17a00*/  @!P6 ST.E.64 [R2.64], R32 ;  /* 0x000000200200e985 */ /* 0x0007e2000c101b06 */
[----:B------:R-:W-:-:S02]  /*17a10*/  ISETP.GE.AND P2, PT, R5, c[0x0][0x3c8], PT ;  /* 0x0000f20005007a0c */ /* 0x000fc40003f46270 */
[----:B------:R-:W-:Y:S02]  /*17a20*/  SHF.R.S32.HI R16, RZ, 0x1f, R16 ;  /* 0x0000001fff107819 */ /* 0x000fe40000011410 */
[CC--:B-1----:R-:W-:Y:S02]  /*17a30*/  @!P5 LEA R8, P0, R10.reuse, R0.reuse, 0x2 ;  /* 0x000000000a08d211 */ /* 0x0c2fe400078010ff */
        /* <DEDUP_REMOVED lines=115> */
[C---:B------:R-:W-:Y:S02]  /*18170*/  IADD3 R10, R231.reuse, 0xd0, RZ ;  /* 0x000000d0e70a7810 */ /* 0x040fe40007ffe0ff */
[----:B------:R-:W-:Y:S02]  /*18180*/  SHF.R.S32.HI R13, RZ, 0x1f, R13 ;  /* 0x0000001fff0d7819 */ /* 0x000fe4000001140d */
[----:B------:R-:W-:Y:S02]  /*18190*/  SHF.R.S32.HI R11, RZ, 0x1f, R11 ;  /* 0x0000001fff0b7819 */ /* 0x000fe4000001140b */
[----:B------:R-:W-:-:S04]  /*181a0*/  IADD3 R15, R231, 0xe0, RZ ;  /* 0x000000e0e70f7810 */ /* 0x000fc80007ffe0ff */
        /* <DEDUP_REMOVED lines=14> */
[C---:B------:R-:W-:Y:S02]  /*18290*/  IADD3 R13, R231.reuse, 0xe8, RZ ;  /* 0x000000e8e70d7810 */ /* 0x040fe40007ffe0ff */
[----:B------:R-:W-:Y:S02]  /*182a0*/  IADD3 R5, R231, 0xf0, RZ ;  /* 0x000000f0e7057810 */ /* 0x000fe40007ffe0ff */
[----:B------:R-:W-:-:S02]  /*182b0*/  ISETP.GE.AND P1, PT, R13, c[0x0][0x3c8], PT ;  /* 0x0000f2000d007a0c */ /* 0x000fc40003f26270 */
[----:B-1----:R-:W-:-:S04]  /*182c0*/  @!P5 LEA R6, P0, R14, R0, 0x2 ;  /* 0x000000000e06d211 */ /* 0x002fc800078010ff */
[----:B------:R-:W-:Y:S02]  /*182d0*/  @!P5 LEA.HI.X R7, R14, R4, R16, 0x2, P0 ;  /* 0x000000040e07d211 */ /* 0x000fe400000f1410 */
[C---:B--2---:R-:W-:Y:S02]  /*182e0*/  @!P4 LEA R2, P6, R10.reuse, R0, 0x2 ;  /* 0x000000000a02c211 */ /* 0x044fe400078c10ff */
[----:B------:R-:W-:Y:S01]  /*182f0*/  IADD3 R14, R231, 0xd8, RZ ;  /* 0x000000d8e70e7810 */ /* 0x000fe20007ffe0ff */
[----:B------:R-:W-:Y:S01]  /*18300*/  @!P5 ST.E.64 [R6.64], R90 ;  /* 0x0000005a0600d985 */ /* 0x000fe2000c101b06 */
[----:B------:R-:W-:Y:S02]  /*18310*/  @!P4 LEA.HI.X R3, R10, R4, R11, 0x2, P6 ;  /* 0x000000040a03c211 */ /* 0x000fe400030f140b */
[----:B------:R-:W-:Y:S02]  /*18320*/  @!P3 LEA R10, P5, R12, R0, 0x2 ;  /* 0x000000000c0ab211 */ /* 0x000fe400078a10ff */
[----:B------:R-:W-:Y:S01]  /*18330*/  ISETP.GE.AND P0, PT, R5, c[0x0][0x3c8], PT ;  /* 0x0000f20005007a0c */ /* 0x000fe20003f06270 */
[----:B------:R1:W-:Y:S01]  /*18340*/  @!P4 ST.E.64 [R2.64], R94 ;  /* 0x0000005e0200c985 */ /* 0x0003e2000c101b06 */
[----:B------:R-:W-:-:S02]  /*18350*/  SHF.R.S32.HI R14, RZ, 0x1f, R14 ;  /* 0x0000001fff0e7819 */ /* 0x000fc4000001140e */
[----:B------:R-:W-:Y:S02]  /*18360*/  IADD3 R16, R231, 0xe0, RZ ;  /* 0x000000e0e7107810 */ /* 0x000fe40007ffe0ff */
[----:B------:R-:W-:Y:S02]  /*18370*/  @!P2 LEA R8, P6, R15, R0, 0x2 ;  /* 0x000000000f08a211 */ /* 0x000fe400078c10ff */
[----:B------:R-:W-:-:S04]  /*18380*/  SHF.R.S32.HI R16, RZ, 0x1f, R16 ;  /* 0x0000001fff107819 */ /* 0x000fc80000011410 */
[----:B------:R-:W-:Y:S02]  /*18390*/  @!P2 LEA.HI.X R9, R15, R4, R16, 0x2, P6 ;  /* 0x000000040f09a211 */ /* 0x000fe400030f1410 */
[----:B-1----:R-:W-:Y:S02]  /*183a0*/  P2R R2, PR, RZ, 0x20 ;  /* 0x00000020ff027803 */ /* 0x002fe40000000000 */
[----:B------:R-:W-:Y:S02]  /*183b0*/  @!P1 LEA R6, P5, R13, R0, 0x2 ;  /* 0x000000000d069211 */ /* 0x000fe400078a10ff */
[----:B------:R-:W-:-:S04]  /*183c0*/  ISETP.NE.AND P4, PT, R2, RZ, PT ;  /* 0x000000ff0200720c */ /* 0x000fc80003f85270 */
[----:B------:R-:W-:Y:S02]  /*183d0*/  @!P3 LEA.HI.X R11, R12, R4, R14, 0x2, P4 ;  /* 0x000000040c0bb211 */ /* 0x000fe400020f140e */
[C---:B------:R-:W-:Y:S02]  /*183e0*/  IADD3 R14, R231.reuse, 0xe8, RZ ;  /* 0x000000e8e70e7810 */ /* 0x040fe40007ffe0ff */
[----:B------:R-:W-:Y:S01]  /*183f0*/  IADD3 R12, R231, 0xf0, RZ ;  /* 0x000000f0e70c7810 */ /* 0x000fe20007ffe0ff */
[----:B------:R1:W-:Y:S01]  /*18400*/  @!P3 ST.E.64 [R10.64], R106 ;  /* 0x0000006a0a00b985 */ /* 0x0003e2000c101b06 */
[----:B------:R-:W-:Y:S02]  /*18410*/  SHF.R.S32.HI R14, RZ, 0x1f, R14 ;  /* 0x0000001fff0e7819 */ /* 0x000fe4000001140e */
[----:B------:R-:W-:Y:S01]  /*18420*/  SHF.R.S32.HI R12, RZ, 0x1f, R12 ;  /* 0x0000001fff0c7819 */ /* 0x000fe2000001140c */
[----:B------:R1:W-:Y:S01]  /*18430*/  @!P2 ST.E.64 [R8.64], R102 ;  /* 0x000000660800a985 */ /* 0x0003e2000c101b06 */
[----:B------:R-:W-:-:S02]  /*18440*/  @!P0 LEA R2, P4, R5, R0, 0x2 ;  /* 0x0000000005028211 */ /* 0x000fc400078810ff */
[-C--:B------:R-:W-:Y:S02]  /*18450*/  @!P1 LEA.HI.X R7, R13, R4.reuse, R14, 0x2, P5 ;  /* 0x000000040d079211 */ /* 0x080fe400028f140e */
[----:B------:R-:W-:Y:S02]  /*18460*/  @!P0 LEA.HI.X R3, R5, R4, R12, 0x2, P4 ;  /* 0x0000000405038211 */ /* 0x000fe400020f140c */
[----:B------:R-:W-:Y:S01]  /*18470*/  IADD3 R5, R231, 0xf8, RZ ;  /* 0x000000f8e7057810 */ /* 0x000fe20007ffe0ff */
[----:B------:R1:W-:Y:S04]  /*18480*/  @!P1 ST.E.64 [R6.64], R98 ;  /* 0x0000006206009985 */ /* 0x0003e8000c101b06 */
[----:B------:R1:W-:Y:S01]  /*18490*/  @!P0 ST.E.64 [R2.64], R82 ;  /* 0x0000005202008985 */ /* 0x0003e2000c101b06 */
[----:B------:R-:W-:-:S13]  /*184a0*/  ISETP.GE.AND P0, PT, R5, c[0x0][0x3c8], PT ;  /* 0x0000f20005007a0c */ /* 0x000fda0003f06270 */
[----:B------:R-:W-:Y:S05]  /*184b0*/  @P0 BRA `(.L_x_2157) ;  /* 0x00000e3000000947 */ /* 0x000fea0003800000 */
[----:B------:R-:W-:Y:S02]  /*184c0*/  IADD3 R12, R231, 0xf8, RZ ;  /* 0x000000f8e70c7810 */ /* 0x000fe40007ffe0ff */
[----:B-1----:R-:W-:Y:S02]  /*184d0*/  LEA R2, P0, R5, R0, 0x2 ;  /* 0x0000000005027211 */ /* 0x002fe400078010ff */
[----:B------:R-:W-:-:S04]  /*184e0*/  SHF.R.S32.HI R12, RZ, 0x1f, R12 ;  /* 0x0000001fff0c7819 */ /* 0x000fc8000001140c */
[----:B------:R-:W-:-:S05]  /*184f0*/  LEA.HI.X R3, R5, R4, R12, 0x2, P0 ;  /* 0x0000000405037211 */ /* 0x000fca00000f140c */
[----:B------:R1:W-:Y:S01]  /*18500*/  ST.E.64 [R2.64], R74 ;  /* 0x0000004a02007985 */ /* 0x0003e2000c101b06 */
[----:B------:R-:W-:Y:S05]  /*18510*/  BRA `(.L_x_2157) ;  /* 0x00000dd000007947 */ /* 0x000fea0003800000 */
.L_x_2142:
        /* <DEDUP_REMOVED lines=18> */
.L_x_2163:
[----:B--2---:R-:W2:Y:S01]  /*18640*/  S2R R2, SR_TID.X ;  /* 0x0000000000027919 */ /* 0x004ea20000002100 */
[----:B------:R-:W-:Y:S01]  /*18650*/  SHF.R.S32.HI R0, RZ, 0x1f, R251 ;  /* 0x0000001fff007819 */ /* 0x000fe200000114fb */
[----:B------:R-:W-:Y:S01]  /*18660*/  BSSY B0, `(.L_x_2164) ;  /* 0x0000037000007945 */ /* 0x000fe20003800000 */
[----:B-1----:R-:W-:-:S02]  /*18670*/  LOP3.LUT R14, R250, 0xffff, RZ, 0xc0, !PT ;  /* 0x0000fffffa0e7812 */ /* 0x002fc400078ec0ff */
        /* <DEDUP_REMOVED lines=53> */
.L_x_2165:
[----:B------:R-:W-:Y:S05]  /*189d0*/  BSYNC B0 ;  /* 0x0000000000007941 */ /* 0x000fea0003800000 */
.L_x_2164:
        /* <DEDUP_REMOVED lines=8> */
[----:B------:R-:W-:Y:S02]  /*18a60*/  IMAD R0, R10, c[0x0][0x3a4], R0 ;  /* 0x0000e9000a007a24 */ /* 0x000fe400078e0200 */
        /* <DEDUP_REMOVED lines=9> */
[----:B------:R-:W-:-:S04]  /*18b00*/  IMAD.WIDE.U32 R2, R15, c[0x0][0x3f0], R2 ;  /* 0x0000fc000f027a25 */ /* 0x000fc800078e0002 */
        /* <DEDUP_REMOVED lines=15> */
.L_x_2248:
[----:B------:R-:W-:Y:S05]  /*18c00*/  BRA.DIV ~URZ, `(.L_x_2167) ;  /* 0x00003e127f007947 */ /* 0x000fea000b800000 */
[----:B------:R3:W4:Y:S02]  /*18c10*/  SHFL.IDX PT, R0, R14, RZ, 0x181f ;  /* 0x00181fff0e007589 */ /* 0x00072400000e0000 */
.L_x_2249:
[----:B------:R-:W-:Y:S01]  /*18c20*/  IMAD R13, R20, c[0x0][0x4e8], RZ ;  /* 0x00013a00140d7a24 */ /* 0x000fe200078e02ff */
        /* <DEDUP_REMOVED lines=24> */
.L_x_2169:
[----:B------:R-:W-:Y:S05]  /*18db0*/  BSYNC B0 ;  /* 0x0000000000007941 */ /* 0x000fea0003800000 */
.L_x_2168:
[----:B------:R-:W-:Y:S05]  /*18dc0*/  BRA.DIV ~URZ, `(.L_x_2170) ;  /* 0x00003cc27f007947 */ /* 0x000fea000b800000 */
[----:B--2---:R2:W1:Y:S04]  /*18dd0*/  SHFL.IDX PT, R4, R5, 0x1, 0x181f ;  /* 0x00381f0005047f89 */ /* 0x00446800000e0000 */
[----:B----4-:R2:W4:Y:S02]  /*18de0*/  SHFL.IDX PT, R0, R14, 0x1, 0x181f ;  /* 0x00381f000e007f89 */ /* 0x01052400000e0000 */
.L_x_2250:
        /* <DEDUP_REMOVED lines=24> */
.L_x_2172:
[----:B------:R-:W-:Y:S05]  /*18f70*/  BSYNC B0 ;  /* 0x0000000000007941 */ /* 0x000fea0003800000 */
.L_x_2171:
[----:B------:R-:W-:Y:S05]  /*18f80*/  BRA.DIV ~URZ, `(.L_x_2173) ;  /* 0x00003bd27f007947 */ /* 0x000fea000b800000 */
[----:B-1----:R1:W2:Y:S02]  /*18f90*/  SHFL.IDX PT, R4, R5, 0x2, 0x181f ;  /* 0x00581f0005047f89 */ /* 0x0022a400000e0000 */
.L_x_2251:
[----:B------:R-:W-:Y:S05]  /*18fa0*/  BRA.DIV ~URZ, `(.L_x_2174) ;  /* 0x00003c227f007947 */ /* 0x000fea000b800000 */
[----:B----4-:R4:W1:Y:S02]  /*18fb0*/  SHFL.IDX PT, R0, R14, 0x2, 0x181f ;  /* 0x00581f000e007f89 */ /* 0x01086400000e0000 */
.L_x_2252:
        /* <DEDUP_REMOVED lines=24> */
.L_x_2176:
[----:B------:R-:W-:Y:S05]  /*19140*/  BSYNC B0 ;  /* 0x0000000000007941 */ /* 0x000fea0003800000 */
.L_x_2175:
[----:B------:R-:W-:Y:S05]  /*19150*/  BRA.DIV ~URZ, `(.L_x_2177) ;  /* 0x00003ae27f007947 */ /* 0x000fea000b800000 */
[----:B--2---:R2:W3:Y:S04]  /*19160*/  SHFL.IDX PT, R4, R5, 0x3, 0x181f ;  /* 0x00781f0005047f89 */ /* 0x0044e800000e0000 */
[----:B-1----:R2:W1:Y:S02]  /*19170*/  SHFL.IDX PT, R0, R14, 0x3, 0x181f ;  /* 0x00781f000e007f89 */ /* 0x00246400000e0000 */
.L_x_2253:
        /* <DEDUP_REMOVED lines=23> */
.L_x_2157:
[----:B------:R-:W-:Y:S05]  /*192f0*/  BSYNC B1 ;  /* 0x0000000000017941 */ /* 0x000fea0003800000 */
.L_x_2141:
        /* <DEDUP_REMOVED lines=9> */
[----:B--234-:R-:W-:-:S04]  /*19390*/  LOP3.LUT R12, R0, 0x1f, RZ, 0xc0, !PT ;  /* 0x0000001f000c7812 */ /* 0x01cfc800078ec0ff */
[----:B------:R-:W-:Y:S01]  /*193a0*/  ISETP.NE.AND P6, PT, R12, 0x1f, PT ;  /* 0x0000001f0c00780c */ /* 0x000fe20003fc5270 */
[----:B------:R-:W-:Y:S10]  /*193b0*/  BRA.DIV ~URZ, `(.L_x_2179) ;  /* 0x000039527f007947 */ /* 0x000ff4000b800000 */
[----:B------:R2:W3:Y:S02]  /*193c0*/  SHFL.IDX PT, R9, R110, RZ, 0x1f ;  /* 0x00001fff6e097589 */ /* 0x0004e400000e0000 */
.L_x_2254:
[----:B------:R-:W-:Y:S05]  /*193d0*/  BRA.DIV ~URZ, `(.L_x_2180) ;  /* 0x000039a27f007947 */ /* 0x000fea000b800000 */
[----:B------:R4:W2:Y:S02]  /*193e0*/  SHFL.IDX PT, R8, R110, 0x1, 0x1f ;  /* 0x00201f006e087f89 */ /* 0x0008a400000e0000 */
.L_x_2255:
[----:B-1----:R-:W-:Y:S02]  /*193f0*/  IMAD.IADD R0, R251, 0x1, R12 ;  /* 0x00000001fb007824 */ /* 0x002fe400078e020c */
[----:B------:R-:W-:-:S03]  /*19400*/  IMAD.MOV.U32 R6, RZ, RZ, RZ ;  /* 0x000000ffff067224 */ /* 0x000fc600078e00ff */
        /* <DEDUP_REMOVED lines=15> */
[----:B------:R1:W4:Y:S02]  /*19500*/  SHFL.UP PT, R4, R0, 0x1, RZ ;  /* 0x0420000000047989 */ /* 0x00032400000e00ff */
.L_x_2256:
[----:B----4-:R-:W-:-:S04]  /*19510*/  SEL R4, R4, RZ, P5 ;  /* 0x000000ff04047207 */ /* 0x010fc80002800000 */
        /* <DEDUP_REMOVED lines=14> */
[----:B------:R1:W4:Y:S02]  /*19600*/  SHFL.IDX PT, R0, R4, 0x1f, 0x1f ;  /* 0x03e01f0004007f89 */ /* 0x00032400000e0000 */
.L_x_2257:
[----:B----4-:R-:W-:Y:S01]  /*19610*/  IMAD R0, R0, c[0x0][0x538], RZ ;  /* 0x00014e0000007a24 */ /* 0x010fe200078e02ff */
[----:B------:R-:W-:Y:S04]  /*19620*/  BSSY B1, `(.L_x_2183) ;  /* 0x00000c5000017945 */ /* 0x000fe80003800000 */
[----:B--2---:R-:W-:-:S04]  /*19630*/  IADD3 R8, R0, R8, RZ ;  /* 0x0000000800087210 */ /* 0x004fc80007ffe0ff */
[----:B---3--:R-:W-:-:S13]  /*19640*/  ISETP.GT.AND P0, PT, R8, R9, PT ;  /* 0x000000090800720c */ /* 0x008fda0003f04270 */
[----:B------:R-:W-:Y:S05]  /*19650*/  @P0 BRA `(.L_x_2184) ;  /* 0x0000024000000947 */ /* 0x000fea0003800000 */
.L_x_2188:
        /* <DEDUP_REMOVED lines=16> */
.L_x_2258:
        /* <DEDUP_REMOVED lines=16> */
.L_x_2259:
[----:B--2---:R-:W-:-:S05]  /*19860*/  IMAD R0, R0, c[0x0][0x538], RZ ;  /* 0x00014e0000007a24 */ /* 0x004fca00078e02ff */
[----:B------:R-:W-:-:S04]  /*19870*/  IADD3 R8, R0, R8, RZ ;  /* 0x0000000800087210 */ /* 0x000fc80007ffe0ff */
[----:B------:R-:W-:-:S13]  /*19880*/  ISETP.GT.AND P0, PT, R8, R9, PT ;  /* 0x000000090800720c */ /* 0x000fda0003f04270 */
[----:B-1----:R-:W-:Y:S05]  /*19890*/  @!P0 BRA `(.L_x_2188) ;  /* 0xfffffdc000008947 */ /* 0x002fea000383ffff */
.L_x_2184:
[----:B------:R-:W-:-:S05]  /*198a0*/  IADD3 R8, -R0, R8, RZ ;  /* 0x0000000800087210 */ /* 0x000fca0007ffe1ff */
[----:B------:R-:W-:-:S05]  /*198b0*/  IMAD R0, R4, c[0x0][0x538], R8 ;  /* 0x00014e0004007a24 */ /* 0x000fca00078e0208 */
[----:B------:R-:W-:Y:S01]  /*198c0*/  ISETP.GT.AND P0, PT, R0, R9, PT ;  /* 0x000000090000720c */ /* 0x000fe20003f04270 */
[----:B------:R-:W-:-:S12]  /*198d0*/  BRA.DIV ~URZ, `(.L_x_2189) ;  /* 0x000039027f007947 */ /* 0x000fd8000b800000 */
[----:B------:R-:W-:-:S04]  /*198e0*/  VOTE.ANY R5, PT, !P0 ;  /* 0x0000000000057806 */ /* 0x000fc800040e0100 */
.L_x_2260:
[----:B------:R-:W2:Y:S02]  /*198f0*/  POPC R0, R5 ;  /* 0x0000000500007309 */ /* 0x000ea40000000000 */
[----:B--2---:R-:W-:Y:S01]  /*19900*/  IADD3 R251, R0, R251, RZ ;  /* 0x000000fb00fb7210 */ /* 0x004fe20007ffe0ff */
[----:B------:R-:W-:Y:S05]  /*19910*/  BRA.DIV ~URZ, `(.L_x_2190) ;  /* 0x000039127f007947 */ /* 0x000fea000b800000 */
[----:B------:R2:W3:Y:S04]  /*19920*/  SHFL.IDX PT, R10, R6, R0, 0x1f ;  /* 0x00001f00060a7589 */ /* 0x0004e800000e0000 */
[----:B------:R2:W4:Y:S02]  /*19930*/  SHFL.IDX PT, R7, R7, R0, 0x1f ;  /* 0x00001f0007077589 */ /* 0x00052400000e0000 */
.L_x_2261:
[----:B------:R-:W-:Y:S01]  /*19940*/  ISETP.NE.AND P0, PT, R5, RZ, PT ;  /* 0x000000ff0500720c */ /* 0x000fe20003f05270 */
[----:B------:R-:W-:-:S12]  /*19950*/  BSSY B0, `(.L_x_2191) ;  /* 0x0000005000007945 */ /* 0x000fd80003800000 */
[----:B------:R-:W-:Y:S05]  /*19960*/  @!P0 BRA `(.L_x_2192) ;  /* 0x0000003000008947 */ /* 0x000fea0003800000 */
[----:B--2---:R-:W-:Y:S01]  /*19970*/  IADD3 R0, R0, -0x1, RZ ;  /* 0xffffffff00007810 */ /* 0x004fe20007ffe0ff */
[----:B------:R-:W-:Y:S05]  /*19980*/  BRA.DIV ~URZ, `(.L_x_2193) ;  /* 0x000039727f007947 */ /* 0x000fea000b800000 */
[----:B------:R2:W1:Y:S02]  /*19990*/  SHFL.IDX PT, R11, R4, R0, 0x1f ;  /* 0x00001f00040b7589 */ /* 0x00046400000e0000 */
.L_x_2192:
[----:B------:R-:W-:Y:S05]  /*199a0*/  BSYNC B0 ;  /* 0x0000000000007941 */ /* 0x000fea0003800000 */
.L_x_2191:
[----:B----4-:R-:W-:Y:S01]  /*199b0*/  ISETP.NE.AND P0, PT, R7, 0x1, PT ;  /* 0x000000010700780c */ /* 0x010fe20003f05270 */
[----:B-1----:R-:W-:Y:S01]  /*199c0*/  IMAD R248, R11, c[0x0][0x538], R8 ;  /* 0x00014e000bf87a24 */ /* 0x002fe200078e0208 */
[----:B------:R-:W-:Y:S04]  /*199d0*/  BSSY B0, `(.L_x_2194) ;  /* 0x0000082000007945 */ /* 0x000fe80003800000 */
[----:B------:R-:W-:-:S07]  /*199e0*/  IADD3 R9, -R248, R9, RZ ;  /* 0x00000009f8097210 */ /* 0x000fce0007ffe1ff */
[----:B------:R-:W-:Y:S05]  /*199f0*/  @!P0 BRA `(.L_x_2195) ;  /* 0x000003d000008947 */ /* 0x000fea0003800000 */
[-C--:B---3--:R-:W-:Y:S02]  /*19a00*/  IABS R2, R10.reuse ;  /* 0x0000000a00027213 */ /* 0x088fe40000000000 */
[----:B------:R-:W-:Y:S02]  /*19a10*/  IABS R8, R10 ;  /* 0x0000000a00087213 */ /* 0x000fe40000000000 */
[----:B--2---:R-:W1:Y:S08]  /*19a20*/  I2F.RP R0, R2 ;  /* 0x0000000200007306 */ /* 0x004e700000209400 */
        /* <DEDUP_REMOVED lines=52> */
[--C-:B------:R-:W-:Y:S02]  /*19d70*/  IMAD.MOV R3, RZ, RZ, -R2.reuse ;  /* 0x000000ffff037224 */ /* 0x100fe400078e0a02 */
[C---:B------:R-:W-:Y:S02]  /*19d80*/  IMAD R2, R7.reuse, 0x1000000, R2 ;  /* 0x0100000007027824 */ /* 0x040fe400078e0202 */
[----:B------:R-:W-:Y:S02]  /*19d90*/  IMAD R3, R7, R3, R0 ;  /* 0x0000000307037224 */ /* 0x000fe400078e0200 */
[----:B------:R-:W-:Y:S02]  /*19da0*/  IMAD R0, R10, R4, R9 ;  /* 0x000000040a007224 */ /* 0x000fe400078e0209 */
[----:B------:R-:W-:Y:S01]  /*19db0*/  IMAD R250, R3, 0x10000, R2 ;  /* 0x0001000003fa7824 */ /* 0x000fe200078e0202 */
[----:B------:R-:W-:Y:S05]  /*19dc0*/  BRA `(.L_x_2196) ;  /* 0x0000042000007947 */ /* 0x000fea0003800000 */
.L_x_2195:
[----:B------:R-:W-:-:S04]  /*19dd0*/  IMAD.MOV.U32 R2, RZ, RZ, 0x4 ;  /* 0x00000004ff027424 */ /* 0x000fc800078e00ff */
[----:B------:R-:W-:-:S05]  /*19de0*/  IMAD.WIDE R2, R251, R2, c[0x0][0x590] ;  /* 0x00016400fb027625 */ /* 0x000fca00078e0202 */
[----:B--2---:R-:W2:Y:S02]  /*19df0*/  LDG.E R4, [R2.64] ;  /* 0x0000000602047981 */ /* 0x004ea4000c1e1900 */
        /* <DEDUP_REMOVED lines=28> */
[----:B------:R-:W-:Y:S02]  /*19fc0*/  IMAD R11, R4, R0, RZ ;  /* 0x00000000040b7224 */ /* 0x000fe400078e02ff */
[----:B------:R-:W-:-:S03]  /*19fd0*/  IMAD.MOV R0, RZ, RZ, -R0 ;  /* 0x000000ffff007224 */ /* 0x000fc600078e0a00 */
[----:B------:R-:W-:Y:S01]  /*19fe0*/  IADD3 R2, -R11, c[0x0][0x538], RZ ;  /* 0x00014e000b027a10 */ /* 0x000fe20007ffe1ff */
[----:B------:R-:W-:-:S03]  /*19ff0*/  IMAD R7, R8, R0, R9 ;  /* 0x0000000008077224 */ /* 0x000fc600078e0209 */
[----:B------:R-:W-:Y:S01]  /*1a000*/  IMNMX R2, R4, R2, PT ;  /* 0x0000000204027217 */ /* 0x000fe20003800200 */
[----:B------:R-:W-:-:S03]  /*1a010*/  IMAD.MOV.U32 R4, RZ, RZ, RZ ;  /* 0x000000ffff047224 */ /* 0x000fc600078e00ff */
[-C--:B------:R-:W-:Y:S02]  /*1a020*/  IABS R3, R2.reuse ;  /* 0x0000000200037213 */ /* 0x080fe40000000000 */
[----:B------:R-:W-:-:S03]  /*1a030*/  IABS R8, R2 ;  /* 0x0000000200087213 */ /* 0x000fc60000000000 */
[----:B------:R-:W-:-:S04]  /*1a040*/  IMAD.MOV.U32 R6, RZ, RZ, R3 ;  /* 0x000000ffff067224 */ /* 0x000fc800078e0003 */
[----:B------:R-:W1:Y:S08]  /*1a050*/  I2F.RP R3, R6 ;  /* 0x0000000600037306 */ /* 0x000e700000209400 */
[----:B-1----:R-:W1:Y:S02]  /*1a060*/  MUFU.RCP R3, R3 ;  /* 0x0000000300037308 */ /* 0x002e640000001000 */
[----:B-1----:R-:W-:-:S06]  /*1a070*/  IADD3 R3, R3, 0xffffffe, RZ ;  /* 0x0ffffffe03037810 */ /* 0x002fcc0007ffe0ff */
[----:B------:R-:W1:Y:S02]  /*1a080*/  F2I.FTZ.U32.TRUNC.NTZ R5, R3 ;  /* 0x0000000300057305 */ /* 0x000e64000021f000 */
[----:B-1----:R-:W-:-:S05]  /*1a090*/  IMAD.MOV R3, RZ, RZ, -R5 ;  /* 0x000000ffff037224 */ /* 0x002fca00078e0a05 */
[----:B------:R-:W-:Y:S02]  /*1a0a0*/  MOV R0, R3 ;  /* 0x0000000300007202 */ /* 0x000fe40000000f00 */
[----:B------:R-:W-:-:S03]  /*1a0b0*/  IABS R3, R7 ;  /* 0x0000000700037213 */ /* 0x000fc60000000000 */
[----:B------:R-:W-:-:S04]  /*1a0c0*/  IMAD R0, R0, R6, RZ ;  /* 0x0000000600007224 */ /* 0x000fc800078e02ff */
        /* <DEDUP_REMOVED lines=18> */
.L_x_2196:
[----:B------:R-:W-:Y:S05]  /*1a1f0*/  BSYNC B0 ;  /* 0x0000000000007941 */ /* 0x000fea0003800000 */
.L_x_2194:
[----:B------:R-:W-:-:S04]  /*1a200*/  LOP3.LUT R0, RZ, R0, RZ, 0x33, !PT ;  /* 0x00000000ff007212 */ /* 0x000fc800078e33ff */
[----:B------:R-:W-:Y:S01]  /*1a210*/  IADD3 R249, R0, R10, RZ ;  /* 0x0000000a00f97210 */ /* 0x000fe20007ffe0ff */
[----:B------:R-:W-:Y:S05]  /*1a220*/  BRA `(.L_x_2197) ;  /* 0x0000004000007947 */ /* 0x000fea0003800000 */
.L_x_2185:
[----:B------:R-:W-:Y:S01]  /*1a230*/  IMAD.MOV.U32 R248, RZ, RZ, R9 ;  /* 0x000000fffff87224 */ /* 0x000fe200078e0009 */
[----:B------:R-:W-:Y:S01]  /*1a240*/  MOV R250, RZ ;  /* 0x000000ff00fa7202 */ /* 0x000fe20000000f00 */
[----:B------:R-:W-:Y:S01]  /*1a250*/  IMAD.MOV.U32 R249, RZ, RZ, RZ ;  /* 0x000000fffff97224 */ /* 0x000fe200078e00ff */
[----:B------:R-:W-:Y:S02]  /*1a260*/  MOV R251, c[0x0][0x53c] ;  /* 0x00014f0000fb7a02 */ /* 0x000fe40000000f00 */
.L_x_2197:
[----:B------:R-:W-:Y:S05]  /*1a270*/  BSYNC B1 ;  /* 0x0000000000017941 */ /* 0x000fea0003800000 */
.L_x_2183:
[----:B------:R-:W-:Y:S01]  /*1a280*/  WARPSYNC 0xffffffff ;  /* 0xffffffff00007948 */ /* 0x000fe20003800000 */
[----:B------:R-:W-:Y:S01]  /*1a290*/  BAR.SYNC.DEFER_BLOCKING 0x4, 0x100 ;  /* 0x0104000000007b1d */ /* 0x000fe20000010000 */
[----:B------:R-:W-:-:S13]  /*1a2a0*/  ISETP.NE.AND P0, PT, R12, RZ, PT ;  /* 0x000000ff0c00720c */ /* 0x000fda0003f05270 */
[----:B------:R2:W-:Y:S04]  /*1a2b0*/  @!P0 STS.128 [0x20100], R248 ;  /* 0x020100f8ff008388 */ /* 0x0005e80000000c00 */
[----:B------:R-:W-:Y:S06]  /*1a2c0*/  BAR.ARV 0x5, 0x100 ;  /* 0x0144000000007b1d */ /* 0x000fec0000002000 */
.L_x_2178:
[----:B-1----:R-:W-:-:S13]  /*1a2d0*/  ISETP.GE.AND P0, PT, R251, c[0x0][0x53c], PT ;  /* 0x00014f00fb007a0c */ /* 0x002fda0003f06270 */
[----:B--23--:R-:W-:Y:S01]  /*1a2e0*/  @P0 CALL.REL.NOINC `(.L_x_2198) ;  /* 0x0000001000000944 */ /* 0x00cfe20003c00000 */
[----:B------:R-:W-:Y:S05]  /*1a2f0*/  BRA `(.L_x_2199) ;  /* 0xfffe78b000007947 */ /* 0x000fea000383ffff */
.L_x_2198:
[----:B------:R-:W-:Y:S05]  /*1a300*/  EXIT ;  /* 0x000000000000794d */ /* 0x000fea0003800000 */
.L_x_2022:
[----:B------:R-:W-:Y:S01]  /*1a310*/  IMAD.MOV.U32 R0, RZ, RZ, R5 ;  /* 0x000000ffff007224 */ /* 0x000fe200078e0005 */
[----:B------:R-:W-:Y:S02]  /*1a320*/  MOV R3, 0x1 ;  /* 0x0000000100037802 */ /* 0x000fe40000000f00 */
[----:B------:R-:W-:Y:S02]  /*1a330*/  MOV R2, 0x1a350 ;  /* 0x0001a35000027802 */ /* 0x000fe40000000f00 */
[----:B--2---:R-:W-:Y:S05]  /*1a340*/  CALL.REL.NOINC `($__internal_37_$__cuda_sm70_shflsync_up_p) ;  /* 0x000030e000007944 */ /* 0x004fea0003c00000 */
[----:B------:R-:W-:Y:S01]  /*1a350*/  MOV R0, R4 ;  /* 0x0000000400007202 */ /* 0x000fe20000000f00 */
[----:B------:R-:W-:Y:S05]  /*1a360*/  BRA `(.L_x_2200) ;  /* 0xfffe60d000007947 */ /* 0x000fea000383ffff */
.L_x_2023:
[----:B------:R-:W-:Y:S01]  /*1a370*/  IMAD.MOV.U32 R0, RZ, RZ, R5 ;  /* 0x000000ffff007224 */ /* 0x000fe200078e0005 */
[----:B------:R-:W-:Y:S02]  /*1a380*/  MOV R3, 0x2 ;  /* 0x0000000200037802 */ /* 0x000fe40000000f00 */
[----:B------:R-:W-:Y:S02]  /*1a390*/  MOV R2, 0x1a3b0 ;  /* 0x0001a3b000027802 */ /* 0x000fe40000000f00 */
[----:B--2---:R-:W-:Y:S05]  /*1a3a0*/  CALL.REL.NOINC `($__internal_37_$__cuda_sm70_shflsync_up_p) ;  /* 0x0000308000007944 */ /* 0x004fea0003c00000 */
[----:B------:R-:W-:Y:S01]  /*1a3b0*/  SEL R4, R4, RZ, P4 ;  /* 0x000000ff04047207 */ /* 0x000fe20002000000 */
[----:B------:R-:W-:Y:S01]  /*1a3c0*/  IMAD.MOV.U32 R3, RZ, RZ, 0x4 ;  /* 0x00000004ff037424 */ /* 0x000fe200078e00ff */
[----:B------:R-:W-:-:S03]  /*1a3d0*/  MOV R2, 0x1a400 ;  /* 0x0001a40000027802 */ /* 0x000fc60000000f00 */
[----:B------:R-:W-:Y:S02]  /*1a3e0*/  IMAD.IADD R0, R5, 0x1, R4 ;  /* 0x0000000105007824 */ /* 0x000fe400078e0204 */
[----:B------:R-:W-:Y:S05]  /*1a3f0*/  CALL.REL.NOINC `($__internal_37_$__cuda_sm70_shflsync_up_p) ;  /* 0x0000303000007944 */ /* 0x000fea0003c00000 */
        /* <DEDUP_REMOVED lines=12> */
[----:B------:R-:W-:Y:S02]  /*1a4c0*/  MOV R220, 0x1f ;  /* 0x0000001f00dc7802 */ /* 0x000fe40000000f00 */
[----:B------:R-:W-:Y:S01]  /*1a4d0*/  MOV R3, 0x1a510 ;  /* 0x0001a51000037802 */ /* 0x000fe20000000f00 */
[----:B------:R-:W-:-:S04]  /*1a4e0*/  IMAD.IADD R4, R0, 0x1, R4 ;  /* 0x0000000100047824 */ /* 0x000fc800078e0204 */
[----:B------:R-:W-:Y:S02]  /*1a4f0*/  IMAD.MOV.U32 R219, RZ, RZ, R4 ;  /* 0x000000ffffdb7224 */ /* 0x000fe400078e0004 */
[----:B------:R-:W-:Y:S05]  /*1a500*/  CALL.REL.NOINC `($__internal_36_$__cuda_sm70_shflsync_idx_p) ;  /* 0x00002ec000007944 */ /* 0x000fea0003c00000 */
[----:B------:R-:W-:Y:S01]  /*1a510*/  MOV R0, R219 ;  /* 0x000000db00007202 */ /* 0x000fe20000000f00 */
[----:B------:R-:W-:Y:S05]  /*1a520*/  BRA `(.L_x_2201) ;  /* 0xfffe601000007947 */ /* 0x000fea000383ffff */
.L_x_2025:
[----:B------:R-:W-:Y:S02]  /*1a530*/  SEL R0, RZ, 0x1, P0 ;  /* 0x00000001ff007807 */ /* 0x000fe40000000000 */
[----:B------:R-:W-:Y:S02]  /*1a540*/  MOV R2, 0x1a560 ;  /* 0x0001a56000027802 */ /* 0x000fe40000000f00 */
[----:B--2---:R-:W-:Y:S05]  /*1a550*/  CALL.REL.NOINC `($__internal_38_$__cuda_sm70_votesync_ballot) ;  /* 0x00002f3000007944 */ /* 0x004fea0003c00000 */
[----:B------:R-:W-:Y:S01]  /*1a560*/  MOV R6, R0 ;  /* 0x0000000000067202 */ /* 0x000fe20000000f00 */
[----:B------:R-:W-:Y:S05]  /*1a570*/  BRA `(.L_x_2202) ;  /* 0xfffe605000007947 */ /* 0x000fea000383ffff */
.L_x_2026:
[----:B------:R-:W-:Y:S01]  /*1a580*/  IMAD.MOV.U32 R219, RZ, RZ, R9 ;  /* 0x000000ffffdb7224 */ /* 0x000fe200078e0009 */
[----:B------:R-:W-:Y:S01]  /*1a590*/  MOV R2, R0 ;  /* 0x0000000000027202 */ /* 0x000fe20000000f00 */
[----:B------:R-:W-:Y:S01]  /*1a5a0*/  IMAD.MOV.U32 R220, RZ, RZ, 0x1f ;  /* 0x0000001fffdc7424 */ /* 0x000fe200078e00ff */
[----:B------:R-:W-:Y:S02]  /*1a5b0*/  MOV R3, 0x1a5d0 ;  /* 0x0001a5d000037802 */ /* 0x000fe40000000f00 */
[----:B------:R-:W-:Y:S05]  /*1a5c0*/  CALL.REL.NOINC `($__internal_36_$__cuda_sm70_shflsync_idx_p) ;  /* 0x00002e0000007944 */ /* 0x000fea0003c00000 */
[----:B------:R-:W-:Y:S01]  /*1a5d0*/  IMAD.MOV.U32 R12, RZ, RZ, R219 ;  /* 0x000000ffff0c7224 */ /* 0x000fe200078e00db */
[----:B------:R-:W-:Y:S01]  /*1a5e0*/  MOV R219, R8 ;  /* 0x0000000800db7202 */ /* 0x000fe20000000f00 */
[----:B------:R-:W-:Y:S01]  /*1a5f0*/  IMAD.MOV.U32 R5, RZ, RZ, RZ ;  /* 0x000000ffff057224 */ /* 0x000fe200078e00ff */
[----:B------:R-:W-:Y:S01]  /*1a600*/  MOV R2, R0 ;  /* 0x0000000000027202 */ /* 0x000fe20000000f00 */
[----:B------:R-:W-:Y:S01]  /*1a610*/  IMAD.MOV.U32 R220, RZ, RZ, 0x1f ;  /* 0x0000001fffdc7424 */ /* 0x000fe200078e00ff */
[----:B------:R-:W-:-:S02]  /*1a620*/  MOV R3, 0x1a640 ;  /* 0x0001a64000037802 */ /* 0x000fc40000000f00 */
[----:B------:R-:W-:Y:S05]  /*1a630*/  CALL.REL.NOINC `($__internal_36_$__cuda_sm70_shflsync_idx_p) ;  /* 0x00002d9000007944 */ /* 0x000fea0003c00000 */
[----:B------:R-:W-:Y:S01]  /*1a640*/  MOV R9, R219 ;  /* 0x000000db00097202 */ /* 0x000fe20000000f00 */
[----:B------:R-:W-:Y:S05]  /*1a650*/  BRA `(.L_x_2203) ;  /* 0xfffe5fd000007947 */ /* 0x000fea000383ffff */
.L_x_2029:
[----:B------:R-:W-:Y:S01]  /*1a660*/  IMAD.MOV.U32 R219, RZ, RZ, R4 ;  /* 0x000000ffffdb7224 */ /* 0x000fe200078e0004 */
[----:B------:R-:W-:Y:S01]  /*1a670*/  MOV R2, R0 ;  /* 0x0000000000027202 */ /* 0x000fe20000000f00 */
[----:B------:R-:W-:Y:S01]  /*1a680*/  IMAD.MOV.U32 R220, RZ, RZ, 0x1f ;  /* 0x0000001fffdc7424 */ /* 0x000fe200078e00ff */
[----:B------:R-:W-:-:S02]  /*1a690*/  MOV R3, 0x1a6b0 ;  /* 0x0001a6b000037802 */ /* 0x000fc40000000f00 */
[----:B--23--:R-:W-:Y:S05]  /*1a6a0*/  CALL.REL.NOINC `($__internal_36_$__cuda_sm70_shflsync_idx_p) ;  /* 0x00002d2000007944 */ /* 0x00cfea0003c00000 */
[----:B------:R-:W-:Y:S01]  /*1a6b0*/  MOV R5, R219 ;  /* 0x000000db00057202 */ /* 0x000fe20000000f00 */
[----:B------:R-:W-:Y:S05]  /*1a6c0*/  BRA `(.L_x_2028) ;  /* 0xfffe5fc000007947 */ /* 0x000fea000383ffff */
.L_x_2048:
[----:B------:R-:W-:Y:S01]  /*1a6d0*/  IMAD.MOV.U32 R219, RZ, RZ, R5 ;  /* 0x000000ffffdb7224 */ /* 0x000fe200078e0005 */
[----:B------:R-:W-:Y:S01]  /*1a6e0*/  MOV R2, RZ ;  /* 0x000000ff00027202 */ /* 0x000fe20000000f00 */
[----:B------:R-:W-:Y:S01]  /*1a6f0*/  IMAD.MOV.U32 R220, RZ, RZ, 0x181f ;  /* 0x0000181fffdc7424 */ /* 0x000fe200078e00ff */
[----:B------:R-:W-:-:S02]  /*1a700*/  MOV R3, 0x1a720 ;  /* 0x0001a72000037802 */ /* 0x000fc40000000f00 */
[----:B-----5:R-:W-:Y:S05]  /*1a710*/  CALL.REL.NOINC `($__internal_36_$__cuda_sm70_shflsync_idx_p) ;  /* 0x00002cb000007944 */ /* 0x020fea0003c00000 */
[----:B------:R-:W-:Y:S01]  /*1a720*/  MOV R4, R219 ;  /* 0x000000db00047202 */ /* 0x000fe20000000f00 */
[----:B------:R-:W-:Y:S05]  /*1a730*/  BRA `(.L_x_2204) ;  /* 0xfffe851000007947 */ /* 0x000fea000383ffff */
.L_x_2049:
[----:B------:R-:W-:Y:S01]  /*1a740*/  IMAD.MOV.U32 R219, RZ, RZ, R14 ;  /* 0x000000ffffdb7224 */ /* 0x000fe200078e000e */
[----:B------:R-:W-:Y:S01]  /*1a750*/  MOV R2, RZ ;  /* 0x000000ff00027202 */ /* 0x000fe20000000f00 */
[----:B------:R-:W-:Y:S01]  /*1a760*/  IMAD.MOV.U32 R220, RZ, RZ, 0x181f ;  /* 0x0000181fffdc7424 */ /* 0x000fe200078e00ff */
[----:B------:R-:W-:-:S02]  /*1a770*/  MOV R3, 0x1a790 ;  /* 0x0001a79000037802 */ /* 0x000fc40000000f00 */
[----:B-12--5:R-:W-:Y:S05]  /*1a780*/  CALL.REL.NOINC `($__internal_36_$__cuda_sm70_shflsync_idx_p) ;  /* 0x00002c4000007944 */ /* 0x026fea0003c00000 */
[----:B------:R-:W-:Y:S01]  /*1a790*/  MOV R0, R219 ;  /* 0x000000db00007202 */ /* 0x000fe20000000f00 */
[----:B------:R-:W-:Y:S05]  /*1a7a0*/  BRA `(.L_x_2205) ;  /* 0xfffe84c000007947 */ /* 0x000fea000383ffff */
.L_x_2052:
[----:B------:R-:W-:Y:S01]  /*1a7b0*/  IMAD.MOV.U32 R219, RZ, RZ, R5 ;  /* 0x000000ffffdb7224 */ /* 0x000fe200078e0005 */
[----:B--2---:R-:W-:Y:S01]  /*1a7c0*/  MOV R2, 0x1 ;  /* 0x0000000100027802 */ /* 0x004fe20000000f00 */
[----:B------:R-:W-:Y:S01]  /*1a7d0*/  IMAD.MOV.U32 R220, RZ, RZ, 0x181f ;  /* 0x0000181fffdc7424 */ /* 0x000fe200078e00ff */
[----:B------:R-:W-:-:S02]  /*1a7e0*/  MOV R3, 0x1a800 ;  /* 0x0001a80000037802 */ /* 0x000fc40000000f00 */
[----:B-1-345:R-:W-:Y:S05]  /*1a7f0*/  CALL.REL.NOINC `($__internal_36_$__cuda_sm70_shflsync_idx_p) ;  /* 0x00002bd000007944 */ /* 0x03afea0003c00000 */
[----:B------:R-:W-:Y:S01]  /*1a800*/  IMAD.MOV.U32 R4, RZ, RZ, R219 ;  /* 0x000000ffff047224 */ /* 0x000fe200078e00db */
[----:B------:R-:W-:Y:S01]  /*1a810*/  MOV R2, 0x1 ;  /* 0x0000000100027802 */ /* 0x000fe20000000f00 */
[----:B------:R-:W-:Y:S01]  /*1a820*/  IMAD.MOV.U32 R219, RZ, RZ, R14 ;  /* 0x000000ffffdb7224 */ /* 0x000fe200078e000e */
[----:B------:R-:W-:-:S02]  /*1a830*/  MOV R220, 0x181f ;  /* 0x0000181f00dc7802 */ /* 0x000fc40000000f00 */
[----:B------:R-:W-:Y:S02]  /*1a840*/  MOV R3, 0x1a860 ;  /* 0x0001a86000037802 */ /* 0x000fe40000000f00 */
[----:B------:R-:W-:Y:S05]  /*1a850*/  CALL.REL.NOINC `($__internal_36_$__cuda_sm70_shflsync_idx_p) ;  /* 0x00002b7000007944 */ /* 0x000fea0003c00000 */
[----:B------:R-:W-:Y:S01]  /*1a860*/  MOV R0, R219 ;  /* 0x000000db00007202 */ /* 0x000fe20000000f00 */
[----:B------:R-:W-:Y:S05]  /*1a870*/  BRA `(.L_x_2206) ;  /* 0xfffe85b000007947 */ /* 0x000fea000383ffff */
.L_x_2055:
[----:B------:R-:W-:Y:S01]  /*1a880*/  IMAD.MOV.U32 R219, RZ, RZ, R5 ;  /* 0x000000ffffdb7224 */ /* 0x000fe200078e0005 */
[----:B-1----:R-:W-:Y:S01]  /*1a890*/  MOV R2, 0x2 ;  /* 0x0000000200027802 */ /* 0x002fe20000000f00 */
[----:B------:R-:W-:Y:S01]  /*1a8a0*/  IMAD.MOV.U32 R220, RZ, RZ, 0x181f ;  /* 0x0000181fffdc7424 */ /* 0x000fe200078e00ff */
[----:B------:R-:W-:Y:S02]  /*1a8b0*/  MOV R3, 0x1a8d0 ;  /* 0x0001a8d000037802 */ /* 0x000fe40000000f00 */
[----:B--2345:R-:W-:Y:S05]  /*1a8c0*/  CALL.REL.NOINC `($__internal_36_$__cuda_sm70_shflsync_idx_p) ;  /* 0x00002b0000007944 */ /* 0x03cfea0003c00000 */
[----:B------:R-:W-:Y:S01]  /*1a8d0*/  MOV R4, R219 ;  /* 0x000000db00047202 */ /* 0x000fe20000000f00 */
[----:B------:R-:W-:Y:S05]  /*1a8e0*/  BRA `(.L_x_2207) ;  /* 0xfffe86e000007947 */ /* 0x000fea000383ffff */
.L_x_2056:
[----:B------:R-:W-:Y:S01]  /*1a8f0*/  IMAD.MOV.U32 R219, RZ, RZ, R14 ;  /* 0x000000ffffdb7224 */ /* 0x000fe200078e000e */
[----:B------:R-:W-:Y:S01]  /*1a900*/  MOV R2, 0x2 ;  /* 0x0000000200027802 */ /* 0x000fe20000000f00 */
[----:B------:R-:W-:Y:S01]  /*1a910*/  IMAD.MOV.U32 R220, RZ, RZ, 0x181f ;  /* 0x0000181fffdc7424 */ /* 0x000fe200078e00ff */
[----:B------:R-:W-:Y:S02]  /*1a920*/  MOV R3, 0x1a940 ;  /* 0x0001a94000037802 */ /* 0x000fe40000000f00 */
[----:B-12345:R-:W-:Y:S05]  /*1a930*/  CALL.REL.NOINC `($__internal_36_$__cuda_sm70_shflsync_idx_p) ;  /* 0x00002a9000007944 */ /* 0x03efea0003c00000 */
[----:B------:R-:W-:Y:S01]  /*1a940*/  MOV R0, R219 ;  /* 0x000000db00007202 */ /* 0x000fe20000000f00 */
[----:B------:R-:W-:Y:S05]  /*1a950*/  BRA `(.L_x_2208) ;  /* 0xfffe869000007947 */ /* 0x000fea000383ffff */
.L_x_2059:
[----:B------:R-:W-:Y:S01]  /*1a960*/  IMAD.MOV.U32 R219, RZ, RZ, R5 ;  /* 0x000000ffffdb7224 */ /* 0x000fe200078e0005 */
[----:B-1----:R-:W-:Y:S01]  /*1a970*/  MOV R2, 0x3 ;  /* 0x0000000300027802 */ /* 0x002fe20000000f00 */
[----:B------:R-:W-:Y:S01]  /*1a980*/  IMAD.MOV.U32 R220, RZ, RZ, 0x181f ;  /* 0x0000181fffdc7424 */ /* 0x000fe200078e00ff */
[----:B------:R-:W-:-:S02]  /*1a990*/  MOV R3, 0x1a9b0 ;  /* 0x0001a9b000037802 */ /* 0x000fc40000000f00 */
[----:B--2345:R-:W-:Y:S05]  /*1a9a0*/  CALL.REL.NOINC `($__internal_36_$__cuda_sm70_shflsync_idx_p) ;  /* 0x00002a2000007944 */ /* 0x03cfea0003c00000 */
        /* <DEDUP_REMOVED lines=8> */
.L_x_2062:
[----:B------:R-:W-:Y:S01]  /*1aa30*/  IMAD.MOV.U32 R219, RZ, RZ, R5 ;  /* 0x000000ffffdb7224 */ /* 0x000fe200078e0005 */
[----:B------:R-:W-:Y:S01]  /*1aa40*/  MOV R2, RZ ;  /* 0x000000ff00027202 */ /* 0x000fe20000000f00 */
[----:B------:R-:W-:Y:S01]  /*1aa50*/  IMAD.MOV.U32 R220, RZ, RZ, 0x181f ;  /* 0x0000181fffdc7424 */ /* 0x000fe200078e00ff */
[----:B------:R-:W-:Y:S02]  /*1aa60*/  MOV R3, 0x1aa80 ;  /* 0x0001aa8000037802 */ /* 0x000fe40000000f00 */
[----:B------:R-:W-:Y:S05]  /*1aa70*/  CALL.REL.NOINC `($__internal_36_$__cuda_sm70_shflsync_idx_p) ;  /* 0x0000295000007944 */ /* 0x000fea0003c00000 */
[----:B------:R-:W-:Y:S01]  /*1aa80*/  MOV R4, R219 ;  /* 0x000000db00047202 */ /* 0x000fe20000000f00 */
[----:B------:R-:W-:Y:S05]  /*1aa90*/  BRA `(.L_x_2210) ;  /* 0xfffea5e000007947 */ /* 0x000fea000383ffff */
.L_x_2063:
[----:B------:R-:W-:Y:S01]  /*1aaa0*/  IMAD.MOV.U32 R219, RZ, RZ, R10 ;  /* 0x000000ffffdb7224 */ /* 0x000fe200078e000a */
[----:B------:R-:W-:Y:S01]  /*1aab0*/  MOV R2, RZ ;  /* 0x000000ff00027202 */ /* 0x000fe20000000f00 */
[----:B------:R-:W-:Y:S01]  /*1aac0*/  IMAD.MOV.U32 R220, RZ, RZ, 0x181f ;  /* 0x0000181fffdc7424 */ /* 0x000fe200078e00ff */
[----:B------:R-:W-:Y:S02]  /*1aad0*/  MOV R3, 0x1aaf0 ;  /* 0x0001aaf000037802 */ /* 0x000fe40000000f00 */
[----:B-12---:R-:W-:Y:S05]  /*1aae0*/  CALL.REL.NOINC `($__internal_36_$__cuda_sm70_shflsync_idx_p) ;  /* 0x000028e000007944 */ /* 0x006fea0003c00000 */
[----:B------:R-:W-:Y:S01]  /*1aaf0*/  ISETP.GE.AND P0, PT, R217, c[0x0][0x1d4], PT ;  /* 0x00007500d9007a0c */ /* 0x000fe20003f06270 */
[----:B------:R-:W-:Y:S01]  /*1ab00*/  IMAD.MOV.U32 R220, RZ, RZ, 0x181f ;  /* 0x0000181fffdc7424 */ /* 0x000fe200078e00ff */
[----:B------:R-:W-:-:S02]  /*1ab10*/  IADD3 R2, P1, R219, R103, RZ ;  /* 0x00000067db027210 */ /* 0x000fc40007f3e0ff */
[----:B------:R-:W-:Y:S02]  /*1ab20*/  SEL R14, RZ, 0x10, P0 ;  /* 0x00000010ff0e7807 */ /* 0x000fe40000000000 */
[----:B------:R-:W-:Y:S01]  /*1ab30*/  ISETP.GE.AND P2, PT, R223, c[0x0][0x1d4], PT ;  /* 0x00007500df007a0c */ /* 0x000fe20003f46270 */
[----:B------:R-:W-:Y:S01]  /*1ab40*/  IMAD.X R3, R4, 0x1, R96, P1 ;  /* 0x0000000104037824 */ /* 0x000fe200008e0660 */
[----:B------:R-:W-:Y:S02]  /*1ab50*/  IADD3 R8, P1, R219, R104, RZ ;  /* 0x00000068db087210 */ /* 0x000fe40007f3e0ff */
[----:B------:R-:W-:-:S03]  /*1ab60*/  SEL R13, RZ, 0x10, P2 ;  /* 0x00000010ff0d7807 */ /* 0x000fc60001000000 */
[----:B------:R-:W-:Y:S01]  /*1ab70*/  @!PT LDS RZ, [RZ] ;  /* 0x00000000fffff984 */ /* 0x000fe20000000800 */
        /* <DEDUP_REMOVED lines=11> */
[----:B-1----:R-:W-:Y:S01]  /*1ac30*/  IADD3 R2, P3, R219, R106, RZ ;  /* 0x0000006adb027210 */ /* 0x002fe20007f7e0ff */
[----:B------:R-:W-:Y:S01]  /*1ac40*/  IMAD.MOV.U32 R219, RZ, RZ, R5 ;  /* 0x000000ffffdb7224 */ /* 0x000fe200078e0005 */
[----:B------:R-:W-:-:S03]  /*1ac50*/  SEL R5, RZ, 0x10, P0 ;  /* 0x00000010ff057807 */ /* 0x000fc60000000000 */
[----:B------:R-:W-:-:S05]  /*1ac60*/  IMAD.X R3, R4, 0x1, R99, P3 ;  /* 0x0000000104037824 */ /* 0x000fca00018e0663 */
[----:B------:R1:W-:Y:S02]  /*1ac70*/  LDGSTS.E.BYPASS.LTC128B.128 [R215+0xe100], [R2.64], !P0 ;  /* 0x0e10000002d77fae */ /* 0x0003e4000c101d46 */
[----:B-1----:R-:W-:Y:S01]  /*1ac80*/  IMAD.MOV.U32 R2, RZ, RZ, 0x1 ;  /* 0x00000001ff027424 */ /* 0x002fe200078e00ff */
[----:B------:R-:W-:Y:S02]  /*1ac90*/  MOV R3, 0x1acb0 ;  /* 0x0001acb000037802 */ /* 0x000fe40000000f00 */
[----:B--2---:R-:W-:Y:S05]  /*1aca0*/  CALL.REL.NOINC `($__internal_36_$__cuda_sm70_shflsync_idx_p) ;  /* 0x0000272000007944 */ /* 0x004fea0003c00000 */
[----:B------:R-:W-:Y:S01]  /*1acb0*/  IMAD.MOV.U32 R4, RZ, RZ, R219 ;  /* 0x000000ffff047224 */ /* 0x000fe200078e00db */
[----:B------:R-:W-:Y:S01]  /*1acc0*/  MOV R2, 0x1 ;  /* 0x0000000100027802 */ /* 0x000fe20000000f00 */
[----:B------:R-:W-:Y:S01]  /*1acd0*/  IMAD.MOV.U32 R219, RZ, RZ, R10 ;  /* 0x000000ffffdb7224 */ /* 0x000fe200078e000a */
[----:B------:R-:W-:Y:S02]  /*1ace0*/  MOV R220, 0x181f ;  /* 0x0000181f00dc7802 */ /* 0x000fe40000000f00 */
[----:B------:R-:W-:Y:S02]  /*1acf0*/  MOV R3, 0x1ad10 ;  /* 0x0001ad1000037802 */ /* 0x000fe40000000f00 */
[----:B------:R-:W-:Y:S05]  /*1ad00*/  CALL.REL.NOINC `($__internal_36_$__cuda_sm70_shflsync_idx_p) ;  /* 0x000026c000007944 */ /* 0x000fea0003c00000 */
[----:B------:R-:W-:Y:S01]  /*1ad10*/  MOV R0, R219 ;  /* 0x000000db00007202 */ /* 0x000fe20000000f00 */
[----:B------:R-:W-:Y:S05]  /*1ad20*/  BRA `(.L_x_2211) ;  /* 0xfffea4f000007947 */ /* 0x000fea000383ffff */
.L_x_2064:
[----:B------:R-:W-:Y:S01]  /*1ad30*/  IMAD.MOV.U32 R219, RZ, RZ, R4 ;  /* 0x000000ffffdb7224 */ /* 0x000fe200078e0004 */
[----:B------:R-:W-:Y:S01]  /*1ad40*/  MOV R2, RZ ;  /* 0x000000ff00027202 */ /* 0x000fe20000000f00 */
[----:B------:R-:W-:Y:S01]  /*1ad50*/  IMAD.MOV.U32 R220, RZ, RZ, 0x1c1f ;  /* 0x00001c1fffdc7424 */ /* 0x000fe200078e00ff */
[----:B------:R-:W-:-:S02]  /*1ad60*/  MOV R3, 0x1ad80 ;  /* 0x0001ad8000037802 */ /* 0x000fc40000000f00 */
[----:B------:R-:W-:Y:S05]  /*1ad70*/  CALL.REL.NOINC `($__internal_36_$__cuda_sm70_shflsync_idx_p) ;  /* 0x0000265000007944 */ /* 0x000fea0003c00000 */
[----:B------:R-:W-:Y:S01]  /*1ad80*/  MOV R3, R219 ;  /* 0x000000db00037202 */ /* 0x000fe20000000f00 */
[----:B------:R-:W-:Y:S05]  /*1ad90*/  BRA `(.L_x_2212) ;  /* 0xfffea74000007947 */ /* 0x000fea000383ffff */
.L_x_2069:
[----:B------:R-:W-:Y:S01]  /*1ada0*/  IMAD.MOV.U32 R219, RZ, RZ, R4 ;  /* 0x000000ffffdb7224 */ /* 0x000fe200078e0004 */
[----:B------:R-:W-:Y:S01]  /*1adb0*/  MOV R2, 0x1 ;  /* 0x0000000100027802 */ /* 0x000fe20000000f00 */
[----:B------:R-:W-:Y:S01]  /*1adc0*/  IMAD.MOV.U32 R220, RZ, RZ, 0x1c1f ;  /* 0x00001c1fffdc7424 */ /* 0x000fe200078e00ff */
[----:B------:R-:W-:-:S02]  /*1add0*/  MOV R3, 0x1adf0 ;  /* 0x0001adf000037802 */ /* 0x000fc40000000f00 */
[----:B-1----:R-:W-:Y:S05]  /*1ade0*/  CALL.REL.NOINC `($__internal_36_$__cuda_sm70_shflsync_idx_p) ;  /* 0x000025e000007944 */ /* 0x002fea0003c00000 */
[----:B------:R-:W-:Y:S01]  /*1adf0*/  MOV R3, R219 ;  /* 0x000000db00037202 */ /* 0x000fe20000000f00 */
[----:B------:R-:W-:Y:S05]  /*1ae00*/  BRA `(.L_x_2213) ;  /* 0xfffeabb000007947 */ /* 0x000fea000383ffff */
.L_x_2074:
[----:B------:R-:W-:Y:S02]  /*1ae10*/  MOV R0, 0x2 ;  /* 0x0000000200007802 */ /* 0x000fe40000000f00 */
[----:B------:R-:W-:-:S02]  /*1ae20*/  MOV R2, 0x1ae40 ;  /* 0x0001ae4000027802 */ /* 0x000fc40000000f00 */
[----:B------:R-:W-:Y:S05]  /*1ae30*/  CALL.REL.NOINC `($__internal_35_$__cuda_sm70_shflsync_bfly_p) ;  /* 0x0000253000007944 */ /* 0x000fea0003c00000 */
[----:B------:R-:W-:Y:S05]  /*1ae40*/  BRA `(.L_x_2214) ;  /* 0xfffeb22000007947 */ /* 0x000fea000383ffff */
.L_x_2075:
[----:B------:R-:W-:Y:S02]  /*1ae50*/  MOV R0, 0x1 ;  /* 0x0000000100007802 */ /* 0x000fe40000000f00 */
[----:B------:R-:W-:-:S02]  /*1ae60*/  MOV R2, 0x1ae80 ;  /* 0x0001ae8000027802 */ /* 0x000fc40000000f00 */
[----:B------:R-:W-:Y:S05]  /*1ae70*/  CALL.REL.NOINC `($__internal_35_$__cuda_sm70_shflsync_bfly_p) ;  /* 0x000024f000007944 */ /* 0x000fea0003c00000 */
[----:B------:R-:W-:Y:S01]  /*1ae80*/  FMNMX.FTZ R132, R4, R0, !PT ;  /* 0x0000000004847209 */ /* 0x000fe20007810000 */
[----:B------:R-:W-:Y:S01]  /*1ae90*/  IMAD.MOV.U32 R4, RZ, RZ, R5 ;  /* 0x000000ffff047224 */ /* 0x000fe200078e0005 */
[----:B------:R-:W-:Y:S01]  /*1aea0*/  MOV R2, 0x1aed0 ;  /* 0x0001aed000027802 */ /* 0x000fe20000000f00 */
[----:B------:R-:W-:-:S02]  /*1aeb0*/  IMAD.MOV.U32 R0, RZ, RZ, 0x2 ;  /* 0x00000002ff007424 */ /* 0x000fc400078e00ff */
[----:B------:R-:W-:Y:S05]  /*1aec0*/  CALL.REL.NOINC `($__internal_35_$__cuda_sm70_shflsync_bfly_p) ;  /* 0x000024a000007944 */ /* 0x000fea0003c00000 */
[----:B------:R-:W-:Y:S01]  /*1aed0*/  FMNMX.FTZ R5, R5, R0, !PT ;  /* 0x0000000005057209 */ /* 0x000fe20007810000 */
[----:B------:R-:W-:Y:S01]  /*1aee0*/  IMAD.MOV.U32 R0, RZ, RZ, 0x1 ;  /* 0x00000001ff007424 */ /* 0x000fe200078e00ff */
[----:B------:R-:W-:-:S03]  /*1aef0*/  MOV R2, 0x1af20 ;  /* 0x0001af2000027802 */ /* 0x000fc60000000f00 */
[----:B------:R-:W-:Y:S02]  /*1af00*/  IMAD.MOV.U32 R4, RZ, RZ, R5 ;  /* 0x000000ffff047224 */ /* 0x000fe400078e0005 */
[----:B------:R-:W-:Y:S05]  /*1af10*/  CALL.REL.NOINC `($__internal_35_$__cuda_sm70_shflsync_bfly_p) ;  /* 0x0000245000007944 */ /* 0x000fea0003c00000 */
[----:B------:R-:W-:Y:S01]  /*1af20*/  MOV R3, R0 ;  /* 0x0000000000037202 */ /* 0x000fe20000000f00 */
[----:B------:R-:W-:Y:S05]  /*1af30*/  BRA `(.L_x_2215) ;  /* 0xfffeb1a000007947 */ /* 0x000fea000383ffff */
.L_x_2083:
[----:B------:R-:W-:Y:S01]  /*1af40*/  MOV R2, RZ ;  /* 0x000000ff00027202 */ /* 0x000fe20000000f00 */
[----:B------:R-:W-:Y:S01]  /*1af50*/  IMAD.MOV.U32 R219, RZ, RZ, R5 ;  /* 0x000000ffffdb7224 */ /* 0x000fe200078e0005 */
[----:B------:R-:W-:Y:S01]  /*1af60*/  MOV R3, 0x1af90 ;  /* 0x0001af9000037802 */ /* 0x000fe20000000f00 */
[----:B------:R-:W-:Y:S02]  /*1af70*/  IMAD.MOV.U32 R220, RZ, RZ, 0x181f ;  /* 0x0000181fffdc7424 */ /* 0x000fe400078e00ff */
[----:B-1234-:R-:W-:Y:S05]  /*1af80*/  CALL.REL.NOINC `($__internal_36_$__cuda_sm70_shflsync_idx_p) ;  /* 0x0000244000007944 */ /* 0x01efea0003c00000 */
[----:B------:R-:W-:Y:S01]  /*1af90*/  MOV R4, R219 ;  /* 0x000000db00047202 */ /* 0x000fe20000000f00 */
[----:B------:R-:W-:-:S05]  /*1afa0*/  BRA `(.L_x_2216) ;  /* 0xfffec9f000007947 */ /* 0x000fca000383ffff */
.L_x_2084:
[----:B------:R-:W-:Y:S01]  /*1afb0*/  MOV R2, RZ ;  /* 0x000000ff00027202 */ /* 0x000fe20000000f00 */
[----:B------:R-:W-:Y:S01]  /*1afc0*/  IMAD.MOV.U32 R219, RZ, RZ, R20 ;  /* 0x000000ffffdb7224 */ /* 0x000fe200078e0014 */
[----:B------:R-:W-:Y:S01]  /*1afd0*/  MOV R3, 0x1b000 ;  /* 0x0001b00000037802 */ /* 0x000fe20000000f00 */
[----:B------:R-:W-:Y:S02]  /*1afe0*/  IMAD.MOV.U32 R220, RZ, RZ, 0x181f ;  /* 0x0000181fffdc7424 */ /* 0x000fe400078e00ff */
[----:B-1234-:R-:W-:Y:S05]  /*1aff0*/  CALL.REL.NOINC `($__internal_36_$__cuda_sm70_shflsync_idx_p) ;  /* 0x000023d000007944 */ /* 0x01efea0003c00000 */
[----:B------:R-:W-:Y:S01]  /*1b000*/  ISETP.GE.AND P3, PT, R217, c[0x0][0x1d4], PT ;  /* 0x00007500d9007a0c */ /* 0x000fe20003f66270 */
[----:B------:R-:W-:Y:S01]  /*1b010*/  IMAD.MOV.U32 R220, RZ, RZ, 0x181f ;  /* 0x0000181fffdc7424 */ /* 0x000fe200078e00ff */
[----:B------:R-:W-:Y:S02]  /*1b020*/  IADD3 R6, P0, R219, R29, RZ ;  /* 0x0000001ddb067210 */ /* 0x000fe40007f1e0ff */
[----:B------:R-:W-:Y:S02]  /*1b030*/  ISETP.GE.AND P2, PT, R223, c[0x0][0x1d4], PT ;  /* 0x00007500df007a0c */ /* 0x000fe40003f46270 */
[----:B------:R-:W-:Y:S01]  /*1b040*/  ISETP.GE.AND P1, PT, R222, c[0x0][0x1d4], PT ;  /* 0x00007500de007a0c */ /* 0x000fe20003f26270 */
[C---:B------:R-:W-:Y:S01]  /*1b050*/  IMAD.X R7, R4.reuse, 0x1, R21, P0 ;  /* 0x0000000104077824 */ /* 0x040fe200000e0615 */
[C---:B------:R-:W-:Y:S02]  /*1b060*/  IADD3 R2, P0, R219.reuse, R30, RZ ;  /* 0x0000001edb027210 */ /* 0x040fe40007f1e0ff */
[----:B------:R-:W-:Y:S02]  /*1b070*/  SEL R12, RZ, 0x10, P3 ;  /* 0x00000010ff0c7807 */ /* 0x000fe40001800000 */
[----:B------:R-:W-:Y:S01]  /*1b080*/  SEL R15, RZ, 0x10, P2 ;  /* 0x00000010ff0f7807 */ /* 0x000fe20001000000 */
[----:B------:R-:W-:Y:S01]  /*1b090*/  @!PT LDS RZ, [RZ] ;  /* 0x00000000fffff984 */ /* 0x000fe20000000800 */
[----:B------:R-:W-:Y:S01]  /*1b0a0*/  @!PT LDS RZ, [RZ] ;  /* 0x00000000fffff984 */ /* 0x000fe20000000800 */
[----:B------:R-:W-:Y:S01]  /*1b0b0*/  @!PT LDS RZ, [RZ] ;  /* 0x00000000fffff984 */ /* 0x000fe20000000800 */
[----:B------:R1:W-:Y:S01]  /*1b0c0*/  LDGSTS.E.BYPASS.LTC128B.128 [R215+0x100], [R6.64], !P3 ;  /* 0x0010000006d77fae */ /* 0x0003e2000d901d46 */
[C---:B------:R-:W-:Y:S01]  /*1b0d0*/  IMAD.X R3, R4.reuse, 0x1, R22, P0 ;  /* 0x0000000104037824 */ /* 0x040fe200000e0616 */
[----:B------:R-:W-:Y:S04]  /*1b0e0*/  SEL R14, RZ, 0x10, P1 ;  /* 0x00000010ff0e7807 */ /* 0x000fe80000800000 */
[----:B------:R2:W-:Y:S02]  /*1b0f0*/  LDGSTS.E.BYPASS.LTC128B.128 [R215+0x2100], [R2.64], !P2 ;  /* 0x0210000002d77fae */ /* 0x0005e4000d101d46 */
[C---:B--2---:R-:W-:Y:S05]  /*1b100*/  IADD3 R2, P0, R219.reuse, R31, RZ ;  /* 0x0000001fdb027210 */ /* 0x044fea0007f1e0ff */
[C---:B------:R-:W-:Y:S05]  /*1b110*/  IMAD.X R3, R4.reuse, 0x1, R23, P0 ;  /* 0x0000000104037824 */ /* 0x040fea00000e0617 */
[----:B------:R2:W-:Y:S02]  /*1b120*/  LDGSTS.E.BYPASS.LTC128B.128 [R215+0x4100], [R2.64], !P1 ;  /* 0x0410000002d77fae */ /* 0x0005e4000c901d46 */
[----:B--2---:R-:W-:Y:S01]  /*1b130*/  IADD3 R2, P0, R219, R132, RZ ;  /* 0x00000084db027210 */ /* 0x004fe20007f1e0ff */
[----:B------:R-:W-:Y:S04]  /*1b140*/  IMAD.MOV.U32 R219, RZ, RZ, R5 ;  /* 0x000000ffffdb7224 */ /* 0x000fe800078e0005 */
[----:B------:R-:W-:Y:S01]  /*1b150*/  IMAD.X R3, R4, 0x1, R28, P0 ;  /* 0x0000000104037824 */ /* 0x000fe200000e061c */
[----:B------:R-:W-:Y:S04]  /*1b160*/  ISETP.GE.AND P0, PT, R224, c[0x0][0x1d4], PT ;  /* 0x00007500e0007a0c */ /* 0x000fe80003f06270 */
[----:B------:R-:W-:Y:S09]  /*1b170*/  SEL R5, RZ, 0x10, P0 ;  /* 0x00000010ff057807 */ /* 0x000ff20000000000 */
[----:B------:R2:W-:Y:S02]  /*1b180*/  LDGSTS.E.BYPASS.LTC128B.128 [R215+0x6100], [R2.64], !P0 ;  /* 0x0610000002d77fae */ /* 0x0005e4000c101d46 */
[----:B--2---:R-:W-:Y:S01]  /*1b190*/  MOV R3, 0x1b1c0 ;  /* 0x0001b1c000037802 */ /* 0x004fe20000000f00 */
[----:B------:R-:W-:Y:S02]  /*1b1a0*/  IMAD.MOV.U32 R2, RZ, RZ, 0x1 ;  /* 0x00000001ff027424 */ /* 0x000fe400078e00ff */
[----:B-1----:R-:W-:Y:S05]  /*1b1b0*/  CALL.REL.NOINC `($__internal_36_$__cuda_sm70_shflsync_idx_p) ;  /* 0x0000221000007944 */ /* 0x002fea0003c00000 */
[----:B------:R-:W-:Y:S01]  /*1b1c0*/  MOV R2, 0x1 ;  /* 0x0000000100027802 */ /* 0x000fe20000000f00 */
[----:B------:R-:W-:Y:S01]  /*1b1d0*/  IMAD.MOV.U32 R4, RZ, RZ, R219 ;  /* 0x000000ffff047224 */ /* 0x000fe200078e00db */
[----:B------:R-:W-:Y:S01]  /*1b1e0*/  MOV R220, 0x181f ;  /* 0x0000181f00dc7802 */ /* 0x000fe20000000f00 */
[----:B------:R-:W-:Y:S01]  /*1b1f0*/  IMAD.MOV.U32 R219, RZ, RZ, R20 ;  /* 0x000000ffffdb7224 */ /* 0x000fe200078e0014 */
[----:B------:R-:W-:Y:S02]  /*1b200*/  MOV R3, 0x1b220 ;  /* 0x0001b22000037802 */ /* 0x000fe40000000f00 */
[----:B------:R-:W-:Y:S05]  /*1b210*/  CALL.REL.NOINC `($__internal_36_$__cuda_sm70_shflsync_idx_p) ;  /* 0x000021b000007944 */ /* 0x000fea0003c00000 */
[----:B------:R-:W-:Y:S01]  /*1b220*/  MOV R0, R219 ;  /* 0x000000db00007202 */ /* 0x000fe20000000f00 */
[----:B------:R-:W-:-:S05]  /*1b230*/  BRA `(.L_x_2217) ;  /* 0xfffec90000007947 */ /* 0x000fca000383ffff */
.L_x_2087:
[----:B------:R-:W-:Y:S01]  /*1b240*/  MOV R2, RZ ;  /* 0x000000ff00027202 */ /* 0x000fe20000000f00 */
[----:B------:R-:W-:Y:S01]  /*1b250*/  IMAD.MOV.U32 R219, RZ, RZ, R5 ;  /* 0x000000ffffdb7224 */ /* 0x000fe200078e0005 */
[----:B------:R-:W-:Y:S01]  /*1b260*/  MOV R3, 0x1b290 ;  /* 0x0001b29000037802 */ /* 0x000fe20000000f00 */
[----:B------:R-:W-:Y:S02]  /*1b270*/  IMAD.MOV.U32 R220, RZ, RZ, 0x181f ;  /* 0x0000181fffdc7424 */ /* 0x000fe400078e00ff */
[----:B-1----:R-:W-:Y:S05]  /*1b280*/  CALL.REL.NOINC `($__internal_36_$__cuda_sm70_shflsync_idx_p) ;  /* 0x0000214000007944 */ /* 0x002fea0003c00000 */
[----:B------:R-:W-:Y:S01]  /*1b290*/  MOV R4, R219 ;  /* 0x000000db00047202 */ /* 0x000fe20000000f00 */
[----:B------:R-:W-:-:S05]  /*1b2a0*/  BRA `(.L_x_2218) ;  /* 0xfffeddc000007947 */ /* 0x000fca000383ffff */
.L_x_2088:
[----:B------:R-:W-:Y:S01]  /*1b2b0*/  MOV R2, RZ ;  /* 0x000000ff00027202 */ /* 0x000fe20000000f00 */
[----:B------:R-:W-:Y:S01]  /*1b2c0*/  IMAD.MOV.U32 R219, RZ, RZ, R8 ;  /* 0x000000ffffdb7224 */ /* 0x000fe200078e0008 */
[----:B------:R-:W-:Y:S01]  /*1b2d0*/  MOV R3, 0x1b300 ;  /* 0x0001b30000037802 */ /* 0x000fe20000000f00 */
[----:B------:R-:W-:Y:S02]  /*1b2e0*/  IMAD.MOV.U32 R220, RZ, RZ, 0x181f ;  /* 0x0000181fffdc7424 */ /* 0x000fe400078e00ff */
[----:B-123--:R-:W-:Y:S05]  /*1b2f0*/  CALL.REL.NOINC `($__internal_36_$__cuda_sm70_shflsync_idx_p) ;  /* 0x000020d000007944 */ /* 0x00efea0003c00000 */
[----:B------:R-:W-:Y:S01]  /*1b300*/  ISETP.GE.AND P3, PT, R217, c[0x0][0x1d4], PT ;  /* 0x00007500d9007a0c */ /* 0x000fe20003f66270 */
[----:B------:R-:W-:Y:S01]  /*1b310*/  IMAD.MOV.U32 R220, RZ, RZ, 0x181f ;  /* 0x0000181fffdc7424 */ /* 0x000fe200078e00ff */
[----:B------:R-:W-:Y:S02]  /*1b320*/  IADD3 R6, P0, R219, R22, RZ ;  /* 0x00000016db067210 */ /* 0x000fe40007f1e0ff */
[----:B------:R-:W-:Y:S02]  /*1b330*/  ISETP.GE.AND P2, PT, R223, c[0x0][0x1d4], PT ;  /* 0x00007500df007a0c */ /* 0x000fe40003f46270 */
[----:B------:R-:W-:Y:S01]  /*1b340*/  ISETP.GE.AND P1, PT, R222, c[0x0][0x1d4], PT ;  /* 0x00007500de007a0c */ /* 0x000fe20003f26270 */
[C---:B------:R-:W-:Y:S01]  /*1b350*/  IMAD.X R7, R4.reuse, 0x1, R9, P0 ;  /* 0x0000000104077824 */ /* 0x040fe200000e0609 */
[C---:B------:R-:W-:Y:S02]  /*1b360*/  IADD3 R2, P0, R219.reuse, R23, RZ ;  /* 0x00000017db027210 */ /* 0x040fe40007f1e0ff */
[----:B------:R-:W-:Y:S03]  /*1b370*/  SEL R11, RZ, 0x10, P1 ;  /* 0x00000010ff0b7807 */ /* 0x000fe60000800000 */
[----:B------:R-:W-:Y:S01]  /*1b380*/  @!PT LDS RZ, [RZ] ;  /* 0x00000000fffff984 */ /* 0x000fe20000000800 */
[----:B------:R-:W-:Y:S01]  /*1b390*/  @!PT LDS RZ, [RZ] ;  /* 0x00000000fffff984 */ /* 0x000fe20000000800 */
[----:B------:R-:W-:Y:S01]  /*1b3a0*/  @!PT LDS RZ, [RZ] ;  /* 0x00000000fffff984 */ /* 0x000fe20000000800 */
[----:B------:R1:W-:Y:S01]  /*1b3b0*/  LDGSTS.E.BYPASS.LTC128B.128 [R215+0x8100], [R6.64], !P3 ;  /* 0x0810000006d77fae */ /* 0x0003e2000d901d46 */
[C---:B------:R-:W-:Y:S05]  /*1b3c0*/  IMAD.X R3, R4.reuse, 0x1, R12, P0 ;  /* 0x0000000104037824 */ /* 0x040fea00000e060c */
[----:B------:R2:W-:Y:S01]  /*1b3d0*/  LDGSTS.E.BYPASS.LTC128B.128 [R215+0xa100], [R2.64], !P2 ;  /* 0x0a10000002d77fae */ /* 0x0005e2000d101d46 */
[----:B-1----:R-:W-:Y:S02]  /*1b3e0*/  SEL R6, RZ, 0x10, P3 ;  /* 0x00000010ff067807 */ /* 0x002fe40001800000 */
[C---:B--2---:R-:W-:Y:S05]  /*1b3f0*/  IADD3 R2, P0, R219.reuse, R24, RZ ;  /* 0x00000018db027210 */ /* 0x044fea0007f1e0ff */
[C---:B------:R-:W-:Y:S05]  /*1b400*/  IMAD.X R3, R4.reuse, 0x1, R13, P0 ;  /* 0x0000000104037824 */ /* 0x040fea00000e060d */
[----:B------:R1:W-:Y:S02]  /*1b410*/  LDGSTS.E.BYPASS.LTC128B.128 [R215+0xc100], [R2.64], !P1 ;  /* 0x0c10000002d77fae */ /* 0x0003e4000c901d46 */
[----:B-1----:R-:W-:Y:S01]  /*1b420*/  IADD3 R2, P0, R219, R25, RZ ;  /* 0x00000019db027210 */ /* 0x002fe20007f1e0ff */
[----:B------:R-:W-:Y:S01]  /*1b430*/  IMAD.MOV.U32 R219, RZ, RZ, R5 ;  /* 0x000000ffffdb7224 */ /* 0x000fe200078e0005 */
[----:B------:R-:W-:Y:S03]  /*1b440*/  SEL R5, RZ, 0x10, P2 ;  /* 0x00000010ff057807 */ /* 0x000fe60001000000 */
[----:B------:R-:W-:Y:S01]  /*1b450*/  IMAD.X R3, R4, 0x1, R14, P0 ;  /* 0x0000000104037824 */ /* 0x000fe200000e060e */
[----:B------:R-:W-:Y:S04]  /*1b460*/  ISETP.GE.AND P0, PT, R224, c[0x0][0x1d4], PT ;  /* 0x00007500e0007a0c */ /* 0x000fe80003f06270 */
[----:B------:R-:W-:Y:S09]  /*1b470*/  SEL R10, RZ, 0x10, P0 ;  /* 0x00000010ff0a7807 */ /* 0x000ff20000000000 */
[----:B------:R1:W-:Y:S02]  /*1b480*/  LDGSTS.E.BYPASS.LTC128B.128 [R215+0xe100], [R2.64], !P0 ;  /* 0x0e10000002d77fae */ /* 0x0003e4000c101d46 */
[----:B-1----:R-:W-:Y:S01]  /*1b490*/  MOV R3, 0x1b4c0 ;  /* 0x0001b4c000037802 */ /* 0x002fe20000000f00 */
[----:B------:R-:W-:Y:S02]  /*1b4a0*/  IMAD.MOV.U32 R2, RZ, RZ, 0x1 ;  /* 0x00000001ff027424 */ /* 0x000fe400078e00ff */
[----:B------:R-:W-:Y:S05]  /*1b4b0*/  CALL.REL.NOINC `($__internal_36_$__cuda_sm70_shflsync_idx_p) ;  /* 0x00001f1000007944 */ /* 0x000fea0003c00000 */
        /* <DEDUP_REMOVED lines=8> */
.L_x_2089:
[----:B------:R-:W-:Y:S01]  /*1b540*/  MOV R2, RZ ;  /* 0x000000ff00027202 */ /* 0x000fe20000000f00 */
[----:B------:R-:W-:Y:S01]  /*1b550*/  IMAD.MOV.U32 R219, RZ, RZ, R4 ;  /* 0x000000ffffdb7224 */ /* 0x000fe200078e0004 */
[----:B------:R-:W-:Y:S01]  /*1b560*/  MOV R3, 0x1b590 ;  /* 0x0001b59000037802 */ /* 0x000fe20000000f00 */
[----:B------:R-:W-:Y:S02]  /*1b570*/  IMAD.MOV.U32 R220, RZ, RZ, 0x1c1f ;  /* 0x00001c1fffdc7424 */ /* 0x000fe400078e00ff */
[----:B------:R-:W-:Y:S05]  /*1b580*/  CALL.REL.NOINC `($__internal_36_$__cuda_sm70_shflsync_idx_p) ;  /* 0x00001e4000007944 */ /* 0x000fea0003c00000 */
[----:B------:R-:W-:Y:S01]  /*1b590*/  MOV R3, R219 ;  /* 0x000000db00037202 */ /* 0x000fe20000000f00 */
[----:B------:R-:W-:-:S05]  /*1b5a0*/  BRA `(.L_x_2220) ;  /* 0xfffedf2000007947 */ /* 0x000fca000383ffff */
.L_x_2094:
[----:B------:R-:W-:Y:S01]  /*1b5b0*/  MOV R2, 0x1 ;  /* 0x0000000100027802 */ /* 0x000fe20000000f00 */
[----:B------:R-:W-:Y:S01]  /*1b5c0*/  IMAD.MOV.U32 R219, RZ, RZ, R4 ;  /* 0x000000ffffdb7224 */ /* 0x000fe200078e0004 */
[----:B------:R-:W-:Y:S01]  /*1b5d0*/  MOV R3, 0x1b600 ;  /* 0x0001b60000037802 */ /* 0x000fe20000000f00 */
[----:B------:R-:W-:Y:S02]  /*1b5e0*/  IMAD.MOV.U32 R220, RZ, RZ, 0x1c1f ;  /* 0x00001c1fffdc7424 */ /* 0x000fe400078e00ff */
[----:B-1----:R-:W-:Y:S05]  /*1b5f0*/  CALL.REL.NOINC `($__internal_36_$__cuda_sm70_shflsync_idx_p) ;  /* 0x00001dd000007944 */ /* 0x002fea0003c00000 */
[----:B------:R-:W-:Y:S01]  /*1b600*/  MOV R3, R219 ;  /* 0x000000db00037202 */ /* 0x000fe20000000f00 */
[----:B------:R-:W-:-:S05]  /*1b610*/  BRA `(.L_x_2221) ;  /* 0xfffee3c000007947 */ /* 0x000fca000383ffff */
.L_x_2099:
[----:B------:R-:W-:Y:S02]  /*1b620*/  MOV R0, 0x2 ;  /* 0x0000000200007802 */ /* 0x000fe40000000f00 */
[----:B------:R-:W-:Y:S02]  /*1b630*/  MOV R2, 0x1b650 ;  /* 0x0001b65000027802 */ /* 0x000fe40000000f00 */
[----:B------:R-:W-:Y:S05]  /*1b640*/  CALL.REL.NOINC `($__internal_35_$__cuda_sm70_shflsync_bfly_p) ;  /* 0x00001d2000007944 */ /* 0x000fea0003c00000 */
[----:B------:R-:W-:-:S05]  /*1b650*/  BRA `(.L_x_2222) ;  /* 0xfffeea8000007947 */ /* 0x000fca000383ffff */
.L_x_2100:
[----:B------:R-:W-:Y:S02]  /*1b660*/  MOV R0, 0x1 ;  /* 0x0000000100007802 */ /* 0x000fe40000000f00 */
[----:B------:R-:W-:Y:S02]  /*1b670*/  MOV R2, 0x1b690 ;  /* 0x0001b69000027802 */ /* 0x000fe40000000f00 */
[----:B------:R-:W-:Y:S05]  /*1b680*/  CALL.REL.NOINC `($__internal_35_$__cuda_sm70_shflsync_bfly_p) ;  /* 0x00001ce000007944 */ /* 0x000fea0003c00000 */
[----:B------:R-:W-:Y:S01]  /*1b690*/  FMNMX.FTZ R132, R4, R0, !PT ;  /* 0x0000000004847209 */ /* 0x000fe20007810000 */
[----:B------:R-:W-:Y:S01]  /*1b6a0*/  IMAD.MOV.U32 R4, RZ, RZ, R5 ;  /* 0x000000ffff047224 */ /* 0x000fe200078e0005 */
[----:B------:R-:W-:Y:S01]  /*1b6b0*/  MOV R2, 0x1b6e0 ;  /* 0x0001b6e000027802 */ /* 0x000fe20000000f00 */
[----:B------:R-:W-:Y:S02]  /*1b6c0*/  IMAD.MOV.U32 R0, RZ, RZ, 0x2 ;  /* 0x00000002ff007424 */ /* 0x000fe400078e00ff */
[----:B------:R-:W-:Y:S05]  /*1b6d0*/  CALL.REL.NOINC `($__internal_35_$__cuda_sm70_shflsync_bfly_p) ;  /* 0x00001c9000007944 */ /* 0x000fea0003c00000 */
[----:B------:R-:W-:Y:S01]  /*1b6e0*/  FMNMX.FTZ R4, R5, R0, !PT ;  /* 0x0000000005047209 */ /* 0x000fe20007810000 */
[----:B------:R-:W-:Y:S01]  /*1b6f0*/  IMAD.MOV.U32 R0, RZ, RZ, 0x1 ;  /* 0x00000001ff007424 */ /* 0x000fe200078e00ff */
[----:B------:R-:W-:Y:S02]  /*1b700*/  MOV R2, 0x1b720 ;  /* 0x0001b72000027802 */ /* 0x000fe40000000f00 */
[----:B------:R-:W-:Y:S05]  /*1b710*/  CALL.REL.NOINC `($__internal_35_$__cuda_sm70_shflsync_bfly_p) ;  /* 0x00001c5000007944 */ /* 0x000fea0003c00000 */
[----:B------:R-:W-:-:S05]  /*1b720*/  BRA `(.L_x_2223) ;  /* 0xfffeea2000007947 */ /* 0x000fca000383ffff */
.L_x_2109:
[----:B------:R-:W-:Y:S01]  /*1b730*/  MOV R2, RZ ;  /* 0x000000ff00027202 */ /* 0x000fe20000000f00 */
[----:B------:R-:W-:Y:S01]  /*1b740*/  IMAD.MOV.U32 R219, RZ, RZ, R5 ;  /* 0x000000ffffdb7224 */ /* 0x000fe200078e0005 */
[----:B------:R-:W-:Y:S01]  /*1b750*/  MOV R3, 0x1b780 ;  /* 0x0001b78000037802 */ /* 0x000fe20000000f00 */
[----:B------:R-:W-:Y:S02]  /*1b760*/  IMAD.MOV.U32 R220, RZ, RZ, 0x181f ;  /* 0x0000181fffdc7424 */ /* 0x000fe400078e00ff */
[----:B-1234-:R-:W-:Y:S05]  /*1b770*/  CALL.REL.NOINC `($__internal_36_$__cuda_sm70_shflsync_idx_p) ;  /* 0x00001c5000007944 */ /* 0x01efea0003c00000 */
[----:B------:R-:W-:Y:S01]  /*1b780*/  MOV R4, R219 ;  /* 0x000000db00047202 */ /* 0x000fe20000000f00 */
[----:B------:R-:W-:-:S05]  /*1b790*/  BRA `(.L_x_2224) ;  /* 0xffff0b1000007947 */ /* 0x000fca000383ffff */
.L_x_2110:
        /* <DEDUP_REMOVED lines=41> */
.L_x_2113:
[----:B------:R-:W-:Y:S01]  /*1ba30*/  MOV R2, RZ ;  /* 0x000000ff00027202 */ /* 0x000fe20000000f00 */
[----:B------:R-:W-:Y:S01]  /*1ba40*/  IMAD.MOV.U32 R219, RZ, RZ, R5 ;  /* 0x000000ffffdb7224 */ /* 0x000fe200078e0005 */
[----:B------:R-:W-:Y:S01]  /*1ba50*/  MOV R3, 0x1ba80 ;  /* 0x0001ba8000037802 */ /* 0x000fe20000000f00 */
[----:B------:R-:W-:Y:S02]  /*1ba60*/  IMAD.MOV.U32 R220, RZ, RZ, 0x181f ;  /* 0x0000181fffdc7424 */ /* 0x000fe400078e00ff */
[----:B------:R-:W-:Y:S05]  /*1ba70*/  CALL.REL.NOINC `($__internal_36_$__cuda_sm70_shflsync_idx_p) ;  /* 0x0000195000007944 */ /* 0x000fea0003c00000 */
[----:B------:R-:W-:Y:S01]  /*1ba80*/  MOV R4, R219 ;  /* 0x000000db00047202 */ /* 0x000fe20000000f00 */
[----:B------:R-:W-:-:S05]  /*1ba90*/  BRA `(.L_x_2226) ;  /* 0xffff1ee000007947 */ /* 0x000fca000383ffff */
.L_x_2114:
[----:B------:R-:W-:Y:S01]  /*1baa0*/  MOV R2, RZ ;  /* 0x000000ff00027202 */ /* 0x000fe20000000f00 */
[----:B------:R-:W-:Y:S01]  /*1bab0*/  IMAD.MOV.U32 R219, RZ, RZ, R8 ;  /* 0x000000ffffdb7224 */ /* 0x000fe200078e0008 */
[----:B------:R-:W-:Y:S01]  /*1bac0*/  MOV R3, 0x1baf0 ;  /* 0x0001baf000037802 */ /* 0x000fe20000000f00 */
[----:B------:R-:W-:Y:S02]  /*1bad0*/  IMAD.MOV.U32 R220, RZ, RZ, 0x181f ;  /* 0x0000181fffdc7424 */ /* 0x000fe400078e00ff */
[----:B-12---:R-:W-:Y:S05]  /*1bae0*/  CALL.REL.NOINC `($__internal_36_$__cuda_sm70_shflsync_idx_p) ;  /* 0x000018e000007944 */ /* 0x006fea0003c00000 */
        /* <DEDUP_REMOVED lines=36> */
.L_x_2115:
[----:B------:R-:W-:Y:S02]  /*1bd30*/  MOV R0, 0x2 ;  /* 0x0000000200007802 */ /* 0x000fe40000000f00 */
[----:B------:R-:W-:Y:S02]  /*1bd40*/  MOV R2, 0x1bd60 ;  /* 0x0001bd6000027802 */ /* 0x000fe40000000f00 */
[----:B------:R-:W-:Y:S05]  /*1bd50*/  CALL.REL.NOINC `($__internal_35_$__cuda_sm70_shflsync_bfly_p) ;  /* 0x0000161000007944 */ /* 0x000fea0003c00000 */
[----:B------:R-:W-:-:S05]  /*1bd60*/  BRA `(.L_x_2228) ;  /* 0xffff21a000007947 */ /* 0x000fca000383ffff */
.L_x_2116:
        /* <DEDUP_REMOVED lines=13> */
.L_x_2119:
[----:B------:R-:W-:Y:S01]  /*1be40*/  MOV R2, RZ ;  /* 0x000000ff00027202 */ /* 0x000fe20000000f00 */
[----:B------:R-:W-:Y:S01]  /*1be50*/  IMAD.MOV.U32 R219, RZ, RZ, R4 ;  /* 0x000000ffffdb7224 */ /* 0x000fe200078e0004 */
[----:B------:R-:W-:Y:S01]  /*1be60*/  MOV R3, 0x1be90 ;  /* 0x0001be9000037802 */ /* 0x000fe20000000f00 */
[----:B------:R-:W-:Y:S02]  /*1be70*/  IMAD.MOV.U32 R220, RZ, RZ, 0x181f ;  /* 0x0000181fffdc7424 */ /* 0x000fe400078e00ff */
[----:B-1234-:R-:W-:Y:S05]  /*1be80*/  CALL.REL.NOINC `($__internal_36_$__cuda_sm70_shflsync_idx_p) ;  /* 0x0000154000007944 */ /* 0x01efea0003c00000 */
[----:B------:R-:W-:Y:S01]  /*1be90*/  MOV R2, R219 ;  /* 0x000000db00027202 */ /* 0x000fe20000000f00 */
[----:B------:R-:W-:-:S05]  /*1bea0*/  BRA `(.L_x_2230) ;  /* 0xffff405000007947 */ /* 0x000fca000383ffff */
.L_x_2122:
[----:B------:R-:W-:Y:S01]  /*1beb0*/  MOV R2, RZ ;  /* 0x000000ff00027202 */ /* 0x000fe20000000f00 */
[----:B------:R-:W-:Y:S01]  /*1bec0*/  IMAD.MOV.U32 R219, RZ, RZ, R5 ;  /* 0x000000ffffdb7224 */ /* 0x000fe200078e0005 */
[----:B------:R-:W-:Y:S01]  /*1bed0*/  MOV R3, 0x1bf00 ;  /* 0x0001bf0000037802 */ /* 0x000fe20000000f00 */
[----:B------:R-:W-:Y:S02]  /*1bee0*/  IMAD.MOV.U32 R220, RZ, RZ, 0x181f ;  /* 0x0000181fffdc7424 */ /* 0x000fe400078e00ff */
[----:B-1----:R-:W-:Y:S05]  /*1bef0*/  CALL.REL.NOINC `($__internal_36_$__cuda_sm70_shflsync_idx_p) ;  /* 0x000014d000007944 */ /* 0x002fea0003c00000 */
[----:B------:R-:W-:Y:S01]  /*1bf00*/  MOV R4, R219 ;  /* 0x000000db00047202 */ /* 0x000fe20000000f00 */
[----:B------:R-:W-:-:S05]  /*1bf10*/  BRA `(.L_x_2231) ;  /* 0xffff568000007947 */ /* 0x000fca000383ffff */
.L_x_2123:
[----:B------:R-:W-:Y:S01]  /*1bf20*/  MOV R2, RZ ;  /* 0x000000ff00027202 */ /* 0x000fe20000000f00 */
[----:B------:R-:W-:Y:S01]  /*1bf30*/  IMAD.MOV.U32 R219, RZ, RZ, R8 ;  /* 0x000000ffffdb7224 */ /* 0x000fe200078e0008 */
[----:B------:R-:W-:Y:S01]  /*1bf40*/  MOV R3, 0x1bf70 ;  /* 0x0001bf7000037802 */ /* 0x000fe20000000f00 */
[----:B------:R-:W-:Y:S02]  /*1bf50*/  IMAD.MOV.U32 R220, RZ, RZ, 0x181f ;  /* 0x0000181fffdc7424 */ /* 0x000fe400078e00ff */
[----:B-123--:R-:W-:Y:S05]  /*1bf60*/  CALL.REL.NOINC `($__internal_36_$__cuda_sm70_shflsync_idx_p) ;  /* 0x0000146000007944 */ /* 0x00efea0003c00000 */
[C---:B------:R-:W-:Y:S01]  /*1bf70*/  IADD3 R2, -R213.reuse, 0x10, RZ ;  /* 0x00000010d5027810 */ /* 0x040fe20007ffe1ff */
[----:B------:R-:W-:Y:S03]  /*1bf80*/  IMAD.MOV.U32 R220, RZ, RZ, 0x181f ;  /* 0x0000181fffdc7424 */ /* 0x000fe600078e00ff */
        /* <DEDUP_REMOVED lines=8> */
[----:B------:R1:W-:Y:S01]  /*1c010*/  LDGSTS.E.BYPASS.LTC128B.128.ZFILL [R215+0x8100], [R2.64], P0 ;  /* 0x0810000002d77fae */ /* 0x0003e20008141d46 */
[C---:B------:R-:W-:Y:S05]  /*1c020*/  IADD3 R6, P0, R219.reuse, R22, RZ ;  /* 0x00000016db067210 */ /* 0x040fea0007f1e0ff */
[C---:B------:R-:W-:Y:S05]  /*1c030*/  IMAD.X R7, R4.reuse, 0x1, R10, P0 ;  /* 0x0000000104077824 */ /* 0x040fea00000e060a */
[----:B------:R2:W-:Y:S01]  /*1c040*/  LDGSTS.E.BYPASS.LTC128B.128 [R215+0xa100], [R6.64], !P5 ;  /* 0x0a10000006d77fae */ /* 0x0005e2000e901d46 */
[C---:B-1----:R-:W-:Y:S05]  /*1c050*/  IADD3 R2, P0, R219.reuse, R23, RZ ;  /* 0x00000017db027210 */ /* 0x042fea0007f1e0ff */
[C---:B------:R-:W-:Y:S05]  /*1c060*/  IMAD.X R3, R4.reuse, 0x1, R11, P0 ;  /* 0x0000000104037824 */ /* 0x040fea00000e060b */
[----:B------:R1:W-:Y:S02]  /*1c070*/  LDGSTS.E.BYPASS.LTC128B.128 [R215+0xc100], [R2.64], !P4 ;  /* 0x0c10000002d77fae */ /* 0x0003e4000e101d46 */
[----:B-1----:R-:W-:Y:S01]  /*1c080*/  IADD3 R2, P0, R219, R24, RZ ;  /* 0x00000018db027210 */ /* 0x002fe20007f1e0ff */
[----:B------:R-:W-:Y:S04]  /*1c090*/  IMAD.MOV.U32 R219, RZ, RZ, R5 ;  /* 0x000000ffffdb7224 */ /* 0x000fe800078e0005 */
[----:B------:R-:W-:Y:S05]  /*1c0a0*/  IMAD.X R3, R4, 0x1, R12, P0 ;  /* 0x0000000104037824 */ /* 0x000fea00000e060c */
[----:B------:R1:W-:Y:S02]  /*1c0b0*/  LDGSTS.E.BYPASS.LTC128B.128 [R215+0xe100], [R2.64], !P3 ;  /* 0x0e10000002d77fae */ /* 0x0003e4000d901d46 */
[----:B-1----:R-:W-:Y:S01]  /*1c0c0*/  MOV R3, 0x1c0f0 ;  /* 0x0001c0f000037802 */ /* 0x002fe20000000f00 */
[----:B------:R-:W-:Y:S02]  /*1c0d0*/  IMAD.MOV.U32 R2, RZ, RZ, 0x1 ;  /* 0x00000001ff027424 */ /* 0x000fe400078e00ff */
[----:B--2---:R-:W-:Y:S05]  /*1c0e0*/  CALL.REL.NOINC `($__internal_36_$__cuda_sm70_shflsync_idx_p) ;  /* 0x000012e000007944 */ /* 0x004fea0003c00000 */
        /* <DEDUP_REMOVED lines=8> */
.L_x_2124:
[----:B------:R-:W-:Y:S01]  /*1c170*/  MOV R2, RZ ;  /* 0x000000ff00027202 */ /* 0x000fe20000000f00 */
[----:B------:R-:W-:Y:S01]  /*1c180*/  IMAD.MOV.U32 R219, RZ, RZ, R4 ;  /* 0x000000ffffdb7224 */ /* 0x000fe200078e0004 */
[----:B------:R-:W-:Y:S01]  /*1c190*/  MOV R3, 0x1c1c0 ;  /* 0x0001c1c000037802 */ /* 0x000fe20000000f00 */
[----:B------:R-:W-:Y:S02]  /*1c1a0*/  IMAD.MOV.U32 R220, RZ, RZ, 0x1c1f ;  /* 0x00001c1fffdc7424 */ /* 0x000fe400078e00ff */
[----:B-1----:R-:W-:Y:S05]  /*1c1b0*/  CALL.REL.NOINC `($__internal_36_$__cuda_sm70_shflsync_idx_p) ;  /* 0x0000121000007944 */ /* 0x002fea0003c00000 */
[----:B------:R-:W-:Y:S01]  /*1c1c0*/  MOV R3, R219 ;  /* 0x000000db00037202 */ /* 0x000fe20000000f00 */
[----:B------:R-:W-:-:S05]  /*1c1d0*/  BRA `(.L_x_2233) ;  /* 0xffff573000007947 */ /* 0x000fca000383ffff */
.L_x_2129:
[----:B------:R-:W-:Y:S01]  /*1c1e0*/  MOV R2, 0x1 ;  /* 0x0000000100027802 */ /* 0x000fe20000000f00 */
[----:B------:R-:W-:Y:S01]  /*1c1f0*/  IMAD.MOV.U32 R219, RZ, RZ, R4 ;  /* 0x000000ffffdb7224 */ /* 0x000fe200078e0004 */
[----:B------:R-:W-:Y:S01]  /*1c200*/  MOV R3, 0x1c230 ;  /* 0x0001c23000037802 */ /* 0x000fe20000000f00 */
[----:B------:R-:W-:Y:S02]  /*1c210*/  IMAD.MOV.U32 R220, RZ, RZ, 0x1c1f ;  /* 0x00001c1fffdc7424 */ /* 0x000fe400078e00ff */
[----:B--2---:R-:W-:Y:S05]  /*1c220*/  CALL.REL.NOINC `($__internal_36_$__cuda_sm70_shflsync_idx_p) ;  /* 0x000011a000007944 */ /* 0x004fea0003c00000 */
[----:B------:R-:W-:Y:S01]  /*1c230*/  MOV R3, R219 ;  /* 0x000000db00037202 */ /* 0x000fe20000000f00 */
[----:B------:R-:W-:-:S05]  /*1c240*/  BRA `(.L_x_2234) ;  /* 0xffff5bd000007947 */ /* 0x000fca000383ffff */
.L_x_2134:
[----:B------:R-:W-:Y:S02]  /*1c250*/  MOV R0, 0x2 ;  /* 0x0000000200007802 */ /* 0x000fe40000000f00 */
[----:B------:R-:W-:Y:S02]  /*1c260*/  MOV R2, 0x1c280 ;  /* 0x0001c28000027802 */ /* 0x000fe40000000f00 */
[----:B------:R-:W-:Y:S05]  /*1c270*/  CALL.REL.NOINC `($__internal_35_$__cuda_sm70_shflsync_bfly_p) ;  /* 0x000010f000007944 */ /* 0x000fea0003c00000 */
[----:B------:R-:W-:-:S05]  /*1c280*/  BRA `(.L_x_2235) ;  /* 0xffff629000007947 */ /* 0x000fca000383ffff */
.L_x_2135:
        /* <DEDUP_REMOVED lines=13> */
.L_x_2137:
[----:B------:R-:W-:Y:S01]  /*1c360*/  IMAD.MOV.U32 R4, RZ, RZ, R225 ;  /* 0x000000ffff047224 */ /* 0x000fe200078e00e1 */
[----:B------:R-:W-:-:S02]  /*1c370*/  MOV R0, 0x2 ;  /* 0x0000000200007802 */ /* 0x000fc40000000f00 */
[----:B------:R-:W-:Y:S02]  /*1c380*/  MOV R2, 0x1c3a0 ;  /* 0x0001c3a000027802 */ /* 0x000fe40000000f00 */
[----:B------:R-:W-:Y:S05]  /*1c390*/  CALL.REL.NOINC `($__internal_35_$__cuda_sm70_shflsync_bfly_p) ;  /* 0x00000fd000007944 */ /* 0x000fea0003c00000 */
[----:B------:R-:W-:Y:S05]  /*1c3a0*/  BRA `(.L_x_2237) ;  /* 0xffff7e8000007947 */ /* 0x000fea000383ffff */
.L_x_2138:
[----:B------:R-:W-:Y:S01]  /*1c3b0*/  IMAD.MOV.U32 R4, RZ, RZ, R5 ;  /* 0x000000ffff047224 */ /* 0x000fe200078e0005 */
[----:B------:R-:W-:Y:S02]  /*1c3c0*/  MOV R0, 0x1 ;  /* 0x0000000100007802 */ /* 0x000fe40000000f00 */
[----:B------:R-:W-:Y:S02]  /*1c3d0*/  MOV R2, 0x1c3f0 ;  /* 0x0001c3f000027802 */ /* 0x000fe40000000f00 */
[----:B-1----:R-:W-:Y:S05]  /*1c3e0*/  CALL.REL.NOINC `($__internal_35_$__cuda_sm70_shflsync_bfly_p) ;  /* 0x00000f8000007944 */ /* 0x002fea0003c00000 */
[----:B------:R-:W-:Y:S01]  /*1c3f0*/  FADD.FTZ R5, R5, R0 ;  /* 0x0000000005057221 */ /* 0x000fe20000010000 */
[----:B------:R-:W-:Y:S02]  /*1c400*/  MOV R4, R221 ;  /* 0x000000dd00047202 */ /* 0x000fe40000000f00 */
[----:B------:R-:W-:Y:S02]  /*1c410*/  MOV R0, 0x2 ;  /* 0x0000000200007802 */ /* 0x000fe40000000f00 */
[----:B------:R-:W-:Y:S02]  /*1c420*/  MOV R2, 0x1c440 ;  /* 0x0001c44000027802 */ /* 0x000fe40000000f00 */
[----:B------:R-:W-:Y:S05]  /*1c430*/  CALL.REL.NOINC `($__internal_35_$__cuda_sm70_shflsync_bfly_p) ;  /* 0x00000f3000007944 */ /* 0x000fea0003c00000 */
[----:B------:R-:W-:Y:S01]  /*1c440*/  FADD.FTZ R4, R221, R0 ;  /* 0x00000000dd047221 */ /* 0x000fe20000010000 */
[----:B------:R-:W-:Y:S02]  /*1c450*/  MOV R0, 0x1 ;  /* 0x0000000100007802 */ /* 0x000fe40000000f00 */
[----:B------:R-:W-:-:S02]  /*1c460*/  MOV R2, 0x1c480 ;  /* 0x0001c48000027802 */ /* 0x000fc40000000f00 */
[----:B------:R-:W-:Y:S05]  /*1c470*/  CALL.REL.NOINC `($__internal_35_$__cuda_sm70_shflsync_bfly_p) ;  /* 0x00000ef000007944 */ /* 0x000fea0003c00000 */
[----:B------:R-:W-:Y:S01]  /*1c480*/  MOV R3, R0 ;  /* 0x0000000000037202 */ /* 0x000fe20000000f00 */
[----:B------:R-:W-:Y:S05]  /*1c490*/  BRA `(.L_x_2238) ;  /* 0xffff7e0000007947 */ /* 0x000fea000383ffff */
.L_x_2145:
[----:B--234-:R-:W-:Y:S01]  /*1c4a0*/  IMAD.MOV.U32 R219, RZ, RZ, R5 ;  /* 0x000000ffffdb7224 */ /* 0x01cfe200078e0005 */
[----:B------:R-:W-:Y:S01]  /*1c4b0*/  MOV R2, RZ ;  /* 0x000000ff00027202 */ /* 0x000fe20000000f00 */
[----:B------:R-:W-:Y:S01]  /*1c4c0*/  IMAD.MOV.U32 R220, RZ, RZ, 0x181f ;  /* 0x0000181fffdc7424 */ /* 0x000fe200078e00ff */
[----:B------:R-:W-:-:S02]  /*1c4d0*/  MOV R3, 0x1c4f0 ;  /* 0x0001c4f000037802 */ /* 0x000fc40000000f00 */
[----:B-1----:R-:W-:Y:S05]  /*1c4e0*/  CALL.REL.NOINC `($__internal_36_$__cuda_sm70_shflsync_idx_p) ;  /* 0x00000ee000007944 */ /* 0x002fea0003c00000 */
[----:B------:R-:W-:Y:S01]  /*1c4f0*/  MOV R4, R219 ;  /* 0x000000db00047202 */ /* 0x000fe20000000f00 */
[----:B------:R-:W-:Y:S05]  /*1c500*/  BRA `(.L_x_2239) ;  /* 0xffff998000007947 */ /* 0x000fea000383ffff */
.L_x_2146:
[----:B------:R-:W-:Y:S01]  /*1c510*/  IMAD.MOV.U32 R219, RZ, RZ, R14 ;  /* 0x000000ffffdb7224 */ /* 0x000fe200078e000e */
[----:B------:R-:W-:Y:S01]  /*1c520*/  MOV R2, RZ ;  /* 0x000000ff00027202 */ /* 0x000fe20000000f00 */
[----:B------:R-:W-:Y:S01]  /*1c530*/  IMAD.MOV.U32 R220, RZ, RZ, 0x181f ;  /* 0x0000181fffdc7424 */ /* 0x000fe200078e00ff */
[----:B------:R-:W-:-:S02]  /*1c540*/  MOV R3, 0x1c560 ;  /* 0x0001c56000037802 */ /* 0x000fc40000000f00 */
[----:B-123--:R-:W-:Y:S05]  /*1c550*/  CALL.REL.NOINC `($__internal_36_$__cuda_sm70_shflsync_idx_p) ;  /* 0x00000e7000007944 */ /* 0x00efea0003c00000 */
[----:B------:R-:W-:Y:S01]  /*1c560*/  MOV R0, R219 ;  /* 0x000000db00007202 */ /* 0x000fe20000000f00 */
[----:B------:R-:W-:Y:S05]  /*1c570*/  BRA `(.L_x_2240) ;  /* 0xffff993000007947 */ /* 0x000fea000383ffff */
.L_x_2149:
[----:B------:R-:W-:Y:S01]  /*1c580*/  IMAD.MOV.U32 R219, RZ, RZ, R5 ;  /* 0x000000ffffdb7224 */ /* 0x000fe200078e0005 */
[----:B--2---:R-:W-:Y:S01]  /*1c590*/  MOV R2, 0x1 ;  /* 0x0000000100027802 */ /* 0x004fe20000000f00 */
[----:B------:R-:W-:Y:S01]  /*1c5a0*/  IMAD.MOV.U32 R220, RZ, RZ, 0x181f ;  /* 0x0000181fffdc7424 */ /* 0x000fe200078e00ff */
[----:B------:R-:W-:-:S02]  /*1c5b0*/  MOV R3, 0x1c5d0 ;  /* 0x0001c5d000037802 */ /* 0x000fc40000000f00 */
[----:B-1-34-:R-:W-:Y:S05]  /*1c5c0*/  CALL.REL.NOINC `($__internal_36_$__cuda_sm70_shflsync_idx_p) ;  /* 0x00000e0000007944 */ /* 0x01afea0003c00000 */
        /* <DEDUP_REMOVED lines=8> */
.L_x_2152:
[----:B------:R-:W-:Y:S01]  /*1c650*/  IMAD.MOV.U32 R219, RZ, RZ, R5 ;  /* 0x000000ffffdb7224 */ /* 0x000fe200078e0005 */
[----:B-1----:R-:W-:Y:S01]  /*1c660*/  MOV R2, 0x2 ;  /* 0x0000000200027802 */ /* 0x002fe20000000f00 */
[----:B------:R-:W-:Y:S01]  /*1c670*/  IMAD.MOV.U32 R220, RZ, RZ, 0x181f ;  /* 0x0000181fffdc7424 */ /* 0x000fe200078e00ff */
[----:B------:R-:W-:Y:S02]  /*1c680*/  MOV R3, 0x1c6a0 ;  /* 0x0001c6a000037802 */ /* 0x000fe40000000f00 */
[----:B--234-:R-:W-:Y:S05]  /*1c690*/  CALL.REL.NOINC `($__internal_36_$__cuda_sm70_shflsync_idx_p) ;  /* 0x00000d3000007944 */ /* 0x01cfea0003c00000 */
[----:B------:R-:W-:Y:S01]  /*1c6a0*/  MOV R4, R219 ;  /* 0x000000db00047202 */ /* 0x000fe20000000f00 */
[----:B------:R-:W-:Y:S05]  /*1c6b0*/  BRA `(.L_x_2242) ;  /* 0xffff9b6000007947 */ /* 0x000fea000383ffff */
.L_x_2153:
[----:B------:R-:W-:Y:S01]  /*1c6c0*/  IMAD.MOV.U32 R219, RZ, RZ, R14 ;  /* 0x000000ffffdb7224 */ /* 0x000fe200078e000e */
[----:B-1----:R-:W-:Y:S01]  /*1c6d0*/  MOV R2, 0x2 ;  /* 0x0000000200027802 */ /* 0x002fe20000000f00 */
[----:B------:R-:W-:Y:S01]  /*1c6e0*/  IMAD.MOV.U32 R220, RZ, RZ, 0x181f ;  /* 0x0000181fffdc7424 */ /* 0x000fe200078e00ff */
[----:B------:R-:W-:Y:S02]  /*1c6f0*/  MOV R3, 0x1c710 ;  /* 0x0001c71000037802 */ /* 0x000fe40000000f00 */
[----:B--234-:R-:W-:Y:S05]  /*1c700*/  CALL.REL.NOINC `($__internal_36_$__cuda_sm70_shflsync_idx_p) ;  /* 0x00000cc000007944 */ /* 0x01cfea0003c00000 */
[----:B------:R-:W-:Y:S01]  /*1c710*/  MOV R0, R219 ;  /* 0x000000db00007202 */ /* 0x000fe20000000f00 */
[----:B------:R-:W-:Y:S05]  /*1c720*/  BRA `(.L_x_2243) ;  /* 0xffff9b1000007947 */ /* 0x000fea000383ffff */
.L_x_2156:
[----:B------:R-:W-:Y:S01]  /*1c730*/  IMAD.MOV.U32 R219, RZ, RZ, R5 ;  /* 0x000000ffffdb7224 */ /* 0x000fe200078e0005 */
[----:B-1----:R-:W-:Y:S01]  /*1c740*/  MOV R2, 0x3 ;  /* 0x0000000300027802 */ /* 0x002fe20000000f00 */
[----:B------:R-:W-:Y:S01]  /*1c750*/  IMAD.MOV.U32 R220, RZ, RZ, 0x181f ;  /* 0x0000181fffdc7424 */ /* 0x000fe200078e00ff */
[----:B------:R-:W-:-:S02]  /*1c760*/  MOV R3, 0x1c780 ;  /* 0x0001c78000037802 */ /* 0x000fc40000000f00 */
[----:B--234-:R-:W-:Y:S05]  /*1c770*/  CALL.REL.NOINC `($__internal_36_$__cuda_sm70_shflsync_idx_p) ;  /* 0x00000c5000007944 */ /* 0x01cfea0003c00000 */
        /* <DEDUP_REMOVED lines=8> */
.L_x_2158:
[----:B------:R-:W-:Y:S01]  /*1c800*/  IMAD.MOV.U32 R219, RZ, RZ, R5 ;  /* 0x000000ffffdb7224 */ /* 0x000fe200078e0005 */
[----:B------:R-:W-:Y:S01]  /*1c810*/  MOV R2, RZ ;  /* 0x000000ff00027202 */ /* 0x000fe20000000f00 */
[----:B------:R-:W-:Y:S01]  /*1c820*/  IMAD.MOV.U32 R220, RZ, RZ, 0x1c1f ;  /* 0x00001c1fffdc7424 */ /* 0x000fe200078e00ff */
[----:B------:R-:W-:Y:S02]  /*1c830*/  MOV R3, 0x1c850 ;  /* 0x0001c85000037802 */ /* 0x000fe40000000f00 */
[----:B------:R-:W-:Y:S05]  /*1c840*/  CALL.REL.NOINC `($__internal_36_$__cuda_sm70_shflsync_idx_p) ;  /* 0x00000b8000007944 */ /* 0x000fea0003c00000 */
[----:B------:R-:W-:Y:S01]  /*1c850*/  MOV R4, R219 ;  /* 0x000000db00047202 */ /* 0x000fe20000000f00 */
[----:B------:R-:W-:Y:S05]  /*1c860*/  BRA `(.L_x_2245) ;  /* 0xffff9f3000007947 */ /* 0x000fea000383ffff */
.L_x_2159:
[----:B------:R-:W-:Y:S01]  /*1c870*/  IMAD.MOV.U32 R219, RZ, RZ, R12 ;  /* 0x000000ffffdb7224 */ /* 0x000fe200078e000c */
[----:B------:R-:W-:Y:S01]  /*1c880*/  MOV R2, RZ ;  /* 0x000000ff00027202 */ /* 0x000fe20000000f00 */
[----:B------:R-:W-:Y:S01]  /*1c890*/  IMAD.MOV.U32 R220, RZ, RZ, 0x1c1f ;  /* 0x00001c1fffdc7424 */ /* 0x000fe200078e00ff */
[----:B------:R-:W-:Y:S02]  /*1c8a0*/  MOV R3, 0x1c8c0 ;  /* 0x0001c8c000037802 */ /* 0x000fe40000000f00 */
[----:B-12---:R-:W-:Y:S05]  /*1c8b0*/  CALL.REL.NOINC `($__internal_36_$__cuda_sm70_shflsync_idx_p) ;  /* 0x00000b1000007944 */ /* 0x006fea0003c00000 */
[----:B------:R-:W-:Y:S01]  /*1c8c0*/  MOV R0, R219 ;  /* 0x000000db00007202 */ /* 0x000fe20000000f00 */
[----:B------:R-:W-:Y:S05]  /*1c8d0*/  BRA `(.L_x_2246) ;  /* 0xffff9ee000007947 */ /* 0x000fea000383ffff */
.L_x_2162:
        /* <DEDUP_REMOVED lines=13> */
.L_x_2166:
[----:B------:R-:W-:Y:S01]  /*1c9b0*/  IMAD.MOV.U32 R219, RZ, RZ, R5 ;  /* 0x000000ffffdb7224 */ /* 0x000fe200078e0005 */
[----:B------:R-:W-:Y:S01]  /*1c9c0*/  MOV R2, RZ ;  /* 0x000000ff00027202 */ /* 0x000fe20000000f00 */
[----:B------:R-:W-:Y:S01]  /*1c9d0*/  IMAD.MOV.U32 R220, RZ, RZ, 0x181f ;  /* 0x0000181fffdc7424 */ /* 0x000fe200078e00ff */
[----:B------:R-:W-:Y:S02]  /*1c9e0*/  MOV R3, 0x1ca00 ;  /* 0x0001ca0000037802 */ /* 0x000fe40000000f00 */
[----:B------:R-:W-:Y:S05]  /*1c9f0*/  CALL.REL.NOINC `($__internal_36_$__cuda_sm70_shflsync_idx_p) ;  /* 0x000009d000007944 */ /* 0x000fea0003c00000 */
[----:B------:R-:W-:Y:S01]  /*1ca00*/  MOV R4, R219 ;  /* 0x000000db00047202 */ /* 0x000fe20000000f00 */
[----:B------:R-:W-:Y:S05]  /*1ca10*/  BRA `(.L_x_2248) ;  /* 0xffffc1e000007947 */ /* 0x000fea000383ffff */
.L_x_2167:
[----:B------:R-:W-:Y:S01]  /*1ca20*/  IMAD.MOV.U32 R219, RZ, RZ, R14 ;  /* 0x000000ffffdb7224 */ /* 0x000fe200078e000e */
[----:B------:R-:W-:Y:S01]  /*1ca30*/  MOV R2, RZ ;  /* 0x000000ff00027202 */ /* 0x000fe20000000f00 */
[----:B------:R-:W-:Y:S01]  /*1ca40*/  IMAD.MOV.U32 R220, RZ, RZ, 0x181f ;  /* 0x0000181fffdc7424 */ /* 0x000fe200078e00ff */
[----:B------:R-:W-:Y:S02]  /*1ca50*/  MOV R3, 0x1ca70 ;  /* 0x0001ca7000037802 */ /* 0x000fe40000000f00 */
[----:B-12---:R-:W-:Y:S05]  /*1ca60*/  CALL.REL.NOINC `($__internal_36_$__cuda_sm70_shflsync_idx_p) ;  /* 0x0000096000007944 */ /* 0x006fea0003c00000 */
[----:B------:R-:W-:Y:S01]  /*1ca70*/  MOV R0, R219 ;  /* 0x000000db00007202 */ /* 0x000fe20000000f00 */
[----:B------:R-:W-:Y:S05]  /*1ca80*/  BRA `(.L_x_2249) ;  /* 0xffffc19000007947 */ /* 0x000fea000383ffff */
.L_x_2170:
        /* <DEDUP_REMOVED lines=13> */
.L_x_2173:
[----:B------:R-:W-:Y:S01]  /*1cb60*/  IMAD.MOV.U32 R219, RZ, RZ, R5 ;  /* 0x000000ffffdb7224 */ /* 0x000fe200078e0005 */
[----:B-1----:R-:W-:Y:S01]  /*1cb70*/  MOV R2, 0x2 ;  /* 0x0000000200027802 */ /* 0x002fe20000000f00 */
[----:B------:R-:W-:Y:S01]  /*1cb80*/  IMAD.MOV.U32 R220, RZ, RZ, 0x181f ;  /* 0x0000181fffdc7424 */ /* 0x000fe200078e00ff */
[----:B------:R-:W-:Y:S02]  /*1cb90*/  MOV R3, 0x1cbb0 ;  /* 0x0001cbb000037802 */ /* 0x000fe40000000f00 */
[----:B--234-:R-:W-:Y:S05]  /*1cba0*/  CALL.REL.NOINC `($__internal_36_$__cuda_sm70_shflsync_idx_p) ;  /* 0x0000082000007944 */ /* 0x01cfea0003c00000 */
[----:B------:R-:W-:Y:S01]  /*1cbb0*/  MOV R4, R219 ;  /* 0x000000db00047202 */ /* 0x000fe20000000f00 */
[----:B------:R-:W-:Y:S05]  /*1cbc0*/  BRA `(.L_x_2251) ;  /* 0xffffc3d000007947 */ /* 0x000fea000383ffff */
.L_x_2174:
[----:B------:R-:W-:Y:S01]  /*1cbd0*/  IMAD.MOV.U32 R219, RZ, RZ, R14 ;  /* 0x000000ffffdb7224 */ /* 0x000fe200078e000e */
[----:B------:R-:W-:Y:S01]  /*1cbe0*/  MOV R2, 0x2 ;  /* 0x0000000200027802 */ /* 0x000fe20000000f00 */
[----:B------:R-:W-:Y:S01]  /*1cbf0*/  IMAD.MOV.U32 R220, RZ, RZ, 0x181f ;  /* 0x0000181fffdc7424 */ /* 0x000fe200078e00ff */
[----:B------:R-:W-:Y:S02]  /*1cc00*/  MOV R3, 0x1cc20 ;  /* 0x0001cc2000037802 */ /* 0x000fe40000000f00 */
[----:B-1234-:R-:W-:Y:S05]  /*1cc10*/  CALL.REL.NOINC `($__internal_36_$__cuda_sm70_shflsync_idx_p) ;  /* 0x000007b000007944 */ /* 0x01efea0003c00000 */
[----:B------:R-:W-:Y:S01]  /*1cc20*/  MOV R0, R219 ;  /* 0x000000db00007202 */ /* 0x000fe20000000f00 */
[----:B------:R-:W-:Y:S05]  /*1cc30*/  BRA `(.L_x_2252) ;  /* 0xffffc38000007947 */ /* 0x000fea000383ffff */
.L_x_2177:
        /* <DEDUP_REMOVED lines=13> */
.L_x_2179:
[----:B------:R-:W-:Y:S01]  /*1cd10*/  IMAD.MOV.U32 R219, RZ, RZ, R110 ;  /* 0x000000ffffdb7224 */ /* 0x000fe200078e006e */
[----:B------:R-:W-:Y:S01]  /*1cd20*/  MOV R2, RZ ;  /* 0x000000ff00027202 */ /* 0x000fe20000000f00 */
[----:B------:R-:W-:Y:S01]  /*1cd30*/  IMAD.MOV.U32 R220, RZ, RZ, 0x1f ;  /* 0x0000001fffdc7424 */ /* 0x000fe200078e00ff */
[----:B------:R-:W-:Y:S02]  /*1cd40*/  MOV R3, 0x1cd60 ;  /* 0x0001cd6000037802 */ /* 0x000fe40000000f00 */
[----:B-1----:R-:W-:Y:S05]  /*1cd50*/  CALL.REL.NOINC `($__internal_36_$__cuda_sm70_shflsync_idx_p) ;  /* 0x0000067000007944 */ /* 0x002fea0003c00000 */
[----:B------:R-:W-:Y:S01]  /*1cd60*/  MOV R9, R219 ;  /* 0x000000db00097202 */ /* 0x000fe20000000f00 */
[----:B------:R-:W-:Y:S05]  /*1cd70*/  BRA `(.L_x_2254) ;  /* 0xffffc65000007947 */ /* 0x000fea000383ffff */
.L_x_2180:
[----:B------:R-:W-:Y:S01]  /*1cd80*/  IMAD.MOV.U32 R219, RZ, RZ, R110 ;  /* 0x000000ffffdb7224 */ /* 0x000fe200078e006e */
[----:B------:R-:W-:Y:S01]  /*1cd90*/  MOV R2, 0x1 ;  /* 0x0000000100027802 */ /* 0x000fe20000000f00 */
[----:B------:R-:W-:Y:S01]  /*1cda0*/  IMAD.MOV.U32 R220, RZ, RZ, 0x1f ;  /* 0x0000001fffdc7424 */ /* 0x000fe200078e00ff */
[----:B------:R-:W-:Y:S02]  /*1cdb0*/  MOV R3, 0x1cdd0 ;  /* 0x0001cdd000037802 */ /* 0x000fe40000000f00 */
[----:B-123--:R-:W-:Y:S05]  /*1cdc0*/  CALL.REL.NOINC `($__internal_36_$__cuda_sm70_shflsync_idx_p) ;  /* 0x0000060000007944 */ /* 0x00efea0003c00000 */
[----:B------:R-:W-:Y:S01]  /*1cdd0*/  MOV R8, R219 ;  /* 0x000000db00087202 */ /* 0x000fe20000000f00 */
[----:B------:R-:W-:Y:S05]  /*1cde0*/  BRA `(.L_x_2255) ;  /* 0xffffc60000007947 */ /* 0x000fea000383ffff */
.L_x_2181:
[----:B------:R-:W-:Y:S02]  /*1cdf0*/  MOV R3, 0x1 ;  /* 0x0000000100037802 */ /* 0x000fe40000000f00 */
[----:B------:R-:W-:-:S02]  /*1ce00*/  MOV R2, 0x1ce20 ;  /* 0x0001ce2000027802 */ /* 0x000fc40000000f00 */
[----:B--234-:R-:W-:Y:S05]  /*1ce10*/  CALL.REL.NOINC `($__internal_37_$__cuda_sm70_shflsync_up_p) ;  /* 0x0000061000007944 */ /* 0x01cfea0003c00000 */
[----:B------:R-:W-:Y:S05]  /*1ce20*/  BRA `(.L_x_2256) ;  /* 0xffffc6e000007947 */ /* 0x000fea000383ffff */
.L_x_2182:
[----:B------:R-:W-:Y:S02]  /*1ce30*/  MOV R3, 0x2 ;  /* 0x0000000200037802 */ /* 0x000fe40000000f00 */
[----:B------:R-:W-:-:S02]  /*1ce40*/  MOV R2, 0x1ce60 ;  /* 0x0001ce6000027802 */ /* 0x000fc40000000f00 */
[----:B--23--:R-:W-:Y:S05]  /*1ce50*/  CALL.REL.NOINC `($__internal_37_$__cuda_sm70_shflsync_up_p) ;  /* 0x000005d000007944 */ /* 0x00cfea0003c00000 */
        /* <DEDUP_REMOVED lines=24> */
.L_x_2186:
[----:B------:R-:W-:Y:S02]  /*1cfe0*/  MOV R3, 0x1 ;  /* 0x0000000100037802 */ /* 0x000fe40000000f00 */
[----:B------:R-:W-:Y:S02]  /*1cff0*/  MOV R2, 0x1d010 ;  /* 0x0001d01000027802 */ /* 0x000fe40000000f00 */
[----:B------:R-:W-:Y:S05]  /*1d000*/  CALL.REL.NOINC `($__internal_37_$__cuda_sm70_shflsync_up_p) ;  /* 0x0000042000007944 */ /* 0x000fea0003c00000 */
[----:B------:R-:W-:Y:S01]  /*1d010*/  MOV R2, R4 ;  /* 0x0000000400027202 */ /* 0x000fe20000000f00 */
[----:B------:R-:W-:Y:S05]  /*1d020*/  BRA `(.L_x_2258) ;  /* 0xffffc73000007947 */ /* 0x000fea000383ffff */
.L_x_2187:
[----:B------:R-:W-:Y:S02]  /*1d030*/  MOV R3, 0x2 ;  /* 0x0000000200037802 */ /* 0x000fe40000000f00 */
[----:B------:R-:W-:Y:S02]  /*1d040*/  MOV R2, 0x1d060 ;  /* 0x0001d06000027802 */ /* 0x000fe40000000f00 */
        /* <DEDUP_REMOVED lines=25> */
.L_x_2189:
[----:B------:R-:W-:Y:S02]  /*1d1e0*/  SEL R0, RZ, 0x1, P0 ;  /* 0x00000001ff007807 */ /* 0x000fe40000000000 */
[----:B------:R-:W-:Y:S02]  /*1d1f0*/  MOV R2, 0x1d210 ;  /* 0x0001d21000027802 */ /* 0x000fe40000000f00 */
[----:B-1----:R-:W-:Y:S05]  /*1d200*/  CALL.REL.NOINC `($__internal_38_$__cuda_sm70_votesync_ballot) ;  /* 0x0000028000007944 */ /* 0x002fea0003c00000 */
[----:B------:R-:W-:Y:S01]  /*1d210*/  MOV R5, R0 ;  /* 0x0000000000057202 */ /* 0x000fe20000000f00 */
[----:B------:R-:W-:Y:S05]  /*1d220*/  BRA `(.L_x_2260) ;  /* 0xffffc6c000007947 */ /* 0x000fea000383ffff */
.L_x_2190:
[----:B------:R-:W-:Y:S01]  /*1d230*/  IMAD.MOV.U32 R219, RZ, RZ, R6 ;  /* 0x000000ffffdb7224 */ /* 0x000fe200078e0006 */
[----:B------:R-:W-:Y:S01]  /*1d240*/  MOV R2, R0 ;  /* 0x0000000000027202 */ /* 0x000fe20000000f00 */
[----:B------:R-:W-:Y:S01]  /*1d250*/  IMAD.MOV.U32 R220, RZ, RZ, 0x1f ;  /* 0x0000001fffdc7424 */ /* 0x000fe200078e00ff */
[----:B------:R-:W-:Y:S02]  /*1d260*/  MOV R3, 0x1d280 ;  /* 0x0001d28000037802 */ /* 0x000fe40000000f00 */
[----:B-1----:R-:W-:Y:S05]  /*1d270*/  CALL.REL.NOINC `($__internal_36_$__cuda_sm70_shflsync_idx_p) ;  /* 0x0000015000007944 */ /* 0x002fea0003c00000 */
[----:B------:R-:W-:Y:S01]  /*1d280*/  IMAD.MOV.U32 R10, RZ, RZ, R219 ;  /* 0x000000ffff0a7224 */ /* 0x000fe200078e00db */
[----:B------:R-:W-:Y:S01]  /*1d290*/  MOV R2, R0 ;  /* 0x0000000000027202 */ /* 0x000fe20000000f00 */
[----:B------:R-:W-:Y:S01]  /*1d2a0*/  IMAD.MOV.U32 R219, RZ, RZ, R7 ;  /* 0x000000ffffdb7224 */ /* 0x000fe200078e0007 */
[----:B------:R-:W-:-:S02]  /*1d2b0*/  MOV R220, 0x1f ;  /* 0x0000001f00dc7802 */ /* 0x000fc40000000f00 */
[----:B------:R-:W-:Y:S02]  /*1d2c0*/  MOV R3, 0x1d2e0 ;  /* 0x0001d2e000037802 */ /* 0x000fe40000000f00 */
[----:B------:R-:W-:Y:S05]  /*1d2d0*/  CALL.REL.NOINC `($__internal_36_$__cuda_sm70_shflsync_idx_p) ;  /* 0x000000f000007944 */ /* 0x000fea0003c00000 */
[----:B------:R-:W-:Y:S01]  /*1d2e0*/  MOV R7, R219 ;  /* 0x000000db00077202 */ /* 0x000fe20000000f00 */
[----:B------:R-:W-:Y:S05]  /*1d2f0*/  BRA `(.L_x_2261) ;  /* 0xffffc64000007947 */ /* 0x000fea000383ffff */
.L_x_2193:
[----:B------:R-:W-:Y:S01]  /*1d300*/  IMAD.MOV.U32 R219, RZ, RZ, R4 ;  /* 0x000000ffffdb7224 */ /* 0x000fe200078e0004 */
[----:B------:R-:W-:Y:S01]  /*1d310*/  MOV R2, R0 ;  /* 0x0000000000027202 */ /* 0x000fe20000000f00 */
[----:B------:R-:W-:Y:S01]  /*1d320*/  IMAD.MOV.U32 R220, RZ, RZ, 0x1f ;  /* 0x0000001fffdc7424 */ /* 0x000fe200078e00ff */
[----:B------:R-:W-:Y:S02]  /*1d330*/  MOV R3, 0x1d350 ;  /* 0x0001d35000037802 */ /* 0x000fe40000000f00 */
[----:B-1-34-:R-:W-:Y:S05]  /*1d340*/  CALL.REL.NOINC `($__internal_36_$__cuda_sm70_shflsync_idx_p) ;  /* 0x0000008000007944 */ /* 0x01afea0003c00000 */
[----:B------:R-:W-:Y:S01]  /*1d350*/  MOV R11, R219 ;  /* 0x000000db000b7202 */ /* 0x000fe20000000f00 */
[----:B------:R-:W-:Y:S05]  /*1d360*/  BRA `(.L_x_2192) ;  /* 0xffffc63000007947 */ /* 0x000fea000383ffff */
        .weak           $__internal_35_$__cuda_sm70_shflsync_bfly_p
        .type           $__internal_35_$__cuda_sm70_shflsync_bfly_p,@function
        .size           $__internal_35_$__cuda_sm70_shflsync_bfly_p,($__internal_36_$__cuda_sm70_shflsync_idx_p - $__internal_35_$__cuda_sm70_shflsync_bfly_p)
$__internal_35_$__cuda_sm70_shflsync_bfly_p:
[----:B------:R-:W-:Y:S02]  /*1d370*/  MOV R170, 0xffffffff ;  /* 0xffffffff00aa7802 */ /* 0x000fe40000000f00 */
[----:B------:R-:W-:Y:S02]  /*1d380*/  MOV R3, 0x1f ;  /* 0x0000001f00037802 */ /* 0x000fe40000000f00 */
[----:B------:R-:W-:Y:S04]  /*1d390*/  WARPSYNC R170 ;  /* 0x000000aa00007348 */ /* 0x000fe80003800000 */
[----:B------:R1:W2:Y:S02]  /*1d3a0*/  SHFL.BFLY PT, R0, R4, R0, R3 ;  /* 0x0c00000004007389 */ /* 0x0002a400000e0003 */
[----:B-1----:R-:W-:-:S04]  /*1d3b0*/  MOV R3, 0x0 ;  /* 0x0000000000037802 */ /* 0x002fc80000000f00 */
[----:B--2---:R-:W-:Y:S05]  /*1d3c0*/  RET.REL.NODEC R2 `(_ZN7cutlass13device_kernelIN5flash19enable_sm80_to_sm89INS1_16FlashAttnFwdSm80INS1_25CollectiveMainloopFwdSm80ILi8ELi1ELb0EN4cute5tupleIJNS5_1CILi128EEENS7_ILi64EEENS7_ILi256EEEEEELi256ENS_10bfloat16_tEfNS_4arch4Sm80ELb0ELb1ELb1ELb1ELb1ELb0ELb1ELb1EEENS1_21CollectiveEpilogueFwdINS6_IJS8_SA_S9_EEENS6_IJNS7_ILi1EEESI_SI_EEESC_SE_Li256ELb1ELb1ELb1ELb0EEENS1_36VarlenDynamicPersistentTileSchedulerILi128ELi64ELi256ELi256ELb1ELb1ELb0ELb1ELb0ELb1EEEEEEEEEvNT_6ParamsE) ;  /* 0xfffe2c3002007950 */ /* 0x004fea0003c3ffff */
        .weak           $__internal_36_$__cuda_sm70_shflsync_idx_p
        .type           $__internal_36_$__cuda_sm70_shflsync_idx_p,@function
        .size           $__internal_36_$__cuda_sm70_shflsync_idx_p,($__internal_37_$__cuda_sm70_shflsync_up_p - $__internal_36_$__cuda_sm70_shflsync_idx_p)
$__internal_36_$__cuda_sm70_shflsync_idx_p:
[----:B------:R-:W-:-:S04]  /*1d3d0*/  MOV R244, 0xffffffff ;  /* 0xffffffff00f47802 */ /* 0x000fc80000000f00 */
[----:B------:R-:W-:Y:S04]  /*1d3e0*/  WARPSYNC R244 ;  /* 0x000000f400007348 */ /* 0x000fe80003800000 */
[----:B------:R1:W2:Y:S02]  /*1d3f0*/  SHFL.IDX PT, R219, R219, R2, R220 ;  /* 0x00000002dbdb7389 */ /* 0x0002a400000e00dc */
[----:B-1----:R-:W-:Y:S02]  /*1d400*/  MOV R2, R3 ;  /* 0x0000000300027202 */ /* 0x002fe40000000f00 */
[----:B------:R-:W-:-:S04]  /*1d410*/  MOV R3, 0x0 ;  /* 0x0000000000037802 */ /* 0x000fc80000000f00 */
[----:B--2---:R-:W-:Y:S05]  /*1d420*/  RET.REL.NODEC R2 `(_ZN7cutlass13device_kernelIN5flash19enable_sm80_to_sm89INS1_16FlashAttnFwdSm80INS1_25CollectiveMainloopFwdSm80ILi8ELi1ELb0EN4cute5tupleIJNS5_1CILi128EEENS7_ILi64EEENS7_ILi256EEEEEELi256ENS_10bfloat16_tEfNS_4arch4Sm80ELb0ELb1ELb1ELb1ELb1ELb0ELb1ELb1EEENS1_21CollectiveEpilogueFwdINS6_IJS8_SA_S9_EEENS6_IJNS7_ILi1EEESI_SI_EEESC_SE_Li256ELb1ELb1ELb1ELb0EEENS1_36VarlenDynamicPersistentTileSchedulerILi128ELi64ELi256ELi256ELb1ELb1ELb0ELb1ELb0ELb1EEEEEEEEEvNT_6ParamsE) ;  /* 0xfffe2bd002007950 */ /* 0x004fea0003c3ffff */
        .weak           $__internal_37_$__cuda_sm70_shflsync_up_p
        .type           $__internal_37_$__cuda_sm70_shflsync_up_p,@function
        .size           $__internal_37_$__cuda_sm70_shflsync_up_p,($__internal_38_$__cuda_sm70_votesync_ballot - $__internal_37_$__cuda_sm70_shflsync_up_p)
$__internal_37_$__cuda_sm70_shflsync_up_p:
[----:B------:R-:W-:Y:S02]  /*1d430*/  MOV R4, RZ ;  /* 0x000000ff00047202 */ /* 0x000fe40000000f00 */
[----:B------:R-:W-:-:S04]  /*1d440*/  MOV R10, 0xffffffff ;  /* 0xffffffff000a7802 */ /* 0x000fc80000000f00 */
[----:B------:R-:W-:Y:S04]  /*1d450*/  WARPSYNC R10 ;  /* 0x0000000a00007348 */ /* 0x000fe80003800000 */
[----:B------:R1:W2:Y:S02]  /*1d460*/  SHFL.UP PT, R4, R0, R3, R4 ;  /* 0x0400000300047389 */ /* 0x0002a400000e0004 */
[----:B-1----:R-:W-:-:S04]  /*1d470*/  MOV R3, 0x0 ;  /* 0x0000000000037802 */ /* 0x002fc80000000f00 */
[----:B--2---:R-:W-:Y:S05]  /*1d480*/  RET.REL.NODEC R2 `(_ZN7cutlass13device_kernelIN5flash19enable_sm80_to_sm89INS1_16FlashAttnFwdSm80INS1_25CollectiveMainloopFwdSm80ILi8ELi1ELb0EN4cute5tupleIJNS5_1CILi128EEENS7_ILi64EEENS7_ILi256EEEEEELi256ENS_10bfloat16_tEfNS_4arch4Sm80ELb0ELb1ELb1ELb1ELb1ELb0ELb1ELb1EEENS1_21CollectiveEpilogueFwdINS6_IJS8_SA_S9_EEENS6_IJNS7_ILi1EEESI_SI_EEESC_SE_Li256ELb1ELb1ELb1ELb0EEENS1_36VarlenDynamicPersistentTileSchedulerILi128ELi64ELi256ELi256ELb1ELb1ELb0ELb1ELb0ELb1EEEEEEEEEvNT_6ParamsE) ;  /* 0xfffe2b7002007950 */ /* 0x004fea0003c3ffff */
        .weak           $__internal_38_$__cuda_sm70_votesync_ballot
        .type           $__internal_38_$__cuda_sm70_votesync_ballot,@function
        .size           $__internal_38_$__cuda_sm70_votesync_ballot,(.L_x_6533 - $__internal_38_$__cuda_sm70_votesync_ballot)
$__internal_38_$__cuda_sm70_votesync_ballot:
[----:B------:R-:W-:Y:S01]  /*1d490*/  ISETP.NE.U32.AND P0, PT, R0, 0x1, PT ;  /* 0x000000010000780c */ /* 0x000fe20003f05070 */
[----:B------:R-:W-:-:S04]  /*1d4a0*/  IMAD.MOV.U32 R3, RZ, RZ, -0x1 ;  /* 0xffffffffff037424 */ /* 0x000fc800078e00ff */
[----:B------:R-:W-:Y:S08]  /*1d4b0*/  WARPSYNC R3 ;  /* 0x0000000300007348 */ /* 0x000ff00003800000 */
[----:B------:R-:W-:-:S04]  /*1d4c0*/  VOTE.ANY R0, PT, !P0 ;  /* 0x0000000000007806 */ /* 0x000fc800040e0100 */
[----:B------:R-:W-:Y:S01]  /*1d4d0*/  LOP3.LUT R0, R0, R3, RZ, 0xc0, !PT ;  /* 0x0000000300007212 */ /* 0x000fe200078ec0ff */
[----:B------:R-:W-:-:S04]  /*1d4e0*/  IMAD.MOV.U32 R3, RZ, RZ, 0x0 ;  /* 0x00000000ff037424 */ /* 0x000fc800078e00ff */
[----:B------:R-:W-:Y:S05]  /*1d4f0*/  RET.REL.NODEC R2 `(_ZN7cutlass13device_kernelIN5flash19enable_sm80_to_sm89INS1_16FlashAttnFwdSm80INS1_25CollectiveMainloopFwdSm80ILi8ELi1ELb0EN4cute5tupleIJNS5_1CILi128EEENS7_ILi64EEENS7_ILi256EEEEEELi256ENS_10bfloat16_tEfNS_4arch4Sm80ELb0ELb1ELb1ELb1ELb1ELb0ELb1ELb1EEENS1_21CollectiveEpilogueFwdINS6_IJS8_SA_S9_EEENS6_IJNS7_ILi1EEESI_SI_EEESC_SE_Li256ELb1ELb1ELb1ELb0EEENS1_36VarlenDynamicPersistentTileSchedulerILi128ELi64ELi256ELi256ELb1ELb1ELb0ELb1ELb0ELb1EEEEEEEEEvNT_6ParamsE) ;  /* 0xfffe2b0002007950 */ /* 0x000fea0003c3ffff */
.L_x_2262:
        /* <DEDUP_REMOVED lines=16> */
.L_x_6533:


//--------------------- .text._ZN7cutlass13device_kernelIN5flash19enable_sm80_to_sm89INS1_16FlashAttnFwdSm80INS1_25CollectiveMainloopFwdSm80ILi8ELi1ELb0EN4cute5tupleIJNS5_1CILi128EEENS7_ILi48EEENS7_ILi256EEEEEELi256ENS_10bfloat16_tEfNS_4arch4Sm80ELb0ELb1ELb1ELb1ELb1ELb1ELb1ELb1EEENS1_21CollectiveEpilogueFwdINS6_IJS8_SA_S9_EEENS6_IJNS7_ILi1EEESI_SI_EEESC_SE_Li256ELb1ELb1ELb1ELb0EEENS1_36VarlenDynamicPersistentTileSchedulerILi128ELi48ELi256ELi256ELb1ELb1ELb0ELb1ELb0ELb1EEEEEEEEEvNT_6ParamsE --------------------------
	.section	.text._ZN7cutlass13device_kernelIN5flash19enable_sm80_to_sm89INS1_16FlashAttnFwdSm80INS1_25CollectiveMainloopFwdSm80ILi8ELi1ELb0EN4cute5tupleIJNS5_1CILi128EEENS7_ILi48EEENS7_ILi256EEEEEELi256ENS_10bfloat16_tEfNS_4arch4Sm80ELb0ELb1ELb1ELb1ELb1ELb1ELb1ELb1EEENS1_21CollectiveEpilogueFwdINS6_IJS8_SA_S9_EEENS6_IJNS7_ILi1EEESI_SI_EEESC_SE_Li256ELb1ELb1ELb1ELb0EEENS1_36VarlenDynamicPersistentTileSchedulerILi128ELi48ELi256ELi256ELb1ELb1ELb0ELb1ELb0ELb1EEEEEEEEEvNT_6ParamsE,"ax",@progbits
	.sectioninfo	@"SHI_REGISTERS=255"
	.align	128
.text._ZN7cutlass13device_kernelIN5flash19enable_sm80_to_sm89INS1_16FlashAttnFwdSm80INS1_25CollectiveMainloopFwdSm80ILi8ELi1ELb0EN4cute5tupleIJNS5_1CILi128EEENS7_ILi48EEENS7_ILi256EEEEEELi256ENS_10bfloat16_tEfNS_4arch4Sm80ELb0ELb1ELb1ELb1ELb1ELb1ELb1ELb1EEENS1_21CollectiveEpilogueFwdINS6_IJS8_SA_S9_EEENS6_IJNS7_ILi1EEESI_SI_EEESC_SE_Li256ELb1ELb1ELb1ELb0EEENS1_36VarlenDynamicPersistentTileSchedulerILi128ELi48ELi256ELi256ELb1ELb1ELb0ELb1ELb0ELb1EEEEEEEEEvNT_6ParamsE:
        .type           _ZN7cutlass13device_kernelIN5flash19enable_sm80_to_sm89INS1_16FlashAttnFwdSm80INS1_25CollectiveMainloopFwdSm80ILi8ELi1ELb0EN4cute5tupleIJNS5_1CILi128EEENS7_ILi48EEENS7_ILi256EEEEEELi256ENS_10bfloat16_tEfNS_4arch4Sm80ELb0ELb1ELb1ELb1ELb1ELb1ELb1ELb1EEENS1_21CollectiveEpilogueFwdINS6_IJS8_SA_S9_EEENS6_IJNS7_ILi1EEESI_SI_EEESC_SE_Li256ELb1ELb1ELb1ELb0EEENS1_36VarlenDynamicPersistentTileSchedulerILi128ELi48ELi256ELi256ELb1ELb1ELb0ELb1ELb0ELb1EEEEEEEEEvNT_6ParamsE,@function
        .size           _ZN7cutlass13device_kernelIN5flash19enable_sm80_to_sm89INS1_16FlashAttnFwdSm80INS1_25CollectiveMainloopFwdSm80ILi8ELi1ELb0EN4cute5tupleIJNS5_1CILi128EEENS7_ILi48EEENS7_ILi256EEEEEELi256ENS_10bfloat16_tEfNS_4arch4Sm80ELb0ELb1ELb1ELb1ELb1ELb1ELb1ELb1EEENS1_21CollectiveEpilogueFwdINS6_IJS8_SA_S9_EEENS6_IJNS7_ILi1EEESI_SI_EEESC_SE_Li256ELb1ELb1ELb1ELb0EEENS1_36VarlenDynamicPersistentTileSchedulerILi128ELi48ELi256ELi256ELb1ELb1ELb0ELb1ELb0ELb1EEEEEEEEEvNT_6ParamsE,(.L_x_6538 - _ZN7cutlass13device_kernelIN5flash19enable_sm80_to_sm89INS1_16FlashAttnFwdSm80INS1_25CollectiveMainloopFwdSm80ILi8ELi1ELb0EN4cute5tupleIJNS5_1CILi128EEENS7_ILi48EEENS7_ILi256EEEEEELi256ENS_10bfloat16_tEfNS_4arch4Sm80ELb0ELb1ELb1ELb1ELb1ELb1ELb1ELb1EEENS1_21CollectiveEpilogueFwdINS6_IJS8_SA_S9_EEENS6_IJNS7_ILi1EEESI_SI_EEESC_SE_Li256ELb1ELb1ELb1ELb0EEENS1_36VarlenDynamicPersistentTileSchedulerILi128ELi48ELi256ELi256ELb1ELb1ELb0ELb1ELb0ELb1EEEEEEEEEvNT_6ParamsE)
        .other          _ZN7cutlass13device_kernelIN5flash19enable_sm80_to_sm89INS1_16FlashAttnFwdSm80INS1_25CollectiveMainloopFwdSm80ILi8ELi1ELb0EN4cute5tupleIJNS5_1CILi128EEENS7_ILi48EEENS7_ILi256EEEEEELi256ENS_10bfloat16_tEfNS_4arch4Sm80ELb0ELb1ELb1ELb1ELb1ELb1ELb1ELb1EEENS1_21CollectiveEpilogueFwdINS6_IJS8_SA_S9_EEENS6_IJNS7_ILi1EEESI_SI_EEESC_SE_Li256ELb1ELb1ELb1ELb0EEENS1_36VarlenDynamicPersistentTileSchedulerILi128ELi48ELi256ELi256ELb1ELb1ELb0ELb1ELb0ELb1EEEEEEEEEvNT_6ParamsE,@"STO_CUDA_ENTRY STV_DEFAULT"
_ZN7cutlass13device_kernelIN5flash19enable_sm80_to_sm89INS1_16FlashAttnFwdSm80INS1_25CollectiveMainloopFwdSm80ILi8ELi1ELb0EN4cute5tupleIJNS5_1CILi128EEENS7_ILi48EEENS7_ILi256EEEEEELi256ENS_10bfloat16_tEfNS_4arch4Sm80ELb0ELb1ELb1ELb1ELb1ELb1ELb1ELb1EEENS1_21CollectiveEpilogueFwdINS6_IJS8_SA_S9_EEENS6_IJNS7_ILi1EEESI_SI_EEESC_SE_Li256ELb1ELb1ELb1ELb0EEENS1_36VarlenDynamicPersistentTileSchedulerILi128ELi48ELi256ELi256ELb1ELb1ELb0ELb1ELb0ELb1EEEEEEEEEvNT_6ParamsE:
[----:B------:R-:W-:-:S03]  /*0000*/  MOV R1, c[0x0][0x28] ;  /* 0x00000a0000017a02 */ /* 0x000fc60000000f00 */
[----:B------:R-:W1:Y:S01]  /*0010*/  S2R R2, SR_TID.X ;  /* 0x0000000000027919 */ /* 0x000e620000002100 */
[----:B------:R-:W-:Y:S01]  /*0020*/  IADD3 R1, R1, -0x1e8, RZ ;  /* 0xfffffe1801017810 */ /* 0x000fe20007ffe0ff */
[----:B------:R-:W-:-:S03]  /*0030*/  ULDC.64 UR10, c[0x0][0x118] ;  /* 0x00004600000a7ab9 */ /* 0x000fc60000000a00 */
[----:B------:R2:W3:Y:S01]  /*0040*/  R2UR UR4, R1 ;  /* 0x00000000010473c2 */ /* 0x0004e200000e0000 */
[----:B-1----:R-:W-:-:S06]  /*0050*/  SHF.R.U32.HI R0, RZ, 0x5, R2 ;  /* 0x00000005ff007819 */ /* 0x002fcc0000011602 */
[----:B------:R-:W1:Y:S02]  /*0060*/  SHFL.IDX PT, R0, R0, RZ, 0x1f ;  /* 0x00001fff00007589 */ /* 0x000e6400000e0000 */
[----:B-1----:R-:W1:Y:S02]  /*0070*/  R2UR UR8, R0 ;  /* 0x00000000000873c2 */ /* 0x002e6400000e0000 */
[----:B-1----:R-:W-:-:S13]  /*0080*/  ISETP.NE.AND P0, PT, RZ, UR8, PT ;  /* 0x00000008ff007c0c */ /* 0x002fda000bf05270 */
[----:B------:R-:W-:Y:S06]  /*0090*/  @P0 BAR.SYNC.DEFER_BLOCKING 0x5, 0x100 ;  /* 0x0144000000000b1d */ /* 0x000fec0000010000 */
[----:B------:R-:W1:Y:S02]  /*00a0*/  @P0 LDS.128 R4, [0x20080] ;  /* 0x02008000ff040984 */ /* 0x000e640000000c00 */
[----:B-1----:R-:W-:Y:S02]  /*00b0*/  @P0 IMAD.MOV.U32 R0, RZ, RZ, R4 ;  /* 0x000000ffff000224 */ /* 0x002fe400078e0004 */
[----:B------:R2:W-:Y:S01]  /*00c0*/  @P0 STL [R1+0x15c], R5 ;  /* 0x00015c0501000387 */ /* 0x0005e20000100800 */
[----:B------:R-:W-:-:S02]  /*00d0*/  @P0 IMAD.MOV.U32 R4, RZ, RZ, R7 ;  /* 0x000000ffff040224 */ /* 0x000fc400078e0007 */
[----:B------:R-:W-:Y:S01]  /*00e0*/  @P0 IMAD.MOV.U32 R3, RZ, RZ, R6 ;  /* 0x000000ffff030224 */ /* 0x000fe200078e0006 */
[----:B------:R2:W-:Y:S04]  /*00f0*/  @P0 STL [R1+0xd4], R0 ;  /* 0x0000d40001000387 */ /* 0x0005e80000100800 */
[----:B------:R2:W-:Y:S04]  /*0100*/  @P0 STL [R1+0xac], R4 ;  /* 0x0000ac0401000387 */ /* 0x0005e80000100800 */
[----:B------:R2:W-:Y:S04]  /*0110*/  @P0 STL [R1+0xa8], R3 ;  /* 0x0000a80301000387 */ /* 0x0005e80000100800 */
[----:B------:R-:W-:Y:S06]  /*0120*/  @P0 BAR.ARV 0x4, 0x100 ;  /* 0x0104000000000b1d */ /* 0x000fec0000002000 */
[----:B------:R-:W-:Y:S05]  /*0130*/  @P0 BRA `(.L_x_2263) ;  /* 0x0000101000000947 */ /* 0x000fea0003800000 */
[----:B---3--:R-:W-:Y:S01]  /*0140*/  LOP3.LUT R13, R2, 0x1f, RZ, 0xc0, !PT ;  /* 0x0000001f020d7812 */ /* 0x008fe200078ec0ff */
[----:B------:R-:W-:-:S03]  /*0150*/  CS2R R8, SRZ ;  /* 0x0000000000087805 */ /* 0x000fc6000001ff00 */
[----:B------:R-:W-:-:S04]  /*0160*/  ISETP.NE.AND P6, PT, R13, 0x1f, PT ;  /* 0x0000001f0d00780c */ /* 0x000fc80003fc5270 */
[----:B------:R-:W-:-:S13]  /*0170*/  ISETP.GE.OR P0, PT, R13, c[0x0][0x53c], !P6 ;  /* 0x00014f000d007a0c */ /* 0x000fda0007706670 */
[----:B--2---:R-:W-:Y:S02]  /*0180*/  @!P0 IMAD.MOV.U32 R4, RZ, RZ, 0x4 ;  /* 0x00000004ff048424 */ /* 0x004fe400078e00ff */
        /* <DEDUP_REMOVED lines=34> */
[----:B------:R-:W-:-:S03]  /*03b0*/  MOV R6, RZ ;  /* 0x000000ff00067202 */ /* 0x000fc60000000f00 */
.L_x_2268:
[----:B------:R-:W-:Y:S01]  /*03c0*/  IMAD.MOV.U32 R2, RZ, RZ, c[0x0][0x53c] ;  /* 0x00014f00ff027624 */ /* 0x000fe200078e00ff */
[----:B------:R-:W-:-:S04]  /*03d0*/  IADD3 R0, R6, 0x1f, RZ ;  /* 0x0000001f06007810 */ /* 0x000fc80007ffe0ff */
[----:B------:R1:W-:Y:S01]  /*03e0*/  STL [R1+0xac], R2 ;  /* 0x0000ac0201007387 */ /* 0x0003e20000100800 */
[----:B------:R-:W-:-:S13]  /*03f0*/  ISETP.GE.AND P0, PT, R0, c[0x0][0x53c], PT ;  /* 0x00014f0000007a0c */ /* 0x000fda0003f06270 */
[----:B------:R-:W-:Y:S05]  /*0400*/  @P0 BRA `(.L_x_2265) ;  /* 0x00000c4000000947 */ /* 0x000fea0003800000 */
[----:B------:R-:W-:Y:S01]  /*0410*/  MOV R6, R0 ;  /* 0x0000000000067202 */ /* 0x000fe20000000f00 */
[----:B------:R-:W-:-:S03]  /*0420*/  CS2R R8, SRZ ;  /* 0x0000000000087805 */ /* 0x000fc6000001ff00 */
[----:B------:R-:W-:-:S04]  /*0430*/  IADD3 R0, R13, R6, RZ ;  /* 0x000000060d007210 */ /* 0x000fc80007ffe0ff */
        /* <DEDUP_REMOVED lines=10> */
.L_x_2512:
        /* <DEDUP_REMOVED lines=16> */
.L_x_2513:
[----:B--2---:R-:W-:-:S05]  /*05e0*/  IMAD R0, R0, c[0x0][0x538], RZ ;  /* 0x00014e0000007a24 */ /* 0x004fca00078e02ff */
[----:B------:R-:W-:-:S04]  /*05f0*/  IADD3 R7, R0, R7, RZ ;  /* 0x0000000700077210 */ /* 0x000fc80007ffe0ff */
[----:B------:R-:W-:-:S13]  /*0600*/  ISETP.GT.AND P0, PT, R7, UR5, PT ;  /* 0x0000000507007c0c */ /* 0x000fda000bf04270 */
[----:B-1----:R-:W-:Y:S05]  /*0610*/  @!P0 BRA `(.L_x_2268) ;  /* 0xfffffda000008947 */ /* 0x002fea000383ffff */
.L_x_2264:
[----:B------:R-:W-:-:S05]  /*0620*/  IADD3 R10, -R0, R7, RZ ;  /* 0x00000007000a7210 */ /* 0x000fca0007ffe1ff */
[----:B------:R-:W-:-:S05]  /*0630*/  IMAD R0, R4, c[0x0][0x538], R10 ;  /* 0x00014e0004007a24 */ /* 0x000fca00078e020a */
[----:B------:R-:W-:Y:S01]  /*0640*/  ISETP.GT.AND P0, PT, R0, UR5, PT ;  /* 0x0000000500007c0c */ /* 0x000fe2000bf04270 */
[----:B------:R-:W-:-:S12]  /*0650*/  BRA.DIV ~URZ, `(.L_x_2269) ;  /* 0x0001fc127f007947 */ /* 0x000fd8000b800000 */
[----:B------:R-:W-:-:S04]  /*0660*/  VOTE.ANY R7, PT, !P0 ;  /* 0x0000000000077806 */ /* 0x000fc800040e0100 */
.L_x_2514:
[----:B------:R-:W1:Y:S02]  /*0670*/  POPC R0, R7 ;  /* 0x0000000700007309 */ /* 0x000e640000000000 */
[----:B-1----:R-:W-:-:S05]  /*0680*/  IADD3 R2, R0, R6, RZ ;  /* 0x0000000600027210 */ /* 0x002fca0007ffe0ff */
[----:B------:R1:W-:Y:S01]  /*0690*/  STL [R1+0xac], R2 ;  /* 0x0000ac0201007387 */ /* 0x0003e20000100800 */
[----:B------:R-:W-:Y:S05]  /*06a0*/  BRA.DIV ~URZ, `(.L_x_2270) ;  /* 0x0001fc127f007947 */ /* 0x000fea000b800000 */
[----:B------:R2:W3:Y:S01]  /*06b0*/  SHFL.IDX PT, R12, R9, R0, 0x1f ;  /* 0x00001f00090c7589 */ /* 0x0004e200000e0000 */
[----:B------:R-:W-:-:S03]  /*06c0*/  MOV R5, RZ ;  /* 0x000000ff00057202 */ /* 0x000fc60000000f00 */
[----:B------:R2:W4:Y:S04]  /*06d0*/  SHFL.IDX PT, R9, R8, R0, 0x1f ;  /* 0x00001f0008097589 */ /* 0x00052800000e0000 */
.L_x_2515:
[----:B------:R-:W-:Y:S01]  /*06e0*/  ISETP.NE.AND P0, PT, R7, RZ, PT ;  /* 0x000000ff0700720c */ /* 0x000fe20003f05270 */
[----:B------:R-:W-:-:S12]  /*06f0*/  BSSY B0, `(.L_x_2271) ;  /* 0x0000005000007945 */ /* 0x000fd80003800000 */
[----:B------:R-:W-:Y:S05]  /*0700*/  @!P0 BRA `(.L_x_2272) ;  /* 0x0000003000008947 */ /* 0x000fea0003800000 */
[----:B--2---:R-:W-:Y:S01]  /*0710*/  IADD3 R0, R0, -0x1, RZ ;  /* 0xffffffff00007810 */ /* 0x004fe20007ffe0ff */
[----:B------:R-:W-:Y:S05]  /*0720*/  BRA.DIV ~URZ, `(.L_x_2273) ;  /* 0x0001fc727f007947 */ /* 0x000fea000b800000 */
[----:B------:R2:W1:Y:S02]  /*0730*/  SHFL.IDX PT, R5, R4, R0, 0x1f ;  /* 0x00001f0004057589 */ /* 0x00046400000e0000 */
.L_x_2272:
[----:B------:R-:W-:Y:S05]  /*0740*/  BSYNC B0 ;  /* 0x0000000000007941 */ /* 0x000fea0003800000 */
.L_x_2271:
        /* <DEDUP_REMOVED lines=35> */
[----:B------:R-:W-:Y:S02]  /*0980*/  @P2 IADD3 R2, R2, 0x1, RZ ;  /* 0x0000000102022810 */ /* 0x000fe40007ffe0ff */
[----:B-1----:R-:W-:-:S03]  /*0990*/  IADD3 R0, RZ, -R3, RZ ;  /* 0x80000003ff007210 */ /* 0x002fc60007ffe0ff */
[----:B------:R-:W-:Y:S01]  /*09a0*/  IMAD.MOV.U32 R4, RZ, RZ, R2 ;  /* 0x000000ffff047224 */ /* 0x000fe200078e0002 */
[----:B------:R-:W-:-:S03]  /*09b0*/  MOV R2, RZ ;  /* 0x000000ff00027202 */ /* 0x000fc60000000f00 */
[----:B------:R-:W-:Y:S01]  /*09c0*/  @!P1 IMAD.MOV R4, RZ, RZ, -R4 ;  /* 0x000000ffff049224 */ /* 0x000fe200078e0a04 */
[----:B------:R-:W-:Y:S01]  /*09d0*/  @!P0 LOP3.LUT R4, RZ, R12, RZ, 0x33, !PT ;  /* 0x0000000cff048212 */ /* 0x000fe200078e33ff */
[----:B------:R-:W-:Y:S01]  /*09e0*/  IMAD.MOV.U32 R5, RZ, RZ, R0 ;  /* 0x000000ffff057224 */ /* 0x000fe200078e0000 */
[----:B------:R-:W-:Y:S02]  /*09f0*/  IABS R0, R9 ;  /* 0x0000000900007213 */ /* 0x000fe40000000000 */
[----:B------:R-:W-:Y:S01]  /*0a00*/  IABS R7, R4 ;  /* 0x0000000400077213 */ /* 0x000fe20000000000 */
[----:B------:R-:W-:Y:S02]  /*0a10*/  IMAD R5, R5, R8, RZ ;  /* 0x0000000805057224 */ /* 0x000fe400078e02ff */
[----:B------:R-:W-:Y:S02]  /*0a20*/  IMAD.MOV R6, RZ, RZ, -R0 ;  /* 0x000000ffff067224 */ /* 0x000fe400078e0a00 */
        /* <DEDUP_REMOVED lines=23> */
.L_x_2275:
        /* <DEDUP_REMOVED lines=12> */
[----:B-1----:R-:W-:Y:S02]  /*0c60*/  IMAD.MOV R0, RZ, RZ, -R3 ;  /* 0x000000ffff007224 */ /* 0x002fe400078e0a03 */
[----:B------:R-:W-:Y:S02]  /*0c70*/  IMAD.MOV.U32 R2, RZ, RZ, RZ ;  /* 0x000000ffff027224 */ /* 0x000fe400078e00ff */
[----:B------:R-:W-:Y:S01]  /*0c80*/  IMAD.MOV.U32 R4, RZ, RZ, R0 ;  /* 0x000000ffff047224 */ /* 0x000fe200078e0000 */
[----:B------:R-:W-:-:S03]  /*0c90*/  IABS R0, R11 ;  /* 0x0000000b00007213 */ /* 0x000fc60000000000 */
[----:B------:R-:W-:Y:S01]  /*0ca0*/  IMAD R4, R4, R6, RZ ;  /* 0x0000000604047224 */ /* 0x000fe200078e02ff */
[----:B------:R-:W-:-:S03]  /*0cb0*/  MOV R5, R0 ;  /* 0x0000000000057202 */ /* 0x000fc60000000f00 */
        /* <DEDUP_REMOVED lines=15> */
[----:B------:R-:W-:Y:S02]  /*0db0*/  IMAD R10, R7, R4, RZ ;  /* 0x00000004070a7224 */ /* 0x000fe400078e02ff */
[----:B------:R-:W-:-:S03]  /*0dc0*/  IMAD.MOV R4, RZ, RZ, -R4 ;  /* 0x000000ffff047224 */ /* 0x000fc600078e0a04 */
[----:B------:R-:W-:Y:S01]  /*0dd0*/  IADD3 R0, -R10, c[0x0][0x538], RZ ;  /* 0x00014e000a007a10 */ /* 0x000fe20007ffe1ff */
[----:B------:R-:W-:-:S03]  /*0de0*/  IMAD R8, R9, R4, R11 ;  /* 0x0000000409087224 */ /* 0x000fc600078e020b */
[----:B------:R-:W-:-:S04]  /*0df0*/  IMNMX R6, R7, R0, PT ;  /* 0x0000000007067217 */ /* 0x000fc80003800200 */
[-C--:B------:R-:W-:Y:S02]  /*0e00*/  IABS R0, R6.reuse ;  /* 0x0000000600007213 */ /* 0x080fe40000000000 */
[----:B------:R-:W-:-:S03]  /*0e10*/  IABS R9, R6 ;  /* 0x0000000600097213 */ /* 0x000fc60000000000 */
[----:B------:R-:W-:-:S04]  /*0e20*/  IMAD.MOV.U32 R5, RZ, RZ, R0 ;  /* 0x000000ffff057224 */ /* 0x000fc800078e0000 */
[----:B------:R-:W1:Y:S08]  /*0e30*/  I2F.RP R2, R5 ;  /* 0x0000000500027306 */ /* 0x000e700000209400 */
[----:B-1----:R-:W1:Y:S02]  /*0e40*/  MUFU.RCP R2, R2 ;  /* 0x0000000200027308 */ /* 0x002e640000001000 */
[----:B-1----:R-:W-:-:S06]  /*0e50*/  IADD3 R2, R2, 0xffffffe, RZ ;  /* 0x0ffffffe02027810 */ /* 0x002fcc0007ffe0ff */
[----:B------:R-:W1:Y:S02]  /*0e60*/  F2I.FTZ.U32.TRUNC.NTZ R3, R2 ;  /* 0x0000000200037305 */ /* 0x000e64000021f000 */
[----:B-1----:R-:W-:Y:S01]  /*0e70*/  IADD3 R0, RZ, -R3, RZ ;  /* 0x80000003ff007210 */ /* 0x002fe20007ffe0ff */
[----:B------:R-:W-:-:S04]  /*0e80*/  IMAD.MOV.U32 R2, RZ, RZ, RZ ;  /* 0x000000ffff027224 */ /* 0x000fc800078e00ff */
[----:B------:R-:W-:Y:S01]  /*0e90*/  IMAD.MOV.U32 R7, RZ, RZ, R0 ;  /* 0x000000ffff077224 */ /* 0x000fe200078e0000 */
[----:B------:R-:W-:-:S03]  /*0ea0*/  IABS R0, R8 ;  /* 0x0000000800007213 */ /* 0x000fc60000000000 */
[----:B------:R-:W-:Y:S02]  /*0eb0*/  IMAD R7, R7, R5, RZ ;  /* 0x0000000507077224 */ /* 0x000fe400078e02ff */
        /* <DEDUP_REMOVED lines=20> */
.L_x_2276:
[----:B------:R-:W-:Y:S05]  /*1000*/  BSYNC B0 ;  /* 0x0000000000007941 */ /* 0x000fea0003800000 */
.L_x_2274:
[----:B------:R-:W-:-:S04]  /*1010*/  LOP3.LUT R0, RZ, R0, RZ, 0x33, !PT ;  /* 0x00000000ff007212 */ /* 0x000fc800078e33ff */
[----:B------:R-:W-:-:S05]  /*1020*/  IADD3 R0, R0, R12, RZ ;  /* 0x0000000c00007210 */ /* 0x000fca0007ffe0ff */
[----:B------:R2:W-:Y:S01]  /*1030*/  STL [R1+0x15c], R0 ;  /* 0x00015c0001007387 */ /* 0x0005e20000100800 */
[----:B------:R-:W-:Y:S05]  /*1040*/  BRA `(.L_x_2277) ;  /* 0x0000004000007947 */ /* 0x000fea0003800000 */
.L_x_2265:
[----:B------:R-:W-:Y:S01]  /*1050*/  MOV R0, UR5 ;  /* 0x0000000500007c02 */ /* 0x000fe20008000f00 */
[----:B------:R2:W-:Y:S04]  /*1060*/  STL [R1+0x15c], RZ ;  /* 0x00015cff01007387 */ /* 0x0005e80000100800 */
[----:B------:R2:W-:Y:S04]  /*1070*/  STL [R1+0xd4], R0 ;  /* 0x0000d40001007387 */ /* 0x0005e80000100800 */
[----:B------:R2:W-:Y:S02]  /*1080*/  STL [R1+0xa8], RZ ;  /* 0x0000a8ff01007387 */ /* 0x0005e40000100800 */
.L_x_2277:
[----:B------:R-:W3:Y:S04]  /*1090*/  LDL R4, [R1+0x15c] ;  /* 0x00015c0001047983 */ /* 0x000ee80000100800 */
[----:B--2---:R-:W2:Y:S04]  /*10a0*/  LDL R0, [R1+0xd4] ;  /* 0x0000d40001007983 */ /* 0x004ea80000100800 */
[----:B------:R-:W4:Y:S04]  /*10b0*/  LDL R3, [R1+0xa8] ;  /* 0x0000a80001037983 */ /* 0x000f280000100800 */
[----:B-1----:R-:W5:Y:S01]  /*10c0*/  LDL R2, [R1+0xac] ;  /* 0x0000ac0001027983 */ /* 0x002f620000100800 */
[----:B------:R-:W-:Y:S01]  /*10d0*/  ISETP.NE.AND P0, PT, R13, RZ, PT ;  /* 0x000000ff0d00720c */ /* 0x000fe20003f05270 */
[----:B------:R-:W-:Y:S01]  /*10e0*/  WARPSYNC 0xffffffff ;  /* 0xffffffff00007948 */ /* 0x000fe20003800000 */
[----:B---3--:R-:W-:Y:S01]  /*10f0*/  IMAD.MOV.U32 R5, RZ, RZ, R4 ;  /* 0x000000ffff057224 */ /* 0x008fe200078e0004 */
[----:B--2---:R-:W-:Y:S01]  /*1100*/  MOV R4, R0 ;  /* 0x0000000000047202 */ /* 0x004fe20000000f00 */
[----:B----4-:R-:W-:Y:S01]  /*1110*/  IMAD.MOV.U32 R6, RZ, RZ, R3 ;  /* 0x000000ffff067224 */ /* 0x010fe200078e0003 */
[----:B-----5:R-:W-:-:S08]  /*1120*/  MOV R7, R2 ;  /* 0x0000000200077202 */ /* 0x020fd00000000f00 */
[----:B------:R1:W-:Y:S04]  /*1130*/  @!P0 STS.128 [0x20080], R4 ;  /* 0x02008004ff008388 */ /* 0x0003e80000000c00 */
[----:B------:R-:W-:Y:S06]  /*1140*/  BAR.ARV 0x5, 0x100 ;  /* 0x0144000000007b1d */ /* 0x000fec0000002000 */
.L_x_2263:
[----:B--23--:R-:W2:Y:S02]  /*1150*/  LDL R0, [R1+0xac] ;  /* 0x0000ac0001007983 */ /* 0x00cea40000100800 */
[----:B--2---:R-:W-:-:S13]  /*1160*/  ISETP.GE.AND P0, PT, R0, c[0x0][0x53c], PT ;  /* 0x00014f0000007a0c */ /* 0x004fda0003f06270 */
[----:B------:R-:W-:Y:S05]  /*1170*/  @P0 EXIT ;  /* 0x000000000000094d */ /* 0x000fea0003800000 */
[----:B------:R-:W2:Y:S01]  /*1180*/  S2R R18, SR_TID.X ;  /* 0x0000000000127919 */ /* 0x000ea20000002100 */
[----:B------:R-:W-:Y:S01]  /*1190*/  IMAD.MOV.U32 R194, RZ, RZ, 0x20 ;  /* 0x00000020ffc27424 */ /* 0x000fe200078e00ff */
[----:B------:R-:W-:Y:S01]  /*11a0*/  ULDC UR7, c[0x0][0x20] ;  /* 0x0000080000077ab9 */ /* 0x000fe20000000800 */
[----:B------:R-:W-:Y:S01]  /*11b0*/  IMAD.MOV.U32 R195, RZ, RZ, 0x40 ;  /* 0x00000040ffc37424 */ /* 0x000fe200078e00ff */
[----:B------:R-:W-:Y:S02]  /*11c0*/  UIADD3 UR7, UP0, UR4, UR7, URZ ;  /* 0x0000000704077290 */ /* 0x000fe4000ff1e03f */
[----:B------:R-:W-:Y:S02]  /*11d0*/  ULDC UR6, c[0x0][0x24] ;  /* 0x0000090000067ab9 */ /* 0x000fe40000000800 */
[----:B------:R-:W-:Y:S01]  /*11e0*/  UIADD3.X UR6, URZ, UR6, URZ, UP0, !UPT ;  /* 0x000000063f067290 */ /* 0x000fe200087fe43f */
[----:B--2---:R-:W-:-:S04]  /*11f0*/  SHF.R.S32.HI R12, RZ, 0x1f, R18 ;  /* 0x0000001fff0c7819 */ /* 0x004fc80000011412 */
[CC--:B------:R-:W-:Y:S02]  /*1200*/  LEA.HI R3, R12.reuse, R18.reuse, RZ, 0x4 ;  /* 0x000000120c037211 */ /* 0x0c0fe400078f20ff */
[----:B-1----:R-:W-:Y:S02]  /*1210*/  LEA.HI R6, R12, R18, RZ, 0x2 ;  /* 0x000000120c067211 */ /* 0x002fe400078f10ff */
        /* <DEDUP_REMOVED lines=12> */
[C---:B------:R-:W-:Y:S01]  /*12e0*/  LOP3.LUT R3, R193.reuse, 0xfffffff8, RZ, 0xc0, !PT ;  /* 0xfffffff8c1037812 */ /* 0x040fe200078ec0ff */
[----:B------:R-:W-:Y:S01]  /*12f0*/  IMAD.SHL.U32 R193, R193, 0x40, RZ ;  /* 0x00000040c1c17824 */ /* 0x000fe200078e00ff */
[CC--:B------:R-:W-:Y:S01]  /*1300*/  LEA.HI R5, R12.reuse, R18.reuse, RZ, 0x5 ;  /* 0x000000120c057211 */ /* 0x0c0fe200078f28ff */
[----:B------:R-:W-:Y:S01]  /*1310*/  IMAD.IADD R0, R7, 0x1, -R4 ;  /* 0x0000000107007824 */ /* 0x000fe200078e0a04 */
[----:B------:R-:W-:Y:S01]  /*1320*/  LEA.HI R145, R12, R18, RZ, 0x3 ;  /* 0x000000120c917211 */ /* 0x000fe200078f18ff */
[----:B------:R-:W-:Y:S01]  /*1330*/  IMAD.IADD R9, R2, 0x1, -R3 ;  /* 0x0000000102097824 */ /* 0x000fe200078e0a03 */
[--C-:B------:R-:W-:Y:S02]  /*1340*/  SHF.R.S32.HI R7, RZ, 0x5, R5.reuse ;  /* 0x00000005ff077819 */ /* 0x100fe40000011405 */
[----:B------:R-:W-:Y:S02]  /*1350*/  SHF.R.S32.HI R4, RZ, 0x1f, R5 ;  /* 0x0000001fff047819 */ /* 0x000fe40000011405 */
[----:B------:R-:W-:-:S02]  /*1360*/  LOP3.LUT R2, R6, 0xfffffffc, RZ, 0xc0, !PT ;  /* 0xfffffffc06027812 */ /* 0x000fc400078ec0ff */
[----:B------:R-:W-:Y:S02]  /*1370*/  LOP3.LUT R146, R145, 0xfffffff8, RZ, 0xc0, !PT ;  /* 0xfffffff891927812 */ /* 0x000fe400078ec0ff */
[----:B------:R-:W-:Y:S01]  /*1380*/  LEA.HI R4, R4, R7, RZ, 0x3 ;  /* 0x0000000704047211 */ /* 0x000fe200078f18ff */
[C---:B------:R-:W-:Y:S01]  /*1390*/  IMAD.IADD R2, R18.reuse, 0x1, -R2 ;  /* 0x0000000112027824 */ /* 0x040fe200078e0a02 */
[----:B------:R-:W-:Y:S01]  /*13a0*/  LOP3.LUT R5, R5, 0xffffffe0, RZ, 0xc0, !PT ;  /* 0xffffffe005057812 */ /* 0x000fe200078ec0ff */
[----:B------:R-:W-:Y:S01]  /*13b0*/  IMAD.IADD R146, R18, 0x1, -R146 ;  /* 0x0000000112927824 */ /* 0x000fe200078e0a92 */
[----:B------:R-:W-:Y:S02]  /*13c0*/  LOP3.LUT R4, R4, 0xffffff8, RZ, 0xc0, !PT ;  /* 0x0ffffff804047812 */ /* 0x000fe400078ec0ff */
[----:B------:R-:W-:Y:S01]  /*13d0*/  LEA.HI R6, R2, R2, RZ, 0x1 ;  /* 0x0000000202067211 */ /* 0x000fe200078f08ff */
[----:B------:R-:W-:Y:S01]  /*13e0*/  IMAD.SHL.U32 R3, R146, 0x40, RZ ;  /* 0x0000004092037824 */ /* 0x000fe200078e00ff */
[----:B------:R-:W-:Y:S01]  /*13f0*/  LOP3.LUT P3, RZ, R0, 0x2, RZ, 0xc0, !PT ;  /* 0x0000000200ff7812 */ /* 0x000fe2000786c0ff */
[----:B------:R-:W-:Y:S01]  /*1400*/  IMAD.IADD R8, R7, 0x1, -R4 ;  /* 0x0000000107087824 */ /* 0x000fe200078e0a04 */
[----:B------:R-:W-:Y:S01]  /*1410*/  LOP3.LUT R4, R6, 0x1ffffffe, RZ, 0xc0, !PT ;  /* 0x1ffffffe06047812 */ /* 0x000fe200078ec0ff */
[----:B------:R-:W-:Y:S01]  /*1420*/  IMAD.IADD R17, R18, 0x1, -R5 ;  /* 0x0000000112117824 */ /* 0x000fe200078e0a05 */
[----:B------:R-:W-:Y:S01]  /*1430*/  LOP3.LUT R3, R3, 0x1c0, RZ, 0xc0, !PT ;  /* 0x000001c003037812 */ /* 0x000fe200078ec0ff */
[----:B------:R-:W-:Y:S01]  /*1440*/  IMAD.SHL.U32 R7, R7, 0x400, RZ ;  /* 0x0000040007077824 */ /* 0x000fe200078e00ff */
[----:B------:R-:W-:Y:S01]  /*1450*/  LOP3.LUT P0, RZ, R0, 0x4, RZ, 0xc0, !PT ;  /* 0x0000000400ff7812 */ /* 0x000fe2000780c0ff */
[C---:B------:R-:W-:Y:S01]  /*1460*/  IMAD.IADD R13, R2.reuse, 0x1, -R4 ;  /* 0x00000001020d7824 */ /* 0x040fe200078e0a04 */
[----:B------:R-:W-:Y:S01]  /*1470*/  LOP3.LUT R5, R3, 0x8, R145, 0xf8, !PT ;  /* 0x0000000803057812 */ /* 0x000fe200078ef891 */
[----:B------:R-:W-:Y:S01]  /*1480*/  IMAD R6, R2, 0x2, R7 ;  /* 0x0000000202067824 */ /* 0x000fe200078e0207 */
[----:B------:R-:W-:Y:S01]  /*1490*/  SHF.R.U32.HI R3, RZ, 0x3, R3 ;  /* 0x00000003ff037819 */ /* 0x000fe20000011603 */
[----:B------:R-:W-:Y:S01]  /*14a0*/  IMAD.SHL.U32 R2, R0, 0x40, RZ ;  /* 0x0000004000027824 */ /* 0x000fe200078e00ff */
[----:B------:R-:W-:Y:S01]  /*14b0*/  SHF.R.S32.HI R10, RZ, 0x1f, R17 ;  /* 0x0000001fff0a7819 */ /* 0x000fe20000011411 */
[----:B------:R-:W-:Y:S01]  /*14c0*/  IMAD.SHL.U32 R4, R11, 0x8, RZ ;  /* 0x000000080b047824 */ /* 0x000fe200078e00ff */
[----:B------:R-:W-:Y:S01]  /*14d0*/  LOP3.LUT R192, R5, R3, RZ, 0x3c, !PT ;  /* 0x0000000305c07212 */ /* 0x000fe200078e3cff */
[----:B------:R-:W-:Y:S01]  /*14e0*/  IMAD.SHL.U32 R140, R146, 0x8, RZ ;  /* 0x00000008928c7824 */ /* 0x000fe200078e00ff */
[----:B------:R-:W-:Y:S01]  /*14f0*/  LEA.HI R10, R10, R17, RZ, 0x2 ;  /* 0x000000110a0a7211 */ /* 0x000fe200078f10ff */
[----:B------:R-:W-:Y:S01]  /*1500*/  IMAD.SHL.U32 R142, R146, 0x4, RZ ;  /* 0x00000004928e7824 */ /* 0x000fe200078e00ff */
[----:B------:R-:W-:Y:S01]  /*1510*/  LOP3.LUT R5, R0, 0x1, RZ, 0xc0, !PT ;  /* 0x0000000100057812 */ /* 0x000fe200078ec0ff */
[----:B------:R-:W-:Y:S01]  /*1520*/  IMAD.SHL.U32 R0, R9, 0x40, RZ ;  /* 0x0000004009007824 */ /* 0x000fe200078e00ff */
[----:B------:R-:W-:Y:S01]  /*1530*/  LOP3.LUT R2, R2, 0x1c0, RZ, 0xc0, !PT ;  /* 0x000001c002027812 */ /* 0x000fe200078ec0ff */
[----:B------:R-:W-:Y:S01]  /*1540*/  IMAD R192, R11, 0x200, R192 ;  /* 0x000002000bc07824 */ /* 0x000fe200078e02c0 */
[----:B------:R-:W-:-:S02]  /*1550*/  SHF.R.S32.HI R3, RZ, 0x2, R10 ;  /* 0x00000002ff037819 */ /* 0x000fc4000001140a */
[----:B------:R-:W-:Y:S02]  /*1560*/  LEA.HI R2, R2, R2, RZ, 0x1d ;  /* 0x0000000202027211 */ /* 0x000fe400078fe8ff */
[----:B------:R-:W-:Y:S01]  /*1570*/  LOP3.LUT R0, R0, 0x1c0, RZ, 0xc0, !PT ;  /* 0x000001c000007812 */ /* 0x000fe200078ec0ff */
[----:B------:R-:W-:Y:S01]  /*1580*/  IMAD R16, R8, 0x10, R3 ;  /* 0x0000001008107824 */ /* 0x000fe200078e0203 */
[----:B------:R-:W-:Y:S01]  /*1590*/  ISETP.NE.U32.AND P4, PT, R5, 0x1, PT ;  /* 0x000000010500780c */ /* 0x000fe20003f85070 */
[----:B------:R-:W-:Y:S01]  /*15a0*/  IMAD.IADD R3, R6, 0x1, R2 ;  /* 0x0000000106037824 */ /* 0x000fe200078e0202 */
[----:B------:R-:W-:Y:S02]  /*15b0*/  LOP3.LUT R2, R0, 0x8, R4, 0xf8, !PT ;  /* 0x0000000800027812 */ /* 0x000fe400078ef804 */
[----:B------:R-:W-:Y:S01]  /*15c0*/  SHF.R.U32.HI R0, RZ, 0x3, R0 ;  /* 0x00000003ff007819 */ /* 0x000fe20000011600 */
[----:B------:R-:W-:Y:S01]  /*15d0*/  IMAD.SHL.U32 R15, R3, 0x2, RZ ;  /* 0x00000002030f7824 */ /* 0x000fe200078e00ff */
[----:B------:R-:W-:Y:S01]  /*15e0*/  LOP3.LUT R193, R193, 0xfffffe00, RZ, 0xc0, !PT ;  /* 0xfffffe00c1c17812 */ /* 0x000fe200078ec0ff */
[----:B------:R-:W-:Y:S01]  /*15f0*/  STL [R1+0x1e0], R16 ;  /* 0x0001e01001007387 */ /* 0x000fe20000100800 */
[----:B------:R-:W-:-:S02]  /*1600*/  LOP3.LUT R0, R2, R0, RZ, 0x3c, !PT ;  /* 0x0000000002007212 */ /* 0x000fc400078e3cff */
[----:B------:R-:W-:Y:S01]  /*1610*/  SHF.R.S32.HI R145, RZ, 0x3, R145 ;  /* 0x00000003ff917819 */ /* 0x000fe20000011491 */
[----:B------:R-:W-:Y:S01]  /*1620*/  STL [R1+0xb4], R15 ;  /* 0x0000b40f01007387 */ /* 0x000fe20000100800 */
[CC--:B------:R-:W-:Y:S02]  /*1630*/  IADD3 R197, R0.reuse, R193.reuse, R7 ;  /* 0x000000c100c57210 */ /* 0x0c0fe40007ffe007 */
[----:B------:R-:W-:Y:S01]  /*1640*/  LOP3.LUT R193, R0, R193, RZ, 0xfc, !PT ;  /* 0x000000c100c17212 */ /* 0x000fe200078efcff */
[----:B------:R-:W-:Y:S01]  /*1650*/  IMAD.SHL.U32 R0, R145, 0x40, RZ ;  /* 0x0000004091007824 */ /* 0x000fe200078e00ff */
[----:B------:R-:W-:Y:S02]  /*1660*/  IADD3 R2, R15, 0x80, RZ ;  /* 0x000000800f027810 */ /* 0x000fe40007ffe0ff */
[----:B------:R-:W-:Y:S02]  /*1670*/  IADD3 R3, R145, 0x20, RZ ;  /* 0x0000002091037810 */ /* 0x000fe40007ffe0ff */
[----:B------:R-:W-:-:S02]  /*1680*/  IADD3 R14, R15, 0x70, RZ ;  /* 0x000000700f0e7810 */ /* 0x000fc40007ffe0ff */
[----:B------:R-:W-:Y:S02]  /*1690*/  @P4 IADD3 R14, R2, 0x10, RZ ;  /* 0x00000010020e4810 */ /* 0x000fe40007ffe0ff */
[----:B------:R-:W-:Y:S02]  /*16a0*/  LEA.HI R7, R12, R18, RZ, 0x6 ;  /* 0x000000120c077211 */ /* 0x000fe400078f30ff */
[----:B------:R-:W-:Y:S01]  /*16b0*/  LOP3.LUT R2, R0, 0x1c0, RZ, 0xc0, !PT ;  /* 0x000001c000027812 */ /* 0x000fe200078ec0ff */
[----:B------:R-:W-:Y:S01]  /*16c0*/  IMAD.SHL.U32 R0, R3, 0x40, RZ ;  /* 0x0000004003007824 */ /* 0x000fe200078e00ff */
[----:B------:R-:W-:Y:S01]  /*16d0*/  SHF.R.S32.HI R12, RZ, 0x1f, R3 ;  /* 0x0000001fff0c7819 */ /* 0x000fe20000011403 */
[----:B------:R-:W-:Y:S01]  /*16e0*/  IMAD.SHL.U32 R7, R7, 0x8, RZ ;  /* 0x0000000807077824 */ /* 0x000fe200078e00ff */
[----:B------:R-:W-:Y:S01]  /*16f0*/  R2P PR, R9, 0x6 ;  /* 0x0000000609007804 */ /* 0x000fe20000000000 */
[----:B------:R-:W-:Y:S01]  /*1700*/  STL [R1+0xb8], R14 ;  /* 0x0000b80e01007387 */ /* 0x000fe20000100800 */
[----:B------:R-:W-:-:S02]  /*1710*/  LEA.HI R12, R12, R3, RZ, 0x3 ;  /* 0x000000030c0c7211 */ /* 0x000fc400078f18ff */
[----:B------:R-:W-:Y:S02]  /*1720*/  LOP3.LUT R3, R0, 0x1c0, RZ, 0xc0, !PT ;  /* 0x000001c000037812 */ /* 0x000fe400078ec0ff */
[----:B------:R-:W-:Y:S01]  /*1730*/  LOP3.LUT R0, R2, 0x38, R140, 0xf8, !PT ;  /* 0x0000003802007812 */ /* 0x000fe200078ef88c */
[----:B------:R-:W-:Y:S01]  /*1740*/  IMAD.SHL.U32 R12, R12, 0x40, RZ ;  /* 0x000000400c0c7824 */ /* 0x000fe200078e00ff */
[----:B------:R-:W-:Y:S02]  /*1750*/  SHF.R.U32.HI R3, RZ, 0x3, R2 ;  /* 0x00000003ff037819 */ /* 0x000fe40000011602 */
[----:B------:R-:W-:Y:S02]  /*1760*/  LOP3.LUT R2, R10, 0x7ffffffc, RZ, 0xc0, !PT ;  /* 0x7ffffffc0a027812 */ /* 0x000fe400078ec0ff */
[----:B------:R-:W-:Y:S02]  /*1770*/  LOP3.LUT R4, R0, R3, RZ, 0x3c, !PT ;  /* 0x0000000300047212 */ /* 0x000fe400078e3cff */
[----:B------:R-:W-:Y:S01]  /*1780*/  LOP3.LUT R7, R7, 0xfffffe00, RZ, 0xc0, !PT ;  /* 0xfffffe0007077812 */ /* 0x000fe200078ec0ff */
[----:B------:R-:W-:Y:S01]  /*1790*/  IMAD.IADD R3, R17, 0x1, -R2 ;  /* 0x0000000111037824 */ /* 0x000fe200078e0a02 */
[----:B------:R-:W-:Y:S01]  /*17a0*/  IADD3 R144, R140, 0x40, RZ ;  /* 0x000000408c907810 */ /* 0x000fe20007ffe0ff */
[----:B------:R1:W-:Y:S01]  /*17b0*/  STL [R1+0x1dc], R4 ;  /* 0x0001dc0401007387 */ /* 0x0003e20000100800 */
[----:B------:R-:W-:-:S02]  /*17c0*/  LOP3.LUT R245, R4, R7, RZ, 0xfc, !PT ;  /* 0x0000000704f57212 */ /* 0x000fc400078efcff */
[C---:B------:R-:W-:Y:S02]  /*17d0*/  SEL R2, R194.reuse, 0xffffffe0, !P3 ;  /* 0xffffffe0c2027807 */ /* 0x040fe40005800000 */
[----:B------:R-:W-:Y:S01]  /*17e0*/  SHF.R.S32.HI R0, RZ, 0x1f, R144 ;  /* 0x0000001fff007819 */ /* 0x000fe20000011490 */
[----:B------:R-:W-:Y:S01]  /*17f0*/  IMAD.SHL.U32 R245, R245, 0x2, RZ ;  /* 0x00000002f5f57824 */ /* 0x000fe200078e00ff */
[----:B------:R-:W-:Y:S02]  /*1800*/  SEL R194, R194, 0xffffffe0, !P1 ;  /* 0xffffffe0c2c27807 */ /* 0x000fe40004800000 */
[----:B------:R-:W-:Y:S02]  /*1810*/  LEA.HI R238, R0, R144, RZ, 0x3 ;  /* 0x0000009000ee7211 */ /* 0x000fe400078f18ff */
[----:B------:R-:W-:Y:S02]  /*1820*/  SEL R0, R195, 0xffffffc0, !P0 ;  /* 0xffffffc0c3007807 */ /* 0x000fe40004000000 */
[----:B------:R-:W-:-:S02]  /*1830*/  LEA R197, R197, 0x10080, 0x1 ;  /* 0x00010080c5c57811 */ /* 0x000fc400078e08ff */
[----:B------:R-:W-:Y:S02]  /*1840*/  LEA R193, R193, 0x4080, 0x1 ;  /* 0x00004080c1c17811 */ /* 0x000fe400078e08ff */
[----:B------:R-:W-:Y:S01]  /*1850*/  SEL R195, R195, 0xffffffc0, !P2 ;  /* 0xffffffc0c3c37807 */ /* 0x000fe20005000000 */
[C---:B------:R-:W-:Y:S01]  /*1860*/  IMAD.IADD R198, R197.reuse, 0x1, R194 ;  /* 0x00000001c5c67824 */ /* 0x040fe200078e02c2 */
[----:B------:R-:W-:Y:S01]  /*1870*/  IADD3 R228, R140, 0x80, RZ ;  /* 0x000000808ce47810 */ /* 0x000fe20007ffe0ff */
[----:B------:R-:W-:Y:S01]  /*1880*/  IMAD.IADD R194, R194, 0x1, R193 ;  /* 0x00000001c2c27824 */ /* 0x000fe200078e02c1 */
[----:B------:R-:W-:Y:S01]  /*1890*/  IADD3 R229, R140, 0xc0, RZ ;  /* 0x000000c08ce57810 */ /* 0x000fe20007ffe0ff */
[----:B------:R-:W-:Y:S01]  /*18a0*/  IMAD.IADD R200, R197, 0x1, R195 ;  /* 0x00000001c5c87824 */ /* 0x000fe200078e02c3 */
[----:B------:R-:W-:Y:S01]  /*18b0*/  LOP3.LUT R238, R238, 0xfffffff8, RZ, 0xc0, !PT ;  /* 0xfffffff8eeee7812 */ /* 0x000fe200078ec0ff */
[----:B------:R-:W-:Y:S01]  /*18c0*/  IMAD.IADD R196, R195, 0x1, R193 ;  /* 0x00000001c3c47824 */ /* 0x000fe200078e02c1 */
[----:B------:R-:W-:Y:S01]  /*18d0*/  SHF.R.S32.HI R141, RZ, 0x1f, R140 ;  /* 0x0000001fff8d7819 */ /* 0x000fe2000001148c */
[----:B-1----:R-:W-:Y:S01]  /*18e0*/  IMAD.SHL.U32 R4, R3, 0x2, RZ ;  /* 0x0000000203047824 */ /* 0x002fe200078e00ff */
[----:B------:R-:W-:Y:S01]  /*18f0*/  SHF.R.S32.HI R250, RZ, 0x1f, R228 ;  /* 0x0000001ffffa7819 */ /* 0x000fe200000114e4 */
[----:B------:R-:W-:Y:S01]  /*1900*/  IMAD R3, R13, 0x8, R16 ;  /* 0x000000080d037824 */ /* 0x000fe200078e0210 */
[----:B------:R-:W-:Y:S01]  /*1910*/  SHF.R.S32.HI R249, RZ, 0x1f, R229 ;  /* 0x0000001ffff97819 */ /* 0x000fe200000114e5 */
[----:B------:R-:W-:Y:S01]  /*1920*/  IMAD.IADD R199, R198, 0x1, R195 ;  /* 0x00000001c6c77824 */ /* 0x000fe200078e02c3 */
[C---:B------:R-:W-:Y:S01]  /*1930*/  IADD3 R38, R4.reuse, 0x8, RZ ;  /* 0x0000000804267810 */ /* 0x040fe20007ffe0ff */
[----:B------:R-:W-:Y:S01]  /*1940*/  STL [R1+0x158], R4 ;  /* 0x0001580401007387 */ /* 0x000fe20000100800 */
[C---:B------:R-:W-:Y:S01]  /*1950*/  IADD3 R36, R4.reuse, 0x18, RZ ;  /* 0x0000001804247810 */ /* 0x040fe20007ffe0ff */
[----:B------:R-:W-:Y:S01]  /*1960*/  IMAD.IADD R195, R195, 0x1, R194 ;  /* 0x00000001c3c37824 */ /* 0x000fe200078e02c2 */
[----:B------:R-:W-:Y:S01]  /*1970*/  SHF.R.S32.HI R13, RZ, 0x1f, R38 ;  /* 0x0000001fff0d7819 */ /* 0x000fe20000011426 */
        /* <DEDUP_REMOVED lines=19> */
[----:B-1----:R-:W-:-:S02]  /*1ab0*/  IADD3 R3, R4, 0xe8, RZ ;  /* 0x000000e804037810 */ /* 0x002fc40007ffe0ff */
[C---:B------:R-:W-:Y:S01]  /*1ac0*/  IADD3 R35, R4.reuse, 0x20, RZ ;  /* 0x0000002004237810 */ /* 0x040fe20007ffe0ff */
[----:B------:R-:W-:Y:S01]  /*1ad0*/  STL [R1+0x100], R9 ;  /* 0x0001000901007387 */ /* 0x000fe20000100800 */
[----:B--2---:R-:W-:Y:S02]  /*1ae0*/  SHF.R.S32.HI R13, RZ, 0x1f, R36 ;  /* 0x0000001fff0d7819 */ /* 0x004fe40000011424 */
        /* <DEDUP_REMOVED lines=23> */
[----:B-1----:R-:W-:-:S02]  /*1c60*/  SHF.R.S32.HI R13, RZ, 0x1f, R33 ;  /* 0x0000001fff0d7819 */ /* 0x002fc40000011421 */
[----:B------:R-:W-:Y:S01]  /*1c70*/  LOP3.LUT R12, R12, 0xfffffe00, RZ, 0xc0, !PT ;  /* 0xfffffe000c0c7812 */ /* 0x000fe200078ec0ff */
[----:B------:R-:W-:Y:S01]  /*1c80*/  STL [R1+0xf0], R5 ;  /* 0x0000f00501007387 */ /* 0x000fe20000100800 */
[----:B------:R-:W-:Y:S02]  /*1c90*/  LEA R192, R192, 0xa080, 0x1 ;  /* 0x0000a080c0c07811 */ /* 0x000fe400078e08ff */
[----:B------:R-:W-:Y:S01]  /*1ca0*/  SHF.R.S32.HI R248, RZ, 0x1f, R238 ;  /* 0x0000001ffff87819 */ /* 0x000fe200000114ee */
[----:B------:R1:W-:Y:S01]  /*1cb0*/  STL [R1+0x1c4], R13 ;  /* 0x0001c40d01007387 */ /* 0x0003e20000100800 */
[----:B--2---:R-:W-:-:S03]  /*1cc0*/  SHF.R.S32.HI R6, RZ, 0x1f, R6 ;  /* 0x0000001fff067819 */ /* 0x004fc60000011406 */
[----:B------:R-:W-:Y:S01]  /*1cd0*/  STL [R1+0xec], R4 ;  /* 0x0000ec0401007387 */ /* 0x000fe20000100800 */
[----:B---3--:R-:W-:-:S03]  /*1ce0*/  SHF.R.S32.HI R37, RZ, 0x1f, R37 ;  /* 0x0000001fff257819 */ /* 0x008fc60000011425 */
[----:B------:R2:W-:Y:S01]  /*1cf0*/  STL [R1+0x16c], R6 ;  /* 0x00016c0601007387 */ /* 0x0005e20000100800 */
[----:B----4-:R-:W-:-:S03]  /*1d00*/  SHF.R.S32.HI R35, RZ, 0x1f, R35 ;  /* 0x0000001fff237819 */ /* 0x010fc60000011423 */
[----:B------:R3:W-:Y:S01]  /*1d10*/  STL [R1+0x140], R31 ;  /* 0x0001401f01007387 */ /* 0x0007e20000100800 */
[----:B-----5:R-:W-:-:S03]  /*1d20*/  SHF.R.S32.HI R34, RZ, 0x1f, R34 ;  /* 0x0000001fff227819 */ /* 0x020fc60000011422 */
[----:B------:R4:W-:Y:S01]  /*1d30*/  STL [R1+0x138], R29 ;  /* 0x0001381d01007387 */ /* 0x0009e20000100800 */
[----:B------:R-:W-:-:S03]  /*1d40*/  SHF.R.S32.HI R32, RZ, 0x1f, R32 ;  /* 0x0000001fff207819 */ /* 0x000fc60000011420 */
[----:B------:R5:W-:Y:S04]  /*1d50*/  STL [R1+0xe0], R28 ;  /* 0x0000e01c01007387 */ /* 0x000be80000100800 */
[----:B------:R5:W-:Y:S01]  /*1d60*/  STL [R1+0x130], R26 ;  /* 0x0001301a01007387 */ /* 0x000be20000100800 */
[----:B-1----:R-:W-:-:S03]  /*1d70*/  SHF.R.S32.HI R13, RZ, 0x1f, R30 ;  /* 0x0000001fff0d7819 */ /* 0x002fc6000001141e */
[----:B------:R1:W-:Y:S04]  /*1d80*/  STL [R1+0x12c], R25 ;  /* 0x00012c1901007387 */ /* 0x0003e80000100800 */
[----:B------:R1:W-:Y:S01]  /*1d90*/  STL [R1+0x1b8], R13 ;  /* 0x0001b80d01007387 */ /* 0x0003e20000100800 */
[----:B--2---:R-:W-:Y:S02]  /*1da0*/  SHF.R.S32.HI R6, RZ, 0x1f, R5 ;  /* 0x0000001fff067819 */ /* 0x004fe40000011405 */
[----:B------:R-:W-:Y:S01]  /*1db0*/  SHF.R.S32.HI R5, RZ, 0x1f, R4 ;  /* 0x0000001fff057819 */ /* 0x000fe20000011404 */
[----:B------:R2:W-:Y:S01]  /*1dc0*/  STL [R1+0x124], R23 ;  /* 0x0001241701007387 */ /* 0x0005e20000100800 */
[----:B------:R-:W-:Y:S01]  /*1dd0*/  IMAD.IADD R4, R15, 0x1, R0 ;  /* 0x000000010f047824 */ /* 0x000fe200078e0200 */
[----:B---3--:R-:W-:-:S02]  /*1de0*/  SHF.R.S32.HI R31, RZ, 0x1f, R31 ;  /* 0x0000001fff1f7819 */ /* 0x008fc4000001141f */
[----:B------:R3:W-:Y:S01]  /*1df0*/  STL [R1+0x120], R22 ;  /* 0x0001201601007387 */ /* 0x0007e20000100800 */
[----:B----4-:R-:W-:-:S03]  /*1e00*/  SHF.R.S32.HI R29, RZ, 0x1f, R29 ;  /* 0x0000001fff1d7819 */ /* 0x010fc6000001141d */
[----:B------:R4:W-:Y:S01]  /*1e10*/  STL [R1+0x118], R20 ;  /* 0x0001181401007387 */ /* 0x0009e20000100800 */
[----:B-----5:R-:W-:-:S03]  /*1e20*/  SHF.R.S32.HI R28, RZ, 0x1f, R28 ;  /* 0x0000001fff1c7819 */ /* 0x020fc6000001141c */
[----:B------:R5:W-:Y:S01]  /*1e30*/  STL [R1+0xdc], R19 ;  /* 0x0000dc1301007387 */ /* 0x000be20000100800 */
[----:B------:R-:W-:-:S03]  /*1e40*/  SHF.R.S32.HI R26, RZ, 0x1f, R26 ;  /* 0x0000001fff1a7819 */ /* 0x000fc6000001141a */
[----:B------:R5:W-:Y:S01]  /*1e50*/  STL [R1+0x110], R17 ;  /* 0x0001101101007387 */ /* 0x000be20000100800 */
[----:B-1----:R-:W-:-:S03]  /*1e60*/  SHF.R.S32.HI R25, RZ, 0x1f, R25 ;  /* 0x0000001fff197819 */ /* 0x002fc60000011419 */
[----:B------:R1:W-:Y:S01]  /*1e70*/  STL [R1+0x10c], R16 ;  /* 0x00010c1001007387 */ /* 0x0003e20000100800 */
[----:B------:R-:W-:-:S03]  /*1e80*/  SHF.R.S32.HI R13, RZ, 0x1f, R27 ;  /* 0x0000001fff0d7819 */ /* 0x000fc6000001141b */
[----:B------:R-:W-:Y:S01]  /*1e90*/  STL [R1+0x13c], R30 ;  /* 0x00013c1e01007387 */ /* 0x000fe20000100800 */
[----:B--2---:R-:W-:-:S03]  /*1ea0*/  SHF.R.S32.HI R23, RZ, 0x1f, R23 ;  /* 0x0000001fff177819 */ /* 0x004fc60000011417 */
[----:B------:R2:W-:Y:S01]  /*1eb0*/  STL [R1+0x1ac], R13 ;  /* 0x0001ac0d01007387 */ /* 0x0005e20000100800 */
[----:B---3--:R-:W-:-:S03]  /*1ec0*/  SHF.R.S32.HI R22, RZ, 0x1f, R22 ;  /* 0x0000001fff167819 */ /* 0x008fc60000011416 */
[----:B------:R-:W-:Y:S01]  /*1ed0*/  STL [R1+0x134], R27 ;  /* 0x0001341b01007387 */ /* 0x000fe20000100800 */
[----:B----4-:R-:W-:-:S03]  /*1ee0*/  SHF.R.S32.HI R20, RZ, 0x1f, R20 ;  /* 0x0000001fff147819 */ /* 0x010fc60000011414 */
[----:B------:R-:W-:Y:S01]  /*1ef0*/  STL [R1+0x128], R24 ;  /* 0x0001281801007387 */ /* 0x000fe20000100800 */
[----:B-----5:R-:W-:-:S03]  /*1f00*/  SHF.R.S32.HI R19, RZ, 0x1f, R19 ;  /* 0x0000001fff137819 */ /* 0x020fc60000011413 */
[----:B------:R-:W-:Y:S01]  /*1f10*/  STL [R1+0x11c], R21 ;  /* 0x00011c1501007387 */ /* 0x000fe20000100800 */
[----:B------:R-:W-:-:S03]  /*1f20*/  SHF.R.S32.HI R17, RZ, 0x1f, R17 ;  /* 0x0000001fff117819 */ /* 0x000fc60000011411 */
[----:B------:R-:W-:Y:S01]  /*1f30*/  STL [R1+0x114], R18 ;  /* 0x0001141201007387 */ /* 0x000fe20000100800 */
[----:B-1----:R-:W-:-:S03]  /*1f40*/  SHF.R.S32.HI R16, RZ, 0x1f, R16 ;  /* 0x0000001fff107819 */ /* 0x002fc60000011410 */
[----:B------:R-:W-:Y:S04]  /*1f50*/  STL [R1+0x1d4], R37 ;  /* 0x0001d42501007387 */ /* 0x000fe80000100800 */
[----:B------:R-:W-:Y:S01]  /*1f60*/  STL [R1+0x1cc], R35 ;  /* 0x0001cc2301007387 */ /* 0x000fe20000100800 */
[----:B--2---:R-:W-:-:S03]  /*1f70*/  SHF.R.S32.HI R13, RZ, 0x1f, R24 ;  /* 0x0000001fff0d7819 */ /* 0x004fc60000011418 */
[----:B------:R-:W-:Y:S04]  /*1f80*/  STL [R1+0x1c8], R34 ;  /* 0x0001c82201007387 */ /* 0x000fe80000100800 */
[----:B------:R1:W-:Y:S04]  /*1f90*/  STL [R1+0x1a0], R13 ;  /* 0x0001a00d01007387 */ /* 0x0003e80000100800 */
[----:B------:R-:W-:Y:S04]  /*1fa0*/  STL [R1+0x1c0], R32 ;  /* 0x0001c02001007387 */ /* 0x000fe80000100800 */
[----:B------:R-:W-:Y:S04]  /*1fb0*/  STL [R1+0x1bc], R31 ;  /* 0x0001bc1f01007387 */ /* 0x000fe80000100800 */
[----:B------:R-:W-:Y:S04]  /*1fc0*/  STL [R1+0x1b4], R29 ;  /* 0x0001b41d01007387 */ /* 0x000fe80000100800 */
[----:B------:R-:W-:Y:S04]  /*1fd0*/  STL [R1+0x1b0], R28 ;  /* 0x0001b01c01007387 */ /* 0x000fe80000100800 */
[----:B------:R-:W-:Y:S04]  /*1fe0*/  STL [R1+0x1a8], R26 ;  /* 0x0001a81a01007387 */ /* 0x000fe80000100800 */
[----:B------:R-:W-:Y:S01]  /*1ff0*/  STL [R1+0x1a4], R25 ;  /* 0x0001a41901007387 */ /* 0x000fe20000100800 */
[----:B-1----:R-:W-:-:S03]  /*2000*/  SHF.R.S32.HI R13, RZ, 0x1f, R21 ;  /* 0x0000001fff0d7819 */ /* 0x002fc60000011415 */
        /* <DEDUP_REMOVED lines=11> */
[----:B------:R-:W-:Y:S01]  /*20c0*/  STL [R1+0xd0], R4 ;  /* 0x0000d00401007387 */ /* 0x000fe20000100800 */
[----:B-1----:R-:W-:Y:S02]  /*20d0*/  SHF.R.S32.HI R13, RZ, 0x1f, R11 ;  /* 0x0000001fff0d7819 */ /* 0x002fe4000001140b */
[----:B------:R-:W-:-:S02]  /*20e0*/  SHF.R.S32.HI R11, RZ, 0x1f, R10 ;  /* 0x0000001fff0b7819 */ /* 0x000fc4000001140a */
[----:B------:R-:W-:Y:S01]  /*20f0*/  SHF.R.S32.HI R10, RZ, 0x1f, R9 ;  /* 0x0000001fff0a7819 */ /* 0x000fe20000011409 */
[----:B------:R-:W-:Y:S01]  /*2100*/  STL [R1+0x17c], R13 ;  /* 0x00017c0d01007387 */ /* 0x000fe20000100800 */
[----:B------:R-:W-:Y:S02]  /*2110*/  SHF.R.S32.HI R9, RZ, 0x1f, R8 ;  /* 0x0000001fff097819 */ /* 0x000fe40000011408 */
[----:B------:R-:W-:Y:S01]  /*2120*/  SHF.R.S32.HI R8, RZ, 0x1f, R3 ;  /* 0x0000001fff087819 */ /* 0x000fe20000011403 */
[----:B------:R-:W-:Y:S01]  /*2130*/  IMAD.IADD R3, R15, 0x1, R2 ;  /* 0x000000010f037824 */ /* 0x000fe200078e0202 */
[----:B------:R-:W-:Y:S01]  /*2140*/  STL [R1+0x178], R11 ;  /* 0x0001780b01007387 */ /* 0x000fe20000100800 */
[----:B------:R-:W-:-:S03]  /*2150*/  IMAD.IADD R2, R2, 0x1, R14 ;  /* 0x0000000102027824 */ /* 0x000fc600078e020e */
[----:B------:R1:W-:Y:S04]  /*2160*/  STL [R1+0xc0], R3 ;  /* 0x0000c00301007387 */ /* 0x0003e80000100800 */
[----:B------:R-:W-:Y:S04]  /*2170*/  STL [R1+0x174], R10 ;  /* 0x0001740a01007387 */ /* 0x000fe80000100800 */
[----:B------:R-:W-:Y:S04]  /*2180*/  STL [R1+0x170], R9 ;  /* 0x0001700901007387 */ /* 0x000fe80000100800 */
[----:B------:R-:W-:Y:S04]  /*2190*/  STL [R1+0x168], R8 ;  /* 0x0001680801007387 */ /* 0x000fe80000100800 */
[----:B------:R-:W-:Y:S01]  /*21a0*/  STL [R1+0xbc], R2 ;  /* 0x0000bc0201007387 */ /* 0x000fe20000100800 */
[----:B-1----:R-:W-:-:S05]  /*21b0*/  IMAD.IADD R3, R0, 0x1, R3 ;  /* 0x0000000100037824 */ /* 0x002fca00078e0203 */
[----:B------:R1:W-:Y:S02]  /*21c0*/  STL [R1+0xcc], R3 ;  /* 0x0000cc0301007387 */ /* 0x0003e40000100800 */
[----:B-1----:R-:W-:Y:S02]  /*21d0*/  IMAD.IADD R3, R0, 0x1, R14 ;  /* 0x0000000100037824 */ /* 0x002fe400078e020e */
[----:B------:R-:W-:-:S03]  /*21e0*/  IMAD.IADD R0, R2, 0x1, R0 ;  /* 0x0000000102007824 */ /* 0x000fc600078e0200 */
[----:B------:R1:W-:Y:S04]  /*21f0*/  STL [R1+0xc8], R3 ;  /* 0x0000c80301007387 */ /* 0x0003e80000100800 */
[----:B------:R1:W-:Y:S02]  /*2200*/  STL [R1+0xc4], R0 ;  /* 0x0000c40001007387 */ /* 0x0003e40000100800 */
.L_x_2511:
[----:B------:R-:W2:Y:S01]  /*2210*/  LDL R24, [R1+0xac] ;  /* 0x0000ac0001187983 */ /* 0x000ea20000100800 */
[----:B------:R-:W-:-:S03]  /*2220*/  ISETP.NE.U32.AND P0, PT, RZ, c[0x0][0x370], PT ;  /* 0x0000dc00ff007a0c */ /* 0x000fc60003f05070 */
[----:B------:R-:W3:Y:S01]  /*2230*/  LDL R25, [R1+0xa8] ;  /* 0x0000a80001197983 */ /* 0x000ee20000100800 */
[----:B------:R-:W-:Y:S02]  /*2240*/  ISETP.NE.AND.EX P0, PT, RZ, c[0x0][0x374], PT, P0 ;  /* 0x0000dd00ff007a0c */ /* 0x000fe40003f05300 */
[----:B------:R-:W-:Y:S01]  /*2250*/  ISETP.NE.U32.AND P4, PT, RZ, c[0x0][0x358], PT ;  /* 0x0000d600ff007a0c */ /* 0x000fe20003f85070 */
[----:B------:R-:W-:Y:S02]  /*2260*/  IMAD.MOV.U32 R23, RZ, RZ, 0x4 ;  /* 0x00000004ff177424 */ /* 0x000fe400078e00ff */
[----:B-1----:R-:W-:Y:S01]  /*2270*/  IMAD.MOV.U32 R0, RZ, RZ, RZ ;  /* 0x000000ffff007224 */ /* 0x002fe200078e00ff */
[----:B------:R-:W-:Y:S02]  /*2280*/  ISETP.NE.AND.EX P4, PT, RZ, c[0x0][0x35c], PT, P4 ;  /* 0x0000d700ff007a0c */ /* 0x000fe40003f85340 */
[----:B------:R-:W-:Y:S01]  /*2290*/  ISETP.NE.U32.AND P3, PT, RZ, c[0x0][0x350], PT ;  /* 0x0000d400ff007a0c */ /* 0x000fe20003f65070 */
[----:B------:R-:W-:Y:S01]  /*22a0*/  IMAD.MOV.U32 R20, RZ, RZ, RZ ;  /* 0x000000ffff147224 */ /* 0x000fe200078e00ff */
[----:B------:R-:W-:-:S02]  /*22b0*/  ISETP.NE.U32.AND P2, PT, RZ, c[0x0][0x348], PT ;  /* 0x0000d200ff007a0c */ /* 0x000fc40003f45070 */
[----:B------:R-:W-:Y:S02]  /*22c0*/  ISETP.NE.AND.EX P3, PT, RZ, c[0x0][0x354], PT, P3 ;  /* 0x0000d500ff007a0c */ /* 0x000fe40003f65330 */
[----:B------:R-:W-:Y:S01]  /*22d0*/  ISETP.NE.AND.EX P2, PT, RZ, c[0x0][0x34c], PT, P2 ;  /* 0x0000d300ff007a0c */ /* 0x000fe20003f45320 */
[----:B------:R-:W-:Y:S02]  /*22e0*/  IMAD.MOV.U32 R22, RZ, RZ, RZ ;  /* 0x000000ffff167224 */ /* 0x000fe400078e00ff */
[----:B------:R-:W-:Y:S02]  /*22f0*/  IMAD.MOV.U32 R4, RZ, RZ, RZ ;  /* 0x000000ffff047224 */ /* 0x000fe400078e00ff */
[----:B--2---:R-:W-:-:S05]  /*2300*/  @P0 IMAD.WIDE R2, R24, R23, c[0x0][0x370] ;  /* 0x0000dc0018020625 */ /* 0x004fca00078e0217 */
[----:B------:R1:W2:Y:S01]  /*2310*/  @P0 LDG.E R0, [R2.64] ;  /* 0x0000000a02000981 */ /* 0x0002a2000c1e1900 */
[----:B------:R-:W-:-:S04]  /*2320*/  IMAD.WIDE R8, R24, R23, c[0x0][0x350] ;  /* 0x0000d40018087625 */ /* 0x000fc800078e0217 */
[CC--:B------:R-:W-:Y:S01]  /*2330*/  IMAD.WIDE R10, R24.reuse, R23.reuse, c[0x0][0x348] ;  /* 0x0000d200180a7625 */ /* 0x0c0fe200078e0217 */
[----:B------:R-:W4:Y:S04]  /*2340*/  @P3 LDG.E R22, [R8.64] ;  /* 0x0000000a08163981 */ /* 0x000f28000c1e1900 */
[----:B------:R-:W3:Y:S01]  /*2350*/  @P2 LDG.E R4, [R10.64] ;  /* 0x0000000a0a042981 */ /* 0x000ee2000c1e1900 */
[----:B-1----:R-:W-:-:S05]  /*2360*/  IMAD.WIDE R2, R24, R23, c[0x0][0x358] ;  /* 0x0000d60018027625 */ /* 0x002fca00078e0217 */
[----:B------:R-:W3:Y:S01]  /*2370*/  @P4 LDG.E R20, [R2.64] ;  /* 0x0000000a02144981 */ /* 0x000ee2000c1e1900 */
[----:B------:R-:W-:-:S04]  /*2380*/  ISETP.NE.U32.AND P1, PT, RZ, c[0x0][0x360], PT ;  /* 0x0000d800ff007a0c */ /* 0x000fc80003f25070 */
[----:B------:R-:W-:Y:S01]  /*2390*/  ISETP.NE.AND.EX P1, PT, RZ, c[0x0][0x364], PT, P1 ;  /* 0x0000d900ff007a0c */ /* 0x000fe20003f25310 */
[----:B------:R-:W-:Y:S01]  /*23a0*/  YIELD ;  /* 0x0000000000007946 */ /* 0x000fe20003800000 */
[----:B------:R-:W-:Y:S02]  /*23b0*/  ULDC UR5, c[0x0][0x2ac] ;  /* 0x0000ab0000057ab9 */ /* 0x000fe40000000800 */
[----:B------:R-:W-:Y:S01]  /*23c0*/  ULDC UR4, c[0x0][0x1d0] ;  /* 0x0000740000047ab9 */ /* 0x000fe20000000800 */
[----:B------:R-:W-:Y:S01]  /*23d0*/  IMAD.U32 R6, RZ, RZ, UR7 ;  /* 0x00000007ff067e24 */ /* 0x000fe2000f8e00ff */
[----:B------:R-:W-:Y:S01]  /*23e0*/  UIMAD UR4, UR5, UR4, URZ ;  /* 0x00000004050472a4 */ /* 0x000fe2000f8e023f */
[----:B------:R-:W-:-:S03]  /*23f0*/  MOV R19, c[0x0][0x168] ;  /* 0x00005a0000137a02 */ /* 0x000fc60000000f00 */
[----:B------:R-:W-:-:S03]  /*2400*/  IADD3 R172, P0, R6, 0x48, RZ ;  /* 0x0000004806ac7810 */ /* 0x000fc60007f1e0ff */
[----:B------:R-:W-:Y:S01]  /*2410*/  @P1 IMAD.WIDE R14, R24, R23, c[0x0][0x360] ;  /* 0x0000d800180e1625 */ /* 0x000fe200078e0217 */
[----:B------:R-:W-:-:S03]  /*2420*/  IADD3.X R173, RZ, UR6, RZ, P0, !PT ;  /* 0x00000006ffad7c10 */ /* 0x000fc600087fe4ff */
[----:B------:R-:W-:Y:S01]  /*2430*/  IMAD.U32 R18, RZ, RZ, UR4 ;  /* 0x00000004ff127e24 */ /* 0x000fe2000f8e00ff */
[----:B------:R1:W5:Y:S04]  /*2440*/  @P1 LDG.E R19, [R14.64] ;  /* 0x0000000a0e131981 */ /* 0x000368000c1e1900 */
[----:B--2---:R-:W-:Y:S01]  /*2450*/  STL [R1+0x48], R0 ;  /* 0x0000480001007387 */ /* 0x004fe20000100800 */
[----:B----4-:R-:W-:-:S03]  /*2460*/  IMAD.IADD R5, R22, 0x1, R0 ;  /* 0x0000000116057824 */ /* 0x010fc600078e0200 */
[----:B---3--:R2:W-:Y:S04]  /*2470*/  STL [R1+0x4c], R4 ;  /* 0x00004c0401007387 */ /* 0x0085e80000100800 */
[----:B------:R3:W-:Y:S04]  /*2480*/  STL [R1+0x50], R5 ;  /* 0x0000500501007387 */ /* 0x0007e80000100800 */
[----:B------:R4:W-:Y:S01]  /*2490*/  STL [R1+0x54], R20 ;  /* 0x0000541401007387 */ /* 0x0009e20000100800 */
[C---:B--2---:R-:W-:Y:S02]  /*24a0*/  LOP3.LUT R4, R25.reuse, 0xff000000, RZ, 0xc0, !PT ;  /* 0xff00000019047812 */ /* 0x044fe400078ec0ff */
[----:B---3--:R-:W-:-:S02]  /*24b0*/  LOP3.LUT R5, R25, 0xff0000, RZ, 0xc0, !PT ;  /* 0x00ff000019057812 */ /* 0x008fc400078ec0ff */
[----:B------:R-:W-:-:S04]  /*24c0*/  SHF.R.U32.HI R4, RZ, 0x8, R4 ;  /* 0x00000008ff047819 */ /* 0x000fc80000011604 */
[----:B-1----:R-:W-:Y:S01]  /*24d0*/  LEA.HI R14, R5, R4, RZ, 0x10 ;  /* 0x00000004050e7211 */ /* 0x002fe200078f80ff */
[----:B------:R-:W-:Y:S01]  /*24e0*/  IMAD.MOV.U32 R4, RZ, RZ, c[0x0][0x228] ;  /* 0x00008a00ff047624 */ /* 0x000fe200078e00ff */
[----:B------:R-:W-:Y:S05]  /*24f0*/  @P1 BRA `(.L_x_2278) ;  /* 0x0000004000001947 */ /* 0x000fea0003800000 */
[----:B------:R-:W-:Y:S05]  /*2500*/  @!P2 BRA `(.L_x_2278) ;  /* 0x000000300000a947 */ /* 0x000fea0003800000 */
[----:B------:R1:W2:Y:S04]  /*2510*/  LDG.E R5, [R10.64] ;  /* 0x0000000a0a057981 */ /* 0x0002a8000c1e1900 */
[----:B-1----:R-:W2:Y:S02]  /*2520*/  LDG.E R10, [R10.64+0x4] ;  /* 0x0000040a0a0a7981 */ /* 0x002ea4000c1e1900 */
[----:B--2--5:R-:W-:-:S05]  /*2530*/  IADD3 R19, -R5, R10, RZ ;  /* 0x0000000a05137210 */ /* 0x024fca0007ffe1ff */
.L_x_2278:
[----:B-----5:R1:W-:Y:S01]  /*2540*/  STL [R1+0x58], R19 ;  /* 0x0000581301007387 */ /* 0x0203e20000100800 */
[----:B------:R-:W-:-:S04]  /*2550*/  ISETP.NE.U32.AND P0, PT, RZ, c[0x0][0x368], PT ;  /* 0x0000da00ff007a0c */ /* 0x000fc80003f05070 */
[----:B------:R-:W-:-:S13]  /*2560*/  ISETP.NE.AND.EX P0, PT, RZ, c[0x0][0x36c], PT, P0 ;  /* 0x0000db00ff007a0c */ /* 0x000fda0003f05300 */
[----:B------:R-:W-:Y:S05]  /*2570*/  @!P0 BRA `(.L_x_2279) ;  /* 0x0000003000008947 */ /* 0x000fea0003800000 */
[----:B------:R-:W-:-:S05]  /*2580*/  IMAD.WIDE R8, R24, R23, c[0x0][0x368] ;  /* 0x0000da0018087625 */ /* 0x000fca00078e0217 */
[----:B------:R2:W5:Y:S01]  /*2590*/  LDG.E R18, [R8.64] ;  /* 0x0000000a08127981 */ /* 0x000562000c1e1900 */
[----:B------:R-:W-:Y:S05]  /*25a0*/  BRA `(.L_x_2280) ;  /* 0x0000004000007947 */ /* 0x000fea0003800000 */
.L_x_2279:
[----:B------:R-:W-:Y:S05]  /*25b0*/  @!P3 BRA `(.L_x_2280) ;  /* 0x000000300000b947 */ /* 0x000fea0003800000 */
[----:B------:R2:W3:Y:S04]  /*25c0*/  LDG.E R5, [R8.64] ;  /* 0x0000000a08057981 */ /* 0x0004e8000c1e1900 */
[----:B--2---:R-:W3:Y:S02]  /*25d0*/  LDG.E R8, [R8.64+0x4] ;  /* 0x0000040a08087981 */ /* 0x004ee4000c1e1900 */
[----:B---3--:R-:W-:Y:S02]  /*25e0*/  IADD3 R18, -R5, R8, RZ ;  /* 0x0000000805127210 */ /* 0x008fe40007ffe1ff */
.L_x_2280:
[----:B------:R-:W-:Y:S01]  /*25f0*/  ISETP.NE.U32.AND P0, PT, RZ, c[0x0][0x378], PT ;  /* 0x0000de00ff007a0c */ /* 0x000fe20003f05070 */
[----:B--2---:R-:W2:Y:S03]  /*2600*/  LDL R8, [R1+0x15c] ;  /* 0x00015c0001087983 */ /* 0x004ea60000100800 */
[----:B------:R-:W-:Y:S01]  /*2610*/  ISETP.NE.AND.EX P0, PT, RZ, c[0x0][0x37c], PT, P0 ;  /* 0x0000df00ff007a0c */ /* 0x000fe20003f05300 */
[----:B----4-:R3:W4:Y:S01]  /*2620*/  @P4 LDG.E R6, [R2.64] ;  /* 0x0000000a02064981 */ /* 0x010722000c1e1900 */
[----:B-----5:R-:W-:-:S03]  /*2630*/  IMAD.MOV.U32 R13, RZ, RZ, R18 ;  /* 0x000000ffff0d7224 */ /* 0x020fc600078e0012 */
[----:B------:R3:W4:Y:S08]  /*2640*/  @P4 LDG.E R5, [R2.64+0x4] ;  /* 0x0000040a02054981 */ /* 0x000730000c1e1900 */
[----:B---3--:R-:W-:-:S05]  /*2650*/  @P0 IMAD.WIDE R2, R24, R23, c[0x0][0x378] ;  /* 0x0000de0018020625 */ /* 0x008fca00078e0217 */
[----:B------:R3:W4:Y:S01]  /*2660*/  @P0 LDG.E R13, [R2.64] ;  /* 0x0000000a020d0981 */ /* 0x000722000c1e1900 */
[----:B------:R-:W-:-:S05]  /*2670*/  IMAD.IADD R15, R18, 0x1, -R0 ;  /* 0x00000001120f7824 */ /* 0x000fca00078e0a00 */
[----:B------:R1:W-:Y:S01]  /*2680*/  STL [R1+0x5c], R15 ;  /* 0x00005c0f01007387 */ /* 0x0003e20000100800 */
[----:B---3--:R-:W-:-:S05]  /*2690*/  IMAD.MOV.U32 R2, RZ, RZ, c[0x0][0x2c4] ;  /* 0x0000b100ff027624 */ /* 0x008fca00078e00ff */
[----:B------:R-:W-:Y:S01]  /*26a0*/  ISETP.NE.AND P1, PT, R2, 0x1, PT ;  /* 0x000000010200780c */ /* 0x000fe20003f25270 */
[----:B--2---:R-:W-:Y:S02]  /*26b0*/  IMAD.SHL.U32 R9, R8, 0x80, RZ ;  /* 0x0000008008097824 */ /* 0x004fe400078e00ff */
[----:B------:R-:W-:-:S03]  /*26c0*/  IMAD.MOV.U32 R8, RZ, RZ, c[0x0][0x32c] ;  /* 0x0000cb00ff087624 */ /* 0x000fc600078e00ff */
[----:B------:R-:W-:Y:S01]  /*26d0*/  IADD3 R0, R9, 0x7f, RZ ;  /* 0x0000007f09007810 */ /* 0x000fe20007ffe0ff */
[----:B------:R1:W-:Y:S01]  /*26e0*/  STL [R1+0xa0], R9 ;  /* 0x0000a00901007387 */ /* 0x0003e20000100800 */
[----:B------:R-:W-:Y:S01]  /*26f0*/  ISETP.GE.AND P2, PT, R8, 0x1, PT ;  /* 0x000000010800780c */ /* 0x000fe20003f46270 */
[----:B----4-:R-:W-:-:S04]  /*2700*/  @P4 IMAD.IADD R4, R5, 0x1, -R6 ;  /* 0x0000000105044824 */ /* 0x010fc800078e0a06 */
[----:B------:R-:W-:-:S04]  /*2710*/  @P1 IMAD.HI.U32 R3, R0, c[0x0][0x2c8], RZ ;  /* 0x0000b20000031a27 */ /* 0x000fc800078e00ff */
[----:B------:R-:W-:Y:S01]  /*2720*/  IMAD.IADD R5, R15, 0x1, R4 ;  /* 0x000000010f057824 */ /* 0x000fe200078e0204 */
[----:B------:R-:W-:-:S04]  /*2730*/  @P1 SHF.R.U32.HI R0, RZ, c[0x0][0x2cc], R3 ;  /* 0x0000b300ff001a19 */ /* 0x000fc80000011603 */
[----:B------:R1:W-:Y:S01]  /*2740*/  STL.64 [R1+0x60], R4 ;  /* 0x0000600401007387 */ /* 0x0003e20000100a00 */
[----:B------:R-:W-:Y:S02]  /*2750*/  IADD3 R2, R5, 0x2f, RZ ;  /* 0x0000002f05027810 */ /* 0x000fe40007ffe0ff */
[----:B------:R-:W-:-:S03]  /*2760*/  IADD3 R0, R0, 0x1, R5 ;  /* 0x0000000100007810 */ /* 0x000fc60007ffe005 */
[----:B------:R-:W-:-:S04]  /*2770*/  IMAD.HI R2, R2, 0x2aaaaaab, RZ ;  /* 0x2aaaaaab02027827 */ /* 0x000fc800078e02ff */
[----:B------:R-:W-:Y:S01]  /*2780*/  IMAD.IADD R3, R0, 0x1, -R19 ;  /* 0x0000000100037824 */ /* 0x000fe200078e0a13 */
[----:B------:R-:W-:-:S04]  /*2790*/  SHF.R.U32.HI R6, RZ, 0x1f, R2 ;  /* 0x0000001fff067819 */ /* 0x000fc80000011602 */
[----:B------:R-:W-:Y:S02]  /*27a0*/  LEA.HI.SX32 R21, R2, R6, 0x1d ;  /* 0x0000000602157211 */ /* 0x000fe400078feaff */
[----:B------:R-:W-:Y:S01]  /*27b0*/  IADD3 R2, R3, c[0x0][0x328], RZ ;  /* 0x0000ca0003027a10 */ /* 0x000fe20007ffe0ff */
[----:B------:R1:W-:Y:S01]  /*27c0*/  STL [R1+0x68], R13 ;  /* 0x0000680d01007387 */ /* 0x0003e20000100800 */
        /* <DEDUP_REMOVED lines=11> */
.L_x_2283:
[----:B------:R-:W-:-:S13]  /*2880*/  ISETP.NE.AND P0, PT, R8, 0x1, PT ;  /* 0x000000010800780c */ /* 0x000fda0003f05270 */
[----:B------:R-:W-:-:S05]  /*2890*/  @P0 IMAD.HI.U32 R3, R0, c[0x0][0x330], RZ ;  /* 0x0000cc0000030a27 */ /* 0x000fca00078e00ff */
[----:B------:R-:W-:Y:S02]  /*28a0*/  @P0 SHF.R.U32.HI R0, RZ, c[0x0][0x334], R3 ;  /* 0x0000cd00ff000a19 */ /* 0x000fe40000011603 */
.L_x_2284:
[----:B------:R-:W-:Y:S05]  /*28b0*/  BSYNC B0 ;  /* 0x0000000000007941 */ /* 0x000fea0003800000 */
.L_x_2282:
[----:B------:R-:W-:-:S05]  /*28c0*/  IMAD R0, R0, R8, c[0x0][0x32c] ;  /* 0x0000cb0000007624 */ /* 0x000fca00078e0208 */
[----:B------:R-:W-:-:S04]  /*28d0*/  IMNMX R2, R2, R0, PT ;  /* 0x0000000002027217 */ /* 0x000fc80003800200 */
.L_x_2281:
[----:B------:R-:W-:Y:S01]  /*28e0*/  IADD3 R3, R2, 0x2f, RZ ;  /* 0x0000002f02037810 */ /* 0x000fe20007ffe0ff */
[----:B------:R-:W-:-:S04]  /*28f0*/  @P1 IMAD.HI.U32 R2, R9, c[0x0][0x2c8], RZ ;  /* 0x0000b20009021a27 */ /* 0x000fc800078e00ff */
[----:B------:R-:W-:-:S04]  /*2900*/  IMAD.HI R3, R3, 0x2aaaaaab, RZ ;  /* 0x2aaaaaab03037827 */ /* 0x000fc800078e02ff */
[----:B------:R-:W-:Y:S01]  /*2910*/  IMAD.MOV.U32 R0, RZ, RZ, R9 ;  /* 0x000000ffff007224 */ /* 0x000fe200078e0009 */
[----:B------:R-:W-:Y:S02]  /*2920*/  @P1 SHF.R.U32.HI R0, RZ, c[0x0][0x2cc], R2 ;  /* 0x0000b300ff001a19 */ /* 0x000fe40000011602 */
[----:B------:R-:W-:Y:S02]  /*2930*/  SHF.R.U32.HI R11, RZ, 0x1f, R3 ;  /* 0x0000001fff0b7819 */ /* 0x000fe40000011603 */
[----:B------:R-:W-:Y:S02]  /*2940*/  IADD3 R0, R0, R5, -R19 ;  /* 0x0000000500007210 */ /* 0x000fe40007ffe813 */
[----:B------:R-:W-:Y:S02]  /*2950*/  LEA.HI.SX32 R11, R3, R11, 0x1d ;  /* 0x0000000b030b7211 */ /* 0x000fe400078feaff */
        /* <DEDUP_REMOVED lines=12> */
.L_x_2287:
[----:B------:R-:W-:-:S13]  /*2a20*/  ISETP.NE.AND P0, PT, R8, 0x1, PT ;  /* 0x000000010800780c */ /* 0x000fda0003f05270 */
[----:B------:R-:W-:-:S05]  /*2a30*/  @P0 IMAD.HI.U32 R3, R0, c[0x0][0x330], RZ ;  /* 0x0000cc0000030a27 */ /* 0x000fca00078e00ff */
[----:B------:R-:W-:Y:S02]  /*2a40*/  @P0 SHF.R.U32.HI R0, RZ, c[0x0][0x334], R3 ;  /* 0x0000cd00ff000a19 */ /* 0x000fe40000011603 */
.L_x_2288:
[----:B------:R-:W-:Y:S05]  /*2a50*/  BSYNC B0 ;  /* 0x0000000000007941 */ /* 0x000fea0003800000 */
.L_x_2286:
[----:B------:R-:W-:-:S05]  /*2a60*/  IMAD R0, R0, c[0x0][0x32c], RZ ;  /* 0x0000cb0000007a24 */ /* 0x000fca00078e02ff */
[----:B------:R-:W-:-:S05]  /*2a70*/  IMNMX R2, R2, R0, !PT ;  /* 0x0000000002027217 */ /* 0x000fca0007800200 */
.L_x_2285:
[----:B------:R-:W-:Y:S01]  /*2a80*/  IMAD.HI R2, R2, 0x2aaaaaab, RZ ;  /* 0x2aaaaaab02027827 */ /* 0x000fe200078e02ff */
[----:B------:R-:W-:Y:S01]  /*2a90*/  LOP3.LUT R26, R14, 0xff, RZ, 0xc0, !PT ;  /* 0x000000ff0e1a7812 */ /* 0x000fe200078ec0ff */
[----:B------:R-:W-:Y:S01]  /*2aa0*/  BSSY B0, `(.L_x_2289) ;  /* 0x0000029000007945 */ /* 0x000fe20003800000 */
[----:B------:R-:W-:Y:S02]  /*2ab0*/  SHF.R.U32.HI R0, RZ, 0x10, R14 ;  /* 0x00000010ff007819 */ /* 0x000fe4000001160e */
[----:B------:R-:W-:Y:S01]  /*2ac0*/  SHF.R.U32.HI R10, RZ, 0x1f, R2 ;  /* 0x0000001fff0a7819 */ /* 0x000fe20000011602 */
[----:B------:R2:W-:Y:S03]  /*2ad0*/  STL [R1+0xd8], R26 ;  /* 0x0000d81a01007387 */ /* 0x0005e60000100800 */
[----:B------:R-:W-:Y:S01]  /*2ae0*/  LEA.HI.SX32 R10, R2, R10, 0x1d ;  /* 0x0000000a020a7211 */ /* 0x000fe200078feaff */
[----:B------:R2:W-:Y:S01]  /*2af0*/  STL [R1+0xb0], R0 ;  /* 0x0000b00001007387 */ /* 0x0005e20000100800 */
[----:B------:R-:W-:-:S02]  /*2b00*/  IMAD.MOV.U32 R2, RZ, RZ, RZ ;  /* 0x000000ffff027224 */ /* 0x000fc400078e00ff */
[----:B------:R-:W-:-:S04]  /*2b10*/  IMNMX R10, RZ, R10, !PT ;  /* 0x0000000aff0a7217 */ /* 0x000fc80007800200 */
[----:B------:R-:W-:-:S13]  /*2b20*/  ISETP.GT.AND P0, PT, R11, R10, PT ;  /* 0x0000000a0b00720c */ /* 0x000fda0003f04270 */
[----:B------:R-:W-:Y:S05]  /*2b30*/  @!P0 BRA `(.L_x_2290) ;  /* 0x000001f000008947 */ /* 0x000fea0003800000 */
[----:B------:R-:W-:-:S04]  /*2b40*/  ISETP.NE.AND P0, PT, R0, RZ, PT ;  /* 0x000000ff0000720c */ /* 0x000fc80003f05270 */
[----:B--2---:R-:W-:-:S04]  /*2b50*/  SEL R0, R0, c[0x0][0x338], P0 ;  /* 0x0000ce0000007a07 */ /* 0x004fc80000000000 */
[----:B------:R-:W-:Y:S02]  /*2b60*/  IABS R3, R0 ;  /* 0x0000000000037213 */ /* 0x000fe40000000000 */
[----:B------:R-:W-:Y:S02]  /*2b70*/  IADD3 R14, R0, -0x1, R11 ;  /* 0xffffffff000e7810 */ /* 0x000fe40007ffe00b */
[----:B------:R-:W2:Y:S03]  /*2b80*/  I2F.RP R8, R3 ;  /* 0x0000000300087306 */ /* 0x000ea60000209400 */
[----:B------:R-:W-:-:S05]  /*2b90*/  IMAD.IADD R14, R14, 0x1, -R10 ;  /* 0x000000010e0e7824 */ /* 0x000fca00078e0a0a */
[----:B------:R-:W-:Y:S02]  /*2ba0*/  IABS R17, R14 ;  /* 0x0000000e00117213 */ /* 0x000fe40000000000 */
[----:B------:R-:W-:-:S04]  /*2bb0*/  LOP3.LUT R14, R14, R0, RZ, 0x3c, !PT ;  /* 0x000000000e0e7212 */ /* 0x000fc800078e3cff */
[----:B------:R-:W-:Y:S01]  /*2bc0*/  ISETP.GE.AND P1, PT, R14, RZ, PT ;  /* 0x000000ff0e00720c */ /* 0x000fe20003f26270 */
[----:B--2---:R-:W2:Y:S02]  /*2bd0*/  MUFU.RCP R8, R8 ;  /* 0x0000000800087308 */ /* 0x004ea40000001000 */
[----:B--2---:R-:W-:-:S06]  /*2be0*/  IADD3 R8, R8, 0xffffffe, RZ ;  /* 0x0ffffffe08087810 */ /* 0x004fcc0007ffe0ff */
[----:B-1----:R-:W1:Y:S02]  /*2bf0*/  F2I.FTZ.U32.TRUNC.NTZ R9, R8 ;  /* 0x0000000800097305 */ /* 0x002e64000021f000 */
[----:B-1----:R-:W-:Y:S02]  /*2c00*/  IMAD.MOV R2, RZ, RZ, -R9 ;  /* 0x000000ffff027224 */ /* 0x002fe400078e0a09 */
        /* <DEDUP_REMOVED lines=18> */
.L_x_2290:
[----:B------:R-:W-:Y:S05]  /*2d30*/  BSYNC B0 ;  /* 0x0000000000007941 */ /* 0x000fea0003800000 */
.L_x_2289:
[----:B------:R-:W3:Y:S01]  /*2d40*/  LDL R6, [R1+0x1dc] ;  /* 0x0001dc0001067983 */ /* 0x000ee20000100800 */
[----:B------:R-:W-:-:S04]  /*2d50*/  IMAD R10, R26, R2, R10 ;  /* 0x000000021a0a7224 */ /* 0x000fc800078e020a */
[C---:B--2---:R-:W-:Y:S02]  /*2d60*/  IMAD.IADD R0, R10.reuse, 0x1, R2 ;  /* 0x000000010a007824 */ /* 0x044fe400078e0202 */
        /* <DEDUP_REMOVED lines=8> */
[----:B------:R-:W-:Y:S01]  /*2df0*/  @P0 IADD3 R2, R0, 0x2f, RZ ;  /* 0x0000002f00020810 */ /* 0x000fe20007ffe0ff */
[----:B------:R-:W-:-:S04]  /*2e00*/  IMAD.MOV.U32 R0, RZ, RZ, R101 ;  /* 0x000000ffff007224 */ /* 0x000fc800078e0065 */
[----:B------:R-:W-:-:S05]  /*2e10*/  @P0 IMAD.HI R2, R2, 0x2aaaaaab, RZ ;  /* 0x2aaaaaab02020827 */ /* 0x000fca00078e02ff */
[----:B------:R-:W-:-:S04]  /*2e20*/  @P0 SHF.R.U32.HI R3, RZ, 0x1f, R2 ;  /* 0x0000001fff030819 */ /* 0x000fc80000011602 */
[----:B------:R-:W-:-:S04]  /*2e30*/  @P0 LEA.HI.SX32 R0, R2, R3, 0x1d ;  /* 0x0000000302000211 */ /* 0x000fc800078feaff */
[----:B------:R-:W-:Y:S01]  /*2e40*/  ISETP.GT.AND P0, PT, R0, R101, PT ;  /* 0x000000650000720c */ /* 0x000fe20003f04270 */
[----:B---3--:R-:W-:-:S04]  /*2e50*/  IMAD.IADD R2, R7, 0x1, R6 ;  /* 0x0000000107027824 */ /* 0x008fc800078e0206 */
[----:B------:R-:W-:-:S08]  /*2e60*/  IMAD.SHL.U32 R223, R2, 0x2, RZ ;  /* 0x0000000202df7824 */ /* 0x000fd000078e00ff */
[----:B------:R-:W-:Y:S05]  /*2e70*/  @!P0 BRA `(.L_x_2291) ;  /* 0x00006b0000008947 */ /* 0x000fea0003800000 */
[----:B------:R-:W-:-:S04]  /*2e80*/  ISETP.NE.U32.AND P0, PT, RZ, c[0x0][0x340], PT ;  /* 0x0000d000ff007a0c */ /* 0x000fc80003f05070 */
[----:B------:R-:W-:-:S13]  /*2e90*/  ISETP.NE.AND.EX P2, PT, RZ, c[0x0][0x344], PT, P0 ;  /* 0x0000d100ff007a0c */ /* 0x000fda0003f45300 */
[----:B------:R-:W-:-:S05]  /*2ea0*/  @P2 IMAD.WIDE R2, R24, R23, c[0x0][0x340] ;  /* 0x0000d00018022625 */ /* 0x000fca00078e0217 */
[----:B-1----:R1:W2:Y:S01]  /*2eb0*/  @P2 LDG.E R15, [R2.64] ;  /* 0x0000000a020f2981 */ /* 0x0022a2000c1e1900 */
[----:B------:R-:W-:Y:S01]  /*2ec0*/  LOP3.LUT R25, R25, 0xffff, RZ, 0xc0, !PT ;  /* 0x0000ffff19197812 */ /* 0x000fe200078ec0ff */
[----:B------:R-:W-:Y:S01]  /*2ed0*/  IMAD.MOV.U32 R124, RZ, RZ, 0x30 ;  /* 0x00000030ff7c7424 */ /* 0x000fe200078e00ff */
[----:B------:R-:W-:Y:S01]  /*2ee0*/  SHF.R.S32.HI R14, RZ, 0x1f, R24 ;  /* 0x0000001fff0e7819 */ /* 0x000fe20000011418 */
[----:B------:R-:W-:Y:S01]  /*2ef0*/  IMAD.MOV.U32 R133, RZ, RZ, c[0x0][0x238] ;  /* 0x00008e00ff857624 */ /* 0x000fe200078e00ff */
[----:B------:R-:W-:Y:S01]  /*2f00*/  IADD3 R37, R0, -0x1, RZ ;  /* 0xffffffff00257810 */ /* 0x000fe20007ffe0ff */
[----:B------:R-:W-:Y:S01]  /*2f10*/  IMAD R132, R124, c[0x0][0x23c], RZ ;  /* 0x00008f007c847a24 */ /* 0x000fe200078e02ff */
[----:B------:R-:W-:Y:S01]  /*2f20*/  SEL R10, R14, RZ, !P4 ;  /* 0x000000ff0e0a7207 */ /* 0x000fe20006000000 */
[----:B------:R-:W-:Y:S01]  /*2f30*/  IMAD.WIDE.U32 R122, R124, c[0x0][0x238], RZ ;  /* 0x00008e007c7a7a25 */ /* 0x000fe200078e00ff */
[----:B------:R-:W-:Y:S02]  /*2f40*/  SEL R11, R24, RZ, !P4 ;  /* 0x000000ff180b7207 */ /* 0x000fe40006000000 */
[----:B------:R-:W-:Y:S01]  /*2f50*/  SHF.R.S32.HI R16, RZ, 0x1f, R145 ;  /* 0x0000001fff107819 */ /* 0x000fe20000011491 */
[----:B------:R-:W-:Y:S01]  /*2f60*/  IMAD R0, R10, c[0x0][0x248], RZ ;  /* 0x000092000a007a24 */ /* 0x000fe200078e02ff */
[----:B------:R-:W-:Y:S01]  /*2f70*/  IADD3 R102, P0, R145, R20, RZ ;  /* 0x0000001491667210 */ /* 0x000fe20007f1e0ff */
[----:B------:R-:W-:Y:S01]  /*2f80*/  IMAD R6, R37, -0x30, R4 ;  /* 0xffffffd025067824 */ /* 0x000fe200078e0204 */
[----:B------:R-:W-:Y:S01]  /*2f90*/  ISETP.GE.AND P1, PT, R140, c[0x0][0x1d4], PT ;  /* 0x000075008c007a0c */ /* 0x000fe20003f26270 */
[----:B------:R-:W-:Y:S01]  /*2fa0*/  IMAD R0, R11, c[0x0][0x24c], R0 ;  /* 0x000093000b007a24 */ /* 0x000fe200078e0200 */
[----:B------:R-:W-:Y:S01]  /*2fb0*/  LEA.HI.X.SX32 R103, R20, R16, 0x1, P0 ;  /* 0x0000001014677211 */ /* 0x000fe200000f0eff */
[----:B------:R-:W-:Y:S01]  /*2fc0*/  IMAD.IADD R132, R123, 0x1, R132 ;  /* 0x000000017b847824 */ /* 0x000fe200078e0284 */
[----:B------:R-:W-:Y:S01]  /*2fd0*/  IMNMX R6, R6, 0x30, PT ;  /* 0x0000003006067817 */ /* 0x000fe20003800200 */
[----:B------:R-:W-:Y:S01]  /*2fe0*/  IMAD.SHL.U32 R137, R133, 0x20, RZ ;  /* 0x0000002085897824 */ /* 0x000fe200078e00ff */
[----:B------:R-:W-:Y:S01]  /*2ff0*/  ISETP.GE.AND P4, PT, R144, c[0x0][0x1d4], PT ;  /* 0x0000750090007a0c */ /* 0x000fe20003f86270 */
[----:B------:R-:W-:Y:S01]  /*3000*/  IMAD.IADD R121, R22, 0x1, R18 ;  /* 0x0000000116797824 */ /* 0x000fe200078e0212 */
[----:B------:R-:W-:Y:S01]  /*3010*/  LOP3.LUT R213, R213, 0xfffffff7, RZ, 0xc0, !PT ;  /* 0xfffffff7d5d57812 */ /* 0x000fe200078ec0ff */
[----:B------:R-:W-:Y:S01]  /*3020*/  IMAD.SHL.U32 R26, R145, 0x40, RZ ;  /* 0x00000040911a7824 */ /* 0x000fe200078e00ff */
[----:B------:R-:W-:Y:S01]  /*3030*/  ISETP.GE.AND P6, PT, R228, c[0x0][0x1d4], PT ;  /* 0x00007500e4007a0c */ /* 0x000fe20003fc6270 */
[----:B-1----:R-:W-:Y:S01]  /*3040*/  IMAD.WIDE.U32 R2, R25, c[0x0][0x240], R140 ;  /* 0x0000900019027a25 */ /* 0x002fe200078e008c */
[----:B------:R-:W-:-:S02]  /*3050*/  ISETP.GE.AND P5, PT, R229, c[0x0][0x1d4], PT ;  /* 0x00007500e5007a0c */ /* 0x000fc40003fa6270 */
[----:B------:R-:W-:Y:S01]  /*3060*/  @P1 LOP3.LUT R213, R213, 0x8, RZ, 0xfc, !PT ;  /* 0x00000008d5d51812 */ /* 0x000fe200078efcff */
[----:B------:R-:W-:Y:S01]  /*3070*/  IMAD R3, R25, c[0x0][0x244], R3 ;  /* 0x0000910019037a24 */ /* 0x000fe200078e0203 */
[----:B------:R-:W-:Y:S01]  /*3080*/  MOV R129, 0x5 ;  /* 0x0000000500817802 */ /* 0x000fe20000000f00 */
[----:B------:R-:W-:Y:S01]  /*3090*/  IMAD.MOV.U32 R128, RZ, RZ, c[0x0][0x280] ;  /* 0x0000a000ff807624 */ /* 0x000fe200078e00ff */
[----:B------:R-:W-:Y:S01]  /*30a0*/  LOP3.LUT R213, R213, 0xfffffffb, RZ, 0xc0, !PT ;  /* 0xfffffffbd5d57812 */ /* 0x000fe200078ec0ff */
[----:B------:R-:W-:Y:S01]  /*30b0*/  IMAD.WIDE.U32 R2, R11, c[0x0][0x248], R2 ;  /* 0x000092000b027a25 */ /* 0x000fe200078e0002 */
[----:B------:R-:W-:Y:S02]  /*30c0*/  SHF.L.U64.HI R133, R133, R129, c[0x0][0x23c] ;  /* 0x00008f0085857619 */ /* 0x000fe40000010281 */
[----:B------:R-:W-:Y:S01]  /*30d0*/  @P4 LOP3.LUT R213, R213, 0x4, RZ, 0xfc, !PT ;  /* 0x00000004d5d54812 */ /* 0x000fe200078efcff */
[----:B------:R-:W-:Y:S01]  /*30e0*/  IMAD.IADD R3, R3, 0x1, R0 ;  /* 0x0000000103037824 */ /* 0x000fe200078e0200 */
[----:B------:R-:W-:Y:S01]  /*30f0*/  SHF.R.S32.HI R143, RZ, 0x1f, R142 ;  /* 0x0000001fff8f7819 */ /* 0x000fe2000001148e */
[----:B------:R-:W-:Y:S01]  /*3100*/  IMAD R0, R103, c[0x0][0x238], RZ ;  /* 0x00008e0067007a24 */ /* 0x000fe200078e02ff */
[----:B------:R-:W-:Y:S01]  /*3110*/  LOP3.LUT R213, R213, 0xfffffffd, RZ, 0xc0, !PT ;  /* 0xfffffffdd5d57812 */ /* 0x000fe200078ec0ff */
[----:B------:R-:W-:Y:S01]  /*3120*/  IMAD.WIDE.U32 R106, R102, c[0x0][0x238], R2 ;  /* 0x00008e00666a7a25 */ /* 0x000fe200078e0002 */
[----:B------:R-:W-:-:S02]  /*3130*/  SHF.R.S32.HI R3, RZ, 0x1f, R37 ;  /* 0x0000001fff037819 */ /* 0x000fc40000011425 */
[----:B------:R-:W-:Y:S01]  /*3140*/  @P6 LOP3.LUT R213, R213, 0x2, RZ, 0xfc, !PT ;  /* 0x00000002d5d56812 */ /* 0x000fe200078efcff */
[----:B------:R-:W-:Y:S01]  /*3150*/  IMAD R5, R102, c[0x0][0x23c], R0 ;  /* 0x00008f0066057a24 */ /* 0x000fe200078e0200 */
[----:B------:R-:W-:Y:S01]  /*3160*/  IADD3 R0, -R145, R6, RZ ;  /* 0x0000000691007210 */ /* 0x000fe20007ffe1ff */
[----:B------:R-:W-:Y:S01]  /*3170*/  IMAD R2, R132, R37, RZ ;  /* 0x0000002584027224 */ /* 0x000fe200078e02ff */
[----:B------:R-:W-:Y:S01]  /*3180*/  LOP3.LUT R26, R26, 0x1c0, RZ, 0xc0, !PT ;  /* 0x000001c01a1a7812 */ /* 0x000fe200078ec0ff */
[----:B------:R-:W-:Y:S01]  /*3190*/  IMAD.IADD R105, R107, 0x1, R5 ;  /* 0x000000016b697824 */ /* 0x000fe200078e0205 */
[C---:B------:R-:W-:Y:S01]  /*31a0*/  ISETP.GE.AND P0, PT, R0.reuse, 0x1, PT ;  /* 0x000000010000780c */ /* 0x040fe20003f06270 */
[----:B------:R-:W-:Y:S01]  /*31b0*/  IMAD.MOV.U32 R104, RZ, RZ, R106 ;  /* 0x000000ffff687224 */ /* 0x000fe200078e006a */
[----:B------:R-:W-:Y:S01]  /*31c0*/  ISETP.GT.AND P3, PT, R0, 0x20, PT ;  /* 0x000000200000780c */ /* 0x000fe20003f64270 */
[-C--:B------:R-:W-:Y:S01]  /*31d0*/  IMAD R2, R3, R122.reuse, R2 ;  /* 0x0000007a03027224 */ /* 0x080fe200078e0202 */
[----:B------:R-:W-:Y:S01]  /*31e0*/  IADD3 R27, R145, 0x20, RZ ;  /* 0x00000020911b7810 */ /* 0x000fe20007ffe0ff */
[----:B------:R-:W-:Y:S01]  /*31f0*/  IMAD.WIDE.U32 R8, R37, R122, R104 ;  /* 0x0000007a25087225 */ /* 0x000fe200078e0068 */
[----:B------:R-:W-:-:S02]  /*3200*/  MOV R71, c[0x0][0x27c] ;  /* 0x00009f0000477a02 */ /* 0x000fc40000000f00 */
[----:B------:R-:W-:Y:S01]  /*3210*/  SHF.L.U32 R27, R27, 0x6, RZ ;  /* 0x000000061b1b7819 */ /* 0x000fe200000006ff */
[----:B------:R-:W-:Y:S01]  /*3220*/  IMAD R0, R10, c[0x0][0x268], RZ ;  /* 0x00009a000a007a24 */ /* 0x000fe200078e02ff */
[----:B------:R-:W-:Y:S01]  /*3230*/  IADD3 R5, R9, R2, RZ ;  /* 0x0000000209057210 */ /* 0x000fe20007ffe0ff */
[----:B------:R-:W-:Y:S01]  /*3240*/  IMAD R6, R16, c[0x0][0x280], RZ ;  /* 0x0000a00010067a24 */ /* 0x000fe200078e02ff */
[----:B------:R-:W-:Y:S01]  /*3250*/  LOP3.LUT R27, R27, 0x1c0, RZ, 0xc0, !PT ;  /* 0x000001c01b1b7812 */ /* 0x000fe200078ec0ff */
[----:B------:R-:W-:Y:S01]  /*3260*/  IMAD R94, R11, c[0x0][0x26c], R0 ;  /* 0x00009b000b5e7a24 */ /* 0x000fe200078e0200 */
[----:B------:R-:W-:Y:S01]  /*3270*/  @P0 LEA R2, P1, R8, c[0x0][0x220], 0x1 ;  /* 0x0000880008020a11 */ /* 0x000fe200078208ff */
[----:B------:R-:W-:Y:S01]  /*3280*/  IMAD R0, R16, c[0x0][0x290], RZ ;  /* 0x0000a40010007a24 */ /* 0x000fe200078e02ff */
[----:B------:R-:W-:Y:S01]  /*3290*/  SHF.R.U32.HI R136, RZ, 0x3, R27 ;  /* 0x00000003ff887819 */ /* 0x000fe2000001161b */
[----:B------:R-:W-:Y:S01]  /*32a0*/  IMAD.WIDE.U32 R18, R145, c[0x0][0x290], R142 ;  /* 0x0000a40091127a25 */ /* 0x000fe200078e008e */
[----:B------:R-:W-:-:S02]  /*32b0*/  @P0 LEA.HI.X R3, R8, c[0x0][0x224], R5, 0x1, P1 ;  /* 0x0000890008030a11 */ /* 0x000fc400008f0c05 */
[----:B------:R-:W-:Y:S01]  /*32c0*/  LOP3.LUT P1, RZ, R213, 0x8, RZ, 0xc0, !PT ;  /* 0x00000008d5ff7812 */ /* 0x000fe2000782c0ff */
[----:B------:R-:W-:Y:S01]  /*32d0*/  IMAD R0, R145, c[0x0][0x294], R0 ;  /* 0x0000a50091007a24 */ /* 0x000fe200078e0200 */
[----:B------:R-:W-:Y:S01]  /*32e0*/  LOP3.LUT R213, R213, 0xfffffffe, RZ, 0xc0, !PT ;  /* 0xfffffffed5d57812 */ /* 0x000fe200078ec0ff */
[C---:B------:R-:W-:Y:S02]  /*32f0*/  IMAD R6, R145.reuse, c[0x0][0x284], R6 ;  /* 0x0000a10091067a24 */ /* 0x040fe400078e0206 */
[----:B------:R-:W-:Y:S01]  /*3300*/  IMAD.WIDE.U32 R20, R145, c[0x0][0x280], R142 ;  /* 0x0000a00091147a25 */ /* 0x000fe200078e008e */
[----:B------:R-:W-:-:S03]  /*3310*/  @P5 LOP3.LUT R213, R213, 0x1, RZ, 0xfc, !PT ;  /* 0x00000001d5d55812 */ /* 0x000fc600078efcff */
[----:B------:R-:W-:-:S04]  /*3320*/  IMAD.WIDE.U32 R16, R145, c[0x0][0x280], R140 ;  /* 0x0000a00091107a25 */ /* 0x000fc800078e008c */
[----:B------:R-:W-:Y:S01]  /*3330*/  @!PT LDS RZ, [RZ] ;  /* 0x00000000fffff984 */ /* 0x000fe20000000800 */
[----:B------:R-:W-:Y:S01]  /*3340*/  @!PT LDS RZ, [RZ] ;  /* 0x00000000fffff984 */ /* 0x000fe20000000800 */
[----:B------:R-:W-:Y:S01]  /*3350*/  @!PT LDS RZ, [RZ] ;  /* 0x00000000fffff984 */ /* 0x000fe20000000800 */
[----:B------:R1:W-:Y:S01]  /*3360*/  @P0 LDGSTS.E.BYPASS.LTC128B.128 [R223+0xa080], [R2.64], !P1 ;  /* 0x0a08000002df0fae */ /* 0x0003e2000c901d4a */
[----:B------:R-:W-:Y:S01]  /*3370*/  ISETP.GE.AND P1, PT, R140, c[0x0][0x27c], PT ;  /* 0x00009f008c007a0c */ /* 0x000fe20003f26270 */
[----:B------:R-:W-:Y:S02]  /*3380*/  IMAD.IADD R19, R19, 0x1, R0 ;  /* 0x0000000113137824 */ /* 0x000fe400078e0200 */
[----:B------:R1:W-:Y:S01]  /*3390*/  @P0 LDGSTS.E.BYPASS.LTC128B.128 [R223+0xb880], [R2.64+0x80], !P4 ;  /* 0x0b88008002df0fae */ /* 0x0003e2000e101d4a */
[----:B------:R-:W-:Y:S02]  /*33a0*/  IMAD.IADD R21, R21, 0x1, R6 ;  /* 0x0000000115157824 */ /* 0x000fe400078e0206 */
[----:B------:R-:W-:Y:S01]  /*33b0*/  IMAD.IADD R17, R6, 0x1, R17 ;  /* 0x0000000106117824 */ /* 0x000fe200078e0211 */
[----:B------:R1:W-:Y:S01]  /*33c0*/  @P0 LDGSTS.E.BYPASS.LTC128B.128 [R223+0xd080], [R2.64+0x100], !P6 ;  /* 0x0d08010002df0fae */ /* 0x0003e2000f101d4a */
[----:B------:R-:W-:Y:S01]  /*33d0*/  SHF.R.S32.HI R6, RZ, 0x1f, R13 ;  /* 0x0000001fff067819 */ /* 0x000fe2000001140d */
[----:B------:R-:W-:-:S02]  /*33e0*/  IMAD.WIDE.U32 R92, R13, c[0x0][0x280], R20 ;  /* 0x0000a0000d5c7a25 */ /* 0x000fc400078e0014 */
[----:B------:R1:W-:Y:S01]  /*33f0*/  @P0 LDGSTS.E.BYPASS.LTC128B.128 [R223+0xe880], [R2.64+0x180], !P5 ;  /* 0x0e88018002df0fae */ /* 0x0003e2000e901d4a */
[----:B------:R-:W-:Y:S01]  /*3400*/  @P3 IADD3 R9, P0, R137, R8, RZ ;  /* 0x0000000889093210 */ /* 0x000fe20007f1e0ff */
[----:B------:R-:W-:Y:S02]  /*3410*/  IMAD R23, R6, c[0x0][0x290], RZ ;  /* 0x0000a40006177a24 */ /* 0x000fe400078e02ff */
[----:B------:R-:W-:Y:S01]  /*3420*/  IMAD.WIDE.U32 R90, R13, c[0x0][0x290], R18 ;  /* 0x0000a4000d5a7a25 */ /* 0x000fe200078e0012 */
[----:B------:R-:W-:Y:S02]  /*3430*/  @P3 IADD3.X R5, R5, R133, RZ, P0, !PT ;  /* 0x0000008505053210 */ /* 0x000fe400007fe4ff */
[----:B------:R-:W-:Y:S01]  /*3440*/  @P3 LEA R8, P0, R9, c[0x0][0x220], 0x1 ;  /* 0x0000880009083a11 */ /* 0x000fe200078008ff */
[C---:B------:R-:W-:Y:S02]  /*3450*/  IMAD R23, R13.reuse, c[0x0][0x294], R23 ;  /* 0x0000a5000d177a24 */ /* 0x040fe400078e0217 */
[----:B------:R-:W-:Y:S01]  /*3460*/  IMAD.WIDE.U32 R88, R13, c[0x0][0x280], R16 ;  /* 0x0000a0000d587a25 */ /* 0x000fe200078e0010 */
[----:B------:R-:W-:-:S02]  /*3470*/  @P3 LEA.HI.X R9, R9, c[0x0][0x224], R5, 0x1, P0 ;  /* 0x0000890009093a11 */ /* 0x000fc400000f0c05 */
[----:B------:R-:W-:Y:S01]  /*3480*/  LOP3.LUT P0, RZ, R213, 0x8, RZ, 0xc0, !PT ;  /* 0x00000008d5ff7812 */ /* 0x000fe2000780c0ff */
[----:B------:R-:W-:Y:S02]  /*3490*/  IMAD.MOV.U32 R135, RZ, RZ, c[0x0][0x290] ;  /* 0x0000a400ff877624 */ /* 0x000fe400078e00ff */
[C---:B------:R-:W-:Y:S02]  /*34a0*/  IMAD R130, R124.reuse, c[0x0][0x284], RZ ;  /* 0x0000a1007c827a24 */ /* 0x040fe400078e02ff */
[C---:B------:R-:W-:Y:S02]  /*34b0*/  IMAD R131, R124.reuse, c[0x0][0x294], RZ ;  /* 0x0000a5007c837a24 */ /* 0x040fe400078e02ff */
[----:B------:R-:W-:-:S04]  /*34c0*/  IMAD.WIDE.U32 R126, R124, c[0x0][0x280], RZ ;  /* 0x0000a0007c7e7a25 */ /* 0x000fc800078e00ff */
[----:B------:R-:W-:Y:S02]  /*34d0*/  IMAD.WIDE.U32 R124, R124, c[0x0][0x290], RZ ;  /* 0x0000a4007c7c7a25 */ /* 0x000fe400078e00ff */
[----:B------:R3:W-:Y:S02]  /*34e0*/  @P3 LDGSTS.E.BYPASS.LTC128B.128 [R245+0xb080], [R8.64], !P0 ;  /* 0x0b08000008f53fae */ /* 0x0007e4000c101d4a */
[----:B-1----:R-:W-:Y:S01]  /*34f0*/  IMAD.WIDE.U32 R2, R25, c[0x0][0x260], R140 ;  /* 0x0000980019027a25 */ /* 0x002fe200078e008c */
[----:B------:R-:W-:Y:S01]  /*3500*/  IADD3 R131, R125, R131, RZ ;  /* 0x000000837d837210 */ /* 0x000fe20007ffe0ff */
[----:B------:R3:W-:Y:S02]  /*3510*/  @P3 LDGSTS.E.BYPASS.LTC128B.128 [R245+0xc880], [R8.64+0x80], !P4 ;  /* 0x0c88008008f53fae */ /* 0x0007e4000e101d4a */
[C---:B------:R-:W-:Y:S02]  /*3520*/  IMAD R3, R25.reuse, c[0x0][0x264], R3 ;  /* 0x0000990019037a24 */ /* 0x040fe400078e0203 */
[----:B------:R3:W-:Y:S01]  /*3530*/  @P3 LDGSTS.E.BYPASS.LTC128B.128 [R245+0xe080], [R8.64+0x100], !P6 ;  /* 0x0e08010008f53fae */ /* 0x0007e2000f101d4a */
[----:B------:R-:W-:-:S03]  /*3540*/  IMAD.WIDE.U32 R112, R25, c[0x0][0x1e8], RZ ;  /* 0x00007a0019707a25 */ /* 0x000fc600078e00ff */
[----:B------:R3:W-:Y:S01]  /*3550*/  @P3 LDGSTS.E.BYPASS.LTC128B.128 [R245+0xf880], [R8.64+0x180], !P5 ;  /* 0x0f88018008f53fae */ /* 0x0007e2000e901d4a */
[----:B------:R-:W-:Y:S01]  /*3560*/  IMAD.WIDE.U32 R84, R11, c[0x0][0x268], R2 ;  /* 0x00009a000b547a25 */ /* 0x000fe200078e0002 */
[----:B------:R-:W-:Y:S02]  /*3570*/  SEL R2, RZ, c[0x0][0x27c], !P1 ;  /* 0x00009f00ff027a07 */ /* 0x000fe40004800000 */
[----:B------:R-:W0:Y:S01]  /*3580*/  LDGDEPBAR ;  /* 0x00000000000079af */ /* 0x000e220000000000 */
[----:B------:R-:W-:Y:S01]  /*3590*/  WARPSYNC 0xffffffff ;  /* 0xffffffff00007948 */ /* 0x000fe20003800000 */
[----:B------:R-:W-:Y:S01]  /*35a0*/  IADD3 R2, R140, R2, RZ ;  /* 0x000000028c027210 */ /* 0x000fe20007ffe0ff */
[----:B------:R-:W-:-:S03]  /*35b0*/  IMAD.WIDE.U32 R110, R25, c[0x0][0x210], RZ ;  /* 0x00008400196e7a25 */ /* 0x000fc600078e00ff */
[----:B------:R-:W-:Y:S01]  /*35c0*/  SHF.R.S32.HI R22, RZ, 0x1f, R2 ;  /* 0x0000001fff167819 */ /* 0x000fe20000011402 */
[C---:B------:R-:W-:Y:S01]  /*35d0*/  IMAD.SHL.U32 R134, R128.reuse, 0x20, RZ ;  /* 0x0000002080867824 */ /* 0x040fe200078e00ff */
[-C--:B------:R-:W-:Y:S01]  /*35e0*/  SHF.L.U64.HI R128, R128, R129.reuse, c[0x0][0x284] ;  /* 0x0000a10080807619 */ /* 0x080fe20000010281 */
[----:B------:R-:W-:Y:S01]  /*35f0*/  IMAD.SHL.U32 R71, R71, 0x2, RZ ;  /* 0x0000000247477824 */ /* 0x000fe200078e00ff */
[----:B------:R-:W-:Y:S01]  /*3600*/  SHF.L.U64.HI R129, R135, R129, c[0x0][0x294] ;  /* 0x0000a50087817619 */ /* 0x000fe20000010281 */
[----:B------:R-:W-:Y:S01]  /*3610*/  IMAD.IADD R130, R127, 0x1, R130 ;  /* 0x000000017f827824 */ /* 0x000fe200078e0282 */
[----:B------:R-:W-:Y:S01]  /*3620*/  SHF.L.U32 R135, R135, 0x5, RZ ;  /* 0x0000000587877819 */ /* 0x000fe200000006ff */
[C---:B------:R-:W-:Y:S02]  /*3630*/  IMAD R120, R25.reuse, c[0x0][0x1ec], R113 ;  /* 0x00007b0019787a24 */ /* 0x040fe400078e0271 */
[----:B------:R-:W-:Y:S02]  /*3640*/  IMAD R119, R25, c[0x0][0x214], R111 ;  /* 0x0000850019777a24 */ /* 0x000fe400078e026f */
[----:B------:R-:W-:-:S02]  /*3650*/  IMAD.IADD R94, R85, 0x1, R94 ;  /* 0x00000001555e7824 */ /* 0x000fc400078e025e */
[----:B------:R-:W-:Y:S01]  /*3660*/  IMAD.IADD R99, R91, 0x1, R23 ;  /* 0x000000015b637824 */ /* 0x000fe200078e0217 */
[--C-:B--2---:R-:W-:Y:S01]  /*3670*/  @P2 SHF.R.S32.HI R11, RZ, 0x1f, R15.reuse ;  /* 0x0000001fff0b2819 */ /* 0x104fe2000001140f */
[----:B------:R-:W-:Y:S01]  /*3680*/  @P2 IMAD.MOV.U32 R10, RZ, RZ, R15 ;  /* 0x000000ffff0a2224 */ /* 0x000fe200078e000f */
[----:B------:R-:W-:Y:S01]  /*3690*/  @!P2 MOV R11, R14 ;  /* 0x0000000e000ba202 */ /* 0x000fe20000000f00 */
[----:B------:R-:W-:Y:S01]  /*36a0*/  @!P2 IMAD.MOV.U32 R10, RZ, RZ, R24 ;  /* 0x000000ffff0aa224 */ /* 0x000fe200078e0018 */
[----:B------:R-:W-:Y:S01]  /*36b0*/  BAR.SYNC.DEFER_BLOCKING 0x0 ;  /* 0x0000000000007b1d */ /* 0x000fe20000010000 */
[----:B------:R-:W-:Y:S01]  /*36c0*/  ISETP.GE.AND P2, PT, R144, c[0x0][0x27c], PT ;  /* 0x00009f0090007a0c */ /* 0x000fe20003f46270 */
[----:B------:R-:W-:Y:S01]  /*36d0*/  IMAD.WIDE.U32 R14, R145, c[0x0][0x290], R140 ;  /* 0x0000a400910e7a25 */ /* 0x000fe200078e008c */
[----:B------:R-:W-:Y:S02]  /*36e0*/  LEA.HI R24, R22, R2, RZ, 0x6 ;  /* 0x0000000216187211 */ /* 0x000fe400078f30ff */
[----:B------:R-:W-:Y:S01]  /*36f0*/  SEL R3, RZ, c[0x0][0x27c], !P2 ;  /* 0x00009f00ff037a07 */ /* 0x000fe20005000000 */
[----:B------:R-:W-:-:S02]  /*3700*/  IMAD.IADD R15, R0, 0x1, R15 ;  /* 0x00000001000f7824 */ /* 0x000fc400078e020f */
[----:B------:R-:W-:-:S04]  /*3710*/  IMAD.WIDE.U32 R108, R10, c[0x0][0x2b0], RZ ;  /* 0x0000ac000a6c7a25 */ /* 0x000fc800078e00ff */
[----:B------:R-:W-:Y:S01]  /*3720*/  IMAD.IADD R0, R144, 0x1, R3 ;  /* 0x0000000190007824 */ /* 0x000fe200078e0203 */
[----:B------:R-:W-:Y:S01]  /*3730*/  LEA.HI R3, R22, R2, RZ, 0x3 ;  /* 0x0000000216037211 */ /* 0x000fe200078f18ff */
[----:B------:R-:W-:Y:S02]  /*3740*/  IMAD R22, R6, c[0x0][0x280], RZ ;  /* 0x0000a00006167a24 */ /* 0x000fe400078e02ff */
[C---:B------:R-:W-:Y:S01]  /*3750*/  IMAD.WIDE.U32 R86, R13.reuse, c[0x0][0x290], R14 ;  /* 0x0000a4000d567a25 */ /* 0x040fe200078e000e */
[----:B------:R-:W-:Y:S02]  /*3760*/  SHF.R.S32.HI R5, RZ, 0x1f, R0 ;  /* 0x0000001fff057819 */ /* 0x000fe40000011400 */
[C---:B------:R-:W-:Y:S01]  /*3770*/  LOP3.LUT R6, R26.reuse, 0x38, R3, 0xf8, !PT ;  /* 0x000000381a067812 */ /* 0x040fe200078ef803 */
[----:B------:R-:W-:Y:S01]  /*3780*/  IMAD R22, R13, c[0x0][0x284], R22 ;  /* 0x0000a1000d167a24 */ /* 0x000fe200078e0216 */
[-C--:B------:R-:W-:Y:S01]  /*3790*/  LEA.HI R2, R5, R0.reuse, RZ, 0x3 ;  /* 0x0000000005027211 */ /* 0x080fe200078f18ff */
[----:B------:R-:W-:Y:S01]  /*37a0*/  IMAD.IADD R95, R23, 0x1, R87 ;  /* 0x00000001175f7824 */ /* 0x000fe200078e0257 */
[----:B------:R-:W-:Y:S01]  /*37b0*/  LEA.HI R0, R5, R0, RZ, 0x6 ;  /* 0x0000000005007211 */ /* 0x000fe200078f30ff */
[----:B------:R-:W-:Y:S01]  /*37c0*/  IMAD.IADD R100, R93, 0x1, R22 ;  /* 0x000000015d647824 */ /* 0x000fe200078e0216 */
[----:B------:R-:W-:Y:S01]  /*37d0*/  LOP3.LUT R13, R26, 0x38, R2, 0xf8, !PT ;  /* 0x000000381a0d7812 */ /* 0x000fe200078ef802 */
[----:B------:R-:W-:Y:S01]  /*37e0*/  IMAD.SHL.U32 R26, R145, 0x40, RZ ;  /* 0x00000040911a7824 */ /* 0x000fe200078e00ff */
[----:B------:R-:W-:-:S02]  /*37f0*/  SHF.R.S32.HI R5, RZ, 0x6, R24 ;  /* 0x00000006ff057819 */ /* 0x000fc40000011418 */
[----:B------:R-:W-:Y:S02]  /*3800*/  SHF.R.S32.HI R0, RZ, 0x6, R0 ;  /* 0x00000006ff007819 */ /* 0x000fe40000011400 */
[----:B------:R-:W-:Y:S01]  /*3810*/  LOP3.LUT R26, R26, 0x1c0, RZ, 0xc0, !PT ;  /* 0x000001c01a1a7812 */ /* 0x000fe200078ec0ff */
[----:B------:R-:W-:Y:S01]  /*3820*/  IMAD R19, R5, 0xc00, R7 ;  /* 0x00000c0005137824 */ /* 0x000fe200078e0207 */
[----:B------:R-:W-:Y:S01]  /*3830*/  LOP3.LUT R14, R27, 0x38, R3, 0xf8, !PT ;  /* 0x000000381b0e7812 */ /* 0x000fe200078ef803 */
[----:B------:R-:W-:Y:S01]  /*3840*/  IMAD R18, R5, 0xc00, R12 ;  /* 0x00000c0005127824 */ /* 0x000fe200078e020c */
[----:B------:R-:W-:Y:S01]  /*3850*/  SHF.R.U32.HI R26, RZ, 0x3, R26 ;  /* 0x00000003ff1a7819 */ /* 0x000fe2000001161a */
[C---:B------:R-:W-:Y:S01]  /*3860*/  IMAD R15, R0.reuse, 0xc00, R7 ;  /* 0x00000c00000f7824 */ /* 0x040fe200078e0207 */
[----:B------:R-:W-:Y:S01]  /*3870*/  LOP3.LUT R17, R27, 0x38, R2, 0xf8, !PT ;  /* 0x000000381b117812 */ /* 0x000fe200078ef802 */
[----:B------:R-:W-:Y:S01]  /*3880*/  IMAD R5, R0, 0xc00, R12 ;  /* 0x00000c0000057824 */ /* 0x000fe200078e020c */
[----:B------:R-:W-:-:S02]  /*3890*/  LOP3.LUT R16, R6, R26, RZ, 0x3c, !PT ;  /* 0x0000001a06107212 */ /* 0x000fc400078e3cff */
[----:B------:R-:W-:Y:S02]  /*38a0*/  LOP3.LUT R13, R13, R26, RZ, 0x3c, !PT ;  /* 0x0000001a0d0d7212 */ /* 0x000fe400078e3cff */
[-C--:B------:R-:W-:Y:S02]  /*38b0*/  LOP3.LUT R6, R14, R136.reuse, RZ, 0x3c, !PT ;  /* 0x000000880e067212 */ /* 0x080fe400078e3cff */
[----:B------:R-:W-:Y:S01]  /*38c0*/  SHF.R.S32.HI R68, RZ, 0x3, R2 ;  /* 0x00000003ff447819 */ /* 0x000fe20000011402 */
[----:B------:R-:W-:Y:S01]  /*38d0*/  IMAD.IADD R13, R15, 0x1, R13 ;  /* 0x000000010f0d7824 */ /* 0x000fe200078e020d */
[----:B------:R-:W-:Y:S01]  /*38e0*/  LOP3.LUT R80, R2, 0xfffffff8, RZ, 0xc0, !PT ;  /* 0xfffffff802507812 */ /* 0x000fe200078ec0ff */
[----:B------:R-:W-:Y:S01]  /*38f0*/  IMAD R2, R11, c[0x0][0x2b0], RZ ;  /* 0x0000ac000b027a24 */ /* 0x000fe200078e02ff */
[----:B------:R-:W-:Y:S01]  /*3900*/  LOP3.LUT R0, R17, R136, RZ, 0x3c, !PT ;  /* 0x0000008811007212 */ /* 0x000fe200078e3cff */
[----:B------:R-:W-:Y:S01]  /*3910*/  IMAD.IADD R6, R18, 0x1, R6 ;  /* 0x0000000112067824 */ /* 0x000fe200078e0206 */
[----:B------:R-:W-:Y:S01]  /*3920*/  IADD3 R16, R19, R16, RZ ;  /* 0x0000001013107210 */ /* 0x000fe20007ffe0ff */
[----:B------:R-:W-:Y:S01]  /*3930*/  IMAD R2, R10, c[0x0][0x2b4], R2 ;  /* 0x0000ad000a027a24 */ /* 0x000fe200078e0202 */
[----:B------:R-:W-:Y:S01]  /*3940*/  IADD3 R5, R5, R0, RZ ;  /* 0x0000000005057210 */ /* 0x000fe20007ffe0ff */
[----:B------:R-:W-:Y:S01]  /*3950*/  IMAD R0, R146, 0x20, R145 ;  /* 0x0000002092007824 */ /* 0x000fe200078e0291 */
[----:B------:R-:W-:Y:S01]  /*3960*/  LOP3.LUT R81, R3, 0xfffffff8, RZ, 0xc0, !PT ;  /* 0xfffffff803517812 */ /* 0x000fe200078ec0ff */
[----:B------:R-:W-:Y:S01]  /*3970*/  IMAD.SHL.U32 R117, R13, 0x2, RZ ;  /* 0x000000020d757824 */ /* 0x000fe200078e00ff */
[----:B------:R-:W-:Y:S01]  /*3980*/  SHF.R.S32.HI R69, RZ, 0x3, R3 ;  /* 0x00000003ff457819 */ /* 0x000fe20000011403 */
[----:B------:R-:W-:Y:S01]  /*3990*/  IMAD.SHL.U32 R116, R6, 0x2, RZ ;  /* 0x0000000206747824 */ /* 0x000fe200078e00ff */
[----:B------:R-:W-:Y:S01]  /*39a0*/  IADD3 R98, R22, R89, RZ ;  /* 0x0000005916627210 */ /* 0x000fe20007ffe0ff */
[----:B------:R-:W-:Y:S01]  /*39b0*/  IMAD.IADD R114, R109, 0x1, R2 ;  /* 0x000000016d727824 */ /* 0x000fe200078e0202 */
[----:B------:R-:W-:-:S02]  /*39c0*/  SHF.R.S32.HI R97, RZ, 0x1f, R81 ;  /* 0x0000001fff617819 */ /* 0x000fc40000011451 */
[----:B------:R-:W-:Y:S02]  /*39d0*/  SHF.R.S32.HI R96, RZ, 0x1f, R80 ;  /* 0x0000001fff607819 */ /* 0x000fe40000011450 */
[----:B------:R-:W-:Y:S02]  /*39e0*/  SHF.L.U32 R118, R16, 0x1, RZ ;  /* 0x0000000110767819 */ /* 0x000fe400000006ff */
[----:B---3--:R-:W-:Y:S02]  /*39f0*/  SHF.L.U32 R115, R5, 0x1, RZ ;  /* 0x0000000105737819 */ /* 0x008fe400000006ff */
.L_x_2332:
[----:B------:R-:W-:Y:S01]  /*3a00*/  MOV R78, RZ ;  /* 0x000000ff004e7202 */ /* 0x000fe20000000f00 */
[----:B-12---:R-:W-:Y:S01]  /*3a10*/  IMAD.MOV.U32 R2, RZ, RZ, c[0x0][0x2b8] ;  /* 0x0000ae00ff027624 */ /* 0x006fe200078e00ff */
[----:B------:R-:W-:Y:S04]  /*3a20*/  DEPBAR.LE SB0, 0x0 ;  /* 0x000080000000791a */ /* 0x000fe80000000000 */
[----:B------:R-:W-:Y:S01]  /*3a30*/  ISETP.NE.AND P0, PT, R2, 0x1, PT ;  /* 0x000000010200780c */ /* 0x000fe20003f05270 */
[----:B------:R-:W-:Y:S01]  /*3a40*/  IMAD R2, R37, 0x30, R0 ;  /* 0x0000003025027824 */ /* 0x000fe200078e0200 */
[----:B------:R-:W-:Y:S01]  /*3a50*/  WARPSYNC 0xffffffff ;  /* 0xffffffff00007948 */ /* 0x000fe20003800000 */
[----:B------:R-:W-:Y:S02]  /*3a60*/  BSSY B2, `(.L_x_2292) ;  /* 0x000054e000027945 */ /* 0x000fe40003800000 */
[----:B------:R-:W-:Y:S04]  /*3a70*/  IMAD.IADD R5, R121, 0x1, R2 ;  /* 0x0000000179057824 */ /* 0x000fe800078e0202 */
[----:B---3--:R-:W-:Y:S04]  /*3a80*/  IMAD.MOV.U32 R3, RZ, RZ, R5 ;  /* 0x000000ffff037224 */ /* 0x008fe800078e0005 */
[----:B------:R-:W-:Y:S05]  /*3a90*/  @P0 IMAD.HI.U32 R6, R5, c[0x0][0x2bc], RZ ;  /* 0x0000af0005060a27 */ /* 0x000fea00078e00ff */
        /* <DEDUP_REMOVED lines=68> */
[C---:B------:R-:W-:Y:S02]  /*3ee0*/  LEA R8, P0, R3.reuse, c[0x0][0x288], 0x1 ;  /* 0x0000a20003087a11 */ /* 0x040fe400078008ff */
[C---:B------:R-:W-:Y:S02]  /*3ef0*/  IADD3 R5, R142.reuse, 0x20, RZ ;  /* 0x000000208e057810 */ /* 0x040fe40007ffe0ff */
[----:B------:R-:W-:Y:S02]  /*3f00*/  LEA.HI.X R9, R3, c[0x0][0x28c], R6, 0x1, P0 ;  /* 0x0000a30003097a11 */ /* 0x000fe400000f0c06 */
[C---:B------:R-:W-:Y:S01]  /*3f10*/  ISETP.GE.AND P0, PT, R142.reuse, c[0x0][0x27c], PT ;  /* 0x00009f008e007a0c */ /* 0x040fe20003f06270 */
[----:B------:R-:W-:Y:S11]  /*3f20*/  CS2R R2, SRZ ;  /* 0x0000000000027805 */ /* 0x000ff6000001ff00 */
[----:B------:R-:W-:Y:S01]  /*3f30*/  @!UPT UIADD3 URZ, URZ, URZ, URZ ;  /* 0x0000003f3f3ff290 */ /* 0x000fe2000fffe03f */
[----:B------:R1:W5:Y:S04]  /*3f40*/  @!P0 LDG.E.64 R2, [R10.64] ;  /* 0x0000000a0a028981 */ /* 0x000368000c1e1b00 */
[----:B------:R1:W5:Y:S01]  /*3f50*/  @!P0 LDG.E.64 R38, [R8.64] ;  /* 0x0000000a08268981 */ /* 0x000362000c1e1b00 */
[----:B------:R-:W-:Y:S02]  /*3f60*/  ISETP.GE.AND P0, PT, R5, c[0x0][0x27c], PT ;  /* 0x00009f0005007a0c */ /* 0x000fe40003f06270 */
[C---:B------:R-:W-:Y:S11]  /*3f70*/  IADD3 R5, R142.reuse, 0x40, RZ ;  /* 0x000000408e057810 */ /* 0x040ff60007ffe0ff */
[----:B------:R1:W5:Y:S04]  /*3f80*/  @!P0 LDG.E.64 R14, [R10.64+0x40] ;  /* 0x0000400a0a0e8981 */ /* 0x000368000c1e1b00 */
[----:B------:R1:W5:Y:S01]  /*3f90*/  @!P0 LDG.E.64 R42, [R8.64+0x40] ;  /* 0x0000400a082a8981 */ /* 0x000362000c1e1b00 */
[----:B------:R-:W-:Y:S02]  /*3fa0*/  ISETP.GE.AND P0, PT, R5, c[0x0][0x27c], PT ;  /* 0x00009f0005007a0c */ /* 0x000fe40003f06270 */
[----:B------:R-:W-:Y:S11]  /*3fb0*/  IADD3 R5, R142, 0x60, RZ ;  /* 0x000000608e057810 */ /* 0x000ff60007ffe0ff */
[----:B------:R1:W5:Y:S04]  /*3fc0*/  @!P0 LDG.E.64 R16, [R10.64+0x80] ;  /* 0x0000800a0a108981 */ /* 0x000368000c1e1b00 */
[----:B------:R1:W5:Y:S01]  /*3fd0*/  @!P0 LDG.E.64 R44, [R8.64+0x80] ;  /* 0x0000800a082c8981 */ /* 0x000362000c1e1b00 */
[----:B------:R-:W-:Y:S11]  /*3fe0*/  ISETP.GE.AND P0, PT, R5, c[0x0][0x27c], PT ;  /* 0x00009f0005007a0c */ /* 0x000ff60003f06270 */
[----:B------:R-:W-:Y:S02]  /*3ff0*/  @!UPT UIADD3 URZ, URZ, URZ, URZ ;  /* 0x0000003f3f3ff290 */ /* 0x000fe4000fffe03f */
[----:B------:R1:W5:Y:S04]  /*4000*/  @!P0 LDG.E.64 R18, [R10.64+0xc0] ;  /* 0x0000c00a0a128981 */ /* 0x000368000c1e1b00 */
[----:B------:R1:W5:Y:S02]  /*4010*/  @!P0 LDG.E.64 R46, [R8.64+0xc0] ;  /* 0x0000c00a082e8981 */ /* 0x000364000c1e1b00 */
.L_x_2296:
[----:B------:R-:W-:Y:S05]  /*4020*/  BSYNC B0 ;  /* 0x0000000000007941 */ /* 0x000fea0003800000 */
.L_x_2295:
        /* <DEDUP_REMOVED lines=50> */
[----:B------:R-:W-:Y:S02]  /*4350*/  LEA R8, P0, R6, c[0x0][0x288], 0x1 ;  /* 0x0000a20006087a11 */ /* 0x000fe400078008ff */
[----:B------:R-:W-:Y:S02]  /*4360*/  IADD3 R5, R142, 0x20, RZ ;  /* 0x000000208e057810 */ /* 0x000fe40007ffe0ff */
[----:B------:R-:W-:Y:S02]  /*4370*/  LEA.HI.X R9, R6, c[0x0][0x28c], R9, 0x1, P0 ;  /* 0x0000a30006097a11 */ /* 0x000fe400000f0c09 */
[C---:B------:R-:W-:Y:S11]  /*4380*/  ISETP.GE.AND P0, PT, R142.reuse, c[0x0][0x27c], PT ;  /* 0x00009f008e007a0c */ /* 0x040ff60003f06270 */
[----:B------:R-:W-:Y:S02]  /*4390*/  @!UPT UIADD3 URZ, URZ, URZ, URZ ;  /* 0x0000003f3f3ff290 */ /* 0x000fe4000fffe03f */
        /* <DEDUP_REMOVED lines=14> */
.L_x_2298:
[----:B------:R-:W-:Y:S05]  /*4480*/  BSYNC B0 ;  /* 0x0000000000007941 */ /* 0x000fea0003800000 */
.L_x_2297:
[----:B-----5:R-:W-:Y:S01]  /*4490*/  IMAD.MOV.U32 R6, RZ, RZ, R28 ;  /* 0x000000ffff067224 */ /* 0x020fe200078e001c */
[----:B------:R2:W3:Y:S01]  /*44a0*/  SHFL.IDX PT, R66, R75, RZ, 0x181f ;  /* 0x00181fff4b427589 */ /* 0x0004e200000e0000 */
[----:B------:R-:W-:Y:S01]  /*44b0*/  IMAD.MOV.U32 R5, RZ, RZ, R29 ;  /* 0x000000ffff057224 */ /* 0x000fe200078e001d */
[----:B------:R-:W-:Y:S01]  /*44c0*/  BSSY B1, `(.L_x_2299) ;  /* 0x0000106000017945 */ /* 0x000fe20003800000 */
[----:B-1----:R-:W-:Y:S02]  /*44d0*/  IMAD.MOV.U32 R8, RZ, RZ, R26 ;  /* 0x000000ffff087224 */ /* 0x002fe400078e001a */
[----:B------:R-:W-:Y:S01]  /*44e0*/  IMAD.MOV.U32 R9, RZ, RZ, R24 ;  /* 0x000000ffff097224 */ /* 0x000fe200078e0018 */
[----:B------:R-:W-:Y:S02]  /*44f0*/  PRMT R35, R5, 0x5410, R6 ;  /* 0x0000541005237816 */ /* 0x000fe40000000006 */
[----:B------:R-:W-:Y:S01]  /*4500*/  MOV R5, R27 ;  /* 0x0000001b00057202 */ /* 0x000fe20000000f00 */
[----:B------:R2:W1:Y:S01]  /*4510*/  SHFL.IDX PT, R63, R76, RZ, 0x181f ;  /* 0x00181fff4c3f7589 */ /* 0x00046200000e0000 */
[----:B------:R-:W-:Y:S02]  /*4520*/  MOV R6, R20 ;  /* 0x0000001400067202 */ /* 0x000fe40000000f00 */
[----:B------:R-:W-:Y:S01]  /*4530*/  PRMT R34, R5, 0x5410, R8 ;  /* 0x0000541005227816 */ /* 0x000fe20000000008 */
[----:B------:R-:W-:Y:S02]  /*4540*/  IMAD.MOV.U32 R8, RZ, RZ, R25 ;  /* 0x000000ffff087224 */ /* 0x000fe400078e0019 */
        /* <DEDUP_REMOVED lines=16> */
[----:B-123--:R-:W-:Y:S01]  /*4650*/  ISETP.GE.AND P0, PT, R140, c[0x0][0x1d4], PT ;  /* 0x000075008c007a0c */ /* 0x00efe20003f06270 */
[----:B------:R-:W-:Y:S01]  /*4660*/  @!UPT UIADD3 URZ, URZ, URZ, URZ ;  /* 0x0000003f3f3ff290 */ /* 0x000fe2000fffe03f */
[----:B------:R-:W-:Y:S11]  /*4670*/  BSSY B0, `(.L_x_2301) ;  /* 0x0000038000007945 */ /* 0x000ff60003800000 */
[----:B------:R-:W-:-:S05]  /*4680*/  @P0 BRA `(.L_x_2302) ;  /* 0x0000036000000947 */ /* 0x000fca0003800000 */
[C---:B------:R-:W-:Y:S01]  /*4690*/  LEA R64, P0, R140.reuse, R63, 0x1 ;  /* 0x0000003f8c407211 */ /* 0x040fe200078008ff */
[----:B------:R-:W1:Y:S03]  /*46a0*/  LDS.128 R8, [R223+0xa080] ;  /* 0x00a08000df087984 */ /* 0x000e660000000c00 */
        /* <DEDUP_REMOVED lines=8> */
[----:B------:R-:W-:Y:S01]  /*4730*/  @!P0 PRMT R13, R22, 0x5432, R13 ;  /* 0x00005432160d8816 */ /* 0x000fe2000000000d */
[----:B------:R-:W-:Y:S01]  /*4740*/  @!P0 IMAD.U32 R5, R3, 0x10000, RZ ;  /* 0x0001000003058824 */ /* 0x000fe200078e00ff */
[----:B------:R-:W-:Y:S01]  /*4750*/  @!P0 SHF.R.U32.HI R41, RZ, 0x10, R39 ;  /* 0x00000010ff298819 */ /* 0x000fe20000011627 */
[C---:B------:R-:W-:Y:S01]  /*4760*/  @!P0 IMAD.U32 R36, R38.reuse, 0x10000, RZ ;  /* 0x0001000026248824 */ /* 0x040fe200078e00ff */
[----:B------:R-:W-:Y:S02]  /*4770*/  @!P0 LOP3.LUT R38, R38, 0xffff0000, RZ, 0xc0, !PT ;  /* 0xffff000026268812 */ /* 0x000fe400078ec0ff */
[----:B------:R-:W-:Y:S01]  /*4780*/  @!P0 PRMT R41, R40, 0x5410, R41 ;  /* 0x0000541028298816 */ /* 0x000fe20000000029 */
        /* <DEDUP_REMOVED lines=8> */
[----:B------:R-:W-:Y:S01]  /*4810*/  @!P0 SHF.L.U32 R36, R9, 0x10, RZ ;  /* 0x0000001009248819 */ /* 0x000fe200000006ff */
[----:B------:R-:W-:Y:S01]  /*4820*/  @!P0 FMUL.FTZ R40, R6, R38 ;  /* 0x0000002606288220 */ /* 0x000fe20000410000 */
[----:B------:R-:W-:Y:S01]  /*4830*/  @!P0 LOP3.LUT R22, R3, 0xffff0000, RZ, 0xc0, !PT ;  /* 0xffff000003168812 */ /* 0x000fe200078ec0ff */
[C---:B------:R-:W-:Y:S01]  /*4840*/  @!P0 IMAD.U32 R39, R41.reuse, 0x10000, RZ ;  /* 0x0001000029278824 */ /* 0x040fe200078e00ff */
[----:B------:R-:W-:Y:S02]  /*4850*/  @!P0 F2FP.BF16.PACK_AB R2, R2, R73 ;  /* 0x000000490202823e */ /* 0x000fe400000010ff */
[----:B------:R-:W-:Y:S01]  /*4860*/  @!P0 LOP3.LUT R41, R41, 0xffff0000, RZ, 0xc0, !PT ;  /* 0xffff000029298812 */ /* 0x000fe200078ec0ff */
[-C--:B------:R-:W-:Y:S01]  /*4870*/  @!P0 FMUL.FTZ R3, R6, R22.reuse ;  /* 0x0000001606038220 */ /* 0x080fe20000410000 */
[----:B------:R-:W-:Y:S01]  /*4880*/  @!P0 LOP3.LUT R6, R11, 0xffff0000, RZ, 0xc0, !PT ;  /* 0xffff00000b068812 */ /* 0x000fe200078ec0ff */
[----:B------:R-:W-:Y:S01]  /*4890*/  @!P0 FFMA.FTZ R72, R36, R22, -R40 ;  /* 0x0000001624488223 */ /* 0x000fe20000010828 */
[----:B------:R-:W-:Y:S01]  /*48a0*/  @!P0 SHF.L.U32 R40, R10, 0x10, RZ ;  /* 0x000000100a288819 */ /* 0x000fe200000006ff */
[C---:B------:R-:W-:Y:S01]  /*48b0*/  @!P0 IMAD.U32 R22, R13.reuse, 0x10000, RZ ;  /* 0x000100000d168824 */ /* 0x040fe200078e00ff */
[----:B------:R-:W-:Y:S01]  /*48c0*/  @!P0 LOP3.LUT R13, R13, 0xffff0000, RZ, 0xc0, !PT ;  /* 0xffff00000d0d8812 */ /* 0x000fe200078ec0ff */
[C---:B------:R-:W-:Y:S02]  /*48d0*/  @!P0 FMUL.FTZ R67, R5.reuse, R39 ;  /* 0x0000002705438220 */ /* 0x040fe40000410000 */
[-C--:B------:R-:W-:Y:S02]  /*48e0*/  @!P0 FMUL.FTZ R5, R5, R22.reuse ;  /* 0x0000001605058220 */ /* 0x080fe40000410000 */
[----:B------:R-:W-:Y:S02]  /*48f0*/  @!P0 FFMA.FTZ R70, R40, R22, -R67 ;  /* 0x0000001628468223 */ /* 0x000fe40000010843 */
[----:B------:R-:W-:Y:S02]  /*4900*/  @!P0 IMAD.U32 R22, R11, 0x10000, RZ ;  /* 0x000100000b168824 */ /* 0x000fe400078e00ff */
[C---:B------:R-:W-:Y:S02]  /*4910*/  @!P0 FMUL.FTZ R67, R6.reuse, R41 ;  /* 0x0000002906438220 */ /* 0x040fe40000410000 */
[-C--:B------:R-:W-:Y:S02]  /*4920*/  @!P0 FMUL.FTZ R6, R6, R13.reuse ;  /* 0x0000000d06068220 */ /* 0x080fe40000410000 */
[----:B------:R-:W-:Y:S02]  /*4930*/  @!P0 FFMA.FTZ R3, R38, R36, R3 ;  /* 0x0000002426038223 */ /* 0x000fe40000010003 */
[----:B------:R-:W-:Y:S02]  /*4940*/  @!P0 FFMA.FTZ R5, R39, R40, R5 ;  /* 0x0000002827058223 */ /* 0x000fe40000010005 */
        /* <DEDUP_REMOVED lines=10> */
.L_x_2302:
[----:B------:R-:W-:Y:S05]  /*49f0*/  BSYNC B0 ;  /* 0x0000000000007941 */ /* 0x000fea0003800000 */
.L_x_2301:
[----:B------:R-:W-:Y:S01]  /*4a00*/  ISETP.GE.AND P0, PT, R144, c[0x0][0x1d4], PT ;  /* 0x0000750090007a0c */ /* 0x000fe20003f06270 */
[----:B------:R-:W-:Y:S01]  /*4a10*/  @!UPT UIADD3 URZ, URZ, URZ, URZ ;  /* 0x0000003f3f3ff290 */ /* 0x000fe2000fffe03f */
[----:B------:R-:W-:Y:S11]  /*4a20*/  BSSY B0, `(.L_x_2303) ;  /* 0x0000039000007945 */ /* 0x000ff60003800000 */
[----:B------:R-:W-:-:S05]  /*4a30*/  @P0 BRA `(.L_x_2304) ;  /* 0x0000037000000947 */ /* 0x000fca0003800000 */
[----:B------:R-:W-:Y:S01]  /*4a40*/  LEA R40, P0, R238, R63, 0x1 ;  /* 0x0000003fee287211 */ /* 0x000fe200078008ff */
[----:B-1----:R-:W1:Y:S01]  /*4a50*/  LDS.128 R8, [R223+0xb880] ;  /* 0x00b88000df087984 */ /* 0x002e620000000c00 */
[----:B------:R-:W-:Y:S02]  /*4a60*/  IADD3 R2, R142, 0x20, RZ ;  /* 0x000000208e027810 */ /* 0x000fe40007ffe0ff */
        /* <DEDUP_REMOVED lines=8> */
[----:B------:R-:W-:Y:S01]  /*4af0*/  @!P0 IMAD.U32 R15, R5, 0x10000, RZ ;  /* 0x00010000050f8824 */ /* 0x000fe200078e00ff */
[----:B------:R-:W-:Y:S01]  /*4b00*/  @!P0 SHF.R.U32.HI R38, RZ, 0x10, R43 ;  /* 0x00000010ff268819 */ /* 0x000fe2000001162b */
[C---:B------:R-:W-:Y:S01]  /*4b10*/  @!P0 IMAD.U32 R6, R2.reuse, 0x10000, RZ ;  /* 0x0001000002068824 */ /* 0x040fe200078e00ff */
[----:B------:R-:W-:Y:S02]  /*4b20*/  @!P0 PRMT R14, R23, 0x5410, R14 ;  /* 0x00005410170e8816 */ /* 0x000fe4000000000e */
[----:B------:R-:W-:Y:S02]  /*4b30*/  @!P0 LOP3.LUT R23, R5, 0xffff0000, RZ, 0xc0, !PT ;  /* 0xffff000005178812 */ /* 0x000fe400078ec0ff */
[----:B------:R-:W-:Y:S02]  /*4b40*/  @!P0 LOP3.LUT R5, R2, 0xffff0000, RZ, 0xc0, !PT ;  /* 0xffff000002058812 */ /* 0x000fe400078ec0ff */
[----:B------:R-:W-:Y:S01]  /*4b50*/  @!P0 PRMT R38, R56, 0x5432, R38 ;  /* 0x0000543238268816 */ /* 0x000fe20000000026 */
[C---:B-1----:R-:W-:Y:S01]  /*4b60*/  @!P0 IMAD.U32 R22, R8.reuse, 0x10000, RZ ;  /* 0x0001000008168824 */ /* 0x042fe200078e00ff */
[----:B------:R-:W-:Y:S01]  /*4b70*/  @!P0 LOP3.LUT R3, R8, 0xffff0000, RZ, 0xc0, !PT ;  /* 0xffff000008038812 */ /* 0x000fe200078ec0ff */
[C---:B------:R-:W-:Y:S01]  /*4b80*/  @!P0 IMAD.U32 R36, R9.reuse, 0x10000, RZ ;  /* 0x0001000009248824 */ /* 0x040fe200078e00ff */
[----:B------:R-:W-:Y:S03]  /*4b90*/  @!P0 LOP3.LUT R13, R9, 0xffff0000, RZ, 0xc0, !PT ;  /* 0xffff0000090d8812 */ /* 0x000fe600078ec0ff */
[----:B------:R-:W-:Y:S02]  /*4ba0*/  @!P0 FMUL.FTZ R2, R3, R6 ;  /* 0x0000000603028220 */ /* 0x000fe40000410000 */
[----:B------:R-:W-:Y:S02]  /*4bb0*/  @!P0 FMUL.FTZ R42, R13, R23 ;  /* 0x000000170d2a8220 */ /* 0x000fe40000410000 */
[----:B------:R-:W-:Y:S02]  /*4bc0*/  @!P0 FMUL.FTZ R39, R3, R15 ;  /* 0x0000000f03278220 */ /* 0x000fe40000410000 */
[----:B------:R-:W-:Y:S01]  /*4bd0*/  @!P0 FFMA.FTZ R2, R15, R22, R2 ;  /* 0x000000160f028223 */ /* 0x000fe20000010002 */
[----:B------:R-:W-:Y:S01]  /*4be0*/  @!P0 SHF.L.U32 R15, R38, 0x10, RZ ;  /* 0x00000010260f8819 */ /* 0x000fe200000006ff */
[-C--:B------:R-:W-:Y:S01]  /*4bf0*/  @!P0 FMUL.FTZ R3, R13, R5.reuse ;  /* 0x000000050d038220 */ /* 0x080fe20000410000 */
[C---:B------:R-:W-:Y:S01]  /*4c00*/  @!P0 LOP3.LUT R13, R11.reuse, 0xffff0000, RZ, 0xc0, !PT ;  /* 0xffff00000b0d8812 */ /* 0x040fe200078ec0ff */
[----:B------:R-:W-:Y:S01]  /*4c10*/  @!P0 FFMA.FTZ R56, R36, R5, -R42 ;  /* 0x0000000524388223 */ /* 0x000fe2000001082a */
[----:B------:R-:W-:Y:S01]  /*4c20*/  @!P0 LOP3.LUT R5, R10, 0xffff0000, RZ, 0xc0, !PT ;  /* 0xffff00000a058812 */ /* 0x000fe200078ec0ff */
[----:B------:R-:W-:Y:S01]  /*4c30*/  @!P0 FFMA.FTZ R64, R22, R6, -R39 ;  /* 0x0000000616408223 */ /* 0x000fe20000010827 */
[----:B------:R-:W-:Y:S01]  /*4c40*/  @!P0 SHF.L.U32 R39, R11, 0x10, RZ ;  /* 0x000000100b278819 */ /* 0x000fe200000006ff */
[----:B------:R-:W-:Y:S01]  /*4c50*/  @!P0 IMAD.U32 R6, R14, 0x10000, RZ ;  /* 0x000100000e068824 */ /* 0x000fe200078e00ff */
[----:B------:R-:W-:Y:S01]  /*4c60*/  @!P0 LOP3.LUT R38, R38, 0xffff0000, RZ, 0xc0, !PT ;  /* 0xffff000026268812 */ /* 0x000fe200078ec0ff */
[----:B------:R-:W-:Y:S01]  /*4c70*/  @!P0 IMAD.U32 R22, R10, 0x10000, RZ ;  /* 0x000100000a168824 */ /* 0x000fe200078e00ff */
[----:B------:R-:W-:Y:S01]  /*4c80*/  @!P0 LOP3.LUT R14, R14, 0xffff0000, RZ, 0xc0, !PT ;  /* 0xffff00000e0e8812 */ /* 0x000fe200078ec0ff */
[C---:B------:R-:W-:Y:S01]  /*4c90*/  @!P0 FMUL.FTZ R42, R5.reuse, R15 ;  /* 0x0000000f052a8220 */ /* 0x040fe20000410000 */
[----:B------:R-:W-:Y:S01]  /*4ca0*/  @!P0 F2FP.BF16.PACK_AB R2, R2, R64 ;  /* 0x000000400202823e */ /* 0x000fe200000010ff */
[----:B------:R-:W-:Y:S02]  /*4cb0*/  @!P0 FMUL.FTZ R5, R5, R6 ;  /* 0x0000000605058220 */ /* 0x000fe40000410000 */
[C---:B------:R-:W-:Y:S02]  /*4cc0*/  @!P0 FMUL.FTZ R43, R13.reuse, R38 ;  /* 0x000000260d2b8220 */ /* 0x040fe40000410000 */
[----:B------:R-:W-:Y:S02]  /*4cd0*/  @!P0 FFMA.FTZ R42, R22, R6, -R42 ;  /* 0x00000006162a8223 */ /* 0x000fe4000001082a */
[----:B------:R-:W-:Y:S02]  /*4ce0*/  @!P0 FMUL.FTZ R6, R13, R14 ;  /* 0x0000000e0d068220 */ /* 0x000fe40000410000 */
[----:B------:R-:W-:Y:S02]  /*4cf0*/  @!P0 FFMA.FTZ R3, R23, R36, R3 ;  /* 0x0000002417038223 */ /* 0x000fe40000010003 */
[----:B------:R-:W-:Y:S02]  /*4d00*/  @!P0 FFMA.FTZ R5, R15, R22, R5 ;  /* 0x000000160f058223 */ /* 0x000fe40000010005 */
[----:B------:R-:W-:Y:S01]  /*4d10*/  @!P0 FFMA.FTZ R43, R39, R14, -R43 ;  /* 0x0000000e272b8223 */ /* 0x000fe2000001082b */
[----:B------:R-:W-:Y:S01]  /*4d20*/  @!P0 F2FP.BF16.PACK_AB R3, R3, R56 ;  /* 0x000000380303823e */ /* 0x000fe200000010ff */
[----:B------:R-:W-:Y:S01]  /*4d30*/  @!P0 FFMA.FTZ R6, R38, R39, R6 ;  /* 0x0000002726068223 */ /* 0x000fe20000010006 */
[----:B------:R-:W-:Y:S01]  /*4d40*/  @!P0 F2FP.BF16.PACK_AB R5, R5, R42 ;  /* 0x0000002a0505823e */ /* 0x000fe200000010ff */
[----:B------:R-:W-:Y:S02]  /*4d50*/  @!P0 IMAD.MOV.U32 R8, RZ, RZ, R2 ;  /* 0x000000ffff088224 */ /* 0x000fe400078e0002 */
[----:B------:R-:W-:Y:S01]  /*4d60*/  @!P0 IMAD.MOV.U32 R9, RZ, RZ, R3 ;  /* 0x000000ffff098224 */ /* 0x000fe200078e0003 */
[----:B------:R-:W-:Y:S02]  /*4d70*/  @!P0 F2FP.BF16.PACK_AB R6, R6, R43 ;  /* 0x0000002b0606823e */ /* 0x000fe400000010ff */
[----:B------:R-:W-:Y:S03]  /*4d80*/  @!P0 MOV R10, R5 ;  /* 0x00000005000a8202 */ /* 0x000fe60000000f00 */
[----:B------:R-:W-:Y:S05]  /*4d90*/  @!P0 IMAD.MOV.U32 R11, RZ, RZ, R6 ;  /* 0x000000ffff0b8224 */ /* 0x000fea00078e0006 */
[----:B------:R1:W-:Y:S02]  /*4da0*/  ST.E.128 [R40.64], R8 ;  /* 0x0000000828007985 */ /* 0x0003e4000c101d0a */
.L_x_2304:
[----:B------:R-:W-:Y:S05]  /*4db0*/  BSYNC B0 ;  /* 0x0000000000007941 */ /* 0x000fea0003800000 */
.L_x_2303:
        /* <DEDUP_REMOVED lines=15> */
[----:B------:R-:W-:Y:S01]  /*4eb0*/  @!P0 PRMT R14, R30, 0x5410, R3 ;  /* 0x000054101e0e8816 */ /* 0x000fe20000000003 */
[C---:B------:R-:W-:Y:S01]  /*4ec0*/  @!P0 IMAD.U32 R15, R17.reuse, 0x10000, RZ ;  /* 0x00010000110f8824 */ /* 0x040fe200078e00ff */
[----:B------:R-:W-:Y:S01]  /*4ed0*/  @!P0 LOP3.LUT R17, R17, 0xffff0000, RZ, 0xc0, !PT ;  /* 0xffff000011118812 */ /* 0x000fe200078ec0ff */
[C---:B------:R-:W-:Y:S01]  /*4ee0*/  @!P0 IMAD.U32 R6, R2.reuse, 0x10000, RZ ;  /* 0x0001000002068824 */ /* 0x040fe200078e00ff */
[----:B------:R-:W-:Y:S02]  /*4ef0*/  @!P0 SHF.R.U32.HI R23, RZ, 0x10, R45 ;  /* 0x00000010ff178819 */ /* 0x000fe4000001162d */
        /* <DEDUP_REMOVED lines=23> */
[-C--:B------:R-:W-:Y:S02]  /*5070*/  @!P0 FMUL.FTZ R5, R5, R6.reuse ;  /* 0x0000000605058220 */ /* 0x080fe40000410000 */
        /* <DEDUP_REMOVED lines=15> */
.L_x_2306:
[----:B------:R-:W-:Y:S05]  /*5170*/  BSYNC B0 ;  /* 0x0000000000007941 */ /* 0x000fea0003800000 */
.L_x_2305:
[----:B------:R-:W-:Y:S11]  /*5180*/  ISETP.GE.AND P0, PT, R229, c[0x0][0x1d4], PT ;  /* 0x00007500e5007a0c */ /* 0x000ff60003f06270 */
[----:B------:R-:W-:Y:S02]  /*5190*/  @!UPT UIADD3 URZ, URZ, URZ, URZ ;  /* 0x0000003f3f3ff290 */ /* 0x000fe4000fffe03f */
[----:B------:R-:W-:-:S05]  /*51a0*/  @P0 BRA `(.L_x_2300) ;  /* 0x0000037000000947 */ /* 0x000fca0003800000 */
[C---:B-1----:R-:W-:Y:S01]  /*51b0*/  LEA R38, P0, R229.reuse, R63, 0x1 ;  /* 0x0000003fe5267211 */ /* 0x042fe200078008ff */
[----:B------:R-:W1:Y:S01]  /*51c0*/  LDS.128 R8, [R223+0xe880] ;  /* 0x00e88000df087984 */ /* 0x000e620000000c00 */
[----:B------:R-:W-:Y:S02]  /*51d0*/  IADD3 R2, R142, 0x60, RZ ;  /* 0x000000608e027810 */ /* 0x000fe40007ffe0ff */
[----:B------:R-:W-:Y:S02]  /*51e0*/  LEA.HI.X R39, R229, R66, R249, 0x1, P0 ;  /* 0x00000042e5277211 */ /* 0x000fe400000f0cf9 */
[----:B------:R-:W-:Y:S11]  /*51f0*/  ISETP.GE.AND P0, PT, R2, c[0x0][0x27c], PT ;  /* 0x00009f0002007a0c */ /* 0x000ff60003f06270 */
[----:B------:R-:W-:Y:S02]  /*5200*/  @!UPT UIADD3 URZ, URZ, URZ, URZ ;  /* 0x0000003f3f3ff290 */ /* 0x000fe4000fffe03f */
[----:B------:R-:W-:Y:S02]  /*5210*/  @!P0 SHF.R.U64 R17, R46, 0x10, R47 ;  /* 0x000000102e118819 */ /* 0x000fe4000000122f */
[----:B------:R-:W-:Y:S02]  /*5220*/  @!P0 SHF.R.U64 R2, R18, 0x10, R19 ;  /* 0x0000001012028819 */ /* 0x000fe40000001213 */
[----:B------:R-:W-:Y:S02]  /*5230*/  @!P0 PRMT R17, R58, 0x5410, R17 ;  /* 0x000054103a118816 */ /* 0x000fe40000000011 */
[----:B------:R-:W-:Y:S02]  /*5240*/  @!P0 SHF.R.U32.HI R3, RZ, 0x10, R19 ;  /* 0x00000010ff038819 */ /* 0x000fe40000011613 */
[----:B------:R-:W-:Y:S01]  /*5250*/  @!P0 PRMT R2, R31, 0x5432, R2 ;  /* 0x000054321f028816 */ /* 0x000fe20000000002 */
[----:B------:R-:W-:Y:S01]  /*5260*/  @!P0 IMAD.U32 R15, R17, 0x10000, RZ ;  /* 0x00010000110f8824 */ /* 0x000fe200078e00ff */
[----:B------:R-:W-:Y:S02]  /*5270*/  @!P0 PRMT R14, R31, 0x5410, R3 ;  /* 0x000054101f0e8816 */ /* 0x000fe40000000003 */
[----:B------:R-:W-:Y:S01]  /*5280*/  @!P0 SHF.R.U32.HI R5, RZ, 0x10, R47 ;  /* 0x00000010ff058819 */ /* 0x000fe2000001162f */
[----:B------:R-:W-:Y:S01]  /*5290*/  @!P0 IMAD.U32 R6, R2, 0x10000, RZ ;  /* 0x0001000002068824 */ /* 0x000fe200078e00ff */
[----:B------:R-:W-:Y:S02]  /*52a0*/  @!P0 LOP3.LUT R17, R17, 0xffff0000, RZ, 0xc0, !PT ;  /* 0xffff000011118812 */ /* 0x000fe400078ec0ff */
[----:B------:R-:W-:Y:S02]  /*52b0*/  @!P0 PRMT R19, R58, 0x5432, R5 ;  /* 0x000054323a138816 */ /* 0x000fe40000000005 */
[----:B------:R-:W-:Y:S01]  /*52c0*/  @!P0 LOP3.LUT R5, R2, 0xffff0000, RZ, 0xc0, !PT ;  /* 0xffff000002058812 */ /* 0x000fe200078ec0ff */
        /* <DEDUP_REMOVED lines=37> */
.L_x_2300:
[----:B-123--:R-:W-:Y:S05]  /*5520*/  BSYNC B1 ;  /* 0x0000000000017941 */ /* 0x00efea0003800000 */
.L_x_2299:
[----:B------:R1:W2:Y:S04]  /*5530*/  SHFL.IDX PT, R38, R75, 0x1, 0x181f ;  /* 0x00381f004b267f89 */ /* 0x0002a800000e0000 */
[----:B------:R1:W3:Y:S01]  /*5540*/  SHFL.IDX PT, R36, R76, 0x1, 0x181f ;  /* 0x00381f004c247f89 */ /* 0x0002e200000e0000 */
[----:B------:R-:W-:-:S05]  /*5550*/  @P5 BRA `(.L_x_2307) ;  /* 0x000039e000005947 */ /* 0x000fca0003800000 */
[----:B------:R-:W-:Y:S01]  /*5560*/  ISETP.GE.AND P0, PT, R140, c[0x0][0x1d4], PT ;  /* 0x000075008c007a0c */ /* 0x000fe20003f06270 */
[----:B------:R-:W-:Y:S01]  /*5570*/  @!UPT UIADD3 URZ, URZ, URZ, URZ ;  /* 0x0000003f3f3ff290 */ /* 0x000fe2000fffe03f */
[----:B------:R-:W-:Y:S11]  /*5580*/  BSSY B0, `(.L_x_2308) ;  /* 0x0000038000007945 */ /* 0x000ff60003800000 */
[----:B------:R-:W-:-:S05]  /*5590*/  @P0 BRA `(.L_x_2309) ;  /* 0x0000036000000947 */ /* 0x000fca0003800000 */
[C---:B---3--:R-:W-:Y:S01]  /*55a0*/  LEA R22, P0, R140.reuse, R36, 0x1 ;  /* 0x000000248c167211 */ /* 0x048fe200078008ff */
[----:B------:R-:W3:Y:S03]  /*55b0*/  LDS.128 R8, [R223+0xb080] ;  /* 0x00b08000df087984 */ /* 0x000ee60000000c00 */
[----:B--2---:R-:W-:Y:S02]  /*55c0*/  LEA.HI.X R23, R140, R38, R141, 0x1, P0 ;  /* 0x000000268c177211 */ /* 0x004fe400000f0c8d */
        /* <DEDUP_REMOVED lines=8> */
[----:B------:R-:W-:Y:S01]  /*5650*/  @!P0 SHF.R.U32.HI R19, RZ, 0x10, R49 ;  /* 0x00000010ff138819 */ /* 0x000fe20000011631 */
[C---:B------:R-:W-:Y:S01]  /*5660*/  @!P0 IMAD.U32 R14, R2.reuse, 0x10000, RZ ;  /* 0x00010000020e8824 */ /* 0x040fe200078e00ff */
[----:B------:R-:W-:Y:S02]  /*5670*/  @!P0 LOP3.LUT R17, R17, 0xffff0000, RZ, 0xc0, !PT ;  /* 0xffff000011118812 */ /* 0x000fe400078ec0ff */
[----:B------:R-:W-:Y:S02]  /*5680*/  @!P0 LOP3.LUT R6, R2, 0xffff0000, RZ, 0xc0, !PT ;  /* 0xffff000002068812 */ /* 0x000fe400078ec0ff */
[----:B------:R-:W-:Y:S02]  /*5690*/  @!P0 PRMT R13, R32, 0x5410, R13 ;  /* 0x00005410200d8816 */ /* 0x000fe4000000000d */
[----:B------:R-:W-:Y:S01]  /*56a0*/  @!P0 PRMT R19, R59, 0x5432, R19 ;  /* 0x000054323b138816 */ /* 0x000fe20000000013 */
[C---:B---3--:R-:W-:Y:S01]  /*56b0*/  @!P0 IMAD.U32 R16, R8.reuse, 0x10000, RZ ;  /* 0x0001000008108824 */ /* 0x048fe200078e00ff */
        /* <DEDUP_REMOVED lines=16> */
[----:B------:R-:W-:Y:S01]  /*57c0*/  @!P0 IMAD.U32 R16, R10, 0x10000, RZ ;  /* 0x000100000a108824 */ /* 0x000fe200078e00ff */
[----:B------:R-:W-:Y:S01]  /*57d0*/  @!P0 F2FP.BF16.PACK_AB R2, R2, R32 ;  /* 0x000000200202823e */ /* 0x000fe200000010ff */
        /* <DEDUP_REMOVED lines=9> */
[----:B------:R-:W-:Y:S02]  /*5870*/  @!P0 FFMA.FTZ R30, R20, R13, -R30 ;  /* 0x0000000d141e8223 */ /* 0x000fe4000001081e */
        /* <DEDUP_REMOVED lines=8> */
.L_x_2309:
[----:B------:R-:W-:Y:S05]  /*5900*/  BSYNC B0 ;  /* 0x0000000000007941 */ /* 0x000fea0003800000 */
.L_x_2308:
[----:B------:R-:W-:Y:S01]  /*5910*/  ISETP.GE.AND P0, PT, R144, c[0x0][0x1d4], PT ;  /* 0x0000750090007a0c */ /* 0x000fe20003f06270 */
[----:B------:R-:W-:Y:S01]  /*5920*/  @!UPT UIADD3 URZ, URZ, URZ, URZ ;  /* 0x0000003f3f3ff290 */ /* 0x000fe2000fffe03f */
[----:B------:R-:W-:Y:S11]  /*5930*/  BSSY B0, `(.L_x_2310) ;  /* 0x0000039000007945 */ /* 0x000ff60003800000 */
[----:B------:R-:W-:-:S05]  /*5940*/  @P0 BRA `(.L_x_2311) ;  /* 0x0000037000000947 */ /* 0x000fca0003800000 */
[----:B--23--:R-:W-:Y:S01]  /*5950*/  LEA R22, P0, R238, R36, 0x1 ;  /* 0x00000024ee167211 */ /* 0x00cfe200078008ff */
[----:B------:R-:W2:Y:S01]  /*5960*/  LDS.128 R8, [R223+0xc880] ;  /* 0x00c88000df087984 */ /* 0x000ea20000000c00 */
        /* <DEDUP_REMOVED lines=11> */
[----:B------:R-:W-:Y:S01]  /*5a20*/  @!P0 LOP3.LUT R17, R17, 0xffff0000, RZ, 0xc0, !PT ;  /* 0xffff000011118812 */ /* 0x000fe200078ec0ff */
[C---:B------:R-:W-:Y:S01]  /*5a30*/  @!P0 IMAD.U32 R6, R2.reuse, 0x10000, RZ ;  /* 0x0001000002068824 */ /* 0x040fe200078e00ff */
[----:B------:R-:W-:Y:S02]  /*5a40*/  @!P0 SHF.R.U32.HI R19, RZ, 0x10, R51 ;  /* 0x00000010ff138819 */ /* 0x000fe40000011633 */
[----:B------:R-:W-:Y:S02]  /*5a50*/  @!P0 LOP3.LUT R5, R2, 0xffff0000, RZ, 0xc0, !PT ;  /* 0xffff000002058812 */ /* 0x000fe400078ec0ff */
[----:B------:R-:W-:Y:S01]  /*5a60*/  @!P0 PRMT R19, R60, 0x5432, R19 ;  /* 0x000054323c138816 */ /* 0x000fe20000000013 */
[C---:B--2---:R-:W-:Y:S01]  /*5a70*/  @!P0 IMAD.U32 R16, R8.reuse, 0x10000, RZ ;  /* 0x0001000008108824 */ /* 0x044fe200078e00ff */
        /* <DEDUP_REMOVED lines=36> */
.L_x_2311:
[----:B------:R-:W-:Y:S05]  /*5cc0*/  BSYNC B0 ;  /* 0x0000000000007941 */ /* 0x000fea0003800000 */
.L_x_2310:
        /* <DEDUP_REMOVED lines=14> */
[C---:B------:R-:W-:Y:S01]  /*5db0*/  @!P0 PRMT R2, R34.reuse, 0x5432, R2 ;  /* 0x0000543222028816 */ /* 0x040fe20000000002 */
[C---:B------:R-:W-:Y:S01]  /*5dc0*/  @!P0 IMAD.U32 R15, R17.reuse, 0x10000, RZ ;  /* 0x00010000110f8824 */ /* 0x040fe200078e00ff */
        /* <DEDUP_REMOVED lines=43> */
.L_x_2313:
[----:B------:R-:W-:Y:S05]  /*6080*/  BSYNC B0 ;  /* 0x0000000000007941 */ /* 0x000fea0003800000 */
.L_x_2312:
[----:B------:R-:W-:Y:S11]  /*6090*/  ISETP.GE.AND P0, PT, R229, c[0x0][0x1d4], PT ;  /* 0x00007500e5007a0c */ /* 0x000ff60003f06270 */
[----:B------:R-:W-:Y:S02]  /*60a0*/  @!UPT UIADD3 URZ, URZ, URZ, URZ ;  /* 0x0000003f3f3ff290 */ /* 0x000fe4000fffe03f */
[----:B------:R-:W-:-:S05]  /*60b0*/  @P0 BRA `(.L_x_2307) ;  /* 0x00002e8000000947 */ /* 0x000fca0003800000 */
[C---:B---3--:R-:W-:Y:S01]  /*60c0*/  LEA R24, P0, R229.reuse, R36, 0x1 ;  /* 0x00000024e5187211 */ /* 0x048fe200078008ff */
[----:B--2---:R-:W2:Y:S01]  /*60d0*/  LDS.128 R8, [R223+0xf880] ;  /* 0x00f88000df087984 */ /* 0x004ea20000000c00 */
        /* <DEDUP_REMOVED lines=52> */
[----:B------:R2:W-:Y:S01]  /*6420*/  ST.E.128 [R24.64], R8 ;  /* 0x0000000818007985 */ /* 0x0005e2000c101d0a */
[----:B------:R-:W-:-:S05]  /*6430*/  BRA `(.L_x_2307) ;  /* 0x00002b0000007947 */ /* 0x000fca0003800000 */
.L_x_2294:
        /* <DEDUP_REMOVED lines=36> */
.L_x_2315:
[----:B------:R-:W-:Y:S05]  /*6680*/  BSYNC B0 ;  /* 0x0000000000007941 */ /* 0x000fea0003800000 */
.L_x_2314:
[----:B------:R-:W-:Y:S01]  /*6690*/  IADD3 R16, R145, 0x20, RZ ;  /* 0x0000002091107810 */ /* 0x000fe20007ffe0ff */
[----:B-----5:R-:W-:Y:S01]  /*66a0*/  IMAD.MOV.U32 R6, RZ, RZ, R22 ;  /* 0x000000ffff067224 */ /* 0x020fe200078e0016 */
[----:B------:R-:W-:Y:S01]  /*66b0*/  BSSY B0, `(.L_x_2316) ;  /* 0x000003b000007945 */ /* 0x000fe20003800000 */
[----:B------:R-:W-:Y:S01]  /*66c0*/  IMAD.MOV.U32 R5, RZ, RZ, R23 ;  /* 0x000000ffff057224 */ /* 0x000fe200078e0017 */
[----:B------:R-:W-:Y:S01]  /*66d0*/  ISETP.GE.AND P5, PT, R16, R77, PT ;  /* 0x0000004d1000720c */ /* 0x000fe20003fa6270 */
[----:B-1----:R-:W-:Y:S01]  /*66e0*/  IMAD.MOV.U32 R3, RZ, RZ, R20 ;  /* 0x000000ffff037224 */ /* 0x002fe200078e0014 */
        /* <DEDUP_REMOVED lines=55> */
.L_x_2317:
[----:B------:R-:W-:Y:S05]  /*6a60*/  BSYNC B0 ;  /* 0x0000000000007941 */ /* 0x000fea0003800000 */
.L_x_2316:
[----:B------:R-:W-:Y:S01]  /*6a70*/  IADD3 R70, -R71, c[0x0][0x1d4], RZ ;  /* 0x0000750047467a10 */ /* 0x000fe20007ffe1ff */
[----:B-----5:R-:W-:Y:S01]  /*6a80*/  IMAD.MOV.U32 R6, RZ, RZ, R30 ;  /* 0x000000ffff067224 */ /* 0x020fe200078e001e */
[----:B------:R2:W3:Y:S01]  /*6a90*/  SHFL.IDX PT, R73, R75, RZ, 0x181f ;  /* 0x00181fff4b497589 */ /* 0x0004e200000e0000 */
[----:B------:R-:W-:Y:S01]  /*6aa0*/  IMAD.MOV.U32 R5, RZ, RZ, R31 ;  /* 0x000000ffff057224 */ /* 0x000fe200078e001f */
[----:B------:R-:W-:Y:S01]  /*6ab0*/  BSSY B1, `(.L_x_2318) ;  /* 0x0000113000017945 */ /* 0x000fe20003800000 */
[----:B-1----:R-:W-:Y:S02]  /*6ac0*/  IMAD.MOV.U32 R3, RZ, RZ, R28 ;  /* 0x000000ffff037224 */ /* 0x002fe400078e001c */
[----:B------:R-:W-:Y:S01]  /*6ad0*/  IMAD.MOV.U32 R2, RZ, RZ, R29 ;  /* 0x000000ffff027224 */ /* 0x000fe200078e001d */
[----:B------:R-:W-:Y:S01]  /*6ae0*/  PRMT R36, R6, 0x5410, R5 ;  /* 0x0000541006247816 */ /* 0x000fe20000000005 */
[----:B------:R-:W-:Y:S01]  /*6af0*/  IMAD.MOV.U32 R5, RZ, RZ, R27 ;  /* 0x000000ffff057224 */ /* 0x000fe200078e001b */
[----:B------:R-:W-:Y:S01]  /*6b00*/  MOV R6, R26 ;  /* 0x0000001a00067202 */ /* 0x000fe20000000f00 */
[----:B------:R2:W1:Y:S01]  /*6b10*/  SHFL.IDX PT, R72, R76, RZ, 0x181f ;  /* 0x00181fff4c487589 */ /* 0x00046200000e0000 */
        /* <DEDUP_REMOVED lines=8> */
[----:B------:R-:W-:Y:S02]  /*6ba0*/  MOV R2, R57 ;  /* 0x0000003900027202 */ /* 0x000fe40000000f00 */
[----:B------:R-:W-:Y:S01]  /*6bb0*/  PRMT R67, R5, 0x7610, R67 ;  /* 0x0000761005437816 */ /* 0x000fe20000000043 */
[----:B------:R-:W-:Y:S01]  /*6bc0*/  IMAD.MOV.U32 R5, RZ, RZ, R55 ;  /* 0x000000ffff057224 */ /* 0x000fe200078e0037 */
[----:B------:R-:W-:Y:S01]  /*6bd0*/  PRMT R66, R3, 0x5410, R6 ;  /* 0x0000541003427816 */ /* 0x000fe20000000006 */
[----:B------:R-:W-:Y:S01]  /*6be0*/  IMAD.MOV.U32 R6, RZ, RZ, R54 ;  /* 0x000000ffff067224 */ /* 0x000fe200078e0036 */
[----:B------:R-:W-:Y:S01]  /*6bf0*/  PRMT R65, R65, 0x5410, R2 ;  /* 0x0000541041417816 */ /* 0x000fe20000000002 */
[----:B------:R-:W-:Y:S01]  /*6c00*/  IMAD.MOV.U32 R2, RZ, RZ, R53 ;  /* 0x000000ffff027224 */ /* 0x000fe200078e0035 */
[----:B------:R-:W-:Y:S02]  /*6c10*/  MOV R3, R52 ;  /* 0x0000003400037202 */ /* 0x000fe40000000f00 */
[----:B------:R-:W-:Y:S02]  /*6c20*/  PRMT R65, R6, 0x7610, R65 ;  /* 0x0000761006417816 */ /* 0x000fe40000000041 */
[----:B------:R-:W-:Y:S02]  /*6c30*/  PRMT R64, R2, 0x5410, R5 ;  /* 0x0000541002407816 */ /* 0x000fe40000000005 */
[----:B------:R-:W-:Y:S01]  /*6c40*/  PRMT R63, R63, 0x5410, R3 ;  /* 0x000054103f3f7816 */ /* 0x000fe20000000003 */
[----:B------:R-:W-:-:S05]  /*6c50*/  @P4 BRA `(.L_x_2319) ;  /* 0x00000f8000004947 */ /* 0x000fca0003800000 */
[----:B-123--:R-:W-:Y:S01]  /*6c60*/  ISETP.GE.AND P0, PT, R140, c[0x0][0x1d4], PT ;  /* 0x000075008c007a0c */ /* 0x00efe20003f06270 */
[C---:B------:R-:W-:Y:S01]  /*6c70*/  IMAD.SHL.U32 R138, R145.reuse, 0x40, RZ ;  /* 0x00000040918a7824 */ /* 0x040fe200078e00ff */
[----:B------:R-:W-:Y:S01]  /*6c80*/  BSSY B0, `(.L_x_2320) ;  /* 0x000007c000007945 */ /* 0x000fe20003800000 */
[----:B------:R-:W-:Y:S03]  /*6c90*/  IMAD.SHL.U32 R139, R145, 0x40, RZ ;  /* 0x00000040918b7824 */ /* 0x000fe600078e00ff */
[----:B------:R-:W-:Y:S02]  /*6ca0*/  LOP3.LUT R138, R138, 0x1c0, RZ, 0xc0, !PT ;  /* 0x000001c08a8a7812 */ /* 0x000fe400078ec0ff */
[----:B------:R-:W-:Y:S02]  /*6cb0*/  LOP3.LUT R139, R139, 0x1c0, RZ, 0xc0, !PT ;  /* 0x000001c08b8b7812 */ /* 0x000fe400078ec0ff */
[----:B------:R-:W-:Y:S03]  /*6cc0*/  SHF.R.U32.HI R138, RZ, 0x3, R138 ;  /* 0x00000003ff8a7819 */ /* 0x000fe6000001168a */
[----:B------:R-:W-:-:S05]  /*6cd0*/  @P0 BRA `(.L_x_2321) ;  /* 0x0000076000000947 */ /* 0x000fca0003800000 */
[----:B------:R-:W-:Y:S01]  /*6ce0*/  SEL R2, R71, R70, !P1 ;  /* 0x0000004647027207 */ /* 0x000fe20004800000 */
[----:B------:R-:W1:Y:S01]  /*6cf0*/  LDS.128 R44, [R118+0xa080] ;  /* 0x00a08000762c7984 */ /* 0x000e620000000c00 */
[----:B------:R-:W-:Y:S02]  /*6d00*/  ISETP.GE.AND P0, PT, R140, c[0x0][0x27c], PT ;  /* 0x00009f008c007a0c */ /* 0x000fe40003f06270 */
[----:B------:R-:W-:Y:S04]  /*6d10*/  SHF.R.S32.HI R3, RZ, 0x1f, R2 ;  /* 0x0000001fff037819 */ /* 0x000fe80000011402 */
[----:B------:R-:W-:Y:S04]  /*6d20*/  LEA.HI R2, R3, R2, RZ, 0x4 ;  /* 0x0000000203027211 */ /* 0x000fe800078f20ff */
[----:B------:R-:W-:Y:S03]  /*6d30*/  LEA.HI.SX32 R2, R2, R69, 0x1c ;  /* 0x0000004502027211 */ /* 0x000fe600078fe2ff */
[----:B------:R-:W-:Y:S02]  /*6d40*/  @!P0 SHF.R.U64 R5, R40, 0x10, R41 ;  /* 0x0000001028058819 */ /* 0x000fe40000001229 */
        /* <DEDUP_REMOVED lines=14> */
[----:B------:R-:W-:Y:S01]  /*6e30*/  @!P0 SHF.R.U32.HI R40, RZ, 0x10, R43 ;  /* 0x00000010ff288819 */ /* 0x000fe2000001162b */
[----:B------:R-:W-:Y:S01]  /*6e40*/  IMAD.SHL.U32 R16, R2, 0x2, RZ ;  /* 0x0000000202107824 */ /* 0x000fe200078e00ff */
[----:B------:R-:W-:Y:S01]  /*6e50*/  @!P0 SHF.R.U32.HI R2, RZ, 0x10, R9 ;  /* 0x00000010ff028819 */ /* 0x000fe20000011609 */
[----:B-1----:R-:W-:Y:S01]  /*6e60*/  @!P0 IMAD.U32 R6, R44, 0x10000, RZ ;  /* 0x000100002c068824 */ /* 0x002fe200078e00ff */
[C---:B------:R-:W-:Y:S02]  /*6e70*/  @!P0 PRMT R5, R13.reuse, 0x5432, R3 ;  /* 0x000054320d058816 */ /* 0x040fe40000000003 */
[----:B------:R-:W-:Y:S01]  /*6e80*/  @!P0 SHF.R.U32.HI R9, RZ, 0x10, R11 ;  /* 0x00000010ff098819 */ /* 0x000fe2000001160b */
[----:B------:R-:W-:Y:S01]  /*6e90*/  @!P0 IMAD.U32 R11, R38, 0x10000, RZ ;  /* 0x00010000260b8824 */ /* 0x000fe200078e00ff */
[----:B------:R-:W1:Y:S01]  /*6ea0*/  LDS.128 R16, [R16+0xa080] ;  /* 0x00a0800010107984 */ /* 0x000e620000000c00 */
[----:B------:R-:W-:Y:S02]  /*6eb0*/  @!P0 PRMT R8, R13, 0x5410, R2 ;  /* 0x000054100d088816 */ /* 0x000fe40000000002 */
[C---:B------:R-:W-:Y:S02]  /*6ec0*/  @!P0 SHF.L.U32 R3, R5.reuse, 0x10, RZ ;  /* 0x0000001005038819 */ /* 0x040fe400000006ff */
[----:B------:R-:W-:Y:S02]  /*6ed0*/  @!P0 LOP3.LUT R5, R5, 0xffff0000, RZ, 0xc0, !PT ;  /* 0xffff000005058812 */ /* 0x000fe400078ec0ff */
[----:B------:R-:W-:Y:S02]  /*6ee0*/  @!P0 PRMT R39, R60, 0x5410, R39 ;  /* 0x000054103c278816 */ /* 0x000fe40000000027 */
[----:B------:R-:W-:Y:S02]  /*6ef0*/  @!P0 PRMT R9, R14, 0x5432, R9 ;  /* 0x000054320e098816 */ /* 0x000fe40000000009 */
[----:B------:R-:W-:Y:S02]  /*6f00*/  @!P0 PRMT R41, R60, 0x5432, R41 ;  /* 0x000054323c298816 */ /* 0x000fe40000000029 */
[----:B------:R-:W-:Y:S01]  /*6f10*/  @!P0 PRMT R40, R61, 0x5410, R40 ;  /* 0x000054103d288816 */ /* 0x000fe20000000028 */
[----:B-1----:R-:W-:Y:S04]  /*6f20*/  @!P0 IMAD.U32 R2, R16, 0x10000, RZ ;  /* 0x0001000010028824 */ /* 0x002fe800078e00ff */
        /* <DEDUP_REMOVED lines=22> */
[----:B------:R-:W-:Y:S02]  /*7090*/  @!P0 LOP3.LUT R14, R45, 0xffff0000, RZ, 0xc0, !PT ;  /* 0xffff00002d0e8812 */ /* 0x000fe400078ec0ff */
[----:B------:R-:W-:Y:S01]  /*70a0*/  @!P0 F2FP.BF16.PACK_AB R11, R42, R43 ;  /* 0x0000002b2a0b823e */ /* 0x000fe200000010ff */
[C---:B------:R-:W-:Y:S02]  /*70b0*/  @!P0 FMUL.FTZ R39, R6.reuse, R13 ;  /* 0x0000000d06278220 */ /* 0x040fe40000410000 */
[-C--:B------:R-:W-:Y:S02]  /*70c0*/  @!P0 FMUL.FTZ R6, R6, R8.reuse ;  /* 0x0000000806068220 */ /* 0x080fe40000410000 */
[----:B------:R-:W-:Y:S02]  /*70d0*/  @!P0 FFMA.FTZ R39, R14, R8, -R39 ;  /* 0x000000080e278223 */ /* 0x000fe40000010827 */
[----:B------:R-:W-:Y:S02]  /*70e0*/  @!P0 IMAD.U32 R8, R18, 0x10000, RZ ;  /* 0x0001000012088824 */ /* 0x000fe400078e00ff */
[----:B------:R-:W-:Y:S01]  /*70f0*/  @!P0 IMAD.MOV.U32 R44, RZ, RZ, R11 ;  /* 0x000000ffff2c8224 */ /* 0x000fe200078e000b */
[----:B------:R-:W-:Y:S01]  /*7100*/  @!P0 F2FP.BF16.PACK_AB R39, R39, R38 ;  /* 0x000000262727823e */ /* 0x000fe200000010ff */
[----:B------:R-:W-:Y:S02]  /*7110*/  @!P0 IMAD.U32 R38, R41, 0x10000, RZ ;  /* 0x0001000029268824 */ /* 0x000fe400078e00ff */
[----:B------:R-:W-:Y:S02]  /*7120*/  @!P0 IMAD.U32 R11, R10, 0x10000, RZ ;  /* 0x000100000a0b8824 */ /* 0x000fe400078e00ff */
[----:B------:R-:W-:Y:S01]  /*7130*/  @!P0 IMAD.MOV.U32 R45, RZ, RZ, R39 ;  /* 0x000000ffff2d8224 */ /* 0x000fe200078e0027 */
[----:B------:R-:W-:Y:S01]  /*7140*/  @!P0 SHF.L.U32 R39, R46, 0x10, RZ ;  /* 0x000000102e278819 */ /* 0x000fe200000006ff */
[C---:B------:R-:W-:Y:S02]  /*7150*/  @!P0 FMUL.FTZ R42, R8.reuse, R38 ;  /* 0x00000026082a8220 */ /* 0x040fe40000410000 */
[----:B------:R-:W-:Y:S01]  /*7160*/  @!P0 FFMA.FTZ R6, R13, R14, R6 ;  /* 0x0000000e0d068223 */ /* 0x000fe20000010006 */
[----:B------:R-:W-:Y:S01]  /*7170*/  @!P0 SHF.L.U32 R14, R47, 0x10, RZ ;  /* 0x000000102f0e8819 */ /* 0x000fe200000006ff */
[-C--:B------:R-:W-:Y:S02]  /*7180*/  @!P0 FFMA.FTZ R42, R39, R11.reuse, -R42 ;  /* 0x0000000b272a8223 */ /* 0x080fe4000001082a */
[----:B------:R-:W-:Y:S01]  /*7190*/  @!P0 FMUL.FTZ R8, R8, R11 ;  /* 0x0000000b08088220 */ /* 0x000fe20000410000 */
[----:B------:R-:W-:Y:S01]  /*71a0*/  @!P0 F2FP.BF16.PACK_AB R11, R3, R2 ;  /* 0x00000002030b823e */ /* 0x000fe200000010ff */
[----:B------:R-:W-:Y:S01]  /*71b0*/  @!P0 IMAD.U32 R13, R40, 0x10000, RZ ;  /* 0x00010000280d8824 */ /* 0x000fe200078e00ff */
[----:B------:R-:W-:Y:S01]  /*71c0*/  @!P0 F2FP.BF16.PACK_AB R6, R6, R5 ;  /* 0x000000050606823e */ /* 0x000fe200000010ff */
[C---:B------:R-:W-:Y:S01]  /*71d0*/  @!P0 IMAD.U32 R3, R19.reuse, 0x10000, RZ ;  /* 0x0001000013038824 */ /* 0x040fe200078e00ff */
[----:B------:R-:W-:Y:S01]  /*71e0*/  @!P0 LOP3.LUT R2, R19, 0xffff0000, RZ, 0xc0, !PT ;  /* 0xffff000013028812 */ /* 0x000fe200078ec0ff */
[----:B------:R-:W-:Y:S01]  /*71f0*/  @!P0 FFMA.FTZ R8, R38, R39, R8 ;  /* 0x0000002726088223 */ /* 0x000fe20000010008 */
[----:B------:R-:W-:Y:S01]  /*7200*/  @!P0 LOP3.LUT R38, R40, 0xffff0000, RZ, 0xc0, !PT ;  /* 0xffff000028268812 */ /* 0x000fe200078ec0ff */
[C---:B------:R-:W-:Y:S01]  /*7210*/  @!P0 IMAD.U32 R5, R9.reuse, 0x10000, RZ ;  /* 0x0001000009058824 */ /* 0x040fe200078e00ff */
[----:B------:R-:W-:Y:S01]  /*7220*/  @!P0 LOP3.LUT R9, R9, 0xffff0000, RZ, 0xc0, !PT ;  /* 0xffff000009098812 */ /* 0x000fe200078ec0ff */
[----:B------:R-:W-:Y:S02]  /*7230*/  @!P0 FMUL.FTZ R39, R3, R13 ;  /* 0x0000000d03278220 */ /* 0x000fe40000410000 */
[----:B------:R-:W-:Y:S01]  /*7240*/  @!P0 IMAD.MOV.U32 R16, RZ, RZ, R11 ;  /* 0x000000ffff108224 */ /* 0x000fe200078e000b */
[----:B------:R-:W-:Y:S01]  /*7250*/  @!P0 LOP3.LUT R11, R41, 0xffff0000, RZ, 0xc0, !PT ;  /* 0xffff0000290b8812 */ /* 0x000fe200078ec0ff */
[-C--:B------:R-:W-:Y:S01]  /*7260*/  @!P0 FFMA.FTZ R43, R14, R5.reuse, -R39 ;  /* 0x000000050e2b8223 */ /* 0x080fe20000010827 */
[----:B------:R-:W-:Y:S01]  /*7270*/  @!P0 LOP3.LUT R39, R47, 0xffff0000, RZ, 0xc0, !PT ;  /* 0xffff00002f278812 */ /* 0x000fe200078ec0ff */
[----:B------:R-:W-:Y:S01]  /*7280*/  @!P0 IMAD.MOV.U32 R17, RZ, RZ, R6 ;  /* 0x000000ffff118224 */ /* 0x000fe200078e0006 */
[----:B------:R-:W-:Y:S01]  /*7290*/  @!P0 LOP3.LUT R6, R18, 0xffff0000, RZ, 0xc0, !PT ;  /* 0xffff000012068812 */ /* 0x000fe200078ec0ff */
[C---:B------:R-:W-:Y:S02]  /*72a0*/  @!P0 FMUL.FTZ R40, R2.reuse, R38 ;  /* 0x0000002602288220 */ /* 0x040fe40000410000 */
[----:B------:R-:W-:Y:S02]  /*72b0*/  @!P0 FMUL.FTZ R3, R3, R5 ;  /* 0x0000000503038220 */ /* 0x000fe40000410000 */
[-C--:B------:R-:W-:Y:S01]  /*72c0*/  @!P0 FMUL.FTZ R5, R2, R9.reuse ;  /* 0x0000000902058220 */ /* 0x080fe20000410000 */
[----:B------:R-:W-:Y:S01]  /*72d0*/  @!P0 LOP3.LUT R2, R10, 0xffff0000, RZ, 0xc0, !PT ;  /* 0xffff00000a028812 */ /* 0x000fe200078ec0ff */
[----:B------:R-:W-:Y:S01]  /*72e0*/  @!P0 FFMA.FTZ R40, R39, R9, -R40 ;  /* 0x0000000927288223 */ /* 0x000fe20000010828 */
[----:B------:R-:W-:Y:S01]  /*72f0*/  @!P0 LOP3.LUT R9, R46, 0xffff0000, RZ, 0xc0, !PT ;  /* 0xffff00002e098812 */ /* 0x000fe200078ec0ff */
[C---:B------:R-:W-:Y:S04]  /*7300*/  @!P0 FMUL.FTZ R10, R6.reuse, R11 ;  /* 0x0000000b060a8220 */ /* 0x040fe80000410000 */
[-C--:B------:R-:W-:Y:S02]  /*7310*/  @!P0 FFMA.FTZ R10, R9, R2.reuse, -R10 ;  /* 0x00000002090a8223 */ /* 0x080fe4000001080a */
[----:B------:R-:W-:Y:S03]  /*7320*/  @!P0 FMUL.FTZ R2, R6, R2 ;  /* 0x0000000206028220 */ /* 0x000fe60000410000 */
[----:B------:R-:W-:Y:S01]  /*7330*/  @!P0 F2FP.BF16.PACK_AB R6, R10, R42 ;  /* 0x0000002a0a06823e */ /* 0x000fe200000010ff */
[----:B------:R-:W-:Y:S01]  /*7340*/  @!P0 FFMA.FTZ R2, R11, R9, R2 ;  /* 0x000000090b028223 */ /* 0x000fe20000010002 */
[----:B------:R-:W-:Y:S01]  /*7350*/  @!P0 F2FP.BF16.PACK_AB R9, R40, R43 ;  /* 0x0000002b2809823e */ /* 0x000fe200000010ff */
[----:B------:R-:W-:Y:S02]  /*7360*/  @!P0 FFMA.FTZ R3, R13, R14, R3 ;  /* 0x0000000e0d038223 */ /* 0x000fe40000010003 */
[----:B------:R-:W-:Y:S01]  /*7370*/  @!P0 FFMA.FTZ R5, R38, R39, R5 ;  /* 0x0000002726058223 */ /* 0x000fe20000010005 */
[----:B------:R-:W-:Y:S01]  /*7380*/  @!P0 F2FP.BF16.PACK_AB R2, R2, R8 ;  /* 0x000000080202823e */ /* 0x000fe200000010ff */
[----:B------:R-:W-:Y:S01]  /*7390*/  @!P0 IMAD.MOV.U32 R46, RZ, RZ, R6 ;  /* 0x000000ffff2e8224 */ /* 0x000fe200078e0006 */
[----:B------:R-:W-:Y:S02]  /*73a0*/  @!P0 MOV R47, R9 ;  /* 0x00000009002f8202 */ /* 0x000fe40000000f00 */
        /* <DEDUP_REMOVED lines=9> */
.L_x_2321:
[----:B------:R-:W-:Y:S05]  /*7440*/  BSYNC B0 ;  /* 0x0000000000007941 */ /* 0x000fea0003800000 */
.L_x_2320:
[----:B------:R-:W-:Y:S11]  /*7450*/  ISETP.GE.AND P0, PT, R144, c[0x0][0x1d4], PT ;  /* 0x0000750090007a0c */ /* 0x000ff60003f06270 */
[----:B------:R-:W-:Y:S02]  /*7460*/  @!UPT UIADD3 URZ, URZ, URZ, URZ ;  /* 0x0000003f3f3ff290 */ /* 0x000fe4000fffe03f */
[----:B------:R-:W-:-:S05]  /*7470*/  @P0 BRA `(.L_x_2319) ;  /* 0x0000076000000947 */ /* 0x000fca0003800000 */
[----:B-1----:R-:W-:Y:S01]  /*7480*/  SEL R2, R71, R70, !P2 ;  /* 0x0000004647027207 */ /* 0x002fe20005000000 */
        /* <DEDUP_REMOVED lines=10> */
[----:B------:R-:W-:Y:S02]  /*7530*/  @!P0 SHF.R.U32.HI R11, RZ, 0x10, R49 ;  /* 0x00000010ff0b8819 */ /* 0x000fe40000011631 */
[----:B------:R-:W-:Y:S02]  /*7540*/  SHF.R.S32.HI R2, RZ, 0x3, R3 ;  /* 0x00000003ff027819 */ /* 0x000fe40000011403 */
[----:B------:R-:W-:Y:S02]  /*7550*/  LOP3.LUT R3, R139, 0x38, R60, 0xf8, !PT ;  /* 0x000000388b037812 */ /* 0x000fe400078ef83c */
[----:B------:R-:W-:Y:S01]  /*7560*/  @!P0 SHF.R.U32.HI R8, RZ, 0x10, R23 ;  /* 0x00000010ff088819 */ /* 0x000fe20000011617 */
[----:B------:R-:W-:Y:S01]  /*7570*/  IMAD R2, R2, 0xc00, R7 ;  /* 0x00000c0002027824 */ /* 0x000fe200078e0207 */
[----:B------:R-:W-:Y:S02]  /*7580*/  LOP3.LUT R3, R3, R138, RZ, 0x3c, !PT ;  /* 0x0000008a03037212 */ /* 0x000fe400078e3cff */
[----:B------:R-:W-:Y:S02]  /*7590*/  @!P0 PRMT R38, R61, 0x5432, R6 ;  /* 0x000054323d268816 */ /* 0x000fe40000000006 */
[----:B------:R-:W-:Y:S01]  /*75a0*/  @!P0 PRMT R9, R15, 0x5432, R5 ;  /* 0x000054320f098816 */ /* 0x000fe20000000005 */
[----:B------:R-:W-:Y:S01]  /*75b0*/  IMAD.IADD R2, R2, 0x1, R3 ;  /* 0x0000000102027824 */ /* 0x000fe200078e0203 */
[----:B------:R-:W-:Y:S02]  /*75c0*/  @!P0 SHF.R.U32.HI R10, RZ, 0x10, R51 ;  /* 0x00000010ff0a8819 */ /* 0x000fe40000011633 */
[----:B------:R-:W-:Y:S01]  /*75d0*/  @!P0 PRMT R11, R62, 0x5410, R11 ;  /* 0x000054103e0b8816 */ /* 0x000fe2000000000b */
[----:B------:R-:W-:Y:S01]  /*75e0*/  IMAD.SHL.U32 R16, R2, 0x2, RZ ;  /* 0x0000000202107824 */ /* 0x000fe200078e00ff */
[----:B------:R-:W-:Y:S01]  /*75f0*/  @!P0 SHF.R.U32.HI R2, RZ, 0x10, R21 ;  /* 0x00000010ff028819 */ /* 0x000fe20000011615 */
[----:B-1----:R-:W-:Y:S01]  /*7600*/  @!P0 IMAD.U32 R40, R47, 0x10000, RZ ;  /* 0x000100002f288824 */ /* 0x002fe200078e00ff */
[----:B------:R-:W-:Y:S01]  /*7610*/  @!P0 PRMT R13, R32, 0x5410, R8 ;  /* 0x00005410200d8816 */ /* 0x000fe20000000008 */
[----:B------:R-:W-:Y:S01]  /*7620*/  @!P0 IMAD.U32 R20, R11, 0x10000, RZ ;  /* 0x000100000b148824 */ /* 0x000fe200078e00ff */
[----:B------:R-:W-:Y:S01]  /*7630*/  @!P0 SHF.L.U32 R8, R9, 0x10, RZ ;  /* 0x0000001009088819 */ /* 0x000fe200000006ff */
[----:B------:R-:W1:Y:S01]  /*7640*/  LDS.128 R16, [R16+0xa080] ;  /* 0x00a0800010107984 */ /* 0x000e620000000c00 */
[----:B------:R-:W-:Y:S02]  /*7650*/  @!P0 SHF.R.U64 R14, R50, 0x10, R51 ;  /* 0x00000010320e8819 */ /* 0x000fe40000001233 */
[----:B------:R-:W-:Y:S02]  /*7660*/  @!P0 SHF.R.U64 R3, R22, 0x10, R23 ;  /* 0x0000001016038819 */ /* 0x000fe40000001217 */
[----:B------:R-:W-:Y:S02]  /*7670*/  @!P0 PRMT R6, R15, 0x5410, R2 ;  /* 0x000054100f068816 */ /* 0x000fe40000000002 */
[----:B------:R-:W-:Y:S01]  /*7680*/  @!P0 PRMT R41, R62, 0x5432, R10 ;  /* 0x000054323e298816 */ /* 0x000fe2000000000a */
[----:B------:R-:W-:Y:S01]  /*7690*/  @!P0 IMAD.U32 R10, R38, 0x10000, RZ ;  /* 0x00010000260a8824 */ /* 0x000fe200078e00ff */
[----:B------:R-:W-:Y:S02]  /*76a0*/  @!P0 PRMT R43, R63, 0x5410, R14 ;  /* 0x000054103f2b8816 */ /* 0x000fe4000000000e */
[----:B------:R-:W-:Y:S01]  /*76b0*/  @!P0 PRMT R14, R32, 0x5432, R3 ;  /* 0x00005432200e8816 */ /* 0x000fe20000000003 */
[----:B------:R-:W-:Y:S01]  /*76c0*/  @!P0 IMAD.U32 R3, R44, 0x10000, RZ ;  /* 0x000100002c038824 */ /* 0x000fe200078e00ff */
[----:B------:R-:W-:Y:S01]  /*76d0*/  @!P0 SHF.L.U32 R21, R45, 0x10, RZ ;  /* 0x000000102d158819 */ /* 0x000fe200000006ff */
[----:B------:R-:W-:Y:S01]  /*76e0*/  @!P0 IMAD.U32 R39, R41, 0x10000, RZ ;  /* 0x0001000029278824 */ /* 0x000fe200078e00ff */
[----:B------:R-:W-:Y:S02]  /*76f0*/  @!P0 LOP3.LUT R22, R11, 0xffff0000, RZ, 0xc0, !PT ;  /* 0xffff00000b168812 */ /* 0x000fe400078ec0ff */
[----:B------:R-:W-:Y:S02]  /*7700*/  @!P0 LOP3.LUT R23, R45, 0xffff0000, RZ, 0xc0, !PT ;  /* 0xffff00002d178812 */ /* 0x000fe400078ec0ff */
[----:B------:R-:W-:Y:S02]  /*7710*/  @!P0 LOP3.LUT R11, R38, 0xffff0000, RZ, 0xc0, !PT ;  /* 0xffff0000260b8812 */ /* 0x000fe400078ec0ff */
[----:B------:R-:W-:Y:S02]  /*7720*/  @!P0 LOP3.LUT R9, R9, 0xffff0000, RZ, 0xc0, !PT ;  /* 0xffff000009098812 */ /* 0x000fe400078ec0ff */
[----:B------:R-:W-:Y:S02]  /*7730*/  @!P0 LOP3.LUT R41, R41, 0xffff0000, RZ, 0xc0, !PT ;  /* 0xffff000029298812 */ /* 0x000fe400078ec0ff */
[----:B------:R-:W-:Y:S01]  /*7740*/  @!P0 LOP3.LUT R42, R47, 0xffff0000, RZ, 0xc0, !PT ;  /* 0xffff00002f2a8812 */ /* 0x000fe200078ec0ff */
[----:B-1----:R-:W-:Y:S02]  /*7750*/  @!P0 IMAD.U32 R2, R16, 0x10000, RZ ;  /* 0x0001000010028824 */ /* 0x002fe400078e00ff */
[----:B------:R-:W-:Y:S02]  /*7760*/  @!P0 IMAD.U32 R5, R17, 0x10000, RZ ;  /* 0x0001000011058824 */ /* 0x000fe400078e00ff */
[C---:B------:R-:W-:Y:S02]  /*7770*/  @!P0 FMUL.FTZ R15, R2.reuse, R10 ;  /* 0x0000000a020f8220 */ /* 0x040fe40000410000 */
[-C--:B------:R-:W-:Y:S02]  /*7780*/  @!P0 FMUL.FTZ R2, R2, R8.reuse ;  /* 0x0000000802028220 */ /* 0x080fe40000410000 */
[----:B------:R-:W-:Y:S02]  /*7790*/  @!P0 FFMA.FTZ R74, R3, R8, -R15 ;  /* 0x00000008034a8223 */ /* 0x000fe4000001080f */
[----:B------:R-:W-:Y:S01]  /*77a0*/  @!P0 FFMA.FTZ R2, R10, R3, R2 ;  /* 0x000000030a028223 */ /* 0x000fe20000010002 */
[----:B------:R-:W-:Y:S01]  /*77b0*/  @!P0 LOP3.LUT R3, R17, 0xffff0000, RZ, 0xc0, !PT ;  /* 0xffff000011038812 */ /* 0x000fe200078ec0ff */
[C---:B------:R-:W-:Y:S02]  /*77c0*/  @!P0 IMAD.U32 R8, R6.reuse, 0x10000, RZ ;  /* 0x0001000006088824 */ /* 0x040fe400078e00ff */
        /* <DEDUP_REMOVED lines=11> */
[----:B------:R-:W-:Y:S02]  /*7880*/  @!P0 IMAD.U32 R10, R19, 0x10000, RZ ;  /* 0x00010000130a8824 */ /* 0x000fe400078e00ff */
[-C--:B------:R-:W-:Y:S01]  /*7890*/  @!P0 FFMA.FTZ R49, R15, R9.reuse, -R32 ;  /* 0x000000090f318223 */ /* 0x080fe20000010820 */
[----:B------:R-:W-:Y:S01]  /*78a0*/  @!P0 SHF.L.U32 R32, R43, 0x10, RZ ;  /* 0x000000102b208819 */ /* 0x000fe200000006ff */
[----:B------:R-:W-:Y:S01]  /*78b0*/  @!P0 FMUL.FTZ R3, R8, R9 ;  /* 0x0000000908038220 */ /* 0x000fe20000410000 */
[----:B------:R-:W-:Y:S01]  /*78c0*/  @!P0 MOV R45, R48 ;  /* 0x00000030002d8202 */ /* 0x000fe20000000f00 */
[----:B------:R-:W-:Y:S02]  /*78d0*/  @!P0 IMAD.U32 R9, R13, 0x10000, RZ ;  /* 0x000100000d098824 */ /* 0x000fe400078e00ff */
[----:B------:R-:W-:Y:S02]  /*78e0*/  @!P0 FMUL.FTZ R38, R10, R39 ;  /* 0x000000270a268220 */ /* 0x000fe40000410000 */
[----:B------:R-:W-:Y:S02]  /*78f0*/  @!P0 IMAD.U32 R8, R18, 0x10000, RZ ;  /* 0x0001000012088824 */ /* 0x000fe400078e00ff */
[-C--:B------:R-:W-:Y:S02]  /*7900*/  @!P0 FMUL.FTZ R10, R10, R9.reuse ;  /* 0x000000090a0a8220 */ /* 0x080fe40000410000 */
[----:B------:R-:W-:Y:S02]  /*7910*/  @!P0 FFMA.FTZ R51, R40, R9, -R38 ;  /* 0x0000000928338223 */ /* 0x000fe40000010826 */
[----:B------:R-:W-:Y:S01]  /*7920*/  @!P0 FFMA.FTZ R3, R11, R15, R3 ;  /* 0x0000000f0b038223 */ /* 0x000fe20000010003 */
[----:B------:R-:W-:Y:S01]  /*7930*/  @!P0 LOP3.LUT R11, R19, 0xffff0000, RZ, 0xc0, !PT ;  /* 0xffff0000130b8812 */ /* 0x000fe200078ec0ff */
[C---:B------:R-:W-:Y:S01]  /*7940*/  @!P0 IMAD.U32 R9, R14.reuse, 0x10000, RZ ;  /* 0x000100000e098824 */ /* 0x040fe200078e00ff */
[----:B------:R-:W-:Y:S01]  /*7950*/  @!P0 LOP3.LUT R14, R14, 0xffff0000, RZ, 0xc0, !PT ;  /* 0xffff00000e0e8812 */ /* 0x000fe200078ec0ff */
[----:B------:R-:W-:Y:S01]  /*7960*/  @!P0 IMAD.U32 R15, R46, 0x10000, RZ ;  /* 0x000100002e0f8824 */ /* 0x000fe200078e00ff */
[----:B------:R-:W-:Y:S01]  /*7970*/  @!P0 F2FP.BF16.PACK_AB R2, R3, R2 ;  /* 0x000000020302823e */ /* 0x000fe200000010ff */
        /* <DEDUP_REMOVED lines=15> */
[----:B------:R-:W-:Y:S01]  /*7a70*/  @!P0 F2FP.BF16.PACK_AB R5, R6, R5 ;  /* 0x000000050605823e */ /* 0x000fe200000010ff */
[-C--:B------:R-:W-:Y:S02]  /*7a80*/  @!P0 FMUL.FTZ R9, R9, R14.reuse ;  /* 0x0000000e09098220 */ /* 0x080fe40000410000 */
[----:B------:R-:W-:Y:S01]  /*7a90*/  @!P0 FFMA.FTZ R49, R38, R14, -R49 ;  /* 0x0000000e26318223 */ /* 0x000fe20000010831 */
[----:B------:R-:W-:Y:S01]  /*7aa0*/  @!P0 MOV R17, R5 ;  /* 0x0000000500118202 */ /* 0x000fe20000000f00 */
        /* <DEDUP_REMOVED lines=11> */
[----:B------:R-:W-:Y:S02]  /*7b60*/  @!P0 IMAD.MOV.U32 R18, RZ, RZ, R8 ;  /* 0x000000ffff128224 */ /* 0x000fe400078e0008 */
[----:B------:R-:W-:Y:S01]  /*7b70*/  @!P0 IMAD.MOV.U32 R19, RZ, RZ, R10 ;  /* 0x000000ffff138224 */ /* 0x000fe200078e000a */
[C---:B------:R-:W-:Y:S04]  /*7b80*/  LEA R2, P0, R80.reuse, R72, 0x1 ;  /* 0x0000004850027211 */ /* 0x040fe800078008ff */
[----:B------:R-:W-:Y:S02]  /*7b90*/  LEA.HI.X R3, R80, R73, R96, 0x1, P0 ;  /* 0x0000004950037211 */ /* 0x000fe400000f0c60 */
[C---:B------:R-:W-:Y:S03]  /*7ba0*/  ISETP.GE.AND P0, PT, R60.reuse, c[0x0][0x1d4], PT ;  /* 0x000075003c007a0c */ /* 0x040fe60003f06270 */
[----:B------:R1:W-:Y:S10]  /*7bb0*/  ST.E.128 [R2.64], R44 ;  /* 0x0000002c02007985 */ /* 0x0003f4000c101d0a */
[----:B------:R-:W-:Y:S05]  /*7bc0*/  @!P0 IMAD.WIDE R8, R60, 0x2, R72 ;  /* 0x000000023c088825 */ /* 0x000fea00078e0248 */
[----:B------:R1:W-:Y:S02]  /*7bd0*/  @!P0 ST.E.128 [R8.64], R16 ;  /* 0x0000001008008985 */ /* 0x0003e4000c101d0a */
.L_x_2319:
[----:B-123--:R-:W-:Y:S05]  /*7be0*/  BSYNC B1 ;  /* 0x0000000000017941 */ /* 0x00efea0003800000 */
.L_x_2318:
[----:B------:R1:W2:Y:S04]  /*7bf0*/  SHFL.IDX PT, R45, R75, 0x1, 0x181f ;  /* 0x00381f004b2d7f89 */ /* 0x0002a800000e0000 */
[----:B------:R1:W3:Y:S01]  /*7c00*/  SHFL.IDX PT, R44, R76, 0x1, 0x181f ;  /* 0x00381f004c2c7f89 */ /* 0x0002e200000e0000 */
[----:B------:R-:W-:-:S05]  /*7c10*/  @P5 BRA `(.L_x_2307) ;  /* 0x0000132000005947 */ /* 0x000fca0003800000 */
[----:B------:R-:W-:Y:S01]  /*7c20*/  ISETP.GE.AND P0, PT, R140, c[0x0][0x1d4], PT ;  /* 0x000075008c007a0c */ /* 0x000fe20003f06270 */
[----:B------:R-:W-:Y:S01]  /*7c30*/  BSSY B0, `(.L_x_2322) ;  /* 0x000007b000007945 */ /* 0x000fe20003800000 */
[----:B------:R-:W-:Y:S05]  /*7c40*/  IADD3 R60, R145, 0x20, RZ ;  /* 0x00000020913c7810 */ /* 0x000fea0007ffe0ff */
[----:B------:R-:W-:Y:S05]  /*7c50*/  IMAD.SHL.U32 R60, R60, 0x40, RZ ;  /* 0x000000403c3c7824 */ /* 0x000fea00078e00ff */
[----:B------:R-:W-:Y:S01]  /*7c60*/  LOP3.LUT R60, R60, 0x1c0, RZ, 0xc0, !PT ;  /* 0x000001c03c3c7812 */ /* 0x000fe200078ec0ff */
[----:B------:R-:W-:-:S05]  /*7c70*/  @P0 BRA `(.L_x_2323) ;  /* 0x0000076000000947 */ /* 0x000fca0003800000 */
[----:B------:R-:W-:Y:S01]  /*7c80*/  SEL R2, R71, R70, !P1 ;  /* 0x0000004647027207 */ /* 0x000fe20004800000 */
[----:B------:R-:W4:Y:S01]  /*7c90*/  LDS.128 R40, [R116+0xa080] ;  /* 0x00a0800074287984 */ /* 0x000f220000000c00 */
[----:B------:R-:W-:Y:S02]  /*7ca0*/  ISETP.GE.AND P0, PT, R140, c[0x0][0x27c], PT ;  /* 0x00009f008c007a0c */ /* 0x000fe40003f06270 */
[----:B------:R-:W-:Y:S04]  /*7cb0*/  SHF.R.S32.HI R3, RZ, 0x1f, R2 ;  /* 0x0000001fff037819 */ /* 0x000fe80000011402 */
[----:B------:R-:W-:Y:S04]  /*7cc0*/  LEA.HI R2, R3, R2, RZ, 0x4 ;  /* 0x0000000203027211 */ /* 0x000fe800078f20ff */
[----:B------:R-:W-:Y:S03]  /*7cd0*/  LEA.HI.SX32 R2, R2, R69, 0x1c ;  /* 0x0000004502027211 */ /* 0x000fe600078fe2ff */
[--C-:B------:R-:W-:Y:S02]  /*7ce0*/  @!P0 SHF.R.U64 R6, R52, 0x10, R53.reuse ;  /* 0x0000001034068819 */ /* 0x100fe40000001235 */
[----:B------:R-:W-:Y:S01]  /*7cf0*/  IMAD.SHL.U32 R46, R2, 0x8, RZ ;  /* 0x00000008022e7824 */ /* 0x000fe200078e00ff */
[----:B------:R-:W-:Y:S02]  /*7d00*/  SHF.R.S32.HI R3, RZ, 0x1f, R2 ;  /* 0x0000001fff037819 */ /* 0x000fe40000011402 */
[----:B------:R-:W-:Y:S02]  /*7d10*/  @!P0 SHF.R.U32.HI R10, RZ, 0x10, R53 ;  /* 0x00000010ff0a8819 */ /* 0x000fe40000011635 */
[----:B------:R-:W-:Y:S02]  /*7d20*/  LEA.HI R3, R3, R2, RZ, 0x3 ;  /* 0x0000000203037211 */ /* 0x000fe400078f18ff */
[----:B------:R-:W-:Y:S02]  /*7d30*/  @!P0 SHF.R.U64 R5, R24, 0x10, R25 ;  /* 0x0000001018058819 */ /* 0x000fe40000001219 */
[----:B------:R-:W-:Y:S02]  /*7d40*/  SHF.R.S32.HI R2, RZ, 0x3, R3 ;  /* 0x00000003ff027819 */ /* 0x000fe40000011403 */
[----:B------:R-:W-:Y:S02]  /*7d50*/  LOP3.LUT R3, R60, 0x38, R46, 0xf8, !PT ;  /* 0x000000383c037812 */ /* 0x000fe400078ef82e */
[----:B------:R-:W-:Y:S01]  /*7d60*/  @!P0 PRMT R20, R63, 0x5432, R6 ;  /* 0x000054323f148816 */ /* 0x000fe20000000006 */
[----:B------:R-:W-:Y:S01]  /*7d70*/  IMAD R2, R2, 0xc00, R12 ;  /* 0x00000c0002027824 */ /* 0x000fe200078e020c */
[----:B------:R-:W-:Y:S02]  /*7d80*/  LOP3.LUT R3, R3, R136, RZ, 0x3c, !PT ;  /* 0x0000008803037212 */ /* 0x000fe400078e3cff */
[----:B------:R-:W-:Y:S02]  /*7d90*/  @!P0 PRMT R9, R33, 0x5432, R5 ;  /* 0x0000543221098816 */ /* 0x000fe40000000005 */
[----:B------:R-:W-:Y:S01]  /*7da0*/  @!P0 PRMT R15, R64, 0x5410, R10 ;  /* 0x00005410400f8816 */ /* 0x000fe2000000000a */
[----:B------:R-:W-:Y:S01]  /*7db0*/  IMAD.IADD R2, R2, 0x1, R3 ;  /* 0x0000000102027824 */ /* 0x000fe200078e0203 */
[--C-:B------:R-:W-:Y:S01]  /*7dc0*/  @!P0 SHF.R.U32.HI R11, RZ, 0x10, R55.reuse ;  /* 0x00000010ff0b8819 */ /* 0x100fe20000011637 */
[----:B------:R-:W-:Y:S01]  /*7dd0*/  @!P0 IMAD.U32 R10, R20, 0x10000, RZ ;  /* 0x00010000140a8824 */ /* 0x000fe200078e00ff */
[----:B------:R-:W-:Y:S01]  /*7de0*/  @!P0 SHF.R.U64 R14, R54, 0x10, R55 ;  /* 0x00000010360e8819 */ /* 0x000fe20000001237 */
[----:B------:R-:W-:Y:S01]  /*7df0*/  IMAD.SHL.U32 R2, R2, 0x2, RZ ;  /* 0x0000000202027824 */ /* 0x000fe200078e00ff */
[--C-:B------:R-:W-:Y:S01]  /*7e00*/  @!P0 SHF.R.U32.HI R8, RZ, 0x10, R27.reuse ;  /* 0x00000010ff088819 */ /* 0x100fe2000001161b */
[----:B------:R-:W-:Y:S01]  /*7e10*/  @!P0 IMAD.U32 R5, R9, 0x10000, RZ ;  /* 0x0001000009058824 */ /* 0x000fe200078e00ff */
[----:B------:R-:W-:Y:S01]  /*7e20*/  @!P0 SHF.R.U64 R3, R26, 0x10, R27 ;  /* 0x000000101a038819 */ /* 0x000fe2000000121b */
[----:B------:R-:W-:Y:S01]  /*7e30*/  @!P0 IMAD.U32 R21, R15, 0x10000, RZ ;  /* 0x000100000f158824 */ /* 0x000fe200078e00ff */
[----:B------:R5:W1:Y:S01]  /*7e40*/  LDS.128 R16, [R2+0xa080] ;  /* 0x00a0800002107984 */ /* 0x000a620000000c00 */
[C---:B------:R-:W-:Y:S02]  /*7e50*/  @!P0 PRMT R13, R34.reuse, 0x5410, R8 ;  /* 0x00005410220d8816 */ /* 0x040fe40000000008 */
[----:B------:R-:W-:Y:S02]  /*7e60*/  @!P0 PRMT R27, R65, 0x5410, R14 ;  /* 0x00005410411b8816 */ /* 0x000fe4000000000e */
[----:B------:R-:W-:Y:S01]  /*7e70*/  @!P0 PRMT R14, R34, 0x5432, R3 ;  /* 0x00005432220e8816 */ /* 0x000fe20000000003 */
[----:B----4-:R-:W-:Y:S01]  /*7e80*/  @!P0 IMAD.U32 R34, R43, 0x10000, RZ ;  /* 0x000100002b228824 */ /* 0x010fe200078e00ff */
[----:B------:R-:W-:Y:S02]  /*7e90*/  @!P0 SHF.L.U32 R22, R41, 0x10, RZ ;  /* 0x0000001029168819 */ /* 0x000fe400000006ff */
[----:B------:R-:W-:Y:S02]  /*7ea0*/  @!P0 LOP3.LUT R9, R9, 0xffff0000, RZ, 0xc0, !PT ;  /* 0xffff000009098812 */ /* 0x000fe400078ec0ff */
[----:B------:R-:W-:Y:S02]  /*7eb0*/  @!P0 LOP3.LUT R39, R43, 0xffff0000, RZ, 0xc0, !PT ;  /* 0xffff00002b278812 */ /* 0x000fe400078ec0ff */
[----:B------:R-:W-:Y:S02]  /*7ec0*/  @!P0 LOP3.LUT R32, R42, 0xffff0000, RZ, 0xc0, !PT ;  /* 0xffff00002a208812 */ /* 0x000fe400078ec0ff */
[----:B-----5:R-:W-:Y:S02]  /*7ed0*/  @!P0 SHF.R.U32.HI R2, RZ, 0x10, R25 ;  /* 0x00000010ff028819 */ /* 0x020fe40000011619 */
[----:B------:R-:W-:Y:S01]  /*7ee0*/  @!P0 PRMT R25, R64, 0x5432, R11 ;  /* 0x0000543240198816 */ /* 0x000fe2000000000b */
[----:B------:R-:W-:Y:S01]  /*7ef0*/  @!P0 IMAD.U32 R11, R40, 0x10000, RZ ;  /* 0x00010000280b8824 */ /* 0x000fe200078e00ff */
[----:B------:R-:W-:Y:S02]  /*7f00*/  @!P0 PRMT R6, R33, 0x5410, R2 ;  /* 0x0000541021068816 */ /* 0x000fe40000000002 */
[C---:B------:R-:W-:Y:S01]  /*7f10*/  @!P0 LOP3.LUT R38, R25.reuse, 0xffff0000, RZ, 0xc0, !PT ;  /* 0xffff000019268812 */ /* 0x040fe200078ec0ff */
[----:B------:R-:W-:Y:S02]  /*7f20*/  @!P0 IMAD.U32 R33, R25, 0x10000, RZ ;  /* 0x0001000019218824 */ /* 0x000fe400078e00ff */
[----:B------:R-:W-:Y:S02]  /*7f30*/  @!P0 IMAD.U32 R8, R6, 0x10000, RZ ;  /* 0x0001000006088824 */ /* 0x000fe400078e00ff */
[----:B-1----:R-:W-:Y:S01]  /*7f40*/  @!P0 IMAD.U32 R3, R17, 0x10000, RZ ;  /* 0x0001000011038824 */ /* 0x002fe200078e00ff */
[----:B------:R-:W-:Y:S03]  /*7f50*/  @!P0 SHF.L.U32 R2, R16, 0x10, RZ ;  /* 0x0000001010028819 */ /* 0x000fe600000006ff */
[----:B------:R-:W-:Y:S02]  /*7f60*/  @!P0 FMUL.FTZ R24, R3, R21 ;  /* 0x0000001503188220 */ /* 0x000fe40000410000 */
[C---:B------:R-:W-:Y:S02]  /*7f70*/  @!P0 FMUL.FTZ R23, R2.reuse, R10 ;  /* 0x0000000a02178220 */ /* 0x040fe40000410000 */
[-C--:B------:R-:W-:Y:S02]  /*7f80*/  @!P0 FMUL.FTZ R2, R2, R5.reuse ;  /* 0x0000000502028220 */ /* 0x080fe40000410000 */
[----:B------:R-:W-:Y:S01]  /*7f90*/  @!P0 FFMA.FTZ R54, R11, R5, -R23 ;  /* 0x000000050b368223 */ /* 0x000fe20000010817 */
[----:B------:R-:W-:Y:S01]  /*7fa0*/  @!P0 LOP3.LUT R23, R15, 0xffff0000, RZ, 0xc0, !PT ;  /* 0xffff00000f178812 */ /* 0x000fe200078ec0ff */
[-C--:B------:R-:W-:Y:S01]  /*7fb0*/  @!P0 FMUL.FTZ R5, R3, R8.reuse ;  /* 0x0000000803058220 */ /* 0x080fe20000410000 */
[----:B------:R-:W-:Y:S01]  /*7fc0*/  @!P0 LOP3.LUT R3, R17, 0xffff0000, RZ, 0xc0, !PT ;  /* 0xffff000011038812 */ /* 0x000fe200078ec0ff */
[----:B------:R-:W-:Y:S01]  /*7fd0*/  @!P0 FFMA.FTZ R2, R10, R11, R2 ;  /* 0x0000000b0a028223 */ /* 0x000fe20000010002 */
[----:B------:R-:W-:Y:S01]  /*7fe0*/  @!P0 LOP3.LUT R10, R6, 0xffff0000, RZ, 0xc0, !PT ;  /* 0xffff0000060a8812 */ /* 0x000fe200078ec0ff */
[----:B------:R-:W-:Y:S01]  /*7ff0*/  @!P0 FFMA.FTZ R53, R22, R8, -R24 ;  /* 0x0000000816358223 */ /* 0x000fe20000010818 */
[----:B------:R-:W-:Y:S01]  /*8000*/  @!P0 LOP3.LUT R24, R41, 0xffff0000, RZ, 0xc0, !PT ;  /* 0xffff000029188812 */ /* 0x000fe200078ec0ff */
[C---:B------:R-:W-:Y:S01]  /*8010*/  @!P0 FMUL.FTZ R11, R3.reuse, R23 ;  /* 0x00000017030b8220 */ /* 0x040fe20000410000 */
[----:B------:R-:W-:Y:S01]  /*8020*/  @!P0 LOP3.LUT R15, R20, 0xffff0000, RZ, 0xc0, !PT ;  /* 0xffff0000140f8812 */ /* 0x000fe200078ec0ff */
[-C--:B------:R-:W-:Y:S01]  /*8030*/  @!P0 FMUL.FTZ R6, R3, R10.reuse ;  /* 0x0000000a03068220 */ /* 0x080fe20000410000 */
[----:B------:R-:W-:Y:S01]  /*8040*/  @!P0 LOP3.LUT R8, R16, 0xffff0000, RZ, 0xc0, !PT ;  /* 0xffff000010088812 */ /* 0x000fe200078ec0ff */
[----:B------:R-:W-:Y:S01]  /*8050*/  @!P0 FFMA.FTZ R52, R24, R10, -R11 ;  /* 0x0000000a18348223 */ /* 0x000fe2000001080b */
[----:B------:R-:W-:Y:S01]  /*8060*/  @!P0 LOP3.LUT R20, R40, 0xffff0000, RZ, 0xc0, !PT ;  /* 0xffff000028148812 */ /* 0x000fe200078ec0ff */
[C---:B------:R-:W-:Y:S01]  /*8070*/  @!P0 IMAD.U32 R10, R19.reuse, 0x10000, RZ ;  /* 0x00010000130a8824 */ /* 0x040fe200078e00ff */
[----:B------:R-:W-:Y:S01]  /*8080*/  @!P0 LOP3.LUT R11, R19, 0xffff0000, RZ, 0xc0, !PT ;  /* 0xffff0000130b8812 */ /* 0x000fe200078ec0ff */
[C---:B------:R-:W-:Y:S02]  /*8090*/  @!P0 FMUL.FTZ R26, R8.reuse, R15 ;  /* 0x0000000f081a8220 */ /* 0x040fe40000410000 */
[-C--:B------:R-:W-:Y:S01]  /*80a0*/  @!P0 FMUL.FTZ R3, R8, R9.reuse ;  /* 0x0000000908038220 */ /* 0x080fe20000410000 */
[C---:B------:R-:W-:Y:S01]  /*80b0*/  @!P0 LOP3.LUT R8, R13.reuse, 0xffff0000, RZ, 0xc0, !PT ;  /* 0xffff00000d088812 */ /* 0x040fe200078ec0ff */
[----:B------:R-:W-:Y:S01]  /*80c0*/  @!P0 FFMA.FTZ R51, R20, R9, -R26 ;  /* 0x0000000914338223 */ /* 0x000fe2000001081a */
[----:B------:R-:W-:Y:S01]  /*80d0*/  @!P0 SHF.L.U32 R26, R42, 0x10, RZ ;  /* 0x000000102a1a8819 */ /* 0x000fe200000006ff */
[----:B------:R-:W-:Y:S02]  /*80e0*/  @!P0 IMAD.U32 R9, R13, 0x10000, RZ ;  /* 0x000100000d098824 */ /* 0x000fe400078e00ff */
[----:B------:R-:W-:Y:S02]  /*80f0*/  @!P0 FMUL.FTZ R13, R10, R33 ;  /* 0x000000210a0d8220 */ /* 0x000fe40000410000 */
[C---:B------:R-:W-:Y:S02]  /*8100*/  @!P0 FMUL.FTZ R25, R11.reuse, R38 ;  /* 0x000000260b198220 */ /* 0x040fe40000410000 */
[-C--:B------:R-:W-:Y:S02]  /*8110*/  @!P0 FFMA.FTZ R50, R34, R9.reuse, -R13 ;  /* 0x0000000922328223 */ /* 0x080fe4000001080d */
[-C--:B------:R-:W-:Y:S02]  /*8120*/  @!P0 FMUL.FTZ R11, R11, R8.reuse ;  /* 0x000000080b0b8220 */ /* 0x080fe40000410000 */
[----:B------:R-:W-:Y:S02]  /*8130*/  @!P0 FFMA.FTZ R49, R39, R8, -R25 ;  /* 0x0000000827318223 */ /* 0x000fe40000010819 */
[C---:B------:R-:W-:Y:S01]  /*8140*/  @!P0 IMAD.U32 R25, R27.reuse, 0x10000, RZ ;  /* 0x000100001b198824 */ /* 0x040fe200078e00ff */
[----:B------:R-:W-:Y:S01]  /*8150*/  @!P0 LOP3.LUT R27, R27, 0xffff0000, RZ, 0xc0, !PT ;  /* 0xffff00001b1b8812 */ /* 0x000fe200078ec0ff */
[----:B------:R-:W-:Y:S02]  /*8160*/  @!P0 IMAD.U32 R8, R18, 0x10000, RZ ;  /* 0x0001000012088824 */ /* 0x000fe400078e00ff */
[C---:B------:R-:W-:Y:S01]  /*8170*/  @!P0 IMAD.U32 R13, R14.reuse, 0x10000, RZ ;  /* 0x000100000e0d8824 */ /* 0x040fe200078e00ff */
[----:B------:R-:W-:Y:S01]  /*8180*/  @!P0 LOP3.LUT R14, R14, 0xffff0000, RZ, 0xc0, !PT ;  /* 0xffff00000e0e8812 */ /* 0x000fe200078ec0ff */
[----:B------:R-:W-:Y:S01]  /*8190*/  @!P0 FMUL.FTZ R10, R10, R9 ;  /* 0x000000090a0a8220 */ /* 0x000fe20000410000 */
[----:B------:R-:W-:Y:S01]  /*81a0*/  @!P0 LOP3.LUT R9, R18, 0xffff0000, RZ, 0xc0, !PT ;  /* 0xffff000012098812 */ /* 0x000fe200078ec0ff */
[----:B------:R-:W-:Y:S01]  /*81b0*/  @!P0 FFMA.FTZ R3, R15, R20, R3 ;  /* 0x000000140f038223 */ /* 0x000fe20000010003 */
[----:B------:R-:W-:Y:S01]  /*81c0*/  @!P0 F2FP.BF16.PACK_AB R15, R51, R54 ;  /* 0x00000036330f823e */ /* 0x000fe200000010ff */
[----:B------:R-:W-:Y:S01]  /*81d0*/  @!P0 FMUL.FTZ R47, R8, R25 ;  /* 0x00000019082f8220 */ /* 0x000fe20000410000 */
[----:B------:R-:W-:Y:S01]  /*81e0*/  @!P0 F2FP.BF16.PACK_AB R20, R52, R53 ;  /* 0x000000353414823e */ /* 0x000fe200000010ff */
[----:B------:R-:W-:Y:S01]  /*81f0*/  @!P0 FMUL.FTZ R8, R8, R13 ;  /* 0x0000000d08088220 */ /* 0x000fe20000410000 */
[----:B------:R-:W-:Y:S01]  /*8200*/  @!P0 F2FP.BF16.PACK_AB R2, R3, R2 ;  /* 0x000000020302823e */ /* 0x000fe200000010ff */
[----:B------:R-:W-:Y:S01]  /*8210*/  @!P0 FFMA.FTZ R5, R21, R22, R5 ;  /* 0x0000001615058223 */ /* 0x000fe20000010005 */
[----:B------:R-:W-:Y:S01]  /*8220*/  @!P0 MOV R41, R20 ;  /* 0x0000001400298202 */ /* 0x000fe20000000f00 */
[C---:B------:R-:W-:Y:S02]  /*8230*/  @!P0 FMUL.FTZ R48, R9.reuse, R27 ;  /* 0x0000001b09308220 */ /* 0x040fe40000410000 */
[----:B------:R-:W-:Y:S02]  /*8240*/  @!P0 FMUL.FTZ R9, R9, R14 ;  /* 0x0000000e09098220 */ /* 0x000fe40000410000 */
[----:B------:R-:W-:Y:S02]  /*8250*/  @!P0 FFMA.FTZ R6, R23, R24, R6 ;  /* 0x0000001817068223 */ /* 0x000fe40000010006 */
[----:B------:R-:W-:Y:S02]  /*8260*/  @!P0 FFMA.FTZ R8, R25, R26, R8 ;  /* 0x0000001a19088223 */ /* 0x000fe40000010008 */
[----:B------:R-:W-:Y:S01]  /*8270*/  @!P0 FFMA.FTZ R9, R27, R32, R9 ;  /* 0x000000201b098223 */ /* 0x000fe20000010009 */
[----:B------:R-:W-:Y:S01]  /*8280*/  @!P0 F2FP.BF16.PACK_AB R5, R6, R5 ;  /* 0x000000050605823e */ /* 0x000fe200000010ff */
[----:B------:R-:W-:Y:S02]  /*8290*/  @!P0 FFMA.FTZ R10, R33, R34, R10 ;  /* 0x00000022210a8223 */ /* 0x000fe4000001000a */
[----:B------:R-:W-:Y:S01]  /*82a0*/  @!P0 FFMA.FTZ R47, R26, R13, -R47 ;  /* 0x0000000d1a2f8223 */ /* 0x000fe2000001082f */
[----:B------:R-:W-:Y:S01]  /*82b0*/  @!P0 MOV R17, R5 ;  /* 0x0000000500118202 */ /* 0x000fe20000000f00 */
[----:B------:R-:W-:Y:S01]  /*82c0*/  @!P0 FFMA.FTZ R48, R32, R14, -R48 ;  /* 0x0000000e20308223 */ /* 0x000fe20000010830 */
[----:B------:R-:W-:Y:S01]  /*82d0*/  @!P0 F2FP.BF16.PACK_AB R14, R49, R50 ;  /* 0x00000032310e823e */ /* 0x000fe200000010ff */
[----:B------:R-:W-:Y:S01]  /*82e0*/  @!P0 FFMA.FTZ R11, R38, R39, R11 ;  /* 0x00000027260b8223 */ /* 0x000fe2000001000b */
[----:B------:R-:W-:Y:S01]  /*82f0*/  @!P0 F2FP.BF16.PACK_AB R8, R9, R8 ;  /* 0x000000080908823e */ /* 0x000fe200000010ff */
[----:B------:R-:W-:Y:S01]  /*8300*/  @!P0 IMAD.MOV.U32 R40, RZ, RZ, R15 ;  /* 0x000000ffff288224 */ /* 0x000fe200078e000f */
[----:B------:R-:W-:Y:S01]  /*8310*/  @!P0 F2FP.BF16.PACK_AB R13, R48, R47 ;  /* 0x0000002f300d823e */ /* 0x000fe200000010ff */
[----:B------:R-:W-:Y:S01]  /*8320*/  @!P0 IMAD.MOV.U32 R43, RZ, RZ, R14 ;  /* 0x000000ffff2b8224 */ /* 0x000fe200078e000e */
[----:B------:R-:W-:Y:S01]  /*8330*/  @!P0 F2FP.BF16.PACK_AB R10, R11, R10 ;  /* 0x0000000a0b0a823e */ /* 0x000fe200000010ff */
[----:B------:R-:W-:Y:S02]  /*8340*/  @!P0 IMAD.MOV.U32 R16, RZ, RZ, R2 ;  /* 0x000000ffff108224 */ /* 0x000fe400078e0002 */
[----:B------:R-:W-:Y:S02]  /*8350*/  @!P0 IMAD.MOV.U32 R42, RZ, RZ, R13 ;  /* 0x000000ffff2a8224 */ /* 0x000fe400078e000d */
[----:B------:R-:W-:Y:S02]  /*8360*/  @!P0 IMAD.MOV.U32 R18, RZ, RZ, R8 ;  /* 0x000000ffff128224 */ /* 0x000fe400078e0008 */
[----:B------:R-:W-:Y:S01]  /*8370*/  @!P0 IMAD.MOV.U32 R19, RZ, RZ, R10 ;  /* 0x000000ffff138224 */ /* 0x000fe200078e000a */
[C---:B---3--:R-:W-:Y:S04]  /*8380*/  LEA R2, P0, R81.reuse, R44, 0x1 ;  /* 0x0000002c51027211 */ /* 0x048fe800078008ff */
[----:B--2---:R-:W-:Y:S02]  /*8390*/  LEA.HI.X R3, R81, R45, R97, 0x1, P0 ;  /* 0x0000002d51037211 */ /* 0x004fe400000f0c61 */
[C---:B------:R-:W-:Y:S03]  /*83a0*/  ISETP.GE.AND P0, PT, R46.reuse, c[0x0][0x1d4], PT ;  /* 0x000075002e007a0c */ /* 0x040fe60003f06270 */
[----:B------:R1:W-:Y:S10]  /*83b0*/  ST.E.128 [R2.64], R40 ;  /* 0x0000002802007985 */ /* 0x0003f4000c101d0a */
[----:B------:R-:W-:Y:S05]  /*83c0*/  @!P0 IMAD.WIDE R8, R46, 0x2, R44 ;  /* 0x000000022e088825 */ /* 0x000fea00078e022c */
[----:B------:R1:W-:Y:S02]  /*83d0*/  @!P0 ST.E.128 [R8.64], R16 ;  /* 0x0000001008008985 */ /* 0x0003e4000c101d0a */
.L_x_2323:
[----:B------:R-:W-:Y:S05]  /*83e0*/  BSYNC B0 ;  /* 0x0000000000007941 */ /* 0x000fea0003800000 */
.L_x_2322:
[----:B------:R-:W-:Y:S11]  /*83f0*/  ISETP.GE.AND P0, PT, R144, c[0x0][0x1d4], PT ;  /* 0x0000750090007a0c */ /* 0x000ff60003f06270 */
[----:B------:R-:W-:Y:S02]  /*8400*/  @!UPT UIADD3 URZ, URZ, URZ, URZ ;  /* 0x0000003f3f3ff290 */ /* 0x000fe4000fffe03f */
[----:B------:R-:W-:-:S05]  /*8410*/  @P0 BRA `(.L_x_2307) ;  /* 0x00000b2000000947 */ /* 0x000fca0003800000 */
[----:B-1----:R-:W-:Y:S01]  /*8420*/  SEL R2, R71, R70, !P2 ;  /* 0x0000004647027207 */ /* 0x002fe20005000000 */
[----:B------:R-:W1:Y:S01]  /*8430*/  LDS.128 R40, [R115+0xa080] ;  /* 0x00a0800073287984 */ /* 0x000e620000000c00 */
[C---:B---3--:R-:W-:Y:S02]  /*8440*/  LEA R50, P0, R80.reuse, R44, 0x1 ;  /* 0x0000002c50327211 */ /* 0x048fe400078008ff */
[----:B------:R-:W-:Y:S02]  /*8450*/  SHF.R.S32.HI R3, RZ, 0x1f, R2 ;  /* 0x0000001fff037819 */ /* 0x000fe40000011402 */
[----:B--2---:R-:W-:Y:S02]  /*8460*/  LEA.HI.X R51, R80, R45, R96, 0x1, P0 ;  /* 0x0000002d50337211 */ /* 0x004fe400000f0c60 */
[----:B------:R-:W-:Y:S02]  /*8470*/  LEA.HI R2, R3, R2, RZ, 0x4 ;  /* 0x0000000203027211 */ /* 0x000fe400078f20ff */
[----:B------:R-:W-:Y:S02]  /*8480*/  ISETP.GE.AND P0, PT, R144, c[0x0][0x27c], PT ;  /* 0x00009f0090007a0c */ /* 0x000fe40003f06270 */
[----:B------:R-:W-:Y:S04]  /*8490*/  LEA.HI.SX32 R2, R2, R68, 0x1c ;  /* 0x0000004402027211 */ /* 0x000fe800078fe2ff */
[----:B------:R-:W-:Y:S01]  /*84a0*/  SHF.R.S32.HI R3, RZ, 0x1f, R2 ;  /* 0x0000001fff037819 */ /* 0x000fe20000011402 */
[----:B------:R-:W-:Y:S03]  /*84b0*/  IMAD.SHL.U32 R39, R2, 0x8, RZ ;  /* 0x0000000802277824 */ /* 0x000fe600078e00ff */
[----:B------:R-:W-:Y:S03]  /*84c0*/  LEA.HI R3, R3, R2, RZ, 0x3 ;  /* 0x0000000203037211 */ /* 0x000fe600078f18ff */
[----:B------:R-:W-:Y:S02]  /*84d0*/  @!P0 SHF.R.U64 R5, R30, 0x10, R31 ;  /* 0x000000101e058819 */ /* 0x000fe4000000121f */
[----:B------:R-:W-:Y:S02]  /*84e0*/  SHF.R.S32.HI R2, RZ, 0x3, R3 ;  /* 0x00000003ff027819 */ /* 0x000fe40000011403 */
[----:B------:R-:W-:Y:S02]  /*84f0*/  LOP3.LUT R3, R60, 0x38, R39, 0xf8, !PT ;  /* 0x000000383c037812 */ /* 0x000fe400078ef827 */
[----:B------:R-:W-:Y:S01]  /*8500*/  @!P0 SHF.R.U32.HI R6, RZ, 0x10, R31 ;  /* 0x00000010ff068819 */ /* 0x000fe2000001161f */
[----:B------:R-:W-:Y:S01]  /*8510*/  IMAD R2, R2, 0xc00, R12 ;  /* 0x00000c0002027824 */ /* 0x000fe200078e020c */
[----:B------:R-:W-:Y:S02]  /*8520*/  LOP3.LUT R3, R3, R136, RZ, 0x3c, !PT ;  /* 0x0000008803037212 */ /* 0x000fe400078e3cff */
[----:B------:R-:W-:Y:S02]  /*8530*/  @!P0 PRMT R13, R36, 0x5432, R6 ;  /* 0x00005432240d8816 */ /* 0x000fe40000000006 */
[----:B------:R-:W-:Y:S01]  /*8540*/  @!P0 SHF.R.U32.HI R8, RZ, 0x10, R57 ;  /* 0x00000010ff088819 */ /* 0x000fe20000011639 */
[----:B------:R-:W-:Y:S01]  /*8550*/  IMAD.IADD R2, R2, 0x1, R3 ;  /* 0x0000000102027824 */ /* 0x000fe200078e0203 */
[----:B------:R-:W-:Y:S02]  /*8560*/  @!P0 SHF.R.U32.HI R3, RZ, 0x10, R29 ;  /* 0x00000010ff038819 */ /* 0x000fe4000001161d */
[----:B------:R-:W-:Y:S01]  /*8570*/  @!P0 PRMT R26, R65, 0x5432, R8 ;  /* 0x00005432411a8816 */ /* 0x000fe20000000008 */
[----:B------:R-:W-:Y:S01]  /*8580*/  IMAD.SHL.U32 R16, R2, 0x2, RZ ;  /* 0x0000000202107824 */ /* 0x000fe200078e00ff */
[C---:B-1----:R-:W-:Y:S01]  /*8590*/  @!P0 LOP3.LUT R27, R41.reuse, 0xffff0000, RZ, 0xc0, !PT ;  /* 0xffff0000291b8812 */ /* 0x042fe200078ec0ff */
[----:B------:R-:W-:Y:S01]  /*85a0*/  @!P0 IMAD.U32 R25, R41, 0x10000, RZ ;  /* 0x0001000029198824 */ /* 0x000fe200078e00ff */
[----:B------:R-:W-:Y:S01]  /*85b0*/  @!P0 SHF.L.U32 R21, R40, 0x10, RZ ;  /* 0x0000001028158819 */ /* 0x000fe200000006ff */
[----:B------:R-:W-:Y:S01]  /*85c0*/  @!P0 IMAD.U32 R24, R26, 0x10000, RZ ;  /* 0x000100001a188824 */ /* 0x000fe200078e00ff */
[----:B------:R-:W-:Y:S01]  /*85d0*/  @!P0 LOP3.LUT R23, R40, 0xffff0000, RZ, 0xc0, !PT ;  /* 0xffff000028178812 */ /* 0x000fe200078ec0ff */
[----:B------:R-:W1:Y:S01]  /*85e0*/  LDS.128 R16, [R16+0xa080] ;  /* 0x00a0800010107984 */ /* 0x000e620000000c00 */
[----:B------:R-:W-:Y:S02]  /*85f0*/  @!P0 SHF.L.U32 R33, R43, 0x10, RZ ;  /* 0x000000102b218819 */ /* 0x000fe400000006ff */
[----:B------:R-:W-:Y:S02]  /*8600*/  @!P0 LOP3.LUT R31, R42, 0xffff0000, RZ, 0xc0, !PT ;  /* 0xffff00002a1f8812 */ /* 0x000fe400078ec0ff */
[----:B------:R-:W-:Y:S02]  /*8610*/  @!P0 PRMT R3, R35, 0x5410, R3 ;  /* 0x0000541023038816 */ /* 0x000fe40000000003 */
[----:B------:R-:W-:Y:S01]  /*8620*/  @!P0 SHF.R.U64 R2, R28, 0x10, R29 ;  /* 0x000000101c028819 */ /* 0x000fe2000000121d */
[----:B------:R-:W-:Y:S01]  /*8630*/  @!P0 IMAD.U32 R29, R42, 0x10000, RZ ;  /* 0x000100002a1d8824 */ /* 0x000fe200078e00ff */
[----:B------:R-:W-:Y:S02]  /*8640*/  @!P0 SHF.L.U32 R8, R3, 0x10, RZ ;  /* 0x0000001003088819 */ /* 0x000fe400000006ff */
[----:B------:R-:W-:Y:S02]  /*8650*/  @!P0 PRMT R9, R35, 0x5432, R2 ;  /* 0x0000543223098816 */ /* 0x000fe40000000002 */
[----:B------:R-:W-:Y:S02]  /*8660*/  @!P0 LOP3.LUT R35, R43, 0xffff0000, RZ, 0xc0, !PT ;  /* 0xffff00002b238812 */ /* 0x000fe400078ec0ff */
[----:B------:R-:W-:Y:S02]  /*8670*/  @!P0 LOP3.LUT R3, R3, 0xffff0000, RZ, 0xc0, !PT ;  /* 0xffff000003038812 */ /* 0x000fe400078ec0ff */
[----:B------:R-:W-:Y:S02]  /*8680*/  @!P0 SHF.R.U64 R10, R58, 0x10, R59 ;  /* 0x000000103a0a8819 */ /* 0x000fe4000000123b */
[----:B------:R-:W-:Y:S02]  /*8690*/  @!P0 LOP3.LUT R26, R26, 0xffff0000, RZ, 0xc0, !PT ;  /* 0xffff00001a1a8812 */ /* 0x000fe400078ec0ff */
[----:B------:R-:W-:Y:S02]  /*86a0*/  @!P0 PRMT R30, R66, 0x5432, R10 ;  /* 0x00005432421e8816 */ /* 0x000fe4000000000a */
[----:B------:R-:W-:Y:S02]  /*86b0*/  @!P0 PRMT R10, R36, 0x5410, R5 ;  /* 0x00005410240a8816 */ /* 0x000fe40000000005 */
[----:B------:R-:W-:Y:S01]  /*86c0*/  @!P0 SHF.R.U32.HI R34, RZ, 0x10, R59 ;  /* 0x00000010ff228819 */ /* 0x000fe2000001163b */
[C---:B------:R-:W-:Y:S01]  /*86d0*/  @!P0 IMAD.U32 R28, R30.reuse, 0x10000, RZ ;  /* 0x000100001e1c8824 */ /* 0x040fe200078e00ff */
[----:B------:R-:W-:Y:S02]  /*86e0*/  @!P0 LOP3.LUT R30, R30, 0xffff0000, RZ, 0xc0, !PT ;  /* 0xffff00001e1e8812 */ /* 0x000fe400078ec0ff */
[----:B------:R-:W-:Y:S02]  /*86f0*/  @!P0 PRMT R34, R67, 0x5410, R34 ;  /* 0x0000541043228816 */ /* 0x000fe40000000022 */
[----:B------:R-:W-:Y:S03]  /*8700*/  @!P0 SHF.R.U64 R22, R56, 0x10, R57 ;  /* 0x0000001038168819 */ /* 0x000fe60000001239 */
[C---:B------:R-:W-:Y:S01]  /*8710*/  @!P0 IMAD.U32 R32, R34.reuse, 0x10000, RZ ;  /* 0x0001000022208824 */ /* 0x040fe200078e00ff */
[----:B------:R-:W-:Y:S02]  /*8720*/  @!P0 LOP3.LUT R34, R34, 0xffff0000, RZ, 0xc0, !PT ;  /* 0xffff000022228812 */ /* 0x000fe400078ec0ff */
[----:B------:R-:W-:Y:S01]  /*8730*/  @!P0 PRMT R22, R66, 0x5410, R22 ;  /* 0x0000541042168816 */ /* 0x000fe20000000016 */
[C---:B-1----:R-:W-:Y:S04]  /*8740*/  @!P0 IMAD.U32 R2, R17.reuse, 0x10000, RZ ;  /* 0x0001000011028824 */ /* 0x042fe800078e00ff */
[C---:B------:R-:W-:Y:S01]  /*8750*/  @!P0 IMAD.U32 R20, R22.reuse, 0x10000, RZ ;  /* 0x0001000016148824 */ /* 0x040fe200078e00ff */
[----:B------:R-:W-:Y:S01]  /*8760*/  @!P0 LOP3.LUT R22, R22, 0xffff0000, RZ, 0xc0, !PT ;  /* 0xffff000016168812 */ /* 0x000fe200078ec0ff */
[C---:B------:R-:W-:Y:S02]  /*8770*/  @!P0 FMUL.FTZ R11, R2.reuse, R24 ;  /* 0x00000018020b8220 */ /* 0x040fe40000410000 */
[-C--:B------:R-:W-:Y:S01]  /*8780*/  @!P0 FMUL.FTZ R5, R2, R8.reuse ;  /* 0x0000000802058220 */ /* 0x080fe20000410000 */
[----:B------:R-:W-:Y:S01]  /*8790*/  @!P0 LOP3.LUT R2, R17, 0xffff0000, RZ, 0xc0, !PT ;  /* 0xffff000011028812 */ /* 0x000fe200078ec0ff */
[----:B------:R-:W-:Y:S02]  /*87a0*/  @!P0 FFMA.FTZ R55, R25, R8, -R11 ;  /* 0x0000000819378223 */ /* 0x000fe4000001080b */
[----:B------:R-:W-:Y:S02]  /*87b0*/  @!P0 IMAD.U32 R8, R16, 0x10000, RZ ;  /* 0x0001000010088824 */ /* 0x000fe400078e00ff */
[C---:B------:R-:W-:Y:S02]  /*87c0*/  @!P0 FMUL.FTZ R14, R2.reuse, R26 ;  /* 0x0000001a020e8220 */ /* 0x040fe40000410000 */
[C---:B------:R-:W-:Y:S01]  /*87d0*/  @!P0 IMAD.U32 R11, R9.reuse, 0x10000, RZ ;  /* 0x00010000090b8824 */ /* 0x040fe200078e00ff */
[----:B------:R-:W-:Y:S01]  /*87e0*/  @!P0 LOP3.LUT R9, R9, 0xffff0000, RZ, 0xc0, !PT ;  /* 0xffff000009098812 */ /* 0x000fe200078ec0ff */
[-C--:B------:R-:W-:Y:S02]  /*87f0*/  @!P0 FMUL.FTZ R6, R2, R3.reuse ;  /* 0x0000000302068220 */ /* 0x080fe40000410000 */
[----:B------:R-:W-:Y:S01]  /*8800*/  @!P0 FFMA.FTZ R54, R27, R3, -R14 ;  /* 0x000000031b368223 */ /* 0x000fe2000001080e */
[----:B------:R-:W-:Y:S01]  /*8810*/  @!P0 LOP3.LUT R3, R16, 0xffff0000, RZ, 0xc0, !PT ;  /* 0xffff000010038812 */ /* 0x000fe200078ec0ff */
[C---:B------:R-:W-:Y:S02]  /*8820*/  @!P0 FMUL.FTZ R15, R8.reuse, R20 ;  /* 0x00000014080f8220 */ /* 0x040fe40000410000 */
[-C--:B------:R-:W-:Y:S02]  /*8830*/  @!P0 FMUL.FTZ R2, R8, R11.reuse ;  /* 0x0000000b08028220 */ /* 0x080fe40000410000 */
[----:B------:R-:W-:Y:S02]  /*8840*/  @!P0 IMAD.U32 R8, R18, 0x10000, RZ ;  /* 0x0001000012088824 */ /* 0x000fe400078e00ff */
[----:B------:R-:W-:Y:S02]  /*8850*/  @!P0 FFMA.FTZ R53, R21, R11, -R15 ;  /* 0x0000000b15358223 */ /* 0x000fe4000001080f */
[----:B------:R-:W-:Y:S02]  /*8860*/  @!P0 IMAD.U32 R11, R10, 0x10000, RZ ;  /* 0x000100000a0b8824 */ /* 0x000fe400078e00ff */
[C---:B------:R-:W-:Y:S02]  /*8870*/  @!P0 FMUL.FTZ R14, R3.reuse, R22 ;  /* 0x00000016030e8220 */ /* 0x040fe40000410000 */
[----:B------:R-:W-:Y:S02]  /*8880*/  @!P0 FMUL.FTZ R15, R8, R28 ;  /* 0x0000001c080f8220 */ /* 0x000fe40000410000 */
[-C--:B------:R-:W-:Y:S02]  /*8890*/  @!P0 FMUL.FTZ R3, R3, R9.reuse ;  /* 0x0000000903038220 */ /* 0x080fe40000410000 */
[----:B------:R-:W-:Y:S01]  /*88a0*/  @!P0 FFMA.FTZ R52, R23, R9, -R14 ;  /* 0x0000000917348223 */ /* 0x000fe2000001080e */
[----:B------:R-:W-:Y:S01]  /*88b0*/  @!P0 LOP3.LUT R9, R18, 0xffff0000, RZ, 0xc0, !PT ;  /* 0xffff000012098812 */ /* 0x000fe200078ec0ff */
[-C--:B------:R-:W-:Y:S02]  /*88c0*/  @!P0 FMUL.FTZ R8, R8, R11.reuse ;  /* 0x0000000b08088220 */ /* 0x080fe40000410000 */
[----:B------:R-:W-:Y:S01]  /*88d0*/  @!P0 FFMA.FTZ R49, R29, R11, -R15 ;  /* 0x0000000b1d318223 */ /* 0x000fe2000001080f */
[----:B------:R-:W-:Y:S01]  /*88e0*/  @!P0 LOP3.LUT R15, R10, 0xffff0000, RZ, 0xc0, !PT ;  /* 0xffff00000a0f8812 */ /* 0x000fe200078ec0ff */
[C---:B------:R-:W-:Y:S01]  /*88f0*/  @!P0 IMAD.U32 R10, R19.reuse, 0x10000, RZ ;  /* 0x00010000130a8824 */ /* 0x040fe200078e00ff */
[----:B------:R-:W-:Y:S01]  /*8900*/  @!P0 LOP3.LUT R11, R19, 0xffff0000, RZ, 0xc0, !PT ;  /* 0xffff0000130b8812 */ /* 0x000fe200078ec0ff */
[C---:B------:R-:W-:Y:S01]  /*8910*/  @!P0 IMAD.U32 R14, R13.reuse, 0x10000, RZ ;  /* 0x000100000d0e8824 */ /* 0x040fe200078e00ff */
[----:B------:R-:W-:Y:S01]  /*8920*/  @!P0 LOP3.LUT R13, R13, 0xffff0000, RZ, 0xc0, !PT ;  /* 0xffff00000d0d8812 */ /* 0x000fe200078ec0ff */
[----:B------:R-:W-:Y:S02]  /*8930*/  @!P0 FMUL.FTZ R38, R10, R32 ;  /* 0x000000200a268220 */ /* 0x000fe40000410000 */
[----:B------:R-:W-:Y:S02]  /*8940*/  @!P0 FMUL.FTZ R36, R11, R34 ;  /* 0x000000220b248220 */ /* 0x000fe40000410000 */
[----:B------:R-:W-:Y:S02]  /*8950*/  @!P0 FMUL.FTZ R46, R9, R30 ;  /* 0x0000001e092e8220 */ /* 0x000fe40000410000 */
[----:B------:R-:W-:Y:S02]  /*8960*/  @!P0 FFMA.FTZ R2, R20, R21, R2 ;  /* 0x0000001514028223 */ /* 0x000fe40000010002 */
[----:B------:R-:W-:Y:S02]  /*8970*/  @!P0 FFMA.FTZ R3, R22, R23, R3 ;  /* 0x0000001716038223 */ /* 0x000fe40000010003 */
[----:B------:R-:W-:Y:S01]  /*8980*/  @!P0 FFMA.FTZ R48, R33, R14, -R38 ;  /* 0x0000000e21308223 */ /* 0x000fe20000010826 */
[----:B------:R-:W-:Y:S01]  /*8990*/  @!P0 F2FP.BF16.PACK_AB R38, R54, R55 ;  /* 0x000000373626823e */ /* 0x000fe200000010ff */
[----:B------:R-:W-:Y:S01]  /*89a0*/  @!P0 FFMA.FTZ R47, R35, R13, -R36 ;  /* 0x0000000d232f8223 */ /* 0x000fe20000010824 */
[----:B------:R-:W-:Y:S01]  /*89b0*/  @!P0 F2FP.BF16.PACK_AB R36, R52, R53 ;  /* 0x000000353424823e */ /* 0x000fe200000010ff */
[----:B------:R-:W-:Y:S01]  /*89c0*/  @!P0 FFMA.FTZ R46, R31, R15, -R46 ;  /* 0x0000000f1f2e8223 */ /* 0x000fe2000001082e */
[----:B------:R-:W-:Y:S01]  /*89d0*/  @!P0 MOV R41, R38 ;  /* 0x0000002600298202 */ /* 0x000fe20000000f00 */
[----:B------:R-:W-:Y:S01]  /*89e0*/  @!P0 FFMA.FTZ R5, R24, R25, R5 ;  /* 0x0000001918058223 */ /* 0x000fe20000010005 */
[----:B------:R-:W-:Y:S01]  /*89f0*/  @!P0 F2FP.BF16.PACK_AB R2, R3, R2 ;  /* 0x000000020302823e */ /* 0x000fe200000010ff */
[----:B------:R-:W-:Y:S01]  /*8a00*/  @!P0 FMUL.FTZ R9, R9, R15 ;  /* 0x0000000f09098220 */ /* 0x000fe20000410000 */
[----:B------:R-:W-:Y:S01]  /*8a10*/  @!P0 F2FP.BF16.PACK_AB R15, R47, R48 ;  /* 0x000000302f0f823e */ /* 0x000fe200000010ff */
[----:B------:R-:W-:Y:S02]  /*8a20*/  @!P0 FFMA.FTZ R6, R26, R27, R6 ;  /* 0x0000001b1a068223 */ /* 0x000fe40000010006 */
[----:B------:R-:W-:Y:S01]  /*8a30*/  @!P0 FMUL.FTZ R10, R10, R14 ;  /* 0x0000000e0a0a8220 */ /* 0x000fe20000410000 */
[----:B------:R-:W-:Y:S01]  /*8a40*/  @!P0 F2FP.BF16.PACK_AB R14, R46, R49 ;  /* 0x000000312e0e823e */ /* 0x000fe200000010ff */
[----:B------:R-:W-:Y:S01]  /*8a50*/  @!P0 FFMA.FTZ R8, R28, R29, R8 ;  /* 0x0000001d1c088223 */ /* 0x000fe20000010008 */
[----:B------:R-:W-:Y:S01]  /*8a60*/  @!P0 F2FP.BF16.PACK_AB R5, R6, R5 ;  /* 0x000000050605823e */ /* 0x000fe200000010ff */
[----:B------:R-:W-:Y:S02]  /*8a70*/  @!P0 FMUL.FTZ R11, R11, R13 ;  /* 0x0000000d0b0b8220 */ /* 0x000fe40000410000 */
[----:B------:R-:W-:Y:S01]  /*8a80*/  @!P0 FFMA.FTZ R9, R30, R31, R9 ;  /* 0x0000001f1e098223 */ /* 0x000fe20000010009 */
[----:B------:R-:W-:Y:S01]  /*8a90*/  @!P0 MOV R17, R5 ;  /* 0x0000000500118202 */ /* 0x000fe20000000f00 */
[----:B------:R-:W-:Y:S02]  /*8aa0*/  @!P0 FFMA.FTZ R10, R32, R33, R10 ;  /* 0x00000021200a8223 */ /* 0x000fe4000001000a */
[----:B------:R-:W-:Y:S01]  /*8ab0*/  @!P0 IMAD.MOV.U32 R40, RZ, RZ, R36 ;  /* 0x000000ffff288224 */ /* 0x000fe200078e0024 */
[----:B------:R-:W-:Y:S01]  /*8ac0*/  @!P0 F2FP.BF16.PACK_AB R8, R9, R8 ;  /* 0x000000080908823e */ /* 0x000fe200000010ff */
[----:B------:R-:W-:Y:S02]  /*8ad0*/  @!P0 IMAD.MOV.U32 R42, RZ, RZ, R14 ;  /* 0x000000ffff2a8224 */ /* 0x000fe400078e000e */
[----:B------:R-:W-:Y:S02]  /*8ae0*/  @!P0 IMAD.MOV.U32 R43, RZ, RZ, R15 ;  /* 0x000000ffff2b8224 */ /* 0x000fe400078e000f */
[----:B------:R-:W-:Y:S02]  /*8af0*/  @!P0 FFMA.FTZ R11, R34, R35, R11 ;  /* 0x00000023220b8223 */ /* 0x000fe4000001000b */
[----:B------:R-:W-:Y:S01]  /*8b00*/  @!P0 IMAD.MOV.U32 R16, RZ, RZ, R2 ;  /* 0x000000ffff108224 */ /* 0x000fe200078e0002 */
[----:B------:R1:W-:Y:S01]  /*8b10*/  ST.E.128 [R50.64], R40 ;  /* 0x0000002832007985 */ /* 0x0003e2000c101d0a */
[----:B------:R-:W-:Y:S01]  /*8b20*/  @!P0 IMAD.MOV.U32 R18, RZ, RZ, R8 ;  /* 0x000000ffff128224 */ /* 0x000fe200078e0008 */
[----:B------:R-:W-:Y:S05]  /*8b30*/  @!P0 F2FP.BF16.PACK_AB R10, R11, R10 ;  /* 0x0000000a0b0a823e */ /* 0x000fea00000010ff */
        /* <DEDUP_REMOVED lines=8> */
.L_x_2293:
        /* <DEDUP_REMOVED lines=12> */
[C---:B---3--:R-:W-:Y:S04]  /*8c80*/  @!P0 LEA R8, P3, R140.reuse, R3, 0x1 ;  /* 0x000000038c088211 */ /* 0x048fe800078608ff */
[----:B------:R-:W-:Y:S02]  /*8c90*/  @!P0 LEA.HI.X R9, R140, R5, R141, 0x1, P3 ;  /* 0x000000058c098211 */ /* 0x000fe400018f0c8d */
[C---:B------:R-:W-:Y:S04]  /*8ca0*/  @!P4 LEA R14, P3, R238.reuse, R3, 0x1 ;  /* 0x00000003ee0ec211 */ /* 0x040fe800078608ff */
[----:B------:R-:W-:Y:S02]  /*8cb0*/  @!P4 LEA.HI.X R15, R238, R5, R248, 0x1, P3 ;  /* 0x00000005ee0fc211 */ /* 0x000fe400018f0cf8 */
[C---:B------:R-:W-:Y:S11]  /*8cc0*/  ISETP.GE.AND P3, PT, R228.reuse, c[0x0][0x1d4], PT ;  /* 0x00007500e4007a0c */ /* 0x040ff60003f66270 */
[----:B------:R-:W-:Y:S02]  /*8cd0*/  @!UPT UIADD3 URZ, URZ, URZ, URZ ;  /* 0x0000003f3f3ff290 */ /* 0x000fe4000fffe03f */
[C---:B------:R-:W-:Y:S04]  /*8ce0*/  @!P3 LEA R10, P5, R228.reuse, R3, 0x1 ;  /* 0x00000003e40ab211 */ /* 0x040fe800078a08ff */
[----:B------:R-:W-:Y:S01]  /*8cf0*/  @!P3 LEA.HI.X R11, R228, R5, R250, 0x1, P5 ;  /* 0x00000005e40bb211 */ /* 0x000fe200028f0cfa */
        /* <DEDUP_REMOVED lines=10> */
.L_x_2325:
[----:B-12---:R-:W-:Y:S05]  /*8da0*/  BSYNC B0 ;  /* 0x0000000000007941 */ /* 0x006fea0003800000 */
.L_x_2324:
        /* <DEDUP_REMOVED lines=15> */
[----:B----4-:R-:W-:Y:S01]  /*8ea0*/  @!P0 ST.E.128 [R8.64], R20 ;  /* 0x0000001408008985 */ /* 0x010fe2000c101d0a */
[C---:B------:R-:W-:Y:S03]  /*8eb0*/  ISETP.GE.AND P0, PT, R229.reuse, c[0x0][0x1d4], PT ;  /* 0x00007500e5007a0c */ /* 0x040fe60003f06270 */
[----:B------:R-:W2:Y:S10]  /*8ec0*/  @!P4 LDS.128 R16, [R223+0xc880] ;  /* 0x00c88000df10c984 */ /* 0x000eb40000000c00 */
[C---:B------:R-:W-:Y:S04]  /*8ed0*/  @!P0 LEA R2, P5, R229.reuse, R2, 0x1 ;  /* 0x00000002e5028211 */ /* 0x040fe800078a08ff */
[----:B------:R-:W-:Y:S01]  /*8ee0*/  @!P0 LEA.HI.X R3, R229, R3, R249, 0x1, P5 ;  /* 0x00000003e5038211 */ /* 0x000fe200028f0cf9 */
[----:B--2---:R-:W-:Y:S04]  /*8ef0*/  @!P4 ST.E.128 [R14.64], R16 ;  /* 0x000000100e00c985 */ /* 0x004fe8000c101d0a */
[----:B------:R-:W2:Y:S04]  /*8f00*/  @!P3 LDS.128 R16, [R223+0xe080] ;  /* 0x00e08000df10b984 */ /* 0x000ea80000000c00 */
[----:B--2---:R-:W-:Y:S04]  /*8f10*/  @!P3 ST.E.128 [R10.64], R16 ;  /* 0x000000100a00b985 */ /* 0x004fe8000c101d0a */
[----:B------:R-:W2:Y:S04]  /*8f20*/  @!P0 LDS.128 R8, [R223+0xf880] ;  /* 0x00f88000df088984 */ /* 0x000ea80000000c00 */
[----:B--2---:R2:W-:Y:S02]  /*8f30*/  @!P0 ST.E.128 [R2.64], R8 ;  /* 0x0000000802008985 */ /* 0x0045e4000c101d0a */
.L_x_2307:
[----:B------:R-:W-:Y:S05]  /*8f40*/  BSYNC B2 ;  /* 0x0000000000027941 */ /* 0x000fea0003800000 */
.L_x_2292:
[----:B-123--:R-:W-:Y:S01]  /*8f50*/  IMAD.IADD R2, R77, 0x1, -R145 ;  /* 0x000000014d027824 */ /* 0x00efe200078e0a91 */
[----:B------:R-:W-:Y:S01]  /*8f60*/  P2R R15, PR, RZ, 0x2 ;  /* 0x00000002ff0f7803 */ /* 0x000fe20000000000 */
        /* <DEDUP_REMOVED lines=8> */
[----:B------:R-:W-:Y:S05]  /*8ff0*/  @P3 IADD3 R13, P0, R8, 0x20, RZ ;  /* 0x00000020080d3810 */ /* 0x000fea0007f1e0ff */
[----:B------:R-:W-:Y:S01]  /*9000*/  @P3 IMAD.X R14, RZ, RZ, R9, P0 ;  /* 0x000000ffff0e3224 */ /* 0x000fe200000e0609 */
[----:B------:R-:W-:Y:S11]  /*9010*/  ISETP.GE.AND P0, PT, R2, 0x1, PT ;  /* 0x000000010200780c */ /* 0x000ff60003f06270 */
[----:B------:R-:W-:Y:S02]  /*9020*/  @!UPT UIADD3 URZ, URZ, URZ, URZ ;  /* 0x0000003f3f3ff290 */ /* 0x000fe4000fffe03f */
[----:B------:R-:W-:Y:S01]  /*9030*/  @P0 MOV R2, R84 ;  /* 0x0000005400020202 */ /* 0x000fe20000000f00 */
[----:B------:R-:W-:Y:S02]  /*9040*/  @P0 IMAD.MOV.U32 R3, RZ, RZ, R94 ;  /* 0x000000ffff030224 */ /* 0x000fe400078e005e */
[----:B------:R-:W-:Y:S02]  /*9050*/  @P0 IMAD R5, R9, c[0x0][0x258], RZ ;  /* 0x0000960009050a24 */ /* 0x000fe400078e02ff */
[C---:B------:R-:W-:Y:S04]  /*9060*/  @P0 IMAD.WIDE.U32 R2, R8.reuse, c[0x0][0x258], R2 ;  /* 0x0000960008020a25 */ /* 0x040fe800078e0002 */
[----:B------:R-:W-:Y:S01]  /*9070*/  @P0 IMAD R8, R8, c[0x0][0x25c], R5 ;  /* 0x0000970008080a24 */ /* 0x000fe200078e0205 */
[C---:B------:R-:W-:Y:S01]  /*9080*/  @P0 LEA R10, P4, R2.reuse, c[0x0][0x250], 0x1 ;  /* 0x00009400020a0a11 */ /* 0x040fe200078808ff */
[----:B------:R-:W-:Y:S03]  /*9090*/  @P3 IMAD.MOV.U32 R9, RZ, RZ, R94 ;  /* 0x000000ffff093224 */ /* 0x000fe600078e005e */
[----:B------:R-:W-:Y:S04]  /*90a0*/  @P0 IADD3 R8, R3, R8, RZ ;  /* 0x0000000803080210 */ /* 0x000fe80007ffe0ff */
[----:B------:R-:W-:Y:S01]  /*90b0*/  @P0 LEA.HI.X R11, R2, c[0x0][0x254], R8, 0x1, P4 ;  /* 0x00009500020b0a11 */ /* 0x000fe200020f0c08 */
[----:B------:R-:W-:Y:S01]  /*90c0*/  IMAD R2, R82, c[0x0][0x208], RZ ;  /* 0x0000820052027a24 */ /* 0x000fe200078e02ff */
[----:B------:R-:W-:Y:S03]  /*90d0*/  @P3 MOV R8, R84 ;  /* 0x0000005400083202 */ /* 0x000fe60000000f00 */
[----:B------:R-:W-:Y:S01]  /*90e0*/  @!PT LDS RZ, [RZ] ;  /* 0x00000000fffff984 */ /* 0x000fe20000000800 */
[----:B------:R-:W-:Y:S01]  /*90f0*/  @!PT LDS RZ, [RZ] ;  /* 0x00000000fffff984 */ /* 0x000fe20000000800 */
[----:B------:R-:W-:Y:S01]  /*9100*/  @!PT LDS RZ, [RZ] ;  /* 0x00000000fffff984 */ /* 0x000fe20000000800 */
[----:B------:R1:W-:Y:S01]  /*9110*/  @P0 LDGSTS.E.BYPASS.LTC128B.128 [R223+0x4080], [R10.64], !P1 ;  /* 0x040800000adf0fae */ /* 0x0003e2000c901d4a */
[C---:B------:R-:W-:Y:S02]  /*9120*/  IMAD R5, R79.reuse, c[0x0][0x20c], R2 ;  /* 0x000083004f057a24 */ /* 0x040fe400078e0202 */
[----:B------:R-:W-:Y:S04]  /*9130*/  IMAD.WIDE.U32 R2, R79, c[0x0][0x208], RZ ;  /* 0x000082004f027a25 */ /* 0x000fe800078e00ff */
[----:B------:R-:W-:Y:S02]  /*9140*/  IMAD.IADD R3, R3, 0x1, R5 ;  /* 0x0000000103037824 */ /* 0x000fe400078e0205 */
[----:B------:R-:W-:Y:S04]  /*9150*/  @P3 IMAD.WIDE.U32 R8, R13, c[0x0][0x258], R8 ;  /* 0x000096000d083a25 */ /* 0x000fe800078e0008 */
        /* <DEDUP_REMOVED lines=21> */
[----:B--2---:R1:W2:Y:S01]  /*92b0*/  SHFL.IDX PT, R2, R13, RZ, 0x181f ;  /* 0x00181fff0d027589 */ /* 0x0042a200000e0000 */
[----:B------:R-:W-:Y:S04]  /*92c0*/  DEPBAR.LE SB0, 0x0 ;  /* 0x000080000000791a */ /* 0x000fe80000000000 */
[----:B------:R1:W3:Y:S04]  /*92d0*/  SHFL.IDX PT, R3, R5, RZ, 0x181f ;  /* 0x00181fff05037589 */ /* 0x0002e800000e0000 */
[----:B------:R-:W-:Y:S06]  /*92e0*/  BAR.SYNC.DEFER_BLOCKING 0x0 ;  /* 0x0000000000007b1d */ /* 0x000fec0000010000 */
[----:B------:R-:W-:-:S05]  /*92f0*/  @!P0 BRA `(.L_x_2327) ;  /* 0x0000015000008947 */ /* 0x000fca0003800000 */
[----:B------:R-:W-:Y:S02]  /*9300*/  ISETP.GE.AND P0, PT, R140, c[0x0][0x1d4], PT ;  /* 0x000075008c007a0c */ /* 0x000fe40003f06270 */
[----:B------:R-:W-:Y:S11]  /*9310*/  ISETP.GE.AND P5, PT, R144, c[0x0][0x1d4], PT ;  /* 0x0000750090007a0c */ /* 0x000ff60003fa6270 */
[----:B------:R-:W4:Y:S01]  /*9320*/  @!P0 LDS.128 R20, [R223+0x4080] ;  /* 0x00408000df148984 */ /* 0x000f220000000c00 */
[CC--:B--2---:R-:W-:Y:S04]  /*9330*/  @!P0 LEA R8, P4, R140.reuse, R2.reuse, 0x1 ;  /* 0x000000028c088211 */ /* 0x0c4fe800078808ff */
[-C--:B---3--:R-:W-:Y:S02]  /*9340*/  @!P0 LEA.HI.X R9, R140, R3.reuse, R141, 0x1, P4 ;  /* 0x000000038c098211 */ /* 0x088fe400020f0c8d */
[CC--:B------:R-:W-:Y:S04]  /*9350*/  @!P5 LEA R14, P4, R238.reuse, R2.reuse, 0x1 ;  /* 0x00000002ee0ed211 */ /* 0x0c0fe800078808ff */
[-C--:B------:R-:W-:Y:S02]  /*9360*/  @!P5 LEA.HI.X R15, R238, R3.reuse, R248, 0x1, P4 ;  /* 0x00000003ee0fd211 */ /* 0x080fe400020f0cf8 */
[C---:B------:R-:W-:Y:S11]  /*9370*/  ISETP.GE.AND P4, PT, R228.reuse, c[0x0][0x1d4], PT ;  /* 0x00007500e4007a0c */ /* 0x040ff60003f86270 */
[----:B------:R-:W-:Y:S02]  /*9380*/  @!UPT UIADD3 URZ, URZ, URZ, URZ ;  /* 0x0000003f3f3ff290 */ /* 0x000fe4000fffe03f */
[CC--:B-1----:R-:W-:Y:S04]  /*9390*/  @!P4 LEA R10, P6, R228.reuse, R2.reuse, 0x1 ;  /* 0x00000002e40ac211 */ /* 0x0c2fe800078c08ff */
[-C--:B------:R-:W-:Y:S01]  /*93a0*/  @!P4 LEA.HI.X R11, R228, R3.reuse, R250, 0x1, P6 ;  /* 0x00000003e40bc211 */ /* 0x080fe200030f0cfa */
[----:B----4-:R-:W-:Y:S01]  /*93b0*/  @!P0 ST.E.128 [R8.64], R20 ;  /* 0x0000001408008985 */ /* 0x010fe2000c101d0a */
        /* <DEDUP_REMOVED lines=9> */
.L_x_2327:
[----:B------:R-:W-:Y:S05]  /*9450*/  BSYNC B0 ;  /* 0x0000000000007941 */ /* 0x000fea0003800000 */
.L_x_2326:
[----:B-1-3--:R1:W3:Y:S01]  /*9460*/  SHFL.IDX PT, R3, R5, 0x1, 0x181f ;  /* 0x00381f0005037f89 */ /* 0x00a2e200000e0000 */
[----:B------:R-:W-:Y:S03]  /*9470*/  BSSY B0, `(.L_x_2328) ;  /* 0x0000018000007945 */ /* 0x000fe60003800000 */
[----:B--2---:R1:W2:Y:S01]  /*9480*/  SHFL.IDX PT, R2, R13, 0x1, 0x181f ;  /* 0x00381f000d027f89 */ /* 0x0042a200000e0000 */
        /* <DEDUP_REMOVED lines=22> */
.L_x_2329:
[----:B------:R-:W-:Y:S05]  /*95f0*/  BSYNC B0 ;  /* 0x0000000000007941 */ /* 0x000fea0003800000 */
.L_x_2328:
[----:B------:R-:W-:Y:S01]  /*9600*/  ISETP.GT.AND P4, PT, R37, R101, PT ;  /* 0x000000652500720c */ /* 0x000fe20003f84270 */
[----:B------:R-:W-:Y:S01]  /*9610*/  @!UPT UIADD3 URZ, URZ, URZ, URZ ;  /* 0x0000003f3f3ff290 */ /* 0x000fe2000fffe03f */
[----:B------:R-:W-:Y:S11]  /*9620*/  BSSY B0, `(.L_x_2330) ;  /* 0x000002a000007945 */ /* 0x000ff60003800000 */
[----:B------:R-:W-:-:S05]  /*9630*/  @!P4 BRA `(.L_x_2331) ;  /* 0x000002800000c947 */ /* 0x000fca0003800000 */
[----:B-1----:R-:W-:Y:S01]  /*9640*/  IADD3 R5, R37, -0x1, RZ ;  /* 0xffffffff25057810 */ /* 0x002fe20007ffe0ff */
[----:B--2---:R-:W-:Y:S01]  /*9650*/  IMAD.MOV.U32 R2, RZ, RZ, R106 ;  /* 0x000000ffff027224 */ /* 0x004fe200078e006a */
[----:B------:R-:W-:Y:S01]  /*9660*/  P2R R11, PR, RZ, 0x4 ;  /* 0x00000004ff0b7803 */ /* 0x000fe20000000000 */
[----:B---3--:R-:W-:Y:S01]  /*9670*/  IMAD.MOV.U32 R3, RZ, RZ, R105 ;  /* 0x000000ffff037224 */ /* 0x008fe200078e0069 */
[----:B------:R-:W-:Y:S01]  /*9680*/  SHF.R.S32.HI R8, RZ, 0x1f, R5 ;  /* 0x0000001fff087819 */ /* 0x000fe20000011405 */
[----:B------:R-:W-:Y:S01]  /*9690*/  IMAD R6, R132, R5, RZ ;  /* 0x0000000584067224 */ /* 0x000fe200078e02ff */
[----:B------:R-:W-:Y:S01]  /*96a0*/  LOP3.LUT P2, RZ, R213, 0x8, RZ, 0xc0, !PT ;  /* 0x00000008d5ff7812 */ /* 0x000fe2000784c0ff */
        /* <DEDUP_REMOVED lines=33> */
.L_x_2331:
[----:B------:R-:W-:Y:S05]  /*98c0*/  BSYNC B0 ;  /* 0x0000000000007941 */ /* 0x000fea0003800000 */
.L_x_2330:
[----:B------:R-:W0:Y:S01]  /*98d0*/  LDGDEPBAR ;  /* 0x00000000000079af */ /* 0x000e220000000000 */
[----:B------:R-:W-:Y:S01]  /*98e0*/  IADD3 R37, R37, -0x1, RZ ;  /* 0xffffffff25257810 */ /* 0x000fe20007ffe0ff */
[----:B------:R-:W-:-:S05]  /*98f0*/  @P4 BRA `(.L_x_2332) ;  /* 0xffffa10000004947 */ /* 0x000fca000383ffff */
[----:B-1----:R-:W4:Y:S04]  /*9900*/  LDL R5, [R1+0x64] ;  /* 0x0000640001057983 */ /* 0x002f280000100800 */
[----:B------:R1:W5:Y:S01]  /*9910*/  LDL R19, [R1+0x58] ;  /* 0x0000580001137983 */ /* 0x0003620000100800 */
[----:B------:R-:W-:Y:S03]  /*9920*/  WARPSYNC 0xffffffff ;  /* 0xffffffff00007948 */ /* 0x000fe60003800000 */
[----:B------:R-:W-:Y:S01]  /*9930*/  BAR.SYNC.DEFER_BLOCKING 0x0 ;  /* 0x0000000000007b1d */ /* 0x000fe20000010000 */
[----:B----4-:R-:W-:-:S05]  /*9940*/  IADD3 R0, R5, 0x2f, RZ ;  /* 0x0000002f05007810 */ /* 0x010fca0007ffe0ff */
[----:B------:R-:W-:-:S05]  /*9950*/  IMAD.HI R0, R0, 0x2aaaaaab, RZ ;  /* 0x2aaaaaab00007827 */ /* 0x000fca00078e02ff */
[----:B--2---:R-:W-:-:S04]  /*9960*/  SHF.R.U32.HI R2, RZ, 0x1f, R0 ;  /* 0x0000001fff027819 */ /* 0x004fc80000011600 */
[----:B------:R-:W-:Y:S02]  /*9970*/  LEA.HI.SX32 R21, R0, R2, 0x1d ;  /* 0x0000000200157211 */ /* 0x000fe400078feaff */
.L_x_2291:
[----:B-1----:R-:W2:Y:S04]  /*9980*/  LDL R14, [R1+0xa0] ;  /* 0x0000a000010e7983 */ /* 0x002ea80000100800 */
[----:B---3--:R-:W3:Y:S04]  /*9990*/  LDL.LU R3, [R1+0x15c] ;  /* 0x00015c0001037983 */ /* 0x008ee80000300800 */
[----:B------:R-:W3:Y:S01]  /*99a0*/  S2R R2, SR_TID.X ;  /* 0x0000000000027919 */ /* 0x000ee20000002100 */
[----:B------:R-:W-:-:S05]  /*99b0*/  IMAD.MOV.U32 R0, RZ, RZ, c[0x0][0x2c4] ;  /* 0x0000b100ff007624 */ /* 0x000fca00078e00ff */
[----:B------:R-:W-:Y:S01]  /*99c0*/  ISETP.NE.AND P3, PT, R0, 0x1, PT ;  /* 0x000000010000780c */ /* 0x000fe20003f65270 */
[----:B------:R-:W-:-:S05]  /*99d0*/  IMAD.MOV.U32 R4, RZ, RZ, c[0x0][0x32c] ;  /* 0x0000cb00ff047624 */ /* 0x000fca00078e00ff */
[----:B------:R-:W-:Y:S02]  /*99e0*/  ISETP.GE.AND P1, PT, R4, 0x1, PT ;  /* 0x000000010400780c */ /* 0x000fe40003f26270 */
[----:B--2---:R-:W-:Y:S01]  /*99f0*/  IADD3 R0, R14, 0x7f, RZ ;  /* 0x0000007f0e007810 */ /* 0x004fe20007ffe0ff */
[----:B---3--:R1:W-:Y:S04]  /*9a00*/  STL.64 [R1], R2 ;  /* 0x0000000201007387 */ /* 0x0083e80000100a00 */
[----:B-1----:R-:W-:-:S05]  /*9a10*/  @P3 IMAD.HI.U32 R2, R0, c[0x0][0x2c8], RZ ;  /* 0x0000b20000023a27 */ /* 0x002fca00078e00ff */
[----:B------:R-:W-:Y:S01]  /*9a20*/  @P3 SHF.R.U32.HI R0, RZ, c[0x0][0x2cc], R2 ;  /* 0x0000b300ff003a19 */ /* 0x000fe20000011602 */
[----:B------:R-:W-:-:S03]  /*9a30*/  IMAD.U32 R2, RZ, RZ, UR7 ;  /* 0x00000007ff027e24 */ /* 0x000fc6000f8e00ff */
[----:B------:R-:W-:Y:S02]  /*9a40*/  IADD3 R0, R0, 0x1, R5 ;  /* 0x0000000100007810 */ /* 0x000fe40007ffe005 */
[----:B------:R-:W-:-:S03]  /*9a50*/  IADD3 R26, P0, R2, 0x4, RZ ;  /* 0x00000004021a7810 */ /* 0x000fc60007f1e0ff */
[----:B-----5:R-:W-:Y:S02]  /*9a60*/  IMAD.IADD R3, R0, 0x1, -R19 ;  /* 0x0000000100037824 */ /* 0x020fe400078e0a13 */
[----:B------:R-:W-:-:S03]  /*9a70*/  IMAD.X R27, RZ, RZ, UR6, P0 ;  /* 0x00000006ff1b7e24 */ /* 0x000fc600080e06ff */
        /* <DEDUP_REMOVED lines=12> */
.L_x_2335:
[----:B------:R-:W-:-:S13]  /*9b40*/  ISETP.NE.AND P0, PT, R4, 0x1, PT ;  /* 0x000000010400780c */ /* 0x000fda0003f05270 */
[----:B------:R-:W-:-:S05]  /*9b50*/  @P0 IMAD.HI.U32 R3, R0, c[0x0][0x330], RZ ;  /* 0x0000cc0000030a27 */ /* 0x000fca00078e00ff */
[----:B------:R-:W-:Y:S02]  /*9b60*/  @P0 SHF.R.U32.HI R0, RZ, c[0x0][0x334], R3 ;  /* 0x0000cd00ff000a19 */ /* 0x000fe40000011603 */
.L_x_2336:
[----:B------:R-:W-:Y:S05]  /*9b70*/  BSYNC B0 ;  /* 0x0000000000007941 */ /* 0x000fea0003800000 */
.L_x_2334:
[----:B------:R-:W-:-:S05]  /*9b80*/  IMAD R0, R0, R4, c[0x0][0x32c] ;  /* 0x0000cb0000007624 */ /* 0x000fca00078e0204 */
[----:B------:R-:W-:-:S04]  /*9b90*/  IMNMX R2, R2, R0, PT ;  /* 0x0000000002027217 */ /* 0x000fc80003800200 */
.L_x_2333:
        /* <DEDUP_REMOVED lines=20> */
.L_x_2339:
[----:B------:R-:W-:-:S13]  /*9ce0*/  ISETP.NE.AND P0, PT, R4, 0x1, PT ;  /* 0x000000010400780c */ /* 0x000fda0003f05270 */
[----:B------:R-:W-:-:S05]  /*9cf0*/  @P0 IMAD.HI.U32 R3, R0, c[0x0][0x330], RZ ;  /* 0x0000cc0000030a27 */ /* 0x000fca00078e00ff */
[----:B------:R-:W-:Y:S02]  /*9d00*/  @P0 SHF.R.U32.HI R0, RZ, c[0x0][0x334], R3 ;  /* 0x0000cd00ff000a19 */ /* 0x000fe40000011603 */
.L_x_2340:
[----:B------:R-:W-:Y:S05]  /*9d10*/  BSYNC B0 ;  /* 0x0000000000007941 */ /* 0x000fea0003800000 */
.L_x_2338:
[----:B------:R-:W-:-:S05]  /*9d20*/  IMAD R0, R0, c[0x0][0x32c], RZ ;  /* 0x0000cb0000007a24 */ /* 0x000fca00078e02ff */
[----:B------:R-:W-:-:S05]  /*9d30*/  IMNMX R2, R2, R0, !PT ;  /* 0x0000000002027217 */ /* 0x000fca0007800200 */
.L_x_2337:
[----:B------:R-:W-:Y:S01]  /*9d40*/  IMAD.HI R2, R2, 0x2aaaaaab, RZ ;  /* 0x2aaaaaab02027827 */ /* 0x000fe200078e02ff */
[----:B------:R-:W-:Y:S04]  /*9d50*/  BSSY B0, `(.L_x_2341) ;  /* 0x0000027000007945 */ /* 0x000fe80003800000 */
[----:B------:R-:W-:-:S04]  /*9d60*/  SHF.R.U32.HI R6, RZ, 0x1f, R2 ;  /* 0x0000001fff067819 */ /* 0x000fc80000011602 */
[----:B------:R-:W-:Y:S01]  /*9d70*/  LEA.HI.SX32 R6, R2, R6, 0x1d ;  /* 0x0000000602067211 */ /* 0x000fe200078feaff */
[----:B------:R-:W-:-:S03]  /*9d80*/  IMAD.MOV.U32 R2, RZ, RZ, RZ ;  /* 0x000000ffff027224 */ /* 0x000fc600078e00ff */
[----:B------:R-:W-:-:S04]  /*9d90*/  IMNMX R6, RZ, R6, !PT ;  /* 0x00000006ff067217 */ /* 0x000fc80007800200 */
[----:B------:R-:W-:-:S13]  /*9da0*/  ISETP.GT.AND P0, PT, R8, R6, PT ;  /* 0x000000060800720c */ /* 0x000fda0003f04270 */
[----:B------:R-:W-:Y:S05]  /*9db0*/  @!P0 BRA `(.L_x_2342) ;  /* 0x0000020000008947 */ /* 0x000fea0003800000 */
[----:B------:R-:W2:Y:S02]  /*9dc0*/  LDL R0, [R1+0xb0] ;  /* 0x0000b00001007983 */ /* 0x000ea40000100800 */
[----:B--2---:R-:W-:-:S04]  /*9dd0*/  ISETP.NE.AND P0, PT, R0, RZ, PT ;  /* 0x000000ff0000720c */ /* 0x004fc80003f05270 */
[----:B------:R-:W-:-:S04]  /*9de0*/  SEL R0, R0, c[0x0][0x338], P0 ;  /* 0x0000ce0000007a07 */ /* 0x000fc80000000000 */
[----:B------:R-:W-:Y:S02]  /*9df0*/  IABS R4, R0 ;  /* 0x0000000000047213 */ /* 0x000fe40000000000 */
[----:B------:R-:W-:Y:S02]  /*9e00*/  IADD3 R9, R0, -0x1, R8 ;  /* 0xffffffff00097810 */ /* 0x000fe40007ffe008 */
[----:B------:R-:W1:Y:S03]  /*9e10*/  I2F.RP R2, R4 ;  /* 0x0000000400027306 */ /* 0x000e660000209400 */
[----:B------:R-:W-:-:S05]  /*9e20*/  IMAD.IADD R9, R9, 0x1, -R6 ;  /* 0x0000000109097824 */ /* 0x000fca00078e0a06 */
[----:B------:R-:W-:Y:S02]  /*9e30*/  IABS R13, R9 ;  /* 0x00000009000d7213 */ /* 0x000fe40000000000 */
[----:B------:R-:W-:-:S04]  /*9e40*/  LOP3.LUT R9, R9, R0, RZ, 0x3c, !PT ;  /* 0x0000000009097212 */ /* 0x000fc800078e3cff */
[----:B------:R-:W-:Y:S01]  /*9e50*/  ISETP.GE.AND P1, PT, R9, RZ, PT ;  /* 0x000000ff0900720c */ /* 0x000fe20003f26270 */
[----:B-1----:R-:W1:Y:S02]  /*9e60*/  MUFU.RCP R2, R2 ;  /* 0x0000000200027308 */ /* 0x002e640000001000 */
[----:B-1----:R-:W-:-:S06]  /*9e70*/  IADD3 R2, R2, 0xffffffe, RZ ;  /* 0x0ffffffe02027810 */ /* 0x002fcc0007ffe0ff */
[----:B------:R-:W1:Y:S02]  /*9e80*/  F2I.FTZ.U32.TRUNC.NTZ R3, R2 ;  /* 0x0000000200037305 */ /* 0x000e64000021f000 */
[----:B-1----:R-:W-:-:S04]  /*9e90*/  IMAD.MOV R2, RZ, RZ, -R3 ;  /* 0x000000ffff027224 */ /* 0x002fc800078e0a03 */
[----:B------:R-:W-:Y:S01]  /*9ea0*/  IMAD.MOV.U32 R10, RZ, RZ, R2 ;  /* 0x000000ffff0a7224 */ /* 0x000fe200078e0002 */
[----:B------:R-:W-:-:S03]  /*9eb0*/  IABS R2, R0 ;  /* 0x0000000000027213 */ /* 0x000fc60000000000 */
[----:B------:R-:W-:Y:S02]  /*9ec0*/  IMAD R10, R10, R4, RZ ;  /* 0x000000040a0a7224 */ /* 0x000fe400078e02ff */
[----:B------:R-:W-:Y:S02]  /*9ed0*/  IMAD.MOV R11, RZ, RZ, -R2 ;  /* 0x000000ffff0b7224 */ /* 0x000fe400078e0a02 */
[----:B------:R-:W-:-:S04]  /*9ee0*/  IMAD.MOV.U32 R2, RZ, RZ, RZ ;  /* 0x000000ffff027224 */ /* 0x000fc800078e00ff */
        /* <DEDUP_REMOVED lines=13> */
.L_x_2342:
[----:B------:R-:W-:Y:S05]  /*9fc0*/  BSYNC B0 ;  /* 0x0000000000007941 */ /* 0x000fea0003800000 */
.L_x_2341:
[----:B------:R-:W2:Y:S01]  /*9fd0*/  LDL R3, [R1+0xd8] ;  /* 0x0000d80001037983 */ /* 0x000ea20000100800 */
[----:B------:R-:W-:Y:S01]  /*9fe0*/  PRMT R0, RZ, 0x7610, R0 ;  /* 0x00007610ff007816 */ /* 0x000fe20000000000 */
        /* <DEDUP_REMOVED lines=65> */
[----:B--2---:R-:W-:-:S04]  /*a400*/  IMAD R247, R3, R2, R6 ;  /* 0x0000000203f77224 */ /* 0x004fc800078e0206 */
[----:B------:R-:W-:-:S05]  /*a410*/  IMAD.IADD R2, R247, 0x1, R2 ;  /* 0x00000001f7027824 */ /* 0x000fca00078e0202 */
[----:B------:R-:W-:-:S04]  /*a420*/  IMNMX R225, R8, R2, PT ;  /* 0x0000000208e17217 */ /* 0x000fc80003800200 */
[----:B------:R-:W-:-:S13]  /*a430*/  ISETP.GT.AND P0, PT, R225, R247, PT ;  /* 0x000000f7e100720c */ /* 0x000fda0003f04270 */
[----:B------:R-:W-:Y:S05]  /*a440*/  @!P0 BRA `(.L_x_2343) ;  /* 0x0001079000008947 */ /* 0x000fea0003800000 */
[----:B------:R-:W2:Y:S04]  /*a450*/  LDL R10, [R1+0xac] ;  /* 0x0000ac00010a7983 */ /* 0x000ea80000100800 */
[----:B------:R-:W3:Y:S04]  /*a460*/  LDL R0, [R1+0x4c] ;  /* 0x00004c0001007983 */ /* 0x000ee80000100800 */
[----:B------:R-:W4:Y:S01]  /*a470*/  LDL R9, [R1+0xa8] ;  /* 0x0000a80001097983 */ /* 0x000f220000100800 */
[----:B------:R-:W-:Y:S01]  /*a480*/  ISETP.NE.U32.AND P0, PT, RZ, c[0x0][0x340], PT ;  /* 0x0000d000ff007a0c */ /* 0x000fe20003f05070 */
[----:B------:R-:W-:-:S03]  /*a490*/  ULDC.64 UR4, c[0x0][0x18] ;  /* 0x0000060000047ab9 */ /* 0x000fc60000000a00 */
[----:B------:R-:W-:-:S13]  /*a4a0*/  ISETP.NE.AND.EX P2, PT, RZ, c[0x0][0x344], PT, P0 ;  /* 0x0000d100ff007a0c */ /* 0x000fda0003f45300 */
[----:B------:R-:W-:Y:S01]  /*a4b0*/  @P2 IMAD.MOV.U32 R2, RZ, RZ, 0x4 ;  /* 0x00000004ff022424 */ /* 0x000fe200078e00ff */
[----:B------:R-:W-:-:S04]  /*a4c0*/  ISETP.NE.U32.AND P0, PT, RZ, c[0x0][0x348], PT ;  /* 0x0000d200ff007a0c */ /* 0x000fc80003f05070 */
[----:B------:R-:W-:Y:S01]  /*a4d0*/  ISETP.NE.AND.EX P0, PT, RZ, c[0x0][0x34c], PT, P0 ;  /* 0x0000d300ff007a0c */ /* 0x000fe20003f05300 */
[----:B--2---:R-:W-:-:S05]  /*a4e0*/  @P2 IMAD.WIDE R2, R10, R2, c[0x0][0x340] ;  /* 0x0000d0000a022625 */ /* 0x004fca00078e0202 */
[----:B------:R1:W5:Y:S01]  /*a4f0*/  @P2 LDG.E R20, [R2.64] ;  /* 0x0000000a02142981 */ /* 0x000362000c1e1900 */
[----:B---3--:R-:W-:-:S05]  /*a500*/  SHF.R.S32.HI R4, RZ, 0x1f, R0 ;  /* 0x0000001fff047819 */ /* 0x008fca0000011400 */
[----:B------:R-:W-:Y:S01]  /*a510*/  IMAD R4, R4, c[0x0][0x178], RZ ;  /* 0x00005e0004047a24 */ /* 0x000fe200078e02ff */
[----:B----4-:R-:W-:Y:S02]  /*a520*/  LOP3.LUT R252, R9, 0xffff, RZ, 0xc0, !PT ;  /* 0x0000ffff09fc7812 */ /* 0x010fe400078ec0ff */
[----:B------:R-:W-:Y:S01]  /*a530*/  SEL R6, R10, RZ, !P0 ;  /* 0x000000ff0a067207 */ /* 0x000fe20004000000 */
[----:B-1----:R-:W-:-:S04]  /*a540*/  IMAD.WIDE.U32 R2, R0, c[0x0][0x178], RZ ;  /* 0x00005e0000027a25 */ /* 0x002fc800078e00ff */
[----:B------:R-:W-:Y:S02]  /*a550*/  IMAD R0, R0, c[0x0][0x17c], R4 ;  /* 0x00005f0000007a24 */ /* 0x000fe400078e0204 */
[----:B------:R-:W-:-:S03]  /*a560*/  IMAD R4, R146, 0x20, R145 ;  /* 0x0000002092047824 */ /* 0x000fc600078e0291 */
[----:B------:R-:W-:Y:S01]  /*a570*/  IADD3 R3, R3, R0, RZ ;  /* 0x0000000003037210 */ /* 0x000fe20007ffe0ff */
[----:B------:R-:W-:Y:S01]  /*a580*/  IMAD.IADD R4, R14, 0x1, R4 ;  /* 0x000000010e047824 */ /* 0x000fe200078e0204 */
[----:B------:R-:W-:-:S03]  /*a590*/  SHF.R.S32.HI R0, RZ, 0x1f, R10 ;  /* 0x0000001fff007819 */ /* 0x000fc6000001140a */
[----:B------:R-:W-:Y:S01]  /*a5a0*/  @P3 IMAD.HI.U32 R9, R4, c[0x0][0x2c8], RZ ;  /* 0x0000b20004093a27 */ /* 0x000fe200078e00ff */
[----:B------:R-:W-:-:S03]  /*a5b0*/  SEL R8, R0, RZ, !P0 ;  /* 0x000000ff00087207 */ /* 0x000fc60004000000 */
[----:B------:R-:W-:-:S04]  /*a5c0*/  IMAD.WIDE.U32 R2, R252, c[0x0][0x1b8], R2 ;  /* 0x00006e00fc027a25 */ /* 0x000fc800078e0002 */
[----:B------:R-:W-:Y:S01]  /*a5d0*/  IMAD.MOV.U32 R0, RZ, RZ, R4 ;  /* 0x000000ffff007224 */ /* 0x000fe200078e0004 */
[----:B------:R-:W-:Y:S01]  /*a5e0*/  @P3 SHF.R.U32.HI R0, RZ, c[0x0][0x2cc], R9 ;  /* 0x0000b300ff003a19 */ /* 0x000fe20000011609 */
[----:B------:R-:W-:Y:S02]  /*a5f0*/  IMAD R8, R8, c[0x0][0x1c0], RZ ;  /* 0x0000700008087a24 */ /* 0x000fe400078e02ff */
[----:B------:R-:W-:Y:S01]  /*a600*/  IMAD R3, R252, c[0x0][0x1bc], R3 ;  /* 0x00006f00fc037a24 */ /* 0x000fe200078e0203 */
[----:B------:R-:W-:Y:S01]  /*a610*/  UIADD3 UR4, UP0, UR4, 0x10080, URZ ;  /* 0x0001008004047890 */ /* 0x000fe2000ff1e03f */
[C---:B------:R-:W-:Y:S01]  /*a620*/  IMAD R9, R6.reuse, c[0x0][0x1c4], R8 ;  /* 0x0000710006097a24 */ /* 0x040fe200078e0208 */
[----:B------:R-:W-:Y:S01]  /*a630*/  SHF.R.S32.HI R8, RZ, 0x1f, R0 ;  /* 0x0000001fff087819 */ /* 0x000fe20000011400 */
[----:B------:R-:W-:Y:S01]  /*a640*/  IMAD.WIDE.U32 R2, R6, c[0x0][0x1c0], R2 ;  /* 0x0000700006027a25 */ /* 0x000fe200078e0002 */
[----:B------:R-:W-:Y:S01]  /*a650*/  IADD3 R6, -R0, RZ, RZ ;  /* 0x000000ff00067210 */ /* 0x000fe20007ffe1ff */
[----:B------:R-:W-:-:S02]  /*a660*/  UIADD3.X UR5, URZ, UR5, URZ, UP0, !UPT ;  /* 0x000000053f057290 */ /* 0x000fc400087fe43f */
[----:B------:R-:W-:Y:S02]  /*a670*/  IMAD R8, R8, c[0x0][0x1b0], RZ ;  /* 0x00006c0008087a24 */ /* 0x000fe400078e02ff */
[----:B------:R-:W-:Y:S02]  /*a680*/  IMAD.IADD R3, R3, 0x1, R9 ;  /* 0x0000000103037824 */ /* 0x000fe400078e0209 */
[----:B------:R-:W-:Y:S02]  /*a690*/  IMAD R4, R6, c[0x0][0x2c4], R4 ;  /* 0x0000b10006047a24 */ /* 0x000fe400078e0204 */
[C---:B------:R-:W-:Y:S01]  /*a6a0*/  IMAD R6, R0.reuse, c[0x0][0x1b4], R8 ;  /* 0x00006d0000067a24 */ /* 0x040fe200078e0208 */
[----:B------:R-:W-:Y:S01]  /*a6b0*/  MOV R8, UR4 ;  /* 0x0000000400087c02 */ /* 0x000fe20008000f00 */
[----:B------:R-:W-:Y:S01]  /*a6c0*/  IMAD.WIDE.U32 R2, R0, c[0x0][0x1b0], R2 ;  /* 0x00006c0000027a25 */ /* 0x000fe200078e0002 */
[----:B------:R-:W-:-:S03]  /*a6d0*/  SHF.R.S32.HI R0, RZ, 0x1f, R4 ;  /* 0x0000001fff007819 */ /* 0x000fc60000011404 */
[----:B------:R-:W-:Y:S01]  /*a6e0*/  IMAD.U32 R9, RZ, RZ, UR5 ;  /* 0x00000005ff097e24 */ /* 0x000fe2000f8e00ff */
[----:B------:R1:W-:Y:S01]  /*a6f0*/  STL [R1+0x10], R19 ;  /* 0x0000101301007387 */ /* 0x0003e20000100800 */
[----:B------:R-:W-:Y:S02]  /*a700*/  IMAD.IADD R3, R3, 0x1, R6 ;  /* 0x0000000103037824 */ /* 0x000fe400078e0206 */
[----:B------:R-:W-:Y:S01]  /*a710*/  IMAD R0, R0, c[0x0][0x1a8], RZ ;  /* 0x00006a0000007a24 */ /* 0x000fe200078e02ff */
[----:B------:R1:W-:Y:S01]  /*a720*/  STL.64 [R1+0x8], R8 ;  /* 0x0000080801007387 */ /* 0x0003e20000100a00 */
[----:B------:R-:W-:-:S04]  /*a730*/  IMAD.WIDE.U32 R2, R4, c[0x0][0x1a8], R2 ;  /* 0x00006a0004027a25 */ /* 0x000fc800078e0002 */
[----:B------:R-:W-:Y:S01]  /*a740*/  IMAD R13, R4, c[0x0][0x1ac], R0 ;  /* 0x00006b00040d7a24 */ /* 0x000fe200078e0200 */
[C---:B------:R-:W-:Y:S01]  /*a750*/  LEA R17, P0, R2.reuse, c[0x0][0x160], 0x1 ;  /* 0x0000580002117a11 */ /* 0x040fe200078008ff */
[----:B------:R-:W-:Y:S01]  /*a760*/  IMAD.U32 R0, RZ, RZ, UR7 ;  /* 0x00000007ff007e24 */ /* 0x000fe2000f8e00ff */
[----:B------:R-:W-:Y:S02]  /*a770*/  MOV R22, UR7 ;  /* 0x0000000700167c02 */ /* 0x000fe40008000f00 */
[----:B------:R-:W-:Y:S02]  /*a780*/  IADD3 R13, R3, R13, RZ ;  /* 0x0000000d030d7210 */ /* 0x000fe40007ffe0ff */
[----:B------:R-:W-:Y:S02]  /*a790*/  ISETP.GE.AND P3, PT, R229, c[0x0][0x198], PT ;  /* 0x00006600e5007a0c */ /* 0x000fe40003f66270 */
[----:B------:R-:W-:Y:S02]  /*a7a0*/  LEA.HI.X R13, R2, c[0x0][0x164], R13, 0x1, P0 ;  /* 0x00005900020d7a11 */ /* 0x000fe400000f0c0d */
[----:B------:R-:W-:-:S02]  /*a7b0*/  IADD3 R22, P0, R22, 0x10, RZ ;  /* 0x0000001016167810 */ /* 0x000fc40007f1e0ff */
[----:B------:R-:W-:Y:S01]  /*a7c0*/  IADD3 R24, P1, R0, 0x8, RZ ;  /* 0x0000000800187810 */ /* 0x000fe20007f3e0ff */
[----:B------:R-:W-:Y:S01]  /*a7d0*/  IMAD.IADD R6, R145, 0x1, R14 ;  /* 0x0000000191067824 */ /* 0x000fe200078e020e */
[----:B------:R-:W-:Y:S01]  /*a7e0*/  ISETP.GE.AND P4, PT, R140, c[0x0][0x198], PT ;  /* 0x000066008c007a0c */ /* 0x000fe20003f86270 */
[----:B------:R-:W-:Y:S01]  /*a7f0*/  IMAD.X R23, RZ, RZ, UR6, P0 ;  /* 0x00000006ff177e24 */ /* 0x000fe200080e06ff */
[----:B------:R-:W-:Y:S02]  /*a800*/  ISETP.GE.AND P5, PT, R144, c[0x0][0x198], PT ;  /* 0x0000660090007a0c */ /* 0x000fe40003fa6270 */
[----:B------:R-:W-:Y:S02]  /*a810*/  ISETP.GE.AND P6, PT, R228, c[0x0][0x198], PT ;  /* 0x00006600e4007a0c */ /* 0x000fe40003fc6270 */
[----:B------:R-:W-:Y:S02]  /*a820*/  P2R R18, PR, RZ, 0x8 ;  /* 0x00000008ff127803 */ /* 0x000fe40000000000 */
[----:B------:R-:W-:-:S02]  /*a830*/  IADD3 R129, R225, -0x1, RZ ;  /* 0xffffffffe1817810 */ /* 0x000fc40007ffe0ff */
[----:B------:R-:W-:Y:S02]  /*a840*/  IADD3.X R25, RZ, UR6, RZ, P1, !PT ;  /* 0x00000006ff197c10 */ /* 0x000fe40008ffe4ff */
[----:B------:R-:W-:Y:S01]  /*a850*/  @!P2 MOV R20, R10 ;  /* 0x0000000a0014a202 */ /* 0x000fe20000000f00 */
[----:B------:R-:W-:Y:S05]  /*a860*/  BRA.DIV ~URZ, `(.L_x_2344) ;  /* 0x00015ba27f007947 */ /* 0x000fea000b800000 */
[----:B-1----:R1:W2:Y:S02]  /*a870*/  SHFL.IDX PT, R4, R13, RZ, 0x181f ;  /* 0x00181fff0d047589 */ /* 0x0022a400000e0000 */
.L_x_2516:
[----:B------:R-:W-:Y:S05]  /*a880*/  BRA.DIV ~URZ, `(.L_x_2345) ;  /* 0x00015bf27f007947 */ /* 0x000fea000b800000 */
[----:B------:R3:W4:Y:S02]  /*a890*/  SHFL.IDX PT, R0, R17, RZ, 0x181f ;  /* 0x00181fff11007589 */ /* 0x00072400000e0000 */
.L_x_2517:
[----:B------:R-:W-:Y:S01]  /*a8a0*/  IMAD R16, R19, c[0x0][0x2c4], RZ ;  /* 0x0000b10013107a24 */ /* 0x000fe200078e02ff */
[----:B------:R-:W-:Y:S04]  /*a8b0*/  BSSY B0, `(.L_x_2346) ;  /* 0x0000013000007945 */ /* 0x000fe80003800000 */
[----:B------:R-:W-:-:S13]  /*a8c0*/  ISETP.GE.AND P0, PT, R6, R16, PT ;  /* 0x000000100600720c */ /* 0x000fda0003f06270 */
[----:B------:R-:W-:Y:S05]  /*a8d0*/  @P0 BRA `(.L_x_2347) ;  /* 0x0000010000000947 */ /* 0x000fea0003800000 */
[-C--:B----4-:R-:W-:Y:S02]  /*a8e0*/  LEA R14, P0, R140, R0.reuse, 0x1 ;  /* 0x000000008c0e7211 */ /* 0x090fe400078008ff */
[----:B------:R-:W-:Y:S02]  /*a8f0*/  ISETP.NE.AND P3, PT, R18, RZ, PT ;  /* 0x000000ff1200720c */ /* 0x000fe40003f65270 */
        /* <DEDUP_REMOVED lines=14> */
.L_x_2347:
[----:B------:R-:W-:Y:S05]  /*a9e0*/  BSYNC B0 ;  /* 0x0000000000007941 */ /* 0x000fea0003800000 */
.L_x_2346:
[----:B------:R-:W-:Y:S05]  /*a9f0*/  BRA.DIV ~URZ, `(.L_x_2348) ;  /* 0x00015af27f007947 */ /* 0x000fea000b800000 */
[----:B--2---:R2:W1:Y:S04]  /*aa00*/  SHFL.IDX PT, R4, R13, 0x1, 0x181f ;  /* 0x00381f000d047f89 */ /* 0x00446800000e0000 */
[----:B----4-:R2:W4:Y:S02]  /*aa10*/  SHFL.IDX PT, R0, R17, 0x1, 0x181f ;  /* 0x00381f0011007f89 */ /* 0x01052400000e0000 */
.L_x_2518:
[----:B------:R-:W-:Y:S01]  /*aa20*/  IADD3 R2, R6, 0x20, RZ ;  /* 0x0000002006027810 */ /* 0x000fe20007ffe0ff */
[----:B------:R-:W-:Y:S03]  /*aa30*/  BSSY B0, `(.L_x_2349) ;  /* 0x0000013000007945 */ /* 0x000fe60003800000 */
[----:B------:R-:W-:-:S13]  /*aa40*/  ISETP.GE.AND P0, PT, R2, R16, PT ;  /* 0x000000100200720c */ /* 0x000fda0003f06270 */
[----:B------:R-:W-:Y:S05]  /*aa50*/  @P0 BRA `(.L_x_2350) ;  /* 0x0000010000000947 */ /* 0x000fea0003800000 */
[-C--:B----4-:R-:W-:Y:S02]  /*aa60*/  LEA R14, P0, R140, R0.reuse, 0x1 ;  /* 0x000000008c0e7211 */ /* 0x090fe400078008ff */
[----:B------:R-:W-:Y:S02]  /*aa70*/  ISETP.NE.AND P3, PT, R18, RZ, PT ;  /* 0x000000ff1200720c */ /* 0x000fe40003f65270 */
[-C--:B------:R-:W-:Y:S02]  /*aa80*/  LEA R10, P2, R238, R0.reuse, 0x1 ;  /* 0x00000000ee0a7211 */ /* 0x080fe400078408ff */
[----:B------:R-:W-:Y:S02]  /*aa90*/  LEA R8, P1, R228, R0, 0x1 ;  /* 0x00000000e4087211 */ /* 0x000fe400078208ff */
[----:B-1----:R-:W-:Y:S02]  /*aaa0*/  LEA.HI.X R15, R140, R4, R141, 0x1, P0 ;  /* 0x000000048c0f7211 */ /* 0x002fe400000f0c8d */
        /* <DEDUP_REMOVED lines=11> */
.L_x_2350:
[----:B------:R-:W-:Y:S05]  /*ab60*/  BSYNC B0 ;  /* 0x0000000000007941 */ /* 0x000fea0003800000 */
.L_x_2349:
[----:B------:R-:W-:Y:S05]  /*ab70*/  BRA.DIV ~URZ, `(.L_x_2351) ;  /* 0x00015a427f007947 */ /* 0x000fea000b800000 */
[----:B-1----:R1:W2:Y:S02]  /*ab80*/  SHFL.IDX PT, R4, R13, 0x2, 0x181f ;  /* 0x00581f000d047f89 */ /* 0x0022a400000e0000 */
.L_x_2519:
[----:B------:R-:W-:Y:S05]  /*ab90*/  BRA.DIV ~URZ, `(.L_x_2352) ;  /* 0x00015a927f007947 */ /* 0x000fea000b800000 */
[----:B----4-:R4:W1:Y:S02]  /*aba0*/  SHFL.IDX PT, R0, R17, 0x2, 0x181f ;  /* 0x00581f0011007f89 */ /* 0x01086400000e0000 */
.L_x_2520:
[----:B------:R-:W-:Y:S01]  /*abb0*/  IADD3 R2, R6, 0x40, RZ ;  /* 0x0000004006027810 */ /* 0x000fe20007ffe0ff */
[----:B------:R-:W-:Y:S03]  /*abc0*/  BSSY B0, `(.L_x_2353) ;  /* 0x0000013000007945 */ /* 0x000fe60003800000 */
[----:B------:R-:W-:-:S13]  /*abd0*/  ISETP.GE.AND P0, PT, R2, R16, PT ;  /* 0x000000100200720c */ /* 0x000fda0003f06270 */
[----:B------:R-:W-:Y:S05]  /*abe0*/  @P0 BRA `(.L_x_2354) ;  /* 0x0000010000000947 */ /* 0x000fea0003800000 */
[-C--:B-1----:R-:W-:Y:S02]  /*abf0*/  LEA R14, P0, R140, R0.reuse, 0x1 ;  /* 0x000000008c0e7211 */ /* 0x082fe400078008ff */
        /* <DEDUP_REMOVED lines=15> */
.L_x_2354:
[----:B------:R-:W-:Y:S05]  /*acf0*/  BSYNC B0 ;  /* 0x0000000000007941 */ /* 0x000fea0003800000 */
.L_x_2353:
[----:B------:R-:W-:Y:S05]  /*ad00*/  BRA.DIV ~URZ, `(.L_x_2355) ;  /* 0x000159927f007947 */ /* 0x000fea000b800000 */
[----:B--2---:R2:W3:Y:S04]  /*ad10*/  SHFL.IDX PT, R4, R13, 0x3, 0x181f ;  /* 0x00781f000d047f89 */ /* 0x0044e800000e0000 */
[----:B-1----:R2:W1:Y:S02]  /*ad20*/  SHFL.IDX PT, R0, R17, 0x3, 0x181f ;  /* 0x00781f0011007f89 */ /* 0x00246400000e0000 */
.L_x_2521:
[----:B--2---:R-:W2:Y:S04]  /*ad30*/  LDL R113, [R1] ;  /* 0x0000000001717983 */ /* 0x004ea80000100800 */
[----:B----4-:R-:W4:Y:S04]  /*ad40*/  LDL R10, [R1+0x48] ;  /* 0x00004800010a7983 */ /* 0x010f280000100800 */
[----:B---3--:R-:W3:Y:S01]  /*ad50*/  LDL R13, [R1+0x64] ;  /* 0x00006400010d7983 */ /* 0x008ee20000100800 */
[----:B------:R-:W-:Y:S01]  /*ad60*/  IADD3 R6, R6, 0x60, RZ ;  /* 0x0000006006067810 */ /* 0x000fe20007ffe0ff */
[----:B------:R-:W-:Y:S01]  /*ad70*/  IMAD.MOV.U32 R97, RZ, RZ, 0x30 ;  /* 0x00000030ff617424 */ /* 0x000fe200078e00ff */
[----:B------:R-:W-:Y:S01]  /*ad80*/  ULDC.64 UR4, c[0x0][0x40] ;  /* 0x0000100000047ab9 */ /* 0x000fe20000000a00 */
[----:B------:R-:W-:Y:S01]  /*ad90*/  IMAD.MOV.U32 R224, RZ, RZ, RZ ;  /* 0x000000ffffe07224 */ /* 0x000fe200078e00ff */
[----:B------:R-:W-:Y:S01]  /*ada0*/  ISETP.GE.AND P0, PT, R6, R16, PT ;  /* 0x000000100600720c */ /* 0x000fe20003f06270 */
[----:B------:R-:W-:Y:S01]  /*adb0*/  IMAD.MOV.U32 R6, RZ, RZ, c[0x0][0x2b8] ;  /* 0x0000ae00ff067624 */ /* 0x000fe200078e00ff */
[----:B------:R-:W-:Y:S01]  /*adc0*/  UIADD3 UR4, UP0, UR4, 0x160, URZ ;  /* 0x0000016004047890 */ /* 0x000fe2000ff1e03f */
[----:B------:R-:W-:-:S02]  /*add0*/  IMAD R128, R225, R97, -0x30 ;  /* 0xffffffd0e1807424 */ /* 0x000fc400078e0261 */
[----:B-----5:R-:W-:Y:S01]  /*ade0*/  IMAD.WIDE.U32 R16, R20, c[0x0][0x2b0], RZ ;  /* 0x0000ac0014107a25 */ /* 0x020fe200078e00ff */
[----:B------:R-:W-:Y:S01]  /*adf0*/  ISETP.NE.AND P3, PT, R6, 0x1, PT ;  /* 0x000000010600780c */ /* 0x000fe20003f65270 */
[----:B------:R-:W-:-:S03]  /*ae00*/  UIADD3.X UR5, URZ, UR5, URZ, UP0, !UPT ;  /* 0x000000053f057290 */ /* 0x000fc600087fe43f */
[----:B------:R-:W-:Y:S03]  /*ae10*/  STL.64 [R1+0x90], R16 ;  /* 0x0000901001007387 */ /* 0x000fe60000100a00 */
[----:B-1----:R-:W-:Y:S01]  /*ae20*/  @!P0 LEA R2, P1, R140, R0, 0x1 ;  /* 0x000000008c028211 */ /* 0x002fe200078208ff */
[----:B------:R-:W-:Y:S01]  /*ae30*/  IMAD.U32 R19, RZ, RZ, UR5 ;  /* 0x00000005ff137e24 */ /* 0x000fe2000f8e00ff */
[----:B--2---:R-:W-:-:S04]  /*ae40*/  SHF.R.S32.HI R14, RZ, 0x1f, R113 ;  /* 0x0000001fff0e7819 */ /* 0x004fc80000011471 */
[----:B------:R-:W-:Y:S01]  /*ae50*/  LEA.HI R3, R14, R113, RZ, 0x3 ;  /* 0x000000710e037211 */ /* 0x000fe200078f18ff */
[----:B----4-:R1:W-:Y:S03]  /*ae60*/  STL [R1+0x84], R10 ;  /* 0x0000840a01007387 */ /* 0x0103e60000100800 */
[----:B------:R-:W-:Y:S02]  /*ae70*/  LOP3.LUT R215, R3, 0xfffffff8, RZ, 0xc0, !PT ;  /* 0xfffffff803d77812 */ /* 0x000fe400078ec0ff */
[----:B------:R-:W-:Y:S02]  /*ae80*/  SHF.R.S32.HI R241, RZ, 0x3, R3 ;  /* 0x00000003fff17819 */ /* 0x000fe40000011403 */
[----:B------:R-:W-:Y:S01]  /*ae90*/  @!P0 LEA.HI.X R3, R140, R4, R141, 0x1, P1 ;  /* 0x000000048c038211 */ /* 0x000fe200008f0c8d */
[----:B------:R-:W-:Y:S01]  /*aea0*/  IMAD.IADD R215, R113, 0x1, -R215 ;  /* 0x0000000171d77824 */ /* 0x000fe200078e0ad7 */
[----:B------:R-:W-:-:S03]  /*aeb0*/  @!P0 LEA R8, P1, R238, R0, 0x1 ;  /* 0x00000000ee088211 */ /* 0x000fc600078208ff */
[----:B------:R-:W-:Y:S01]  /*aec0*/  IMAD.SHL.U32 R251, R215, 0x20, RZ ;  /* 0x00000020d7fb7824 */ /* 0x000fe200078e00ff */
[----:B------:R-:W-:Y:S01]  /*aed0*/  @!PT LDS RZ, [RZ] ;  /* 0x00000000fffff984 */ /* 0x000fe20000000800 */
[----:B------:R-:W-:Y:S01]  /*aee0*/  @!PT LDS RZ, [RZ] ;  /* 0x00000000fffff984 */ /* 0x000fe20000000800 */
[----:B------:R-:W-:Y:S01]  /*aef0*/  @!PT LDS RZ, [RZ] ;  /* 0x00000000fffff984 */ /* 0x000fe20000000800 */
[----:B------:R2:W-:Y:S01]  /*af00*/  @!P0 LDGSTS.E.BYPASS.LTC128B.128 [R245+0x13080], [R2.64], !P4 ;  /* 0x1308000002f58fae */ /* 0x0005e2000e101d4a */
[----:B------:R-:W-:Y:S02]  /*af10*/  @!P0 LEA.HI.X R9, R238, R4, R248, 0x1, P1 ;  /* 0x00000004ee098211 */ /* 0x000fe400008f0cf8 */
[----:B------:R-:W-:Y:S01]  /*af20*/  IMAD.IADD R21, R251, 0x1, R241 ;  /* 0x00000001fb157824 */ /* 0x000fe200078e02f1 */
[----:B------:R-:W-:Y:S01]  /*af30*/  ISETP.NE.AND P4, PT, R18, RZ, PT ;  /* 0x000000ff1200720c */ /* 0x000fe20003f85270 */
[----:B------:R-:W-:Y:S01]  /*af40*/  IMAD.U32 R18, RZ, RZ, UR4 ;  /* 0x00000004ff127e24 */ /* 0x000fe2000f8e00ff */
[----:B------:R4:W-:Y:S01]  /*af50*/  @!P0 LDGSTS.E.BYPASS.LTC128B.128 [R245+0x17080], [R8.64], !P5 ;  /* 0x1708000008f58fae */ /* 0x0009e2000e901d4a */
[----:B------:R-:W-:-:S05]  /*af60*/  IMAD.IADD R6, R21, 0x1, R128 ;  /* 0x0000000115067824 */ /* 0x000fca00078e0280 */
[----:B---3--:R-:W-:-:S04]  /*af70*/  ISETP.GE.AND P2, PT, R6, R13, PT ;  /* 0x0000000d0600720c */ /* 0x008fc80003f46270 */
[----:B------:R-:W-:Y:S01]  /*af80*/  ISETP.GT.OR P1, PT, R21, 0x2f, P2 ;  /* 0x0000002f1500780c */ /* 0x000fe20001724670 */
[----:B--2---:R-:W-:Y:S01]  /*af90*/  IMAD.IADD R3, R10, 0x1, R6 ;  /* 0x000000010a037824 */ /* 0x004fe200078e0206 */
[----:B------:R-:W-:-:S03]  /*afa0*/  SHF.R.S32.HI R6, RZ, 0x1f, R20 ;  /* 0x0000001fff067819 */ /* 0x000fc60000011414 */
[----:B-1----:R-:W-:Y:S01]  /*afb0*/  @P3 IMAD.HI.U32 R10, R3, c[0x0][0x2bc], RZ ;  /* 0x0000af00030a3a27 */ /* 0x002fe200078e00ff */
[----:B----4-:R-:W-:-:S03]  /*afc0*/  @!P0 LEA R8, P2, R228, R0, 0x1 ;  /* 0x00000000e4088211 */ /* 0x010fc600078408ff */
[----:B------:R-:W-:Y:S01]  /*afd0*/  IMAD.MOV.U32 R2, RZ, RZ, R3 ;  /* 0x000000ffff027224 */ /* 0x000fe200078e0003 */
[----:B------:R-:W-:Y:S01]  /*afe0*/  @P3 SHF.R.U32.HI R2, RZ, c[0x0][0x2c0], R10 ;  /* 0x0000b000ff023a19 */ /* 0x000fe2000001160a */
[----:B------:R-:W-:Y:S01]  /*aff0*/  IMAD R6, R6, c[0x0][0x2b0], RZ ;  /* 0x0000ac0006067a24 */ /* 0x000fe200078e02ff */
[C---:B------:R-:W-:Y:S02]  /*b000*/  @!P0 LEA R10, P3, R229.reuse, R0, 0x1 ;  /* 0x00000000e50a8211 */ /* 0x040fe400078608ff */
[-C--:B------:R-:W-:Y:S01]  /*b010*/  @!P0 LEA.HI.X R9, R228, R4.reuse, R250, 0x1, P2 ;  /* 0x00000004e4098211 */ /* 0x080fe200010f0cfa */
[----:B------:R-:W-:Y:S01]  /*b020*/  IMAD R6, R20, c[0x0][0x2b4], R6 ;  /* 0x0000ad0014067a24 */ /* 0x000fe200078e0206 */
[----:B------:R-:W-:Y:S02]  /*b030*/  @!P0 LEA.HI.X R11, R229, R4, R249, 0x1, P3 ;  /* 0x00000004e50b8211 */ /* 0x000fe400018f0cf9 */
[----:B------:R-:W-:Y:S01]  /*b040*/  @!P1 IADD3 R0, P2, R2, R16, RZ ;  /* 0x0000001002009210 */ /* 0x000fe20007f5e0ff */
[----:B------:R1:W-:Y:S01]  /*b050*/  @!P0 LDGSTS.E.BYPASS.LTC128B.128 [R245+0x1b080], [R8.64], !P6 ;  /* 0x1b08000008f58fae */ /* 0x0003e2000f101d4a */
[----:B------:R-:W-:-:S03]  /*b060*/  IMAD.IADD R15, R17, 0x1, R6 ;  /* 0x00000001110f7824 */ /* 0x000fc600078e0206 */
[----:B------:R2:W-:Y:S02]  /*b070*/  @!P0 LDGSTS.E.BYPASS.LTC128B.128 [R245+0x1f080], [R10.64], !P4 ;  /* 0x1f0800000af58fae */ /* 0x0005e4000e101d4a */
[----:B------:R-:W-:Y:S02]  /*b080*/  @!P1 LEA.HI.X.SX32 R4, R2, R15, 0x1, P2 ;  /* 0x0000000f02049211 */ /* 0x000fe400010f0eff */
[----:B------:R-:W0:Y:S01]  /*b090*/  LDGDEPBAR ;  /* 0x00000000000079af */ /* 0x000e220000000000 */
[----:B------:R-:W-:Y:S01]  /*b0a0*/  WARPSYNC 0xffffffff ;  /* 0xffffffff00007948 */ /* 0x000fe20003800000 */
[----:B------:R-:W-:Y:S02]  /*b0b0*/  IMAD.WIDE.U32 R16, R252, c[0x0][0x1e8], RZ ;  /* 0x00007a00fc107a25 */ /* 0x000fe400078e00ff */
[----:B------:R3:W-:Y:S01]  /*b0c0*/  STL [R1+0x9c], R15 ;  /* 0x00009c0f01007387 */ /* 0x0007e20000100800 */
[----:B-1----:R-:W-:-:S04]  /*b0d0*/  @!P1 LEA R8, P2, R0, c[0x0][0x2a0], 0x2 ;  /* 0x0000a80000089a11 */ /* 0x002fc800078410ff */
[----:B------:R-:W-:Y:S01]  /*b0e0*/  @!P1 LEA.HI.X R9, R0, c[0x0][0x2a4], R4, 0x2, P2 ;  /* 0x0000a90000099a11 */ /* 0x000fe200010f1404 */
[----:B------:R-:W-:Y:S06]  /*b0f0*/  BAR.SYNC.DEFER_BLOCKING 0x0 ;  /* 0x0000000000007b1d */ /* 0x000fec0000010000 */
[----:B------:R1:W4:Y:S01]  /*b100*/  @!P1 LDG.E R224, [R8.64] ;  /* 0x0000000a08e09981 */ /* 0x000322000c1e1900 */
[----:B------:R-:W-:Y:S01]  /*b110*/  IMAD.MOV R0, RZ, RZ, -R2 ;  /* 0x000000ffff007224 */ /* 0x000fe200078e0a02 */
[----:B------:R-:W-:Y:S01]  /*b120*/  LOP3.LUT R213, R213, 0xfffffbff, RZ, 0xc0, !PT ;  /* 0xfffffbffd5d57812 */ /* 0x000fe200078ec0ff */
[----:B------:R-:W-:Y:S01]  /*b130*/  IMAD.SHL.U32 R6, R241, 0x40, RZ ;  /* 0x00000040f1067824 */ /* 0x000fe200078e00ff */
[----:B------:R2:W-:Y:S01]  /*b140*/  STL.64 [R1+0x88], R16 ;  /* 0x0000881001007387 */ /* 0x0005e20000100a00 */
[----:B------:R-:W-:Y:S01]  /*b150*/  IMAD R226, R0, c[0x0][0x2b8], R3 ;  /* 0x0000ae0000e27a24 */ /* 0x000fe200078e0203 */
[----:B------:R-:W-:Y:S01]  /*b160*/  IADD3 R201, R192, 0x20, RZ ;  /* 0x00000020c0c97810 */ /* 0x000fe20007ffe0ff */
[----:B---3--:R-:W-:Y:S01]  /*b170*/  IMAD R15, R252, c[0x0][0x1ec], R17 ;  /* 0x00007b00fc0f7a24 */ /* 0x008fe200078e0211 */
[----:B------:R-:W-:Y:S01]  /*b180*/  STL.64 [R1+0x28], R22 ;  /* 0x0000281601007387 */ /* 0x000fe20000100a00 */
[C---:B------:R-:W-:Y:S01]  /*b190*/  IMAD.WIDE.U32 R2, R226.reuse, c[0x0][0x1e0], RZ ;  /* 0x00007800e2027a25 */ /* 0x040fe200078e00ff */
[----:B------:R-:W-:Y:S01]  /*b1a0*/  SHF.R.S32.HI R127, RZ, 0x1f, R226 ;  /* 0x0000001fff7f7819 */ /* 0x000fe200000114e2 */
[----:B------:R-:W-:Y:S01]  /*b1b0*/  BSSY B2, `(.L_x_2356) ;  /* 0x000005e000027945 */ /* 0x000fe20003800000 */
[----:B------:R3:W-:Y:S01]  /*b1c0*/  STL [R1+0x98], R15 ;  /* 0x0000980f01007387 */ /* 0x0007e20000100800 */
[----:B------:R-:W-:Y:S01]  /*b1d0*/  IMAD.SHL.U32 R215, R215, 0x8, RZ ;  /* 0x00000008d7d77824 */ /* 0x000fe200078e00ff */
[----:B------:R-:W-:Y:S01]  /*b1e0*/  MOV R130, 0xb790 ;  /* 0x0000b79000827802 */ /* 0x000fe20000000f00 */
[----:B------:R-:W-:Y:S01]  /*b1f0*/  IMAD R0, R127, c[0x0][0x1e0], RZ ;  /* 0x000078007f007a24 */ /* 0x000fe200078e02ff */
[----:B------:R-:W-:Y:S01]  /*b200*/  STL.64 [R1+0x30], R172 ;  /* 0x000030ac01007387 */ /* 0x000fe20000100a00 */
[----:B------:R-:W-:Y:S01]  /*b210*/  IMAD R97, R225, -0x30, R97 ;  /* 0xffffffd0e1617824 */ /* 0x000fe200078e0261 */
[----:B------:R-:W-:Y:S01]  /*b220*/  ISETP.GE.AND P6, PT, R215, c[0x0][0x1d4], PT ;  /* 0x00007500d7007a0c */ /* 0x000fe20003fc6270 */
[----:B------:R-:W-:Y:S01]  /*b230*/  IMAD R0, R226, c[0x0][0x1e4], R0 ;  /* 0x00007900e2007a24 */ /* 0x000fe200078e0200 */
[----:B------:R-:W-:Y:S01]  /*b240*/  STL.64 [R1+0x38], R26 ;  /* 0x0000381a01007387 */ /* 0x000fe20000100a00 */
[----:B------:R-:W-:-:S02]  /*b250*/  IMAD.IADD R125, R13, 0x1, R97 ;  /* 0x000000010d7d7824 */ /* 0x000fc400078e0261 */
[----:B------:R-:W-:Y:S01]  /*b260*/  IMAD.IADD R3, R3, 0x1, R0 ;  /* 0x0000000103037824 */ /* 0x000fe200078e0200 */
[----:B------:R-:W-:Y:S01]  /*b270*/  STL.64 [R1+0x40], R24 ;  /* 0x0000401801007387 */ /* 0x000fe20000100a00 */
[----:B-1----:R-:W-:Y:S02]  /*b280*/  IMAD.U32 R8, RZ, RZ, UR7 ;  /* 0x00000007ff087e24 */ /* 0x002fe4000f8e00ff */
[----:B------:R-:W-:Y:S01]  /*b290*/  IMAD.U32 R9, RZ, RZ, UR6 ;  /* 0x00000006ff097e24 */ /* 0x000fe2000f8e00ff */
[----:B------:R-:W-:Y:S01]  /*b2a0*/  STL.64 [R1+0x18], R18 ;  /* 0x0000181201007387 */ /* 0x000fe20000100a00 */
[----:B--2---:R-:W-:-:S03]  /*b2b0*/  IADD3 R17, R215, 0x40, RZ ;  /* 0x00000040d7117810 */ /* 0x004fc60007ffe0ff */
[----:B------:R-:W-:Y:S01]  /*b2c0*/  STL.64 [R1+0x20], R8 ;  /* 0x0000200801007387 */ /* 0x000fe20000100a00 */
[----:B------:R-:W-:Y:S02]  /*b2d0*/  @P6 LOP3.LUT R213, R213, 0x400, RZ, 0xfc, !PT ;  /* 0x00000400d5d56812 */ /* 0x000fe400078efcff */
[----:B------:R-:W-:Y:S02]  /*b2e0*/  ISETP.GE.AND P5, PT, R17, c[0x0][0x1d4], PT ;  /* 0x0000750011007a0c */ /* 0x000fe40003fa6270 */
[----:B------:R-:W-:-:S11]  /*b2f0*/  LOP3.LUT R213, R213, 0xfffffdff, RZ, 0xc0, !PT ;  /* 0xfffffdffd5d57812 */ /* 0x000fd600078ec0ff */
[----:B------:R-:W-:-:S04]  /*b300*/  @P5 LOP3.LUT R213, R213, 0x200, RZ, 0xfc, !PT ;  /* 0x00000200d5d55812 */ /* 0x000fc800078efcff */
[----:B------:R-:W-:Y:S02]  /*b310*/  LOP3.LUT R213, R213, 0xfffffeff, RZ, 0xc0, !PT ;  /* 0xfffffeffd5d57812 */ /* 0x000fe400078ec0ff */
[----:B----4-:R-:W-:Y:S01]  /*b320*/  SHF.R.S32.HI R126, RZ, 0x1f, R224 ;  /* 0x0000001fff7e7819 */ /* 0x010fe200000114e0 */
[----:B------:R-:W-:-:S04]  /*b330*/  IMAD.WIDE.U32 R2, R224, c[0x0][0x1f0], R2 ;  /* 0x00007c00e0027a25 */ /* 0x000fc800078e0002 */
[----:B------:R-:W-:Y:S01]  /*b340*/  IMAD R0, R126, c[0x0][0x1f0], RZ ;  /* 0x00007c007e007a24 */ /* 0x000fe200078e02ff */
[----:B------:R-:W-:Y:S02]  /*b350*/  IADD3 R2, P0, R2, R16, RZ ;  /* 0x0000001002027210 */ /* 0x000fe40007f1e0ff */
[----:B------:R-:W-:Y:S01]  /*b360*/  IADD3 R16, R215, 0x80, RZ ;  /* 0x00000080d7107810 */ /* 0x000fe20007ffe0ff */
[----:B------:R-:W-:Y:S01]  /*b370*/  IMAD R4, R224, c[0x0][0x1f4], R0 ;  /* 0x00007d00e0047a24 */ /* 0x000fe200078e0200 */
[----:B------:R-:W-:Y:S02]  /*b380*/  LOP3.LUT R0, R6, 0x1c0, RZ, 0xc0, !PT ;  /* 0x000001c006007812 */ /* 0x000fe400078ec0ff */
[----:B------:R-:W-:Y:S02]  /*b390*/  ISETP.GE.AND P4, PT, R16, c[0x0][0x1d4], PT ;  /* 0x0000750010007a0c */ /* 0x000fe40003f86270 */
[----:B------:R-:W-:Y:S02]  /*b3a0*/  IADD3.X R6, R15, R3, R4, P0, !PT ;  /* 0x000000030f067210 */ /* 0x000fe400007fe404 */
[----:B------:R-:W-:-:S02]  /*b3b0*/  LOP3.LUT R3, R0, 0x38, R215, 0xf8, !PT ;  /* 0x0000003800037812 */ /* 0x000fc400078ef8d7 */
[----:B------:R-:W-:Y:S02]  /*b3c0*/  SHF.R.U32.HI R0, RZ, 0x3, R0 ;  /* 0x00000003ff007819 */ /* 0x000fe40000011600 */
[----:B------:R-:W-:Y:S02]  /*b3d0*/  LEA R4, P0, R2, c[0x0][0x1c8], 0x1 ;  /* 0x0000720002047a11 */ /* 0x000fe400078008ff */
[----:B------:R-:W-:Y:S02]  /*b3e0*/  LOP3.LUT R10, R3, R0, RZ, 0x3c, !PT ;  /* 0x00000000030a7212 */ /* 0x000fe400078e3cff */
[----:B------:R-:W-:Y:S01]  /*b3f0*/  LEA.HI R3, R14, R113, RZ, 0x6 ;  /* 0x000000710e037211 */ /* 0x000fe200078f30ff */
[----:B------:R-:W-:Y:S01]  /*b400*/  SHFL.IDX PT, R8, R4, 0x1, 0x181f ;  /* 0x00381f0004087f89 */ /* 0x000fe200000e0000 */
[----:B------:R-:W-:Y:S02]  /*b410*/  LEA.HI.X R11, R2, c[0x0][0x1cc], R6, 0x1, P0 ;  /* 0x00007300020b7a11 */ /* 0x000fe400000f0c06 */
[----:B------:R-:W-:Y:S01]  /*b420*/  IMNMX R0, R125, 0x30, PT ;  /* 0x000000307d007817 */ /* 0x000fe20003800200 */
[----:B------:R-:W-:Y:S01]  /*b430*/  IMAD.SHL.U32 R6, R3, 0x8, RZ ;  /* 0x0000000803067824 */ /* 0x000fe200078e00ff */
[----:B------:R1:W-:Y:S01]  /*b440*/  SHFL.IDX PT, R2, R4, RZ, 0x181f ;  /* 0x00181fff04027589 */ /* 0x0003e200000e0000 */
[----:B---3--:R-:W-:-:S02]  /*b450*/  IADD3 R15, R215, 0xc0, RZ ;  /* 0x000000c0d70f7810 */ /* 0x008fc40007ffe0ff */
[----:B------:R-:W-:Y:S01]  /*b460*/  IMAD.IADD R0, R0, 0x1, -R241 ;  /* 0x0000000100007824 */ /* 0x000fe200078e0af1 */
[----:B------:R-:W2:Y:S01]  /*b470*/  SHFL.IDX PT, R3, R11, RZ, 0x181f ;  /* 0x00181fff0b037589 */ /* 0x000ea200000e0000 */
[----:B------:R-:W-:Y:S02]  /*b480*/  LOP3.LUT R214, R10, 0xfffffe00, R6, 0xf8, !PT ;  /* 0xfffffe000ad67812 */ /* 0x000fe400078ef806 */
[----:B------:R-:W-:Y:S01]  /*b490*/  SHF.R.S32.HI R6, RZ, 0x1f, R15 ;  /* 0x0000001fff067819 */ /* 0x000fe2000001140f */
[----:B------:R3:W4:Y:S01]  /*b4a0*/  SHFL.IDX PT, R9, R11, 0x1, 0x181f ;  /* 0x00381f000b097f89 */ /* 0x00072200000e0000 */
[C---:B------:R-:W-:Y:S02]  /*b4b0*/  ISETP.GE.AND P1, PT, R0.reuse, 0x1, PT ;  /* 0x000000010000780c */ /* 0x040fe40003f26270 */
[----:B------:R-:W-:Y:S02]  /*b4c0*/  ISETP.GT.AND P0, PT, R0, 0x20, PT ;  /* 0x000000200000780c */ /* 0x000fe40003f04270 */
[----:B------:R-:W-:-:S02]  /*b4d0*/  SHF.R.S32.HI R0, RZ, 0x1f, R16 ;  /* 0x0000001fff007819 */ /* 0x000fc40000011410 */
[----:B------:R-:W-:Y:S02]  /*b4e0*/  LEA.HI R6, R6, R15, RZ, 0x3 ;  /* 0x0000000f06067211 */ /* 0x000fe400078f18ff */
[----:B------:R-:W-:Y:S02]  /*b4f0*/  LEA.HI R0, R0, R16, RZ, 0x3 ;  /* 0x0000001000007211 */ /* 0x000fe400078f18ff */
[----:B------:R-:W-:Y:S02]  /*b500*/  ISETP.GE.AND P3, PT, R15, c[0x0][0x1d4], PT ;  /* 0x000075000f007a0c */ /* 0x000fe40003f66270 */
[----:B------:R-:W-:Y:S02]  /*b510*/  LOP3.LUT R231, R0, 0xfffffff8, RZ, 0xc0, !PT ;  /* 0xfffffff800e77812 */ /* 0x000fe400078ec0ff */
[----:B-1----:R-:W-:Y:S01]  /*b520*/  SHF.R.S32.HI R4, RZ, 0x1f, R17 ;  /* 0x0000001fff047819 */ /* 0x002fe20000011411 */
[----:B------:R-:W-:Y:S01]  /*b530*/  @P0 IMAD.SHL.U32 R0, R214, 0x2, RZ ;  /* 0x00000002d6000824 */ /* 0x000fe200078e00ff */
[----:B------:R-:W-:-:S02]  /*b540*/  LOP3.LUT R230, R6, 0xfffffff8, RZ, 0xc0, !PT ;  /* 0xfffffff806e67812 */ /* 0x000fc400078ec0ff */
[----:B------:R-:W-:Y:S01]  /*b550*/  LEA.HI R4, R4, R17, RZ, 0x3 ;  /* 0x0000001104047211 */ /* 0x000fe200078f18ff */
[--C-:B--2---:R-:W-:Y:S01]  /*b560*/  @P1 IMAD.WIDE R14, R215, 0x2, R2.reuse ;  /* 0x00000002d70e1825 */ /* 0x104fe200078e0202 */
[----:B------:R-:W-:Y:S02]  /*b570*/  @P4 LOP3.LUT R213, R213, 0x100, RZ, 0xfc, !PT ;  /* 0x00000100d5d54812 */ /* 0x000fe400078efcff */
[----:B------:R-:W-:Y:S01]  /*b580*/  LOP3.LUT R232, R4, 0xfffffff8, RZ, 0xc0, !PT ;  /* 0xfffffff804e87812 */ /* 0x000fe200078ec0ff */
[----:B------:R-:W-:Y:S01]  /*b590*/  @P1 IMAD.SHL.U32 R4, R214, 0x2, RZ ;  /* 0x00000002d6041824 */ /* 0x000fe200078e00ff */
[----:B------:R-:W-:Y:S01]  /*b5a0*/  LOP3.LUT R213, R213, 0xffffff7f, RZ, 0xc0, !PT ;  /* 0xffffff7fd5d57812 */ /* 0x000fe200078ec0ff */
[----:B------:R-:W-:Y:S01]  /*b5b0*/  @P1 IMAD.WIDE R16, R231, 0x2, R2 ;  /* 0x00000002e7101825 */ /* 0x000fe200078e0202 */
[----:B------:R-:W-:Y:S02]  /*b5c0*/  SHF.R.S32.HI R244, RZ, 0x1f, R232 ;  /* 0x0000001ffff47819 */ /* 0x000fe400000114e8 */
[----:B------:R4:W-:Y:S01]  /*b5d0*/  @P1 LDGSTS.E.BYPASS.LTC128B.128 [R4+0xa080], [R14.64], !P6 ;  /* 0x0a0800000e041fae */ /* 0x0009e2000f101d4a */
[----:B---3--:R-:W-:Y:S01]  /*b5e0*/  @P1 IMAD.WIDE R10, R232, 0x2, R2 ;  /* 0x00000002e80a1825 */ /* 0x008fe200078e0202 */
[----:B------:R-:W-:-:S02]  /*b5f0*/  @P3 LOP3.LUT R213, R213, 0x80, RZ, 0xfc, !PT ;  /* 0x00000080d5d53812 */ /* 0x000fc400078efcff */
[----:B------:R-:W-:Y:S01]  /*b600*/  SHF.R.S32.HI R243, RZ, 0x1f, R231 ;  /* 0x0000001ffff37819 */ /* 0x000fe200000114e7 */
[----:B------:R-:W-:Y:S01]  /*b610*/  @P1 IMAD.WIDE R2, R230, 0x2, R2 ;  /* 0x00000002e6021825 */ /* 0x000fe200078e0202 */
[----:B------:R1:W-:Y:S01]  /*b620*/  @P1 LDGSTS.E.BYPASS.LTC128B.128 [R4+0xb880], [R10.64], !P5 ;  /* 0x0b8800000a041fae */ /* 0x0003e2000e901d4a */
[----:B------:R-:W-:Y:S02]  /*b630*/  LOP3.LUT R213, R213, 0xffffffbf, RZ, 0xc0, !PT ;  /* 0xffffffbfd5d57812 */ /* 0x000fe400078ec0ff */
[----:B------:R-:W-:Y:S01]  /*b640*/  SHF.R.S32.HI R242, RZ, 0x1f, R230 ;  /* 0x0000001ffff27819 */ /* 0x000fe200000114e6 */
[----:B------:R2:W-:Y:S04]  /*b650*/  @P1 LDGSTS.E.BYPASS.LTC128B.128 [R4+0xd080], [R16.64], !P4 ;  /* 0x0d08000010041fae */ /* 0x0005e8000e101d4a */
[----:B------:R3:W-:Y:S01]  /*b660*/  @P1 LDGSTS.E.BYPASS.LTC128B.128 [R4+0xe880], [R2.64], !P3 ;  /* 0x0e88000002041fae */ /* 0x0007e2000d901d4a */
[----:B------:R-:W-:Y:S01]  /*b670*/  LOP3.LUT P1, RZ, R146, 0x2, RZ, 0xc0, !PT ;  /* 0x0000000292ff7812 */ /* 0x000fe2000782c0ff */
[----:B----4-:R-:W-:-:S12]  /*b680*/  @P0 IMAD.WIDE R14, R215, 0x2, R8 ;  /* 0x00000002d70e0825 */ /* 0x010fd800078e0208 */
[----:B------:R-:W-:Y:S01]  /*b690*/  @P1 IADD3 R201, R192, -0x20, RZ ;  /* 0xffffffe0c0c91810 */ /* 0x000fe20007ffe0ff */
[----:B------:R4:W-:Y:S01]  /*b6a0*/  @P0 LDGSTS.E.BYPASS.LTC128B.128 [R0+0xb080], [R14.64], !P6 ;  /* 0x0b0800000e000fae */ /* 0x0009e2000f101d4a */
[--C-:B-1----:R-:W-:Y:S02]  /*b6b0*/  @P0 IMAD.WIDE R10, R232, 0x2, R8.reuse ;  /* 0x00000002e80a0825 */ /* 0x102fe400078e0208 */
[C---:B------:R-:W-:Y:S02]  /*b6c0*/  IADD3 R212, R201.reuse, 0x1000, RZ ;  /* 0x00001000c9d47810 */ /* 0x040fe40007ffe0ff */
[----:B------:R-:W-:Y:S01]  /*b6d0*/  IADD3 R211, R201, 0x800, RZ ;  /* 0x00000800c9d37810 */ /* 0x000fe20007ffe0ff */
[----:B------:R4:W-:Y:S01]  /*b6e0*/  @P0 LDGSTS.E.BYPASS.LTC128B.128 [R0+0xc880], [R10.64], !P5 ;  /* 0x0c8800000a000fae */ /* 0x0009e2000e901d4a */
[----:B---3--:R-:W-:-:S04]  /*b6f0*/  @P0 IMAD.WIDE R2, R231, 0x2, R8 ;  /* 0x00000002e7020825 */ /* 0x008fc800078e0208 */
[----:B------:R-:W-:Y:S01]  /*b700*/  @P0 IMAD.WIDE R8, R230, 0x2, R8 ;  /* 0x00000002e6080825 */ /* 0x000fe200078e0208 */
[----:B------:R4:W-:Y:S04]  /*b710*/  @P0 LDGSTS.E.BYPASS.LTC128B.128 [R0+0xe080], [R2.64], !P4 ;  /* 0x0e08000002000fae */ /* 0x0009e8000e101d4a */
[----:B------:R4:W-:Y:S01]  /*b720*/  @P0 LDGSTS.E.BYPASS.LTC128B.128 [R0+0xf880], [R8.64], !P3 ;  /* 0x0f88000008000fae */ /* 0x0009e2000d901d4a */
[----:B------:R-:W-:-:S03]  /*b730*/  ISETP.GT.AND P0, PT, R21, 0x2f, PT ;  /* 0x0000002f1500780c */ /* 0x000fc60003f04270 */
[----:B------:R-:W0:Y:S10]  /*b740*/  LDGDEPBAR ;  /* 0x00000000000079af */ /* 0x000e340000000000 */
[----:B------:R-:W-:Y:S01]  /*b750*/  @P0 LOP3.LUT R213, R213, 0x40, RZ, 0xfc, !PT ;  /* 0x00000040d5d50812 */ /* 0x000fe200078efcff */
[----:B----4-:R-:W-:-:S05]  /*b760*/  IMAD.U32 R0, RZ, RZ, UR7 ;  /* 0x00000007ff007e24 */ /* 0x010fca000f8e00ff */
[----:B------:R-:W-:Y:S02]  /*b770*/  IADD3 R79, R0, 0x18, RZ ;  /* 0x00000018004f7810 */ /* 0x000fe40007ffe0ff */
[----:B--2---:R-:W-:Y:S05]  /*b780*/  CALL.REL.NOINC `($_ZN7cutlass13device_kernelIN5flash19enable_sm80_to_sm89INS1_16FlashAttnFwdSm80INS1_25CollectiveMainloopFwdSm80ILi8ELi1ELb0EN4cute5tupleIJNS5_1CILi128EEENS7_ILi48EEENS7_ILi256EEEEEELi256ENS_10bfloat16_tEfNS_4arch4Sm80ELb0ELb1ELb1ELb1ELb1ELb1ELb1ELb1EEENS1_21CollectiveEpilogueFwdINS6_IJS8_SA_S9_EEENS6_IJNS7_ILi1EEESI_SI_EEESC_SE_Li256ELb1ELb1ELb1ELb0EEENS1_36VarlenDynamicPersistentTileSchedulerILi128ELi48ELi256ELi256ELb1ELb1ELb0ELb1ELb0ELb1EEEEEEEEEvNT_6ParamsE$_ZZN5flash25CollectiveMainloopFwdSm80ILi8ELi1ELb0EN4cute5tupleIJNS1_1CILi128EEENS3_ILi48EEENS3_ILi256EEEEEELi256EN7cutlass10bfloat16_tEfNS8_4arch4Sm80ELb0ELb1ELb1ELb1ELb1ELb1ELb1ELb1EE3mmaINS_16FlashAttnFwdSm80ISC_NS_21CollectiveEpilogueFwdINS2_IJS4_S6_S5_EEENS2_IJNS3_ILi1EEESH_SH_EEES9_SB_Li256ELb1ELb1ELb1ELb0EEENS_36VarlenDynamicPersistentTileSchedulerILi128ELi48ELi256ELi256ELb1ELb1ELb0ELb1ELb0ELb1EEEE13SharedStorageENS1_6TensorINS1_11ArrayEngineIfLm128EEENS1_6LayoutINS2_IJNS2_IJNS3_ILi2EEESS_EEESH_NS3_ILi32EEEEEENS2_IJNS2_IJSH_SS_EEENS3_ILi0EEENS3_ILi4EEEEEEEEEENS_7SoftmaxILi2ELi0EEEEEbRKNSC_6ParamsERT0_RT1_iRKNS_16SeqlenInfoQKNewKILb1ELb1EEENS2_IJiiiiEEERT_ENKUlvE_clEv) ;  /* 0x0001742000007944 */ /* 0x004fea0003c00000 */
[----:B------:R-:W-:Y:S05]  /*b790*/  BSYNC B2 ;  /* 0x0000000000027941 */ /* 0x000fea0003800000 */
.L_x_2356:
[----:B------:R2:W5:Y:S01]  /*b7a0*/  LDL R96, [R1] ;  /* 0x0000000001607983 */ /* 0x0005620000100800 */
[----:B------:R-:W-:-:S04]  /*b7b0*/  DEPBAR.LE SB0, 0x0 ;  /* 0x000080000000791a */ /* 0x000fc80000000000 */
[----:B------:R2:W5:Y:S01]  /*b7c0*/  LDL R240, [R1+0x10] ;  /* 0x0000100001f07983 */ /* 0x0005620000100800 */
[----:B------:R-:W-:Y:S01]  /*b7d0*/  WARPSYNC 0xffffffff ;  /* 0xffffffff00007948 */ /* 0x000fe20003800000 */
[----:B------:R-:W-:Y:S02]  /*b7e0*/  IMAD R0, R127, c[0x0][0x208], RZ ;  /* 0x000082007f007a24 */ /* 0x000fe400078e02ff */
[----:B------:R-:W-:Y:S01]  /*b7f0*/  BAR.SYNC.DEFER_BLOCKING 0x0 ;  /* 0x0000000000007b1d */ /* 0x000fe20000010000 */
[----:B-1----:R-:W-:-:S04]  /*b800*/  IMAD.WIDE.U32 R8, R252, c[0x0][0x210], RZ ;  /* 0x00008400fc087a25 */ /* 0x002fc800078e00ff */
[C---:B------:R-:W-:Y:S01]  /*b810*/  IMAD.WIDE.U32 R2, R226.reuse, c[0x0][0x208], RZ ;  /* 0x00008200e2027a25 */ /* 0x040fe200078e00ff */
[----:B------:R2:W-:Y:S03]  /*b820*/  STL.64 [R1+0x70], R8 ;  /* 0x0000700801007387 */ /* 0x0005e60000100a00 */
[----:B------:R-:W-:Y:S02]  /*b830*/  IMAD R0, R226, c[0x0][0x20c], R0 ;  /* 0x00008300e2007a24 */ /* 0x000fe400078e0200 */
[----:B------:R-:W-:-:S03]  /*b840*/  IMAD R252, R252, c[0x0][0x214], R9 ;  /* 0x00008500fcfc7a24 */ /* 0x000fc600078e0209 */
[----:B------:R-:W-:Y:S01]  /*b850*/  IADD3 R3, R3, R0, RZ ;  /* 0x0000000003037210 */ /* 0x000fe20007ffe0ff */
[----:B------:R-:W-:-:S04]  /*b860*/  IMAD R0, R126, c[0x0][0x218], RZ ;  /* 0x000086007e007a24 */ /* 0x000fc800078e02ff */
[----:B------:R-:W-:-:S04]  /*b870*/  IMAD.WIDE.U32 R2, R224, c[0x0][0x218], R2 ;  /* 0x00008600e0027a25 */ /* 0x000fc800078e0002 */
[----:B------:R-:W-:Y:S01]  /*b880*/  IMAD R4, R224, c[0x0][0x21c], R0 ;  /* 0x00008700e0047a24 */ /* 0x000fe200078e0200 */
[----:B------:R-:W-:Y:S01]  /*b890*/  IADD3 R0, P1, R2, R8, RZ ;  /* 0x0000000802007210 */ /* 0x000fe20007f3e0ff */
[----:B------:R2:W1:Y:S03]  /*b8a0*/  LDSM.16.M88.4 R16, [R197] ;  /* 0x00000000c510783b */ /* 0x0004660000000200 */
[----:B------:R-:W-:Y:S01]  /*b8b0*/  LEA R6, P0, R0, c[0x0][0x1f8], 0x1 ;  /* 0x00007e0000067a11 */ /* 0x000fe200078008ff */
[----:B----45:R2:W3:Y:S01]  /*b8c0*/  LDSM.16.M88.4 R36, [R192] ;  /* 0x00000000c024783b */ /* 0x0304e20000000200 */
[----:B------:R-:W-:-:S03]  /*b8d0*/  IADD3.X R2, R252, R3, R4, P1, !PT ;  /* 0x00000003fc027210 */ /* 0x000fc60000ffe404 */
[----:B------:R2:W4:Y:S01]  /*b8e0*/  LDSM.16.M88.4 R40, [R192+0x800] ;  /* 0x00080000c028783b */ /* 0x0005220000000200 */
[----:B------:R-:W-:Y:S02]  /*b8f0*/  LEA.HI.X R4, R0, c[0x0][0x1fc], R2, 0x1, P0 ;  /* 0x00007f0000047a11 */ /* 0x000fe400000f0c02 */
[----:B------:R-:W-:Y:S01]  /*b900*/  IADD3 R0, -R241, R125, RZ ;  /* 0x0000007df1007210 */ /* 0x000fe20007ffe1ff */
[----:B------:R2:W1:Y:S04]  /*b910*/  LDSM.16.M88.4 R28, [R192+0x1000] ;  /* 0x00100000c01c783b */ /* 0x0004680000000200 */
[----:B------:R2:W1:Y:S04]  /*b920*/  LDSM.16.M88.4 R20, [R198] ;  /* 0x00000000c614783b */ /* 0x0004680000000200 */
[----:B------:R2:W1:Y:S04]  /*b930*/  LDSM.16.M88.4 R56, [R201] ;  /* 0x00000000c938783b */ /* 0x0004680000000200 */
[----:B------:R2:W1:Y:S04]  /*b940*/  LDSM.16.M88.4 R64, [R201+0x800] ;  /* 0x00080000c940783b */ /* 0x0004680000000200 */
[----:B------:R2:W1:Y:S01]  /*b950*/  LDSM.16.M88.4 R72, [R201+0x1000] ;  /* 0x00100000c948783b */ /* 0x0004620000000200 */
[----:B------:R-:W-:Y:S05]  /*b960*/  BRA.DIV ~URZ, `(.L_x_2357) ;  /* 0x00014e027f007947 */ /* 0x000fea000b800000 */
[----:B------:R2:W4:Y:S02]  /*b970*/  SHFL.IDX PT, R3, R4, RZ, 0x181f ;  /* 0x00181fff04037589 */ /* 0x00052400000e0000 */
.L_x_2522:
[----:B------:R-:W5:Y:S01]  /*b980*/  SHFL.IDX PT, R2, R6, RZ, 0x181f ;  /* 0x00181fff06027589 */ /* 0x000f6200000e0000 */
[C---:B------:R-:W-:Y:S01]  /*b990*/  ISETP.GE.AND P1, PT, R215.reuse, c[0x0][0x1d4], PT ;  /* 0x00007500d7007a0c */ /* 0x040fe20003f26270 */
[----:B------:R-:W-:Y:S01]  /*b9a0*/  IMAD.SHL.U32 R214, R214, 0x2, RZ ;  /* 0x00000002d6d67824 */ /* 0x000fe200078e00ff */
[----:B------:R-:W-:Y:S01]  /*b9b0*/  IADD3 R10, R215, 0x40, RZ ;  /* 0x00000040d70a7810 */ /* 0x000fe20007ffe0ff */
[----:B------:R-:W-:Y:S01]  /*b9c0*/  BSSY B0, `(.L_x_2358) ;  /* 0x0000030000007945 */ /* 0x000fe20003800000 */
[----:B------:R-:W-:-:S02]  /*b9d0*/  ISETP.LT.OR P0, PT, R0, 0x1, P1 ;  /* 0x000000010000780c */ /* 0x000fc40000f01670 */
[----:B------:R-:W-:Y:S02]  /*b9e0*/  ISETP.GE.AND P4, PT, R10, c[0x0][0x1d4], PT ;  /* 0x000075000a007a0c */ /* 0x000fe40003f86270 */
[----:B------:R-:W-:Y:S02]  /*b9f0*/  IADD3 R10, R215, 0x80, RZ ;  /* 0x00000080d70a7810 */ /* 0x000fe40007ffe0ff */
[----:B------:R-:W-:Y:S02]  /*ba00*/  ISETP.GT.AND P5, PT, R113, 0x7f, PT ;  /* 0x0000007f7100780c */ /* 0x000fe40003fa4270 */
[----:B------:R-:W-:Y:S02]  /*ba10*/  ISETP.GE.AND P3, PT, R10, c[0x0][0x1d4], PT ;  /* 0x000075000a007a0c */ /* 0x000fe40003f66270 */
[----:B------:R-:W-:Y:S02]  /*ba20*/  IADD3 R10, R215, 0xc0, RZ ;  /* 0x000000c0d70a7810 */ /* 0x000fe40007ffe0ff */
[----:B------:R-:W-:-:S02]  /*ba30*/  LOP3.LUT R213, R213, 0xfffff7ff, RZ, 0xc0, !PT ;  /* 0xfffff7ffd5d57812 */ /* 0x000fc400078ec0ff */
[----:B------:R-:W-:Y:S01]  /*ba40*/  ISETP.GE.AND P2, PT, R10, c[0x0][0x1d4], PT ;  /* 0x000075000a007a0c */ /* 0x000fe20003f46270 */
[----:B--2-45:R-:W-:-:S04]  /*ba50*/  IMAD.WIDE R8, R215, 0x2, R2 ;  /* 0x00000002d7087825 */ /* 0x034fc800078e0202 */
[----:B------:R-:W-:Y:S01]  /*ba60*/  @P5 LOP3.LUT R213, R213, 0x800, RZ, 0xfc, !PT ;  /* 0x00000800d5d55812 */ /* 0x000fe200078efcff */
[----:B------:R-:W-:Y:S01]  /*ba70*/  @!PT LDS RZ, [RZ] ;  /* 0x00000000fffff984 */ /* 0x000fe20000000800 */
[----:B------:R-:W-:Y:S01]  /*ba80*/  @!PT LDS RZ, [RZ] ;  /* 0x00000000fffff984 */ /* 0x000fe20000000800 */
[----:B------:R2:W-:Y:S01]  /*ba90*/  LDGSTS.E.BYPASS.LTC128B.128 [R214+0x4080], [R8.64], !P0 ;  /* 0x0408000008d67fae */ /* 0x0005e2000c101d4a */
[----:B------:R-:W-:Y:S01]  /*baa0*/  ISETP.LT.OR P0, PT, R0, 0x1, P4 ;  /* 0x000000010000780c */ /* 0x000fe20002701670 */
[----:B--2---:R-:W-:-:S12]  /*bab0*/  IMAD.WIDE R8, R232, 0x2, R2 ;  /* 0x00000002e8087825 */ /* 0x004fd800078e0202 */
[----:B------:R2:W-:Y:S01]  /*bac0*/  LDGSTS.E.BYPASS.LTC128B.128 [R214+0x5880], [R8.64], !P0 ;  /* 0x0588000008d67fae */ /* 0x0005e2000c101d4a */
[----:B------:R-:W-:Y:S01]  /*bad0*/  ISETP.LT.OR P0, PT, R0, 0x1, P3 ;  /* 0x000000010000780c */ /* 0x000fe20001f01670 */
[----:B--2---:R-:W-:-:S04]  /*bae0*/  IMAD.WIDE R8, R231, 0x2, R2 ;  /* 0x00000002e7087825 */ /* 0x004fc800078e0202 */
[----:B------:R-:W-:-:S08]  /*baf0*/  IMAD.WIDE R2, R230, 0x2, R2 ;  /* 0x00000002e6027825 */ /* 0x000fd000078e0202 */
[----:B------:R2:W-:Y:S01]  /*bb00*/  LDGSTS.E.BYPASS.LTC128B.128 [R214+0x7080], [R8.64], !P0 ;  /* 0x0708000008d67fae */ /* 0x0005e2000c101d4a */
[----:B------:R-:W-:-:S13]  /*bb10*/  ISETP.LT.OR P0, PT, R0, 0x1, P2 ;  /* 0x000000010000780c */ /* 0x000fda0001701670 */
[----:B------:R4:W-:Y:S02]  /*bb20*/  LDGSTS.E.BYPASS.LTC128B.128 [R214+0x8880], [R2.64], !P0 ;  /* 0x0888000002d67fae */ /* 0x0009e4000c101d4a */
[----:B----4-:R-:W-:Y:S01]  /*bb30*/  SHF.R.S32.HI R2, RZ, 0x1f, R215 ;  /* 0x0000001fff027819 */ /* 0x010fe200000114d7 */
[----:B------:R-:W-:Y:S05]  /*bb40*/  @P5 BRA `(.L_x_2359) ;  /* 0x0000017000005947 */ /* 0x000fea0003800000 */
[----:B--2---:R-:W-:Y:S05]  /*bb50*/  BRA.DIV ~URZ, `(.L_x_2360) ;  /* 0x00014c827f007947 */ /* 0x004fea000b800000 */
[----:B------:R-:W2:Y:S04]  /*bb60*/  SHFL.IDX PT, R4, R4, 0x1, 0x181f ;  /* 0x00381f0004047f89 */ /* 0x000ea800000e0000 */
[----:B------:R4:W3:Y:S02]  /*bb70*/  SHFL.IDX PT, R2, R6, 0x1, 0x181f ;  /* 0x00381f0006027f89 */ /* 0x0008e400000e0000 */
.L_x_2523:
[C---:B---3--:R-:W-:Y:S02]  /*bb80*/  LEA R14, P0, R232.reuse, R2, 0x1 ;  /* 0x00000002e80e7211 */ /* 0x048fe400078008ff */
[----:B------:R-:W-:Y:S02]  /*bb90*/  SHF.R.S32.HI R3, RZ, 0x1f, R215 ;  /* 0x0000001fff037819 */ /* 0x000fe400000114d7 */
[----:B--2---:R-:W-:-:S02]  /*bba0*/  LEA.HI.X R15, R232, R4, R244, 0x1, P0 ;  /* 0x00000004e80f7211 */ /* 0x004fc400000f0cf4 */
[----:B------:R-:W-:-:S04]  /*bbb0*/  LEA R10, P0, R231, R2, 0x1 ;  /* 0x00000002e70a7211 */ /* 0x000fc800078008ff */
[----:B------:R-:W-:Y:S02]  /*bbc0*/  LEA.HI.X R11, R231, R4, R243, 0x1, P0 ;  /* 0x00000004e70b7211 */ /* 0x000fe400000f0cf3 */
[----:B------:R-:W-:-:S04]  /*bbd0*/  LEA R8, P0, R215, R2, 0x1 ;  /* 0x00000002d7087211 */ /* 0x000fc800078008ff */
[----:B------:R-:W-:Y:S02]  /*bbe0*/  LEA.HI.X R9, R215, R4, R3, 0x1, P0 ;  /* 0x00000004d7097211 */ /* 0x000fe400000f0c03 */
[----:B------:R-:W-:-:S13]  /*bbf0*/  ISETP.LT.OR P0, PT, R0, 0x21, P1 ;  /* 0x000000210000780c */ /* 0x000fda0000f01670 */
[----:B------:R-:W-:Y:S01]  /*bc00*/  @!PT LDS RZ, [RZ] ;  /* 0x00000000fffff984 */ /* 0x000fe20000000800 */
[----:B------:R-:W-:Y:S01]  /*bc10*/  @!PT LDS RZ, [RZ] ;  /* 0x00000000fffff984 */ /* 0x000fe20000000800 */
[----:B------:R-:W-:Y:S01]  /*bc20*/  @!PT LDS RZ, [RZ] ;  /* 0x00000000fffff984 */ /* 0x000fe20000000800 */
[----:B------:R2:W-:Y:S01]  /*bc30*/  LDGSTS.E.BYPASS.LTC128B.128 [R214+0x5080], [R8.64], !P0 ;  /* 0x0508000008d67fae */ /* 0x0005e2000c101d4a */
[----:B------:R-:W-:-:S04]  /*bc40*/  LEA R2, P0, R230, R2, 0x1 ;  /* 0x00000002e6027211 */ /* 0x000fc800078008ff */
[----:B------:R-:W-:Y:S02]  /*bc50*/  LEA.HI.X R3, R230, R4, R242, 0x1, P0 ;  /* 0x00000004e6037211 */ /* 0x000fe400000f0cf2 */
[----:B------:R-:W-:-:S13]  /*bc60*/  ISETP.LT.OR P0, PT, R0, 0x21, P4 ;  /* 0x000000210000780c */ /* 0x000fda0002701670 */
[----:B------:R2:W-:Y:S01]  /*bc70*/  LDGSTS.E.BYPASS.LTC128B.128 [R214+0x6880], [R14.64], !P0 ;  /* 0x068800000ed67fae */ /* 0x0005e2000c101d4a */
[----:B------:R-:W-:-:S13]  /*bc80*/  ISETP.LT.OR P0, PT, R0, 0x21, P3 ;  /* 0x000000210000780c */ /* 0x000fda0001f01670 */
[----:B------:R2:W-:Y:S01]  /*bc90*/  LDGSTS.E.BYPASS.LTC128B.128 [R214+0x8080], [R10.64], !P0 ;  /* 0x080800000ad67fae */ /* 0x0005e2000c101d4a */
[----:B------:R-:W-:-:S13]  /*bca0*/  ISETP.LT.OR P0, PT, R0, 0x21, P2 ;  /* 0x000000210000780c */ /* 0x000fda0001701670 */
[----:B------:R2:W-:Y:S02]  /*bcb0*/  LDGSTS.E.BYPASS.LTC128B.128 [R214+0x9880], [R2.64], !P0 ;  /* 0x0988000002d67fae */ /* 0x0005e4000c101d4a */
.L_x_2359:
[----:B--2---:R-:W-:Y:S05]  /*bcc0*/  BSYNC B0 ;  /* 0x0000000000007941 */ /* 0x004fea0003800000 */
.L_x_2358:
[----:B------:R-:W-:Y:S01]  /*bcd0*/  LOP3.LUT P0, RZ, R146, 0x4, RZ, 0xc0, !PT ;  /* 0x0000000492ff7812 */ /* 0x000fe2000780c0ff */
[----:B------:R-:W0:Y:S01]  /*bce0*/  LDGDEPBAR ;  /* 0x00000000000079af */ /* 0x000e220000000000 */
[----:B------:R-:W-:Y:S01]  /*bcf0*/  MOV R0, 0x40 ;  /* 0x0000004000007802 */ /* 0x000fe20000000f00 */
[----:B------:R-:W-:Y:S01]  /*bd00*/  WARPSYNC 0xffffffff ;  /* 0xffffffff00007948 */ /* 0x000fe20003800000 */
[----:B-1-3--:R-:W-:Y:S01]  /*bd10*/  HMMA.16816.F32.BF16 R24, R16, R36, RZ ;  /* 0x000000241018723c */ /* 0x00afe200000418ff */
[----:B------:R-:W-:Y:S01]  /*bd20*/  LDSM.16.M88.4 R8, [R200] ;  /* 0x00000000c808783b */ /* 0x000fe20000000200 */
[----:B------:R-:W-:Y:S01]  /*bd30*/  SEL R0, R0, 0xffffffc0, !P0 ;  /* 0xffffffc000007807 */ /* 0x000fe20004000000 */
[----:B------:R-:W-:Y:S01]  /*bd40*/  BSSY B1, `(.L_x_2361) ;  /* 0x0000135000017945 */ /* 0x000fe20003800000 */
[----:B------:R-:W-:Y:S01]  /*bd50*/  ISETP.GT.AND P0, PT, R129, R247, PT ;  /* 0x000000f78100720c */ /* 0x000fe20003f04270 */
[----:B------:R-:W-:Y:S01]  /*bd60*/  LDSM.16.M88.4 R76, [R201+0x1800] ;  /* 0x00180000c94c783b */ /* 0x000fe20000000200 */
[----:B------:R-:W-:-:S02]  /*bd70*/  IADD3 R147, R192, R0, RZ ;  /* 0x00000000c0937210 */ /* 0x000fc40007ffe0ff */
[C---:B------:R-:W-:Y:S01]  /*bd80*/  HMMA.16816.F32.BF16 R36, R16.reuse, R38, RZ ;  /* 0x000000261024723c */ /* 0x040fe200000418ff */
[C---:B------:R-:W-:Y:S01]  /*bd90*/  IADD3 R15, R201.reuse, R0, RZ ;  /* 0x00000000c90f7210 */ /* 0x040fe20007ffe0ff */
[----:B------:R-:W-:Y:S01]  /*bda0*/  LDSM.16.M88.4 R80, [R192+0x3000] ;  /* 0x00300000c050783b */ /* 0x000fe20000000200 */
[C---:B------:R-:W-:Y:S02]  /*bdb0*/  IADD3 R210, R201.reuse, 0x4800, RZ ;  /* 0x00004800c9d27810 */ /* 0x040fe40007ffe0ff */
[C---:B------:R-:W-:Y:S01]  /*bdc0*/  IADD3 R209, R201.reuse, 0x5800, RZ ;  /* 0x00005800c9d17810 */ /* 0x040fe20007ffe0ff */
[----:B------:R-:W1:Y:S01]  /*bdd0*/  LDSM.16.M88.4 R48, [R147] ;  /* 0x000000009330783b */ /* 0x000e620000000200 */
[C---:B------:R-:W-:Y:S01]  /*bde0*/  IADD3 R208, R201.reuse, 0x5000, RZ ;  /* 0x00005000c9d07810 */ /* 0x040fe20007ffe0ff */
[----:B------:R-:W-:Y:S01]  /*bdf0*/  HMMA.16816.F32.BF16 R32, R16, R40, RZ ;  /* 0x000000281020723c */ /* 0x000fe200000418ff */
[C---:B------:R-:W-:Y:S01]  /*be00*/  IADD3 R207, R201.reuse, 0x3000, RZ ;  /* 0x00003000c9cf7810 */ /* 0x040fe20007ffe0ff */
[----:B------:R-:W2:Y:S01]  /*be10*/  LDSM.16.M88.4 R52, [R147+0x800] ;  /* 0x000800009334783b */ /* 0x000ea20000000200 */
[----:B------:R-:W-:-:S02]  /*be20*/  IADD3 R206, R201, 0x4000, RZ ;  /* 0x00004000c9ce7810 */ /* 0x000fc40007ffe0ff */
[C---:B------:R-:W-:Y:S01]  /*be30*/  IADD3 R205, R201.reuse, 0x3800, RZ ;  /* 0x00003800c9cd7810 */ /* 0x040fe20007ffe0ff */
[----:B------:R-:W3:Y:S01]  /*be40*/  LDSM.16.M88.4 R60, [R147+0x1000] ;  /* 0x00100000933c783b */ /* 0x000ee20000000200 */
[C---:B------:R-:W-:Y:S01]  /*be50*/  IADD3 R204, R201.reuse, 0x1800, RZ ;  /* 0x00001800c9cc7810 */ /* 0x040fe20007ffe0ff */
[----:B------:R-:W-:Y:S01]  /*be60*/  HMMA.16816.F32.BF16 R40, R16, R42, RZ ;  /* 0x0000002a1028723c */ /* 0x000fe200000418ff */
[C---:B------:R-:W-:Y:S01]  /*be70*/  IADD3 R203, R201.reuse, 0x2800, RZ ;  /* 0x00002800c9cb7810 */ /* 0x040fe20007ffe0ff */
[----:B------:R-:W-:Y:S01]  /*be80*/  LDSM.16.M88.4 R68, [R15] ;  /* 0x000000000f44783b */ /* 0x000fe20000000200 */
[----:B------:R-:W-:-:S03]  /*be90*/  IADD3 R202, R201, 0x2000, RZ ;  /* 0x00002000c9ca7810 */ /* 0x000fc60007ffe0ff */
[----:B------:R-:W-:Y:S02]  /*bea0*/  LDSM.16.M88.4 R84, [R147+0x1800] ;  /* 0x001800009354783b */ /* 0x000fe40000000200 */
[C---:B------:R-:W-:Y:S08]  /*beb0*/  HMMA.16816.F32.BF16 R44, R16.reuse, R28, RZ ;  /* 0x0000001c102c723c */ /* 0x040ff000000418ff */
[----:B------:R-:W-:Y:S01]  /*bec0*/  HMMA.16816.F32.BF16 R28, R16, R30, RZ ;  /* 0x0000001e101c723c */ /* 0x000fe200000418ff */
[----:B------:R-:W5:Y:S07]  /*bed0*/  LDSM.16.M88.4 R16, [R199] ;  /* 0x00000000c710783b */ /* 0x000f6e0000000200 */
[C---:B------:R-:W-:Y:S08]  /*bee0*/  HMMA.16816.F32.BF16 R24, R20.reuse, R56, R24 ;  /* 0x000000381418723c */ /* 0x040ff00000041818 */
[C---:B------:R-:W-:Y:S01]  /*bef0*/  HMMA.16816.F32.BF16 R36, R20.reuse, R58, R36 ;  /* 0x0000003a1424723c */ /* 0x040fe20000041824 */
[----:B------:R-:W4:Y:S07]  /*bf00*/  LDSM.16.M88.4 R56, [R15+0x800] ;  /* 0x000800000f38783b */ /* 0x000f2e0000000200 */
[C---:B------:R-:W-:Y:S08]  /*bf10*/  HMMA.16816.F32.BF16 R32, R20.reuse, R64, R32 ;  /* 0x000000401420723c */ /* 0x040ff00000041820 */
[C---:B------:R-:W-:Y:S01]  /*bf20*/  HMMA.16816.F32.BF16 R40, R20.reuse, R66, R40 ;  /* 0x000000421428723c */ /* 0x040fe20000041828 */
[----:B------:R-:W3:Y:S07]  /*bf30*/  LDSM.16.M88.4 R64, [R15+0x1000] ;  /* 0x001000000f40783b */ /* 0x000eee0000000200 */
[C---:B------:R-:W-:Y:S08]  /*bf40*/  HMMA.16816.F32.BF16 R44, R20.reuse, R72, R44 ;  /* 0x00000048142c723c */ /* 0x040ff0000004182c */
[----:B------:R-:W-:Y:S01]  /*bf50*/  HMMA.16816.F32.BF16 R28, R20, R74, R28 ;  /* 0x0000004a141c723c */ /* 0x000fe2000004181c */
[----:B------:R-:W-:Y:S07]  /*bf60*/  LDSM.16.M88.4 R72, [R192+0x1800] ;  /* 0x00180000c048783b */ /* 0x000fee0000000200 */
[C---:B-1----:R-:W-:Y:S01]  /*bf70*/  HMMA.16816.F32.BF16 R20, R8.reuse, R48, R24 ;  /* 0x000000300814723c */ /* 0x042fe20000041818 */
[----:B------:R-:W1:Y:S07]  /*bf80*/  LDSM.16.M88.4 R24, [R197+0x4000] ;  /* 0x00400000c518783b */ /* 0x000e6e0000000200 */
[C---:B------:R-:W-:Y:S08]  /*bf90*/  HMMA.16816.F32.BF16 R48, R8.reuse, R50, R36 ;  /* 0x000000320830723c */ /* 0x040ff00000041824 */
[C---:B--2---:R-:W-:Y:S08]  /*bfa0*/  HMMA.16816.F32.BF16 R32, R8.reuse, R52, R32 ;  /* 0x000000340820723c */ /* 0x044ff00000041820 */
[C---:B------:R-:W-:Y:S01]  /*bfb0*/  HMMA.16816.F32.BF16 R40, R8.reuse, R54, R40 ;  /* 0x000000360828723c */ /* 0x040fe20000041828 */
[----:B------:R-:W2:Y:S07]  /*bfc0*/  LDSM.16.M88.4 R52, [R192+0x2000] ;  /* 0x00200000c034783b */ /* 0x000eae0000000200 */
[C---:B---3--:R-:W-:Y:S08]  /*bfd0*/  HMMA.16816.F32.BF16 R44, R8.reuse, R60, R44 ;  /* 0x0000003c082c723c */ /* 0x048ff0000004182c */
[----:B------:R-:W-:Y:S01]  /*bfe0*/  HMMA.16816.F32.BF16 R28, R8, R62, R28 ;  /* 0x0000003e081c723c */ /* 0x000fe2000004181c */
[----:B------:R-:W3:Y:S04]  /*bff0*/  LDSM.16.M88.4 R60, [R192+0x2800] ;  /* 0x00280000c03c783b */ /* 0x000ee80000000200 */
[----:B------:R-:W1:Y:S03]  /*c000*/  LDSM.16.M88.4 R8, [R198+0x4000] ;  /* 0x00400000c608783b */ /* 0x000e660000000200 */
[C---:B-----5:R-:W-:Y:S08]  /*c010*/  HMMA.16816.F32.BF16 R20, R16.reuse, R68, R20 ;  /* 0x000000441014723c */ /* 0x060ff00000041814 */
[C---:B------:R-:W-:Y:S01]  /*c020*/  HMMA.16816.F32.BF16 R48, R16.reuse, R70, R48 ;  /* 0x000000461030723c */ /* 0x040fe20000041830 */
[----:B------:R-:W-:Y:S07]  /*c030*/  LDSM.16.M88.4 R68, [R201+0x2800] ;  /* 0x00280000c944783b */ /* 0x000fee0000000200 */
[C---:B----4-:R-:W-:Y:S08]  /*c040*/  HMMA.16816.F32.BF16 R36, R16.reuse, R56, R32 ;  /* 0x000000381024723c */ /* 0x050ff00000041820 */
[C---:B------:R-:W-:Y:S01]  /*c050*/  HMMA.16816.F32.BF16 R32, R16.reuse, R58, R40 ;  /* 0x0000003a1020723c */ /* 0x040fe20000041828 */
[----:B------:R-:W4:Y:S07]  /*c060*/  LDSM.16.M88.4 R56, [R201+0x2000] ;  /* 0x00200000c938783b */ /* 0x000f2e0000000200 */
[C---:B------:R-:W-:Y:S08]  /*c070*/  HMMA.16816.F32.BF16 R44, R16.reuse, R64, R44 ;  /* 0x00000040102c723c */ /* 0x040ff0000004182c */
[----:B------:R-:W-:Y:S01]  /*c080*/  HMMA.16816.F32.BF16 R28, R16, R66, R28 ;  /* 0x00000042101c723c */ /* 0x000fe2000004181c */
[----:B------:R-:W-:Y:S07]  /*c090*/  LDSM.16.M88.4 R64, [R147+0x2800] ;  /* 0x002800009340783b */ /* 0x000fee0000000200 */
        /* <DEDUP_REMOVED lines=8> */
[----:B------:R-:W-:Y:S01]  /*c120*/  HMMA.16816.F32.BF16 R28, R24, R62, R28 ;  /* 0x0000003e181c723c */ /* 0x000fe2000004181c */
[----:B------:R-:W3:Y:S04]  /*c130*/  LDSM.16.M88.4 R24, [R199+0x4000] ;  /* 0x00400000c718783b */ /* 0x000ee80000000200 */
[----:B------:R-:W5:Y:S03]  /*c140*/  LDSM.16.M88.4 R60, [R15+0x2000] ;  /* 0x002000000f3c783b */ /* 0x000f660000000200 */
[C---:B------:R-:W-:Y:S08]  /*c150*/  HMMA.16816.F32.BF16 R16, R8.reuse, R76, R16 ;  /* 0x0000004c0810723c */ /* 0x040ff00000041810 */
[C---:B------:R-:W-:Y:S01]  /*c160*/  HMMA.16816.F32.BF16 R48, R8.reuse, R78, R48 ;  /* 0x0000004e0830723c */ /* 0x040fe20000041830 */
[----:B------:R-:W-:Y:S07]  /*c170*/  LDSM.16.M88.4 R76, [R201+0x3000] ;  /* 0x00300000c94c783b */ /* 0x000fee0000000200 */
[C---:B----4-:R-:W-:Y:S08]  /*c180*/  HMMA.16816.F32.BF16 R44, R8.reuse, R56, R40 ;  /* 0x00000038082c723c */ /* 0x050ff00000041828 */
[C---:B------:R-:W-:Y:S08]  /*c190*/  HMMA.16816.F32.BF16 R40, R8.reuse, R58, R36 ;  /* 0x0000003a0828723c */ /* 0x040ff00000041824 */
[C---:B------:R-:W-:Y:S08]  /*c1a0*/  HMMA.16816.F32.BF16 R36, R8.reuse, R68, R32 ;  /* 0x000000440824723c */ /* 0x040ff00000041820 */
[----:B------:R-:W-:Y:S01]  /*c1b0*/  HMMA.16816.F32.BF16 R28, R8, R70, R28 ;  /* 0x00000046081c723c */ /* 0x000fe2000004181c */
[----:B------:R-:W4:Y:S07]  /*c1c0*/  LDSM.16.M88.4 R68, [R15+0x2800] ;  /* 0x002800000f44783b */ /* 0x000f2e0000000200 */
[C---:B-1----:R-:W-:Y:S01]  /*c1d0*/  HMMA.16816.F32.BF16 R8, R20.reuse, R84, R16 ;  /* 0x000000541408723c */ /* 0x042fe20000041810 */
[----:B------:R-:W1:Y:S07]  /*c1e0*/  LDSM.16.M88.4 R16, [R197+0x8000] ;  /* 0x00800000c510783b */ /* 0x000e6e0000000200 */
[C---:B------:R-:W-:Y:S01]  /*c1f0*/  HMMA.16816.F32.BF16 R32, R20.reuse, R86, R48 ;  /* 0x000000561420723c */ /* 0x040fe20000041830 */
[----:B------:R-:W1:Y:S04]  /*c200*/  LDSM.16.M88.4 R48, [R192+0x3800] ;  /* 0x00380000c030783b */ /* 0x000e680000000200 */
[----:B------:R-:W-:Y:S03]  /*c210*/  LDSM.16.M88.4 R84, [R147+0x4000] ;  /* 0x004000009354783b */ /* 0x000fe60000000200 */
[C---:B--2---:R-:W-:Y:S08]  /*c220*/  HMMA.16816.F32.BF16 R44, R20.reuse, R52, R44 ;  /* 0x00000034142c723c */ /* 0x044ff0000004182c */
[C---:B------:R-:W-:Y:S08]  /*c230*/  HMMA.16816.F32.BF16 R40, R20.reuse, R54, R40 ;  /* 0x000000361428723c */ /* 0x040ff00000041828 */
[C---:B------:R-:W-:Y:S08]  /*c240*/  HMMA.16816.F32.BF16 R36, R20.reuse, R64, R36 ;  /* 0x000000401424723c */ /* 0x040ff00000041824 */
[----:B------:R-:W-:Y:S01]  /*c250*/  HMMA.16816.F32.BF16 R28, R20, R66, R28 ;  /* 0x00000042141c723c */ /* 0x000fe2000004181c */
[----:B------:R-:W2:Y:S07]  /*c260*/  LDSM.16.M88.4 R64, [R192+0x4000] ;  /* 0x00400000c040783b */ /* 0x000eae0000000200 */
[C---:B---3--:R-:W-:Y:S01]  /*c270*/  HMMA.16816.F32.BF16 R20, R24.reuse, R72, R8 ;  /* 0x000000481814723c */ /* 0x048fe20000041808 */
[----:B------:R-:W3:Y:S07]  /*c280*/  LDSM.16.M88.4 R8, [R198+0x8000] ;  /* 0x00800000c608783b */ /* 0x000eee0000000200 */
[C---:B------:R-:W-:Y:S01]  /*c290*/  HMMA.16816.F32.BF16 R32, R24.reuse, R74, R32 ;  /* 0x0000004a1820723c */ /* 0x040fe20000041820 */
[----:B------:R-:W-:Y:S07]  /*c2a0*/  LDSM.16.M88.4 R72, [R201+0x4000] ;  /* 0x00400000c948783b */ /* 0x000fee0000000200 */
[C---:B-----5:R-:W-:Y:S08]  /*c2b0*/  HMMA.16816.F32.BF16 R56, R24.reuse, R60, R44 ;  /* 0x0000003c1838723c */ /* 0x060ff0000004182c */
[C---:B------:R-:W-:Y:S01]  /*c2c0*/  HMMA.16816.F32.BF16 R40, R24.reuse, R62, R40 ;  /* 0x0000003e1828723c */ /* 0x040fe20000041828 */
[----:B------:R-:W5:Y:S07]  /*c2d0*/  LDSM.16.M88.4 R60, [R201+0x3800] ;  /* 0x00380000c93c783b */ /* 0x000f6e0000000200 */
[C---:B----4-:R-:W-:Y:S08]  /*c2e0*/  HMMA.16816.F32.BF16 R36, R24.reuse, R68, R36 ;  /* 0x000000441824723c */ /* 0x050ff00000041824 */
[----:B------:R-:W-:Y:S01]  /*c2f0*/  HMMA.16816.F32.BF16 R28, R24, R70, R28 ;  /* 0x00000046181c723c */ /* 0x000fe2000004181c */
[----:B------:R-:W-:Y:S07]  /*c300*/  LDSM.16.M88.4 R68, [R15+0x3000] ;  /* 0x003000000f44783b */ /* 0x000fee0000000200 */
[C---:B-1----:R-:W-:Y:S08]  /*c310*/  HMMA.16816.F32.BF16 R20, R16.reuse, R80, R20 ;  /* 0x000000501014723c */ /* 0x042ff00000041814 */
[C---:B------:R-:W-:Y:S01]  /*c320*/  HMMA.16816.F32.BF16 R24, R16.reuse, R82, R32 ;  /* 0x000000521018723c */ /* 0x040fe20000041820 */
[----:B------:R-:W-:Y:S04]  /*c330*/  LDSM.16.M88.4 R32, [R200+0x8000] ;  /* 0x00800000c820783b */ /* 0x000fe80000000200 */
[----:B------:R-:W1:Y:S03]  /*c340*/  LDSM.16.M88.4 R80, [R147+0x3000] ;  /* 0x003000009350783b */ /* 0x000e660000000200 */
[C---:B------:R-:W-:Y:S08]  /*c350*/  HMMA.16816.F32.BF16 R56, R16.reuse, R48, R56 ;  /* 0x000000301038723c */ /* 0x040ff00000041838 */
[C---:B------:R-:W-:Y:S08]  /*c360*/  HMMA.16816.F32.BF16 R48, R16.reuse, R50, R40 ;  /* 0x000000321030723c */ /* 0x040ff00000041828 */
[C---:B--2---:R-:W-:Y:S08]  /*c370*/  HMMA.16816.F32.BF16 R52, R16.reuse, R64, R36 ;  /* 0x000000401034723c */ /* 0x044ff00000041824 */
[----:B------:R-:W-:Y:S01]  /*c380*/  HMMA.16816.F32.BF16 R44, R16, R66, R28 ;  /* 0x00000042102c723c */ /* 0x000fe2000004181c */
[----:B------:R-:W2:Y:S04]  /*c390*/  LDSM.16.M88.4 R28, [R199+0x8000] ;  /* 0x00800000c71c783b */ /* 0x000ea80000000200 */
[----:B------:R-:W-:Y:S03]  /*c3a0*/  LDSM.16.M88.4 R64, [R192+0x4800] ;  /* 0x00480000c040783b */ /* 0x000fe60000000200 */
[C---:B---3--:R-:W-:Y:S01]  /*c3b0*/  HMMA.16816.F32.BF16 R16, R8.reuse, R76, R20 ;  /* 0x0000004c0810723c */ /* 0x048fe20000041814 */
[----:B------:R-:W3:Y:S07]  /*c3c0*/  LDSM.16.M88.4 R20, [R147+0x3800] ;  /* 0x003800009314783b */ /* 0x000eee0000000200 */
[C---:B------:R-:W-:Y:S01]  /*c3d0*/  HMMA.16816.F32.BF16 R36, R8.reuse, R78, R24 ;  /* 0x0000004e0824723c */ /* 0x040fe20000041818 */
[----:B------:R-:W4:Y:S04]  /*c3e0*/  LDSM.16.M88.4 R24, [R197+0xc000] ;  /* 0x00c00000c518783b */ /* 0x000f280000000200 */
[----:B------:R-:W-:Y:S03]  /*c3f0*/  LDSM.16.M88.4 R76, [R15+0x4800] ;  /* 0x004800000f4c783b */ /* 0x000fe60000000200 */
[----:B-----5:R-:W-:Y:S01]  /*c400*/  HMMA.16816.F32.BF16 R40, R8, R60, R56 ;  /* 0x0000003c0828723c */ /* 0x020fe20000041838 */
[----:B------:R-:W5:Y:S07]  /*c410*/  LDSM.16.M88.4 R56, [R15+0x3800] ;  /* 0x003800000f38783b */ /* 0x000f6e0000000200 */
[C---:B-1----:R-:W-:Y:S08]  /*c420*/  HMMA.16816.F32.BF16 R16, R32.reuse, R80, R16 ;  /* 0x000000502010723c */ /* 0x042ff00000041810 */
[----:B------:R-:W-:Y:S01]  /*c430*/  HMMA.16816.F32.BF16 R36, R32, R82, R36 ;  /* 0x000000522024723c */ /* 0x000fe20000041824 */
[----:B------:R-:W-:Y:S07]  /*c440*/  LDSM.16.M88.4 R80, [R192+0x5800] ;  /* 0x00580000c050783b */ /* 0x000fee0000000200 */
[C---:B------:R-:W-:Y:S08]  /*c450*/  HMMA.16816.F32.BF16 R48, R8.reuse, R62, R48 ;  /* 0x0000003e0830723c */ /* 0x040ff00000041830 */
[C---:B------:R-:W-:Y:S08]  /*c460*/  HMMA.16816.F32.BF16 R52, R8.reuse, R72, R52 ;  /* 0x000000480834723c */ /* 0x040ff00000041834 */
[----:B------:R-:W-:Y:S01]  /*c470*/  HMMA.16816.F32.BF16 R92, R8, R74, R44 ;  /* 0x0000004a085c723c */ /* 0x000fe2000004182c */
[----:B------:R-:W-:Y:S07]  /*c480*/  LDSM.16.M88.4 R72, [R192+0x5000] ;  /* 0x00500000c048783b */ /* 0x000fee0000000200 */
[----:B--2---:R-:W-:Y:S01]  /*c490*/  HMMA.16816.F32.BF16 R8, R28, R68, R16 ;  /* 0x000000441c08723c */ /* 0x004fe20000041810 */
[----:B------:R-:W-:Y:S07]  /*c4a0*/  LDSM.16.M88.4 R16, [R200+0xc000] ;  /* 0x00c00000c810783b */ /* 0x000fee0000000200 */
[----:B---3--:R-:W-:Y:S08]  /*c4b0*/  HMMA.16816.F32.BF16 R40, R32, R20, R40 ;  /* 0x000000142028723c */ /* 0x008ff00000041828 */
[----:B------:R-:W-:Y:S01]  /*c4c0*/  HMMA.16816.F32.BF16 R36, R28, R70, R36 ;  /* 0x000000461c24723c */ /* 0x000fe20000041824 */
[----:B------:R-:W-:Y:S07]  /*c4d0*/  LDSM.16.M88.4 R68, [R201+0x5000] ;  /* 0x00500000c944783b */ /* 0x000fee0000000200 */
[C---:B------:R-:W-:Y:S01]  /*c4e0*/  HMMA.16816.F32.BF16 R48, R32.reuse, R22, R48 ;  /* 0x000000162030723c */ /* 0x040fe20000041830 */
[----:B------:R-:W-:Y:S07]  /*c4f0*/  LDSM.16.M88.4 R20, [R198+0xc000] ;  /* 0x00c00000c614783b */ /* 0x000fee0000000200 */
[----:B------:R-:W-:Y:S01]  /*c500*/  HMMA.16816.F32.BF16 R88, R32, R84, R52 ;  /* 0x000000542058723c */ /* 0x000fe20000041834 */
[----:B------:R-:W1:Y:S07]  /*c510*/  LDSM.16.M88.4 R52, [R201+0x4800] ;  /* 0x00480000c934783b */ /* 0x000e6e0000000200 */
[----:B----4-:R-:W-:Y:S08]  /*c520*/  HMMA.16816.F32.BF16 R8, R24, R64, R8 ;  /* 0x000000401808723c */ /* 0x010ff00000041808 */
[----:B-----5:R-:W-:Y:S08]  /*c530*/  HMMA.16816.F32.BF16 R44, R28, R56, R40 ;  /* 0x000000381c2c723c */ /* 0x020ff00000041828 */
[----:B------:R-:W-:Y:S01]  /*c540*/  HMMA.16816.F32.BF16 R40, R24, R66, R36 ;  /* 0x000000421828723c */ /* 0x000fe20000041824 */
[----:B------:R-:W2:Y:S07]  /*c550*/  LDSM.16.M88.4 R64, [R15+0x4000] ;  /* 0x004000000f40783b */ /* 0x000eae0000000200 */
[----:B------:R-:W-:Y:S01]  /*c560*/  HMMA.16816.F32.BF16 R60, R28, R58, R48 ;  /* 0x0000003a1c3c723c */ /* 0x000fe20000041830 */
[----:B------:R-:W3:Y:S07]  /*c570*/  LDSM.16.M88.4 R56, [R147+0x4800] ;  /* 0x004800009338783b */ /* 0x000eee0000000200 */
[----:B------:R-:W-:Y:S01]  /*c580*/  HMMA.16816.F32.BF16 R32, R32, R86, R92 ;  /* 0x000000562020723c */ /* 0x000fe2000004185c */
[----:B------:R-:W-:Y:S07]  /*c590*/  LDSM.16.M88.4 R84, [R147+0x5000] ;  /* 0x005000009354783b */ /* 0x000fee0000000200 */
[----:B-1----:R-:W-:Y:S01]  /*c5a0*/  HMMA.16816.F32.BF16 R36, R20, R52, R8 ;  /* 0x000000341424723c */ /* 0x002fe20000041808 */
[----:B------:R-:W1:Y:S07]  /*c5b0*/  LDSM.16.M88.4 R8, [R199+0xc000] ;  /* 0x00c00000c708783b */ /* 0x000e6e0000000200 */
[----:B------:R-:W-:Y:S08]  /*c5c0*/  HMMA.16816.F32.BF16 R48, R24, R72, R44 ;  /* 0x000000481830723c */ /* 0x000ff0000004182c */
[----:B------:R-:W-:Y:S08]  /*c5d0*/  HMMA.16816.F32.BF16 R44, R20, R54, R40 ;  /* 0x00000036142c723c */ /* 0x000ff00000041828 */
[C---:B--2---:R-:W-:Y:S08]  /*c5e0*/  HMMA.16816.F32.BF16 R40, R28.reuse, R64, R88 ;  /* 0x000000401c28723c */ /* 0x044ff00000041858 */
[----:B------:R-:W-:Y:S08]  /*c5f0*/  HMMA.16816.F32.BF16 R28, R28, R66, R32 ;  /* 0x000000421c1c723c */ /* 0x000ff00000041820 */
[----:B---3--:R-:W-:Y:S08]  /*c600*/  HMMA.16816.F32.BF16 R36, R16, R56, R36 ;  /* 0x000000381024723c */ /* 0x008ff00000041824 */
[----:B------:R-:W-:Y:S01]  /*c610*/  HMMA.16816.F32.BF16 R52, R24, R74, R60 ;  /* 0x0000004a1834723c */ /* 0x000fe2000004183c */
[----:B------:R-:W2:Y:S04]  /*c620*/  LDSM.16.M88.4 R72, [R201+0x5800] ;  /* 0x00580000c948783b */ /* 0x000ea80000000200 */
[----:B------:R-:W3:Y:S03]  /*c630*/  LDSM.16.M88.4 R60, [R15+0x5000] ;  /* 0x005000000f3c783b */ /* 0x000ee60000000200 */
[----:B------:R-:W-:Y:S08]  /*c640*/  HMMA.16816.F32.BF16 R48, R20, R68, R48 ;  /* 0x000000441430723c */ /* 0x000ff00000041830 */
[C---:B------:R-:W-:Y:S08]  /*c650*/  HMMA.16816.F32.BF16 R32, R24.reuse, R80, R40 ;  /* 0x000000501820723c */ /* 0x040ff00000041828 */
[----:B------:R-:W-:Y:S08]  /*c660*/  HMMA.16816.F32.BF16 R24, R24, R82, R28 ;  /* 0x000000521818723c */ /* 0x000ff0000004181c */
[----:B------:R-:W-:Y:S08]  /*c670*/  HMMA.16816.F32.BF16 R44, R16, R58, R44 ;  /* 0x0000003a102c723c */ /* 0x000ff0000004182c */
[----:B-1----:R-:W-:Y:S08]  /*c680*/  HMMA.16816.F32.BF16 R56, R8, R76, R36 ;  /* 0x0000004c0838723c */ /* 0x002ff00000041824 */
[----:B------:R-:W-:Y:S08]  /*c690*/  HMMA.16816.F32.BF16 R36, R20, R70, R52 ;  /* 0x000000461424723c */ /* 0x000ff00000041834 */
[----:B------:R-:W-:Y:S01]  /*c6a0*/  HMMA.16816.F32.BF16 R40, R16, R84, R48 ;  /* 0x000000541028723c */ /* 0x000fe20000041830 */
[----:B------:R-:W1:Y:S07]  /*c6b0*/  LDSM.16.M88.4 R48, [R147+0x5800] ;  /* 0x005800009330783b */ /* 0x000e6e0000000200 */
[----:B--2---:R-:W-:Y:S01]  /*c6c0*/  HMMA.16816.F32.BF16 R28, R20, R72, R32 ;  /* 0x00000048141c723c */ /* 0x004fe20000041820 */
[----:B------:R-:W-:-:S02]  /*c6d0*/  FMUL.FTZ R56, R56, c[0x0][0x320] ;  /* 0x0000c80038387a20 */ /* 0x000fc40000410000 */
[----:B------:R-:W-:Y:S02]  /*c6e0*/  FMUL.FTZ R57, R57, c[0x0][0x320] ;  /* 0x0000c80039397a20 */ /* 0x000fe40000410000 */
[----:B------:R-:W-:Y:S02]  /*c6f0*/  FMUL.FTZ R58, R58, c[0x0][0x320] ;  /* 0x0000c8003a3a7a20 */ /* 0x000fe40000410000 */
[----:B------:R-:W-:Y:S01]  /*c700*/  FMUL.FTZ R59, R59, c[0x0][0x320] ;  /* 0x0000c8003b3b7a20 */ /* 0x000fe20000410000 */
[----:B------:R-:W-:Y:S01]  /*c710*/  HMMA.16816.F32.BF16 R20, R20, R74, R24 ;  /* 0x0000004a1414723c */ /* 0x000fe20000041818 */
[----:B------:R-:W2:Y:S07]  /*c720*/  MUFU.TANH R56, R56 ;  /* 0x0000003800387308 */ /* 0x000eae0000002400 */
[----:B------:R-:W-:Y:S01]  /*c730*/  HMMA.16816.F32.BF16 R32, R16, R86, R36 ;  /* 0x000000561020723c */ /* 0x000fe20000041824 */
[----:B------:R-:W4:Y:S07]  /*c740*/  MUFU.TANH R57, R57 ;  /* 0x0000003900397308 */ /* 0x000f2e0000002400 */
[----:B---3--:R-:W-:Y:S01]  /*c750*/  HMMA.16816.F32.BF16 R36, R8, R60, R40 ;  /* 0x0000003c0824723c */ /* 0x008fe20000041828 */
[----:B------:R-:W3:Y:S01]  /*c760*/  LDSM.16.M88.4 R40, [R15+0x5800] ;  /* 0x005800000f28783b */ /* 0x000ee20000000200 */
[----:B------:R-:W2:Y:S01]  /*c770*/  MUFU.TANH R58, R58 ;  /* 0x0000003a003a7308 */ /* 0x000ea20000002400 */
[----:B------:R-:W-:-:S05]  /*c780*/  DEPBAR.LE SB0, 0x0 ;  /* 0x000080000000791a */ /* 0x000fca0000000000 */
[----:B------:R-:W-:Y:S02]  /*c790*/  HMMA.16816.F32.BF16 R44, R8, R78, R44 ;  /* 0x0000004e082c723c */ /* 0x000fe4000004182c */
[----:B------:R-:W2:Y:S06]  /*c7a0*/  MUFU.TANH R59, R59 ;  /* 0x0000003b003b7308 */ /* 0x000eac0000002400 */
[C---:B-1----:R-:W-:Y:S08]  /*c7b0*/  HMMA.16816.F32.BF16 R24, R16.reuse, R48, R28 ;  /* 0x000000301018723c */ /* 0x042ff0000004181c */
[----:B------:R-:W-:Y:S01]  /*c7c0*/  HMMA.16816.F32.BF16 R16, R16, R50, R20 ;  /* 0x000000321010723c */ /* 0x000fe20000041814 */
        /* <DEDUP_REMOVED lines=10> */
[C---:B---3--:R-:W-:Y:S02]  /*c870*/  HMMA.16816.F32.BF16 R20, R8.reuse, R40, R24 ;  /* 0x000000280814723c */ /* 0x048fe40000041818 */
[----:B------:R3:W1:Y:S06]  /*c880*/  MUFU.TANH R52, R44 ;  /* 0x0000002c00347308 */ /* 0x00066c0000002400 */
[----:B------:R-:W-:Y:S02]  /*c890*/  HMMA.16816.F32.BF16 R8, R8, R42, R16 ;  /* 0x0000002a0808723c */ /* 0x000fe40000041810 */
[----:B------:R3:W1:Y:S06]  /*c8a0*/  MUFU.TANH R44, R36 ;  /* 0x00000024002c7308 */ /* 0x00066c0000002400 */
        /* <DEDUP_REMOVED lines=12> */
[----:B------:R3:W1:Y:S01]  /*c970*/  MUFU.TANH R28, R29 ;  /* 0x0000001d001c7308 */ /* 0x0006620000002400 */
[----:B------:R-:W-:Y:S02]  /*c980*/  FMUL.FTZ R10, R10, c[0x0][0x320] ;  /* 0x0000c8000a0a7a20 */ /* 0x000fe40000410000 */
[----:B------:R-:W-:-:S05]  /*c990*/  FMUL.FTZ R11, R11, c[0x0][0x320] ;  /* 0x0000c8000b0b7a20 */ /* 0x000fca0000410000 */
[----:B------:R3:W1:Y:S08]  /*c9a0*/  MUFU.TANH R36, R30 ;  /* 0x0000001e00247308 */ /* 0x0006700000002400 */
[----:B------:R-:W1:Y:S08]  /*c9b0*/  MUFU.TANH R46, R46 ;  /* 0x0000002e002e7308 */ /* 0x000e700000002400 */
[----:B------:R-:W1:Y:S08]  /*c9c0*/  MUFU.TANH R47, R47 ;  /* 0x0000002f002f7308 */ /* 0x000e700000002400 */
[----:B------:R-:W1:Y:S08]  /*c9d0*/  MUFU.TANH R38, R38 ;  /* 0x0000002600267308 */ /* 0x000e700000002400 */
[----:B------:R-:W1:Y:S08]  /*c9e0*/  MUFU.TANH R39, R39 ;  /* 0x0000002700277308 */ /* 0x000e700000002400 */
        /* <DEDUP_REMOVED lines=8> */
[----:B------:R3:W1:Y:S01]  /*ca70*/  MUFU.TANH R35, R11 ;  /* 0x0000000b00237308 */ /* 0x0006620000002400 */
[----:B------:R-:W-:Y:S06]  /*ca80*/  BAR.SYNC.DEFER_BLOCKING 0x0 ;  /* 0x0000000000007b1d */ /* 0x000fec0000010000 */
[----:B------:R-:W-:Y:S05]  /*ca90*/  @!P0 BRA `(.L_x_2362) ;  /* 0x000005f000008947 */ /* 0x000fea0003800000 */
[----:B--2-4-:R-:W2:Y:S04]  /*caa0*/  LDL R2, [R1+0x84] ;  /* 0x0000840001027983 */ /* 0x014ea80000100800 */
[----:B------:R-:W4:Y:S04]  /*cab0*/  LDL.64 R100, [R1+0x90] ;  /* 0x0000900001647983 */ /* 0x000f280000100a00 */
[----:B------:R-:W5:Y:S01]  /*cac0*/  LDL R4, [R1+0x9c] ;  /* 0x00009c0001047983 */ /* 0x000f620000100800 */
[----:B------:R-:W-:-:S02]  /*cad0*/  IMAD.MOV.U32 R0, RZ, RZ, 0x1 ;  /* 0x00000001ff007424 */ /* 0x000fc400078e00ff */
[----:B------:R-:W-:Y:S01]  /*cae0*/  IMAD.IADD R3, R251, 0x1, R241 ;  /* 0x00000001fb037824 */ /* 0x000fe200078e02f1 */
[----:B---3--:R-:W3:Y:S02]  /*caf0*/  LDL.64 R98, [R1+0x88] ;  /* 0x0000880001627983 */ /* 0x008ee40000100a00 */
[----:B------:R-:W-:Y:S02]  /*cb00*/  ISETP.NE.AND P0, PT, R0, c[0x0][0x2b8], PT ;  /* 0x0000ae0000007a0c */ /* 0x000fe40003f05270 */
[C---:B------:R-:W-:Y:S01]  /*cb10*/  ISETP.GT.AND P1, PT, R3.reuse, 0x2f, PT ;  /* 0x0000002f0300780c */ /* 0x040fe20003f24270 */
[----:B------:R-:W-:Y:S01]  /*cb20*/  IMAD.MOV.U32 R224, RZ, RZ, RZ ;  /* 0x000000ffffe07224 */ /* 0x000fe200078e00ff */
[----:B------:R-:W3:Y:S01]  /*cb30*/  LDL R13, [R1+0x98] ;  /* 0x00009800010d7983 */ /* 0x000ee20000100800 */
[----:B--2---:R-:W-:-:S04]  /*cb40*/  IADD3 R2, R3, R128, R2 ;  /* 0x0000008003027210 */ /* 0x004fc80007ffe002 */
[----:B------:R-:W-:-:S05]  /*cb50*/  IADD3 R2, R2, -0x30, RZ ;  /* 0xffffffd002027810 */ /* 0x000fca0007ffe0ff */
[----:B------:R-:W-:-:S04]  /*cb60*/  @P0 IMAD.HI.U32 R3, R2, c[0x0][0x2bc], RZ ;  /* 0x0000af0002030a27 */ /* 0x000fc800078e00ff */
[----:B------:R-:W-:Y:S01]  /*cb70*/  IMAD.MOV.U32 R0, RZ, RZ, R2 ;  /* 0x000000ffff007224 */ /* 0x000fe200078e0002 */
[----:B------:R-:W-:-:S04]  /*cb80*/  @P0 SHF.R.U32.HI R0, RZ, c[0x0][0x2c0], R3 ;  /* 0x0000b000ff000a19 */ /* 0x000fc80000011603 */
[----:B----4-:R-:W-:-:S04]  /*cb90*/  @!P1 IADD3 R3, P0, R0, R100, RZ ;  /* 0x0000006400039210 */ /* 0x010fc80007f1e0ff */
[----:B-----5:R-:W-:Y:S02]  /*cba0*/  @!P1 LEA.HI.X.SX32 R4, R0, R4, 0x1, P0 ;  /* 0x0000000400049211 */ /* 0x020fe400000f0eff */
[----:B------:R-:W-:-:S04]  /*cbb0*/  @!P1 LEA R8, P0, R3, c[0x0][0x2a0], 0x2 ;  /* 0x0000a80003089a11 */ /* 0x000fc800078010ff */
[----:B------:R-:W-:-:S05]  /*cbc0*/  @!P1 LEA.HI.X R9, R3, c[0x0][0x2a4], R4, 0x2, P0 ;  /* 0x0000a90003099a11 */ /* 0x000fca00000f1404 */
[----:B------:R-:W2:Y:S01]  /*cbd0*/  @!P1 LDG.E R224, [R8.64] ;  /* 0x0000000a08e09981 */ /* 0x000ea2000c1e1900 */
[----:B------:R-:W-:Y:S01]  /*cbe0*/  IMAD.MOV R226, RZ, RZ, -R0 ;  /* 0x000000ffffe27224 */ /* 0x000fe200078e0a00 */
[----:B------:R-:W-:-:S03]  /*cbf0*/  IADD3 R14, -R241, 0x30, RZ ;  /* 0x00000030f10e7810 */ /* 0x000fc60007ffe1ff */
        /* <DEDUP_REMOVED lines=8> */
[----:B------:R-:W-:-:S04]  /*cc80*/  IMAD R0, R0, c[0x0][0x1f0], RZ ;  /* 0x00007c0000007a24 */ /* 0x000fc800078e02ff */
[----:B------:R-:W-:Y:S01]  /*cc90*/  IMAD R6, R224, c[0x0][0x1f4], R0 ;  /* 0x00007d00e0067a24 */ /* 0x000fe200078e0200 */
[----:B---3--:R-:W-:-:S04]  /*cca0*/  IADD3 R0, P0, R98, R2, RZ ;  /* 0x0000000262007210 */ /* 0x008fc80007f1e0ff */
[----:B------:R-:W-:Y:S02]  /*ccb0*/  IADD3.X R6, R13, R3, R6, P0, !PT ;  /* 0x000000030d067210 */ /* 0x000fe400007fe406 */
[----:B------:R-:W-:-:S04]  /*ccc0*/  LEA R13, P0, R0, c[0x0][0x1c8], 0x1 ;  /* 0x00007200000d7a11 */ /* 0x000fc800078008ff */
[----:B------:R-:W-:Y:S02]  /*ccd0*/  LEA.HI.X R6, R0, c[0x0][0x1cc], R6, 0x1, P0 ;  /* 0x0000730000067a11 */ /* 0x000fe400000f0c06 */
[----:B------:R-:W-:Y:S01]  /*cce0*/  ISETP.GE.AND P0, PT, R14, 0x1, PT ;  /* 0x000000010e00780c */ /* 0x000fe20003f06270 */
[----:B------:R-:W-:Y:S10]  /*ccf0*/  BRA.DIV ~URZ, `(.L_x_2363) ;  /* 0x00013bb27f007947 */ /* 0x000ff4000b800000 */
[----:B------:R2:W3:Y:S02]  /*cd00*/  SHFL.IDX PT, R4, R6, RZ, 0x181f ;  /* 0x00181fff06047589 */ /* 0x0004e400000e0000 */
.L_x_2524:
[----:B------:R-:W-:Y:S05]  /*cd10*/  BRA.DIV ~URZ, `(.L_x_2364) ;  /* 0x00013c027f007947 */ /* 0x000fea000b800000 */
[----:B------:R4:W2:Y:S02]  /*cd20*/  SHFL.IDX PT, R0, R13, RZ, 0x181f ;  /* 0x00181fff0d007589 */ /* 0x0008a400000e0000 */
.L_x_2525:
[----:B------:R-:W-:Y:S01]  /*cd30*/  BSSY B0, `(.L_x_2365) ;  /* 0x0000019000007945 */ /* 0x000fe20003800000 */
[----:B------:R-:W-:Y:S05]  /*cd40*/  @!P0 BRA `(.L_x_2366) ;  /* 0x0000017000008947 */ /* 0x000fea0003800000 */
[----:B------:R-:W-:Y:S02]  /*cd50*/  SHF.R.S32.HI R2, RZ, 0x1f, R215 ;  /* 0x0000001fff027819 */ /* 0x000fe400000114d7 */
[C---:B--2---:R-:W-:Y:S02]  /*cd60*/  LEA R16, P0, R215.reuse, R0, 0x1 ;  /* 0x00000000d7107211 */ /* 0x044fe400078008ff */
[C---:B------:R-:W-:Y:S02]  /*cd70*/  IADD3 R22, R215.reuse, 0x40, RZ ;  /* 0x00000040d7167810 */ /* 0x040fe40007ffe0ff */
[----:B---3--:R-:W-:-:S02]  /*cd80*/  LEA.HI.X R17, R215, R4, R2, 0x1, P0 ;  /* 0x00000004d7117211 */ /* 0x008fc400000f0c02 */
[C---:B------:R-:W-:Y:S02]  /*cd90*/  LEA R10, P0, R232.reuse, R0, 0x1 ;  /* 0x00000000e80a7211 */ /* 0x040fe400078008ff */
[C---:B------:R-:W-:Y:S02]  /*cda0*/  IADD3 R20, R215.reuse, 0x80, RZ ;  /* 0x00000080d7147810 */ /* 0x040fe40007ffe0ff */
[C---:B------:R-:W-:Y:S02]  /*cdb0*/  IADD3 R18, R215.reuse, 0xc0, RZ ;  /* 0x000000c0d7127810 */ /* 0x040fe40007ffe0ff */
[----:B------:R-:W-:Y:S02]  /*cdc0*/  ISETP.GE.AND P4, PT, R215, c[0x0][0x1d4], PT ;  /* 0x00007500d7007a0c */ /* 0x000fe40003f86270 */
[----:B------:R-:W-:Y:S02]  /*cdd0*/  LEA.HI.X R11, R232, R4, R244, 0x1, P0 ;  /* 0x00000004e80b7211 */ /* 0x000fe400000f0cf4 */
[----:B------:R-:W-:-:S02]  /*cde0*/  ISETP.GE.AND P3, PT, R22, c[0x0][0x1d4], PT ;  /* 0x0000750016007a0c */ /* 0x000fc40003f66270 */
[C---:B------:R-:W-:Y:S02]  /*cdf0*/  LEA R8, P0, R231.reuse, R0, 0x1 ;  /* 0x00000000e7087211 */ /* 0x040fe400078008ff */
[----:B------:R-:W-:Y:S02]  /*ce00*/  ISETP.GE.AND P2, PT, R20, c[0x0][0x1d4], PT ;  /* 0x0000750014007a0c */ /* 0x000fe40003f46270 */
[----:B------:R-:W-:Y:S02]  /*ce10*/  ISETP.GE.AND P1, PT, R18, c[0x0][0x1d4], PT ;  /* 0x0000750012007a0c */ /* 0x000fe40003f26270 */
[----:B------:R-:W-:Y:S01]  /*ce20*/  LEA.HI.X R9, R231, R4, R243, 0x1, P0 ;  /* 0x00000004e7097211 */ /* 0x000fe200000f0cf3 */
[----:B------:R-:W-:Y:S01]  /*ce30*/  @!PT LDS RZ, [RZ] ;  /* 0x00000000fffff984 */ /* 0x000fe20000000800 */
[----:B------:R-:W-:Y:S01]  /*ce40*/  @!PT LDS RZ, [RZ] ;  /* 0x00000000fffff984 */ /* 0x000fe20000000800 */
[----:B------:R-:W-:Y:S01]  /*ce50*/  @!PT LDS RZ, [RZ] ;  /* 0x00000000fffff984 */ /* 0x000fe20000000800 */
[----:B------:R2:W-:Y:S01]  /*ce60*/  LDGSTS.E.BYPASS.LTC128B.128 [R214+0xa080], [R16.64], !P4 ;  /* 0x0a08000010d67fae */ /* 0x0005e2000e101d4a */
[----:B------:R-:W-:-:S03]  /*ce70*/  LEA R2, P0, R230, R0, 0x1 ;  /* 0x00000000e6027211 */ /* 0x000fc600078008ff */
[----:B------:R2:W-:Y:S01]  /*ce80*/  LDGSTS.E.BYPASS.LTC128B.128 [R214+0xb880], [R10.64], !P3 ;  /* 0x0b8800000ad67fae */ /* 0x0005e2000d901d4a */
[----:B------:R-:W-:-:S03]  /*ce90*/  LEA.HI.X R3, R230, R4, R242, 0x1, P0 ;  /* 0x00000004e6037211 */ /* 0x000fc600000f0cf2 */
[----:B------:R2:W-:Y:S04]  /*cea0*/  LDGSTS.E.BYPASS.LTC128B.128 [R214+0xd080], [R8.64], !P2 ;  /* 0x0d08000008d67fae */ /* 0x0005e8000d101d4a */
[----:B------:R2:W-:Y:S02]  /*ceb0*/  LDGSTS.E.BYPASS.LTC128B.128 [R214+0xe880], [R2.64], !P1 ;  /* 0x0e88000002d67fae */ /* 0x0005e4000c901d4a */
.L_x_2366:
[----:B------:R-:W-:Y:S05]  /*cec0*/  BSYNC B0 ;  /* 0x0000000000007941 */ /* 0x000fea0003800000 */
.L_x_2365:
[----:B------:R-:W-:Y:S05]  /*ced0*/  BRA.DIV ~URZ, `(.L_x_2367) ;  /* 0x00013ab27f007947 */ /* 0x000fea000b800000 */
[----:B---3--:R3:W4:Y:S04]  /*cee0*/  SHFL.IDX PT, R4, R6, 0x1, 0x181f ;  /* 0x00381f0006047f89 */ /* 0x00872800000e0000 */
[----:B--2---:R3:W2:Y:S02]  /*cef0*/  SHFL.IDX PT, R0, R13, 0x1, 0x181f ;  /* 0x00381f000d007f89 */ /* 0x0046a400000e0000 */
.L_x_2526:
[----:B------:R-:W-:-:S13]  /*cf00*/  ISETP.GE.AND P0, PT, R14, 0x21, PT ;  /* 0x000000210e00780c */ /* 0x000fda0003f06270 */
[----:B------:R-:W-:Y:S05]  /*cf10*/  @!P0 BRA `(.L_x_2362) ;  /* 0x0000017000008947 */ /* 0x000fea0003800000 */
[----:B------:R-:W-:Y:S02]  /*cf20*/  SHF.R.S32.HI R2, RZ, 0x1f, R215 ;  /* 0x0000001fff027819 */ /* 0x000fe400000114d7 */
[C---:B--2---:R-:W-:Y:S02]  /*cf30*/  LEA R16, P0, R215.reuse, R0, 0x1 ;  /* 0x00000000d7107211 */ /* 0x044fe400078008ff */
[C---:B------:R-:W-:Y:S02]  /*cf40*/  IADD3 R18, R215.reuse, 0x40, RZ ;  /* 0x00000040d7127810 */ /* 0x040fe40007ffe0ff */
[C---:B----4-:R-:W-:Y:S02]  /*cf50*/  LEA.HI.X R17, R215.reuse, R4, R2, 0x1, P0 ;  /* 0x00000004d7117211 */ /* 0x050fe400000f0c02 */
[----:B------:R-:W-:Y:S02]  /*cf60*/  LEA R10, P0, R232, R0, 0x1 ;  /* 0x00000000e80a7211 */ /* 0x000fe400078008ff */
[----:B---3--:R-:W-:-:S02]  /*cf70*/  IADD3 R13, R215, 0x80, RZ ;  /* 0x00000080d70d7810 */ /* 0x008fc40007ffe0ff */
[C---:B------:R-:W-:Y:S02]  /*cf80*/  IADD3 R6, R215.reuse, 0xc0, RZ ;  /* 0x000000c0d7067810 */ /* 0x040fe40007ffe0ff */
[----:B------:R-:W-:Y:S02]  /*cf90*/  ISETP.GE.AND P4, PT, R215, c[0x0][0x1d4], PT ;  /* 0x00007500d7007a0c */ /* 0x000fe40003f86270 */
[----:B------:R-:W-:Y:S02]  /*cfa0*/  LEA.HI.X R11, R232, R4, R244, 0x1, P0 ;  /* 0x00000004e80b7211 */ /* 0x000fe400000f0cf4 */
[----:B------:R-:W-:Y:S02]  /*cfb0*/  ISETP.GE.AND P3, PT, R18, c[0x0][0x1d4], PT ;  /* 0x0000750012007a0c */ /* 0x000fe40003f66270 */
[----:B------:R-:W-:Y:S02]  /*cfc0*/  LEA R8, P0, R231, R0, 0x1 ;  /* 0x00000000e7087211 */ /* 0x000fe400078008ff */
[----:B------:R-:W-:-:S02]  /*cfd0*/  ISETP.GE.AND P2, PT, R13, c[0x0][0x1d4], PT ;  /* 0x000075000d007a0c */ /* 0x000fc40003f46270 */
        /* <DEDUP_REMOVED lines=11> */
.L_x_2362:
[----:B--2-4-:R-:W-:Y:S05]  /*d090*/  BSYNC B1 ;  /* 0x0000000000017941 */ /* 0x014fea0003800000 */
.L_x_2361:
[----:B---3--:R-:W2:Y:S01]  /*d0a0*/  LDL R9, [R1+0x4] ;  /* 0x0000040001097983 */ /* 0x008ea20000100800 */
[----:B------:R-:W-:Y:S01]  /*d0b0*/  SHF.R.S32.HI R0, RZ, 0x1f, R96 ;  /* 0x0000001fff007819 */ /* 0x000fe20000011460 */
[----:B------:R-:W-:Y:S02]  /*d0c0*/  IMAD.MOV.U32 R11, RZ, RZ, 0x1 ;  /* 0x00000001ff0b7424 */ /* 0x000fe400078e00ff */
[----:B------:R-:W0:Y:S01]  /*d0d0*/  LDGDEPBAR ;  /* 0x00000000000079af */ /* 0x000e220000000000 */
[CC--:B------:R-:W-:Y:S02]  /*d0e0*/  LEA.HI R2, R0.reuse, R96.reuse, RZ, 0x2 ;  /* 0x0000006000027211 */ /* 0x0c0fe400078f10ff */
[----:B------:R-:W-:-:S02]  /*d0f0*/  LEA.HI R0, R0, R96, RZ, 0x5 ;  /* 0x0000006000007211 */ /* 0x000fc400078f28ff */
[----:B------:R-:W-:Y:S02]  /*d100*/  LOP3.LUT R2, R2, 0xfffffffc, RZ, 0xc0, !PT ;  /* 0xfffffffc02027812 */ /* 0x000fe400078ec0ff */
[----:B------:R-:W-:Y:S02]  /*d110*/  LOP3.LUT R3, R0, 0xffffffe0, RZ, 0xc0, !PT ;  /* 0xffffffe000037812 */ /* 0x000fe400078ec0ff */
[----:B------:R-:W-:Y:S01]  /*d120*/  SHF.R.S32.HI R4, RZ, 0x5, R0 ;  /* 0x00000005ff047819 */ /* 0x000fe20000011400 */
[C---:B------:R-:W-:Y:S01]  /*d130*/  IMAD.IADD R2, R96.reuse, 0x1, -R2 ;  /* 0x0000000160027824 */ /* 0x040fe200078e0a02 */
[----:B------:R-:W-:Y:S01]  /*d140*/  SHF.R.S32.HI R6, RZ, 0x1f, R0 ;  /* 0x0000001fff067819 */ /* 0x000fe20000011400 */
[----:B------:R-:W-:Y:S01]  /*d150*/  IMAD.IADD R0, R96, 0x1, -R3 ;  /* 0x0000000160007824 */ /* 0x000fe200078e0a03 */
[----:B------:R-:W-:Y:S02]  /*d160*/  ISETP.NE.AND P0, PT, R11, c[0x0][0x2c4], PT ;  /* 0x0000b1000b007a0c */ /* 0x000fe40003f05270 */
[----:B------:R-:W-:-:S02]  /*d170*/  LEA.HI R6, R6, R4, RZ, 0x3 ;  /* 0x0000000406067211 */ /* 0x000fc400078f18ff */
[----:B------:R-:W-:Y:S02]  /*d180*/  LEA.HI R3, R2, R2, RZ, 0x1 ;  /* 0x0000000202037211 */ /* 0x000fe400078f08ff */
[----:B------:R-:W-:Y:S02]  /*d190*/  LOP3.LUT R8, R6, 0xffffff8, RZ, 0xc0, !PT ;  /* 0x0ffffff806087812 */ /* 0x000fe400078ec0ff */
[----:B------:R-:W-:Y:S02]  /*d1a0*/  SHF.R.S32.HI R10, RZ, 0x1f, R0 ;  /* 0x0000001fff0a7819 */ /* 0x000fe40000011400 */
[----:B------:R-:W-:Y:S01]  /*d1b0*/  LOP3.LUT R6, R3, 0x1ffffffe, RZ, 0xc0, !PT ;  /* 0x1ffffffe03067812 */ /* 0x000fe200078ec0ff */
[----:B------:R-:W-:Y:S01]  /*d1c0*/  IMAD.IADD R4, R4, 0x1, -R8 ;  /* 0x0000000104047824 */ /* 0x000fe200078e0a08 */
[----:B------:R-:W-:Y:S02]  /*d1d0*/  LEA.HI R3, R10, R0, RZ, 0x2 ;  /* 0x000000000a037211 */ /* 0x000fe400078f10ff */
[----:B------:R-:W-:Y:S01]  /*d1e0*/  LOP3.LUT R8, RZ, c[0x0][0x324], RZ, 0x33, !PT ;  /* 0x0000c900ff087a12 */ /* 0x000fe200078e33ff */
[----:B------:R-:W-:Y:S01]  /*d1f0*/  IMAD.SHL.U32 R13, R4, 0x10, RZ ;  /* 0x00000010040d7824 */ /* 0x000fe200078e00ff */
[----:B------:R-:W-:Y:S01]  /*d200*/  SHF.R.S32.HI R14, RZ, 0x2, R3 ;  /* 0x00000002ff0e7819 */ /* 0x000fe20000011403 */
[----:B------:R-:W-:Y:S01]  /*d210*/  IMAD.IADD R2, R2, 0x1, -R6 ;  /* 0x0000000102027824 */ /* 0x000fe200078e0a06 */
[----:B------:R-:W-:-:S02]  /*d220*/  LOP3.LUT R3, R3, 0x7ffffffc, RZ, 0xc0, !PT ;  /* 0x7ffffffc03037812 */ /* 0x000fc400078ec0ff */
[----:B------:R-:W-:Y:S01]  /*d230*/  STL [R1+0x7c], R13 ;  /* 0x00007c0d01007387 */ /* 0x000fe20000100800 */
[----:B------:R-:W-:Y:S02]  /*d240*/  IMAD.SHL.U32 R6, R2, 0x8, RZ ;  /* 0x0000000802067824 */ /* 0x000fe400078e00ff */
[----:B------:R-:W-:Y:S01]  /*d250*/  IMAD.IADD R2, R0, 0x1, -R3 ;  /* 0x0000000100027824 */ /* 0x000fe200078e0a03 */
[----:B------:R-:W-:Y:S01]  /*d260*/  STL [R1+0x80], R14 ;  /* 0x0000800e01007387 */ /* 0x000fe20000100800 */
[C---:B------:R-:W-:Y:S02]  /*d270*/  IMAD.IADD R0, R97.reuse, 0x1, R5 ;  /* 0x0000000161007824 */ /* 0x040fe400078e0205 */
[----:B------:R-:W-:Y:S01]  /*d280*/  IMAD.SHL.U32 R246, R2, 0x2, RZ ;  /* 0x0000000202f67824 */ /* 0x000fe200078e00ff */
[----:B------:R3:W-:Y:S03]  /*d290*/  STL [R1+0x78], R6 ;  /* 0x0000780601007387 */ /* 0x0007e60000100800 */
[----:B------:R-:W-:Y:S01]  /*d2a0*/  IMAD.IADD R10, R97, 0x1, -R246 ;  /* 0x00000001610a7824 */ /* 0x000fe200078e0af6 */
[----:B------:R-:W-:-:S05]  /*d2b0*/  IADD3 R2, -R246, 0x1, R0 ;  /* 0x00000001f6027810 */ /* 0x000fca0007ffe100 */
[----:B------:R-:W-:-:S04]  /*d2c0*/  IMAD.IADD R2, R2, 0x1, -R240 ;  /* 0x0000000102027824 */ /* 0x000fc800078e0af0 */
[----:B------:R-:W-:Y:S02]  /*d2d0*/  IMAD.IADD R8, R2, 0x1, R8 ;  /* 0x0000000102087824 */ /* 0x000fe400078e0208 */
[----:B--2---:R-:W-:Y:S02]  /*d2e0*/  IMAD R4, R9, 0x80, R14 ;  /* 0x0000008009047824 */ /* 0x004fe400078e020e */
[----:B------:R-:W-:-:S03]  /*d2f0*/  IMAD.IADD R9, R0, 0x1, -R246 ;  /* 0x0000000100097824 */ /* 0x000fc600078e0af6 */
[----:B------:R-:W-:Y:S02]  /*d300*/  IADD3 R4, R6, R4, R13 ;  /* 0x0000000406047210 */ /* 0x000fe40007ffe00d */
[----:B---3--:R-:W-:-:S03]  /*d310*/  IADD3 R6, R2, c[0x0][0x328], RZ ;  /* 0x0000ca0002067a10 */ /* 0x008fc60007ffe0ff */
[----:B------:R-:W-:-:S05]  /*d320*/  @P0 IMAD.HI.U32 R3, R4, c[0x0][0x2c8], RZ ;  /* 0x0000b20004030a27 */ /* 0x000fca00078e00ff */
[----:B------:R-:W-:Y:S01]  /*d330*/  @P0 SHF.R.U32.HI R4, RZ, c[0x0][0x2cc], R3 ;  /* 0x0000b300ff040a19 */ /* 0x000fe20000011603 */
[----:B------:R-:W-:Y:S05]  /*d340*/  BRA.DIV ~URZ, `(.L_x_2368) ;  /* 0x000137127f007947 */ /* 0x000fea000b800000 */
[----:B------:R2:W3:Y:S02]  /*d350*/  SHFL.IDX PT, R3, R4, RZ, 0x1c1f ;  /* 0x001c1fff04037589 */ /* 0x0004e400000e0000 */
.L_x_2527:
[----:B------:R-:W-:Y:S01]  /*d360*/  IMAD.MOV.U32 R13, RZ, RZ, 0x1 ;  /* 0x00000001ff0d7424 */ /* 0x000fe200078e00ff */
[----:B------:R-:W-:Y:S01]  /*d370*/  LOP3.LUT R213, R213, 0xffffefff, RZ, 0xc0, !PT ;  /* 0xffffefffd5d57812 */ /* 0x000fe200078ec0ff */
[--C-:B---3--:R-:W-:Y:S02]  /*d380*/  IMAD.IADD R2, R6, 0x1, R3.reuse ;  /* 0x0000000106027824 */ /* 0x108fe400078e0203 */
[----:B------:R-:W-:Y:S01]  /*d390*/  IMAD.IADD R0, R8, 0x1, R3 ;  /* 0x0000000108007824 */ /* 0x000fe200078e0203 */
[----:B------:R-:W-:Y:S02]  /*d3a0*/  ISETP.LE.AND P0, PT, R13, c[0x0][0x32c], PT ;  /* 0x0000cb000d007a0c */ /* 0x000fe40003f03270 */
[----:B------:R-:W-:-:S11]  /*d3b0*/  IMNMX R2, R9, R2, PT ;  /* 0x0000000209027217 */ /* 0x000fd60003800200 */
[----:B------:R-:W-:Y:S01]  /*d3c0*/  @P0 LOP3.LUT R213, R213, 0x1000, RZ, 0xfc, !PT ;  /* 0x00001000d5d50812 */ /* 0x000fe200078efcff */
[----:B------:R-:W-:Y:S05]  /*d3d0*/  @!P0 BRA `(.L_x_2369) ;  /* 0x0000012000008947 */ /* 0x000fea0003800000 */
[----:B------:R-:W-:Y:S01]  /*d3e0*/  IADD3 R3, -R240, R5, R3 ;  /* 0x00000005f0037210 */ /* 0x000fe20007ffe103 */
[----:B------:R-:W-:Y:S03]  /*d3f0*/  BSSY B0, `(.L_x_2370) ;  /* 0x000000c000007945 */ /* 0x000fe60003800000 */
[----:B------:R-:W-:-:S13]  /*d400*/  ISETP.GT.AND P0, PT, R3, -0x1, PT ;  /* 0xffffffff0300780c */ /* 0x000fda0003f04270 */
[----:B------:R-:W-:Y:S05]  /*d410*/  @P0 BRA `(.L_x_2371) ;  /* 0x0000006000000947 */ /* 0x000fea0003800000 */
[----:B------:R-:W-:Y:S02]  /*d420*/  ISETP.NE.AND P0, PT, R13, c[0x0][0x32c], PT ;  /* 0x0000cb000d007a0c */ /* 0x000fe40003f05270 */
[----:B------:R-:W-:-:S11]  /*d430*/  LOP3.LUT R3, RZ, R3, RZ, 0x33, !PT ;  /* 0x00000003ff037212 */ /* 0x000fd600078e33ff */
[----:B------:R-:W-:-:S05]  /*d440*/  @P0 IMAD.HI.U32 R11, R3, c[0x0][0x330], RZ ;  /* 0x0000cc00030b0a27 */ /* 0x000fca00078e00ff */
[----:B------:R-:W-:-:S04]  /*d450*/  @P0 SHF.R.U32.HI R3, RZ, c[0x0][0x334], R11 ;  /* 0x0000cd00ff030a19 */ /* 0x000fc8000001160b */
[----:B------:R-:W-:Y:S01]  /*d460*/  LOP3.LUT R3, RZ, R3, RZ, 0x33, !PT ;  /* 0x00000003ff037212 */ /* 0x000fe200078e33ff */
[----:B------:R-:W-:Y:S05]  /*d470*/  BRA `(.L_x_2372) ;  /* 0x0000003000007947 */ /* 0x000fea0003800000 */
.L_x_2371:
[----:B------:R-:W-:-:S13]  /*d480*/  ISETP.NE.AND P0, PT, R13, c[0x0][0x32c], PT ;  /* 0x0000cb000d007a0c */ /* 0x000fda0003f05270 */
[----:B------:R-:W-:-:S05]  /*d490*/  @P0 IMAD.HI.U32 R11, R3, c[0x0][0x330], RZ ;  /* 0x0000cc00030b0a27 */ /* 0x000fca00078e00ff */
[----:B------:R-:W-:Y:S02]  /*d4a0*/  @P0 SHF.R.U32.HI R3, RZ, c[0x0][0x334], R11 ;  /* 0x0000cd00ff030a19 */ /* 0x000fe4000001160b */
.L_x_2372:
[----:B------:R-:W-:Y:S05]  /*d4b0*/  BSYNC B0 ;  /* 0x0000000000007941 */ /* 0x000fea0003800000 */
.L_x_2370:
[----:B------:R-:W-:-:S05]  /*d4c0*/  IMAD R3, R3, c[0x0][0x32c], R10 ;  /* 0x0000cb0003037a24 */ /* 0x000fca00078e020a */
[----:B------:R-:W-:Y:S02]  /*d4d0*/  IADD3 R11, R3, c[0x0][0x32c], RZ ;  /* 0x0000cb00030b7a10 */ /* 0x000fe40007ffe0ff */
[----:B------:R-:W-:Y:S02]  /*d4e0*/  IMNMX R0, R0, R3, !PT ;  /* 0x0000000300007217 */ /* 0x000fe40007800200 */
[----:B------:R-:W-:Y:S02]  /*d4f0*/  IMNMX R2, R2, R11, PT ;  /* 0x0000000b02027217 */ /* 0x000fe40003800200 */
.L_x_2369:
[----:B------:R-:W-:Y:S02]  /*d500*/  ISETP.GE.AND P0, PT, R97, 0x2, PT ;  /* 0x000000026100780c */ /* 0x000fe40003f06270 */
[----:B------:R-:W-:Y:S02]  /*d510*/  LOP3.LUT R213, R213, 0xfffffff7, RZ, 0xc0, !PT ;  /* 0xfffffff7d5d57812 */ /* 0x000fe400078ec0ff */
[C---:B------:R-:W-:Y:S02]  /*d520*/  ISETP.GE.AND P1, PT, R97.reuse, 0x9, PT ;  /* 0x000000096100780c */ /* 0x040fe40003f26270 */
[----:B------:R-:W-:-:S02]  /*d530*/  ISETP.GE.AND P6, PT, R97, 0x12, PT ;  /* 0x000000126100780c */ /* 0x000fc40003fc6270 */
[C---:B------:R-:W-:Y:S02]  /*d540*/  ISETP.GE.AND P5, PT, R97.reuse, 0x19, PT ;  /* 0x000000196100780c */ /* 0x040fe40003fa6270 */
[C---:B------:R-:W-:Y:S02]  /*d550*/  ISETP.GE.AND P4, PT, R97.reuse, 0x1a, PT ;  /* 0x0000001a6100780c */ /* 0x040fe40003f86270 */
[----:B------:R-:W-:Y:S02]  /*d560*/  ISETP.GE.AND P3, PT, R97, 0x21, PT ;  /* 0x000000216100780c */ /* 0x000fe40003f66270 */
[----:B------:R-:W-:Y:S02]  /*d570*/  @P0 LOP3.LUT R213, R213, 0x8, RZ, 0xfc, !PT ;  /* 0x00000008d5d50812 */ /* 0x000fe400078efcff */
[----:B------:R-:W-:Y:S02]  /*d580*/  ISETP.GT.AND P0, PT, R0, 0x1, !P0 ;  /* 0x000000010000780c */ /* 0x000fe40004704270 */
[----:B------:R-:W-:-:S02]  /*d590*/  LOP3.LUT R213, R213, 0xfffffffb, RZ, 0xc0, !PT ;  /* 0xfffffffbd5d57812 */ /* 0x000fc400078ec0ff */
[----:B------:R-:W-:Y:S02]  /*d5a0*/  ISETP.LT.OR P0, PT, R2, 0x2, P0 ;  /* 0x000000020200780c */ /* 0x000fe40000701670 */
[----:B------:R-:W-:Y:S02]  /*d5b0*/  @P1 LOP3.LUT R213, R213, 0x4, RZ, 0xfc, !PT ;  /* 0x00000004d5d51812 */ /* 0x000fe400078efcff */
[----:B------:R-:W-:Y:S02]  /*d5c0*/  FSEL R20, R57, -INF , !P0 ;  /* 0xff80000039147808 */ /* 0x000fe40004000000 */
[----:B------:R-:W-:Y:S02]  /*d5d0*/  ISETP.GT.AND P0, PT, R0, 0x8, !P1 ;  /* 0x000000080000780c */ /* 0x000fe40004f04270 */
[----:B------:R-:W-:Y:S02]  /*d5e0*/  ISETP.GE.AND P1, PT, R97, 0xa, PT ;  /* 0x0000000a6100780c */ /* 0x000fe40003f26270 */
[----:B------:R-:W-:-:S02]  /*d5f0*/  ISETP.LT.OR P0, PT, R2, 0x9, P0 ;  /* 0x000000090200780c */ /* 0x000fc40000701670 */
[----:B------:R-:W-:Y:S02]  /*d600*/  LOP3.LUT R213, R213, 0xfffffffd, RZ, 0xc0, !PT ;  /* 0xfffffffdd5d57812 */ /* 0x000fe400078ec0ff */
[----:B-1----:R-:W-:Y:S02]  /*d610*/  FSEL R22, R52, -INF , !P0 ;  /* 0xff80000034167808 */ /* 0x002fe40004000000 */
[----:B------:R-:W-:Y:S02]  /*d620*/  ISETP.GT.AND P0, PT, R0, 0x9, !P1 ;  /* 0x000000090000780c */ /* 0x000fe40004f04270 */
[----:B------:R-:W-:Y:S02]  /*d630*/  ISETP.GE.AND P2, PT, R97, 0x22, PT ;  /* 0x000000226100780c */ /* 0x000fe40003f46270 */
[----:B------:R-:W-:Y:S02]  /*d640*/  ISETP.LT.OR P0, PT, R2, 0xa, P0 ;  /* 0x0000000a0200780c */ /* 0x000fe40000701670 */
[----:B------:R-:W-:-:S02]  /*d650*/  @P1 LOP3.LUT R213, R213, 0x2, RZ, 0xfc, !PT ;  /* 0x00000002d5d51812 */ /* 0x000fc400078efcff */
[----:B------:R-:W-:Y:S02]  /*d660*/  ISETP.GE.AND P1, PT, R97, 0x11, PT ;  /* 0x000000116100780c */ /* 0x000fe40003f26270 */
[----:B------:R-:W-:Y:S02]  /*d670*/  FSEL R23, R45, -INF , !P0 ;  /* 0xff8000002d177808 */ /* 0x000fe40004000000 */
[----:B------:R-:W-:Y:S02]  /*d680*/  ISETP.GT.AND P0, PT, R0, 0x10, !P1 ;  /* 0x000000100000780c */ /* 0x000fe40004f04270 */
[----:B------:R-:W-:Y:S02]  /*d690*/  LOP3.LUT R213, R213, 0xfffffffe, RZ, 0xc0, !PT ;  /* 0xfffffffed5d57812 */ /* 0x000fe400078ec0ff */
        /* <DEDUP_REMOVED lines=31> */
[----:B------:R-:W-:-:S04]  /*d890*/  ISETP.GT.AND P0, PT, R0, 0x29, !P0 ;  /* 0x000000290000780c */ /* 0x000fc80004704270 */
[----:B------:R-:W-:-:S04]  /*d8a0*/  ISETP.LT.OR P0, PT, R2, 0x2a, P0 ;  /* 0x0000002a0200780c */ /* 0x000fc80000701670 */
[----:B------:R-:W-:Y:S01]  /*d8b0*/  FSEL R32, R32, -INF , !P0 ;  /* 0xff80000020207808 */ /* 0x000fe20004000000 */
[----:B------:R-:W-:Y:S06]  /*d8c0*/  BRA.DIV ~URZ, `(.L_x_2373) ;  /* 0x000132027f007947 */ /* 0x000fec000b800000 */
[----:B------:R1:W3:Y:S02]  /*d8d0*/  SHFL.IDX PT, R3, R4, 0x1, 0x1c1f ;  /* 0x003c1f0004037f89 */ /* 0x0002e400000e0000 */
.L_x_2528:
[----:B------:R-:W-:Y:S01]  /*d8e0*/  ISETP.LE.AND P0, PT, R13, c[0x0][0x32c], PT ;  /* 0x0000cb000d007a0c */ /* 0x000fe20003f03270 */
[--C-:B---3--:R-:W-:Y:S02]  /*d8f0*/  IMAD.IADD R2, R6, 0x1, R3.reuse ;  /* 0x0000000106027824 */ /* 0x108fe400078e0203 */
[----:B------:R-:W-:-:S03]  /*d900*/  IMAD.IADD R0, R8, 0x1, R3 ;  /* 0x0000000108007824 */ /* 0x000fc600078e0203 */
[----:B------:R-:W-:-:S07]  /*d910*/  IMNMX R2, R9, R2, PT ;  /* 0x0000000209027217 */ /* 0x000fce0003800200 */
        /* <DEDUP_REMOVED lines=12> */
.L_x_2376:
[----:B-12---:R-:W-:-:S04]  /*d9e0*/  MOV R4, 0x1 ;  /* 0x0000000100047802 */ /* 0x006fc80000000f00 */
[----:B------:R-:W-:-:S13]  /*d9f0*/  ISETP.NE.AND P0, PT, R4, c[0x0][0x32c], PT ;  /* 0x0000cb0004007a0c */ /* 0x000fda0003f05270 */
[----:B------:R-:W-:-:S05]  /*da00*/  @P0 IMAD.HI.U32 R4, R3, c[0x0][0x330], RZ ;  /* 0x0000cc0003040a27 */ /* 0x000fca00078e00ff */
[----:B------:R-:W-:Y:S02]  /*da10*/  @P0 SHF.R.U32.HI R3, RZ, c[0x0][0x334], R4 ;  /* 0x0000cd00ff030a19 */ /* 0x000fe40000011604 */
.L_x_2377:
[----:B------:R-:W-:Y:S05]  /*da20*/  BSYNC B0 ;  /* 0x0000000000007941 */ /* 0x000fea0003800000 */
.L_x_2375:
[----:B------:R-:W-:-:S05]  /*da30*/  IMAD R3, R3, c[0x0][0x32c], R10 ;  /* 0x0000cb0003037a24 */ /* 0x000fca00078e020a */
[----:B------:R-:W-:Y:S02]  /*da40*/  IADD3 R4, R3, c[0x0][0x32c], RZ ;  /* 0x0000cb0003047a10 */ /* 0x000fe40007ffe0ff */
[----:B------:R-:W-:Y:S02]  /*da50*/  IMNMX R0, R0, R3, !PT ;  /* 0x0000000300007217 */ /* 0x000fe40007800200 */
[----:B------:R-:W-:Y:S02]  /*da60*/  IMNMX R2, R2, R4, PT ;  /* 0x0000000402027217 */ /* 0x000fe40003800200 */
.L_x_2374:
[----:B------:R-:W-:Y:S02]  /*da70*/  LOP3.LUT P0, RZ, R213, 0x8, RZ, 0xc0, !PT ;  /* 0x00000008d5ff7812 */ /* 0x000fe4000780c0ff */
[----:B------:R-:W-:Y:S02]  /*da80*/  FMNMX.FTZ R13, R18, R20, !PT ;  /* 0x00000014120d7209 */ /* 0x000fe40007810000 */
[----:B------:R-:W-:Y:S02]  /*da90*/  ISETP.GT.AND P0, PT, R0, 0x1, !P0 ;  /* 0x000000010000780c */ /* 0x000fe40004704270 */
[----:B------:R-:W-:-:S02]  /*daa0*/  FMNMX.FTZ R13, R22, R13, !PT ;  /* 0x0000000d160d7209 */ /* 0x000fc40007810000 */
[----:B------:R-:W-:Y:S02]  /*dab0*/  ISETP.LT.OR P0, PT, R2, 0x2, P0 ;  /* 0x000000020200780c */ /* 0x000fe40000701670 */
[----:B------:R-:W-:Y:S02]  /*dac0*/  FMNMX.FTZ R13, R23, R13, !PT ;  /* 0x0000000d170d7209 */ /* 0x000fe40007810000 */
[----:B------:R-:W-:Y:S02]  /*dad0*/  FSEL R8, R59, -INF , !P0 ;  /* 0xff8000003b087808 */ /* 0x000fe40004000000 */
[----:B------:R-:W-:Y:S02]  /*dae0*/  LOP3.LUT P0, RZ, R213, 0x4, RZ, 0xc0, !PT ;  /* 0x00000004d5ff7812 */ /* 0x000fe4000780c0ff */
[----:B------:R-:W-:Y:S02]  /*daf0*/  FMNMX.FTZ R13, R25, R13, !PT ;  /* 0x0000000d190d7209 */ /* 0x000fe40007810000 */
[----:B------:R-:W-:-:S02]  /*db00*/  ISETP.GT.AND P0, PT, R0, 0x8, !P0 ;  /* 0x000000080000780c */ /* 0x000fc40004704270 */
[----:B------:R-:W-:Y:S02]  /*db10*/  FMNMX.FTZ R13, R26, R13, !PT ;  /* 0x0000000d1a0d7209 */ /* 0x000fe40007810000 */
[----:B------:R-:W-:Y:S02]  /*db20*/  ISETP.LT.OR P0, PT, R2, 0x9, P0 ;  /* 0x000000090200780c */ /* 0x000fe40000701670 */
[----:B------:R-:W-:Y:S02]  /*db30*/  FMNMX.FTZ R13, R27, R13, !PT ;  /* 0x0000000d1b0d7209 */ /* 0x000fe40007810000 */
[----:B------:R-:W-:Y:S02]  /*db40*/  FSEL R9, R46, -INF , !P0 ;  /* 0xff8000002e097808 */ /* 0x000fe40004000000 */
[----:B------:R-:W-:Y:S02]  /*db50*/  LOP3.LUT P0, RZ, R213, 0x2, RZ, 0xc0, !PT ;  /* 0x00000002d5ff7812 */ /* 0x000fe4000780c0ff */
[----:B------:R-:W-:-:S02]  /*db60*/  FMNMX.FTZ R13, R28, R13, !PT ;  /* 0x0000000d1c0d7209 */ /* 0x000fc40007810000 */
[----:B------:R-:W-:Y:S02]  /*db70*/  ISETP.GT.AND P0, PT, R0, 0x9, !P0 ;  /* 0x000000090000780c */ /* 0x000fe40004704270 */
[----:B------:R-:W-:Y:S02]  /*db80*/  FMNMX.FTZ R13, R29, R13, !PT ;  /* 0x0000000d1d0d7209 */ /* 0x000fe40007810000 */
[----:B------:R-:W-:Y:S02]  /*db90*/  ISETP.LT.OR P0, PT, R2, 0xa, P0 ;  /* 0x0000000a0200780c */ /* 0x000fe40000701670 */
[----:B------:R-:W-:Y:S02]  /*dba0*/  FMNMX.FTZ R13, R31, R13, !PT ;  /* 0x0000000d1f0d7209 */ /* 0x000fe40007810000 */
[----:B------:R-:W-:Y:S02]  /*dbb0*/  FSEL R11, R47, -INF , !P0 ;  /* 0xff8000002f0b7808 */ /* 0x000fe40004000000 */
[----:B------:R-:W-:-:S02]  /*dbc0*/  LOP3.LUT P0, RZ, R213, 0x1, RZ, 0xc0, !PT ;  /* 0x00000001d5ff7812 */ /* 0x000fc4000780c0ff */
[----:B------:R-:W-:Y:S02]  /*dbd0*/  FMNMX.FTZ R13, R33, R13, !PT ;  /* 0x0000000d210d7209 */ /* 0x000fe40007810000 */
[----:B------:R-:W-:Y:S02]  /*dbe0*/  ISETP.GT.AND P0, PT, R0, 0x10, !P0 ;  /* 0x000000100000780c */ /* 0x000fe40004704270 */
[----:B------:R-:W-:Y:S02]  /*dbf0*/  FMNMX.FTZ R13, R32, R13, !PT ;  /* 0x0000000d200d7209 */ /* 0x000fe40007810000 */
        /* <DEDUP_REMOVED lines=19> */
[----:B------:R-:W-:-:S04]  /*dd30*/  ISETP.GT.AND P0, PT, R0, RZ, !P1 ;  /* 0x000000ff0000720c */ /* 0x000fc80004f04270 */
[----:B------:R-:W-:-:S04]  /*dd40*/  ISETP.LT.OR P0, PT, R2, 0x1, P0 ;  /* 0x000000010200780c */ /* 0x000fc80000701670 */
[----:B-12---:R-:W-:Y:S02]  /*dd50*/  FSEL R4, R58, -INF , !P0 ;  /* 0xff8000003a047808 */ /* 0x006fe40004000000 */
[----:B------:R-:W-:Y:S02]  /*dd60*/  ISETP.GT.AND P0, PT, R0, 0x28, !P5 ;  /* 0x000000280000780c */ /* 0x000fe40006f04270 */
[----:B------:R-:W-:Y:S02]  /*dd70*/  FMNMX.FTZ R6, R4, R8, !PT ;  /* 0x0000000804067209 */ /* 0x000fe40007810000 */
[----:B------:R-:W-:Y:S02]  /*dd80*/  ISETP.LT.OR P0, PT, R2, 0x29, P0 ;  /* 0x000000290200780c */ /* 0x000fe40000701670 */
[----:B------:R-:W-:Y:S02]  /*dd90*/  FMNMX.FTZ R6, R9, R6, !PT ;  /* 0x0000000609067209 */ /* 0x000fe40007810000 */
[----:B------:R-:W-:-:S02]  /*dda0*/  FSEL R30, R30, -INF , !P0 ;  /* 0xff8000001e1e7808 */ /* 0x000fc40004000000 */
[----:B------:R-:W-:Y:S02]  /*ddb0*/  FMNMX.FTZ R6, R11, R6, !PT ;  /* 0x000000060b067209 */ /* 0x000fe40007810000 */
[----:B------:R-:W-:Y:S02]  /*ddc0*/  ISETP.GT.AND P0, PT, R0, 0x29, !P6 ;  /* 0x000000290000780c */ /* 0x000fe40007704270 */
[----:B------:R-:W-:Y:S02]  /*ddd0*/  FMNMX.FTZ R6, R14, R6, !PT ;  /* 0x000000060e067209 */ /* 0x000fe40007810000 */
[----:B------:R-:W-:Y:S02]  /*dde0*/  ISETP.LT.OR P0, PT, R2, 0x2a, P0 ;  /* 0x0000002a0200780c */ /* 0x000fe40000701670 */
[----:B------:R-:W-:Y:S02]  /*ddf0*/  FMNMX.FTZ R6, R16, R6, !PT ;  /* 0x0000000610067209 */ /* 0x000fe40007810000 */
[----:B------:R-:W-:-:S02]  /*de00*/  FSEL R10, R35, -INF , !P0 ;  /* 0xff800000230a7808 */ /* 0x000fc40004000000 */
[----:B------:R-:W-:-:S04]  /*de10*/  FMNMX.FTZ R6, R17, R6, !PT ;  /* 0x0000000611067209 */ /* 0x000fc80007810000 */
[----:B------:R-:W-:-:S04]  /*de20*/  FMNMX.FTZ R6, R19, R6, !PT ;  /* 0x0000000613067209 */ /* 0x000fc80007810000 */
[----:B------:R-:W-:-:S04]  /*de30*/  FMNMX.FTZ R6, R21, R6, !PT ;  /* 0x0000000615067209 */ /* 0x000fc80007810000 */
[----:B------:R-:W-:-:S04]  /*de40*/  FMNMX.FTZ R6, R24, R6, !PT ;  /* 0x0000000618067209 */ /* 0x000fc80007810000 */
[----:B------:R-:W-:-:S04]  /*de50*/  FMNMX.FTZ R6, R30, R6, !PT ;  /* 0x000000061e067209 */ /* 0x000fc80007810000 */
[----:B------:R-:W-:Y:S01]  /*de60*/  FMNMX.FTZ R6, R10, R6, !PT ;  /* 0x000000060a067209 */ /* 0x000fe20007810000 */
[----:B------:R-:W-:Y:S05]  /*de70*/  BRA.DIV ~URZ, `(.L_x_2378) ;  /* 0x00012cc27f007947 */ /* 0x000fea000b800000 */
[----:B------:R1:W2:Y:S02]  /*de80*/  SHFL.BFLY PT, R184, R13, 0x2, 0x1f ;  /* 0x0c401f000db87f89 */ /* 0x0002a400000e0000 */
.L_x_2529:
[----:B-12---:R-:W-:Y:S01]  /*de90*/  FMNMX.FTZ R13, R13, R184, !PT ;  /* 0x000000b80d0d7209 */ /* 0x006fe20007810000 */
[----:B------:R-:W-:Y:S05]  /*dea0*/  BRA.DIV ~URZ, `(.L_x_2379) ;  /* 0x00012ce27f007947 */ /* 0x000fea000b800000 */
[----:B------:R-:W1:Y:S04]  /*deb0*/  SHFL.BFLY PT, R0, R6, 0x2, 0x1f ;  /* 0x0c401f0006007f89 */ /* 0x000e6800000e0000 */
[----:B------:R-:W2:Y:S01]  /*dec0*/  SHFL.BFLY PT, R2, R13, 0x1, 0x1f ;  /* 0x0c201f000d027f89 */ /* 0x000ea200000e0000 */
[----:B-1----:R-:W-:Y:S02]  /*ded0*/  FMNMX.FTZ R6, R6, R0, !PT ;  /* 0x0000000006067209 */ /* 0x002fe40007810000 */
[----:B--2---:R-:W-:-:S03]  /*dee0*/  FMNMX.FTZ R13, R13, R2, !PT ;  /* 0x000000020d0d7209 */ /* 0x004fc60007810000 */
[----:B------:R1:W2:Y:S04]  /*def0*/  SHFL.BFLY PT, R184, R6, 0x1, 0x1f ;  /* 0x0c201f0006b87f89 */ /* 0x0002a800000e0000 */
.L_x_2530:
[C---:B------:R-:W-:Y:S01]  /*df00*/  FMUL.FTZ R0, R13.reuse, c[0x0][0x2d0] ;  /* 0x0000b4000d007a20 */ /* 0x040fe20000410000 */
[----:B------:R-:W-:Y:S01]  /*df10*/  FSETP.NEU.FTZ.AND P0, PT, R13, -INF , PT ;  /* 0xff8000000d00780b */ /* 0x000fe20003f1d000 */
[----:B------:R-:W-:Y:S01]  /*df20*/  WARPSYNC 0xffffffff ;  /* 0xffffffff00007948 */ /* 0x000fe20003800000 */
[----:B-12---:R-:W-:Y:S02]  /*df30*/  FMNMX.FTZ R6, R184, R6, !PT ;  /* 0x00000006b8067209 */ /* 0x006fe40007810000 */
[----:B------:R-:W-:Y:S02]  /*df40*/  FSEL R0, R0, RZ, P0 ;  /* 0x000000ff00007208 */ /* 0x000fe40000000000 */
[C---:B------:R-:W-:Y:S01]  /*df50*/  FSETP.NEU.FTZ.AND P0, PT, R6.reuse, -INF , PT ;  /* 0xff8000000600780b */ /* 0x040fe20003f1d000 */
[----:B------:R-:W-:Y:S02]  /*df60*/  FMUL.FTZ R3, R6, c[0x0][0x2d0] ;  /* 0x0000b40006037a20 */ /* 0x000fe40000410000 */
[----:B------:R-:W-:-:S04]  /*df70*/  FFMA.FTZ R2, R18, c[0x0][0x2d0], -R0 ;  /* 0x0000b40012027a23 */ /* 0x000fc80000010800 */
[----:B------:R1:W-:Y:S02]  /*df80*/  MUFU.EX2 R40, R2 ;  /* 0x0000000200287308 */ /* 0x0003e40000000800 */
[----:B-1----:R-:W-:-:S06]  /*df90*/  FFMA.FTZ R2, R20, c[0x0][0x2d0], -R0 ;  /* 0x0000b40014027a23 */ /* 0x002fcc0000010800 */
[----:B------:R1:W2:Y:S02]  /*dfa0*/  MUFU.EX2 R38, R2 ;  /* 0x0000000200267308 */ /* 0x0002a40000000800 */
[----:B-1----:R-:W-:-:S06]  /*dfb0*/  FFMA.FTZ R2, R22, c[0x0][0x2d0], -R0 ;  /* 0x0000b40016027a23 */ /* 0x002fcc0000010800 */
[----:B------:R1:W3:Y:S02]  /*dfc0*/  MUFU.EX2 R39, R2 ;  /* 0x0000000200277308 */ /* 0x0002e40000000800 */
[----:B-1----:R-:W-:-:S06]  /*dfd0*/  FFMA.FTZ R2, R23, c[0x0][0x2d0], -R0 ;  /* 0x0000b40017027a23 */ /* 0x002fcc0000010800 */
[----:B------:R1:W4:Y:S02]  /*dfe0*/  MUFU.EX2 R18, R2 ;  /* 0x0000000200127308 */ /* 0x0003240000000800 */
[----:B-1----:R-:W-:-:S06]  /*dff0*/  FFMA.FTZ R2, R25, c[0x0][0x2d0], -R0 ;  /* 0x0000b40019027a23 */ /* 0x002fcc0000010800 */
[----:B------:R1:W5:Y:S02]  /*e000*/  MUFU.EX2 R37, R2 ;  /* 0x0000000200257308 */ /* 0x0003640000000800 */
[----:B-1----:R-:W-:-:S06]  /*e010*/  FFMA.FTZ R2, R26, c[0x0][0x2d0], -R0 ;  /* 0x0000b4001a027a23 */ /* 0x002fcc0000010800 */
[----:B------:R1:W1:Y:S02]  /*e020*/  MUFU.EX2 R35, R2 ;  /* 0x0000000200237308 */ /* 0x0002640000000800 */
[----:B-1----:R-:W-:-:S06]  /*e030*/  FFMA.FTZ R2, R27, c[0x0][0x2d0], -R0 ;  /* 0x0000b4001b027a23 */ /* 0x002fcc0000010800 */
[----:B------:R1:W-:Y:S02]  /*e040*/  MUFU.EX2 R36, R2 ;  /* 0x0000000200247308 */ /* 0x0003e40000000800 */
        /* <DEDUP_REMOVED lines=8> */
[----:B-1----:R-:W-:Y:S01]  /*e0d0*/  FFMA.FTZ R2, R32, c[0x0][0x2d0], -R0 ;  /* 0x0000b40020027a23 */ /* 0x002fe20000010800 */
[----:B------:R-:W-:Y:S01]  /*e0e0*/  FSEL R0, R3, RZ, P0 ;  /* 0x000000ff03007208 */ /* 0x000fe20000000000 */
[----:B--2---:R-:W-:-:S04]  /*e0f0*/  FADD.FTZ R3, R40, R38 ;  /* 0x0000002628037221 */ /* 0x004fc80000010000 */
[----:B------:R1:W-:Y:S01]  /*e100*/  MUFU.EX2 R138, R2 ;  /* 0x00000002008a7308 */ /* 0x0003e20000000800 */
[----:B---3--:R-:W-:-:S04]  /*e110*/  FADD.FTZ R3, R39, R3 ;  /* 0x0000000327037221 */ /* 0x008fc80000010000 */
[C---:B----4-:R-:W-:Y:S01]  /*e120*/  FADD.FTZ R3, R18.reuse, R3 ;  /* 0x0000000312037221 */ /* 0x050fe20000010000 */
[----:B------:R-:W-:-:S03]  /*e130*/  F2FP.BF16.PACK_AB R18, R18, R39 ;  /* 0x000000271212723e */ /* 0x000fc600000010ff */
[----:B-----5:R-:W-:Y:S02]  /*e140*/  FADD.FTZ R3, R37, R3 ;  /* 0x0000000325037221 */ /* 0x020fe40000010000 */
[----:B-1----:R-:W-:-:S04]  /*e150*/  FFMA.FTZ R2, R4, c[0x0][0x2d0], -R0 ;  /* 0x0000b40004027a23 */ /* 0x002fc80000010800 */
[----:B------:R1:W-:Y:S02]  /*e160*/  MUFU.EX2 R27, R2 ;  /* 0x00000002001b7308 */ /* 0x0003e40000000800 */
[----:B-1----:R-:W-:Y:S01]  /*e170*/  FFMA.FTZ R2, R8, c[0x0][0x2d0], -R0 ;  /* 0x0000b40008027a23 */ /* 0x002fe20000010800 */
[----:B------:R-:W-:-:S05]  /*e180*/  F2FP.BF16.PACK_AB R8, R35, R37 ;  /* 0x000000252308723e */ /* 0x000fca00000010ff */
[----:B------:R1:W2:Y:S02]  /*e190*/  MUFU.EX2 R26, R2 ;  /* 0x00000002001a7308 */ /* 0x0002a40000000800 */
[----:B-1----:R-:W-:Y:S02]  /*e1a0*/  FFMA.FTZ R2, R9, c[0x0][0x2d0], -R0 ;  /* 0x0000b40009027a23 */ /* 0x002fe40000010800 */
[----:B--2---:R-:W-:-:S04]  /*e1b0*/  FADD.FTZ R4, R27, R26 ;  /* 0x0000001a1b047221 */ /* 0x004fc80000010000 */
[----:B------:R1:W2:Y:S02]  /*e1c0*/  MUFU.EX2 R25, R2 ;  /* 0x0000000200197308 */ /* 0x0002a40000000800 */
[----:B-1----:R-:W-:Y:S02]  /*e1d0*/  FFMA.FTZ R2, R11, c[0x0][0x2d0], -R0 ;  /* 0x0000b4000b027a23 */ /* 0x002fe40000010800 */
[----:B--2---:R-:W-:-:S04]  /*e1e0*/  FADD.FTZ R4, R25, R4 ;  /* 0x0000000419047221 */ /* 0x004fc80000010000 */
[----:B------:R1:W2:Y:S02]  /*e1f0*/  MUFU.EX2 R23, R2 ;  /* 0x0000000200177308 */ /* 0x0002a40000000800 */
[----:B-1----:R-:W-:Y:S02]  /*e200*/  FFMA.FTZ R2, R14, c[0x0][0x2d0], -R0 ;  /* 0x0000b4000e027a23 */ /* 0x002fe40000010800 */
[----:B--2---:R-:W-:-:S04]  /*e210*/  FADD.FTZ R4, R23, R4 ;  /* 0x0000000417047221 */ /* 0x004fc80000010000 */
[----:B------:R1:W2:Y:S02]  /*e220*/  MUFU.EX2 R22, R2 ;  /* 0x0000000200167308 */ /* 0x0002a40000000800 */
[----:B-1----:R-:W-:Y:S01]  /*e230*/  FFMA.FTZ R2, R16, c[0x0][0x2d0], -R0 ;  /* 0x0000b40010027a23 */ /* 0x002fe20000010800 */
[----:B------:R-:W-:Y:S01]  /*e240*/  F2FP.BF16.PACK_AB R16, R38, R40 ;  /* 0x000000282610723e */ /* 0x000fe200000010ff */
[----:B--2---:R-:W-:-:S04]  /*e250*/  FADD.FTZ R4, R22, R4 ;  /* 0x0000000416047221 */ /* 0x004fc80000010000 */
[----:B------:R1:W2:Y:S02]  /*e260*/  MUFU.EX2 R9, R2 ;  /* 0x0000000200097308 */ /* 0x0002a40000000800 */
[----:B-1----:R-:W-:Y:S01]  /*e270*/  FFMA.FTZ R2, R17, c[0x0][0x2d0], -R0 ;  /* 0x0000b40011027a23 */ /* 0x002fe20000010800 */
[----:B------:R-:W-:-:S05]  /*e280*/  F2FP.BF16.PACK_AB R17, R26, R27 ;  /* 0x0000001b1a11723e */ /* 0x000fca00000010ff */
[----:B------:R1:W3:Y:S02]  /*e290*/  MUFU.EX2 R20, R2 ;  /* 0x0000000200147308 */ /* 0x0002e40000000800 */
[----:B-1----:R-:W-:Y:S01]  /*e2a0*/  FFMA.FTZ R2, R19, c[0x0][0x2d0], -R0 ;  /* 0x0000b40013027a23 */ /* 0x002fe20000010800 */
[----:B------:R-:W-:-:S05]  /*e2b0*/  F2FP.BF16.PACK_AB R19, R23, R25 ;  /* 0x000000191713723e */ /* 0x000fca00000010ff */
[----:B------:R1:W4:Y:S02]  /*e2c0*/  MUFU.EX2 R11, R2 ;  /* 0x00000002000b7308 */ /* 0x0003240000000800 */
[----:B-1----:R-:W-:-:S06]  /*e2d0*/  FFMA.FTZ R2, R21, c[0x0][0x2d0], -R0 ;  /* 0x0000b40015027a23 */ /* 0x002fcc0000010800 */
[----:B------:R1:W5:Y:S02]  /*e2e0*/  MUFU.EX2 R14, R2 ;  /* 0x00000002000e7308 */ /* 0x0003640000000800 */
[----:B-1----:R-:W-:-:S06]  /*e2f0*/  FFMA.FTZ R2, R24, c[0x0][0x2d0], -R0 ;  /* 0x0000b40018027a23 */ /* 0x002fcc0000010800 */
[----:B------:R1:W1:Y:S02]  /*e300*/  MUFU.EX2 R137, R2 ;  /* 0x0000000200897308 */ /* 0x0002640000000800 */
[----:B-1----:R-:W-:Y:S02]  /*e310*/  FADD.FTZ R2, R35, R3 ;  /* 0x0000000323027221 */ /* 0x002fe40000010000 */
[----:B------:R-:W-:Y:S02]  /*e320*/  FFMA.FTZ R3, R30, c[0x0][0x2d0], -R0 ;  /* 0x0000b4001e037a23 */ /* 0x000fe40000010800 */
[----:B------:R-:W-:Y:S02]  /*e330*/  FADD.FTZ R2, R36, R2 ;  /* 0x0000000224027221 */ /* 0x000fe40000010000 */
[----:B------:R2:W1:Y:S02]  /*e340*/  MUFU.EX2 R139, R3 ;  /* 0x00000003008b7308 */ /* 0x0004640000000800 */
[----:B------:R-:W-:-:S02]  /*e350*/  FADD.FTZ R2, R34, R2 ;  /* 0x0000000222027221 */ /* 0x000fc40000010000 */
[C---:B--2---:R-:W-:Y:S01]  /*e360*/  FADD.FTZ R3, R9.reuse, R4 ;  /* 0x0000000409037221 */ /* 0x044fe20000010000 */
[----:B------:R-:W-:Y:S01]  /*e370*/  F2FP.BF16.PACK_AB R9, R9, R22 ;  /* 0x000000160909723e */ /* 0x000fe200000010ff */
[----:B------:R-:W-:Y:S01]  /*e380*/  FFMA.FTZ R4, R10, c[0x0][0x2d0], -R0 ;  /* 0x0000b4000a047a23 */ /* 0x000fe20000010800 */
[----:B------:R-:W-:Y:S01]  /*e390*/  F2FP.BF16.PACK_AB R10, R34, R36 ;  /* 0x00000024220a723e */ /* 0x000fe200000010ff */
[----:B---3--:R-:W-:Y:S02]  /*e3a0*/  FADD.FTZ R3, R20, R3 ;  /* 0x0000000314037221 */ /* 0x008fe40000010000 */
[----:B------:R-:W-:Y:S02]  /*e3b0*/  FADD.FTZ R0, R29, R2 ;  /* 0x000000021d007221 */ /* 0x000fe40000010000 */
[----:B------:R-:W2:Y:S01]  /*e3c0*/  MUFU.EX2 R4, R4 ;  /* 0x0000000400047308 */ /* 0x000ea20000000800 */
[C---:B----4-:R-:W-:Y:S01]  /*e3d0*/  FADD.FTZ R3, R11.reuse, R3 ;  /* 0x000000030b037221 */ /* 0x050fe20000010000 */
[----:B------:R-:W-:Y:S01]  /*e3e0*/  F2FP.BF16.PACK_AB R11, R11, R20 ;  /* 0x000000140b0b723e */ /* 0x000fe200000010ff */
[C---:B------:R-:W-:Y:S01]  /*e3f0*/  FADD.FTZ R0, R136.reuse, R0 ;  /* 0x0000000088007221 */ /* 0x040fe20000010000 */
[----:B------:R-:W-:Y:S01]  /*e400*/  F2FP.BF16.PACK_AB R136, R136, R29 ;  /* 0x0000001d8888723e */ /* 0x000fe200000010ff */
[----:B-----5:R-:W-:-:S02]  /*e410*/  FADD.FTZ R3, R14, R3 ;  /* 0x000000030e037221 */ /* 0x020fc40000010000 */
[----:B------:R-:W-:Y:S02]  /*e420*/  FADD.FTZ R0, R28, R0 ;  /* 0x000000001c007221 */ /* 0x000fe40000010000 */
[C---:B------:R-:W-:Y:S01]  /*e430*/  FADD.FTZ R3, R137.reuse, R3 ;  /* 0x0000000389037221 */ /* 0x040fe20000010000 */
[----:B------:R-:W-:Y:S01]  /*e440*/  F2FP.BF16.PACK_AB R137, R137, R14 ;  /* 0x0000000e8989723e */ /* 0x000fe200000010ff */
[C---:B------:R-:W-:Y:S01]  /*e450*/  FADD.FTZ R234, R138.reuse, R0 ;  /* 0x000000008aea7221 */ /* 0x040fe20000010000 */
[----:B------:R-:W-:Y:S01]  /*e460*/  F2FP.BF16.PACK_AB R138, R138, R28 ;  /* 0x0000001c8a8a723e */ /* 0x000fe200000010ff */
[----:B-1----:R-:W-:Y:S01]  /*e470*/  FADD.FTZ R3, R139, R3 ;  /* 0x000000038b037221 */ /* 0x002fe20000010000 */
[----:B--2---:R-:W-:-:S03]  /*e480*/  F2FP.BF16.PACK_AB R139, R4, R139 ;  /* 0x0000008b048b723e */ /* 0x004fc600000010ff */
[----:B------:R-:W-:Y:S02]  /*e490*/  FADD.FTZ R233, R4, R3 ;  /* 0x0000000304e97221 */ /* 0x000fe40000010000 */
[----:B------:R-:W1:Y:S04]  /*e4a0*/  LDSM.16.MT88.4 R20, [R193] ;  /* 0x00000000c114783b */ /* 0x000e680000004200 */
[----:B------:R-:W2:Y:S04]  /*e4b0*/  LDSM.16.MT88.4 R32, [R194] ;  /* 0x00000000c220783b */ /* 0x000ea80000004200 */
[----:B------:R-:W-:Y:S04]  /*e4c0*/  LDSM.16.MT88.4 R48, [R194+0x800] ;  /* 0x00080000c230783b */ /* 0x000fe80000004200 */
[----:B------:R-:W3:Y:S04]  /*e4d0*/  LDSM.16.MT88.4 R36, [R193+0x800] ;  /* 0x00080000c124783b */ /* 0x000ee80000004200 */
[----:B------:R-:W4:Y:S04]  /*e4e0*/  LDSM.16.MT88.4 R40, [R196] ;  /* 0x00000000c428783b */ /* 0x000f280000004200 */
[----:B------:R-:W5:Y:S04]  /*e4f0*/  LDSM.16.MT88.4 R52, [R195] ;  /* 0x00000000c334783b */ /* 0x000f680000004200 */
[----:B------:R-:W-:Y:S04]  /*e500*/  LDSM.16.MT88.4 R60, [R195+0x800] ;  /* 0x00080000c33c783b */ /* 0x000fe80000004200 */
[----:B------:R-:W-:Y:S04]  /*e510*/  LDSM.16.MT88.4 R44, [R193+0x1800] ;  /* 0x00180000c12c783b */ /* 0x000fe80000004200 */
[----:B------:R-:W-:Y:S04]  /*e520*/  LDSM.16.MT88.4 R64, [R194+0x2000] ;  /* 0x00200000c240783b */ /* 0x000fe80000004200 */
[----:B------:R-:W-:Y:S01]  /*e530*/  LDSM.16.MT88.4 R72, [R193+0x3000] ;  /* 0x00300000c148783b */ /* 0x000fe20000004200 */
[C---:B-1----:R-:W-:Y:S03]  /*e540*/  HMMA.16816.F32.BF16 R28, R16.reuse, R20, RZ ;  /* 0x00000014101c723c */ /* 0x042fe600000418ff */
[----:B------:R-:W-:Y:S04]  /*e550*/  LDSM.16.MT88.4 R68, [R196+0x2000] ;  /* 0x00200000c444783b */ /* 0x000fe80000004200 */
[----:B------:R-:W-:Y:S01]  /*e560*/  LDSM.16.MT88.4 R76, [R194+0x3000] ;  /* 0x00300000c24c783b */ /* 0x000fe20000004200 */
[C---:B------:R-:W-:Y:S03]  /*e570*/  HMMA.16816.F32.BF16 R24, R16.reuse, R22, RZ ;  /* 0x000000161018723c */ /* 0x040fe600000418ff */
[----:B------:R-:W-:Y:S04]  /*e580*/  LDSM.16.MT88.4 R80, [R194+0x3800] ;  /* 0x00380000c250783b */ /* 0x000fe80000004200 */
[----:B------:R-:W-:Y:S01]  /*e590*/  LDSM.16.MT88.4 R84, [R195+0x3000] ;  /* 0x00300000c354783b */ /* 0x000fe20000004200 */
[----:B--2---:R-:W-:Y:S03]  /*e5a0*/  HMMA.16816.F32.BF16 R20, R16, R32, RZ ;  /* 0x000000201014723c */ /* 0x004fe600000418ff */
[----:B------:R-:W-:Y:S04]  /*e5b0*/  LDSM.16.MT88.4 R164, [R193+0x1000] ;  /* 0x00100000c1a4783b */ /* 0x000fe80000004200 */
[----:B------:R-:W-:Y:S01]  /*e5c0*/  LDSM.16.MT88.4 R156, [R194+0x1000] ;  /* 0x00100000c29c783b */ /* 0x000fe20000004200 */
[C---:B---3--:R-:W-:Y:S08]  /*e5d0*/  HMMA.16816.F32.BF16 R168, R8.reuse, R36, R28 ;  /* 0x0000002408a8723c */ /* 0x048ff0000004181c */
[C---:B------:R-:W-:Y:S01]  /*e5e0*/  HMMA.16816.F32.BF16 R148, R8.reuse, R38, R24 ;  /* 0x000000260894723c */ /* 0x040fe20000041818 */
[----:B------:R-:W1:Y:S07]  /*e5f0*/  LDSM.16.MT88.4 R36, [R196+0x800] ;  /* 0x00080000c424783b */ /* 0x000e6e0000004200 */
[----:B------:R-:W-:Y:S08]  /*e600*/  HMMA.16816.F32.BF16 R160, R8, R48, R20 ;  /* 0x0000003008a0723c */ /* 0x000ff00000041814 */
[C---:B------:R-:W-:Y:S01]  /*e610*/  HMMA.16816.F32.BF16 R20, R16.reuse, R34, RZ ;  /* 0x000000221014723c */ /* 0x040fe200000418ff */
[----:B------:R-:W-:Y:S07]  /*e620*/  LDSM.16.MT88.4 R32, [R196+0x1800] ;  /* 0x00180000c420783b */ /* 0x000fee0000004200 */
[C---:B----4-:R-:W-:Y:S08]  /*e630*/  HMMA.16816.F32.BF16 R28, R16.reuse, R40, RZ ;  /* 0x00000028101c723c */ /* 0x050ff000000418ff */
[----:B------:R-:W-:Y:S01]  /*e640*/  HMMA.16816.F32.BF16 R24, R16, R42, RZ ;  /* 0x0000002a1018723c */ /* 0x000fe200000418ff */
[----:B------:R-:W2:Y:S07]  /*e650*/  LDSM.16.MT88.4 R40, [R193+0x2000] ;  /* 0x00200000c128783b */ /* 0x000eae0000004200 */
[----:B------:R-:W-:Y:S01]  /*e660*/  HMMA.16816.F32.BF16 R56, R8, R50, R20 ;  /* 0x000000320838723c */ /* 0x000fe20000041814 */
[----:B------:R-:W-:Y:S07]  /*e670*/  LDSM.16.MT88.4 R48, [R193+0x3800] ;  /* 0x00380000c130783b */ /* 0x000fee0000004200 */
[----:B-----5:R-:W-:Y:S08]  /*e680*/  HMMA.16816.F32.BF16 R20, R16, R52, RZ ;  /* 0x000000341014723c */ /* 0x020ff000000418ff */
[----:B-1----:R-:W-:Y:S08]  /*e690*/  HMMA.16816.F32.BF16 R152, R8, R36, R28 ;  /* 0x000000240898723c */ /* 0x002ff0000004181c */
[----:B------:R-:W-:Y:S01]  /*e6a0*/  HMMA.16816.F32.BF16 R28, R16, R54, RZ ;  /* 0x00000036101c723c */ /* 0x000fe200000418ff */
[----:B------:R-:W-:Y:S01]  /*e6b0*/  IMAD.MOV.U32 R4, RZ, RZ, R56 ;  /* 0x000000ffff047224 */ /* 0x000fe200078e0038 */
[----:B------:R-:W-:Y:S01]  /*e6c0*/  MOV R2, R58 ;  /* 0x0000003a00027202 */ /* 0x000fe20000000f00 */
[----:B------:R-:W-:Y:S01]  /*e6d0*/  IMAD.MOV.U32 R3, RZ, RZ, R57 ;  /* 0x000000ffff037224 */ /* 0x000fe200078e0039 */
[----:B------:R-:W-:Y:S01]  /*e6e0*/  LDSM.16.MT88.4 R52, [R195+0x2000] ;  /* 0x00200000c334783b */ /* 0x000fe20000004200 */
[----:B------:R-:W-:-:S03]  /*e6f0*/  IMAD.MOV.U32 R0, RZ, RZ, R59 ;  /* 0x000000ffff007224 */ /* 0x000fc600078e003b */
[C---:B------:R-:W-:Y:S01]  /*e700*/  HMMA.16816.F32.BF16 R20, R8.reuse, R60, R20 ;  /* 0x0000003c0814723c */ /* 0x040fe20000041814 */
[----:B------:R-:W1:Y:S07]  /*e710*/  LDSM.16.MT88.4 R56, [R194+0x1800] ;  /* 0x00180000c238783b */ /* 0x000e6e0000004200 */
[----:B------:R-:W-:Y:S08]  /*e720*/  HMMA.16816.F32.BF16 R24, R8, R38, R24 ;  /* 0x000000260818723c */ /* 0x000ff00000041818 */
[----:B------:R-:W-:Y:S08]  /*e730*/  HMMA.16816.F32.BF16 R36, R16, R44, RZ ;  /* 0x0000002c1024723c */ /* 0x000ff000000418ff */
[----:B------:R-:W-:Y:S01]  /*e740*/  MOV R95, R20 ;  /* 0x00000014005f7202 */ /* 0x000fe20000000f00 */
[----:B------:R-:W-:Y:S01]  /*e750*/  IMAD.MOV.U32 R94, RZ, RZ, R21 ;  /* 0x000000ffff5e7224 */ /* 0x000fe200078e0015 */
[----:B------:R-:W-:Y:S01]  /*e760*/  MOV R92, R23 ;  /* 0x00000017005c7202 */ /* 0x000fe20000000f00 */
[----:B------:R-:W-:Y:S01]  /*e770*/  IMAD.MOV.U32 R93, RZ, RZ, R22 ;  /* 0x000000ffff5d7224 */ /* 0x000fe200078e0016 */
[----:B------:R-:W-:Y:S04]  /*e780*/  HMMA.16816.F32.BF16 R168, R136, R164, R168 ;  /* 0x000000a488a8723c */ /* 0x000fe800000418a8 */
[----:B------:R-:W-:Y:S01]  /*e790*/  IMAD.MOV.U32 R102, RZ, RZ, R24 ;  /* 0x000000ffff667224 */ /* 0x000fe200078e0018 */
[----:B------:R-:W-:Y:S01]  /*e7a0*/  MOV R101, R25 ;  /* 0x0000001900657202 */ /* 0x000fe20000000f00 */
[----:B------:R-:W-:-:S02]  /*e7b0*/  IMAD.MOV.U32 R100, RZ, RZ, R26 ;  /* 0x000000ffff647224 */ /* 0x000fc400078e001a */
[----:B------:R-:W-:Y:S01]  /*e7c0*/  HMMA.16816.F32.BF16 R20, R8, R62, R28 ;  /* 0x0000003e0814723c */ /* 0x000fe2000004181c */
[----:B------:R-:W-:Y:S01]  /*e7d0*/  IMAD.MOV.U32 R14, RZ, RZ, R27 ;  /* 0x000000ffff0e7224 */ /* 0x000fe200078e001b */
[----:B------:R-:W3:Y:S04]  /*e7e0*/  LDSM.16.MT88.4 R28, [R195+0x1800] ;  /* 0x00180000c31c783b */ /* 0x000ee80000004200 */
[----:B------:R-:W4:Y:S02]  /*e7f0*/  LDSM.16.MT88.4 R60, [R196+0x3000] ;  /* 0x00300000c43c783b */ /* 0x000f240000004200 */
[----:B------:R-:W-:Y:S08]  /*e800*/  HMMA.16816.F32.BF16 R24, R16, R46, RZ ;  /* 0x0000002e1018723c */ /* 0x000ff000000418ff */
[----:B--2---:R-:W-:Y:S08]  /*e810*/  HMMA.16816.F32.BF16 R216, R8, R40, R36 ;  /* 0x0000002808d8723c */ /* 0x004ff00000041824 */
[----:B------:R-:W-:Y:S01]  /*e820*/  IMAD.MOV.U32 R106, RZ, RZ, R20 ;  /* 0x000000ffff6a7224 */ /* 0x000fe200078e0014 */
[----:B------:R-:W-:Y:S01]  /*e830*/  MOV R104, R22 ;  /* 0x0000001600687202 */ /* 0x000fe20000000f00 */
[----:B------:R-:W-:Y:S01]  /*e840*/  IMAD.MOV.U32 R105, RZ, RZ, R21 ;  /* 0x000000ffff697224 */ /* 0x000fe200078e0015 */
[----:B------:R-:W-:Y:S01]  /*e850*/  HMMA.16816.F32.BF16 R164, R136, R166, R148 ;  /* 0x000000a688a4723c */ /* 0x000fe20000041894 */
[----:B------:R-:W-:Y:S01]  /*e860*/  IMAD.MOV.U32 R103, RZ, RZ, R23 ;  /* 0x000000ffff677224 */ /* 0x000fe200078e0017 */
[----:B------:R-:W-:Y:S06]  /*e870*/  LDSM.16.MT88.4 R148, [R196+0x1000] ;  /* 0x00100000c494783b */ /* 0x000fec0000004200 */
[----:B-1----:R-:W-:Y:S08]  /*e880*/  HMMA.16816.F32.BF16 R20, R16, R56, RZ ;  /* 0x000000381014723c */ /* 0x002ff000000418ff */
[----:B------:R-:W-:Y:S08]  /*e890*/  HMMA.16816.F32.BF16 R188, R8, R42, R24 ;  /* 0x0000002a08bc723c */ /* 0x000ff00000041818 */
[----:B------:R-:W-:Y:S08]  /*e8a0*/  HMMA.16816.F32.BF16 R40, R16, R34, RZ ;  /* 0x000000221028723c */ /* 0x000ff000000418ff */
[----:B------:R-:W-:Y:S08]  /*e8b0*/  HMMA.16816.F32.BF16 R44, R8, R64, R20 ;  /* 0x00000040082c723c */ /* 0x000ff00000041814 */
[C---:B---3--:R-:W-:Y:S08]  /*e8c0*/  HMMA.16816.F32.BF16 R36, R16.reuse, R28, RZ ;  /* 0x0000001c1024723c */ /* 0x048ff000000418ff */
[C---:B------:R-:W-:Y:S08]  /*e8d0*/  HMMA.16816.F32.BF16 R24, R16.reuse, R74, RZ ;  /* 0x0000004a1018723c */ /* 0x040ff000000418ff */
[----:B------:R-:W-:Y:S01]  /*e8e0*/  MOV R108, R44 ;  /* 0x0000002c006c7202 */ /* 0x000fe20000000f00 */
[----:B------:R-:W-:Y:S01]  /*e8f0*/  IMAD.MOV.U32 R107, RZ, RZ, R45 ;  /* 0x000000ffff6b7224 */ /* 0x000fe200078e002d */
[----:B------:R-:W-:Y:S01]  /*e900*/  MOV R65, R46 ;  /* 0x0000002e00417202 */ /* 0x000fe20000000f00 */
[----:B------:R-:W-:Y:S01]  /*e910*/  IMAD.MOV.U32 R64, RZ, RZ, R47 ;  /* 0x000000ffff407224 */ /* 0x000fe200078e002f */
[C---:B------:R-:W-:Y:S08]  /*e920*/  HMMA.16816.F32.BF16 R56, R16.reuse, R58, RZ ;  /* 0x0000003a1038723c */ /* 0x040ff000000418ff */
[C---:B------:R-:W-:Y:S08]  /*e930*/  HMMA.16816.F32.BF16 R44, R16.reuse, R32, RZ ;  /* 0x00000020102c723c */ /* 0x040ff000000418ff */
[C---:B------:R-:W-:Y:S08]  /*e940*/  HMMA.16816.F32.BF16 R32, R16.reuse, R30, RZ ;  /* 0x0000001e1020723c */ /* 0x040ff000000418ff */
[----:B------:R-:W-:Y:S08]  /*e950*/  HMMA.16816.F32.BF16 R28, R16, R72, RZ ;  /* 0x00000048101c723c */ /* 0x000ff000000418ff */
[----:B------:R-:W-:Y:S01]  /*e960*/  HMMA.16816.F32.BF16 R72, R8, R68, R44 ;  /* 0x000000440848723c */ /* 0x000fe2000004182c */
[----:B------:R-:W1:Y:S07]  /*e970*/  LDSM.16.MT88.4 R44, [R196+0x3800] ;  /* 0x00380000c42c783b */ /* 0x000e6e0000004200 */
[----:B------:R-:W-:Y:S07]  /*e980*/  HMMA.16816.F32.BF16 R20, R16, R76, RZ ;  /* 0x0000004c1014723c */ /* 0x000fee00000418ff */
[----:B------:R-:W-:Y:S01]  /*e990*/  IMAD.MOV.U32 R77, RZ, RZ, R107 ;  /* 0x000000ffff4d7224 */ /* 0x000fe200078e006b */
[----:B------:R-:W-:Y:S01]  /*e9a0*/  HMMA.16816.F32.BF16 R96, R8, R54, R32 ;  /* 0x000000360860723c */ /* 0x000fe20000041820 */
[----:B------:R-:W-:-:S07]  /*e9b0*/  MOV R76, R108 ;  /* 0x0000006c004c7202 */ /* 0x000fce0000000f00 */
[----:B------:R-:W-:Y:S07]  /*e9c0*/  HMMA.16816.F32.BF16 R32, R16, R78, RZ ;  /* 0x0000004e1020723c */ /* 0x000fee00000418ff */
[----:B------:R-:W-:Y:S01]  /*e9d0*/  MOV R78, R65 ;  /* 0x00000041004e7202 */ /* 0x000fe20000000f00 */
[----:B------:R-:W-:Y:S01]  /*e9e0*/  HMMA.16816.F32.BF16 R88, R8, R48, R28 ;  /* 0x000000300858723c */ /* 0x000fe2000004181c */
[----:B------:R-:W-:Y:S01]  /*e9f0*/  IMAD.MOV.U32 R79, RZ, RZ, R64 ;  /* 0x000000ffff4f7224 */ /* 0x000fe200078e0040 */
[----:B------:R-:W-:Y:S01]  /*ea00*/  MOV R64, R106 ;  /* 0x0000006a00407202 */ /* 0x000fe20000000f00 */
[----:B------:R-:W-:-:S05]  /*ea10*/  IMAD.MOV.U32 R65, RZ, RZ, R105 ;  /* 0x000000ffff417224 */ /* 0x000fca00078e0069 */
[----:B------:R-:W-:Y:S01]  /*ea20*/  HMMA.16816.F32.BF16 R180, R8, R50, R24 ;  /* 0x0000003208b4723c */ /* 0x000fe20000041818 */
[----:B------:R-:W2:Y:S07]  /*ea30*/  LDSM.16.MT88.4 R48, [R193+0x4800] ;  /* 0x00480000c130783b */ /* 0x000eae0000004200 */
[C---:B----4-:R-:W-:Y:S07]  /*ea40*/  HMMA.16816.F32.BF16 R28, R16.reuse, R60, RZ ;  /* 0x0000003c101c723c */ /* 0x050fee00000418ff */
[----:B------:R-:W-:Y:S01]  /*ea50*/  MOV R60, R95 ;  /* 0x0000005f003c7202 */ /* 0x000fe20000000f00 */
[----:B------:R-:W-:Y:S01]  /*ea60*/  HMMA.16816.F32.BF16 R24, R16, R62, RZ ;  /* 0x0000003e1018723c */ /* 0x000fe200000418ff */
[----:B------:R-:W-:-:S06]  /*ea70*/  IMAD.MOV.U32 R61, RZ, RZ, R94 ;  /* 0x000000ffff3d7224 */ /* 0x000fcc00078e005e */
[----:B------:R-:W-:Y:S01]  /*ea80*/  MOV R62, R93 ;  /* 0x0000005d003e7202 */ /* 0x000fe20000000f00 */
[----:B------:R-:W-:Y:S01]  /*ea90*/  HMMA.16816.F32.BF16 R172, R8, R66, R56 ;  /* 0x0000004208ac723c */ /* 0x000fe20000041838 */
[----:B------:R-:W3:Y:S01]  /*eaa0*/  LDSM.16.MT88.4 R56, [R195+0x3800] ;  /* 0x00380000c338783b */ /* 0x000ee20000004200 */
[----:B------:R-:W-:-:S05]  /*eab0*/  IMAD.MOV.U32 R63, RZ, RZ, R92 ;  /* 0x000000ffff3f7224 */ /* 0x000fca00078e005c */
[----:B------:R-:W-:Y:S01]  /*eac0*/  MOV R66, R104 ;  /* 0x0000006800427202 */ /* 0x000fe20000000f00 */
[----:B------:R-:W-:Y:S01]  /*ead0*/  HMMA.16816.F32.BF16 R184, R8, R52, R36 ;  /* 0x0000003408b8723c */ /* 0x000fe20000041824 */
[----:B------:R-:W4:Y:S01]  /*eae0*/  LDSM.16.MT88.4 R52, [R194+0x4800] ;  /* 0x00480000c234783b */ /* 0x000f220000004200 */
[----:B------:R-:W-:-:S06]  /*eaf0*/  IMAD.MOV.U32 R67, RZ, RZ, R103 ;  /* 0x000000ffff437224 */ /* 0x000fcc00078e0067 */
[----:B------:R-:W-:Y:S07]  /*eb00*/  HMMA.16816.F32.BF16 R176, R8, R80, R20 ;  /* 0x0000005008b0723c */ /* 0x000fee0000041814 */
[----:B------:R-:W-:Y:S01]  /*eb10*/  MOV R80, R102 ;  /* 0x0000006600507202 */ /* 0x000fe20000000f00 */
[----:B------:R-:W-:Y:S01]  /*eb20*/  HMMA.16816.F32.BF16 R20, R16, R84, RZ ;  /* 0x000000541014723c */ /* 0x000fe200000418ff */
[----:B------:R-:W-:-:S06]  /*eb30*/  IMAD.MOV.U32 R81, RZ, RZ, R101 ;  /* 0x000000ffff517224 */ /* 0x000fcc00078e0065 */
[----:B------:R-:W-:Y:S01]  /*eb40*/  MOV R84, R4 ;  /* 0x0000000400547202 */ /* 0x000fe20000000f00 */
[----:B------:R-:W-:Y:S01]  /*eb50*/  HMMA.16816.F32.BF16 R92, R8, R82, R32 ;  /* 0x00000052085c723c */ /* 0x000fe20000041820 */
[----:B------:R-:W5:Y:S01]  /*eb60*/  LDL R4, [R1+0x58] ;  /* 0x0000580001047983 */ /* 0x000f620000100800 */
[----:B------:R-:W-:-:S05]  /*eb70*/  IMAD.MOV.U32 R85, RZ, RZ, R3 ;  /* 0x000000ffff557224 */ /* 0x000fca00078e0003 */
[----:B------:R-:W-:Y:S01]  /*eb80*/  MOV R82, R100 ;  /* 0x0000006400527202 */ /* 0x000fe20000000f00 */
[C---:B-1----:R-:W-:Y:S01]  /*eb90*/  HMMA.16816.F32.BF16 R104, R8.reuse, R44, R28 ;  /* 0x0000002c0868723c */ /* 0x042fe2000004181c */
[----:B------:R-:W-:Y:S02]  /*eba0*/  IMAD.MOV.U32 R83, RZ, RZ, R14 ;  /* 0x000000ffff537224 */ /* 0x000fe400078e000e */
[----:B------:R-:W5:Y:S05]  /*ebb0*/  LDL R14, [R1+0x64] ;  /* 0x00006400010e7983 */ /* 0x000f6a0000100800 */
[C---:B------:R-:W-:Y:S01]  /*ebc0*/  HMMA.16816.F32.BF16 R100, R8.reuse, R46, R24 ;  /* 0x0000002e0864723c */ /* 0x040fe20000041818 */
[----:B------:R-:W1:Y:S07]  /*ebd0*/  LDSM.16.MT88.4 R44, [R193+0x5000] ;  /* 0x00500000c12c783b */ /* 0x000e6e0000004200 */
[----:B------:R-:W-:Y:S01]  /*ebe0*/  HMMA.16816.F32.BF16 R68, R8, R70, R40 ;  /* 0x000000460844723c */ /* 0x000fe20000041828 */
[----:B------:R-:W1:Y:S07]  /*ebf0*/  LDSM.16.MT88.4 R40, [R194+0x5000] ;  /* 0x00500000c228783b */ /* 0x000e6e0000004200 */
[C---:B--2---:R-:W-:Y:S08]  /*ec00*/  HMMA.16816.F32.BF16 R32, R16.reuse, R48, RZ ;  /* 0x000000301020723c */ /* 0x044ff000000418ff */
[----:B------:R-:W-:Y:S01]  /*ec10*/  HMMA.16816.F32.BF16 R28, R16, R50, RZ ;  /* 0x00000032101c723c */ /* 0x000fe200000418ff */
[----:B------:R-:W2:Y:S07]  /*ec20*/  LDSM.16.MT88.4 R48, [R196+0x4800] ;  /* 0x00480000c430783b */ /* 0x000eae0000004200 */
[----:B---3--:R-:W-:Y:S08]  /*ec30*/  HMMA.16816.F32.BF16 R112, R8, R56, R20 ;  /* 0x000000380870723c */ /* 0x008ff00000041814 */
[C---:B----4-:R-:W-:Y:S08]  /*ec40*/  HMMA.16816.F32.BF16 R24, R16.reuse, R52, RZ ;  /* 0x000000341018723c */ /* 0x050ff000000418ff */
[C---:B------:R-:W-:Y:S08]  /*ec50*/  HMMA.16816.F32.BF16 R20, R16.reuse, R54, RZ ;  /* 0x000000361014723c */ /* 0x040ff000000418ff */
[----:B------:R-:W-:Y:S07]  /*ec60*/  HMMA.16816.F32.BF16 R36, R16, R86, RZ ;  /* 0x000000561024723c */ /* 0x000fee00000418ff */
[----:B------:R-:W-:Y:S01]  /*ec70*/  IMAD.MOV.U32 R87, RZ, RZ, R0 ;  /* 0x000000ffff577224 */ /* 0x000fe200078e0000 */
[----:B-1----:R-:W-:Y:S01]  /*ec80*/  HMMA.16816.F32.BF16 R120, R8, R44, R32 ;  /* 0x0000002c0878723c */ /* 0x002fe20000041820 */
[----:B------:R-:W1:Y:S01]  /*ec90*/  LDSM.16.MT88.4 R32, [R196+0x5000] ;  /* 0x00500000c420783b */ /* 0x000e620000004200 */
[----:B------:R-:W-:-:S03]  /*eca0*/  MOV R86, R2 ;  /* 0x0000000200567202 */ /* 0x000fc60000000f00 */
[----:B------:R-:W3:Y:S03]  /*ecb0*/  LDL R0, [R1+0x4] ;  /* 0x0000040001007983 */ /* 0x000ee60000100800 */
[C---:B------:R-:W-:Y:S01]  /*ecc0*/  HMMA.16816.F32.BF16 R132, R8.reuse, R40, R24 ;  /* 0x000000280884723c */ /* 0x040fe20000041818 */
[----:B------:R-:W-:Y:S07]  /*ecd0*/  LDSM.16.MT88.4 R24, [R195+0x4800] ;  /* 0x00480000c318783b */ /* 0x000fee0000004200 */
[C---:B------:R-:W-:Y:S01]  /*ece0*/  HMMA.16816.F32.BF16 R128, R8.reuse, R42, R20 ;  /* 0x0000002a0880723c */ /* 0x040fe20000041814 */
[----:B------:R-:W4:Y:S07]  /*ecf0*/  LDSM.16.MT88.4 R40, [R195+0x1000] ;  /* 0x00100000c328783b */ /* 0x000f2e0000004200 */
[----:B------:R-:W-:Y:S01]  /*ed00*/  HMMA.16816.F32.BF16 R108, R8, R58, R36 ;  /* 0x0000003a086c723c */ /* 0x000fe20000041824 */
[----:B------:R-:W4:Y:S07]  /*ed10*/  LDSM.16.MT88.4 R56, [R194+0x2800] ;  /* 0x00280000c238783b */ /* 0x000f2e0000004200 */
[C---:B--2---:R-:W-:Y:S08]  /*ed20*/  HMMA.16816.F32.BF16 R20, R16.reuse, R48, RZ ;  /* 0x000000301014723c */ /* 0x044ff000000418ff */
[----:B------:R-:W-:Y:S01]  /*ed30*/  HMMA.16816.F32.BF16 R36, R16, R50, RZ ;  /* 0x000000321024723c */ /* 0x000fe200000418ff */
[----:B------:R-:W-:Y:S07]  /*ed40*/  LDSM.16.MT88.4 R48, [R193+0x2800] ;  /* 0x00280000c130783b */ /* 0x000fee0000004200 */
[----:B------:R-:W-:Y:S08]  /*ed50*/  HMMA.16816.F32.BF16 R152, R136, R148, R152 ;  /* 0x000000948898723c */ /* 0x000ff00000041898 */
[C---:B-1----:R-:W-:Y:S01]  /*ed60*/  HMMA.16816.F32.BF16 R124, R8.reuse, R32, R20 ;  /* 0x00000020087c723c */ /* 0x042fe20000041814 */
[----:B------:R-:W-:Y:S07]  /*ed70*/  LDSM.16.MT88.4 R20, [R195+0x5000] ;  /* 0x00500000c314783b */ /* 0x000fee0000004200 */
[----:B------:R-:W-:Y:S08]  /*ed80*/  HMMA.16816.F32.BF16 R32, R8, R34, R36 ;  /* 0x000000220820723c */ /* 0x000ff00000041824 */
[C---:B----4-:R-:W-:Y:S08]  /*ed90*/  HMMA.16816.F32.BF16 R36, R136.reuse, R40, R60 ;  /* 0x000000288824723c */ /* 0x050ff0000004183c */
[C---:B------:R-:W-:Y:S01]  /*eda0*/  HMMA.16816.F32.BF16 R40, R136.reuse, R42, R64 ;  /* 0x0000002a8828723c */ /* 0x040fe20000041840 */
[----:B------:R-:W1:Y:S07]  /*edb0*/  LDSM.16.MT88.4 R64, [R196+0x2800] ;  /* 0x00280000c440783b */ /* 0x000e6e0000004200 */
[C---:B------:R-:W-:Y:S01]  /*edc0*/  HMMA.16816.F32.BF16 R148, R136.reuse, R150, R80 ;  /* 0x000000968894723c */ /* 0x040fe20000041850 */
[----:B------:R-:W2:Y:S07]  /*edd0*/  LDSM.16.MT88.4 R80, [R193+0x4000] ;  /* 0x00400000c150783b */ /* 0x000eae0000004200 */
[C---:B------:R-:W-:Y:S08]  /*ede0*/  HMMA.16816.F32.BF16 R52, R136.reuse, R56, R76 ;  /* 0x000000388834723c */ /* 0x040ff0000004184c */
[C---:B------:R-:W-:Y:S08]  /*edf0*/  HMMA.16816.F32.BF16 R160, R136.reuse, R156, R160 ;  /* 0x0000009c88a0723c */ /* 0x040ff000000418a0 */
[----:B------:R-:W-:Y:S08]  /*ee00*/  HMMA.16816.F32.BF16 R156, R136, R158, R84 ;  /* 0x0000009e889c723c */ /* 0x000ff00000041854 */
[----:B------:R-:W-:Y:S08]  /*ee10*/  HMMA.16816.F32.BF16 R116, R8, R46, R28 ;  /* 0x0000002e0874723c */ /* 0x000ff0000004181c */
[C---:B-1----:R-:W-:Y:S01]  /*ee20*/  HMMA.16816.F32.BF16 R60, R136.reuse, R64, R72 ;  /* 0x00000040883c723c */ /* 0x042fe20000041848 */
[----:B------:R-:W1:Y:S07]  /*ee30*/  LDSM.16.MT88.4 R72, [R195+0x2800] ;  /* 0x00280000c348783b */ /* 0x000e6e0000004200 */
[C---:B------:R-:W-:Y:S08]  /*ee40*/  HMMA.16816.F32.BF16 R64, R136.reuse, R66, R68 ;  /* 0x000000428840723c */ /* 0x040ff00000041844 */
[----:B--2---:R-:W-:Y:S01]  /*ee50*/  HMMA.16816.F32.BF16 R76, R136, R80, R88 ;  /* 0x00000050884c723c */ /* 0x004fe20000041858 */
[----:B------:R-:W2:Y:S07]  /*ee60*/  LDSM.16.MT88.4 R88, [R194+0x4000] ;  /* 0x00400000c258783b */ /* 0x000eae0000004200 */
[C---:B------:R-:W-:Y:S08]  /*ee70*/  HMMA.16816.F32.BF16 R28, R16.reuse, R24, RZ ;  /* 0x00000018101c723c */ /* 0x040ff000000418ff */
[----:B------:R-:W-:Y:S08]  /*ee80*/  HMMA.16816.F32.BF16 R16, R16, R26, RZ ;  /* 0x0000001a1010723c */ /* 0x000ff000000418ff */
[C---:B------:R-:W-:Y:S08]  /*ee90*/  HMMA.16816.F32.BF16 R44, R136.reuse, R48, R216 ;  /* 0x00000030882c723c */ /* 0x040ff000000418d8 */
[C---:B-1----:R-:W-:Y:S08]  /*eea0*/  HMMA.16816.F32.BF16 R68, R136.reuse, R72, R184 ;  /* 0x000000488844723c */ /* 0x042ff000000418b8 */
[C---:B------:R-:W-:Y:S01]  /*eeb0*/  HMMA.16816.F32.BF16 R72, R136.reuse, R74, R96 ;  /* 0x0000004a8848723c */ /* 0x040fe20000041860 */
[----:B------:R-:W1:Y:S07]  /*eec0*/  LDSM.16.MT88.4 R96, [R196+0x4000] ;  /* 0x00400000c460783b */ /* 0x000e6e0000004200 */
[C---:B--2---:R-:W-:Y:S08]  /*eed0*/  HMMA.16816.F32.BF16 R84, R136.reuse, R88, R176 ;  /* 0x000000588854723c */ /* 0x044ff000000418b0 */
[----:B------:R-:W-:Y:S08]  /*eee0*/  HMMA.16816.F32.BF16 R88, R136, R90, R92 ;  /* 0x0000005a8858723c */ /* 0x000ff0000004185c */
[C---:B------:R-:W-:Y:S08]  /*eef0*/  HMMA.16816.F32.BF16 R28, R8.reuse, R20, R28 ;  /* 0x00000014081c723c */ /* 0x040ff0000004181c */
[----:B------:R-:W-:Y:S01]  /*ef00*/  HMMA.16816.F32.BF16 R16, R8, R22, R16 ;  /* 0x000000160810723c */ /* 0x000fe20000041810 */
[----:B------:R-:W-:Y:S01]  /*ef10*/  LDSM.16.MT88.4 R8, [R195+0x5800] ;  /* 0x00580000c308783b */ /* 0x000fe20000004200 */
[----:B------:R-:W-:-:S02]  /*ef20*/  LOP3.LUT R213, R213, 0xffffefff, RZ, 0xc0, !PT ;  /* 0xffffefffd5d57812 */ /* 0x000fc400078ec0ff */
[----:B------:R-:W-:-:S04]  /*ef30*/  IADD3 R225, R225, -0x2, RZ ;  /* 0xfffffffee1e17810 */ /* 0x000fc80007ffe0ff */
[C---:B------:R-:W-:Y:S08]  /*ef40*/  HMMA.16816.F32.BF16 R48, R136.reuse, R50, R188 ;  /* 0x000000328830723c */ /* 0x040ff000000418bc */
[C---:B-1----:R-:W-:Y:S01]  /*ef50*/  HMMA.16816.F32.BF16 R92, R136.reuse, R96, R104 ;  /* 0x00000060885c723c */ /* 0x042fe20000041868 */
[----:B------:R-:W1:Y:S07]  /*ef60*/  LDSM.16.MT88.4 R104, [R195+0x4000] ;  /* 0x00400000c368783b */ /* 0x000e6e0000004200 */
[C---:B------:R-:W-:Y:S08]  /*ef70*/  HMMA.16816.F32.BF16 R96, R136.reuse, R98, R100 ;  /* 0x000000628860723c */ /* 0x040ff00000041864 */
[C---:B------:R-:W-:Y:S08]  /*ef80*/  HMMA.16816.F32.BF16 R56, R136.reuse, R58, R172 ;  /* 0x0000003a8838723c */ /* 0x040ff000000418ac */
[C---:B-1----:R-:W-:Y:S01]  /*ef90*/  HMMA.16816.F32.BF16 R100, R136.reuse, R104, R112 ;  /* 0x000000688864723c */ /* 0x042fe20000041870 */
[----:B------:R-:W1:Y:S07]  /*efa0*/  LDSM.16.MT88.4 R112, [R193+0x5800] ;  /* 0x00580000c170783b */ /* 0x000e6e0000004200 */
[C---:B------:R-:W-:Y:S08]  /*efb0*/  HMMA.16816.F32.BF16 R104, R136.reuse, R106, R108 ;  /* 0x0000006a8868723c */ /* 0x040ff0000004186c */
[C---:B-1----:R-:W-:Y:S01]  /*efc0*/  HMMA.16816.F32.BF16 R108, R136.reuse, R112, R120 ;  /* 0x00000070886c723c */ /* 0x042fe20000041878 */
[----:B------:R-:W1:Y:S07]  /*efd0*/  LDSM.16.MT88.4 R120, [R194+0x5800] ;  /* 0x00580000c278783b */ /* 0x000e6e0000004200 */
[----:B------:R-:W-:Y:S01]  /*efe0*/  HMMA.16816.F32.BF16 R112, R136, R114, R116 ;  /* 0x000000728870723c */ /* 0x000fe20000041874 */
[----:B------:R-:W-:-:S04]  /*eff0*/  MOV R218, 0x1 ;  /* 0x0000000100da7802 */ /* 0x000fc80000000f00 */
[----:B------:R-:W-:-:S03]  /*f000*/  ISETP.NE.AND P0, PT, R218, c[0x0][0x2c4], PT ;  /* 0x0000b100da007a0c */ /* 0x000fc60003f05270 */
[C---:B-1----:R-:W-:Y:S08]  /*f010*/  HMMA.16816.F32.BF16 R116, R136.reuse, R120, R132 ;  /* 0x000000788874723c */ /* 0x042ff00000041884 */
[----:B------:R-:W-:Y:S01]  /*f020*/  HMMA.16816.F32.BF16 R120, R136, R122, R128 ;  /* 0x0000007a8878723c */ /* 0x000fe20000041880 */
[----:B------:R-:W1:Y:S01]  /*f030*/  LDSM.16.MT88.4 R128, [R196+0x5800] ;  /* 0x00580000c480783b */ /* 0x000e620000004200 */
[----:B---3--:R-:W-:Y:S01]  /*f040*/  IMAD.SHL.U32 R0, R0, 0x80, RZ ;  /* 0x0000008000007824 */ /* 0x008fe200078e00ff */
[----:B------:R-:W-:-:S03]  /*f050*/  ISETP.LE.AND P1, PT, R218, c[0x0][0x32c], PT ;  /* 0x0000cb00da007a0c */ /* 0x000fc60003f23270 */
[----:B------:R-:W-:Y:S01]  /*f060*/  @P0 IMAD.HI.U32 R3, R0, c[0x0][0x2c8], RZ ;  /* 0x0000b20000030a27 */ /* 0x000fe200078e00ff */
[----:B------:R-:W-:-:S04]  /*f070*/  MOV R2, R0 ;  /* 0x0000000000027202 */ /* 0x000fc80000000f00 */
[----:B------:R-:W-:Y:S01]  /*f080*/  @P0 SHF.R.U32.HI R2, RZ, c[0x0][0x2cc], R3 ;  /* 0x0000b300ff020a19 */ /* 0x000fe20000011603 */
[----:B------:R-:W-:Y:S03]  /*f090*/  HMMA.16816.F32.BF16 R80, R136, R82, R180 ;  /* 0x000000528850723c */ /* 0x000fe600000418b4 */
[----:B-----5:R-:W-:-:S05]  /*f0a0*/  IADD3 R2, -R4, R14, R2 ;  /* 0x0000000e04027210 */ /* 0x020fca0007ffe102 */
[----:B------:R-:W-:Y:S01]  /*f0b0*/  HMMA.16816.F32.BF16 R132, R136, R8, R28 ;  /* 0x000000088884723c */ /* 0x000fe2000004181c */
[----:B------:R-:W-:Y:S02]  /*f0c0*/  IADD3 R4, R2, c[0x0][0x328], RZ ;  /* 0x0000ca0002047a10 */ /* 0x000fe40007ffe0ff */
[----:B------:R-:W-:-:S05]  /*f0d0*/  @P1 LOP3.LUT R213, R213, 0x1000, RZ, 0xfc, !PT ;  /* 0x00001000d5d51812 */ /* 0x000fca00078efcff */
[C---:B-1----:R-:W-:Y:S08]  /*f0e0*/  HMMA.16816.F32.BF16 R124, R136.reuse, R128, R124 ;  /* 0x00000080887c723c */ /* 0x042ff0000004187c */
[C---:B------:R-:W-:Y:S08]  /*f0f0*/  HMMA.16816.F32.BF16 R128, R136.reuse, R130, R32 ;  /* 0x000000828880723c */ /* 0x040ff00000041820 */
[----:B------:R-:W-:Y:S01]  /*f100*/  HMMA.16816.F32.BF16 R136, R136, R10, R16 ;  /* 0x0000000a8888723c */ /* 0x000fe20000041810 */
[----:B------:R-:W-:Y:S07]  /*f110*/  @!P1 BRA `(.L_x_2380) ;  /* 0x0000011000009947 */ /* 0x000fee0003800000 */
[C---:B------:R-:W-:Y:S01]  /*f120*/  ISETP.GT.AND P0, PT, R2.reuse, RZ, PT ;  /* 0x000000ff0200720c */ /* 0x040fe20003f04270 */
[----:B------:R-:W-:Y:S01]  /*f130*/  BSSY B0, `(.L_x_2381) ;  /* 0x000000c000007945 */ /* 0x000fe20003800000 */
[----:B------:R-:W-:-:S11]  /*f140*/  IADD3 R3, R2, -0x1, RZ ;  /* 0xffffffff02037810 */ /* 0x000fd60007ffe0ff */
[----:B------:R-:W-:Y:S05]  /*f150*/  @P0 BRA `(.L_x_2382) ;  /* 0x0000006000000947 */ /* 0x000fea0003800000 */
[----:B------:R-:W-:Y:S01]  /*f160*/  ISETP.NE.AND P0, PT, R218, c[0x0][0x32c], PT ;  /* 0x0000cb00da007a0c */ /* 0x000fe20003f05270 */
[----:B------:R-:W-:-:S12]  /*f170*/  IMAD.MOV R2, RZ, RZ, -R2 ;  /* 0x000000ffff027224 */ /* 0x000fd800078e0a02 */
[----:B------:R-:W-:-:S05]  /*f180*/  @P0 IMAD.HI.U32 R3, R2, c[0x0][0x330], RZ ;  /* 0x0000cc0002030a27 */ /* 0x000fca00078e00ff */
[----:B------:R-:W-:-:S04]  /*f190*/  @P0 SHF.R.U32.HI R2, RZ, c[0x0][0x334], R3 ;  /* 0x0000cd00ff020a19 */ /* 0x000fc80000011603 */
[----:B------:R-:W-:Y:S01]  /*f1a0*/  LOP3.LUT R3, RZ, R2, RZ, 0x33, !PT ;  /* 0x00000002ff037212 */ /* 0x000fe200078e33ff */
[----:B------:R-:W-:Y:S05]  /*f1b0*/  BRA `(.L_x_2383) ;  /* 0x0000003000007947 */ /* 0x000fea0003800000 */
.L_x_2382:
[----:B------:R-:W-:-:S13]  /*f1c0*/  ISETP.NE.AND P0, PT, R218, c[0x0][0x32c], PT ;  /* 0x0000cb00da007a0c */ /* 0x000fda0003f05270 */
[----:B------:R-:W-:-:S05]  /*f1d0*/  @P0 IMAD.HI.U32 R2, R3, c[0x0][0x330], RZ ;  /* 0x0000cc0003020a27 */ /* 0x000fca00078e00ff */
[----:B------:R-:W-:Y:S02]  /*f1e0*/  @P0 SHF.R.U32.HI R3, RZ, c[0x0][0x334], R2 ;  /* 0x0000cd00ff030a19 */ /* 0x000fe40000011602 */
.L_x_2383:
[----:B------:R-:W-:Y:S05]  /*f1f0*/  BSYNC B0 ;  /* 0x0000000000007941 */ /* 0x000fea0003800000 */
.L_x_2381:
[----:B------:R-:W-:-:S05]  /*f200*/  MOV R2, c[0x0][0x32c] ;  /* 0x0000cb0000027a02 */ /* 0x000fca0000000f00 */
[----:B------:R-:W-:-:S05]  /*f210*/  IMAD R3, R3, R2, c[0x0][0x32c] ;  /* 0x0000cb0003037624 */ /* 0x000fca00078e0202 */
[----:B------:R-:W-:-:S05]  /*f220*/  IMNMX R4, R4, R3, PT ;  /* 0x0000000304047217 */ /* 0x000fca0003800200 */
.L_x_2380:
[----:B------:R-:W-:-:S05]  /*f230*/  IMAD.HI R4, R4, 0x2aaaaaab, RZ ;  /* 0x2aaaaaab04047827 */ /* 0x000fca00078e02ff */
[----:B------:R-:W-:-:S04]  /*f240*/  SHF.R.U32.HI R2, RZ, 0x1f, R4 ;  /* 0x0000001fff027819 */ /* 0x000fc80000011604 */
[----:B------:R-:W-:-:S04]  /*f250*/  LEA.HI.SX32 R4, R4, R2, 0x1d ;  /* 0x0000000204047211 */ /* 0x000fc800078feaff */
[----:B------:R-:W-:-:S04]  /*f260*/  IMNMX R217, R247, R4, !PT ;  /* 0x00000004f7d97217 */ /* 0x000fc80007800200 */
[----:B------:R-:W-:-:S13]  /*f270*/  ISETP.GE.AND P0, PT, R225, R217, PT ;  /* 0x000000d9e100720c */ /* 0x000fda0003f06270 */
[----:B------:R-:W-:Y:S05]  /*f280*/  @!P0 BRA `(.L_x_2384) ;  /* 0x00003db000008947 */ /* 0x000fea0003800000 */
.L_x_2407:
        /* <DEDUP_REMOVED lines=9> */
[----:B------:R1:W1:Y:S04]  /*f320*/  LDSM.16.M88.4 R176, [R198] ;  /* 0x00000000c6b0783b */ /* 0x0002680000000200 */
[----:B------:R1:W1:Y:S04]  /*f330*/  LDSM.16.M88.4 R180, [R201] ;  /* 0x00000000c9b4783b */ /* 0x0002680000000200 */
[----:B------:R1:W1:Y:S04]  /*f340*/  LDSM.16.M88.4 R184, [R211] ;  /* 0x00000000d3b8783b */ /* 0x0002680000000200 */
[----:B------:R1:W1:Y:S01]  /*f350*/  LDSM.16.M88.4 R188, [R212] ;  /* 0x00000000d4bc783b */ /* 0x0002620000000200 */
[----:B------:R-:W-:-:S05]  /*f360*/  @P0 BRA `(.L_x_2386) ;  /* 0x000004c000000947 */ /* 0x000fca0003800000 */
[----:B------:R-:W-:Y:S01]  /*f370*/  IMAD.WIDE.U32 R2, R226, c[0x0][0x208], RZ ;  /* 0x00008200e2027a25 */ /* 0x000fe200078e00ff */
[----:B------:R-:W-:Y:S01]  /*f380*/  SHF.R.S32.HI R0, RZ, 0x1f, R226 ;  /* 0x0000001fff007819 */ /* 0x000fe200000114e2 */
[----:B------:R-:W5:Y:S04]  /*f390*/  LDL.64 R10, [R1+0x70] ;  /* 0x00007000010a7983 */ /* 0x000f680000100a00 */
[----:B------:R-:W-:Y:S04]  /*f3a0*/  IMAD R0, R0, c[0x0][0x208], RZ ;  /* 0x0000820000007a24 */ /* 0x000fe800078e02ff */
[----:B------:R-:W-:Y:S05]  /*f3b0*/  IMAD R0, R226, c[0x0][0x20c], R0 ;  /* 0x00008300e2007a24 */ /* 0x000fea00078e0200 */
[----:B------:R-:W-:Y:S02]  /*f3c0*/  IADD3 R3, R3, R0, RZ ;  /* 0x0000000003037210 */ /* 0x000fe40007ffe0ff */
[----:B------:R-:W-:Y:S03]  /*f3d0*/  SHF.R.S32.HI R0, RZ, 0x1f, R224 ;  /* 0x0000001fff007819 */ /* 0x000fe600000114e0 */
[----:B------:R-:W-:Y:S04]  /*f3e0*/  IMAD.WIDE.U32 R2, R224, c[0x0][0x218], R2 ;  /* 0x00008600e0027a25 */ /* 0x000fe800078e0002 */
[----:B------:R-:W-:Y:S04]  /*f3f0*/  IMAD R8, R0, c[0x0][0x218], RZ ;  /* 0x0000860000087a24 */ /* 0x000fe800078e02ff */
[----:B------:R-:W-:Y:S01]  /*f400*/  IMAD R8, R224, c[0x0][0x21c], R8 ;  /* 0x00008700e0087a24 */ /* 0x000fe200078e0208 */
[----:B-----5:R-:W-:Y:S04]  /*f410*/  IADD3 R0, P0, R10, R2, RZ ;  /* 0x000000020a007210 */ /* 0x020fe80007f1e0ff */
[----:B------:R-:W-:Y:S02]  /*f420*/  IADD3.X R8, R252, R3, R8, P0, !PT ;  /* 0x00000003fc087210 */ /* 0x000fe400007fe408 */
[C---:B------:R-:W-:Y:S04]  /*f430*/  LEA R9, P0, R0.reuse, c[0x0][0x1f8], 0x1 ;  /* 0x00007e0000097a11 */ /* 0x040fe800078008ff */
[----:B------:R-:W-:Y:S01]  /*f440*/  LEA.HI.X R8, R0, c[0x0][0x1fc], R8, 0x1, P0 ;  /* 0x00007f0000087a11 */ /* 0x000fe200000f0c08 */
[----:B------:R-:W-:-:S06]  /*f450*/  BRA.DIV ~URZ, `(.L_x_2387) ;  /* 0x000118227f007947 */ /* 0x000fcc000b800000 */
[----:B------:R4:W3:Y:S02]  /*f460*/  SHFL.IDX PT, R4, R8, RZ, 0x181f ;  /* 0x00181fff08047589 */ /* 0x0008e400000e0000 */
.L_x_2531:
[----:B------:R-:W-:-:S05]  /*f470*/  BRA.DIV ~URZ, `(.L_x_2388) ;  /* 0x000118727f007947 */ /* 0x000fca000b800000 */
[----:B------:R4:W3:Y:S02]  /*f480*/  SHFL.IDX PT, R0, R9, RZ, 0x181f ;  /* 0x00181fff09007589 */ /* 0x0008e400000e0000 */
.L_x_2532:
[----:B------:R-:W-:Y:S01]  /*f490*/  SHF.R.S32.HI R2, RZ, 0x1f, R215 ;  /* 0x0000001fff027819 */ /* 0x000fe200000114d7 */
[C---:B------:R-:W-:Y:S01]  /*f4a0*/  IMAD.SHL.U32 R20, R215.reuse, 0x2, RZ ;  /* 0x00000002d7147824 */ /* 0x040fe200078e00ff */
[C---:B------:R-:W-:Y:S01]  /*f4b0*/  ISETP.GE.AND P3, PT, R215.reuse, c[0x0][0x1d4], PT ;  /* 0x00007500d7007a0c */ /* 0x040fe20003f66270 */
[----:B------:R-:W-:Y:S01]  /*f4c0*/  IMAD.SHL.U32 R11, R232, 0x2, RZ ;  /* 0x00000002e80b7824 */ /* 0x000fe200078e00ff */
[C---:B------:R-:W-:Y:S01]  /*f4d0*/  SHF.L.U64.HI R10, R215.reuse, 0x1, R2 ;  /* 0x00000001d70a7819 */ /* 0x040fe20000010202 */
[----:B------:R-:W-:Y:S01]  /*f4e0*/  IMAD.SHL.U32 R22, R230, 0x2, RZ ;  /* 0x00000002e6167824 */ /* 0x000fe200078e00ff */
[----:B---3--:R-:W-:Y:S02]  /*f4f0*/  IADD3 R2, P0, R0, R20, RZ ;  /* 0x0000001400027210 */ /* 0x008fe40007f1e0ff */
[----:B------:R-:W-:Y:S02]  /*f500*/  IADD3 R14, R215, 0x40, RZ ;  /* 0x00000040d70e7810 */ /* 0x000fe40007ffe0ff */
[----:B------:R-:W-:Y:S01]  /*f510*/  SHF.L.U64.HI R29, R232, 0x1, R244 ;  /* 0x00000001e81d7819 */ /* 0x000fe200000102f4 */
[----:B------:R-:W-:Y:S01]  /*f520*/  IMAD.X R3, R4, 0x1, R10, P0 ;  /* 0x0000000104037824 */ /* 0x000fe200000e060a */
[----:B------:R-:W-:Y:S01]  /*f530*/  ISETP.GE.AND P2, PT, R14, c[0x0][0x1d4], PT ;  /* 0x000075000e007a0c */ /* 0x000fe20003f46270 */
[----:B------:R-:W-:Y:S01]  /*f540*/  IMAD.SHL.U32 R14, R231, 0x2, RZ ;  /* 0x00000002e70e7824 */ /* 0x000fe200078e00ff */
[----:B------:R-:W-:Y:S02]  /*f550*/  IADD3 R21, R215, 0x80, RZ ;  /* 0x00000080d7157810 */ /* 0x000fe40007ffe0ff */
[----:B------:R-:W-:Y:S01]  /*f560*/  @!PT LDS RZ, [RZ] ;  /* 0x00000000fffff984 */ /* 0x000fe20000000800 */
[----:B------:R-:W-:Y:S01]  /*f570*/  @!PT LDS RZ, [RZ] ;  /* 0x00000000fffff984 */ /* 0x000fe20000000800 */
[----:B------:R-:W-:Y:S01]  /*f580*/  @!PT LDS RZ, [RZ] ;  /* 0x00000000fffff984 */ /* 0x000fe20000000800 */
[----:B------:R3:W-:Y:S01]  /*f590*/  LDGSTS.E.BYPASS.LTC128B.128 [R214+0x4080], [R2.64], !P3 ;  /* 0x0408000002d67fae */ /* 0x0007e2000d901d4a */
[----:B------:R-:W-:Y:S02]  /*f5a0*/  SHF.L.U64.HI R23, R231, 0x1, R243 ;  /* 0x00000001e7177819 */ /* 0x000fe400000102f3 */
[----:B------:R-:W-:Y:S02]  /*f5b0*/  SHF.L.U64.HI R28, R230, 0x1, R242 ;  /* 0x00000001e61c7819 */ /* 0x000fe400000102f2 */
[----:B------:R-:W-:Y:S02]  /*f5c0*/  LOP3.LUT P1, RZ, R213, 0x800, RZ, 0xc0, !PT ;  /* 0x00000800d5ff7812 */ /* 0x000fe4000782c0ff */
[----:B---3--:R-:W-:Y:S05]  /*f5d0*/  IADD3 R2, P0, R0, R11, RZ ;  /* 0x0000000b00027210 */ /* 0x008fea0007f1e0ff */
[----:B------:R-:W-:Y:S05]  /*f5e0*/  IMAD.X R3, R4, 0x1, R29, P0 ;  /* 0x0000000104037824 */ /* 0x000fea00000e061d */
[----:B------:R3:W-:Y:S01]  /*f5f0*/  LDGSTS.E.BYPASS.LTC128B.128 [R214+0x5880], [R2.64], !P2 ;  /* 0x0588000002d67fae */ /* 0x0007e2000d101d4a */
[----:B------:R-:W-:Y:S02]  /*f600*/  ISETP.GE.AND P2, PT, R21, c[0x0][0x1d4], PT ;  /* 0x0000750015007a0c */ /* 0x000fe40003f46270 */
[----:B------:R-:W-:Y:S02]  /*f610*/  IADD3 R21, R215, 0xc0, RZ ;  /* 0x000000c0d7157810 */ /* 0x000fe40007ffe0ff */
[----:B---3--:R-:W-:Y:S05]  /*f620*/  IADD3 R2, P0, R0, R14, RZ ;  /* 0x0000000e00027210 */ /* 0x008fea0007f1e0ff */
[----:B------:R-:W-:Y:S05]  /*f630*/  IMAD.X R3, R4, 0x1, R23, P0 ;  /* 0x0000000104037824 */ /* 0x000fea00000e0617 */
[----:B------:R3:W-:Y:S01]  /*f640*/  LDGSTS.E.BYPASS.LTC128B.128 [R214+0x7080], [R2.64], !P2 ;  /* 0x0708000002d67fae */ /* 0x0007e2000d101d4a */
[----:B------:R-:W-:Y:S02]  /*f650*/  ISETP.GE.AND P2, PT, R21, c[0x0][0x1d4], PT ;  /* 0x0000750015007a0c */ /* 0x000fe40003f46270 */
[----:B---3--:R-:W-:Y:S05]  /*f660*/  IADD3 R2, P0, R0, R22, RZ ;  /* 0x0000001600027210 */ /* 0x008fea0007f1e0ff */
[----:B------:R-:W-:Y:S06]  /*f670*/  IMAD.X R3, R4, 0x1, R28, P0 ;  /* 0x0000000104037824 */ /* 0x000fec00000e061c */
[----:B------:R3:W-:Y:S01]  /*f680*/  LDGSTS.E.BYPASS.LTC128B.128 [R214+0x8880], [R2.64], !P2 ;  /* 0x0888000002d67fae */ /* 0x0007e2000d101d4a */
[----:B------:R-:W-:-:S05]  /*f690*/  @P1 BRA `(.L_x_2386) ;  /* 0x0000019000001947 */ /* 0x000fca0003800000 */
[----:B------:R-:W-:-:S05]  /*f6a0*/  BRA.DIV ~URZ, `(.L_x_2389) ;  /* 0x000116b27f007947 */ /* 0x000fca000b800000 */
[----:B------:R3:W4:Y:S04]  /*f6b0*/  SHFL.IDX PT, R4, R8, 0x1, 0x181f ;  /* 0x00381f0008047f89 */ /* 0x00072800000e0000 */
[----:B------:R3:W2:Y:S02]  /*f6c0*/  SHFL.IDX PT, R0, R9, 0x1, 0x181f ;  /* 0x00381f0009007f89 */ /* 0x0006a400000e0000 */
.L_x_2533:
[----:B--2---:R-:W-:Y:S02]  /*f6d0*/  IADD3 R20, P0, R0, R20, RZ ;  /* 0x0000001400147210 */ /* 0x004fe40007f1e0ff */
[C---:B------:R-:W-:Y:S02]  /*f6e0*/  IADD3 R216, R215.reuse, 0x40, RZ ;  /* 0x00000040d7d87810 */ /* 0x040fe40007ffe0ff */
[C---:B------:R-:W-:Y:S01]  /*f6f0*/  ISETP.GE.AND P4, PT, R215.reuse, c[0x0][0x1d4], PT ;  /* 0x00007500d7007a0c */ /* 0x040fe20003f86270 */
[----:B----4-:R-:W-:Y:S01]  /*f700*/  IMAD.X R21, R4, 0x1, R10, P0 ;  /* 0x0000000104157824 */ /* 0x010fe200000e060a */
[----:B------:R-:W-:Y:S02]  /*f710*/  ISETP.GE.AND P3, PT, R216, c[0x0][0x1d4], PT ;  /* 0x00007500d8007a0c */ /* 0x000fe40003f66270 */
[----:B------:R-:W-:Y:S02]  /*f720*/  IADD3 R31, R215, 0x80, RZ ;  /* 0x00000080d71f7810 */ /* 0x000fe40007ffe0ff */
[----:B------:R-:W-:Y:S02]  /*f730*/  IADD3 R10, P0, R0, R11, RZ ;  /* 0x0000000b000a7210 */ /* 0x000fe40007f1e0ff */
[----:B------:R-:W-:Y:S02]  /*f740*/  ISETP.GE.AND P2, PT, R31, c[0x0][0x1d4], PT ;  /* 0x000075001f007a0c */ /* 0x000fe40003f46270 */
[----:B------:R-:W-:Y:S01]  /*f750*/  IADD3 R30, R215, 0xc0, RZ ;  /* 0x000000c0d71e7810 */ /* 0x000fe20007ffe0ff */
[----:B------:R-:W-:Y:S01]  /*f760*/  IMAD.X R11, R4, 0x1, R29, P0 ;  /* 0x00000001040b7824 */ /* 0x000fe200000e061d */
[----:B---3--:R-:W-:Y:S01]  /*f770*/  IADD3 R8, P0, R0, R14, RZ ;  /* 0x0000000e00087210 */ /* 0x008fe20007f1e0ff */
[----:B------:R-:W-:Y:S01]  /*f780*/  @!PT LDS RZ, [RZ] ;  /* 0x00000000fffff984 */ /* 0x000fe20000000800 */
[----:B------:R-:W-:Y:S01]  /*f790*/  @!PT LDS RZ, [RZ] ;  /* 0x00000000fffff984 */ /* 0x000fe20000000800 */
[----:B------:R-:W-:Y:S01]  /*f7a0*/  @!PT LDS RZ, [RZ] ;  /* 0x00000000fffff984 */ /* 0x000fe20000000800 */
[----:B------:R2:W-:Y:S01]  /*f7b0*/  LDGSTS.E.BYPASS.LTC128B.128 [R214+0x5080], [R20.64], !P4 ;  /* 0x0508000014d67fae */ /* 0x0005e2000e101d4a */
[----:B------:R-:W-:Y:S03]  /*f7c0*/  ISETP.GE.AND P1, PT, R30, c[0x0][0x1d4], PT ;  /* 0x000075001e007a0c */ /* 0x000fe60003f26270 */
[----:B------:R2:W-:Y:S01]  /*f7d0*/  LDGSTS.E.BYPASS.LTC128B.128 [R214+0x6880], [R10.64], !P3 ;  /* 0x068800000ad67fae */ /* 0x0005e2000d901d4a */
[----:B------:R-:W-:Y:S01]  /*f7e0*/  IMAD.X R9, R4, 0x1, R23, P0 ;  /* 0x0000000104097824 */ /* 0x000fe200000e0617 */
[----:B------:R-:W-:Y:S04]  /*f7f0*/  IADD3 R2, P0, R0, R22, RZ ;  /* 0x0000001600027210 */ /* 0x000fe80007f1e0ff */
[----:B------:R2:W-:Y:S01]  /*f800*/  LDGSTS.E.BYPASS.LTC128B.128 [R214+0x8080], [R8.64], !P2 ;  /* 0x0808000008d67fae */ /* 0x0005e2000d101d4a */
[----:B------:R-:W-:Y:S05]  /*f810*/  IMAD.X R3, R4, 0x1, R28, P0 ;  /* 0x0000000104037824 */ /* 0x000fea00000e061c */
[----:B------:R2:W-:Y:S03]  /*f820*/  LDGSTS.E.BYPASS.LTC128B.128 [R214+0x9880], [R2.64], !P1 ;  /* 0x0988000002d67fae */ /* 0x0005e6000c901d4a */
.L_x_2386:
[----:B------:R-:W-:Y:S05]  /*f830*/  BSYNC B0 ;  /* 0x0000000000007941 */ /* 0x000fea0003800000 */
.L_x_2385:
[----:B------:R-:W0:Y:S01]  /*f840*/  LDGDEPBAR ;  /* 0x00000000000079af */ /* 0x000e220000000000 */
[----:B------:R-:W-:Y:S01]  /*f850*/  WARPSYNC 0xffffffff ;  /* 0xffffffff00007948 */ /* 0x000fe20003800000 */
[C---:B--234-:R-:W-:Y:S01]  /*f860*/  HMMA.16816.F32.BF16 R8, R32.reuse, R16, RZ ;  /* 0x000000102008723c */ /* 0x05cfe200000418ff */
[----:B------:R-:W-:Y:S02]  /*f870*/  BSSY B0, `(.L_x_2390) ;  /* 0x0000129000007945 */ /* 0x000fe40003800000 */
[----:B------:R-:W-:Y:S05]  /*f880*/  ISETP.GT.AND P0, PT, R225, R247, PT ;  /* 0x000000f7e100720c */ /* 0x000fea0003f04270 */
[C---:B------:R-:W-:Y:S08]  /*f890*/  HMMA.16816.F32.BF16 R16, R32.reuse, R18, RZ ;  /* 0x000000122010723c */ /* 0x040ff000000418ff */
[C---:B------:R-:W-:Y:S08]  /*f8a0*/  HMMA.16816.F32.BF16 R20, R32.reuse, R24, RZ ;  /* 0x000000182014723c */ /* 0x040ff000000418ff */
[C---:B------:R-:W-:Y:S08]  /*f8b0*/  HMMA.16816.F32.BF16 R24, R32.reuse, R26, RZ ;  /* 0x0000001a2018723c */ /* 0x040ff000000418ff */
[C---:B-1----:R-:W-:Y:S08]  /*f8c0*/  HMMA.16816.F32.BF16 R28, R32.reuse, R172, RZ ;  /* 0x000000ac201c723c */ /* 0x042ff000000418ff */
        /* <DEDUP_REMOVED lines=33> */
[----:B------:R-:W-:Y:S07]  /*fae0*/  LDSM.16.M88.4 R180, [R204] ;  /* 0x00000000ccb4783b */ /* 0x000fee0000000200 */
[C---:B--2---:R-:W-:Y:S08]  /*faf0*/  HMMA.16816.F32.BF16 R20, R172.reuse, R176, R20 ;  /* 0x000000b0ac14723c */ /* 0x044ff00000041814 */
[C---:B------:R-:W-:Y:S01]  /*fb00*/  HMMA.16816.F32.BF16 R24, R172.reuse, R178, R24 ;  /* 0x000000b2ac18723c */ /* 0x040fe20000041818 */
[----:B------:R-:W1:Y:S07]  /*fb10*/  LDSM.16.M88.4 R176, [R198+0x4000] ;  /* 0x00400000c6b0783b */ /* 0x000e6e0000000200 */
[C---:B---3--:R-:W-:Y:S08]  /*fb20*/  HMMA.16816.F32.BF16 R28, R172.reuse, R184, R28 ;  /* 0x000000b8ac1c723c */ /* 0x048ff0000004181c */
[----:B------:R-:W-:Y:S01]  /*fb30*/  HMMA.16816.F32.BF16 R32, R172, R186, R32 ;  /* 0x000000baac20723c */ /* 0x000fe20000041820 */
[----:B------:R-:W2:Y:S07]  /*fb40*/  LDSM.16.M88.4 R172, [R202] ;  /* 0x00000000caac783b */ /* 0x000eae0000000200 */
[----:B------:R-:W3:Y:S01]  /*fb50*/  LDSM.16.M88.4 R184, [R203] ;  /* 0x00000000cbb8783b */ /* 0x000ee20000000200 */
        /* <DEDUP_REMOVED lines=118> */
[----:B------:R5:W1:Y:S01]  /*102c0*/  MUFU.TANH R179, R16 ;  /* 0x0000001000b37308 */ /* 0x000a620000002400 */
[----:B------:R-:W-:Y:S09]  /*102d0*/  FMUL.FTZ R27, R27, c[0x0][0x320] ;  /* 0x0000c8001b1b7a20 */ /* 0x000ff20000410000 */
[----:B------:R1:W1:Y:S01]  /*102e0*/  MUFU.TANH R176, R17 ;  /* 0x0000001100b07308 */ /* 0x0002620000002400 */
[----:B----4-:R-:W4:Y:S01]  /*102f0*/  LDSM.16.M88.4 R8, [R15+0x5800] ;  /* 0x005800000f08783b */ /* 0x010f220000000200 */
[----:B------:R-:W-:Y:S08]  /*10300*/  DEPBAR.LE SB0, 0x0 ;  /* 0x000080000000791a */ /* 0x000ff00000000000 */
[----:B------:R2:W2:Y:S01]  /*10310*/  MUFU.TANH R188, R18 ;  /* 0x0000001200bc7308 */ /* 0x0004a20000002400 */
[----:B------:R-:W-:Y:S01]  /*10320*/  BAR.SYNC.DEFER_BLOCKING 0x0 ;  /* 0x0000000000007b1d */ /* 0x000fe20000010000 */
[----:B-----5:R-:W-:Y:S08]  /*10330*/  FMUL.FTZ R16, R25, c[0x0][0x320] ;  /* 0x0000c80019107a20 */ /* 0x020ff00000410000 */
[----:B------:R5:W3:Y:S01]  /*10340*/  MUFU.TANH R183, R19 ;  /* 0x0000001300b77308 */ /* 0x000ae20000002400 */
[----:B-1----:R-:W-:Y:S09]  /*10350*/  FMUL.FTZ R17, R24, c[0x0][0x320] ;  /* 0x0000c80018117a20 */ /* 0x002ff20000410000 */
[----:B------:R-:W1:Y:S01]  /*10360*/  MUFU.TANH R178, R26 ;  /* 0x0000001a00b27308 */ /* 0x000e620000002400 */
[----:B--2---:R-:W-:Y:S09]  /*10370*/  FMUL.FTZ R18, R21, c[0x0][0x320] ;  /* 0x0000c80015127a20 */ /* 0x004ff20000410000 */
[----:B------:R2:W1:Y:S01]  /*10380*/  MUFU.TANH R177, R27 ;  /* 0x0000001b00b17308 */ /* 0x0004620000002400 */
[C---:B----4-:R-:W-:Y:S05]  /*10390*/  HMMA.16816.F32.BF16 R28, R184.reuse, R8, R28 ;  /* 0x00000008b81c723c */ /* 0x050fea000004181c */
[----:B-----5:R-:W-:Y:S04]  /*103a0*/  FMUL.FTZ R19, R20, c[0x0][0x320] ;  /* 0x0000c80014137a20 */ /* 0x020fe80000410000 */
[----:B------:R-:W4:Y:S03]  /*103b0*/  MUFU.TANH R18, R18 ;  /* 0x0000001200127308 */ /* 0x000f260000002400 */
[----:B------:R-:W-:Y:S01]  /*103c0*/  FMUL.FTZ R20, R22, c[0x0][0x320] ;  /* 0x0000c80016147a20 */ /* 0x000fe20000410000 */
[----:B------:R-:W-:Y:S06]  /*103d0*/  HMMA.16816.F32.BF16 R32, R184, R10, R32 ;  /* 0x0000000ab820723c */ /* 0x000fec0000041820 */
[----:B------:R-:W1:Y:S06]  /*103e0*/  MUFU.TANH R19, R19 ;  /* 0x0000001300137308 */ /* 0x000e6c0000002400 */
[----:B------:R-:W-:Y:S04]  /*103f0*/  FMUL.FTZ R28, R28, c[0x0][0x320] ;  /* 0x0000c8001c1c7a20 */ /* 0x000fe80000410000 */
[----:B------:R-:W1:Y:S01]  /*10400*/  MUFU.TANH R20, R20 ;  /* 0x0000001400147308 */ /* 0x000e620000002400 */
[----:B--2---:R-:W-:Y:S02]  /*10410*/  FMUL.FTZ R27, R29, c[0x0][0x320] ;  /* 0x0000c8001d1b7a20 */ /* 0x004fe40000410000 */
[----:B------:R-:W-:Y:S02]  /*10420*/  FMUL.FTZ R30, R30, c[0x0][0x320] ;  /* 0x0000c8001e1e7a20 */ /* 0x000fe40000410000 */
[----:B------:R-:W-:Y:S03]  /*10430*/  FMUL.FTZ R31, R31, c[0x0][0x320] ;  /* 0x0000c8001f1f7a20 */ /* 0x000fe60000410000 */
[----:B------:R-:W-:Y:S02]  /*10440*/  FMUL.FTZ R26, R32, c[0x0][0x320] ;  /* 0x0000c800201a7a20 */ /* 0x000fe40000410000 */
[----:B------:R-:W-:Y:S01]  /*10450*/  FMUL.FTZ R25, R33, c[0x0][0x320] ;  /* 0x0000c80021197a20 */ /* 0x000fe20000410000 */
[----:B------:R2:W1:Y:S01]  /*10460*/  MUFU.TANH R181, R23 ;  /* 0x0000001700b57308 */ /* 0x0004620000002400 */
[----:B------:R-:W-:Y:S02]  /*10470*/  FMUL.FTZ R34, R34, c[0x0][0x320] ;  /* 0x0000c80022227a20 */ /* 0x000fe40000410000 */
[----:B------:R-:W-:Y:S07]  /*10480*/  FMUL.FTZ R35, R35, c[0x0][0x320] ;  /* 0x0000c80023237a20 */ /* 0x000fee0000410000 */
[----:B------:R-:W1:Y:S10]  /*10490*/  MUFU.TANH R17, R17 ;  /* 0x0000001100117308 */ /* 0x000e740000002400 */
[----:B------:R-:W1:Y:S10]  /*104a0*/  MUFU.TANH R16, R16 ;  /* 0x0000001000107308 */ /* 0x000e740000002400 */
[----:B------:R-:W1:Y:S10]  /*104b0*/  MUFU.TANH R28, R28 ;  /* 0x0000001c001c7308 */ /* 0x000e740000002400 */
[----:B------:R-:W1:Y:S10]  /*104c0*/  MUFU.TANH R27, R27 ;  /* 0x0000001b001b7308 */ /* 0x000e740000002400 */
[----:B------:R2:W1:Y:S10]  /*104d0*/  MUFU.TANH R175, R30 ;  /* 0x0000001e00af7308 */ /* 0x0004740000002400 */
[----:B------:R2:W1:Y:S10]  /*104e0*/  MUFU.TANH R174, R31 ;  /* 0x0000001f00ae7308 */ /* 0x0004740000002400 */
[----:B------:R-:W1:Y:S10]  /*104f0*/  MUFU.TANH R26, R26 ;  /* 0x0000001a001a7308 */ /* 0x000e740000002400 */
[----:B------:R-:W1:Y:S10]  /*10500*/  MUFU.TANH R25, R25 ;  /* 0x0000001900197308 */ /* 0x000e740000002400 */
[----:B------:R2:W1:Y:S10]  /*10510*/  MUFU.TANH R173, R34 ;  /* 0x0000002200ad7308 */ /* 0x0004740000002400 */
[----:B------:R2:W1:Y:S01]  /*10520*/  MUFU.TANH R172, R35 ;  /* 0x0000002300ac7308 */ /* 0x0004620000002400 */
[----:B------:R-:W-:-:S05]  /*10530*/  @!P0 BRA `(.L_x_2391) ;  /* 0x000005c000008947 */ /* 0x000fca0003800000 */
[--C-:B---34-:R-:W-:Y:S01]  /*10540*/  IMAD.IADD R3, R251, 0x1, R241.reuse ;  /* 0x00000001fb037824 */ /* 0x118fe200078e02f1 */
[----:B------:R-:W3:Y:S01]  /*10550*/  LDL R0, [R1+0x84] ;  /* 0x0000840001007983 */ /* 0x000ee20000100800 */
[----:B------:R-:W-:Y:S03]  /*10560*/  IMAD.MOV.U32 R224, RZ, RZ, RZ ;  /* 0x000000ffffe07224 */ /* 0x000fe600078e00ff */
[----:B------:R-:W-:Y:S01]  /*10570*/  ISETP.GT.AND P1, PT, R3, 0x2f, PT ;  /* 0x0000002f0300780c */ /* 0x000fe20003f24270 */
[----:B--2---:R-:W2:Y:S06]  /*10580*/  LDL.64 R22, [R1+0x90] ;  /* 0x0000900001167983 */ /* 0x004eac0000100a00 */
[----:B------:R-:W4:Y:S04]  /*10590*/  LDL R4, [R1+0x9c] ;  /* 0x00009c0001047983 */ /* 0x000f280000100800 */
[----:B------:R-:W5:Y:S06]  /*105a0*/  LDL.64 R220, [R1+0x88] ;  /* 0x0000880001dc7983 */ /* 0x000f6c0000100a00 */
[----:B------:R-:W2:Y:S01]  /*105b0*/  LDL R14, [R1+0x98] ;  /* 0x00009800010e7983 */ /* 0x000ea20000100800 */
[----:B---3--:R-:W-:Y:S02]  /*105c0*/  IMAD R2, R225, 0x30, R0 ;  /* 0x00000030e1027824 */ /* 0x008fe400078e0200 */
[----:B------:R-:W-:Y:S03]  /*105d0*/  IMAD.MOV.U32 R0, RZ, RZ, 0x1 ;  /* 0x00000001ff007424 */ /* 0x000fe600078e00ff */
[----:B------:R-:W-:Y:S02]  /*105e0*/  IADD3 R2, R2, R251, R241 ;  /* 0x000000fb02027210 */ /* 0x000fe40007ffe0f1 */
[----:B------:R-:W-:Y:S02]  /*105f0*/  ISETP.NE.AND P0, PT, R0, c[0x0][0x2b8], PT ;  /* 0x0000ae0000007a0c */ /* 0x000fe40003f05270 */
[----:B------:R-:W-:Y:S05]  /*10600*/  IADD3 R2, R2, -0x30, RZ ;  /* 0xffffffd002027810 */ /* 0x000fea0007ffe0ff */
[----:B------:R-:W-:Y:S06]  /*10610*/  IMAD.MOV.U32 R0, RZ, RZ, R2 ;  /* 0x000000ffff007224 */ /* 0x000fec00078e0002 */
[----:B------:R-:W-:Y:S05]  /*10620*/  @P0 IMAD.HI.U32 R3, R2, c[0x0][0x2bc], RZ ;  /* 0x0000af0002030a27 */ /* 0x000fea00078e00ff */
[----:B------:R-:W-:Y:S04]  /*10630*/  @P0 SHF.R.U32.HI R0, RZ, c[0x0][0x2c0], R3 ;  /* 0x0000b000ff000a19 */ /* 0x000fe80000011603 */
[C---:B--2---:R-:W-:Y:S04]  /*10640*/  @!P1 IADD3 R3, P0, R0.reuse, R22, RZ ;  /* 0x0000001600039210 */ /* 0x044fe80007f1e0ff */
[----:B----4-:R-:W-:Y:S01]  /*10650*/  @!P1 LEA.HI.X.SX32 R4, R0, R4, 0x1, P0 ;  /* 0x0000000400049211 */ /* 0x010fe200000f0eff */
[----:B------:R-:W-:Y:S01]  /*10660*/  IMAD.MOV R0, RZ, RZ, -R0 ;  /* 0x000000ffff007224 */ /* 0x000fe200078e0a00 */
[C---:B------:R-:W-:Y:S03]  /*10670*/  @!P1 LEA R8, P0, R3.reuse, c[0x0][0x2a0], 0x2 ;  /* 0x0000a80003089a11 */ /* 0x040fe600078010ff */
[----:B------:R-:W-:Y:S01]  /*10680*/  IMAD R226, R0, c[0x0][0x2b8], R2 ;  /* 0x0000ae0000e27a24 */ /* 0x000fe200078e0202 */
[----:B------:R-:W-:Y:S03]  /*10690*/  @!P1 LEA.HI.X R9, R3, c[0x0][0x2a4], R4, 0x2, P0 ;  /* 0x0000a90003099a11 */ /* 0x000fe600000f1404 */
[----:B------:R-:W-:Y:S01]  /*106a0*/  IMAD.WIDE.U32 R2, R226, c[0x0][0x1e0], RZ ;  /* 0x00007800e2027a25 */ /* 0x000fe200078e00ff */
[----:B------:R-:W-:Y:S01]  /*106b0*/  SHF.R.S32.HI R0, RZ, 0x1f, R226 ;  /* 0x0000001fff007819 */ /* 0x000fe200000114e2 */
[----:B------:R2:W3:Y:S04]  /*106c0*/  @!P1 LDG.E R224, [R8.64] ;  /* 0x0000000a08e09981 */ /* 0x0004e8000c1e1900 */
[----:B------:R-:W-:Y:S04]  /*106d0*/  IMAD R0, R0, c[0x0][0x1e0], RZ ;  /* 0x0000780000007a24 */ /* 0x000fe800078e02ff */
[----:B------:R-:W-:Y:S04]  /*106e0*/  IMAD R0, R226, c[0x0][0x1e4], R0 ;  /* 0x00007900e2007a24 */ /* 0x000fe800078e0200 */
[----:B------:R-:W-:Y:S01]  /*106f0*/  IMAD.IADD R3, R3, 0x1, R0 ;  /* 0x0000000103037824 */ /* 0x000fe200078e0200 */
[----:B--2---:R-:W-:Y:S02]  /*10700*/  IADD3 R8, -R241, 0x30, RZ ;  /* 0x00000030f1087810 */ /* 0x004fe40007ffe1ff */
[----:B---3--:R-:W-:Y:S01]  /*10710*/  SHF.R.S32.HI R0, RZ, 0x1f, R224 ;  /* 0x0000001fff007819 */ /* 0x008fe200000114e0 */
[----:B------:R-:W-:Y:S04]  /*10720*/  IMAD.WIDE.U32 R2, R224, c[0x0][0x1f0], R2 ;  /* 0x00007c00e0027a25 */ /* 0x000fe800078e0002 */
[----:B------:R-:W-:Y:S01]  /*10730*/  IMAD R9, R0, c[0x0][0x1f0], RZ ;  /* 0x00007c0000097a24 */ /* 0x000fe200078e02ff */
[----:B-----5:R-:W-:Y:S03]  /*10740*/  IADD3 R0, P0, R220, R2, RZ ;  /* 0x00000002dc007210 */ /* 0x020fe60007f1e0ff */
[----:B------:R-:W-:Y:S05]  /*10750*/  IMAD R9, R224, c[0x0][0x1f4], R9 ;  /* 0x00007d00e0097a24 */ /* 0x000fea00078e0209 */
[----:B------:R-:W-:Y:S02]  /*10760*/  IADD3.X R9, R14, R3, R9, P0, !PT ;  /* 0x000000030e097210 */ /* 0x000fe400007fe409 */
[C---:B------:R-:W-:Y:S04]  /*10770*/  LEA R14, P0, R0.reuse, c[0x0][0x1c8], 0x1 ;  /* 0x00007200000e7a11 */ /* 0x040fe800078008ff */
[----:B------:R-:W-:Y:S02]  /*10780*/  LEA.HI.X R9, R0, c[0x0][0x1cc], R9, 0x1, P0 ;  /* 0x0000730000097a11 */ /* 0x000fe400000f0c09 */
[----:B------:R-:W-:Y:S01]  /*10790*/  ISETP.GE.AND P0, PT, R8, 0x1, PT ;  /* 0x000000010800780c */ /* 0x000fe20003f06270 */
[----:B------:R-:W-:-:S10]  /*107a0*/  BRA.DIV ~URZ, `(.L_x_2392) ;  /* 0x000106827f007947 */ /* 0x000fd4000b800000 */
[----:B------:R2:W3:Y:S02]  /*107b0*/  SHFL.IDX PT, R4, R9, RZ, 0x181f ;  /* 0x00181fff09047589 */ /* 0x0004e400000e0000 */
.L_x_2534:
[----:B------:R-:W-:-:S05]  /*107c0*/  BRA.DIV ~URZ, `(.L_x_2393) ;  /* 0x000106d27f007947 */ /* 0x000fca000b800000 */
[----:B------:R4:W2:Y:S02]  /*107d0*/  SHFL.IDX PT, R0, R14, RZ, 0x181f ;  /* 0x00181fff0e007589 */ /* 0x0008a400000e0000 */
.L_x_2535:
[C---:B------:R-:W-:Y:S02]  /*107e0*/  IADD3 R2, R215.reuse, 0x40, RZ ;  /* 0x00000040d7027810 */ /* 0x040fe40007ffe0ff */
[C---:B------:R-:W-:Y:S02]  /*107f0*/  ISETP.GE.AND P3, PT, R215.reuse, c[0x0][0x1d4], PT ;  /* 0x00007500d7007a0c */ /* 0x040fe40003f66270 */
[----:B------:R-:W-:Y:S02]  /*10800*/  SHF.R.S32.HI R3, RZ, 0x1f, R215 ;  /* 0x0000001fff037819 */ /* 0x000fe400000114d7 */
[C---:B--2---:R-:W-:Y:S02]  /*10810*/  @P0 LEA R10, P1, R215.reuse, R0, 0x1 ;  /* 0x00000000d70a0211 */ /* 0x044fe400078208ff */
[----:B------:R-:W-:Y:S02]  /*10820*/  ISETP.GE.AND P2, PT, R2, c[0x0][0x1d4], PT ;  /* 0x0000750002007a0c */ /* 0x000fe40003f46270 */
[C---:B---3--:R-:W-:Y:S02]  /*10830*/  @P0 LEA.HI.X R11, R215.reuse, R4, R3, 0x1, P1 ;  /* 0x00000004d70b0211 */ /* 0x048fe400008f0c03 */
[C---:B------:R-:W-:Y:S02]  /*10840*/  @P0 LEA R2, P1, R232.reuse, R0, 0x1 ;  /* 0x00000000e8020211 */ /* 0x040fe400078208ff */
[C---:B------:R-:W-:Y:S01]  /*10850*/  IADD3 R22, R215.reuse, 0x80, RZ ;  /* 0x00000080d7167810 */ /* 0x040fe20007ffe0ff */
[----:B------:R-:W-:Y:S01]  /*10860*/  @!PT LDS RZ, [RZ] ;  /* 0x00000000fffff984 */ /* 0x000fe20000000800 */
[----:B------:R-:W-:Y:S01]  /*10870*/  @!PT LDS RZ, [RZ] ;  /* 0x00000000fffff984 */ /* 0x000fe20000000800 */
[----:B------:R-:W-:Y:S01]  /*10880*/  @!PT LDS RZ, [RZ] ;  /* 0x00000000fffff984 */ /* 0x000fe20000000800 */
[----:B------:R2:W-:Y:S01]  /*10890*/  @P0 LDGSTS.E.BYPASS.LTC128B.128 [R214+0xa080], [R10.64], !P3 ;  /* 0x0a0800000ad60fae */ /* 0x0005e2000d901d4a */
[----:B------:R-:W-:Y:S02]  /*108a0*/  @P0 LEA.HI.X R3, R232, R4, R244, 0x1, P1 ;  /* 0x00000004e8030211 */ /* 0x000fe400008f0cf4 */
[----:B------:R-:W-:Y:S02]  /*108b0*/  ISETP.GE.AND P3, PT, R22, c[0x0][0x1d4], PT ;  /* 0x0000750016007a0c */ /* 0x000fe40003f66270 */
[----:B------:R-:W-:Y:S01]  /*108c0*/  IADD3 R21, R215, 0xc0, RZ ;  /* 0x000000c0d7157810 */ /* 0x000fe20007ffe0ff */
[----:B------:R3:W-:Y:S03]  /*108d0*/  @P0 LDGSTS.E.BYPASS.LTC128B.128 [R214+0xb880], [R2.64], !P2 ;  /* 0x0b88000002d60fae */ /* 0x0007e6000d101d4a */
[----:B------:R-:W-:Y:S02]  /*108e0*/  ISETP.GE.AND P2, PT, R21, c[0x0][0x1d4], PT ;  /* 0x0000750015007a0c */ /* 0x000fe40003f46270 */
[C---:B---3--:R-:W-:Y:S04]  /*108f0*/  @P0 LEA R2, P1, R231.reuse, R0, 0x1 ;  /* 0x00000000e7020211 */ /* 0x048fe800078208ff */
[----:B------:R-:W-:Y:S05]  /*10900*/  @P0 LEA.HI.X R3, R231, R4, R243, 0x1, P1 ;  /* 0x00000004e7030211 */ /* 0x000fea00008f0cf3 */
[----:B------:R3:W-:Y:S02]  /*10910*/  @P0 LDGSTS.E.BYPASS.LTC128B.128 [R214+0xd080], [R2.64], !P3 ;  /* 0x0d08000002d60fae */ /* 0x0007e4000d901d4a */
[C---:B---3--:R-:W-:Y:S04]  /*10920*/  @P0 LEA R2, P1, R230.reuse, R0, 0x1 ;  /* 0x00000000e6020211 */ /* 0x048fe800078208ff */
[----:B------:R-:W-:Y:S05]  /*10930*/  @P0 LEA.HI.X R3, R230, R4, R242, 0x1, P1 ;  /* 0x00000004e6030211 */ /* 0x000fea00008f0cf2 */
[----:B------:R2:W-:Y:S01]  /*10940*/  @P0 LDGSTS.E.BYPASS.LTC128B.128 [R214+0xe880], [R2.64], !P2 ;  /* 0x0e88000002d60fae */ /* 0x0005e2000d101d4a */
[----:B------:R-:W-:Y:S01]  /*10950*/  ISETP.GE.AND P0, PT, R8, 0x21, PT ;  /* 0x000000210800780c */ /* 0x000fe20003f06270 */
[----:B------:R-:W-:-:S06]  /*10960*/  BRA.DIV ~URZ, `(.L_x_2394) ;  /* 0x000105a27f007947 */ /* 0x000fcc000b800000 */
[----:B------:R3:W2:Y:S04]  /*10970*/  SHFL.IDX PT, R4, R9, 0x1, 0x181f ;  /* 0x00381f0009047f89 */ /* 0x0006a800000e0000 */
[----:B------:R3:W4:Y:S02]  /*10980*/  SHFL.IDX PT, R0, R14, 0x1, 0x181f ;  /* 0x00381f000e007f89 */ /* 0x00072400000e0000 */
.L_x_2536:
[C---:B--2---:R-:W-:Y:S02]  /*10990*/  IADD3 R2, R215.reuse, 0x40, RZ ;  /* 0x00000040d7027810 */ /* 0x044fe40007ffe0ff */
[C---:B------:R-:W-:Y:S02]  /*109a0*/  ISETP.GE.AND P3, PT, R215.reuse, c[0x0][0x1d4], PT ;  /* 0x00007500d7007a0c */ /* 0x040fe40003f66270 */
[----:B------:R-:W-:Y:S02]  /*109b0*/  SHF.R.S32.HI R3, RZ, 0x1f, R215 ;  /* 0x0000001fff037819 */ /* 0x000fe400000114d7 */
[C---:B----4-:R-:W-:Y:S02]  /*109c0*/  @P0 LEA R8, P1, R215.reuse, R0, 0x1 ;  /* 0x00000000d7080211 */ /* 0x050fe400078208ff */
[----:B------:R-:W-:Y:S02]  /*109d0*/  ISETP.GE.AND P2, PT, R2, c[0x0][0x1d4], PT ;  /* 0x0000750002007a0c */ /* 0x000fe40003f46270 */
[C---:B---3--:R-:W-:Y:S02]  /*109e0*/  @P0 LEA.HI.X R9, R215.reuse, R4, R3, 0x1, P1 ;  /* 0x00000004d7090211 */ /* 0x048fe400008f0c03 */
[C---:B------:R-:W-:Y:S02]  /*109f0*/  @P0 LEA R2, P1, R232.reuse, R0, 0x1 ;  /* 0x00000000e8020211 */ /* 0x040fe400078208ff */
[----:B------:R-:W-:Y:S01]  /*10a00*/  IADD3 R11, R215, 0x80, RZ ;  /* 0x00000080d70b7810 */ /* 0x000fe20007ffe0ff */
        /* <DEDUP_REMOVED lines=14> */
[----:B------:R2:W-:Y:S04]  /*10af0*/  @P0 LDGSTS.E.BYPASS.LTC128B.128 [R214+0xf880], [R2.64], !P2 ;  /* 0x0f88000002d60fae */ /* 0x0005e8000d101d4a */
.L_x_2391:
[----:B---34-:R-:W-:Y:S05]  /*10b00*/  BSYNC B0 ;  /* 0x0000000000007941 */ /* 0x018fea0003800000 */
.L_x_2390:
[----:B------:R-:W3:Y:S01]  /*10b10*/  LDL R0, [R1+0x80] ;  /* 0x0000800001007983 */ /* 0x000ee20000100800 */
[----:B------:R-:W-:Y:S03]  /*10b20*/  IMAD R4, R225, -0x30, RZ ;  /* 0xffffffd0e1047824 */ /* 0x000fe600078e02ff */
[----:B--2---:R-:W3:Y:S01]  /*10b30*/  LDL R8, [R1+0x4] ;  /* 0x0000040001087983 */ /* 0x004ee20000100800 */
[----:B------:R-:W-:Y:S03]  /*10b40*/  IMAD.IADD R11, R4, 0x1, -R246 ;  /* 0x00000001040b7824 */ /* 0x000fe600078e0af6 */
[----:B------:R-:W2:Y:S04]  /*10b50*/  LDL R3, [R1+0x7c] ;  /* 0x00007c0001037983 */ /* 0x000ea80000100800 */
[----:B------:R-:W2:Y:S04]  /*10b60*/  LDL R2, [R1+0x78] ;  /* 0x0000780001027983 */ /* 0x000ea80000100800 */
[----:B------:R-:W0:Y:S01]  /*10b70*/  LDGDEPBAR ;  /* 0x00000000000079af */ /* 0x000e220000000000 */
[----:B---3--:R-:W-:Y:S02]  /*10b80*/  IMAD R8, R8, 0x80, R0 ;  /* 0x0000008008087824 */ /* 0x008fe400078e0200 */
[----:B------:R-:W-:Y:S05]  /*10b90*/  IMAD.MOV.U32 R0, RZ, RZ, 0x1 ;  /* 0x00000001ff007424 */ /* 0x000fea00078e00ff */
[----:B------:R-:W-:Y:S02]  /*10ba0*/  ISETP.NE.AND P0, PT, R0, c[0x0][0x2c4], PT ;  /* 0x0000b10000007a0c */ /* 0x000fe40003f05270 */
[----:B--2---:R-:W-:Y:S02]  /*10bb0*/  IADD3 R8, R2, R8, R3 ;  /* 0x0000000802087210 */ /* 0x004fe40007ffe003 */
[----:B------:R-:W-:Y:S09]  /*10bc0*/  LOP3.LUT R2, RZ, c[0x0][0x324], RZ, 0x33, !PT ;  /* 0x0000c900ff027a12 */ /* 0x000ff200078e33ff */
[----:B------:R-:W-:Y:S05]  /*10bd0*/  @P0 IMAD.HI.U32 R0, R8, c[0x0][0x2c8], RZ ;  /* 0x0000b20008000a27 */ /* 0x000fea00078e00ff */
[----:B------:R-:W-:Y:S02]  /*10be0*/  @P0 SHF.R.U32.HI R8, RZ, c[0x0][0x2cc], R0 ;  /* 0x0000b300ff080a19 */ /* 0x000fe40000011600 */
[----:B------:R-:W-:Y:S04]  /*10bf0*/  IADD3 R0, -R246, 0x1, R4 ;  /* 0x00000001f6007810 */ /* 0x000fe80007ffe104 */
[----:B------:R-:W-:Y:S04]  /*10c00*/  IADD3 R0, -R240, R0, R5 ;  /* 0x00000000f0007210 */ /* 0x000fe80007ffe105 */
[----:B------:R-:W-:Y:S01]  /*10c10*/  IADD3 R10, R0, c[0x0][0x328], RZ ;  /* 0x0000ca00000a7a10 */ /* 0x000fe20007ffe0ff */
[----:B------:R-:W-:Y:S01]  /*10c20*/  IMAD.IADD R9, R2, 0x1, R0 ;  /* 0x0000000102097824 */ /* 0x000fe200078e0200 */
[----:B------:R-:W-:-:S05]  /*10c30*/  BRA.DIV ~URZ, `(.L_x_2395) ;  /* 0x000103a27f007947 */ /* 0x000fca000b800000 */
[----:B------:R2:W3:Y:S02]  /*10c40*/  SHFL.IDX PT, R3, R8, RZ, 0x1c1f ;  /* 0x001c1fff08037589 */ /* 0x0004e400000e0000 */
.L_x_2537:
[----:B------:R-:W-:Y:S01]  /*10c50*/  ISETP.LE.AND P0, PT, R218, c[0x0][0x32c], PT ;  /* 0x0000cb00da007a0c */ /* 0x000fe20003f03270 */
[----:B---3--:R-:W-:Y:S01]  /*10c60*/  IMAD.IADD R2, R10, 0x1, R3 ;  /* 0x000000010a027824 */ /* 0x008fe200078e0203 */
        /* <DEDUP_REMOVED lines=15> */
.L_x_2398:
[----:B------:R-:W-:Y:S04]  /*10d60*/  MOV R14, 0x1 ;  /* 0x00000001000e7802 */ /* 0x000fe80000000f00 */
[----:B------:R-:W-:Y:S11]  /*10d70*/  ISETP.NE.AND P0, PT, R14, c[0x0][0x32c], PT ;  /* 0x0000cb000e007a0c */ /* 0x000ff60003f05270 */
[----:B------:R-:W-:Y:S02]  /*10d80*/  @!UPT UIADD3 URZ, URZ, URZ, URZ ;  /* 0x0000003f3f3ff290 */ /* 0x000fe4000fffe03f */
[----:B------:R-:W-:Y:S05]  /*10d90*/  @P0 IMAD.HI.U32 R14, R3, c[0x0][0x330], RZ ;  /* 0x0000cc00030e0a27 */ /* 0x000fea00078e00ff */
[----:B------:R-:W-:Y:S02]  /*10da0*/  @P0 SHF.R.U32.HI R3, RZ, c[0x0][0x334], R14 ;  /* 0x0000cd00ff030a19 */ /* 0x000fe4000001160e */
.L_x_2399:
[----:B------:R-:W-:Y:S05]  /*10db0*/  BSYNC B0 ;  /* 0x0000000000007941 */ /* 0x000fea0003800000 */
.L_x_2397:
[----:B------:R-:W-:Y:S05]  /*10dc0*/  IMAD R3, R3, c[0x0][0x32c], R11 ;  /* 0x0000cb0003037a24 */ /* 0x000fea00078e020b */
[----:B------:R-:W-:Y:S02]  /*10dd0*/  IMNMX R0, R0, R3, !PT ;  /* 0x0000000300007217 */ /* 0x000fe40007800200 */
[----:B------:R-:W-:Y:S04]  /*10de0*/  IADD3 R3, R3, c[0x0][0x32c], RZ ;  /* 0x0000cb0003037a10 */ /* 0x000fe80007ffe0ff */
[----:B------:R-:W-:Y:S02]  /*10df0*/  IMNMX R2, R2, R3, PT ;  /* 0x0000000302027217 */ /* 0x000fe40003800200 */
.L_x_2396:
[C---:B------:R-:W-:Y:S02]  /*10e00*/  ISETP.GE.AND P0, PT, R4.reuse, 0x2, PT ;  /* 0x000000020400780c */ /* 0x040fe40003f06270 */
[C---:B------:R-:W-:Y:S02]  /*10e10*/  ISETP.GE.AND P1, PT, R4.reuse, 0x9, PT ;  /* 0x000000090400780c */ /* 0x040fe40003f26270 */
[----:B------:R-:W-:Y:S02]  /*10e20*/  LOP3.LUT R213, R213, 0xffffffef, RZ, 0xc0, !PT ;  /* 0xffffffefd5d57812 */ /* 0x000fe400078ec0ff */
[C---:B------:R-:W-:Y:S02]  /*10e30*/  ISETP.GE.AND P6, PT, R4.reuse, 0x19, PT ;  /* 0x000000190400780c */ /* 0x040fe40003fc6270 */
[C---:B------:R-:W-:Y:S02]  /*10e40*/  ISETP.GE.AND P5, PT, R4.reuse, 0x1a, PT ;  /* 0x0000001a0400780c */ /* 0x040fe40003fa6270 */
[C---:B------:R-:W-:Y:S02]  /*10e50*/  ISETP.GE.AND P4, PT, R4.reuse, 0x21, PT ;  /* 0x000000210400780c */ /* 0x040fe40003f86270 */
[----:B------:R-:W-:Y:S02]  /*10e60*/  ISETP.GE.AND P3, PT, R4, 0x22, PT ;  /* 0x000000220400780c */ /* 0x000fe40003f66270 */
[----:B------:R-:W-:Y:S02]  /*10e70*/  @P0 LOP3.LUT R213, R213, 0x10, RZ, 0xfc, !PT ;  /* 0x00000010d5d50812 */ /* 0x000fe400078efcff */
[----:B------:R-:W-:Y:S02]  /*10e80*/  ISETP.GT.AND P0, PT, R0, 0x1, !P0 ;  /* 0x000000010000780c */ /* 0x000fe40004704270 */
[----:B------:R-:W-:Y:S02]  /*10e90*/  LOP3.LUT R213, R213, 0xfffffff7, RZ, 0xc0, !PT ;  /* 0xfffffff7d5d57812 */ /* 0x000fe400078ec0ff */
[----:B------:R-:W-:Y:S02]  /*10ea0*/  ISETP.LT.OR P0, PT, R2, 0x2, P0 ;  /* 0x000000020200780c */ /* 0x000fe40000701670 */
[----:B------:R-:W-:Y:S02]  /*10eb0*/  @P1 LOP3.LUT R213, R213, 0x8, RZ, 0xfc, !PT ;  /* 0x00000008d5d51812 */ /* 0x000fe400078efcff */
[----:B------:R-:W-:Y:S02]  /*10ec0*/  FSEL R35, R180, -INF , !P0 ;  /* 0xff800000b4237808 */ /* 0x000fe40004000000 */
[----:B------:R-:W-:Y:S02]  /*10ed0*/  ISETP.GT.AND P0, PT, R0, 0x8, !P1 ;  /* 0x000000080000780c */ /* 0x000fe40004f04270 */
[----:B------:R-:W-:Y:S02]  /*10ee0*/  ISETP.GE.AND P1, PT, R4, 0xa, PT ;  /* 0x0000000a0400780c */ /* 0x000fe40003f26270 */
[----:B------:R-:W-:Y:S02]  /*10ef0*/  ISETP.LT.OR P0, PT, R2, 0x9, P0 ;  /* 0x000000090200780c */ /* 0x000fe40000701670 */
[----:B------:R-:W-:Y:S02]  /*10f00*/  LOP3.LUT R213, R213, 0xfffffffb, RZ, 0xc0, !PT ;  /* 0xfffffffbd5d57812 */ /* 0x000fe400078ec0ff */
[----:B------:R-:W-:Y:S02]  /*10f10*/  FSEL R34, R179, -INF , !P0 ;  /* 0xff800000b3227808 */ /* 0x000fe40004000000 */
[----:B------:R-:W-:Y:S02]  /*10f20*/  ISETP.GT.AND P0, PT, R0, 0x9, !P1 ;  /* 0x000000090000780c */ /* 0x000fe40004f04270 */
[----:B------:R-:W-:Y:S02]  /*10f30*/  ISETP.GE.AND P2, PT, R4, 0x29, PT ;  /* 0x000000290400780c */ /* 0x000fe40003f46270 */
[----:B------:R-:W-:Y:S02]  /*10f40*/  ISETP.LT.OR P0, PT, R2, 0xa, P0 ;  /* 0x0000000a0200780c */ /* 0x000fe40000701670 */
[----:B------:R-:W-:Y:S02]  /*10f50*/  @P1 LOP3.LUT R213, R213, 0x4, RZ, 0xfc, !PT ;  /* 0x00000004d5d51812 */ /* 0x000fe400078efcff */
[----:B------:R-:W-:Y:S02]  /*10f60*/  ISETP.GE.AND P1, PT, R4, 0x11, PT ;  /* 0x000000110400780c */ /* 0x000fe40003f26270 */
[----:B------:R-:W-:Y:S02]  /*10f70*/  FSEL R33, R176, -INF , !P0 ;  /* 0xff800000b0217808 */ /* 0x000fe40004000000 */
[----:B------:R-:W-:Y:S02]  /*10f80*/  LOP3.LUT R213, R213, 0xfffffffd, RZ, 0xc0, !PT ;  /* 0xfffffffdd5d57812 */ /* 0x000fe400078ec0ff */
[----:B------:R-:W-:Y:S04]  /*10f90*/  ISETP.GT.AND P0, PT, R0, 0x10, !P1 ;  /* 0x000000100000780c */ /* 0x000fe80004f04270 */
[----:B------:R-:W-:Y:S03]  /*10fa0*/  ISETP.LT.OR P0, PT, R2, 0x11, P0 ;  /* 0x000000110200780c */ /* 0x000fe60000701670 */
[----:B------:R-:W-:Y:S02]  /*10fb0*/  @P1 LOP3.LUT R213, R213, 0x2, RZ, 0xfc, !PT ;  /* 0x00000002d5d51812 */ /* 0x000fe400078efcff */
[----:B------:R-:W-:Y:S02]  /*10fc0*/  ISETP.GE.AND P1, PT, R4, 0x12, PT ;  /* 0x000000120400780c */ /* 0x000fe40003f26270 */
[----:B-1----:R-:W-:Y:S02]  /*10fd0*/  FSEL R32, R19, -INF , !P0 ;  /* 0xff80000013207808 */ /* 0x002fe40004000000 */
        /* <DEDUP_REMOVED lines=22> */
[----:B------:R-:W-:Y:S04]  /*11140*/  ISETP.GT.AND P0, PT, R0, RZ, !P1 ;  /* 0x000000ff0000720c */ /* 0x000fe80004f04270 */
[----:B------:R-:W-:Y:S04]  /*11150*/  ISETP.LT.OR P0, PT, R2, 0x1, P0 ;  /* 0x000000010200780c */ /* 0x000fe80000701670 */
[----:B------:R-:W-:Y:S02]  /*11160*/  FSEL R24, R182, -INF , !P0 ;  /* 0xff800000b6187808 */ /* 0x000fe40004000000 */
[----:B------:R-:W-:Y:S11]  /*11170*/  ISETP.GE.AND P0, PT, R4, 0x2a, PT ;  /* 0x0000002a0400780c */ /* 0x000ff60003f06270 */
[----:B------:R-:W-:Y:S02]  /*11180*/  @!UPT UIADD3 URZ, URZ, URZ, URZ ;  /* 0x0000003f3f3ff290 */ /* 0x000fe4000fffe03f */
[----:B------:R-:W-:Y:S02]  /*11190*/  @P0 LOP3.LUT R213, R213, 0x20, RZ, 0xfc, !PT ;  /* 0x00000020d5d50812 */ /* 0x000fe400078efcff */
[----:B------:R-:W-:Y:S04]  /*111a0*/  ISETP.GT.AND P0, PT, R0, 0x29, !P0 ;  /* 0x000000290000780c */ /* 0x000fe80004704270 */
[----:B------:R-:W-:Y:S04]  /*111b0*/  ISETP.LT.OR P0, PT, R2, 0x2a, P0 ;  /* 0x0000002a0200780c */ /* 0x000fe80000701670 */
[----:B------:R-:W-:Y:S01]  /*111c0*/  FSEL R25, R25, -INF , !P0 ;  /* 0xff80000019197808 */ /* 0x000fe20004000000 */
[----:B------:R-:W-:-:S06]  /*111d0*/  BRA.DIV ~URZ, `(.L_x_2400) ;  /* 0x0000fe727f007947 */ /* 0x000fcc000b800000 */
[----:B------:R1:W3:Y:S02]  /*111e0*/  SHFL.IDX PT, R3, R8, 0x1, 0x1c1f ;  /* 0x003c1f0008037f89 */ /* 0x0002e400000e0000 */
.L_x_2538:
        /* <DEDUP_REMOVED lines=17> */
.L_x_2403:
[----:B------:R-:W-:Y:S04]  /*11300*/  MOV R4, 0x1 ;  /* 0x0000000100047802 */ /* 0x000fe80000000f00 */
[----:B------:R-:W-:Y:S11]  /*11310*/  ISETP.NE.AND P0, PT, R4, c[0x0][0x32c], PT ;  /* 0x0000cb0004007a0c */ /* 0x000ff60003f05270 */
[----:B------:R-:W-:Y:S02]  /*11320*/  @!UPT UIADD3 URZ, URZ, URZ, URZ ;  /* 0x0000003f3f3ff290 */ /* 0x000fe4000fffe03f */
[----:B------:R-:W-:Y:S05]  /*11330*/  @P0 IMAD.HI.U32 R4, R3, c[0x0][0x330], RZ ;  /* 0x0000cc0003040a27 */ /* 0x000fea00078e00ff */
[----:B------:R-:W-:Y:S02]  /*11340*/  @P0 SHF.R.U32.HI R3, RZ, c[0x0][0x334], R4 ;  /* 0x0000cd00ff030a19 */ /* 0x000fe40000011604 */
.L_x_2404:
[----:B------:R-:W-:Y:S05]  /*11350*/  BSYNC B0 ;  /* 0x0000000000007941 */ /* 0x000fea0003800000 */
.L_x_2402:
[----:B------:R-:W-:Y:S05]  /*11360*/  IMAD R3, R3, c[0x0][0x32c], R11 ;  /* 0x0000cb0003037a24 */ /* 0x000fea00078e020b */
[----:B------:R-:W-:Y:S02]  /*11370*/  IMNMX R0, R0, R3, !PT ;  /* 0x0000000300007217 */ /* 0x000fe40007800200 */
[----:B------:R-:W-:Y:S04]  /*11380*/  IADD3 R3, R3, c[0x0][0x32c], RZ ;  /* 0x0000cb0003037a10 */ /* 0x000fe80007ffe0ff */
[----:B------:R-:W-:Y:S02]  /*11390*/  IMNMX R2, R2, R3, PT ;  /* 0x0000000302027217 */ /* 0x000fe40003800200 */
.L_x_2401:
[----:B------:R-:W-:Y:S02]  /*113a0*/  ISETP.GT.AND P0, PT, R0, RZ, !P1 ;  /* 0x000000ff0000720c */ /* 0x000fe40004f04270 */
[C---:B------:R-:W-:Y:S02]  /*113b0*/  LOP3.LUT P1, RZ, R213.reuse, 0x1, RZ, 0xc0, !PT ;  /* 0x00000001d5ff7812 */ /* 0x040fe4000782c0ff */
[----:B------:R-:W-:Y:S04]  /*113c0*/  ISETP.LT.OR P0, PT, R2, 0x1, P0 ;  /* 0x000000010200780c */ /* 0x000fe80000701670 */
[----:B------:R-:W-:Y:S02]  /*113d0*/  FSEL R9, R190, -INF , !P0 ;  /* 0xff800000be097808 */ /* 0x000fe40004000000 */
[----:B------:R-:W-:Y:S02]  /*113e0*/  LOP3.LUT P0, RZ, R213, 0x10, RZ, 0xc0, !PT ;  /* 0x00000010d5ff7812 */ /* 0x000fe4000780c0ff */
[----:B-12---:R-:W-:Y:S02]  /*113f0*/  FMNMX.FTZ R8, R9, R6, !PT ;  /* 0x0000000609087209 */ /* 0x006fe40007810000 */
[----:B------:R-:W-:Y:S04]  /*11400*/  ISETP.GT.AND P0, PT, R0, 0x1, !P0 ;  /* 0x000000010000780c */ /* 0x000fe80004704270 */
[----:B------:R-:W-:Y:S04]  /*11410*/  ISETP.LT.OR P0, PT, R2, 0x2, P0 ;  /* 0x000000020200780c */ /* 0x000fe80000701670 */
[----:B------:R-:W-:Y:S02]  /*11420*/  FSEL R23, R189, -INF , !P0 ;  /* 0xff800000bd177808 */ /* 0x000fe40004000000 */
[----:B------:R-:W-:Y:S02]  /*11430*/  LOP3.LUT P0, RZ, R213, 0x8, RZ, 0xc0, !PT ;  /* 0x00000008d5ff7812 */ /* 0x000fe4000780c0ff */
[----:B------:R-:W-:Y:S02]  /*11440*/  FMNMX.FTZ R8, R23, R8, !PT ;  /* 0x0000000817087209 */ /* 0x000fe40007810000 */
        /* <DEDUP_REMOVED lines=13> */
[----:B------:R-:W-:Y:S02]  /*11520*/  ISETP.GT.AND P0, PT, R0, 0x11, !P1 ;  /* 0x000000110000780c */ /* 0x000fe40004f04270 */
[----:B------:R-:W-:Y:S02]  /*11530*/  LOP3.LUT P1, RZ, R213, 0x20, RZ, 0xc0, !PT ;  /* 0x00000020d5ff7812 */ /* 0x000fe4000782c0ff */
[----:B------:R-:W-:Y:S02]  /*11540*/  ISETP.LT.OR P0, PT, R2, 0x12, P0 ;  /* 0x000000120200780c */ /* 0x000fe40000701670 */
[----:B------:R-:W-:Y:S02]  /*11550*/  FMNMX.FTZ R8, R20, R8, !PT ;  /* 0x0000000814087209 */ /* 0x000fe40007810000 */
[----:B------:R-:W-:Y:S02]  /*11560*/  FSEL R19, R181, -INF , !P0 ;  /* 0xff800000b5137808 */ /* 0x000fe40004000000 */
[----:B------:R-:W-:Y:S02]  /*11570*/  ISETP.GT.AND P0, PT, R0, 0x18, !P6 ;  /* 0x000000180000780c */ /* 0x000fe40007704270 */
[----:B------:R-:W-:Y:S02]  /*11580*/  FMNMX.FTZ R8, R19, R8, !PT ;  /* 0x0000000813087209 */ /* 0x000fe40007810000 */
[----:B------:R-:W-:Y:S04]  /*11590*/  ISETP.LT.OR P0, PT, R2, 0x19, P0 ;  /* 0x000000190200780c */ /* 0x000fe80000701670 */
        /* <DEDUP_REMOVED lines=19> */
[----:B------:R-:W-:Y:S02]  /*116d0*/  ISETP.LT.OR P0, PT, R2, 0x2a, P0 ;  /* 0x0000002a0200780c */ /* 0x000fe40000701670 */
[----:B------:R-:W-:Y:S02]  /*116e0*/  FMNMX.FTZ R0, R35, R0, !PT ;  /* 0x0000000023007209 */ /* 0x000fe40007810000 */
[----:B------:R-:W-:Y:S02]  /*116f0*/  FSEL R10, R172, -INF , !P0 ;  /* 0xff800000ac0a7808 */ /* 0x000fe40004000000 */
        /* <DEDUP_REMOVED lines=11> */
[----:B------:R-:W-:Y:S01]  /*117b0*/  FMNMX.FTZ R0, R25, R0, !PT ;  /* 0x0000000019007209 */ /* 0x000fe20007810000 */
[----:B------:R-:W-:-:S05]  /*117c0*/  BRA.DIV ~URZ, `(.L_x_2405) ;  /* 0x0000f8f27f007947 */ /* 0x000fca000b800000 */
[----:B------:R1:W2:Y:S02]  /*117d0*/  SHFL.BFLY PT, R2, R0, 0x2, 0x1f ;  /* 0x0c401f0000027f89 */ /* 0x0002a400000e0000 */
.L_x_2539:
[----:B-12---:R-:W-:Y:S01]  /*117e0*/  FMNMX.FTZ R0, R0, R2, !PT ;  /* 0x0000000200007209 */ /* 0x006fe20007810000 */
[----:B------:R-:W-:-:S05]  /*117f0*/  BRA.DIV ~URZ, `(.L_x_2406) ;  /* 0x0000f9127f007947 */ /* 0x000fca000b800000 */
[----:B------:R-:W1:Y:S02]  /*11800*/  SHFL.BFLY PT, R4, R0, 0x1, 0x1f ;  /* 0x0c201f0000047f89 */ /* 0x000e6400000e0000 */
[----:B-1----:R-:W-:Y:S02]  /*11810*/  FMNMX.FTZ R4, R0, R4, !PT ;  /* 0x0000000400047209 */ /* 0x002fe40007810000 */
[----:B------:R-:W1:Y:S02]  /*11820*/  SHFL.BFLY PT, R0, R8, 0x2, 0x1f ;  /* 0x0c401f0008007f89 */ /* 0x000e6400000e0000 */
[----:B-1----:R-:W-:Y:S05]  /*11830*/  FMNMX.FTZ R0, R8, R0, !PT ;  /* 0x0000000008007209 */ /* 0x002fea0007810000 */
[----:B------:R1:W2:Y:S02]  /*11840*/  SHFL.BFLY PT, R2, R0, 0x1, 0x1f ;  /* 0x0c201f0000027f89 */ /* 0x0002a400000e0000 */
.L_x_2540:
[----:B------:R-:W-:Y:S01]  /*11850*/  FSETP.NEU.FTZ.AND P0, PT, R4, -INF , PT ;  /* 0xff8000000400780b */ /* 0x000fe20003f1d000 */
[----:B------:R-:W-:Y:S01]  /*11860*/  WARPSYNC 0xffffffff ;  /* 0xffffffff00007948 */ /* 0x000fe20003800000 */
[----:B--2---:R-:W-:Y:S01]  /*11870*/  FMNMX.FTZ R3, R2, R0, !PT ;  /* 0x0000000002037209 */ /* 0x004fe20007810000 */
[C---:B------:R-:W-:Y:S01]  /*11880*/  FMUL.FTZ R2, R4.reuse, c[0x0][0x2d0] ;  /* 0x0000b40004027a20 */ /* 0x040fe20000410000 */
[----:B-1----:R-:W-:Y:S04]  /*11890*/  FSEL R0, R4, RZ, P0 ;  /* 0x000000ff04007208 */ /* 0x002fe80000000000 */
[----:B------:R-:W-:Y:S01]  /*118a0*/  FSEL R2, R2, RZ, P0 ;  /* 0x000000ff02027208 */ /* 0x000fe20000000000 */
[----:B------:R-:W-:Y:S01]  /*118b0*/  FADD.FTZ R0, -R0, R13 ;  /* 0x0000000d00007221 */ /* 0x000fe20000010100 */
[----:B------:R-:W-:Y:S03]  /*118c0*/  FSETP.NEU.FTZ.AND P0, PT, R3, -INF , PT ;  /* 0xff8000000300780b */ /* 0x000fe60003f1d000 */
[----:B------:R-:W-:Y:S02]  /*118d0*/  FMUL.FTZ R0, R0, c[0x0][0x2d0] ;  /* 0x0000b40000007a20 */ /* 0x000fe40000410000 */
[--C-:B------:R-:W-:Y:S02]  /*118e0*/  FFMA.FTZ R24, R24, c[0x0][0x2d0], -R2.reuse ;  /* 0x0000b40018187a23 */ /* 0x100fe40000010802 */
[--C-:B------:R-:W-:Y:S02]  /*118f0*/  FFMA.FTZ R35, R35, c[0x0][0x2d0], -R2.reuse ;  /* 0x0000b40023237a23 */ /* 0x100fe40000010802 */
        /* <DEDUP_REMOVED lines=11> */
[----:B------:R-:W-:Y:S01]  /*119b0*/  FFMA.FTZ R33, R33, c[0x0][0x2d0], -R2 ;  /* 0x0000b40021217a23 */ /* 0x000fe20000010802 */
[----:B------:R-:W-:Y:S10]  /*119c0*/  MUFU.EX2 R35, R35 ;  /* 0x0000002300237308 */ /* 0x000ff40000000800 */
[----:B------:R-:W-:Y:S10]  /*119d0*/  MUFU.EX2 R34, R34 ;  /* 0x0000002200227308 */ /* 0x000ff40000000800 */
[----:B------:R-:W1:Y:S02]  /*119e0*/  MUFU.EX2 R33, R33 ;  /* 0x0000002100217308 */ /* 0x000e640000000800 */
[----:B-1----:R-:W-:Y:S01]  /*119f0*/  F2FP.BF16.PACK_AB R174, R33, R34 ;  /* 0x0000002221ae723e */ /* 0x002fe200000010ff */
[C---:B------:R-:W-:Y:S01]  /*11a00*/  FFMA.FTZ R2, R0.reuse, R234, R24 ;  /* 0x000000ea00027223 */ /* 0x040fe20000010018 */
[C---:B------:R-:W-:Y:S01]  /*11a10*/  F2FP.BF16.PACK_AB R172, R35.reuse, R24 ;  /* 0x0000001823ac723e */ /* 0x040fe200000010ff */
[C---:B------:R-:W-:Y:S02]  /*11a20*/  FMUL.FTZ R32, R0.reuse, R148 ;  /* 0x0000009400207220 */ /* 0x040fe40000410000 */
[----:B------:R-:W-:Y:S01]  /*11a30*/  FADD.FTZ R8, R35, R2 ;  /* 0x0000000223087221 */ /* 0x000fe20000010000 */
[C---:B------:R-:W-:Y:S01]  /*11a40*/  FSEL R2, R3.reuse, RZ, P0 ;  /* 0x000000ff03027208 */ /* 0x040fe20000000000 */
[----:B------:R-:W-:Y:S02]  /*11a50*/  FMUL.FTZ R25, R0, R157 ;  /* 0x0000009d00197220 */ /* 0x000fe40000410000 */
[----:B------:R-:W-:Y:S02]  /*11a60*/  FADD.FTZ R8, R34, R8 ;  /* 0x0000000822087221 */ /* 0x000fe40000010000 */
[----:B------:R-:W-:Y:S02]  /*11a70*/  FADD.FTZ R2, -R2, R6 ;  /* 0x0000000602027221 */ /* 0x000fe40000010100 */
[----:B------:R-:W-:Y:S02]  /*11a80*/  FMUL.FTZ R6, R3, c[0x0][0x2d0] ;  /* 0x0000b40003067a20 */ /* 0x000fe40000410000 */
[----:B------:R-:W-:Y:S02]  /*11a90*/  FMUL.FTZ R2, R2, c[0x0][0x2d0] ;  /* 0x0000b40002027a20 */ /* 0x000fe40000410000 */
[----:B------:R-:W-:Y:S01]  /*11aa0*/  FADD.FTZ R177, R33, R8 ;  /* 0x0000000821b17221 */ /* 0x000fe20000010000 */
[----:B------:R-:W-:Y:S01]  /*11ab0*/  FSEL R6, R6, RZ, P0 ;  /* 0x000000ff06067208 */ /* 0x000fe20000000000 */
[C---:B------:R-:W-:Y:S01]  /*11ac0*/  FMUL.FTZ R33, R0.reuse, R149 ;  /* 0x0000009500217220 */ /* 0x040fe20000410000 */
[----:B------:R-:W-:Y:S01]  /*11ad0*/  ISETP.GT.AND P0, PT, R225, R217, PT ;  /* 0x000000d9e100720c */ /* 0x000fe20003f04270 */
[----:B------:R-:W1:Y:S01]  /*11ae0*/  MUFU.EX2 R2, R2 ;  /* 0x0000000200027308 */ /* 0x000e620000000800 */
[----:B------:R-:W-:Y:S02]  /*11af0*/  FMUL.FTZ R8, R0, R168 ;  /* 0x000000a800087220 */ /* 0x000fe40000410000 */
[--C-:B------:R-:W-:Y:S02]  /*11b00*/  FFMA.FTZ R9, R9, c[0x0][0x2d0], -R6.reuse ;  /* 0x0000b40009097a23 */ /* 0x100fe40000010806 */
[--C-:B------:R-:W-:Y:S02]  /*11b10*/  FFMA.FTZ R23, R23, c[0x0][0x2d0], -R6.reuse ;  /* 0x0000b40017177a23 */ /* 0x100fe40000010806 */
[--C-:B------:R-:W-:Y:S02]  /*11b20*/  FFMA.FTZ R13, R22, c[0x0][0x2d0], -R6.reuse ;  /* 0x0000b400160d7a23 */ /* 0x100fe40000010806 */
[--C-:B------:R-:W-:Y:S01]  /*11b30*/  FFMA.FTZ R173, R21, c[0x0][0x2d0], -R6.reuse ;  /* 0x0000b40015ad7a23 */ /* 0x100fe20000010806 */
[----:B------:R2:W-:Y:S01]  /*11b40*/  MUFU.EX2 R168, R23 ;  /* 0x0000001700a87308 */ /* 0x0005e20000000800 */
[----:B------:R-:W-:Y:S02]  /*11b50*/  FMUL.FTZ R21, R0, R161 ;  /* 0x000000a100157220 */ /* 0x000fe40000410000 */
[--C-:B------:R-:W-:Y:S02]  /*11b60*/  FFMA.FTZ R185, R14, c[0x0][0x2d0], -R6.reuse ;  /* 0x0000b4000eb97a23 */ /* 0x100fe40000010806 */
[--C-:B------:R-:W-:Y:S02]  /*11b70*/  FFMA.FTZ R176, R19, c[0x0][0x2d0], -R6.reuse ;  /* 0x0000b40013b07a23 */ /* 0x100fe40000010806 */
[--C-:B------:R-:W-:Y:S02]  /*11b80*/  FFMA.FTZ R179, R18, c[0x0][0x2d0], -R6.reuse ;  /* 0x0000b40012b37a23 */ /* 0x100fe40000010806 */
[--C-:B------:R-:W-:Y:S01]  /*11b90*/  FFMA.FTZ R180, R17, c[0x0][0x2d0], -R6.reuse ;  /* 0x0000b40011b47a23 */ /* 0x100fe20000010806 */
[----:B------:R-:W-:Y:S01]  /*11ba0*/  MUFU.EX2 R161, R13 ;  /* 0x0000000d00a17308 */ /* 0x000fe20000000800 */
[--C-:B------:R-:W-:Y:S02]  /*11bb0*/  FFMA.FTZ R186, R16, c[0x0][0x2d0], -R6.reuse ;  /* 0x0000b40010ba7a23 */ /* 0x100fe40000010806 */
[--C-:B------:R-:W-:Y:S02]  /*11bc0*/  FFMA.FTZ R178, R20, c[0x0][0x2d0], -R6.reuse ;  /* 0x0000b40014b27a23 */ /* 0x100fe40000010806 */
[C---:B-1----:R-:W-:Y:S02]  /*11bd0*/  FMUL.FTZ R34, R2.reuse, R150 ;  /* 0x0000009602227220 */ /* 0x042fe40000410000 */
[C---:B------:R-:W-:Y:S02]  /*11be0*/  FMUL.FTZ R35, R2.reuse, R151 ;  /* 0x0000009702237220 */ /* 0x040fe40000410000 */
[----:B------:R-:W1:Y:S01]  /*11bf0*/  LDSM.16.MT88.4 R148, [R193] ;  /* 0x00000000c194783b */ /* 0x000e620000004200 */
[----:B------:R3:W4:Y:S01]  /*11c00*/  MUFU.EX2 R14, R9 ;  /* 0x00000009000e7308 */ /* 0x0007220000000800 */
[--C-:B------:R-:W-:Y:S02]  /*11c10*/  FFMA.FTZ R187, R11, c[0x0][0x2d0], -R6.reuse ;  /* 0x0000b4000bbb7a23 */ /* 0x100fe40000010806 */
[----:B------:R-:W-:Y:S02]  /*11c20*/  FMUL.FTZ R11, R2, R171 ;  /* 0x000000ab020b7220 */ /* 0x000fe40000410000 */
[----:B------:R-:W-:Y:S02]  /*11c30*/  FFMA.FTZ R6, R10, c[0x0][0x2d0], -R6 ;  /* 0x0000b4000a067a23 */ /* 0x000fe40000010806 */
[----:B------:R-:W-:Y:S02]  /*11c40*/  FMUL.FTZ R10, R2, R170 ;  /* 0x000000aa020a7220 */ /* 0x000fe40000410000 */
[C---:B------:R-:W-:Y:S01]  /*11c50*/  FMUL.FTZ R16, R0.reuse, R164 ;  /* 0x000000a400107220 */ /* 0x040fe20000410000 */
[----:B------:R4:W5:Y:S01]  /*11c60*/  MUFU.EX2 R216, R173 ;  /* 0x000000ad00d87308 */ /* 0x0009620000000800 */
[----:B------:R-:W-:Y:S02]  /*11c70*/  FMUL.FTZ R17, R0, R165 ;  /* 0x000000a500117220 */ /* 0x000fe40000410000 */
[C---:B------:R-:W-:Y:S02]  /*11c80*/  FMUL.FTZ R18, R2.reuse, R166 ;  /* 0x000000a602127220 */ /* 0x040fe40000410000 */
[----:B------:R-:W-:Y:S02]  /*11c90*/  FMUL.FTZ R19, R2, R167 ;  /* 0x000000a702137220 */ /* 0x000fe40000410000 */
[----:B------:R-:W-:Y:S01]  /*11ca0*/  FMUL.FTZ R20, R0, R160 ;  /* 0x000000a000147220 */ /* 0x000fe20000410000 */
[----:B------:R-:W-:Y:S01]  /*11cb0*/  LDSM.16.MT88.4 R164, [R193+0x1000] ;  /* 0x00100000c1a4783b */ /* 0x000fe20000004200 */
[C---:B------:R-:W-:Y:S01]  /*11cc0*/  FMUL.FTZ R22, R2.reuse, R162 ;  /* 0x000000a202167220 */ /* 0x040fe20000410000 */
[----:B------:R-:W1:Y:S01]  /*11cd0*/  MUFU.EX2 R13, R184 ;  /* 0x000000b8000d7308 */ /* 0x000e620000000800 */
[C---:B--2---:R-:W-:Y:S02]  /*11ce0*/  FMUL.FTZ R23, R2.reuse, R163 ;  /* 0x000000a302177220 */ /* 0x044fe40000410000 */
[----:B------:R-:W-:Y:S02]  /*11cf0*/  FMUL.FTZ R26, R2, R158 ;  /* 0x0000009e021a7220 */ /* 0x000fe40000410000 */
[----:B---3--:R-:W-:Y:S02]  /*11d00*/  FMUL.FTZ R9, R0, R169 ;  /* 0x000000a900097220 */ /* 0x008fe40000410000 */
[----:B------:R-:W-:Y:S02]  /*11d10*/  FMUL.FTZ R27, R2, R159 ;  /* 0x0000009f021b7220 */ /* 0x000fe40000410000 */
[C---:B------:R-:W-:Y:S01]  /*11d20*/  FMUL.FTZ R24, R0.reuse, R156 ;  /* 0x0000009c00187220 */ /* 0x040fe20000410000 */
[----:B------:R-:W-:Y:S01]  /*11d30*/  MUFU.EX2 R178, R178 ;  /* 0x000000b200b27308 */ /* 0x000fe20000000800 */
[C---:B------:R-:W-:Y:S02]  /*11d40*/  FMUL.FTZ R28, R0.reuse, R152 ;  /* 0x00000098001c7220 */ /* 0x040fe40000410000 */
[----:B------:R-:W-:Y:S01]  /*11d50*/  FMUL.FTZ R29, R0, R153 ;  /* 0x00000099001d7220 */ /* 0x000fe20000410000 */
[----:B----4-:R-:W-:Y:S01]  /*11d60*/  F2FP.BF16.PACK_AB R173, R168, R14 ;  /* 0x0000000ea8ad723e */ /* 0x010fe200000010ff */
[----:B------:R-:W-:Y:S01]  /*11d70*/  FMUL.FTZ R30, R2, R154 ;  /* 0x0000009a021e7220 */ /* 0x000fe20000410000 */
[----:B-----5:R-:W-:Y:S01]  /*11d80*/  F2FP.BF16.PACK_AB R175, R216, R161 ;  /* 0x000000a1d8af723e */ /* 0x020fe200000010ff */
[----:B------:R-:W-:Y:S02]  /*11d90*/  FMUL.FTZ R31, R2, R155 ;  /* 0x0000009b021f7220 */ /* 0x000fe40000410000 */
[----:B------:R-:W-:Y:S01]  /*11da0*/  LDSM.16.MT88.4 R152, [R193+0x800] ;  /* 0x00080000c198783b */ /* 0x000fe20000004200 */
[----:B------:R-:W-:Y:S01]  /*11db0*/  MUFU.EX2 R156, R182 ;  /* 0x000000b6009c7308 */ /* 0x000fe20000000800 */
[C---:B------:R-:W-:Y:S02]  /*11dc0*/  FMUL.FTZ R36, R0.reuse, R36 ;  /* 0x0000002400247220 */ /* 0x040fe40000410000 */
        /* <DEDUP_REMOVED lines=113> */
[C---:B------:R-:W-:Y:S02]  /*124e0*/  FFMA.FTZ R160, R2.reuse, R233, R14 ;  /* 0x000000e902a07223 */ /* 0x040fe4000001000e */
[----:B------:R-:W-:Y:S01]  /*124f0*/  MUFU.EX2 R14, R181 ;  /* 0x000000b5000e7308 */ /* 0x000fe20000000800 */
[C---:B------:R-:W-:Y:S02]  /*12500*/  FMUL.FTZ R134, R2.reuse, R134 ;  /* 0x0000008602867220 */ /* 0x040fe40000410000 */
[C---:B------:R-:W-:Y:S02]  /*12510*/  FMUL.FTZ R135, R2.reuse, R135 ;  /* 0x0000008702877220 */ /* 0x040fe40000410000 */
[C---:B------:R-:W-:Y:S02]  /*12520*/  FMUL.FTZ R138, R2.reuse, R138 ;  /* 0x0000008a028a7220 */ /* 0x040fe40000410000 */
[----:B------:R-:W-:Y:S02]  /*12530*/  FMUL.FTZ R139, R2, R139 ;  /* 0x0000008b028b7220 */ /* 0x000fe40000410000 */
[C---:B------:R-:W-:Y:S01]  /*12540*/  FMUL.FTZ R132, R0.reuse, R132 ;  /* 0x0000008400847220 */ /* 0x040fe20000410000 */
[----:B------:R-:W2:Y:S01]  /*12550*/  MUFU.EX2 R2, R183 ;  /* 0x000000b700027308 */ /* 0x000ea20000000800 */
[C---:B------:R-:W-:Y:S02]  /*12560*/  FMUL.FTZ R133, R0.reuse, R133 ;  /* 0x0000008500857220 */ /* 0x040fe40000410000 */
[C---:B------:R-:W-:Y:S01]  /*12570*/  FMUL.FTZ R136, R0.reuse, R136 ;  /* 0x0000008800887220 */ /* 0x040fe20000410000 */
[C---:B-1----:R-:W-:Y:S03]  /*12580*/  HMMA.16816.F32.BF16 R52, R172.reuse, R148, R52 ;  /* 0x00000094ac34723c */ /* 0x042fe60000041834 */
[----:B------:R-:W-:Y:S03]  /*12590*/  FMUL.FTZ R137, R0, R137 ;  /* 0x0000008900897220 */ /* 0x000fe60000410000 */
[----:B------:R-:W1:Y:S01]  /*125a0*/  MUFU.EX2 R181, R176 ;  /* 0x000000b000b57308 */ /* 0x000e620000000800 */
[----:B------:R-:W-:Y:S01]  /*125b0*/  FADD.FTZ R0, R13, R177 ;  /* 0x000000b10d007221 */ /* 0x000fe20000010000 */
[C---:B------:R-:W-:Y:S01]  /*125c0*/  HMMA.16816.F32.BF16 R56, R172.reuse, R150, R56 ;  /* 0x00000096ac38723c */ /* 0x040fe20000041838 */
[----:B------:R-:W3:Y:S07]  /*125d0*/  LDSM.16.MT88.4 R148, [R196+0x1800] ;  /* 0x00180000c494783b */ /* 0x000eee0000004200 */
[----:B------:R-:W-:Y:S01]  /*125e0*/  MUFU.EX2 R176, R186 ;  /* 0x000000ba00b07308 */ /* 0x000fe20000000800 */
[----:B--2---:R-:W-:Y:S04]  /*125f0*/  FADD.FTZ R0, R2, R0 ;  /* 0x0000000002007221 */ /* 0x004fe80000010000 */
[----:B------:R-:W-:Y:S05]  /*12600*/  FADD.FTZ R0, R156, R0 ;  /* 0x000000009c007221 */ /* 0x000fea0000010000 */
[----:B------:R-:W2:Y:S01]  /*12610*/  MUFU.EX2 R177, R185 ;  /* 0x000000b900b17308 */ /* 0x000ea20000000800 */
[----:B------:R-:W-:Y:S01]  /*12620*/  FADD.FTZ R0, R14, R0 ;  /* 0x000000000e007221 */ /* 0x000fe20000010000 */
        /* <DEDUP_REMOVED lines=31> */
[----:B-1----:R-:W-:Y:S03]  /*12820*/  F2FP.BF16.PACK_AB R149, R181, R178 ;  /* 0x000000b2b595723e */ /* 0x002fe600000010ff */
[----:B------:R-:W-:Y:S02]  /*12830*/  F2FP.BF16.PACK_AB R150, R14, R156 ;  /* 0x0000009c0e96723e */ /* 0x000fe400000010ff */
[----:B------:R-:W1:Y:S02]  /*12840*/  LDSM.16.MT88.4 R156, [R194+0x800] ;  /* 0x00080000c29c783b */ /* 0x000e640000004200 */
[----:B------:R-:W4:Y:S01]  /*12850*/  MUFU.EX2 R172, R190 ;  /* 0x000000be00ac7308 */ /* 0x000f220000000800 */
[----:B------:R-:W-:Y:S02]  /*12860*/  F2FP.BF16.PACK_AB R151, R180, R179 ;  /* 0x000000b3b497723e */ /* 0x000fe400000010ff */
[----:B--2---:R-:W-:Y:S05]  /*12870*/  F2FP.BF16.PACK_AB R173, R177, R176 ;  /* 0x000000b0b1ad723e */ /* 0x004fea00000010ff */
[C---:B------:R-:W-:Y:S02]  /*12880*/  HMMA.16816.F32.BF16 R8, R148.reuse, R152, R8 ;  /* 0x000000989408723c */ /* 0x040fe40000041808 */
[----:B------:R-:W2:Y:S03]  /*12890*/  MUFU.EX2 R13, R189 ;  /* 0x000000bd000d7308 */ /* 0x000ea60000000800 */
[----:B---3--:R-:W-:Y:S03]  /*128a0*/  FADD.FTZ R0, R2, R0 ;  /* 0x0000000002007221 */ /* 0x008fe60000010000 */
[C---:B------:R-:W-:Y:S01]  /*128b0*/  HMMA.16816.F32.BF16 R16, R148.reuse, R154, R16 ;  /* 0x0000009a9410723c */ /* 0x040fe20000041810 */
[----:B------:R-:W3:Y:S03]  /*128c0*/  LDSM.16.MT88.4 R152, [R196+0x800] ;  /* 0x00080000c498783b */ /* 0x000ee60000004200 */
[----:B------:R-:W5:Y:S01]  /*128d0*/  MUFU.EX2 R174, R188 ;  /* 0x000000bc00ae7308 */ /* 0x000f620000000800 */
[C---:B----4-:R-:W-:Y:S01]  /*128e0*/  FADD.FTZ R0, R172.reuse, R0 ;  /* 0x00000000ac007221 */ /* 0x050fe20000010000 */
[----:B------:R-:W-:Y:S01]  /*128f0*/  F2FP.BF16.PACK_AB R172, R172, R2 ;  /* 0x00000002acac723e */ /* 0x000fe200000010ff */
[----:B------:R-:W-:Y:S07]  /*12900*/  FADD.FTZ R2, R168, R160 ;  /* 0x000000a0a8027221 */ /* 0x000fee0000010000 */
[----:B------:R-:W4:Y:S01]  /*12910*/  MUFU.EX2 R14, R187 ;  /* 0x000000bb000e7308 */ /* 0x000f220000000800 */
[----:B--2---:R-:W-:Y:S01]  /*12920*/  FADD.FTZ R0, R13, R0 ;  /* 0x000000000d007221 */ /* 0x004fe20000010000 */
[C---:B-1----:R-:W-:Y:S03]  /*12930*/  HMMA.16816.F32.BF16 R20, R148.reuse, R156, R20 ;  /* 0x0000009c9414723c */ /* 0x042fe60000041814 */
[C---:B-----5:R-:W-:Y:S01]  /*12940*/  FADD.FTZ R234, R174.reuse, R0 ;  /* 0x00000000aeea7221 */ /* 0x060fe20000010000 */
[----:B------:R-:W-:Y:S04]  /*12950*/  F2FP.BF16.PACK_AB R174, R174, R13 ;  /* 0x0000000daeae723e */ /* 0x000fe800000010ff */
[C---:B------:R-:W-:Y:S01]  /*12960*/  HMMA.16816.F32.BF16 R24, R148.reuse, R158, R24 ;  /* 0x0000009e9418723c */ /* 0x040fe20000041818 */
[----:B------:R-:W1:Y:S03]  /*12970*/  LDSM.16.MT88.4 R156, [R195+0x800] ;  /* 0x00080000c39c783b */ /* 0x000e660000004200 */
[----:B------:R-:W-:Y:S01]  /*12980*/  FADD.FTZ R0, R161, R2 ;  /* 0x00000002a1007221 */ /* 0x000fe20000010000 */
[----:B------:R-:W-:Y:S02]  /*12990*/  MOV R13, R4 ;  /* 0x00000004000d7202 */ /* 0x000fe40000000f00 */
[----:B----4-:R-:W-:Y:S01]  /*129a0*/  F2FP.BF16.PACK_AB R175, R6, R14 ;  /* 0x0000000e06af723e */ /* 0x010fe200000010ff */
[----:B------:R-:W-:Y:S01]  /*129b0*/  FADD.FTZ R0, R216, R0 ;  /* 0x00000000d8007221 */ /* 0x000fe20000010000 */
[C---:B---3--:R-:W-:Y:S03]  /*129c0*/  HMMA.16816.F32.BF16 R28, R148.reuse, R152, R28 ;  /* 0x00000098941c723c */ /* 0x048fe6000004181c */
[----:B------:R-:W-:Y:S04]  /*129d0*/  FADD.FTZ R0, R178, R0 ;  /* 0x00000000b2007221 */ /* 0x000fe80000010000 */
[----:B------:R-:W-:Y:S01]  /*129e0*/  FADD.FTZ R0, R181, R0 ;  /* 0x00000000b5007221 */ /* 0x000fe20000010000 */
[C---:B------:R-:W-:Y:S01]  /*129f0*/  HMMA.16816.F32.BF16 R32, R148.reuse, R154, R32 ;  /* 0x0000009a9420723c */ /* 0x040fe20000041820 */
[----:B------:R-:W2:Y:S03]  /*12a00*/  LDSM.16.MT88.4 R152, [R193+0x2000] ;  /* 0x00200000c198783b */ /* 0x000ea60000004200 */
[----:B------:R-:W-:Y:S04]  /*12a10*/  FADD.FTZ R0, R179, R0 ;  /* 0x00000000b3007221 */ /* 0x000fe80000010000 */
[----:B------:R-:W-:Y:S04]  /*12a20*/  FADD.FTZ R0, R180, R0 ;  /* 0x00000000b4007221 */ /* 0x000fe80000010000 */
[----:B------:R-:W-:Y:S04]  /*12a30*/  FADD.FTZ R0, R176, R0 ;  /* 0x00000000b0007221 */ /* 0x000fe80000010000 */
[----:B------:R-:W-:Y:S04]  /*12a40*/  FADD.FTZ R0, R177, R0 ;  /* 0x00000000b1007221 */ /* 0x000fe80000010000 */
[----:B------:R-:W-:Y:S01]  /*12a50*/  FADD.FTZ R0, R14, R0 ;  /* 0x000000000e007221 */ /* 0x000fe20000010000 */
[C---:B-1----:R-:W-:Y:S03]  /*12a60*/  HMMA.16816.F32.BF16 R36, R148.reuse, R156, R36 ;  /* 0x0000009c9424723c */ /* 0x042fe60000041824 */
[----:B------:R-:W-:Y:S01]  /*12a70*/  FADD.FTZ R233, R6, R0 ;  /* 0x0000000006e97221 */ /* 0x000fe20000010000 */
[----:B------:R-:W-:Y:S02]  /*12a80*/  IADD3 R0, R225, -0x1, RZ ;  /* 0xffffffffe1007810 */ /* 0x000fe40007ffe0ff */
[----:B------:R-:W-:Y:S02]  /*12a90*/  MOV R6, R3 ;  /* 0x0000000300067202 */ /* 0x000fe40000000f00 */
[C---:B------:R-:W-:Y:S01]  /*12aa0*/  HMMA.16816.F32.BF16 R40, R148.reuse, R158, R40 ;  /* 0x0000009e9428723c */ /* 0x040fe20000041828 */
[----:B------:R-:W1:Y:S03]  /*12ab0*/  LDSM.16.MT88.4 R156, [R194+0x2000] ;  /* 0x00200000c29c783b */ /* 0x000e660000004200 */
[----:B------:R-:W-:Y:S04]  /*12ac0*/  MOV R225, R0 ;  /* 0x0000000000e17202 */ /* 0x000fe80000000f00 */
        /* <DEDUP_REMOVED lines=31> */
[C---:B------:R-:W-:Y:S08]  /*12cc0*/  HMMA.16816.F32.BF16 R128, R148.reuse, R154, R128 ;  /* 0x0000009a9480723c */ /* 0x040ff00000041880 */
        /* <DEDUP_REMOVED lines=49> */
[----:B------:R-:W-:-:S11]  /*12fe0*/  @P0 BRA `(.L_x_2407) ;  /* 0xffffc2a000000947 */ /* 0x000fd6000383ffff */
[----:B------:R-:W2:Y:S01]  /*12ff0*/  LDL R2, [R1+0x4] ;  /* 0x0000040001027983 */ /* 0x000ea20000100800 */
[----:B------:R-:W-:Y:S01]  /*13000*/  MOV R225, R0 ;  /* 0x0000000000e17202 */ /* 0x000fe20000000f00 */
[----:B------:R-:W-:-:S02]  /*13010*/  IMAD.MOV.U32 R6, RZ, RZ, R3 ;  /* 0x000000ffff067224 */ /* 0x000fc400078e0003 */
[----:B------:R-:W-:Y:S01]  /*13020*/  IMAD.MOV.U32 R13, RZ, RZ, R4 ;  /* 0x000000ffff0d7224 */ /* 0x000fe200078e0004 */
[----:B--2---:R-:W-:-:S07]  /*13030*/  SHF.L.U32 R0, R2, 0x7, RZ ;  /* 0x0000000702007819 */ /* 0x004fce00000006ff */
.L_x_2384:
[----:B------:R-:W-:Y:S01]  /*13040*/  IMAD.MOV.U32 R4, RZ, RZ, 0x1 ;  /* 0x00000001ff047424 */ /* 0x000fe200078e00ff */
[----:B------:R-:W-:-:S04]  /*13050*/  IADD3 R0, R0, 0x7f, RZ ;  /* 0x0000007f00007810 */ /* 0x000fc80007ffe0ff */
[----:B------:R-:W-:-:S13]  /*13060*/  ISETP.NE.AND P0, PT, R4, c[0x0][0x2c4], PT ;  /* 0x0000b10004007a0c */ /* 0x000fda0003f05270 */
[----:B------:R-:W-:-:S05]  /*13070*/  @P0 IMAD.HI.U32 R2, R0, c[0x0][0x2c8], RZ ;  /* 0x0000b20000020a27 */ /* 0x000fca00078e00ff */
[----:B------:R-:W-:Y:S02]  /*13080*/  @P0 SHF.R.U32.HI R0, RZ, c[0x0][0x2cc], R2 ;  /* 0x0000b300ff000a19 */ /* 0x000fe40000011602 */
[----:B------:R-:W2:Y:S01]  /*13090*/  LDL R2, [R1+0x64] ;  /* 0x0000640001027983 */ /* 0x000ea20000100800 */
[----:B------:R-:W-:Y:S02]  /*130a0*/  ISETP.LE.AND P1, PT, R4, c[0x0][0x32c], PT ;  /* 0x0000cb0004007a0c */ /* 0x000fe40003f23270 */
[----:B--2---:R-:W-:Y:S02]  /*130b0*/  IADD3 R2, R0, 0x1, R2 ;  /* 0x0000000100027810 */ /* 0x004fe40007ffe002 */
[----:B------:R-:W2:Y:S01]  /*130c0*/  LDL R0, [R1+0x58] ;  /* 0x0000580001007983 */ /* 0x000ea20000100800 */
[----:B------:R-:W-:-:S08]  /*130d0*/  LOP3.LUT R213, R213, 0xffffefff, RZ, 0xc0, !PT ;  /* 0xffffefffd5d57812 */ /* 0x000fd000078ec0ff */
[----:B------:R-:W-:Y:S01]  /*130e0*/  @P1 LOP3.LUT R213, R213, 0x1000, RZ, 0xfc, !PT ;  /* 0x00001000d5d51812 */ /* 0x000fe200078efcff */
[----:B--2---:R-:W-:-:S05]  /*130f0*/  IMAD.IADD R0, R2, 0x1, -R0 ;  /* 0x0000000102007824 */ /* 0x004fca00078e0a00 */
[----:B------:R-:W-:Y:S01]  /*13100*/  IADD3 R2, R0, -c[0x0][0x324], RZ ;  /* 0x8000c90000027a10 */ /* 0x000fe20007ffe0ff */
[----:B------:R-:W-:Y:S05]  /*13110*/  @!P1 BRA `(.L_x_2408) ;  /* 0x000000f000009947 */ /* 0x000fea0003800000 */
[----:B------:R-:W-:Y:S01]  /*13120*/  ISETP.GT.AND P0, PT, R0, -0x1, PT ;  /* 0xffffffff0000780c */ /* 0x000fe20003f04270 */
[----:B------:R-:W-:-:S12]  /*13130*/  BSSY B0, `(.L_x_2409) ;  /* 0x000000b000007945 */ /* 0x000fd80003800000 */
[----:B------:R-:W-:Y:S05]  /*13140*/  @P0 BRA `(.L_x_2410) ;  /* 0x0000006000000947 */ /* 0x000fea0003800000 */
[----:B------:R-:W-:Y:S02]  /*13150*/  ISETP.NE.AND P0, PT, R4, c[0x0][0x32c], PT ;  /* 0x0000cb0004007a0c */ /* 0x000fe40003f05270 */
[----:B------:R-:W-:-:S11]  /*13160*/  LOP3.LUT R0, RZ, R0, RZ, 0x33, !PT ;  /* 0x00000000ff007212 */ /* 0x000fd600078e33ff */
[----:B------:R-:W-:-:S05]  /*13170*/  @P0 IMAD.HI.U32 R3, R0, c[0x0][0x330], RZ ;  /* 0x0000cc0000030a27 */ /* 0x000fca00078e00ff */
[----:B------:R-:W-:-:S04]  /*13180*/  @P0 SHF.R.U32.HI R0, RZ, c[0x0][0x334], R3 ;  /* 0x0000cd00ff000a19 */ /* 0x000fc80000011603 */
[----:B------:R-:W-:Y:S01]  /*13190*/  LOP3.LUT R0, RZ, R0, RZ, 0x33, !PT ;  /* 0x00000000ff007212 */ /* 0x000fe200078e33ff */
[----:B------:R-:W-:Y:S05]  /*131a0*/  BRA `(.L_x_2411) ;  /* 0x0000003000007947 */ /* 0x000fea0003800000 */
.L_x_2410:
[----:B------:R-:W-:-:S13]  /*131b0*/  ISETP.NE.AND P0, PT, R4, c[0x0][0x32c], PT ;  /* 0x0000cb0004007a0c */ /* 0x000fda0003f05270 */
[----:B------:R-:W-:-:S05]  /*131c0*/  @P0 IMAD.HI.U32 R3, R0, c[0x0][0x330], RZ ;  /* 0x0000cc0000030a27 */ /* 0x000fca00078e00ff */
[----:B------:R-:W-:Y:S02]  /*131d0*/  @P0 SHF.R.U32.HI R0, RZ, c[0x0][0x334], R3 ;  /* 0x0000cd00ff000a19 */ /* 0x000fe40000011603 */
.L_x_2411:
[----:B------:R-:W-:Y:S05]  /*131e0*/  BSYNC B0 ;  /* 0x0000000000007941 */ /* 0x000fea0003800000 */
.L_x_2409:
[----:B------:R-:W-:-:S05]  /*131f0*/  IMAD R0, R0, c[0x0][0x32c], RZ ;  /* 0x0000cb0000007a24 */ /* 0x000fca00078e02ff */
[----:B------:R-:W-:-:S04]  /*13200*/  IMNMX R2, R2, R0, !PT ;  /* 0x0000000002027217 */ /* 0x000fc80007800200 */
.L_x_2408:
[----:B------:R-:W-:-:S05]  /*13210*/  IADD3 R2, R2, 0x2f, RZ ;  /* 0x0000002f02027810 */ /* 0x000fca0007ffe0ff */
[----:B------:R-:W-:-:S05]  /*13220*/  IMAD.HI R2, R2, 0x2aaaaaab, RZ ;  /* 0x2aaaaaab02027827 */ /* 0x000fca00078e02ff */
[----:B------:R-:W-:-:S04]  /*13230*/  SHF.R.U32.HI R219, RZ, 0x1f, R2 ;  /* 0x0000001fffdb7819 */ /* 0x000fc80000011602 */
[----:B------:R-:W-:-:S04]  /*13240*/  LEA.HI.SX32 R219, R2, R219, 0x1d ;  /* 0x000000db02db7211 */ /* 0x000fc800078feaff */
[----:B------:R-:W-:-:S04]  /*13250*/  IMNMX R219, R247, R219, !PT ;  /* 0x000000dbf7db7217 */ /* 0x000fc80007800200 */
[----:B------:R-:W-:-:S13]  /*13260*/  ISETP.GE.AND P0, PT, R225, R219, PT ;  /* 0x000000dbe100720c */ /* 0x000fda0003f06270 */
[----:B------:R-:W-:Y:S05]  /*13270*/  @!P0 BRA `(.L_x_2412) ;  /* 0x000031e000008947 */ /* 0x000fea0003800000 */
.L_x_2425:
[----:B------:R-:W-:Y:S04]  /*13280*/  DEPBAR.LE SB0, 0x0 ;  /* 0x000080000000791a */ /* 0x000fe80000000000 */
[----:B------:R-:W-:Y:S01]  /*13290*/  WARPSYNC 0xffffffff ;  /* 0xffffffff00007948 */ /* 0x000fe20003800000 */
[----:B------:R-:W-:Y:S01]  /*132a0*/  BAR.SYNC.DEFER_BLOCKING 0x0 ;  /* 0x0000000000007b1d */ /* 0x000fe20000010000 */
[----:B------:R-:W-:Y:S02]  /*132b0*/  ISETP.GT.AND P0, PT, R247, R225, PT ;  /* 0x000000e1f700720c */ /* 0x000fe40003f04270 */
[----:B------:R-:W-:Y:S03]  /*132c0*/  MOV R4, R13 ;  /* 0x0000000d00047202 */ /* 0x000fe60000000f00 */
        /* <DEDUP_REMOVED lines=26> */
.L_x_2541:
[----:B------:R-:W-:-:S05]  /*13470*/  BRA.DIV ~URZ, `(.L_x_2416) ;  /* 0x0000dde27f007947 */ /* 0x000fca000b800000 */
[----:B------:R4:W3:Y:S02]  /*13480*/  SHFL.IDX PT, R0, R10, RZ, 0x181f ;  /* 0x00181fff0a007589 */ /* 0x0008e400000e0000 */
.L_x_2542:
[----:B------:R-:W-:Y:S01]  /*13490*/  SHF.R.S32.HI R2, RZ, 0x1f, R215 ;  /* 0x0000001fff027819 */ /* 0x000fe200000114d7 */
[C---:B------:R-:W-:Y:S01]  /*134a0*/  IMAD.SHL.U32 R22, R215.reuse, 0x2, RZ ;  /* 0x00000002d7167824 */ /* 0x040fe200078e00ff */
[C---:B------:R-:W-:Y:S01]  /*134b0*/  ISETP.GE.AND P3, PT, R215.reuse, c[0x0][0x1d4], PT ;  /* 0x00007500d7007a0c */ /* 0x040fe20003f66270 */
[----:B------:R-:W-:Y:S01]  /*134c0*/  IMAD.SHL.U32 R20, R232, 0x2, RZ ;  /* 0x00000002e8147824 */ /* 0x000fe200078e00ff */
[C---:B------:R-:W-:Y:S02]  /*134d0*/  SHF.L.U64.HI R21, R215.reuse, 0x1, R2 ;  /* 0x00000001d7157819 */ /* 0x040fe40000010202 */
        /* <DEDUP_REMOVED lines=12> */
[----:B------:R-:W-:Y:S02]  /*135a0*/  IADD3 R23, R215, 0xc0, RZ ;  /* 0x000000c0d7177810 */ /* 0x000fe40007ffe0ff */
[----:B------:R-:W-:Y:S02]  /*135b0*/  SHF.L.U64.HI R28, R230, 0x1, R242 ;  /* 0x00000001e61c7819 */ /* 0x000fe400000102f2 */
[----:B------:R-:W-:Y:S02]  /*135c0*/  LOP3.LUT P1, RZ, R213, 0x800, RZ, 0xc0, !PT ;  /* 0x00000800d5ff7812 */ /* 0x000fe4000782c0ff */
[----:B---3--:R-:W-:Y:S05]  /*135d0*/  IADD3 R2, P0, R0, R20, RZ ;  /* 0x0000001400027210 */ /* 0x008fea0007f1e0ff */
[----:B------:R-:W-:Y:S05]  /*135e0*/  IMAD.X R3, R8, 0x1, R30, P0 ;  /* 0x0000000108037824 */ /* 0x000fea00000e061e */
[----:B------:R3:W-:Y:S01]  /*135f0*/  LDGSTS.E.BYPASS.LTC128B.128 [R214+0x5880], [R2.64], !P2 ;  /* 0x0588000002d67fae */ /* 0x0007e2000d101d4a */
[----:B------:R-:W-:Y:S01]  /*13600*/  ISETP.GE.AND P2, PT, R14, c[0x0][0x1d4], PT ;  /* 0x000075000e007a0c */ /* 0x000fe20003f46270 */
[----:B------:R-:W-:Y:S01]  /*13610*/  IMAD.SHL.U32 R14, R230, 0x2, RZ ;  /* 0x00000002e60e7824 */ /* 0x000fe200078e00ff */
[----:B---3--:R-:W-:Y:S05]  /*13620*/  IADD3 R2, P0, R0, R11, RZ ;  /* 0x0000000b00027210 */ /* 0x008fea0007f1e0ff */
[----:B------:R-:W-:Y:S06]  /*13630*/  IMAD.X R3, R8, 0x1, R29, P0 ;  /* 0x0000000108037824 */ /* 0x000fec00000e061d */
        /* <DEDUP_REMOVED lines=9> */
.L_x_2543:
        /* <DEDUP_REMOVED lines=8> */
[----:B---3--:R-:W-:Y:S01]  /*13750*/  IADD3 R9, R215, 0xc0, RZ ;  /* 0x000000c0d7097810 */ /* 0x008fe20007ffe0ff */
[----:B------:R-:W-:Y:S01]  /*13760*/  IMAD.X R21, R8, 0x1, R30, P0 ;  /* 0x0000000108157824 */ /* 0x000fe200000e061e */
[----:B------:R-:W-:Y:S01]  /*13770*/  IADD3 R10, P0, R0, R11, RZ ;  /* 0x0000000b000a7210 */ /* 0x000fe20007f1e0ff */
        /* <DEDUP_REMOVED lines=11> */
.L_x_2414:
[----:B------:R-:W-:Y:S05]  /*13830*/  BSYNC B0 ;  /* 0x0000000000007941 */ /* 0x000fea0003800000 */
.L_x_2413:
        /* <DEDUP_REMOVED lines=174> */
[----:B------:R-:W1:Y:S01]  /*14320*/  MUFU.TANH R181, R18 ;  /* 0x0000001200b57308 */ /* 0x000e620000002400 */
[----:B----4-:R-:W4:Y:S01]  /*14330*/  LDSM.16.M88.4 R8, [R15+0x5800] ;  /* 0x005800000f08783b */ /* 0x010f220000000200 */
[----:B------:R-:W-:Y:S08]  /*14340*/  DEPBAR.LE SB0, 0x0 ;  /* 0x000080000000791a */ /* 0x000ff00000000000 */
[----:B------:R-:W1:Y:S01]  /*14350*/  MUFU.TANH R179, R19 ;  /* 0x0000001300b37308 */ /* 0x000e620000002400 */
[----:B------:R-:W-:Y:S09]  /*14360*/  BAR.SYNC.DEFER_BLOCKING 0x0 ;  /* 0x0000000000007b1d */ /* 0x000ff20000010000 */
[----:B------:R-:W1:Y:S10]  /*14370*/  MUFU.TANH R175, R20 ;  /* 0x0000001400af7308 */ /* 0x000e740000002400 */
[----:B------:R5:W1:Y:S10]  /*14380*/  MUFU.TANH R174, R21 ;  /* 0x0000001500ae7308 */ /* 0x000a740000002400 */
[----:B------:R-:W1:Y:S01]  /*14390*/  MUFU.TANH R177, R22 ;  /* 0x0000001600b17308 */ /* 0x000e620000002400 */
[C---:B----4-:R-:W-:Y:S09]  /*143a0*/  HMMA.16816.F32.BF16 R28, R184.reuse, R8, R28 ;  /* 0x00000008b81c723c */ /* 0x050ff2000004181c */
[----:B------:R4:W1:Y:S01]  /*143b0*/  MUFU.TANH R176, R23 ;  /* 0x0000001700b07308 */ /* 0x0008620000002400 */
[----:B------:R-:W-:Y:S09]  /*143c0*/  HMMA.16816.F32.BF16 R32, R184, R10, R32 ;  /* 0x0000000ab820723c */ /* 0x000ff20000041820 */
[----:B------:R1:W1:Y:S05]  /*143d0*/  MUFU.TANH R172, R24 ;  /* 0x0000001800ac7308 */ /* 0x00026a0000002400 */
[----:B-----5:R-:W-:Y:S05]  /*143e0*/  FMUL.FTZ R21, R28, c[0x0][0x320] ;  /* 0x0000c8001c157a20 */ /* 0x020fea0000410000 */
[----:B------:R5:W2:Y:S01]  /*143f0*/  MUFU.TANH R173, R26 ;  /* 0x0000001a00ad7308 */ /* 0x000aa20000002400 */
[----:B------:R-:W-:Y:S02]  /*14400*/  FMUL.FTZ R19, R29, c[0x0][0x320] ;  /* 0x0000c8001d137a20 */ /* 0x000fe40000410000 */
[----:B----4-:R-:W-:Y:S02]  /*14410*/  FMUL.FTZ R23, R31, c[0x0][0x320] ;  /* 0x0000c8001f177a20 */ /* 0x010fe40000410000 */
[----:B------:R-:W-:Y:S02]  /*14420*/  FMUL.FTZ R18, R32, c[0x0][0x320] ;  /* 0x0000c80020127a20 */ /* 0x000fe40000410000 */
[----:B------:R-:W-:Y:S03]  /*14430*/  FMUL.FTZ R17, R33, c[0x0][0x320] ;  /* 0x0000c80021117a20 */ /* 0x000fe60000410000 */
[----:B------:R4:W2:Y:S01]  /*14440*/  MUFU.TANH R180, R16 ;  /* 0x0000001000b47308 */ /* 0x0008a20000002400 */
[----:B------:R-:W-:Y:S02]  /*14450*/  FMUL.FTZ R22, R34, c[0x0][0x320] ;  /* 0x0000c80022167a20 */ /* 0x000fe40000410000 */
[----:B------:R-:W-:Y:S02]  /*14460*/  FMUL.FTZ R20, R35, c[0x0][0x320] ;  /* 0x0000c80023147a20 */ /* 0x000fe40000410000 */
[----:B-1----:R-:W-:Y:S05]  /*14470*/  FMUL.FTZ R24, R30, c[0x0][0x320] ;  /* 0x0000c8001e187a20 */ /* 0x002fea0000410000 */
[----:B------:R-:W1:Y:S01]  /*14480*/  MUFU.TANH R25, R25 ;  /* 0x0000001900197308 */ /* 0x000e620000002400 */
[----:B-----5:R-:W-:Y:S09]  /*14490*/  FMUL.FTZ R26, R27, c[0x0][0x320] ;  /* 0x0000c8001b1a7a20 */ /* 0x020ff20000410000 */
        /* <DEDUP_REMOVED lines=9> */
[----:B------:R-:W-:-:S05]  /*14530*/  @!P0 BRA `(.L_x_2419) ;  /* 0x000005c000008947 */ /* 0x000fca0003800000 */
[--C-:B--234-:R-:W-:Y:S01]  /*14540*/  IMAD.IADD R3, R251, 0x1, R241.reuse ;  /* 0x00000001fb037824 */ /* 0x11cfe200078e02f1 */
[----:B------:R-:W2:Y:S01]  /*14550*/  LDL R0, [R1+0x84] ;  /* 0x0000840001007983 */ /* 0x000ea20000100800 */
[----:B------:R-:W-:Y:S03]  /*14560*/  IMAD.MOV.U32 R224, RZ, RZ, RZ ;  /* 0x000000ffffe07224 */ /* 0x000fe600078e00ff */
[----:B------:R-:W-:Y:S01]  /*14570*/  ISETP.GT.AND P1, PT, R3, 0x2f, PT ;  /* 0x0000002f0300780c */ /* 0x000fe20003f24270 */
[----:B------:R-:W3:Y:S06]  /*14580*/  LDL.64 R190, [R1+0x90] ;  /* 0x0000900001be7983 */ /* 0x000eec0000100a00 */
[----:B------:R-:W4:Y:S04]  /*14590*/  LDL R14, [R1+0x9c] ;  /* 0x00009c00010e7983 */ /* 0x000f280000100800 */
[----:B------:R-:W5:Y:S06]  /*145a0*/  LDL.64 R220, [R1+0x88] ;  /* 0x0000880001dc7983 */ /* 0x000f6c0000100a00 */
[----:B------:R-:W3:Y:S01]  /*145b0*/  LDL R216, [R1+0x98] ;  /* 0x0000980001d87983 */ /* 0x000ee20000100800 */
[----:B--2---:R-:W-:Y:S02]  /*145c0*/  IMAD R2, R225, 0x30, R0 ;  /* 0x00000030e1027824 */ /* 0x004fe400078e0200 */
[----:B------:R-:W-:Y:S03]  /*145d0*/  IMAD.MOV.U32 R0, RZ, RZ, 0x1 ;  /* 0x00000001ff007424 */ /* 0x000fe600078e00ff */
[----:B------:R-:W-:Y:S02]  /*145e0*/  IADD3 R2, R2, R251, R241 ;  /* 0x000000fb02027210 */ /* 0x000fe40007ffe0f1 */
[----:B------:R-:W-:Y:S02]  /*145f0*/  ISETP.NE.AND P0, PT, R0, c[0x0][0x2b8], PT ;  /* 0x0000ae0000007a0c */ /* 0x000fe40003f05270 */
[----:B------:R-:W-:Y:S05]  /*14600*/  IADD3 R2, R2, -0x30, RZ ;  /* 0xffffffd002027810 */ /* 0x000fea0007ffe0ff */
[----:B------:R-:W-:Y:S06]  /*14610*/  IMAD.MOV.U32 R0, RZ, RZ, R2 ;  /* 0x000000ffff007224 */ /* 0x000fec00078e0002 */
[----:B------:R-:W-:Y:S05]  /*14620*/  @P0 IMAD.HI.U32 R3, R2, c[0x0][0x2bc], RZ ;  /* 0x0000af0002030a27 */ /* 0x000fea00078e00ff */
[----:B------:R-:W-:Y:S04]  /*14630*/  @P0 SHF.R.U32.HI R0, RZ, c[0x0][0x2c0], R3 ;  /* 0x0000b000ff000a19 */ /* 0x000fe80000011603 */
[C---:B---3--:R-:W-:Y:S04]  /*14640*/  @!P1 IADD3 R3, P0, R0.reuse, R190, RZ ;  /* 0x000000be00039210 */ /* 0x048fe80007f1e0ff */
        /* <DEDUP_REMOVED lines=23> */
.L_x_2544:
[----:B------:R-:W-:-:S05]  /*147c0*/  BRA.DIV ~URZ, `(.L_x_2421) ;  /* 0x0000cc427f007947 */ /* 0x000fca000b800000 */
[----:B------:R4:W2:Y:S02]  /*147d0*/  SHFL.IDX PT, R0, R16, RZ, 0x181f ;  /* 0x00181fff10007589 */ /* 0x0008a400000e0000 */
.L_x_2545:
        /* <DEDUP_REMOVED lines=27> */
.L_x_2546:
[C---:B--2---:R-:W-:Y:S02]  /*14990*/  IADD3 R2, R215.reuse, 0x40, RZ ;  /* 0x00000040d7027810 */ /* 0x044fe40007ffe0ff */
[C---:B------:R-:W-:Y:S02]  /*149a0*/  ISETP.GE.AND P3, PT, R215.reuse, c[0x0][0x1d4], PT ;  /* 0x00007500d7007a0c */ /* 0x040fe40003f66270 */
[----:B------:R-:W-:Y:S02]  /*149b0*/  SHF.R.S32.HI R3, RZ, 0x1f, R215 ;  /* 0x0000001fff037819 */ /* 0x000fe400000114d7 */
[C---:B----4-:R-:W-:Y:S02]  /*149c0*/  @P0 LEA R10, P1, R215.reuse, R0, 0x1 ;  /* 0x00000000d70a0211 */ /* 0x050fe400078208ff */
[----:B------:R-:W-:Y:S02]  /*149d0*/  ISETP.GE.AND P2, PT, R2, c[0x0][0x1d4], PT ;  /* 0x0000750002007a0c */ /* 0x000fe40003f46270 */
[C---:B------:R-:W-:Y:S02]  /*149e0*/  @P0 LEA.HI.X R11, R215.reuse, R8, R3, 0x1, P1 ;  /* 0x00000008d70b0211 */ /* 0x040fe400008f0c03 */
[C---:B------:R-:W-:Y:S02]  /*149f0*/  @P0 LEA R2, P1, R232.reuse, R0, 0x1 ;  /* 0x00000000e8020211 */ /* 0x040fe400078208ff */
[C---:B---3--:R-:W-:Y:S01]  /*14a00*/  IADD3 R14, R215.reuse, 0x80, RZ ;  /* 0x00000080d70e7810 */ /* 0x048fe20007ffe0ff */
        /* <DEDUP_REMOVED lines=15> */
.L_x_2419:
[----:B--234-:R-:W-:Y:S05]  /*14b00*/  BSYNC B0 ;  /* 0x0000000000007941 */ /* 0x01cfea0003800000 */
.L_x_2418:
[----:B------:R-:W-:Y:S01]  /*14b10*/  FMNMX.FTZ R2, R183, R13, !PT ;  /* 0x0000000db7027209 */ /* 0x000fe20007810000 */
        /* <DEDUP_REMOVED lines=26> */
.L_x_2547:
[----:B-12---:R-:W-:Y:S01]  /*14cc0*/  FMNMX.FTZ R0, R0, R2, !PT ;  /* 0x0000000200007209 */ /* 0x006fe20007810000 */
[----:B------:R-:W-:-:S05]  /*14cd0*/  BRA.DIV ~URZ, `(.L_x_2424) ;  /* 0x0000c8c27f007947 */ /* 0x000fca000b800000 */
[----:B------:R-:W1:Y:S02]  /*14ce0*/  SHFL.BFLY PT, R13, R0, 0x1, 0x1f ;  /* 0x0c201f00000d7f89 */ /* 0x000e6400000e0000 */
[----:B-1----:R-:W-:Y:S02]  /*14cf0*/  FMNMX.FTZ R13, R0, R13, !PT ;  /* 0x0000000d000d7209 */ /* 0x002fe40007810000 */
[----:B------:R-:W1:Y:S02]  /*14d00*/  SHFL.BFLY PT, R0, R8, 0x2, 0x1f ;  /* 0x0c401f0008007f89 */ /* 0x000e6400000e0000 */
[----:B-1----:R-:W-:Y:S05]  /*14d10*/  FMNMX.FTZ R0, R8, R0, !PT ;  /* 0x0000000008007209 */ /* 0x002fea0007810000 */
[----:B------:R1:W2:Y:S02]  /*14d20*/  SHFL.BFLY PT, R2, R0, 0x1, 0x1f ;  /* 0x0c201f0000027f89 */ /* 0x0002a400000e0000 */
.L_x_2548:
[----:B--2---:R-:W-:Y:S01]  /*14d30*/  FMNMX.FTZ R3, R2, R0, !PT ;  /* 0x0000000002037209 */ /* 0x004fe20007810000 */
[C---:B-1----:R-:W-:Y:S01]  /*14d40*/  FADD.FTZ R0, -R13.reuse, R4 ;  /* 0x000000040d007221 */ /* 0x042fe20000010100 */
        /* <DEDUP_REMOVED lines=19> */
[----:B------:R3:W4:Y:S10]  /*14e80*/  MUFU.EX2 R14, R9 ;  /* 0x00000009000e7308 */ /* 0x0007340000000800 */
[----:B------:R5:W-:Y:S10]  /*14e90*/  MUFU.EX2 R174, R8 ;  /* 0x0000000800ae7308 */ /* 0x000bf40000000800 */
[----:B------:R-:W-:Y:S01]  /*14ea0*/  MUFU.EX2 R4, R4 ;  /* 0x0000000400047308 */ /* 0x000fe20000000800 */
[----:B-1----:R-:W-:Y:S01]  /*14eb0*/  FFMA.FTZ R0, R2, R234, R11 ;  /* 0x000000ea02007223 */ /* 0x002fe2000001000b */
[----:B--2---:R-:W-:Y:S01]  /*14ec0*/  F2FP.BF16.PACK_AB R172, R10, R11 ;  /* 0x0000000b0aac723e */ /* 0x004fe200000010ff */
[----:B------:R-:W-:Y:S02]  /*14ed0*/  FMUL.FTZ R32, R2, R148 ;  /* 0x0000009402207220 */ /* 0x000fe40000410000 */
[----:B---3--:R-:W-:Y:S02]  /*14ee0*/  FADD.FTZ R9, R10, R0 ;  /* 0x000000000a097221 */ /* 0x008fe40000010000 */
[C---:B------:R-:W-:Y:S02]  /*14ef0*/  FADD.FTZ R0, -R3.reuse, R6 ;  /* 0x0000000603007221 */ /* 0x040fe40000010100 */
[----:B------:R-:W-:Y:S02]  /*14f00*/  FMUL.FTZ R33, R2, R149 ;  /* 0x0000009502217220 */ /* 0x000fe40000410000 */
[----:B------:R-:W-:Y:S02]  /*14f10*/  FMUL.FTZ R0, R0, c[0x0][0x2d0] ;  /* 0x0000b40000007a20 */ /* 0x000fe40000410000 */
[----:B------:R-:W-:Y:S02]  /*14f20*/  FMUL.FTZ R6, R3, c[0x0][0x2d0] ;  /* 0x0000b40003067a20 */ /* 0x000fe40000410000 */
[----:B------:R-:W-:Y:S02]  /*14f30*/  FMUL.FTZ R21, R2, R161 ;  /* 0x000000a102157220 */ /* 0x000fe40000410000 */
[----:B------:R-:W1:Y:S01]  /*14f40*/  MUFU.EX2 R0, R0 ;  /* 0x0000000000007308 */ /* 0x000e620000000800 */
[--C-:B------:R-:W-:Y:S02]  /*14f50*/  FFMA.FTZ R189, R189, c[0x0][0x2d0], -R6.reuse ;  /* 0x0000b400bdbd7a23 */ /* 0x100fe40000010806 */
[--C-:B-----5:R-:W-:Y:S02]  /*14f60*/  FFMA.FTZ R8, R188, c[0x0][0x2d0], -R6.reuse ;  /* 0x0000b400bc087a23 */ /* 0x120fe40000010806 */
[--C-:B------:R-:W-:Y:S02]  /*14f70*/  FFMA.FTZ R181, R181, c[0x0][0x2d0], -R6.reuse ;  /* 0x0000b400b5b57a23 */ /* 0x100fe40000010806 */
[--C-:B------:R-:W-:Y:S02]  /*14f80*/  FFMA.FTZ R179, R179, c[0x0][0x2d0], -R6.reuse ;  /* 0x0000b400b3b37a23 */ /* 0x100fe40000010806 */
[--C-:B------:R-:W-:Y:S01]  /*14f90*/  FFMA.FTZ R178, R173, c[0x0][0x2d0], -R6.reuse ;  /* 0x0000b400adb27a23 */ /* 0x100fe20000010806 */
[----:B------:R-:W-:Y:S01]  /*14fa0*/  MUFU.EX2 R161, R181 ;  /* 0x000000b500a17308 */ /* 0x000fe20000000800 */
[----:B----4-:R-:W-:Y:S02]  /*14fb0*/  FADD.FTZ R9, R14, R9 ;  /* 0x000000090e097221 */ /* 0x010fe40000010000 */
[--C-:B------:R-:W-:Y:S02]  /*14fc0*/  FFMA.FTZ R180, R26, c[0x0][0x2d0], -R6.reuse ;  /* 0x0000b4001ab47a23 */ /* 0x100fe40000010806 */
[--C-:B------:R-:W-:Y:S02]  /*14fd0*/  FFMA.FTZ R177, R177, c[0x0][0x2d0], -R6.reuse ;  /* 0x0000b400b1b17a23 */ /* 0x100fe40000010806 */
[--C-:B------:R-:W-:Y:S02]  /*14fe0*/  FFMA.FTZ R176, R176, c[0x0][0x2d0], -R6.reuse ;  /* 0x0000b400b0b07a23 */ /* 0x100fe40000010806 */
[--C-:B------:R-:W-:Y:S01]  /*14ff0*/  FFMA.FTZ R188, R24, c[0x0][0x2d0], -R6.reuse ;  /* 0x0000b40018bc7a23 */ /* 0x100fe20000010806 */
[----:B------:R2:W3:Y:S01]  /*15000*/  MUFU.EX2 R173, R8 ;  /* 0x0000000800ad7308 */ /* 0x0004e20000000800 */
[--C-:B------:R-:W-:Y:S02]  /*15010*/  FFMA.FTZ R187, R23, c[0x0][0x2d0], -R6.reuse ;  /* 0x0000b40017bb7a23 */ /* 0x100fe40000010806 */
[--C-:B------:R-:W-:Y:S02]  /*15020*/  FFMA.FTZ R190, R22, c[0x0][0x2d0], -R6.reuse ;  /* 0x0000b40016be7a23 */ /* 0x100fe40000010806 */
[C---:B-1----:R-:W-:Y:S02]  /*15030*/  FMUL.FTZ R34, R0.reuse, R150 ;  /* 0x0000009600227220 */ /* 0x042fe40000410000 */
[C---:B------:R-:W-:Y:S02]  /*15040*/  FMUL.FTZ R35, R0.reuse, R151 ;  /* 0x0000009700237220 */ /* 0x040fe40000410000 */
[----:B------:R-:W1:Y:S01]  /*15050*/  LDSM.16.MT88.4 R148, [R193] ;  /* 0x00000000c194783b */ /* 0x000e620000004200 */
[----:B------:R-:W4:Y:S01]  /*15060*/  MUFU.EX2 R189, R189 ;  /* 0x000000bd00bd7308 */ /* 0x000f220000000800 */
[C---:B------:R-:W-:Y:S02]  /*15070*/  FMUL.FTZ R10, R0.reuse, R170 ;  /* 0x000000aa000a7220 */ /* 0x040fe40000410000 */
[----:B------:R-:W-:Y:S02]  /*15080*/  FMUL.FTZ R11, R0, R171 ;  /* 0x000000ab000b7220 */ /* 0x000fe40000410000 */
[----:B------:R-:W-:Y:S02]  /*15090*/  FFMA.FTZ R6, R20, c[0x0][0x2d0], -R6 ;  /* 0x0000b40014067a23 */ /* 0x000fe40000010806 */
[----:B------:R-:W-:Y:S02]  /*150a0*/  FMUL.FTZ R20, R2, R160 ;  /* 0x000000a002147220 */ /* 0x000fe40000410000 */
[C---:B------:R-:W-:Y:S01]  /*150b0*/  FADD.FTZ R186, R174.reuse, R9 ;  /* 0x00000009aeba7221 */ /* 0x040fe20000010000 */
[----:B------:R-:W5:Y:S01]  /*150c0*/  MUFU.EX2 R218, R179 ;  /* 0x000000b300da7308 */ /* 0x000f620000000800 */
[----:B------:R-:W-:Y:S01]  /*150d0*/  F2FP.BF16.PACK_AB R174, R174, R14 ;  /* 0x0000000eaeae723e */ /* 0x000fe200000010ff */
[C---:B------:R-:W-:Y:S02]  /*150e0*/  FMUL.FTZ R9, R2.reuse, R169 ;  /* 0x000000a902097220 */ /* 0x040fe40000410000 */
[----:B--2---:R-:W-:Y:S02]  /*150f0*/  FMUL.FTZ R8, R2, R168 ;  /* 0x000000a802087220 */ /* 0x004fe40000410000 */
[----:B---3--:R-:W-:Y:S02]  /*15100*/  FFMA.FTZ R160, R0, R233, R173 ;  /* 0x000000e900a07223 */ /* 0x008fe400000100ad */
[C---:B------:R-:W-:Y:S02]  /*15110*/  FMUL.FTZ R16, R2.reuse, R164 ;  /* 0x000000a402107220 */ /* 0x040fe40000410000 */
[----:B------:R-:W-:Y:S01]  /*15120*/  FMUL.FTZ R17, R2, R165 ;  /* 0x000000a502117220 */ /* 0x000fe20000410000 */
[----:B------:R-:W2:Y:S01]  /*15130*/  MUFU.EX2 R14, R185 ;  /* 0x000000b9000e7308 */ /* 0x000ea20000000800 */
[C---:B------:R-:W-:Y:S01]  /*15140*/  FMUL.FTZ R18, R0.reuse, R166 ;  /* 0x000000a600127220 */ /* 0x040fe20000410000 */
[----:B----4-:R-:W-:Y:S01]  /*15150*/  F2FP.BF16.PACK_AB R173, R189, R173 ;  /* 0x000000adbdad723e */ /* 0x010fe200000010ff */
[C---:B------:R-:W-:Y:S02]  /*15160*/  FMUL.FTZ R19, R0.reuse, R167 ;  /* 0x000000a700137220 */ /* 0x040fe40000410000 */
[C---:B------:R-:W-:Y:S01]  /*15170*/  FMUL.FTZ R22, R0.reuse, R162 ;  /* 0x000000a200167220 */ /* 0x040fe20000410000 */
[----:B------:R-:W-:Y:S01]  /*15180*/  LDSM.16.MT88.4 R164, [R193+0x1000] ;  /* 0x00100000c1a4783b */ /* 0x000fe20000004200 */
[C---:B------:R-:W-:Y:S02]  /*15190*/  FMUL.FTZ R23, R0.reuse, R163 ;  /* 0x000000a300177220 */ /* 0x040fe40000410000 */
[C---:B------:R-:W-:Y:S01]  /*151a0*/  FMUL.FTZ R26, R0.reuse, R158 ;  /* 0x0000009e001a7220 */ /* 0x040fe20000410000 */
[----:B------:R-:W-:Y:S01]  /*151b0*/  MUFU.EX2 R179, R177 ;  /* 0x000000b100b37308 */ /* 0x000fe20000000800 */
[----:B------:R-:W-:Y:S01]  /*151c0*/  FMUL.FTZ R27, R0, R159 ;  /* 0x0000009f001b7220 */ /* 0x000fe20000410000 */
[----:B-----5:R-:W-:Y:S01]  /*151d0*/  F2FP.BF16.PACK_AB R175, R218, R161 ;  /* 0x000000a1daaf723e */ /* 0x020fe200000010ff */
[C---:B------:R-:W-:Y:S02]  /*151e0*/  FMUL.FTZ R28, R2.reuse, R152 ;  /* 0x00000098021c7220 */ /* 0x040fe40000410000 */
[----:B------:R-:W-:Y:S02]  /*151f0*/  FMUL.FTZ R29, R2, R153 ;  /* 0x00000099021d7220 */ /* 0x000fe40000410000 */
[C---:B------:R-:W-:Y:S02]  /*15200*/  FMUL.FTZ R30, R0.reuse, R154 ;  /* 0x0000009a001e7220 */ /* 0x040fe40000410000 */
[C---:B-1----:R-:W-:Y:S01]  /*15210*/  HMMA.16816.F32.BF16 R8, R172.reuse, R148, R8 ;  /* 0x00000094ac08723c */ /* 0x042fe20000041808 */
[----:B------:R-:W-:Y:S04]  /*15220*/  MUFU.EX2 R181, R176 ;  /* 0x000000b000b57308 */ /* 0x000fe80000000800 */
[----:B------:R-:W-:Y:S02]  /*15230*/  FMUL.FTZ R31, R0, R155 ;  /* 0x0000009b001f7220 */ /* 0x000fe40000410000 */
[----:B------:R-:W-:Y:S01]  /*15240*/  LDSM.16.MT88.4 R152, [R193+0x800] ;  /* 0x00080000c198783b */ /* 0x000fe20000004200 */
[C---:B------:R-:W-:Y:S03]  /*15250*/  HMMA.16816.F32.BF16 R16, R172.reuse, R150, R16 ;  /* 0x00000096ac10723c */ /* 0x040fe60000041810 */
[----:B------:R-:W-:Y:S01]  /*15260*/  MUFU.EX2 R178, R178 ;  /* 0x000000b200b27308 */ /* 0x000fe20000000800 */
[C---:B------:R-:W-:Y:S02]  /*15270*/  FMUL.FTZ R24, R2.reuse, R156 ;  /* 0x0000009c02187220 */ /* 0x040fe40000410000 */
[C---:B------:R-:W-:Y:S01]  /*15280*/  FMUL.FTZ R25, R2.reuse, R157 ;  /* 0x0000009d02197220 */ /* 0x040fe20000410000 */
[----:B------:R-:W1:Y:S01]  /*15290*/  LDSM.16.MT88.4 R148, [R194] ;  /* 0x00000000c294783b */ /* 0x000e620000004200 */
[C---:B------:R-:W-:Y:S04]  /*152a0*/  FMUL.FTZ R36, R2.reuse, R36 ;  /* 0x0000002402247220 */ /* 0x040fe80000410000 */
        /* <DEDUP_REMOVED lines=21> */
[C---:B------:R-:W-:Y:S01]  /*15400*/  FMUL.FTZ R54, R0.reuse, R54 ;  /* 0x0000003600367220 */ /* 0x040fe20000410000 */
[C---:B-1----:R-:W-:Y:S03]  /*15410*/  HMMA.16816.F32.BF16 R20, R172.reuse, R148, R20 ;  /* 0x00000094ac14723c */ /* 0x042fe60000041814 */
[----:B------:R-:W-:Y:S02]  /*15420*/  FMUL.FTZ R55, R0, R55 ;  /* 0x0000003700377220 */ /* 0x000fe40000410000 */
[C---:B------:R-:W-:Y:S01]  /*15430*/  FMUL.FTZ R56, R2.reuse, R56 ;  /* 0x0000003802387220 */ /* 0x040fe20000410000 */
[----:B------:R-:W-:Y:S01]  /*15440*/  MUFU.EX2 R177, R187 ;  /* 0x000000bb00b17308 */ /* 0x000fe20000000800 */
[----:B------:R-:W-:Y:S01]  /*15450*/  FMUL.FTZ R57, R2, R57 ;  /* 0x0000003902397220 */ /* 0x000fe20000410000 */
[C---:B------:R-:W-:Y:S01]  /*15460*/  HMMA.16816.F32.BF16 R24, R172.reuse, R150, R24 ;  /* 0x00000096ac18723c */ /* 0x040fe20000041818 */
[----:B------:R-:W1:Y:S03]  /*15470*/  LDSM.16.MT88.4 R148, [R196] ;  /* 0x00000000c494783b */ /* 0x000e660000004200 */
[C---:B------:R-:W-:Y:S02]  /*15480*/  FMUL.FTZ R58, R0.reuse, R58 ;  /* 0x0000003a003a7220 */ /* 0x040fe40000410000 */
[----:B------:R-:W-:Y:S02]  /*15490*/  FMUL.FTZ R59, R0, R59 ;  /* 0x0000003b003b7220 */ /* 0x000fe40000410000 */
[C---:B------:R-:W-:Y:S01]  /*154a0*/  FMUL.FTZ R60, R2.reuse, R60 ;  /* 0x0000003c023c7220 */ /* 0x040fe20000410000 */
[----:B------:R-:W-:Y:S03]  /*154b0*/  MUFU.EX2 R6, R6 ;  /* 0x0000000600067308 */ /* 0x000fe60000000800 */
        /* <DEDUP_REMOVED lines=86> */
[C---:B------:R-:W-:Y:S01]  /*15a20*/  FMUL.FTZ R135, R0.reuse, R135 ;  /* 0x0000008700877220 */ /* 0x040fe20000410000 */
[C---:B-1----:R-:W-:Y:S03]  /*15a30*/  HMMA.16816.F32.BF16 R52, R172.reuse, R148, R52 ;  /* 0x00000094ac34723c */ /* 0x042fe60000041834 */
[C---:B------:R-:W-:Y:S02]  /*15a40*/  FMUL.FTZ R138, R0.reuse, R138 ;  /* 0x0000008a008a7220 */ /* 0x040fe40000410000 */
[----:B------:R-:W-:Y:S02]  /*15a50*/  FMUL.FTZ R139, R0, R139 ;  /* 0x0000008b008b7220 */ /* 0x000fe40000410000 */
[----:B--2---:R-:W-:Y:S01]  /*15a60*/  FADD.FTZ R0, R14, R186 ;  /* 0x000000ba0e007221 */ /* 0x004fe20000010000 */
[C---:B------:R-:W-:Y:S01]  /*15a70*/  HMMA.16816.F32.BF16 R56, R172.reuse, R150, R56 ;  /* 0x00000096ac38723c */ /* 0x040fe20000041838 */
[----:B------:R-:W1:Y:S03]  /*15a80*/  LDSM.16.MT88.4 R148, [R196+0x1800] ;  /* 0x00180000c494783b */ /* 0x000e660000004200 */
[----:B---3--:R-:W-:Y:S04]  /*15a90*/  FADD.FTZ R0, R2, R0 ;  /* 0x0000000002007221 */ /* 0x008fe80000010000 */
        /* <DEDUP_REMOVED lines=44> */
[----:B------:R-:W5:Y:S01]  /*15d60*/  MUFU.EX2 R14, R190 ;  /* 0x000000be000e7308 */ /* 0x000f620000000800 */
[C---:B---3--:R-:W-:Y:S01]  /*15d70*/  FADD.FTZ R0, R172.reuse, R0 ;  /* 0x00000000ac007221 */ /* 0x048fe20000010000 */
[----:B------:R-:W-:Y:S01]  /*15d80*/  F2FP.BF16.PACK_AB R172, R172, R2 ;  /* 0x00000002acac723e */ /* 0x000fe200000010ff */
[----:B------:R-:W-:Y:S02]  /*15d90*/  FADD.FTZ R2, R189, R160 ;  /* 0x000000a0bd027221 */ /* 0x000fe40000010000 */
[----:B----4-:R-:W-:Y:S03]  /*15da0*/  FADD.FTZ R0, R174, R0 ;  /* 0x00000000ae007221 */ /* 0x010fe60000010000 */
[C---:B------:R-:W-:Y:S01]  /*15db0*/  F2FP.BF16.PACK_AB R174, R4.reuse, R174 ;  /* 0x000000ae04ae723e */ /* 0x040fe200000010ff */
[C---:B--2---:R-:W-:Y:S03]  /*15dc0*/  HMMA.16816.F32.BF16 R20, R148.reuse, R156, R20 ;  /* 0x0000009c9414723c */ /* 0x044fe60000041814 */
[----:B------:R-:W-:Y:S02]  /*15dd0*/  FADD.FTZ R234, R4, R0 ;  /* 0x0000000004ea7221 */ /* 0x000fe40000010000 */
[----:B------:R-:W-:Y:S01]  /*15de0*/  FADD.FTZ R0, R161, R2 ;  /* 0x00000002a1007221 */ /* 0x000fe20000010000 */
[----:B-----5:R-:W-:Y:S02]  /*15df0*/  F2FP.BF16.PACK_AB R175, R6, R14 ;  /* 0x0000000e06af723e */ /* 0x020fe400000010ff */
[C---:B------:R-:W-:Y:S01]  /*15e00*/  HMMA.16816.F32.BF16 R24, R148.reuse, R158, R24 ;  /* 0x0000009e9418723c */ /* 0x040fe20000041818 */
[----:B------:R-:W2:Y:S03]  /*15e10*/  LDSM.16.MT88.4 R156, [R195+0x800] ;  /* 0x00080000c39c783b */ /* 0x000ea60000004200 */
[----:B------:R-:W-:Y:S04]  /*15e20*/  FADD.FTZ R0, R218, R0 ;  /* 0x00000000da007221 */ /* 0x000fe80000010000 */
[----:B------:R-:W-:Y:S01]  /*15e30*/  FADD.FTZ R0, R179, R0 ;  /* 0x00000000b3007221 */ /* 0x000fe20000010000 */
[C---:B-1----:R-:W-:Y:S03]  /*15e40*/  HMMA.16816.F32.BF16 R28, R148.reuse, R152, R28 ;  /* 0x00000098941c723c */ /* 0x042fe6000004181c */
[----:B------:R-:W-:Y:S04]  /*15e50*/  FADD.FTZ R0, R181, R0 ;  /* 0x00000000b5007221 */ /* 0x000fe80000010000 */
[----:B------:R-:W-:Y:S01]  /*15e60*/  FADD.FTZ R0, R178, R0 ;  /* 0x00000000b2007221 */ /* 0x000fe20000010000 */
[C---:B------:R-:W-:Y:S01]  /*15e70*/  HMMA.16816.F32.BF16 R32, R148.reuse, R154, R32 ;  /* 0x0000009a9420723c */ /* 0x040fe20000041820 */
[----:B------:R-:W1:Y:S03]  /*15e80*/  LDSM.16.MT88.4 R152, [R193+0x2000] ;  /* 0x00200000c198783b */ /* 0x000e660000004200 */
[----:B------:R-:W-:Y:S04]  /*15e90*/  FADD.FTZ R0, R180, R0 ;  /* 0x00000000b4007221 */ /* 0x000fe80000010000 */
[----:B------:R-:W-:Y:S04]  /*15ea0*/  FADD.FTZ R0, R176, R0 ;  /* 0x00000000b0007221 */ /* 0x000fe80000010000 */
[----:B------:R-:W-:Y:S04]  /*15eb0*/  FADD.FTZ R0, R177, R0 ;  /* 0x00000000b1007221 */ /* 0x000fe80000010000 */
[----:B------:R-:W-:Y:S04]  /*15ec0*/  FADD.FTZ R0, R14, R0 ;  /* 0x000000000e007221 */ /* 0x000fe80000010000 */
[----:B------:R-:W-:Y:S01]  /*15ed0*/  FADD.FTZ R233, R6, R0 ;  /* 0x0000000006e97221 */ /* 0x000fe20000010000 */
[----:B------:R-:W-:Y:S01]  /*15ee0*/  IADD3 R0, R225, -0x1, RZ ;  /* 0xffffffffe1007810 */ /* 0x000fe20007ffe0ff */
[C---:B--2---:R-:W-:Y:S03]  /*15ef0*/  HMMA.16816.F32.BF16 R36, R148.reuse, R156, R36 ;  /* 0x0000009c9424723c */ /* 0x044fe60000041824 */
[----:B------:R-:W-:Y:S02]  /*15f00*/  MOV R225, R0 ;  /* 0x0000000000e17202 */ /* 0x000fe40000000f00 */
[----:B------:R-:W-:Y:S03]  /*15f10*/  MOV R6, R3 ;  /* 0x0000000300067202 */ /* 0x000fe60000000f00 */
        /* <DEDUP_REMOVED lines=84> */
.L_x_2412:
[----:B------:R-:W-:-:S13]  /*16460*/  ISETP.GE.AND P0, PT, R225, R247, PT ;  /* 0x000000f7e100720c */ /* 0x000fda0003f06270 */
[----:B------:R-:W-:Y:S05]  /*16470*/  @!P0 BRA `(.L_x_2426) ;  /* 0x00003d9000008947 */ /* 0x000fea0003800000 */
[----:B------:R-:W-:Y:S01]  /*16480*/  IMAD.MOV.U32 R14, RZ, RZ, R6 ;  /* 0x000000ffff0e7224 */ /* 0x000fe200078e0006 */
[----:B------:R-:W-:Y:S02]  /*16490*/  MOV R4, R13 ;  /* 0x0000000d00047202 */ /* 0x000fe40000000f00 */
[----:B------:R-:W-:Y:S02]  /*164a0*/  IADD3 R227, -R241, 0x30, RZ ;  /* 0x00000030f1e37810 */ /* 0x000fe40007ffe1ff */
.L_x_2448:
[----:B------:R-:W2:Y:S01]  /*164b0*/  LDL.64 R8, [R1+0x70] ;  /* 0x0000700001087983 */ /* 0x000ea20000100a00 */
        /* <DEDUP_REMOVED lines=9> */
[C---:B------:R-:W-:Y:S03]  /*16550*/  IMAD R6, R224.reuse, c[0x0][0x21c], R6 ;  /* 0x00008700e0067a24 */ /* 0x040fe600078e0206 */
[----:B------:R-:W-:Y:S05]  /*16560*/  IADD3 R3, R3, R0, RZ ;  /* 0x0000000003037210 */ /* 0x000fea0007ffe0ff */
[----:B------:R-:W-:Y:S01]  /*16570*/  IMAD.WIDE.U32 R2, R224, c[0x0][0x218], R2 ;  /* 0x00008600e0027a25 */ /* 0x000fe200078e0002 */
[----:B------:R1:W3:Y:S04]  /*16580*/  LDSM.16.M88.4 R32, [R197] ;  /* 0x00000000c520783b */ /* 0x0002e80000000200 */
[----:B------:R1:W4:Y:S04]  /*16590*/  LDSM.16.M88.4 R16, [R192] ;  /* 0x00000000c010783b */ /* 0x0003280000000200 */
[----:B------:R1:W1:Y:S04]  /*165a0*/  LDSM.16.M88.4 R24, [R192+0x800] ;  /* 0x00080000c018783b */ /* 0x0002680000000200 */
[----:B------:R1:W1:Y:S04]  /*165b0*/  LDSM.16.M88.4 R172, [R192+0x1000] ;  /* 0x00100000c0ac783b */ /* 0x0002680000000200 */
[----:B------:R1:W1:Y:S04]  /*165c0*/  LDSM.16.M88.4 R176, [R198] ;  /* 0x00000000c6b0783b */ /* 0x0002680000000200 */
[----:B------:R1:W1:Y:S04]  /*165d0*/  LDSM.16.M88.4 R180, [R201] ;  /* 0x00000000c9b4783b */ /* 0x0002680000000200 */
[----:B------:R1:W1:Y:S04]  /*165e0*/  LDSM.16.M88.4 R184, [R211] ;  /* 0x00000000d3b8783b */ /* 0x0002680000000200 */
[----:B------:R1:W1:Y:S01]  /*165f0*/  LDSM.16.M88.4 R188, [R212] ;  /* 0x00000000d4bc783b */ /* 0x0002620000000200 */
[----:B--2---:R-:W-:Y:S04]  /*16600*/  IADD3 R0, P0, R8, R2, RZ ;  /* 0x0000000208007210 */ /* 0x004fe80007f1e0ff */
[----:B------:R-:W-:Y:S02]  /*16610*/  IADD3.X R6, R252, R3, R6, P0, !PT ;  /* 0x00000003fc067210 */ /* 0x000fe400007fe406 */
[C---:B------:R-:W-:Y:S04]  /*16620*/  LEA R10, P0, R0.reuse, c[0x0][0x1f8], 0x1 ;  /* 0x00007e00000a7a11 */ /* 0x040fe800078008ff */
[----:B------:R-:W-:Y:S01]  /*16630*/  LEA.HI.X R6, R0, c[0x0][0x1fc], R6, 0x1, P0 ;  /* 0x00007f0000067a11 */ /* 0x000fe200000f0c06 */
[----:B------:R-:W-:-:S06]  /*16640*/  BRA.DIV ~URZ, `(.L_x_2427) ;  /* 0x0000b0327f007947 */ /* 0x000fcc000b800000 */
[----:B-1-34-:R1:W2:Y:S02]  /*16650*/  SHFL.IDX PT, R0, R6, RZ, 0x181f ;  /* 0x00181fff06007589 */ /* 0x01a2a400000e0000 */
.L_x_2549:
[----:B------:R-:W-:Y:S01]  /*16660*/  SHF.R.S32.HI R3, RZ, 0x1f, R215 ;  /* 0x0000001fff037819 */ /* 0x000fe200000114d7 */
[----:B------:R-:W3:Y:S01]  /*16670*/  SHFL.IDX PT, R2, R10, RZ, 0x181f ;  /* 0x00181fff0a027589 */ /* 0x000ee200000e0000 */
[C---:B------:R-:W-:Y:S01]  /*16680*/  ISETP.GE.AND P3, PT, R215.reuse, c[0x0][0x1d4], PT ;  /* 0x00007500d7007a0c */ /* 0x040fe20003f66270 */
[C---:B------:R-:W-:Y:S01]  /*16690*/  IMAD.SHL.U32 R239, R215.reuse, 0x2, RZ ;  /* 0x00000002d7ef7824 */ /* 0x040fe200078e00ff */
[C---:B------:R-:W-:Y:S01]  /*166a0*/  SHF.L.U64.HI R221, R215.reuse, 0x1, R3 ;  /* 0x00000001d7dd7819 */ /* 0x040fe20000010203 */
[C---:B------:R-:W-:Y:S01]  /*166b0*/  IMAD.SHL.U32 R220, R232.reuse, 0x2, RZ ;  /* 0x00000002e8dc7824 */ /* 0x040fe200078e00ff */
[----:B------:R-:W-:Y:S01]  /*166c0*/  IADD3 R3, R215, 0x40, RZ ;  /* 0x00000040d7037810 */ /* 0x000fe20007ffe0ff */
[----:B------:R-:W-:Y:S01]  /*166d0*/  IMAD.SHL.U32 R217, R231, 0x2, RZ ;  /* 0x00000002e7d97824 */ /* 0x000fe200078e00ff */
[----:B------:R-:W-:Y:S01]  /*166e0*/  SHF.L.U64.HI R222, R232, 0x1, R244 ;  /* 0x00000001e8de7819 */ /* 0x000fe200000102f4 */
[C---:B------:R-:W-:Y:S01]  /*166f0*/  IMAD.SHL.U32 R13, R230.reuse, 0x2, RZ ;  /* 0x00000002e60d7824 */ /* 0x040fe200078e00ff */
[----:B------:R-:W-:Y:S01]  /*16700*/  ISETP.GE.AND P2, PT, R3, c[0x0][0x1d4], PT ;  /* 0x0000750003007a0c */ /* 0x000fe20003f46270 */
[----:B------:R-:W-:Y:S01]  /*16710*/  BSSY B0, `(.L_x_2428) ;  /* 0x0000031000007945 */ /* 0x000fe20003800000 */
[----:B------:R-:W-:Y:S02]  /*16720*/  IADD3 R3, R215, 0x80, RZ ;  /* 0x00000080d7037810 */ /* 0x000fe40007ffe0ff */
[----:B------:R-:W-:Y:S02]  /*16730*/  SHF.L.U64.HI R219, R231, 0x1, R243 ;  /* 0x00000001e7db7819 */ /* 0x000fe400000102f3 */
[----:B------:R-:W-:Y:S02]  /*16740*/  SHF.L.U64.HI R218, R230, 0x1, R242 ;  /* 0x00000001e6da7819 */ /* 0x000fe400000102f2 */
[----:B------:R-:W-:Y:S02]  /*16750*/  LOP3.LUT P1, RZ, R213, 0x800, RZ, 0xc0, !PT ;  /* 0x00000800d5ff7812 */ /* 0x000fe4000782c0ff */
[----:B---3--:R-:W-:Y:S05]  /*16760*/  IADD3 R8, P0, R2, R239, RZ ;  /* 0x000000ef02087210 */ /* 0x008fea0007f1e0ff */
[----:B--2---:R-:W-:Y:S05]  /*16770*/  IMAD.X R9, R0, 0x1, R221, P0 ;  /* 0x0000000100097824 */ /* 0x004fea00000e06dd */
[----:B------:R-:W-:Y:S01]  /*16780*/  @!PT LDS RZ, [RZ] ;  /* 0x00000000fffff984 */ /* 0x000fe20000000800 */
[----:B------:R-:W-:Y:S01]  /*16790*/  @!PT LDS RZ, [RZ] ;  /* 0x00000000fffff984 */ /* 0x000fe20000000800 */
[----:B------:R2:W-:Y:S02]  /*167a0*/  LDGSTS.E.BYPASS.LTC128B.128 [R214+0x4080], [R8.64], !P3 ;  /* 0x0408000008d67fae */ /* 0x0005e4000d901d4a */
[----:B--2---:R-:W-:Y:S05]  /*167b0*/  IADD3 R8, P0, R2, R220, RZ ;  /* 0x000000dc02087210 */ /* 0x004fea0007f1e0ff */
[----:B------:R-:W-:Y:S05]  /*167c0*/  IMAD.X R9, R0, 0x1, R222, P0 ;  /* 0x0000000100097824 */ /* 0x000fea00000e06de */
[----:B------:R2:W-:Y:S01]  /*167d0*/  LDGSTS.E.BYPASS.LTC128B.128 [R214+0x5880], [R8.64], !P2 ;  /* 0x0588000008d67fae */ /* 0x0005e2000d101d4a */
[----:B------:R-:W-:Y:S02]  /*167e0*/  ISETP.GE.AND P2, PT, R3, c[0x0][0x1d4], PT ;  /* 0x0000750003007a0c */ /* 0x000fe40003f46270 */
[----:B------:R-:W-:Y:S02]  /*167f0*/  IADD3 R3, R215, 0xc0, RZ ;  /* 0x000000c0d7037810 */ /* 0x000fe40007ffe0ff */
[----:B--2---:R-:W-:Y:S05]  /*16800*/  IADD3 R8, P0, R2, R217, RZ ;  /* 0x000000d902087210 */ /* 0x004fea0007f1e0ff */
[----:B------:R-:W-:Y:S01]  /*16810*/  IMAD.X R9, R0, 0x1, R219, P0 ;  /* 0x0000000100097824 */ /* 0x000fe200000e06db */
[----:B------:R-:W-:Y:S04]  /*16820*/  IADD3 R2, P0, R2, R13, RZ ;  /* 0x0000000d02027210 */ /* 0x000fe80007f1e0ff */
[----:B------:R2:W-:Y:S01]  /*16830*/  LDGSTS.E.BYPASS.LTC128B.128 [R214+0x7080], [R8.64], !P2 ;  /* 0x0708000008d67fae */ /* 0x0005e2000d101d4a */
[----:B------:R-:W-:Y:S01]  /*16840*/  ISETP.GE.AND P2, PT, R3, c[0x0][0x1d4], PT ;  /* 0x0000750003007a0c */ /* 0x000fe20003f46270 */
[----:B------:R-:W-:Y:S11]  /*16850*/  IMAD.X R3, R0, 0x1, R218, P0 ;  /* 0x0000000100037824 */ /* 0x000ff600000e06da */
[----:B------:R-:W-:Y:S01]  /*16860*/  @!UPT UIADD3 URZ, URZ, URZ, URZ ;  /* 0x0000003f3f3ff290 */ /* 0x000fe2000fffe03f */
[----:B------:R2:W-:Y:S01]  /*16870*/  LDGSTS.E.BYPASS.LTC128B.128 [R214+0x8880], [R2.64], !P2 ;  /* 0x0888000002d67fae */ /* 0x0005e2000d101d4a */
[----:B------:R-:W-:-:S05]  /*16880*/  @P1 BRA `(.L_x_2429) ;  /* 0x0000019000001947 */ /* 0x000fca0003800000 */
[----:B------:R-:W-:-:S05]  /*16890*/  BRA.DIV ~URZ, `(.L_x_2430) ;  /* 0x0000ae527f007947 */ /* 0x000fca000b800000 */
[----:B-1----:R-:W1:Y:S04]  /*168a0*/  SHFL.IDX PT, R6, R6, 0x1, 0x181f ;  /* 0x00381f0006067f89 */ /* 0x002e6800000e0000 */
[----:B------:R3:W4:Y:S02]  /*168b0*/  SHFL.IDX PT, R0, R10, 0x1, 0x181f ;  /* 0x00381f000a007f89 */ /* 0x00072400000e0000 */
.L_x_2550:
[C---:B--2---:R-:W-:Y:S02]  /*168c0*/  IADD3 R2, R215.reuse, 0x40, RZ ;  /* 0x00000040d7027810 */ /* 0x044fe40007ffe0ff */
[C---:B------:R-:W-:Y:S02]  /*168d0*/  ISETP.GE.AND P2, PT, R215.reuse, c[0x0][0x1d4], PT ;  /* 0x00007500d7007a0c */ /* 0x040fe40003f46270 */
[----:B----4-:R-:W-:Y:S02]  /*168e0*/  IADD3 R8, P0, R0, R239, RZ ;  /* 0x000000ef00087210 */ /* 0x010fe40007f1e0ff */
[----:B------:R-:W-:Y:S02]  /*168f0*/  ISETP.GE.AND P1, PT, R2, c[0x0][0x1d4], PT ;  /* 0x0000750002007a0c */ /* 0x000fe40003f26270 */
[C---:B------:R-:W-:Y:S01]  /*16900*/  IADD3 R11, R215.reuse, 0x80, RZ ;  /* 0x00000080d70b7810 */ /* 0x040fe20007ffe0ff */
[----:B-1----:R-:W-:Y:S01]  /*16910*/  IMAD.X R9, R6, 0x1, R221, P0 ;  /* 0x0000000106097824 */ /* 0x002fe200000e06dd */
[----:B------:R-:W-:Y:S02]  /*16920*/  IADD3 R2, P0, R0, R220, RZ ;  /* 0x000000dc00027210 */ /* 0x000fe40007f1e0ff */
[----:B---3--:R-:W-:Y:S03]  /*16930*/  IADD3 R10, R215, 0xc0, RZ ;  /* 0x000000c0d70a7810 */ /* 0x008fe60007ffe0ff */
[----:B------:R-:W-:Y:S01]  /*16940*/  @!PT LDS RZ, [RZ] ;  /* 0x00000000fffff984 */ /* 0x000fe20000000800 */
[----:B------:R-:W-:Y:S01]  /*16950*/  @!PT LDS RZ, [RZ] ;  /* 0x00000000fffff984 */ /* 0x000fe20000000800 */
[----:B------:R-:W-:Y:S01]  /*16960*/  @!PT LDS RZ, [RZ] ;  /* 0x00000000fffff984 */ /* 0x000fe20000000800 */
[----:B------:R1:W-:Y:S01]  /*16970*/  LDGSTS.E.BYPASS.LTC128B.128 [R214+0x5080], [R8.64], !P2 ;  /* 0x0508000008d67fae */ /* 0x0003e2000d101d4a */
[----:B------:R-:W-:Y:S01]  /*16980*/  IMAD.X R3, R6, 0x1, R222, P0 ;  /* 0x0000000106037824 */ /* 0x000fe200000e06de */
[----:B------:R-:W-:Y:S04]  /*16990*/  ISETP.GE.AND P2, PT, R11, c[0x0][0x1d4], PT ;  /* 0x000075000b007a0c */ /* 0x000fe80003f46270 */
[----:B------:R2:W-:Y:S01]  /*169a0*/  LDGSTS.E.BYPASS.LTC128B.128 [R214+0x6880], [R2.64], !P1 ;  /* 0x0688000002d67fae */ /* 0x0005e2000c901d4a */
[----:B------:R-:W-:Y:S02]  /*169b0*/  ISETP.GE.AND P1, PT, R10, c[0x0][0x1d4], PT ;  /* 0x000075000a007a0c */ /* 0x000fe40003f26270 */
[----:B--2---:R-:W-:Y:S05]  /*169c0*/  IADD3 R2, P0, R0, R217, RZ ;  /* 0x000000d900027210 */ /* 0x004fea0007f1e0ff */
[----:B------:R-:W-:Y:S05]  /*169d0*/  IMAD.X R3, R6, 0x1, R219, P0 ;  /* 0x0000000106037824 */ /* 0x000fea00000e06db */
[----:B------:R2:W-:Y:S02]  /*169e0*/  LDGSTS.E.BYPASS.LTC128B.128 [R214+0x8080], [R2.64], !P2 ;  /* 0x0808000002d67fae */ /* 0x0005e4000d101d4a */
[----:B--2---:R-:W-:Y:S05]  /*169f0*/  IADD3 R2, P0, R0, R13, RZ ;  /* 0x0000000d00027210 */ /* 0x004fea0007f1e0ff */
[----:B------:R-:W-:Y:S05]  /*16a00*/  IMAD.X R3, R6, 0x1, R218, P0 ;  /* 0x0000000106037824 */ /* 0x000fea00000e06da */
[----:B------:R1:W-:Y:S03]  /*16a10*/  LDGSTS.E.BYPASS.LTC128B.128 [R214+0x9880], [R2.64], !P1 ;  /* 0x0988000002d67fae */ /* 0x0003e6000c901d4a */
.L_x_2429:
[----:B------:R-:W-:Y:S05]  /*16a20*/  BSYNC B0 ;  /* 0x0000000000007941 */ /* 0x000fea0003800000 */
.L_x_2428:
[----:B------:R-:W0:Y:S01]  /*16a30*/  LDGDEPBAR ;  /* 0x00000000000079af */ /* 0x000e220000000000 */
[----:B------:R-:W-:Y:S01]  /*16a40*/  WARPSYNC 0xffffffff ;  /* 0xffffffff00007948 */ /* 0x000fe20003800000 */
[C---:B-12---:R-:W-:Y:S01]  /*16a50*/  HMMA.16816.F32.BF16 R8, R32.reuse, R16, RZ ;  /* 0x000000102008723c */ /* 0x046fe200000418ff */
[----:B------:R-:W-:Y:S02]  /*16a60*/  BSSY B0, `(.L_x_2431) ;  /* 0x0000126000007945 */ /* 0x000fe40003800000 */
[----:B------:R-:W-:Y:S05]  /*16a70*/  ISETP.GT.AND P0, PT, R225, R247, PT ;  /* 0x000000f7e100720c */ /* 0x000fea0003f04270 */
[C---:B------:R-:W-:Y:S08]  /*16a80*/  HMMA.16816.F32.BF16 R16, R32.reuse, R18, RZ ;  /* 0x000000122010723c */ /* 0x040ff000000418ff */
[C---:B------:R-:W-:Y:S08]  /*16a90*/  HMMA.16816.F32.BF16 R20, R32.reuse, R24, RZ ;  /* 0x000000182014723c */ /* 0x040ff000000418ff */
        /* <DEDUP_REMOVED lines=161> */
[----:B------:R-:W-:Y:S03]  /*174b0*/  FMUL.FTZ R23, R23, c[0x0][0x320] ;  /* 0x0000c80017177a20 */ /* 0x000fe60000410000 */
        /* <DEDUP_REMOVED lines=9> */
[----:B------:R-:W3:Y:S01]  /*17550*/  MUFU.TANH R179, R26 ;  /* 0x0000001a00b37308 */ /* 0x000ee20000002400 */
[----:B-1----:R-:W-:Y:S09]  /*17560*/  FMUL.FTZ R19, R24, c[0x0][0x320] ;  /* 0x0000c80018137a20 */ /* 0x002ff20000410000 */
[----:B------:R1:W1:Y:S01]  /*17570*/  MUFU.TANH R178, R27 ;  /* 0x0000001b00b27308 */ /* 0x0002620000002400 */
[----:B--2---:R-:W-:Y:S09]  /*17580*/  FMUL.FTZ R20, R21, c[0x0][0x320] ;  /* 0x0000c80015147a20 */ /* 0x004ff20000410000 */
[----:B------:R2:W1:Y:S01]  /*17590*/  MUFU.TANH R180, R16 ;  /* 0x0000001000b47308 */ /* 0x0004620000002400 */
[C---:B----4-:R-:W-:Y:S09]  /*175a0*/  HMMA.16816.F32.BF16 R28, R184.reuse, R8, R28 ;  /* 0x00000008b81c723c */ /* 0x050ff2000004181c */
[----:B------:R2:W4:Y:S01]  /*175b0*/  MUFU.TANH R177, R17 ;  /* 0x0000001100b17308 */ /* 0x0005220000002400 */
[----:B------:R-:W-:Y:S09]  /*175c0*/  HMMA.16816.F32.BF16 R32, R184, R10, R32 ;  /* 0x0000000ab820723c */ /* 0x000ff20000041820 */
[----:B------:R-:W2:Y:S05]  /*175d0*/  MUFU.TANH R20, R20 ;  /* 0x0000001400147308 */ /* 0x000eaa0000002400 */
[----:B------:R-:W-:Y:S05]  /*175e0*/  FMUL.FTZ R28, R28, c[0x0][0x320] ;  /* 0x0000c8001c1c7a20 */ /* 0x000fea0000410000 */
[----:B------:R2:W2:Y:S01]  /*175f0*/  MUFU.TANH R183, R22 ;  /* 0x0000001600b77308 */ /* 0x0004a20000002400 */
[----:B-1----:R-:W-:Y:S02]  /*17600*/  FMUL.FTZ R27, R29, c[0x0][0x320] ;  /* 0x0000c8001d1b7a20 */ /* 0x002fe40000410000 */
        /* <DEDUP_REMOVED lines=18> */
[--C-:B--234-:R-:W-:Y:S01]  /*17730*/  IMAD.IADD R3, R251, 0x1, R241.reuse ;  /* 0x00000001fb037824 */ /* 0x11cfe200078e02f1 */
[----:B------:R-:W2:Y:S01]  /*17740*/  LDL R0, [R1+0x84] ;  /* 0x0000840001007983 */ /* 0x000ea20000100800 */
[----:B------:R-:W-:Y:S03]  /*17750*/  IMAD.MOV.U32 R224, RZ, RZ, RZ ;  /* 0x000000ffffe07224 */ /* 0x000fe600078e00ff */
[----:B-1----:R-:W3:Y:S01]  /*17760*/  LDL.64 R22, [R1+0x90] ;  /* 0x0000900001167983 */ /* 0x002ee20000100a00 */
[----:B------:R-:W-:Y:S05]  /*17770*/  ISETP.GT.AND P1, PT, R3, 0x2f, PT ;  /* 0x0000002f0300780c */ /* 0x000fea0003f24270 */
        /* <DEDUP_REMOVED lines=26> */
[----:B-----5:R-:W-:Y:S03]  /*17920*/  IADD3 R0, P0, R16, R2, RZ ;  /* 0x0000000210007210 */ /* 0x020fe60007f1e0ff */
[----:B------:R-:W-:Y:S05]  /*17930*/  IMAD R10, R224, c[0x0][0x1f4], R10 ;  /* 0x00007d00e00a7a24 */ /* 0x000fea00078e020a */
[----:B------:R-:W-:Y:S02]  /*17940*/  IADD3.X R10, R235, R3, R10, P0, !PT ;  /* 0x00000003eb0a7210 */ /* 0x000fe400007fe40a */
[C---:B------:R-:W-:Y:S04]  /*17950*/  LEA R11, P0, R0.reuse, c[0x0][0x1c8], 0x1 ;  /* 0x00007200000b7a11 */ /* 0x040fe800078008ff */
[----:B------:R-:W-:Y:S01]  /*17960*/  LEA.HI.X R10, R0, c[0x0][0x1cc], R10, 0x1, P0 ;  /* 0x00007300000a7a11 */ /* 0x000fe200000f0c0a */
[----:B------:R-:W-:-:S06]  /*17970*/  BRA.DIV ~URZ, `(.L_x_2433) ;  /* 0x00009e427f007947 */ /* 0x000fcc000b800000 */
[----:B------:R1:W2:Y:S02]  /*17980*/  SHFL.IDX PT, R6, R10, RZ, 0x181f ;  /* 0x00181fff0a067589 */ /* 0x0002a400000e0000 */
.L_x_2551:
[----:B------:R-:W-:-:S05]  /*17990*/  BRA.DIV ~URZ, `(.L_x_2434) ;  /* 0x00009e927f007947 */ /* 0x000fca000b800000 */
[----:B------:R3:W4:Y:S02]  /*179a0*/  SHFL.IDX PT, R0, R11, RZ, 0x181f ;  /* 0x00181fff0b007589 */ /* 0x00072400000e0000 */
.L_x_2552:
[----:B------:R-:W-:Y:S02]  /*179b0*/  ISETP.GE.AND P0, PT, R227, 0x1, PT ;  /* 0x00000001e300780c */ /* 0x000fe40003f06270 */
[C---:B------:R-:W-:Y:S02]  /*179c0*/  IADD3 R2, R215.reuse, 0x40, RZ ;  /* 0x00000040d7027810 */ /* 0x040fe40007ffe0ff */
[C---:B------:R-:W-:Y:S02]  /*179d0*/  ISETP.GE.AND P3, PT, R215.reuse, c[0x0][0x1d4], PT ;  /* 0x00007500d7007a0c */ /* 0x040fe40003f66270 */
[----:B------:R-:W-:Y:S02]  /*179e0*/  ISETP.GE.AND P2, PT, R2, c[0x0][0x1d4], PT ;  /* 0x0000750002007a0c */ /* 0x000fe40003f46270 */
[C---:B------:R-:W-:Y:S02]  /*179f0*/  IADD3 R17, R215.reuse, 0x80, RZ ;  /* 0x00000080d7117810 */ /* 0x040fe40007ffe0ff */
[----:B------:R-:W-:Y:S03]  /*17a00*/  IADD3 R16, R215, 0xc0, RZ ;  /* 0x000000c0d7107810 */ /* 0x000fe60007ffe0ff */
[----:B----4-:R-:W-:Y:S05]  /*17a10*/  @P0 IADD3 R8, P1, R0, R239, RZ ;  /* 0x000000ef00080210 */ /* 0x010fea0007f3e0ff */
[----:B--2---:R-:W-:Y:S01]  /*17a20*/  @P0 IMAD.X R9, R6, 0x1, R221, P1 ;  /* 0x0000000106090824 */ /* 0x004fe200008e06dd */
[----:B------:R-:W-:Y:S04]  /*17a30*/  @P0 IADD3 R2, P1, R0, R220, RZ ;  /* 0x000000dc00020210 */ /* 0x000fe80007f3e0ff */
[----:B------:R-:W-:Y:S01]  /*17a40*/  @!PT LDS RZ, [RZ] ;  /* 0x00000000fffff984 */ /* 0x000fe20000000800 */
[----:B------:R-:W-:Y:S01]  /*17a50*/  @!PT LDS RZ, [RZ] ;  /* 0x00000000fffff984 */ /* 0x000fe20000000800 */
[----:B------:R-:W-:Y:S01]  /*17a60*/  @!PT LDS RZ, [RZ] ;  /* 0x00000000fffff984 */ /* 0x000fe20000000800 */
[----:B------:R2:W-:Y:S01]  /*17a70*/  @P0 LDGSTS.E.BYPASS.LTC128B.128 [R214+0xa080], [R8.64], !P3 ;  /* 0x0a08000008d60fae */ /* 0x0005e2000d901d4a */
[----:B------:R-:W-:Y:S01]  /*17a80*/  @P0 IMAD.X R3, R6, 0x1, R222, P1 ;  /* 0x0000000106030824 */ /* 0x000fe200008e06de */
[----:B------:R-:W-:Y:S04]  /*17a90*/  ISETP.GE.AND P3, PT, R17, c[0x0][0x1d4], PT ;  /* 0x0000750011007a0c */ /* 0x000fe80003f66270 */
[----:B------:R4:W-:Y:S01]  /*17aa0*/  @P0 LDGSTS.E.BYPASS.LTC128B.128 [R214+0xb880], [R2.64], !P2 ;  /* 0x0b88000002d60fae */ /* 0x0009e2000d101d4a */
[----:B------:R-:W-:Y:S02]  /*17ab0*/  ISETP.GE.AND P2, PT, R16, c[0x0][0x1d4], PT ;  /* 0x0000750010007a0c */ /* 0x000fe40003f46270 */
[----:B----4-:R-:W-:Y:S05]  /*17ac0*/  @P0 IADD3 R2, P1, R0, R217, RZ ;  /* 0x000000d900020210 */ /* 0x010fea0007f3e0ff */
[----:B------:R-:W-:Y:S05]  /*17ad0*/  @P0 IMAD.X R3, R6, 0x1, R219, P1 ;  /* 0x0000000106030824 */ /* 0x000fea00008e06db */
[----:B------:R4:W-:Y:S02]  /*17ae0*/  @P0 LDGSTS.E.BYPASS.LTC128B.128 [R214+0xd080], [R2.64], !P3 ;  /* 0x0d08000002d60fae */ /* 0x0009e4000d901d4a */
[----:B----4-:R-:W-:Y:S05]  /*17af0*/  @P0 IADD3 R2, P1, R0, R13, RZ ;  /* 0x0000000d00020210 */ /* 0x010fea0007f3e0ff */
[----:B------:R-:W-:Y:S05]  /*17b00*/  @P0 IMAD.X R3, R6, 0x1, R218, P1 ;  /* 0x0000000106030824 */ /* 0x000fea00008e06da */
[----:B------:R2:W-:Y:S01]  /*17b10*/  @P0 LDGSTS.E.BYPASS.LTC128B.128 [R214+0xe880], [R2.64], !P2 ;  /* 0x0e88000002d60fae */ /* 0x0005e2000d101d4a */
[----:B------:R-:W-:-:S05]  /*17b20*/  BRA.DIV ~URZ, `(.L_x_2435) ;  /* 0x00009d727f007947 */ /* 0x000fca000b800000 */
[----:B------:R4:W1:Y:S04]  /*17b30*/  SHFL.IDX PT, R6, R10, 0x1, 0x181f ;  /* 0x00381f000a067f89 */ /* 0x00086800000e0000 */
[----:B------:R4:W2:Y:S02]  /*17b40*/  SHFL.IDX PT, R0, R11, 0x1, 0x181f ;  /* 0x00381f000b007f89 */ /* 0x0008a400000e0000 */
.L_x_2553:
[----:B------:R-:W-:Y:S02]  /*17b50*/  ISETP.GE.AND P0, PT, R227, 0x21, PT ;  /* 0x00000021e300780c */ /* 0x000fe40003f06270 */
[C---:B------:R-:W-:Y:S02]  /*17b60*/  IADD3 R23, R215.reuse, 0x40, RZ ;  /* 0x00000040d7177810 */ /* 0x040fe40007ffe0ff */
[C---:B------:R-:W-:Y:S02]  /*17b70*/  ISETP.GE.AND P5, PT, R215.reuse, c[0x0][0x1d4], PT ;  /* 0x00007500d7007a0c */ /* 0x040fe40003fa6270 */
[----:B------:R-:W-:Y:S02]  /*17b80*/  IADD3 R22, R215, 0x80, RZ ;  /* 0x00000080d7167810 */ /* 0x000fe40007ffe0ff */
[----:B------:R-:W-:Y:S02]  /*17b90*/  ISETP.GE.AND P4, PT, R23, c[0x0][0x1d4], PT ;  /* 0x0000750017007a0c */ /* 0x000fe40003f86270 */
[----:B------:R-:W-:Y:S02]  /*17ba0*/  ISETP.GE.AND P3, PT, R22, c[0x0][0x1d4], PT ;  /* 0x0000750016007a0c */ /* 0x000fe40003f66270 */
[----:B------:R-:W-:Y:S02]  /*17bb0*/  IADD3 R21, R215, 0xc0, RZ ;  /* 0x000000c0d7157810 */ /* 0x000fe40007ffe0ff */
[----:B--2---:R-:W-:Y:S02]  /*17bc0*/  @P0 IADD3 R16, P1, R0, R239, RZ ;  /* 0x000000ef00100210 */ /* 0x004fe40007f3e0ff */
[----:B------:R-:W-:Y:S03]  /*17bd0*/  ISETP.GE.AND P2, PT, R21, c[0x0][0x1d4], PT ;  /* 0x0000750015007a0c */ /* 0x000fe60003f46270 */
[----:B-1----:R-:W-:Y:S01]  /*17be0*/  @P0 IMAD.X R17, R6, 0x1, R221, P1 ;  /* 0x0000000106110824 */ /* 0x002fe200008e06dd */
[----:B----4-:R-:W-:Y:S04]  /*17bf0*/  @P0 IADD3 R10, P1, R0, R220, RZ ;  /* 0x000000dc000a0210 */ /* 0x010fe80007f3e0ff */
[----:B------:R-:W-:Y:S01]  /*17c00*/  @!PT LDS RZ, [RZ] ;  /* 0x00000000fffff984 */ /* 0x000fe20000000800 */
[----:B------:R-:W-:Y:S01]  /*17c10*/  @!PT LDS RZ, [RZ] ;  /* 0x00000000fffff984 */ /* 0x000fe20000000800 */
[----:B------:R-:W-:Y:S01]  /*17c20*/  @!PT LDS RZ, [RZ] ;  /* 0x00000000fffff984 */ /* 0x000fe20000000800 */
[----:B------:R1:W-:Y:S01]  /*17c30*/  @P0 LDGSTS.E.BYPASS.LTC128B.128 [R214+0xb080], [R16.64], !P5 ;  /* 0x0b08000010d60fae */ /* 0x0003e2000e901d4a */
[----:B---3--:R-:W-:Y:S01]  /*17c40*/  @P0 IMAD.X R11, R6, 0x1, R222, P1 ;  /* 0x00000001060b0824 */ /* 0x008fe200008e06de */
[----:B------:R-:W-:Y:S04]  /*17c50*/  @P0 IADD3 R8, P1, R0, R217, RZ ;  /* 0x000000d900080210 */ /* 0x000fe80007f3e0ff */
[----:B------:R1:W-:Y:S01]  /*17c60*/  @P0 LDGSTS.E.BYPASS.LTC128B.128 [R214+0xc880], [R10.64], !P4 ;  /* 0x0c8800000ad60fae */ /* 0x0003e2000e101d4a */
[----:B------:R-:W-:Y:S01]  /*17c70*/  @P0 IMAD.X R9, R6, 0x1, R219, P1 ;  /* 0x0000000106090824 */ /* 0x000fe200008e06db */
[----:B------:R-:W-:Y:S04]  /*17c80*/  @P0 IADD3 R2, P1, R0, R13, RZ ;  /* 0x0000000d00020210 */ /* 0x000fe80007f3e0ff */
[----:B------:R1:W-:Y:S01]  /*17c90*/  @P0 LDGSTS.E.BYPASS.LTC128B.128 [R214+0xe080], [R8.64], !P3 ;  /* 0x0e08000008d60fae */ /* 0x0003e2000d901d4a */
[----:B------:R-:W-:Y:S05]  /*17ca0*/  @P0 IMAD.X R3, R6, 0x1, R218, P1 ;  /* 0x0000000106030824 */ /* 0x000fea00008e06da */
[----:B------:R1:W-:Y:S03]  /*17cb0*/  @P0 LDGSTS.E.BYPASS.LTC128B.128 [R214+0xf880], [R2.64], !P2 ;  /* 0x0f88000002d60fae */ /* 0x0003e6000d101d4a */
.L_x_2432:
[----:B--234-:R-:W-:Y:S05]  /*17cc0*/  BSYNC B0 ;  /* 0x0000000000007941 */ /* 0x01cfea0003800000 */
.L_x_2431:
[----:B------:R-:W2:Y:S01]  /*17cd0*/  LDL R0, [R1+0x80] ;  /* 0x0000800001007983 */ /* 0x000ea20000100800 */
[----:B------:R-:W-:Y:S03]  /*17ce0*/  IMAD R6, R225, -0x30, RZ ;  /* 0xffffffd0e1067824 */ /* 0x000fe600078e02ff */
[----:B-1----:R-:W2:Y:S01]  /*17cf0*/  LDL R8, [R1+0x4] ;  /* 0x0000040001087983 */ /* 0x002ea20000100800 */
[----:B------:R-:W-:Y:S03]  /*17d00*/  IMAD.IADD R11, R6, 0x1, -R246 ;  /* 0x00000001060b7824 */ /* 0x000fe600078e0af6 */
[----:B------:R-:W3:Y:S04]  /*17d10*/  LDL R3, [R1+0x7c] ;  /* 0x00007c0001037983 */ /* 0x000ee80000100800 */
[----:B------:R-:W3:Y:S04]  /*17d20*/  LDL R2, [R1+0x78] ;  /* 0x0000780001027983 */ /* 0x000ee80000100800 */
[----:B------:R-:W0:Y:S01]  /*17d30*/  LDGDEPBAR ;  /* 0x00000000000079af */ /* 0x000e220000000000 */
[----:B--2---:R-:W-:Y:S02]  /*17d40*/  IMAD R8, R8, 0x80, R0 ;  /* 0x0000008008087824 */ /* 0x004fe400078e0200 */
[----:B------:R-:W-:Y:S05]  /*17d50*/  IMAD.MOV.U32 R0, RZ, RZ, 0x1 ;  /* 0x00000001ff007424 */ /* 0x000fea00078e00ff */
[----:B------:R-:W-:Y:S02]  /*17d60*/  ISETP.NE.AND P0, PT, R0, c[0x0][0x2c4], PT ;  /* 0x0000b10000007a0c */ /* 0x000fe40003f05270 */
[----:B---3--:R-:W-:Y:S02]  /*17d70*/  IADD3 R8, R2, R8, R3 ;  /* 0x0000000802087210 */ /* 0x008fe40007ffe003 */
        /* <DEDUP_REMOVED lines=8> */
[----:B------:R1:W2:Y:S02]  /*17e00*/  SHFL.IDX PT, R3, R8, RZ, 0x1c1f ;  /* 0x001c1fff08037589 */ /* 0x0002a400000e0000 */
.L_x_2554:
[----:B--2---:R-:W-:Y:S01]  /*17e10*/  IADD3 R2, R10, R3, RZ ;  /* 0x000000030a027210 */ /* 0x004fe20007ffe0ff */
[----:B------:R-:W-:Y:S05]  /*17e20*/  IMAD.MOV.U32 R0, RZ, RZ, 0x1 ;  /* 0x00000001ff007424 */ /* 0x000fea00078e00ff */
[----:B------:R-:W-:Y:S01]  /*17e30*/  ISETP.LE.AND P0, PT, R0, c[0x0][0x32c], PT ;  /* 0x0000cb0000007a0c */ /* 0x000fe20003f03270 */
        /* <DEDUP_REMOVED lines=16> */
.L_x_2439:
[----:B------:R-:W-:Y:S04]  /*17f40*/  MOV R13, 0x1 ;  /* 0x00000001000d7802 */ /* 0x000fe80000000f00 */
[----:B------:R-:W-:Y:S11]  /*17f50*/  ISETP.NE.AND P0, PT, R13, c[0x0][0x32c], PT ;  /* 0x0000cb000d007a0c */ /* 0x000ff60003f05270 */
[----:B------:R-:W-:Y:S02]  /*17f60*/  @!UPT UIADD3 URZ, URZ, URZ, URZ ;  /* 0x0000003f3f3ff290 */ /* 0x000fe4000fffe03f */
[----:B------:R-:W-:Y:S05]  /*17f70*/  @P0 IMAD.HI.U32 R13, R3, c[0x0][0x330], RZ ;  /* 0x0000cc00030d0a27 */ /* 0x000fea00078e00ff */
[----:B------:R-:W-:Y:S02]  /*17f80*/  @P0 SHF.R.U32.HI R3, RZ, c[0x0][0x334], R13 ;  /* 0x0000cd00ff030a19 */ /* 0x000fe4000001160d */
.L_x_2440:
[----:B------:R-:W-:Y:S05]  /*17f90*/  BSYNC B0 ;  /* 0x0000000000007941 */ /* 0x000fea0003800000 */
.L_x_2438:
[----:B------:R-:W-:Y:S05]  /*17fa0*/  IMAD R3, R3, c[0x0][0x32c], R11 ;  /* 0x0000cb0003037a24 */ /* 0x000fea00078e020b */
[----:B------:R-:W-:Y:S02]  /*17fb0*/  IMNMX R0, R0, R3, !PT ;  /* 0x0000000300007217 */ /* 0x000fe40007800200 */
[----:B------:R-:W-:Y:S04]  /*17fc0*/  IADD3 R3, R3, c[0x0][0x32c], RZ ;  /* 0x0000cb0003037a10 */ /* 0x000fe80007ffe0ff */
[----:B------:R-:W-:Y:S02]  /*17fd0*/  IMNMX R2, R2, R3, PT ;  /* 0x0000000302027217 */ /* 0x000fe40003800200 */
.L_x_2437:
        /* <DEDUP_REMOVED lines=63> */
.L_x_2555:
[----:B---3--:R-:W-:Y:S01]  /*183d0*/  IADD3 R2, R10, R3, RZ ;  /* 0x000000030a027210 */ /* 0x008fe20007ffe0ff */
        /* <DEDUP_REMOVED lines=18> */
.L_x_2444:
[----:B------:R-:W-:Y:S04]  /*18500*/  MOV R6, 0x1 ;  /* 0x0000000100067802 */ /* 0x000fe80000000f00 */
[----:B------:R-:W-:Y:S11]  /*18510*/  ISETP.NE.AND P0, PT, R6, c[0x0][0x32c], PT ;  /* 0x0000cb0006007a0c */ /* 0x000ff60003f05270 */
[----:B------:R-:W-:Y:S02]  /*18520*/  @!UPT UIADD3 URZ, URZ, URZ, URZ ;  /* 0x0000003f3f3ff290 */ /* 0x000fe4000fffe03f */
[----:B------:R-:W-:Y:S05]  /*18530*/  @P0 IMAD.HI.U32 R6, R3, c[0x0][0x330], RZ ;  /* 0x0000cc0003060a27 */ /* 0x000fea00078e00ff */
[----:B------:R-:W-:Y:S02]  /*18540*/  @P0 SHF.R.U32.HI R3, RZ, c[0x0][0x334], R6 ;  /* 0x0000cd00ff030a19 */ /* 0x000fe40000011606 */
.L_x_2445:
[----:B------:R-:W-:Y:S05]  /*18550*/  BSYNC B0 ;  /* 0x0000000000007941 */ /* 0x000fea0003800000 */
.L_x_2443:
[----:B------:R-:W-:Y:S05]  /*18560*/  IMAD R3, R3, c[0x0][0x32c], R11 ;  /* 0x0000cb0003037a24 */ /* 0x000fea00078e020b */
[----:B------:R-:W-:Y:S02]  /*18570*/  IMNMX R0, R0, R3, !PT ;  /* 0x0000000300007217 */ /* 0x000fe40007800200 */
[----:B------:R-:W-:Y:S04]  /*18580*/  IADD3 R3, R3, c[0x0][0x32c], RZ ;  /* 0x0000cb0003037a10 */ /* 0x000fe80007ffe0ff */
[----:B------:R-:W-:Y:S02]  /*18590*/  IMNMX R2, R2, R3, PT ;  /* 0x0000000302027217 */ /* 0x000fe40003800200 */
.L_x_2442:
[----:B------:R-:W-:Y:S02]  /*185a0*/  ISETP.GT.AND P0, PT, R0, RZ, !P1 ;  /* 0x000000ff0000720c */ /* 0x000fe40004f04270 */
[C---:B------:R-:W-:Y:S02]  /*185b0*/  LOP3.LUT P1, RZ, R213.reuse, 0x1, RZ, 0xc0, !PT ;  /* 0x00000001d5ff7812 */ /* 0x040fe4000782c0ff */
[----:B------:R-:W-:Y:S04]  /*185c0*/  ISETP.LT.OR P0, PT, R2, 0x1, P0 ;  /* 0x000000010200780c */ /* 0x000fe80000701670 */
[----:B-12---:R-:W-:Y:S02]  /*185d0*/  FSEL R8, R216, -INF , !P0 ;  /* 0xff800000d8087808 */ /* 0x006fe40004000000 */
        /* <DEDUP_REMOVED lines=64> */
.L_x_2556:
[----:B-12---:R-:W-:Y:S01]  /*189e0*/  FMNMX.FTZ R0, R0, R2, !PT ;  /* 0x0000000200007209 */ /* 0x006fe20007810000 */
[----:B------:R-:W-:-:S05]  /*189f0*/  BRA.DIV ~URZ, `(.L_x_2447) ;  /* 0x000090a27f007947 */ /* 0x000fca000b800000 */
[----:B------:R-:W1:Y:S02]  /*18a00*/  SHFL.BFLY PT, R13, R0, 0x1, 0x1f ;  /* 0x0c201f00000d7f89 */ /* 0x000e6400000e0000 */
[----:B-1----:R-:W-:Y:S02]  /*18a10*/  FMNMX.FTZ R13, R0, R13, !PT ;  /* 0x0000000d000d7209 */ /* 0x002fe40007810000 */
[----:B------:R-:W1:Y:S02]  /*18a20*/  SHFL.BFLY PT, R0, R6, 0x2, 0x1f ;  /* 0x0c401f0006007f89 */ /* 0x000e6400000e0000 */
[----:B-1----:R-:W-:Y:S05]  /*18a30*/  FMNMX.FTZ R0, R6, R0, !PT ;  /* 0x0000000006007209 */ /* 0x002fea0007810000 */
[----:B------:R1:W2:Y:S02]  /*18a40*/  SHFL.BFLY PT, R2, R0, 0x1, 0x1f ;  /* 0x0c201f0000027f89 */ /* 0x0002a400000e0000 */
.L_x_2557:
[C---:B------:R-:W-:Y:S01]  /*18a50*/  FSETP.NEU.FTZ.AND P0, PT, R13.reuse, -INF , PT ;  /* 0xff8000000d00780b */ /* 0x040fe20003f1d000 */
[----:B------:R-:W-:Y:S01]  /*18a60*/  WARPSYNC 0xffffffff ;  /* 0xffffffff00007948 */ /* 0x000fe20003800000 */
[----:B--2---:R-:W-:Y:S01]  /*18a70*/  FMNMX.FTZ R3, R2, R0, !PT ;  /* 0x0000000002037209 */ /* 0x004fe20007810000 */
[C---:B------:R-:W-:Y:S01]  /*18a80*/  FMUL.FTZ R2, R13.reuse, c[0x0][0x2d0] ;  /* 0x0000b4000d027a20 */ /* 0x040fe20000410000 */
[----:B-1----:R-:W-:Y:S04]  /*18a90*/  FSEL R0, R13, RZ, P0 ;  /* 0x000000ff0d007208 */ /* 0x002fe80000000000 */
[----:B------:R-:W-:Y:S01]  /*18aa0*/  FSEL R2, R2, RZ, P0 ;  /* 0x000000ff02027208 */ /* 0x000fe20000000000 */
[----:B------:R-:W-:Y:S01]  /*18ab0*/  FADD.FTZ R0, -R0, R4 ;  /* 0x0000000400007221 */ /* 0x000fe20000010100 */
[C---:B------:R-:W-:Y:S01]  /*18ac0*/  FSETP.NEU.FTZ.AND P0, PT, R3.reuse, -INF , PT ;  /* 0xff8000000300780b */ /* 0x040fe20003f1d000 */
[----:B------:R-:W-:Y:S02]  /*18ad0*/  FMUL.FTZ R4, R3, c[0x0][0x2d0] ;  /* 0x0000b40003047a20 */ /* 0x000fe40000410000 */
[----:B------:R-:W-:Y:S02]  /*18ae0*/  FMUL.FTZ R0, R0, c[0x0][0x2d0] ;  /* 0x0000b40000007a20 */ /* 0x000fe40000410000 */
[--C-:B------:R-:W-:Y:S01]  /*18af0*/  FFMA.FTZ R24, R24, c[0x0][0x2d0], -R2.reuse ;  /* 0x0000b40018187a23 */ /* 0x100fe20000010802 */
[----:B------:R-:W-:Y:S01]  /*18b00*/  FSEL R4, R4, RZ, P0 ;  /* 0x000000ff04047208 */ /* 0x000fe20000000000 */
        /* <DEDUP_REMOVED lines=13> */
[----:B------:R-:W2:Y:S01]  /*18be0*/  MUFU.EX2 R35, R35 ;  /* 0x0000002300237308 */ /* 0x000ea20000000800 */
        /* <DEDUP_REMOVED lines=11> */
[----:B------:R-:W3:Y:S10]  /*18ca0*/  MUFU.EX2 R33, R33 ;  /* 0x0000002100217308 */ /* 0x000ef40000000800 */
[----:B------:R4:W-:Y:S10]  /*18cb0*/  MUFU.EX2 R175, R8 ;  /* 0x0000000800af7308 */ /* 0x0009f40000000800 */
[----:B------:R-:W-:Y:S10]  /*18cc0*/  MUFU.EX2 R216, R173 ;  /* 0x000000ad00d87308 */ /* 0x000ff40000000800 */
[----:B------:R-:W-:Y:S10]  /*18cd0*/  MUFU.EX2 R178, R178 ;  /* 0x000000b200b27308 */ /* 0x000ff40000000800 */
[----:B------:R-:W-:Y:S10]  /*18ce0*/  MUFU.EX2 R179, R179 ;  /* 0x000000b300b37308 */ /* 0x000ff40000000800 */
[----:B------:R-:W-:Y:S01]  /*18cf0*/  MUFU.EX2 R180, R180 ;  /* 0x000000b400b47308 */ /* 0x000fe20000000800 */
[C---:B-1----:R-:W-:Y:S01]  /*18d00*/  FFMA.FTZ R2, R0.reuse, R234, R24 ;  /* 0x000000ea00027223 */ /* 0x042fe20000010018 */
[----:B--2---:R-:W-:Y:S01]  /*18d10*/  F2FP.BF16.PACK_AB R172, R35, R24 ;  /* 0x0000001823ac723e */ /* 0x004fe200000010ff */
[C---:B------:R-:W-:Y:S01]  /*18d20*/  FMUL.FTZ R32, R0.reuse, R148 ;  /* 0x0000009400207220 */ /* 0x040fe20000410000 */
[----:B---3--:R-:W-:Y:S01]  /*18d30*/  F2FP.BF16.PACK_AB R174, R33, R34 ;  /* 0x0000002221ae723e */ /* 0x008fe200000010ff */
[----:B------:R-:W-:Y:S01]  /*18d40*/  FADD.FTZ R6, R35, R2 ;  /* 0x0000000223067221 */ /* 0x000fe20000010000 */
[----:B------:R-:W-:Y:S01]  /*18d50*/  FSEL R2, R3, RZ, P0 ;  /* 0x000000ff03027208 */ /* 0x000fe20000000000 */
[----:B----4-:R-:W-:Y:S01]  /*18d60*/  FMUL.FTZ R8, R0, R168 ;  /* 0x000000a800087220 */ /* 0x010fe20000410000 */
[----:B------:R-:W-:Y:S01]  /*18d70*/  ISETP.GT.AND P0, PT, R225, R247, PT ;  /* 0x000000f7e100720c */ /* 0x000fe20003f04270 */
[----:B------:R-:W-:Y:S01]  /*18d80*/  FADD.FTZ R6, R34, R6 ;  /* 0x0000000622067221 */ /* 0x000fe20000010000 */
[----:B------:R-:W1:Y:S01]  /*18d90*/  MUFU.EX2 R168, R23 ;  /* 0x0000001700a87308 */ /* 0x000e620000000800 */
[----:B------:R-:W-:Y:S02]  /*18da0*/  FADD.FTZ R2, -R2, R14 ;  /* 0x0000000e02027221 */ /* 0x000fe40000010100 */
[----:B------:R-:W-:Y:S02]  /*18db0*/  FADD.FTZ R177, R33, R6 ;  /* 0x0000000621b17221 */ /* 0x000fe40000010000 */
[----:B------:R-:W-:Y:S02]  /*18dc0*/  FMUL.FTZ R2, R2, c[0x0][0x2d0] ;  /* 0x0000b40002027a20 */ /* 0x000fe40000410000 */
[----:B------:R-:W-:Y:S02]  /*18dd0*/  FMUL.FTZ R33, R0, R149 ;  /* 0x0000009500217220 */ /* 0x000fe40000410000 */
[--C-:B------:R-:W-:Y:S01]  /*18de0*/  FFMA.FTZ R14, R22, c[0x0][0x2d0], -R4.reuse ;  /* 0x0000b400160e7a23 */ /* 0x100fe20000010804 */
[----:B------:R-:W-:Y:S01]  /*18df0*/  MUFU.EX2 R6, R184 ;  /* 0x000000b800067308 */ /* 0x000fe20000000800 */
[C---:B------:R-:W-:Y:S02]  /*18e00*/  FMUL.FTZ R21, R0.reuse, R161 ;  /* 0x000000a100157220 */ /* 0x040fe40000410000 */
[C---:B------:R-:W-:Y:S02]  /*18e10*/  FMUL.FTZ R20, R0.reuse, R160 ;  /* 0x000000a000147220 */ /* 0x040fe40000410000 */
[----:B------:R-:W-:Y:S02]  /*18e20*/  FFMA.FTZ R4, R9, c[0x0][0x2d0], -R4 ;  /* 0x0000b40009047a23 */ /* 0x000fe40000010804 */
        /* <DEDUP_REMOVED lines=18> */
[C---:B--2---:R-:W-:Y:S02]  /*18f50*/  FMUL.FTZ R34, R2.reuse, R150 ;  /* 0x0000009602227220 */ /* 0x044fe40000410000 */
[C---:B------:R-:W-:Y:S02]  /*18f60*/  FMUL.FTZ R35, R2.reuse, R151 ;  /* 0x0000009702237220 */ /* 0x040fe40000410000 */
[----:B------:R-:W2:Y:S01]  /*18f70*/  LDSM.16.MT88.4 R148, [R193] ;  /* 0x00000000c194783b */ /* 0x000ea20000004200 */
[C---:B------:R-:W-:Y:S01]  /*18f80*/  FMUL.FTZ R10, R2.reuse, R170 ;  /* 0x000000aa020a7220 */ /* 0x040fe20000410000 */
[----:B------:R-:W-:Y:S01]  /*18f90*/  MUFU.EX2 R14, R181 ;  /* 0x000000b5000e7308 */ /* 0x000fe20000000800 */
[C---:B------:R-:W-:Y:S02]  /*18fa0*/  FMUL.FTZ R11, R2.reuse, R171 ;  /* 0x000000ab020b7220 */ /* 0x040fe40000410000 */
[----:B------:R-:W-:Y:S01]  /*18fb0*/  FFMA.FTZ R160, R2, R233, R175 ;  /* 0x000000e902a07223 */ /* 0x000fe200000100af */
[----:B-1----:R-:W-:Y:S01]  /*18fc0*/  F2FP.BF16.PACK_AB R175, R216, R161 ;  /* 0x000000a1d8af723e */ /* 0x002fe200000010ff */
[C---:B------:R-:W-:Y:S02]  /*18fd0*/  FMUL.FTZ R18, R2.reuse, R166 ;  /* 0x000000a602127220 */ /* 0x040fe40000410000 */
[C---:B------:R-:W-:Y:S02]  /*18fe0*/  FMUL.FTZ R19, R2.reuse, R167 ;  /* 0x000000a702137220 */ /* 0x040fe40000410000 */
[----:B------:R-:W-:Y:S01]  /*18ff0*/  LDSM.16.MT88.4 R164, [R193+0x1000] ;  /* 0x00100000c1a4783b */ /* 0x000fe20000004200 */
[C---:B------:R-:W-:Y:S01]  /*19000*/  FMUL.FTZ R26, R2.reuse, R158 ;  /* 0x0000009e021a7220 */ /* 0x040fe20000410000 */
[----:B------:R-:W-:Y:S01]  /*19010*/  MUFU.EX2 R181, R176 ;  /* 0x000000b000b57308 */ /* 0x000fe20000000800 */
[C---:B------:R-:W-:Y:S02]  /*19020*/  FMUL.FTZ R27, R2.reuse, R159 ;  /* 0x0000009f021b7220 */ /* 0x040fe40000410000 */
[C---:B------:R-:W-:Y:S02]  /*19030*/  FMUL.FTZ R30, R2.reuse, R154 ;  /* 0x0000009a021e7220 */ /* 0x040fe40000410000 */
[C---:B------:R-:W-:Y:S02]  /*19040*/  FMUL.FTZ R31, R2.reuse, R155 ;  /* 0x0000009b021f7220 */ /* 0x040fe40000410000 */
[----:B------:R-:W-:Y:S01]  /*19050*/  LDSM.16.MT88.4 R152, [R193+0x800] ;  /* 0x00080000c198783b */ /* 0x000fe20000004200 */
        /* <DEDUP_REMOVED lines=10> */
[----:B------:R-:W-:Y:S02]  /*19100*/  FMUL.FTZ R49, R0, R49 ;  /* 0x0000003100317220 */ /* 0x000fe40000410000 */
[C---:B------:R-:W-:Y:S01]  /*19110*/  FMUL.FTZ R50, R2.reuse, R50 ;  /* 0x0000003202327220 */ /* 0x040fe20000410000 */
[C---:B--2---:R-:W-:Y:S05]  /*19120*/  HMMA.16816.F32.BF16 R8, R172.reuse, R148, R8 ;  /* 0x00000094ac08723c */ /* 0x044fea0000041808 */
        /* <DEDUP_REMOVED lines=93> */
[C---:B------:R-:W-:Y:S01]  /*19700*/  FMUL.FTZ R135, R2.reuse, R135 ;  /* 0x0000008702877220 */ /* 0x040fe20000410000 */
[C---:B-1----:R-:W-:Y:S03]  /*19710*/  HMMA.16816.F32.BF16 R44, R172.reuse, R148, R44 ;  /* 0x00000094ac2c723c */ /* 0x042fe6000004182c */
[C---:B------:R-:W-:Y:S02]  /*19720*/  FMUL.FTZ R138, R2.reuse, R138 ;  /* 0x0000008a028a7220 */ /* 0x040fe40000410000 */
[----:B------:R-:W-:Y:S02]  /*19730*/  FMUL.FTZ R139, R2, R139 ;  /* 0x0000008b028b7220 */ /* 0x000fe40000410000 */
[----:B------:R-:W1:Y:S01]  /*19740*/  MUFU.EX2 R2, R183 ;  /* 0x000000b700027308 */ /* 0x000e620000000800 */
[C---:B------:R-:W-:Y:S01]  /*19750*/  HMMA.16816.F32.BF16 R48, R172.reuse, R150, R48 ;  /* 0x00000096ac30723c */ /* 0x040fe20000041830 */
[----:B------:R-:W2:Y:S03]  /*19760*/  LDSM.16.MT88.4 R148, [R194+0x1800] ;  /* 0x00180000c294783b */ /* 0x000ea60000004200 */
[C---:B------:R-:W-:Y:S02]  /*19770*/  FMUL.FTZ R132, R0.reuse, R132 ;  /* 0x0000008400847220 */ /* 0x040fe40000410000 */
[C---:B------:R-:W-:Y:S02]  /*19780*/  FMUL.FTZ R133, R0.reuse, R133 ;  /* 0x0000008500857220 */ /* 0x040fe40000410000 */
[C---:B------:R-:W-:Y:S04]  /*19790*/  FMUL.FTZ R136, R0.reuse, R136 ;  /* 0x0000008800887220 */ /* 0x040fe80000410000 */
[----:B------:R-:W-:Y:S02]  /*197a0*/  FMUL.FTZ R137, R0, R137 ;  /* 0x0000008900897220 */ /* 0x000fe40000410000 */
[----:B------:R-:W-:Y:S02]  /*197b0*/  FADD.FTZ R0, R6, R177 ;  /* 0x000000b106007221 */ /* 0x000fe40000010000 */
[----:B------:R-:W3:Y:S02]  /*197c0*/  MUFU.EX2 R177, R185 ;  /* 0x000000b900b17308 */ /* 0x000ee40000000800 */
        /* <DEDUP_REMOVED lines=42> */
[----:B---3--:R-:W-:Y:S05]  /*19a70*/  F2FP.BF16.PACK_AB R173, R177, R176 ;  /* 0x000000b0b1ad723e */ /* 0x008fea00000010ff */
[C---:B------:R-:W-:Y:S02]  /*19a80*/  HMMA.16816.F32.BF16 R8, R148.reuse, R152, R8 ;  /* 0x000000989408723c */ /* 0x040fe40000041808 */
[----:B------:R-:W3:Y:S03]  /*19a90*/  MUFU.EX2 R6, R189 ;  /* 0x000000bd00067308 */ /* 0x000ee60000000800 */
[----:B-1----:R-:W-:Y:S03]  /*19aa0*/  FADD.FTZ R0, R2, R0 ;  /* 0x0000000002007221 */ /* 0x002fe60000010000 */
[C---:B------:R-:W-:Y:S01]  /*19ab0*/  HMMA.16816.F32.BF16 R16, R148.reuse, R154, R16 ;  /* 0x0000009a9410723c */ /* 0x040fe20000041810 */
[----:B------:R-:W1:Y:S03]  /*19ac0*/  LDSM.16.MT88.4 R152, [R196+0x800] ;  /* 0x00080000c498783b */ /* 0x000e660000004200 */
[----:B------:R-:W5:Y:S01]  /*19ad0*/  MUFU.EX2 R174, R188 ;  /* 0x000000bc00ae7308 */ /* 0x000f620000000800 */
[C---:B----4-:R-:W-:Y:S01]  /*19ae0*/  FADD.FTZ R0, R172.reuse, R0 ;  /* 0x00000000ac007221 */ /* 0x050fe20000010000 */
[----:B------:R-:W-:Y:S01]  /*19af0*/  F2FP.BF16.PACK_AB R172, R172, R2 ;  /* 0x00000002acac723e */ /* 0x000fe200000010ff */
[----:B------:R-:W-:Y:S07]  /*19b00*/  FADD.FTZ R2, R168, R160 ;  /* 0x000000a0a8027221 */ /* 0x000fee0000010000 */
[----:B------:R-:W4:Y:S01]  /*19b10*/  MUFU.EX2 R14, R187 ;  /* 0x000000bb000e7308 */ /* 0x000f220000000800 */
[----:B---3--:R-:W-:Y:S01]  /*19b20*/  FADD.FTZ R0, R6, R0 ;  /* 0x0000000006007221 */ /* 0x008fe20000010000 */
[C---:B--2---:R-:W-:Y:S03]  /*19b30*/  HMMA.16816.F32.BF16 R20, R148.reuse, R156, R20 ;  /* 0x0000009c9414723c */ /* 0x044fe60000041814 */
[C---:B-----5:R-:W-:Y:S01]  /*19b40*/  FADD.FTZ R234, R174.reuse, R0 ;  /* 0x00000000aeea7221 */ /* 0x060fe20000010000 */
[----:B------:R-:W-:Y:S04]  /*19b50*/  F2FP.BF16.PACK_AB R174, R174, R6 ;  /* 0x00000006aeae723e */ /* 0x000fe800000010ff */
[C---:B------:R-:W-:Y:S01]  /*19b60*/  HMMA.16816.F32.BF16 R24, R148.reuse, R158, R24 ;  /* 0x0000009e9418723c */ /* 0x040fe20000041818 */
[----:B------:R-:W2:Y:S03]  /*19b70*/  LDSM.16.MT88.4 R156, [R195+0x800] ;  /* 0x00080000c39c783b */ /* 0x000ea60000004200 */
[----:B------:R-:W-:Y:S01]  /*19b80*/  FADD.FTZ R0, R161, R2 ;  /* 0x00000002a1007221 */ /* 0x000fe20000010000 */
[-C--:B------:R-:W-:Y:S02]  /*19b90*/  MOV R6, R3.reuse ;  /* 0x0000000300067202 */ /* 0x080fe40000000f00 */
[----:B----4-:R-:W-:Y:S01]  /*19ba0*/  F2FP.BF16.PACK_AB R175, R4, R14 ;  /* 0x0000000e04af723e */ /* 0x010fe200000010ff */
        /* <DEDUP_REMOVED lines=11> */
[----:B------:R-:W-:Y:S01]  /*19c60*/  MOV R14, R3 ;  /* 0x00000003000e7202 */ /* 0x000fe20000000f00 */
[C---:B--2---:R-:W-:Y:S03]  /*19c70*/  HMMA.16816.F32.BF16 R36, R148.reuse, R156, R36 ;  /* 0x0000009c9424723c */ /* 0x044fe60000041824 */
[----:B------:R-:W-:Y:S01]  /*19c80*/  FADD.FTZ R233, R4, R0 ;  /* 0x0000000004e97221 */ /* 0x000fe20000010000 */
[----:B------:R-:W-:Y:S02]  /*19c90*/  IADD3 R0, R225, -0x1, RZ ;  /* 0xffffffffe1007810 */ /* 0x000fe40007ffe0ff */
[----:B------:R-:W-:Y:S02]  /*19ca0*/  MOV R4, R13 ;  /* 0x0000000d00047202 */ /* 0x000fe40000000f00 */
[C---:B------:R-:W-:Y:S01]  /*19cb0*/  HMMA.16816.F32.BF16 R40, R148.reuse, R158, R40 ;  /* 0x0000009e9428723c */ /* 0x040fe20000041828 */
[----:B------:R-:W2:Y:S03]  /*19cc0*/  LDSM.16.MT88.4 R156, [R194+0x2000] ;  /* 0x00200000c29c783b */ /* 0x000ea60000004200 */
[----:B------:R-:W-:Y:S04]  /*19cd0*/  MOV R225, R0 ;  /* 0x0000000000e17202 */ /* 0x000fe80000000f00 */
        /* <DEDUP_REMOVED lines=83> */
.L_x_2426:
[----:B------:R-:W-:Y:S05]  /*1a210*/  BRA.DIV ~URZ, `(.L_x_2449) ;  /* 0x000079627f007947 */ /* 0x000fea000b800000 */
[----:B------:R1:W2:Y:S02]  /*1a220*/  SHFL.BFLY PT, R4, R234, 0x2, 0x1f ;  /* 0x0c401f00ea047f89 */ /* 0x0002a400000e0000 */
.L_x_2558:
[----:B--2---:R-:W-:Y:S01]  /*1a230*/  FADD.FTZ R4, R4, R234 ;  /* 0x000000ea04047221 */ /* 0x004fe20000010000 */
[----:B------:R-:W-:Y:S05]  /*1a240*/  BRA.DIV ~URZ, `(.L_x_2450) ;  /* 0x000079927f007947 */ /* 0x000fea000b800000 */
[----:B------:R-:W2:Y:S02]  /*1a250*/  SHFL.BFLY PT, R0, R233, 0x2, 0x1f ;  /* 0x0c401f00e9007f89 */ /* 0x000ea400000e0000 */
[----:B--2---:R-:W-:-:S02]  /*1a260*/  FADD.FTZ R233, R0, R233 ;  /* 0x000000e900e97221 */ /* 0x004fc40000010000 */
[----:B------:R-:W2:Y:S04]  /*1a270*/  SHFL.BFLY PT, R0, R4, 0x1, 0x1f ;  /* 0x0c201f0004007f89 */ /* 0x000ea800000e0000 */
[----:B------:R3:W4:Y:S01]  /*1a280*/  SHFL.BFLY PT, R3, R233, 0x1, 0x1f ;  /* 0x0c201f00e9037f89 */ /* 0x00072200000e0000 */
[----:B--2---:R-:W-:-:S05]  /*1a290*/  FADD.FTZ R4, R4, R0 ;  /* 0x0000000004047221 */ /* 0x004fca0000010000 */
.L_x_2559:
[----:B------:R-:W-:Y:S01]  /*1a2a0*/  FSETP.NE.FTZ.AND P1, PT, R4, RZ, PT ;  /* 0x000000ff0400720b */ /* 0x000fe20003f35000 */
[----:B----4-:R-:W-:Y:S01]  /*1a2b0*/  FADD.FTZ R3, R3, R233 ;  /* 0x000000e903037221 */ /* 0x010fe20000010000 */
[----:B------:R-:W-:Y:S02]  /*1a2c0*/  MOV R2, RZ ;  /* 0x000000ff00027202 */ /* 0x000fe40000000f00 */
[----:B------:R-:W-:Y:S02]  /*1a2d0*/  MOV R20, 0xff800000 ;  /* 0xff80000000147802 */ /* 0x000fe40000000f00 */
[----:B------:R-:W-:-:S02]  /*1a2e0*/  FSETP.NE.FTZ.AND P0, PT, R3, RZ, PT ;  /* 0x000000ff0300720b */ /* 0x000fc40003f15000 */
[----:B------:R-:W-:-:S05]  /*1a2f0*/  MOV R21, 0xff800000 ;  /* 0xff80000000157802 */ /* 0x000fca0000000f00 */
[----:B------:R-:W2:Y:S01]  /*1a300*/  @P1 MUFU.LG2 R0, R4 ;  /* 0x0000000400001308 */ /* 0x000ea20000000c00 */
[----:B------:R-:W-:-:S07]  /*1a310*/  @P1 MOV R5, 0x3f317218 ;  /* 0x3f31721800051802 */ /* 0x000fce0000000f00 */
[----:B------:R2:W4:Y:S02]  /*1a320*/  @P1 MUFU.RCP R2, R4 ;  /* 0x0000000400021308 */ /* 0x0005240000001000 */
[----:B--2---:R-:W-:Y:S02]  /*1a330*/  @P1 FMUL.FTZ R4, R0, 0.69314718246459960938 ;  /* 0x3f31721800041820 */ /* 0x004fe40000410000 */
[----:B------:R-:W-:Y:S01]  /*1a340*/  @P1 FMUL.FTZ R0, R5, c[0x0][0x2d0] ;  /* 0x0000b40005001a20 */ /* 0x000fe20000410000 */
[----:B------:R-:W-:Y:S01]  /*1a350*/  @P0 MOV R5, 0x3f317218 ;  /* 0x3f31721800050802 */ /* 0x000fe20000000f00 */
[----:B----4-:R-:W-:Y:S02]  /*1a360*/  FMUL.FTZ R168, R2, R168 ;  /* 0x000000a802a87220 */ /* 0x010fe40000410000 */
[----:B------:R-:W-:Y:S01]  /*1a370*/  @P1 FFMA.FTZ R20, R0, R13, R4 ;  /* 0x0000000d00141223 */ /* 0x000fe20000010004 */
[----:B------:R-:W-:Y:S01]  /*1a380*/  MOV R0, RZ ;  /* 0x000000ff00007202 */ /* 0x000fe20000000f00 */
[----:B------:R-:W2:Y:S01]  /*1a390*/  @P0 MUFU.LG2 R4, R3 ;  /* 0x0000000300040308 */ /* 0x000ea20000000c00 */
[----:B------:R-:W-:-:S02]  /*1a3a0*/  FMUL.FTZ R169, R2, R169 ;  /* 0x000000a902a97220 */ /* 0x000fc40000410000 */
[C---:B------:R-:W-:Y:S02]  /*1a3b0*/  FMUL.FTZ R164, R2.reuse, R164 ;  /* 0x000000a402a47220 */ /* 0x040fe40000410000 */
[C---:B------:R-:W-:Y:S02]  /*1a3c0*/  FMUL.FTZ R165, R2.reuse, R165 ;  /* 0x000000a502a57220 */ /* 0x040fe40000410000 */
[C---:B------:R-:W-:Y:S01]  /*1a3d0*/  FMUL.FTZ R160, R2.reuse, R160 ;  /* 0x000000a002a07220 */ /* 0x040fe20000410000 */
[----:B------:R2:W4:Y:S01]  /*1a3e0*/  @P0 MUFU.RCP R0, R3 ;  /* 0x0000000300000308 */ /* 0x0005220000001000 */
        /* <DEDUP_REMOVED lines=8> */
[----:B--2---:R-:W-:-:S02]  /*1a470*/  @P0 FMUL.FTZ R3, R4, 0.69314718246459960938 ;  /* 0x3f31721804030820 */ /* 0x004fc40000410000 */
[----:B------:R-:W-:Y:S02]  /*1a480*/  @P0 FMUL.FTZ R4, R5, c[0x0][0x2d0] ;  /* 0x0000b40005040a20 */ /* 0x000fe40000410000 */
[C---:B----4-:R-:W-:Y:S02]  /*1a490*/  FMUL.FTZ R170, R0.reuse, R170 ;  /* 0x000000aa00aa7220 */ /* 0x050fe40000410000 */
        /* <DEDUP_REMOVED lines=62> */
[----:B------:R-:W-:Y:S01]  /*1a880*/  FMUL.FTZ R139, R0, R139 ;  /* 0x0000008b008b7220 */ /* 0x000fe20000410000 */
[----:B------:R-:W-:Y:S01]  /*1a890*/  MOV R0, 0x1 ;  /* 0x0000000100007802 */ /* 0x000fe20000000f00 */
[----:B------:R-:W-:-:S02]  /*1a8a0*/  @P0 FFMA.FTZ R21, R4, R6, R3 ;  /* 0x0000000604150223 */ /* 0x000fc40000010003 */
        /* <DEDUP_REMOVED lines=51> */
.L_x_2343:
[----:B------:R2:W5:Y:S04]  /*1abe0*/  LDL R6, [R1+0xd4] ;  /* 0x0000d40001067983 */ /* 0x0005680000100800 */
[----:B------:R-:W4:Y:S01]  /*1abf0*/  S2R R2, SR_TID.X ;  /* 0x0000000000027919 */ /* 0x000f220000002100 */
[----:B------:R-:W-:Y:S01]  /*1ac00*/  BSSY B0, `(.L_x_2451) ;  /* 0x0000011000007945 */ /* 0x000fe20003800000 */
[----:B----4-:R-:W-:-:S13]  /*1ac10*/  LOP3.LUT P0, RZ, R2, 0xff, RZ, 0xc0, !PT ;  /* 0x000000ff02ff7812 */ /* 0x010fda000780c0ff */
        /* <DEDUP_REMOVED lines=8> */
[----:B--2---:R2:W4:Y:S04]  /*1aca0*/  @P0 ATOMG.E.ADD.STRONG.GPU PT, R2, [R4.64], R2 ;  /* 0x00000002040209a8 */ /* 0x00452800081ee1ca */
[----:B--2---:R-:W2:Y:S04]  /*1acb0*/  S2R R4, SR_LTMASK ;  /* 0x0000000000047919 */ /* 0x004ea80000003900 */
[----:B----4-:R2:W4:Y:S02]  /*1acc0*/  SHFL.IDX PT, R3, R2, R3, 0x1f ;  /* 0x00001f0302037589 */ /* 0x01052400000e0000 */
[----:B--2---:R-:W-:-:S06]  /*1acd0*/  LOP3.LUT R2, R4, UR4, RZ, 0xc0, !PT ;  /* 0x0000000404027c12 */ /* 0x004fcc000f8ec0ff */
[----:B------:R-:W4:Y:S02]  /*1ace0*/  POPC R2, R2 ;  /* 0x0000000200027309 */ /* 0x000f240000000000 */
[----:B----45:R-:W-:-:S05]  /*1acf0*/  IADD3 R6, R3, c[0x0][0xc], R2 ;  /* 0x0000030003067a10 */ /* 0x030fca0007ffe002 */
[----:B------:R2:W-:Y:S02]  /*1ad00*/  STL [R1+0xd4], R6 ;  /* 0x0000d40601007387 */ /* 0x0005e40000100800 */
.L_x_2452:
[----:B--2---:R-:W-:Y:S05]  /*1ad10*/  BSYNC B0 ;  /* 0x0000000000007941 */ /* 0x004fea0003800000 */
.L_x_2451:
[----:B------:R-:W-:Y:S01]  /*1ad20*/  PRMT R0, R0, 0x9910, RZ ;  /* 0x0000991000007816 */ /* 0x000fe200000000ff */
[----:B------:R-:W-:Y:S01]  /*1ad30*/  BSSY B1, `(.L_x_2453) ;  /* 0x000041a000017945 */ /* 0x000fe20003800000 */
[----:B-----5:R-:W-:Y:S02]  /*1ad40*/  IMAD.MOV.U32 R147, RZ, RZ, R6 ;  /* 0x000000ffff937224 */ /* 0x020fe400078e0006 */
[----:B------:R-:W-:-:S13]  /*1ad50*/  ISETP.NE.AND P0, PT, R0, RZ, PT ;  /* 0x000000ff0000720c */ /* 0x000fda0003f05270 */
[----:B------:R-:W-:Y:S05]  /*1ad60*/  @!P0 BRA `(.L_x_2454) ;  /* 0x0000343000008947 */ /* 0x000fea0003800000 */
[----:B------:R-:W2:Y:S04]  /*1ad70*/  LDL R11, [R1+0xb4] ;  /* 0x0000b400010b7983 */ /* 0x000ea80000100800 */
        /* <DEDUP_REMOVED lines=13> */
[----:B--2---:R-:W-:Y:S02]  /*1ae50*/  F2FP.BF16.PACK_AB R2, R165, R164 ;  /* 0x000000a4a502723e */ /* 0x004fe400000010ff */
[----:B-1----:R-:W-:-:S03]  /*1ae60*/  F2FP.BF16.PACK_AB R0, R167, R166 ;  /* 0x000000a6a700723e */ /* 0x002fc600000010ff */
        /* <DEDUP_REMOVED lines=143> */
.L_x_2455:
[----:B-1----:R-:W2:Y:S04]  /*1b760*/  LDL.LU R4, [R1+0xa8] ;  /* 0x0000a80001047983 */ /* 0x002ea80000300800 */
[----:B------:R-:W3:Y:S04]  /*1b770*/  LDL R23, [R1+0x1e4] ;  /* 0x0001e40001177983 */ /* 0x000ee80000100800 */
[----:B------:R-:W3:Y:S04]  /*1b780*/  LDL R19, [R1+0xa0] ;  /* 0x0000a00001137983 */ /* 0x000ee80000100800 */
[----:B------:R-:W4:Y:S04]  /*1b790*/  LDL R13, [R1+0xd8] ;  /* 0x0000d800010d7983 */ /* 0x000f280000100800 */
[----:B------:R-:W3:Y:S01]  /*1b7a0*/  LDL R22, [R1+0x1e0] ;  /* 0x0001e00001167983 */ /* 0x000ee20000100800 */
[----:B------:R-:W-:Y:S01]  /*1b7b0*/  IMAD.MOV.U32 R18, RZ, RZ, 0x368 ;  /* 0x00000368ff127424 */ /* 0x000fe200078e00ff */
[----:B------:R-:W-:-:S04]  /*1b7c0*/  ISETP.GT.AND P2, PT, R3, 0x1, PT ;  /* 0x000000010300780c */ /* 0x000fc80003f44270 */
[----:B------:R-:W-:-:S04]  /*1b7d0*/  SEL R18, R18, 0x328, P2 ;  /* 0x0000032812127807 */ /* 0x000fc80001000000 */
[----:B------:R-:W1:Y:S08]  /*1b7e0*/  LDC.64 R8, c[0x0][R18+0x170] ;  /* 0x00005c0012087b82 */ /* 0x000e700000000a00 */
[----:B------:R-:W2:Y:S01]  /*1b7f0*/  LDC.64 R14, c[0x0][R18+0x168] ;  /* 0x00005a00120e7b82 */ /* 0x000ea20000000a00 */
[----:B------:R-:W-:-:S04]  /*1b800*/  ISETP.NE.U32.AND P0, PT, RZ, c[0x0][0x500], PT ;  /* 0x00014000ff007a0c */ /* 0x000fc80003f05070 */
[----:B------:R-:W-:Y:S02]  /*1b810*/  ISETP.NE.AND.EX P0, PT, RZ, c[0x0][0x504], PT, P0 ;  /* 0x00014100ff007a0c */ /* 0x000fe40003f05300 */
[----:B------:R-:W-:Y:S02]  /*1b820*/  SHF.R.S32.HI R3, RZ, 0x1f, R6 ;  /* 0x0000001fff037819 */ /* 0x000fe40000011406 */
[----:B------:R-:W-:Y:S02]  /*1b830*/  SEL R0, R6, RZ, !P0 ;  /* 0x000000ff06007207 */ /* 0x000fe40004000000 */
[----:B------:R-:W-:-:S03]  /*1b840*/  SEL R5, R3, RZ, !P0 ;  /* 0x000000ff03057207 */ /* 0x000fc60004000000 */
[----:B-1----:R-:W-:-:S04]  /*1b850*/  IMAD R3, R9, R0, RZ ;  /* 0x0000000009037224 */ /* 0x002fc800078e02ff */
[C---:B------:R-:W-:Y:S02]  /*1b860*/  IMAD R5, R8.reuse, R5, R3 ;  /* 0x0000000508057224 */ /* 0x040fe400078e0203 */
[----:B------:R-:W-:Y:S01]  /*1b870*/  IMAD.WIDE.U32 R8, R8, R0, RZ ;  /* 0x0000000008087225 */ /* 0x000fe200078e00ff */
[----:B-----5:R-:W-:-:S03]  /*1b880*/  SHF.R.S32.HI R6, RZ, 0x1f, R2 ;  /* 0x0000001fff067819 */ /* 0x020fc60000011402 */
[----:B------:R-:W-:Y:S01]  /*1b890*/  IMAD.IADD R5, R9, 0x1, R5 ;  /* 0x0000000109057824 */ /* 0x000fe200078e0205 */
[----:B------:R-:W1:Y:S01]  /*1b8a0*/  S2R R24, SR_TID.X ;  /* 0x0000000000187919 */ /* 0x000e620000002100 */
[----:B--2---:R-:W-:-:S05]  /*1b8b0*/  LOP3.LUT R4, R4, 0xffff, RZ, 0xc0, !PT ;  /* 0x0000ffff04047812 */ /* 0x004fca00078ec0ff */
[----:B------:R-:W-:-:S04]  /*1b8c0*/  IMAD.WIDE.U32 R10, R14, R4, RZ ;  /* 0x000000040e0a7225 */ /* 0x000fc800078e00ff */
[----:B------:R-:W-:Y:S02]  /*1b8d0*/  IMAD R3, R15, R4, RZ ;  /* 0x000000040f037224 */ /* 0x000fe400078e02ff */
[----:B------:R-:W2:Y:S01]  /*1b8e0*/  LDC.64 R14, c[0x0][R18+0x178] ;  /* 0x00005e00120e7b82 */ /* 0x000ea20000000a00 */
[----:B------:R-:W-:Y:S01]  /*1b8f0*/  IADD3 R16, P1, P0, R8, R10, R2 ;  /* 0x0000000a08107210 */ /* 0x000fe2000783e002 */
[----:B------:R-:W-:Y:S02]  /*1b900*/  IMAD.IADD R10, R11, 0x1, R3 ;  /* 0x000000010b0a7824 */ /* 0x000fe400078e0203 */
[----:B------:R-:W-:-:S05]  /*1b910*/  IMAD.MOV.U32 R3, RZ, RZ, c[0x0][0x4e8] ;  /* 0x00013a00ff037624 */ /* 0x000fca00078e00ff */
[----:B------:R-:W-:Y:S01]  /*1b920*/  ISETP.NE.AND P3, PT, R3, 0x1, PT ;  /* 0x000000010300780c */ /* 0x000fe20003f65270 */
[----:B---3--:R-:W-:Y:S01]  /*1b930*/  IMAD.IADD R3, R23, 0x1, R19 ;  /* 0x0000000117037824 */ /* 0x008fe200078e0213 */
[----:B----4-:R-:W-:Y:S02]  /*1b940*/  SEL R8, R13, RZ, P2 ;  /* 0x000000ff0d087207 */ /* 0x010fe40001000000 */
[----:B------:R-:W-:Y:S01]  /*1b950*/  IADD3.X R13, R5, R10, R6, P1, P0 ;  /* 0x0000000a050d7210 */ /* 0x000fe20000fe0406 */
[----:B------:R-:W-:-:S08]  /*1b960*/  IMAD.MOV.U32 R5, RZ, RZ, R3 ;  /* 0x000000ffff057224 */ /* 0x000fd000078e0003 */
[----:B------:R-:W-:-:S05]  /*1b970*/  @P3 IMAD.HI.U32 R10, R3, c[0x0][0x4ec], RZ ;  /* 0x00013b00030a3a27 */ /* 0x000fca00078e00ff */
[----:B------:R-:W-:Y:S01]  /*1b980*/  @P3 SHF.R.U32.HI R5, RZ, c[0x0][0x4f0], R10 ;  /* 0x00013c00ff053a19 */ /* 0x000fe2000001160a */
[-C--:B--2---:R-:W-:Y:S02]  /*1b990*/  IMAD R11, R15, R8.reuse, RZ ;  /* 0x000000080f0b7224 */ /* 0x084fe400078e02ff */
[----:B------:R-:W-:-:S04]  /*1b9a0*/  IMAD.WIDE.U32 R8, R14, R8, RZ ;  /* 0x000000080e087225 */ /* 0x000fc800078e00ff */
[----:B------:R-:W-:Y:S01]  /*1b9b0*/  IMAD.IADD R11, R9, 0x1, R11 ;  /* 0x00000001090b7824 */ /* 0x000fe200078e020b */
[----:B------:R-:W-:Y:S02]  /*1b9c0*/  IADD3 R8, P1, P0, R5, R16, R8 ;  /* 0x0000001005087210 */ /* 0x000fe4000783e008 */
[----:B------:R-:W-:-:S04]  /*1b9d0*/  SHF.R.S32.HI R9, RZ, 0x1f, R5 ;  /* 0x0000001fff097819 */ /* 0x000fc80000011405 */
[----:B------:R-:W-:Y:S02]  /*1b9e0*/  IADD3.X R9, R9, R13, R11, P1, P0 ;  /* 0x0000000d09097210 */ /* 0x000fe40000fe040b */
[----:B------:R-:W2:Y:S01]  /*1b9f0*/  LDC.64 R10, c[0x0][R18+0x160] ;  /* 0x00005800120a7b82 */ /* 0x000ea20000000a00 */
[----:B------:R-:W-:-:S04]  /*1ba00*/  IMAD.MOV R5, RZ, RZ, -R5 ;  /* 0x000000ffff057224 */ /* 0x000fc800078e0a05 */
[----:B------:R-:W-:-:S05]  /*1ba10*/  IMAD R5, R5, c[0x0][0x4e8], R3 ;  /* 0x00013a0005057a24 */ /* 0x000fca00078e0203 */
[----:B------:R-:W-:Y:S02]  /*1ba20*/  SHF.R.S32.HI R13, RZ, 0x1f, R5 ;  /* 0x0000001fff0d7819 */ /* 0x000fe40000011405 */
[----:B-1----:R-:W-:-:S04]  /*1ba30*/  SHF.R.S32.HI R23, RZ, 0x1f, R24 ;  /* 0x0000001fff177819 */ /* 0x002fc80000011418 */
[----:B------:R-:W-:-:S04]  /*1ba40*/  LEA.HI R23, R23, R24, RZ, 0x5 ;  /* 0x0000001817177211 */ /* 0x000fc800078f28ff */
[----:B------:R-:W-:-:S05]  /*1ba50*/  LOP3.LUT R23, R23, 0xffffffe0, RZ, 0xc0, !PT ;  /* 0xffffffe017177812 */ /* 0x000fca00078ec0ff */
[----:B------:R-:W-:Y:S02]  /*1ba60*/  IMAD.IADD R23, R24, 0x1, -R23 ;  /* 0x0000000118177824 */ /* 0x000fe400078e0a17 */
[----:B--2---:R-:W-:-:S04]  /*1ba70*/  IMAD.WIDE.U32 R8, R10, R5, R8 ;  /* 0x000000050a087225 */ /* 0x004fc800078e0008 */
[----:B------:R-:W-:Y:S02]  /*1ba80*/  IMAD R5, R11, R5, RZ ;  /* 0x000000050b057224 */ /* 0x000fe400078e02ff */
[----:B------:R-:W-:Y:S02]  /*1ba90*/  IMAD.MOV.U32 R11, RZ, RZ, c[0x0][0x4a8] ;  /* 0x00012a00ff0b7624 */ /* 0x000fe400078e00ff */
[----:B------:R-:W-:Y:S02]  /*1baa0*/  IMAD R5, R10, R13, R5 ;  /* 0x0000000d0a057224 */ /* 0x000fe400078e0205 */
[----:B------:R-:W-:Y:S01]  /*1bab0*/  IMAD.MOV.U32 R10, RZ, RZ, c[0x0][0x4ac] ;  /* 0x00012b00ff0a7624 */ /* 0x000fe200078e00ff */
[----:B------:R-:W-:Y:S01]  /*1bac0*/  SEL R11, R11, c[0x0][0x450], P2 ;  /* 0x000114000b0b7a07 */ /* 0x000fe20001000000 */
[----:B------:R-:W-:-:S03]  /*1bad0*/  IMAD.IADD R5, R9, 0x1, R5 ;  /* 0x0000000109057824 */ /* 0x000fc600078e0205 */
[----:B------:R-:W-:Y:S02]  /*1bae0*/  SEL R10, R10, c[0x0][0x454], P2 ;  /* 0x000115000a0a7a07 */ /* 0x000fe40001000000 */
[----:B------:R-:W-:-:S04]  /*1baf0*/  LEA R11, P0, R8, R11, 0x2 ;  /* 0x0000000b080b7211 */ /* 0x000fc800078010ff */
[----:B------:R-:W-:Y:S02]  /*1bb00*/  LEA.HI.X R9, R8, R10, R5, 0x2, P0 ;  /* 0x0000000a08097211 */ /* 0x000fe400000f1405 */
[----:B------:R-:W-:Y:S04]  /*1bb10*/  SHFL.IDX PT, R10, R11, RZ, 0x1c1f ;  /* 0x001c1fff0b0a7589 */ /* 0x000fe800000e0000 */
[----:B------:R-:W-:Y:S01]  /*1bb20*/  SHFL.IDX PT, R8, R11, 0x1, 0x1c1f ;  /* 0x003c1f000b087f89 */ /* 0x000fe200000e0000 */
[----:B------:R-:W-:-:S03]  /*1bb30*/  IMAD.IADD R13, R22, 0x1, R19 ;  /* 0x00000001160d7824 */ /* 0x000fc600078e0213 */
[----:B------:R-:W1:Y:S04]  /*1bb40*/  SHFL.IDX PT, R11, R9, RZ, 0x1c1f ;  /* 0x001c1fff090b7589 */ /* 0x000e6800000e0000 */
[----:B------:R-:W2:Y:S01]  /*1bb50*/  SHFL.IDX PT, R9, R9, 0x1, 0x1c1f ;  /* 0x003c1f0009097f89 */ /* 0x000ea200000e0000 */
[----:B------:R-:W-:Y:S01]  /*1bb60*/  IMAD R5, R17, c[0x0][0x4e8], RZ ;  /* 0x00013a0011057a24 */ /* 0x000fe200078e02ff */
[----:B------:R-:W-:Y:S02]  /*1bb70*/  LOP3.LUT P0, RZ, R23, 0x3, RZ, 0xc0, !PT ;  /* 0x0000000317ff7812 */ /* 0x000fe4000780c0ff */
[C---:B------:R-:W-:Y:S02]  /*1bb80*/  IADD3 R16, R13.reuse, 0x8, RZ ;  /* 0x000000080d107810 */ /* 0x040fe40007ffe0ff */
[----:B------:R-:W-:-:S02]  /*1bb90*/  ISETP.GE.OR P1, PT, R13, R5, P0 ;  /* 0x000000050d00720c */ /* 0x000fc40000726670 */
[----:B------:R-:W-:-:S11]  /*1bba0*/  ISETP.GE.OR P0, PT, R16, R5, P0 ;  /* 0x000000051000720c */ /* 0x000fd60000706670 */
[----:B-1----:R1:W-:Y:S04]  /*1bbb0*/  @!P1 ST.E [R10.64], R20 ;  /* 0x000000140a009985 */ /* 0x0023e8000c10190a */
[----:B--2---:R1:W-:Y:S01]  /*1bbc0*/  @!P0 ST.E [R8.64], R21 ;  /* 0x0000001508008985 */ /* 0x0043e2000c10190a */
[----:B------:R-:W-:Y:S05]  /*1bbd0*/  @P2 BRA `(.L_x_2456) ;  /* 0x0000093000002947 */ /* 0x000fea0003800000 */
[----:B------:R-:W-:Y:S01]  /*1bbe0*/  IMAD R6, R6, c[0x0][0x3a0], RZ ;  /* 0x0000e80006067a24 */ /* 0x000fe200078e02ff */
[----:B------:R-:W-:Y:S01]  /*1bbf0*/  SHF.R.S32.HI R5, RZ, 0x1f, R0 ;  /* 0x0000001fff057819 */ /* 0x000fe20000011400 */
[C---:B-1----:R-:W-:Y:S01]  /*1bc00*/  IMAD.WIDE.U32 R8, R2.reuse, c[0x0][0x3a0], RZ ;  /* 0x0000e80002087a25 */ /* 0x042fe200078e00ff */
[----:B------:R1:W2:Y:S03]  /*1bc10*/  LDS.128 R32, [R223+0x80] ;  /* 0x00008000df207984 */ /* 0x0002a60000000c00 */
[----:B------:R-:W-:Y:S01]  /*1bc20*/  IMAD R2, R2, c[0x0][0x3a4], R6 ;  /* 0x0000e90002027a24 */ /* 0x000fe200078e0206 */
[----:B------:R-:W-:Y:S01]  /*1bc30*/  LEA R6, R146, R145, 0x5 ;  /* 0x0000009192067211 */ /* 0x000fe200078e28ff */
[----:B------:R1:W3:Y:S03]  /*1bc40*/  LDS.128 R48, [R223+0x1080] ;  /* 0x00108000df307984 */ /* 0x0002e60000000c00 */
[----:B------:R-:W-:Y:S01]  /*1bc50*/  IADD3 R3, R9, R2, RZ ;  /* 0x0000000209037210 */ /* 0x000fe20007ffe0ff */
[----:B------:R1:W4:Y:S01]  /*1bc60*/  LDS.128 R64, [R223+0x2080] ;  /* 0x00208000df407984 */ /* 0x0003220000000c00 */
[----:B------:R-:W-:-:S02]  /*1bc70*/  MOV R2, R8 ;  /* 0x0000000800027202 */ /* 0x000fc40000000f00 */
[----:B------:R-:W-:Y:S01]  /*1bc80*/  IADD3 R6, R19, R6, RZ ;  /* 0x0000000613067210 */ /* 0x000fe20007ffe0ff */
[----:B------:R1:W1:Y:S02]  /*1bc90*/  LDS.128 R80, [R223+0x3080] ;  /* 0x00308000df507984 */ /* 0x0002640000000c00 */
[----:B------:R-:W-:Y:S01]  /*1bca0*/  IMAD.WIDE.U32 R8, R4, c[0x0][0x3e8], R2 ;  /* 0x0000fa0004087a25 */ /* 0x000fe200078e0002 */
[----:B------:R-:W-:Y:S01]  /*1bcb0*/  MOV R2, R6 ;  /* 0x0000000600027202 */ /* 0x000fe20000000f00 */
[----:B------:R1:W1:Y:S02]  /*1bcc0*/  LDS.128 R28, [R223+0x4080] ;  /* 0x00408000df1c7984 */ /* 0x0002640000000c00 */
[----:B------:R-:W-:Y:S02]  /*1bcd0*/  @P3 IMAD.HI.U32 R10, R6, c[0x0][0x4ec], RZ ;  /* 0x00013b00060a3a27 */ /* 0x000fe400078e00ff */
[----:B------:R1:W1:Y:S02]  /*1bce0*/  LDS.128 R44, [R223+0x5080] ;  /* 0x00508000df2c7984 */ /* 0x0002640000000c00 */
[----:B------:R-:W-:Y:S01]  /*1bcf0*/  IMAD R3, R5, c[0x0][0x3f0], RZ ;  /* 0x0000fc0005037a24 */ /* 0x000fe200078e02ff */
[----:B------:R-:W-:Y:S01]  /*1bd00*/  @P3 SHF.R.U32.HI R2, RZ, c[0x0][0x4f0], R10 ;  /* 0x00013c00ff023a19 */ /* 0x000fe2000001160a */
[----:B------:R-:W-:Y:S01]  /*1bd10*/  IMAD R5, R4, c[0x0][0x3ec], R9 ;  /* 0x0000fb0004057a24 */ /* 0x000fe200078e0209 */
[----:B------:R1:W1:Y:S01]  /*1bd20*/  LDS.128 R60, [R223+0x6080] ;  /* 0x00608000df3c7984 */ /* 0x0002620000000c00 */
[----:B------:R-:W-:Y:S01]  /*1bd30*/  MOV R4, R8 ;  /* 0x0000000800047202 */ /* 0x000fe20000000f00 */
[C---:B------:R-:W-:Y:S01]  /*1bd40*/  IMAD R9, R0.reuse, c[0x0][0x3f4], R3 ;  /* 0x0000fd0000097a24 */ /* 0x040fe200078e0203 */
[----:B------:R-:W-:Y:S01]  /*1bd50*/  SHF.R.S32.HI R3, RZ, 0x1f, R2 ;  /* 0x0000001fff037819 */ /* 0x000fe20000011402 */
[----:B------:R1:W1:Y:S02]  /*1bd60*/  LDS.128 R76, [R223+0x7080] ;  /* 0x00708000df4c7984 */ /* 0x0002640000000c00 */
[----:B------:R-:W-:Y:S01]  /*1bd70*/  IMAD.WIDE.U32 R4, R0, c[0x0][0x3f0], R4 ;  /* 0x0000fc0000047a25 */ /* 0x000fe200078e0004 */
[----:B------:R-:W-:Y:S01]  /*1bd80*/  IADD3 R0, -R2, RZ, RZ ;  /* 0x000000ff02007210 */ /* 0x000fe20007ffe1ff */
[----:B------:R1:W1:Y:S02]  /*1bd90*/  LDS.128 R24, [R223+0x8080] ;  /* 0x00808000df187984 */ /* 0x0002640000000c00 */
[----:B------:R-:W-:Y:S01]  /*1bda0*/  IMAD R3, R3, c[0x0][0x3e0], RZ ;  /* 0x0000f80003037a24 */ /* 0x000fe200078e02ff */
[----:B------:R-:W-:Y:S01]  /*1bdb0*/  IADD3 R5, R5, R9, RZ ;  /* 0x0000000905057210 */ /* 0x000fe20007ffe0ff */
[----:B------:R1:W1:Y:S01]  /*1bdc0*/  LDS.128 R40, [R223+0x9080] ;  /* 0x00908000df287984 */ /* 0x0002620000000c00 */
[----:B------:R-:W-:-:S02]  /*1bdd0*/  IMAD R0, R0, c[0x0][0x4e8], R6 ;  /* 0x00013a0000007a24 */ /* 0x000fc400078e0206 */
[C---:B------:R-:W-:Y:S01]  /*1bde0*/  IMAD R6, R2.reuse, c[0x0][0x3e4], R3 ;  /* 0x0000f90002067a24 */ /* 0x040fe200078e0203 */
[----:B------:R1:W1:Y:S01]  /*1bdf0*/  LDS.128 R56, [R223+0xa080] ;  /* 0x00a08000df387984 */ /* 0x0002620000000c00 */
[----:B------:R-:W-:Y:S01]  /*1be00*/  IMAD.WIDE.U32 R2, R2, c[0x0][0x3e0], R4 ;  /* 0x0000f80002027a25 */ /* 0x000fe200078e0004 */
[----:B------:R-:W-:Y:S02]  /*1be10*/  SHF.R.S32.HI R4, RZ, 0x1f, R0 ;  /* 0x0000001fff047819 */ /* 0x000fe40000011400 */
        /* <DEDUP_REMOVED lines=9> */
[----:B------:R-:W-:Y:S02]  /*1beb0*/  LEA R16, P0, R2, c[0x0][0x380], 0x1 ;  /* 0x0000e00002107a11 */ /* 0x000fe400078008ff */
[----:B------:R1:W1:Y:S02]  /*1bec0*/  LDS.128 R68, [R223+0xf080] ;  /* 0x00f08000df447984 */ /* 0x0002640000000c00 */
[----:B------:R-:W-:-:S04]  /*1bed0*/  IADD3 R0, R3, R0, RZ ;  /* 0x0000000003007210 */ /* 0x000fc80007ffe0ff */
[----:B------:R-:W-:Y:S01]  /*1bee0*/  LEA.HI.X R6, R2, c[0x0][0x384], R0, 0x1, P0 ;  /* 0x0000e10002067a11 */ /* 0x000fe200000f0c00 */
[----:B------:R-:W-:Y:S05]  /*1bef0*/  BRA.DIV ~URZ, `(.L_x_2457) ;  /* 0x00005de27f007947 */ /* 0x000fea000b800000 */
[----:B--234-:R2:W3:Y:S02]  /*1bf00*/  SHFL.IDX PT, R4, R6, RZ, 0x181f ;  /* 0x00181fff06047589 */ /* 0x01c4e400000e0000 */
.L_x_2560:
[----:B------:R-:W-:Y:S05]  /*1bf10*/  BRA.DIV ~URZ, `(.L_x_2458) ;  /* 0x00005e327f007947 */ /* 0x000fea000b800000 */
[----:B------:R4:W2:Y:S02]  /*1bf20*/  SHFL.IDX PT, R0, R16, RZ, 0x181f ;  /* 0x00181fff10007589 */ /* 0x0008a400000e0000 */
.L_x_2561:
        /* <DEDUP_REMOVED lines=20> */
.L_x_2460:
[----:B------:R-:W-:Y:S05]  /*1c070*/  BSYNC B0 ;  /* 0x0000000000007941 */ /* 0x000fea0003800000 */
.L_x_2459:
[----:B------:R-:W-:Y:S05]  /*1c080*/  BRA.DIV ~URZ, `(.L_x_2461) ;  /* 0x00005d327f007947 */ /* 0x000fea000b800000 */
[----:B---3--:R3:W4:Y:S04]  /*1c090*/  SHFL.IDX PT, R4, R6, 0x1, 0x181f ;  /* 0x00381f0006047f89 */ /* 0x00872800000e0000 */
[----:B--2---:R3:W2:Y:S02]  /*1c0a0*/  SHFL.IDX PT, R0, R16, 0x1, 0x181f ;  /* 0x00381f0010007f89 */ /* 0x0046a400000e0000 */
.L_x_2562:
        /* <DEDUP_REMOVED lines=20> */
.L_x_2463:
[----:B------:R-:W-:Y:S05]  /*1c1f0*/  BSYNC B0 ;  /* 0x0000000000007941 */ /* 0x000fea0003800000 */
.L_x_2462:
[----:B------:R-:W-:Y:S05]  /*1c200*/  BRA.DIV ~URZ, `(.L_x_2464) ;  /* 0x00005c827f007947 */ /* 0x000fea000b800000 */
[----:B----4-:R4:W3:Y:S02]  /*1c210*/  SHFL.IDX PT, R4, R6, 0x2, 0x181f ;  /* 0x00581f0006047f89 */ /* 0x0108e400000e0000 */
.L_x_2563:
[----:B------:R-:W-:Y:S05]  /*1c220*/  BRA.DIV ~URZ, `(.L_x_2465) ;  /* 0x00005cd27f007947 */ /* 0x000fea000b800000 */
[----:B--2---:R2:W4:Y:S02]  /*1c230*/  SHFL.IDX PT, R0, R16, 0x2, 0x181f ;  /* 0x00581f0010007f89 */ /* 0x00452400000e0000 */
.L_x_2564:
        /* <DEDUP_REMOVED lines=20> */
.L_x_2467:
[----:B------:R-:W-:Y:S05]  /*1c380*/  BSYNC B0 ;  /* 0x0000000000007941 */ /* 0x000fea0003800000 */
.L_x_2466:
[----:B------:R-:W-:Y:S05]  /*1c390*/  BRA.DIV ~URZ, `(.L_x_2468) ;  /* 0x00005bd27f007947 */ /* 0x000fea000b800000 */
[----:B---3--:R3:W2:Y:S04]  /*1c3a0*/  SHFL.IDX PT, R4, R6, 0x3, 0x181f ;  /* 0x00781f0006047f89 */ /* 0x0086a800000e0000 */
[----:B----4-:R3:W4:Y:S02]  /*1c3b0*/  SHFL.IDX PT, R0, R16, 0x3, 0x181f ;  /* 0x00781f0010007f89 */ /* 0x01072400000e0000 */
.L_x_2565:
        /* <DEDUP_REMOVED lines=21> */
.L_x_2456:
        /* <DEDUP_REMOVED lines=9> */
[----:B------:R-:W-:Y:S01]  /*1c5a0*/  MOV R4, R8 ;  /* 0x0000000800047202 */ /* 0x000fe20000000f00 */
        /* <DEDUP_REMOVED lines=12> */
[----:B------:R-:W-:-:S05]  /*1c670*/  IADD3 R0, -R0, RZ, RZ ;  /* 0x000000ff00007210 */ /* 0x000fca0007ffe1ff */
[----:B------:R-:W-:Y:S01]  /*1c680*/  IMAD R0, R0, c[0x0][0x4e8], R3 ;  /* 0x00013a0000007a24 */ /* 0x000fe200078e0203 */
        /* <DEDUP_REMOVED lines=11> */
.L_x_2566:
[----:B------:R-:W-:Y:S05]  /*1c740*/  BRA.DIV ~URZ, `(.L_x_2471) ;  /* 0x000059627f007947 */ /* 0x000fea000b800000 */
[----:B------:R3:W4:Y:S02]  /*1c750*/  SHFL.IDX PT, R0, R6, RZ, 0x1c1f ;  /* 0x001c1fff06007589 */ /* 0x00072400000e0000 */
.L_x_2567:
[----:B------:R-:W-:Y:S01]  /*1c760*/  IMAD R17, R17, c[0x0][0x4e8], RZ ;  /* 0x00013a0011117a24 */ /* 0x000fe200078e02ff */
[----:B------:R-:W-:Y:S04]  /*1c770*/  BSSY B0, `(.L_x_2472) ;  /* 0x00000cb000007945 */ /* 0x000fe80003800000 */
        /* <DEDUP_REMOVED lines=27> */
[----:B------:R-:W-:Y:S01]  /*1c930*/  @!P0 IMAD.MOV.U32 R3, RZ, RZ, R4 ;  /* 0x000000ffff038224 */ /* 0x000fe200078e0004 */
[----:B----4-:R-:W-:-:S03]  /*1c940*/  ISETP.GE.AND P2, PT, R11, c[0x0][0x3c8], PT ;  /* 0x0000f2000b007a0c */ /* 0x010fc60003f46270 */
[----:B------:R-:W-:Y:S02]  /*1c950*/  @!P0 IMAD.WIDE R2, R9, 0x4, R2 ;  /* 0x0000000409028825 */ /* 0x000fe400078e0202 */
[----:B------:R-:W3:Y:S04]  /*1c960*/  LDL R9, [R1+0x1c8] ;  /* 0x0001c80001097983 */ /* 0x000ee80000100800 */
[----:B------:R4:W-:Y:S02]  /*1c970*/  @!P0 ST.E.64 [R2.64], R168 ;  /* 0x000000a802008985 */ /* 0x0009e4000c101b0a */
[----:B----4-:R-:W-:-:S04]  /*1c980*/  @!P1 LEA R2, P0, R19, R0, 0x2 ;  /* 0x0000000013029211 */ /* 0x010fc800078010ff */
[----:B--2---:R-:W-:Y:S02]  /*1c990*/  @!P1 LEA.HI.X R3, R19, R4, R21, 0x2, P0 ;  /* 0x0000000413039211 */ /* 0x004fe400000f1415 */
[----:B------:R-:W2:Y:S04]  /*1c9a0*/  LDL R21, [R1+0x1c4] ;  /* 0x0001c40001157983 */ /* 0x000ea80000100800 */
[----:B------:R4:W-:Y:S04]  /*1c9b0*/  @!P1 ST.E.64 [R2.64], R164 ;  /* 0x000000a402009985 */ /* 0x0009e8000c101b0a */
[----:B------:R-:W5:Y:S01]  /*1c9c0*/  LDL R19, [R1+0x13c] ;  /* 0x00013c0001137983 */ /* 0x000f620000100800 */
[----:B----4-:R-:W-:-:S04]  /*1c9d0*/  @!P2 LEA R2, P0, R11, R0, 0x2 ;  /* 0x000000000b02a211 */ /* 0x010fc800078010ff */
[----:B------:R-:W-:Y:S02]  /*1c9e0*/  @!P2 LEA.HI.X R3, R11, R4, R23, 0x2, P0 ;  /* 0x000000040b03a211 */ /* 0x000fe400000f1417 */
[----:B------:R-:W4:Y:S01]  /*1c9f0*/  LDL R11, [R1+0x1c0] ;  /* 0x0001c000010b7983 */ /* 0x000f220000100800 */
[----:B------:R-:W-:-:S03]  /*1ca00*/  ISETP.GE.AND P1, PT, R14, c[0x0][0x3c8], PT ;  /* 0x0000f2000e007a0c */ /* 0x000fc60003f26270 */
[----:B------:R1:W-:Y:S01]  /*1ca10*/  @!P2 ST.E.64 [R2.64], R160 ;  /* 0x000000a00200a985 */ /* 0x0003e2000c101b0a */
[----:B------:R-:W-:Y:S02]  /*1ca20*/  ISETP.GE.AND P2, PT, R15, c[0x0][0x3c8], PT ;  /* 0x0000f2000f007a0c */ /* 0x000fe40003f46270 */
[----:B------:R-:W-:Y:S01]  /*1ca30*/  ISETP.GE.AND P4, PT, R20, c[0x0][0x3c8], PT ;  /* 0x0000f20014007a0c */ /* 0x000fe20003f86270 */
[----:B------:R-:W4:Y:S01]  /*1ca40*/  LDL R23, [R1+0x120] ;  /* 0x0001200001177983 */ /* 0x000f220000100800 */
[----:B------:R-:W-:-:S05]  /*1ca50*/  ISETP.GE.AND P3, PT, R10, c[0x0][0x3c8], PT ;  /* 0x0000f2000a007a0c */ /* 0x000fca0003f66270 */
[----:B-1----:R-:W-:-:S04]  /*1ca60*/  @!P1 LEA R2, P0, R14, R0, 0x2 ;  /* 0x000000000e029211 */ /* 0x002fc800078010ff */
[----:B------:R-:W-:Y:S02]  /*1ca70*/  @!P1 LEA.HI.X R3, R14, R4, R22, 0x2, P0 ;  /* 0x000000040e039211 */ /* 0x000fe400000f1416 */
[----:B------:R-:W4:Y:S04]  /*1ca80*/  LDL R14, [R1+0x130] ;  /* 0x00013000010e7983 */ /* 0x000f280000100800 */
[----:B------:R1:W-:Y:S01]  /*1ca90*/  @!P1 ST.E.64 [R2.64], R156 ;  /* 0x0000009c02009985 */ /* 0x0003e2000c101b0a */
[----:B------:R-:W-:-:S03]  /*1caa0*/  ISETP.GE.AND P1, PT, R8, c[0x0][0x3c8], PT ;  /* 0x0000f20008007a0c */ /* 0x000fc60003f26270 */
[----:B------:R-:W4:Y:S01]  /*1cab0*/  LDL R22, [R1+0x12c] ;  /* 0x00012c0001167983 */ /* 0x000f220000100800 */
[----:B-1----:R-:W-:-:S04]  /*1cac0*/  @!P2 LEA R2, P0, R15, R0, 0x2 ;  /* 0x000000000f02a211 */ /* 0x002fc800078010ff */
[----:B------:R-:W-:Y:S02]  /*1cad0*/  @!P2 LEA.HI.X R3, R15, R4, R18, 0x2, P0 ;  /* 0x000000040f03a211 */ /* 0x000fe400000f1412 */
[----:B------:R-:W4:Y:S04]  /*1cae0*/  LDL R18, [R1+0xe0] ;  /* 0x0000e00001127983 */ /* 0x000f280000100800 */
[----:B------:R1:W-:Y:S01]  /*1caf0*/  @!P2 ST.E.64 [R2.64], R152 ;  /* 0x000000980200a985 */ /* 0x0003e2000c101b0a */
[----:B------:R-:W-:-:S03]  /*1cb00*/  ISETP.GE.AND P2, PT, R28, c[0x0][0x3c8], PT ;  /* 0x0000f2001c007a0c */ /* 0x000fc60003f46270 */
[----:B------:R-:W4:Y:S01]  /*1cb10*/  LDL R15, [R1+0x1b0] ;  /* 0x0001b000010f7983 */ /* 0x000f220000100800 */
[----:B-1----:R-:W-:-:S04]  /*1cb20*/  @!P1 LEA R2, P0, R8, R0, 0x2 ;  /* 0x0000000008029211 */ /* 0x002fc800078010ff */
[----:B---3--:R-:W-:Y:S02]  /*1cb30*/  @!P1 LEA.HI.X R3, R8, R4, R9, 0x2, P0 ;  /* 0x0000000408039211 */ /* 0x008fe400000f1409 */
[----:B------:R-:W-:-:S03]  /*1cb40*/  @!P4 LEA R8, P0, R20, R0, 0x2 ;  /* 0x000000001408c211 */ /* 0x000fc600078010ff */
[----:B------:R1:W-:Y:S02]  /*1cb50*/  @!P1 ST.E.64 [R2.64], R148 ;  /* 0x0000009402009985 */ /* 0x0003e4000c101b0a */
[----:B-1----:R-:W-:Y:S02]  /*1cb60*/  @!P3 LEA R2, P5, R10, R0, 0x2 ;  /* 0x000000000a02b211 */ /* 0x002fe400078a10ff */
[----:B--2---:R-:W-:Y:S02]  /*1cb70*/  @!P4 LEA.HI.X R9, R20, R4, R21, 0x2, P0 ;  /* 0x000000041409c211 */ /* 0x004fe400000f1415 */
[----:B------:R-:W2:Y:S04]  /*1cb80*/  LDL R20, [R1+0x124] ;  /* 0x0001240001147983 */ /* 0x000ea80000100800 */
[----:B------:R1:W-:Y:S04]  /*1cb90*/  @!P4 ST.E.64 [R8.64], R36 ;  /* 0x000000240800c985 */ /* 0x0003e8000c101b0a */
[----:B------:R-:W3:Y:S01]  /*1cba0*/  LDL R21, [R1+0x1a8] ;  /* 0x0001a80001157983 */ /* 0x000ee20000100800 */
[----:B-----5:R-:W-:-:S02]  /*1cbb0*/  ISETP.GE.AND P1, PT, R19, c[0x0][0x3c8], PT ;  /* 0x0000f20013007a0c */ /* 0x020fc40003f26270 */
[----:B------:R-:W-:Y:S02]  /*1cbc0*/  ISETP.GE.AND P0, PT, R13, c[0x0][0x3c8], PT ;  /* 0x0000f2000d007a0c */ /* 0x000fe40003f06270 */
[----:B----4-:R-:W-:-:S05]  /*1cbd0*/  @!P3 LEA.HI.X R3, R10, R4, R11, 0x2, P5 ;  /* 0x000000040a03b211 */ /* 0x010fca00028f140b */
[----:B------:R4:W-:Y:S01]  /*1cbe0*/  @!P3 ST.E.64 [R2.64], R40 ;  /* 0x000000280200b985 */ /* 0x0009e2000c101b0a */
[----:B------:R-:W-:-:S04]  /*1cbf0*/  @!P2 LEA R10, P3, R28, R0, 0x2 ;  /* 0x000000001c0aa211 */ /* 0x000fc800078610ff */
[----:B------:R-:W-:Y:S02]  /*1cc00*/  @!P2 LEA.HI.X R11, R28, R4, R30, 0x2, P3 ;  /* 0x000000041c0ba211 */ /* 0x000fe400018f141e */
[----:B------:R-:W5:Y:S01]  /*1cc10*/  LDL R28, [R1+0x1a4] ;  /* 0x0001a400011c7983 */ /* 0x000f620000100800 */
[----:B-1----:R-:W-:Y:S02]  /*1cc20*/  @!P1 LEA R8, P4, R19, R0, 0x2 ;  /* 0x0000000013089211 */ /* 0x002fe400078810ff */
[----:B------:R-:W-:Y:S01]  /*1cc30*/  ISETP.GE.AND P6, PT, R25, c[0x0][0x3c8], PT ;  /* 0x0000f20019007a0c */ /* 0x000fe20003fc6270 */
[----:B------:R-:W5:Y:S01]  /*1cc40*/  LDL R30, [R1+0x17c] ;  /* 0x00017c00011e7983 */ /* 0x000f620000100800 */
[----:B------:R-:W-:-:S03]  /*1cc50*/  @!P1 LEA.HI.X R9, R19, R4, R27, 0x2, P4 ;  /* 0x0000000413099211 */ /* 0x000fc600020f141b */
[----:B------:R-:W5:Y:S01]  /*1cc60*/  LDL R27, [R1+0x1a0] ;  /* 0x0001a000011b7983 */ /* 0x000f620000100800 */
[----:B----4-:R-:W-:-:S03]  /*1cc70*/  @!P0 LEA R2, P3, R13, R0, 0x2 ;  /* 0x000000000d028211 */ /* 0x010fc600078610ff */
[----:B------:R-:W-:Y:S01]  /*1cc80*/  @!P2 ST.E.64 [R10.64], R44 ;  /* 0x0000002c0a00a985 */ /* 0x000fe2000c101b0a */
[----:B------:R-:W-:-:S03]  /*1cc90*/  @!P0 LEA.HI.X R3, R13, R4, R24, 0x2, P3 ;  /* 0x000000040d038211 */ /* 0x000fc600018f1418 */
[----:B------:R-:W4:Y:S04]  /*1cca0*/  LDL R19, [R1+0x11c] ;  /* 0x00011c0001137983 */ /* 0x000f280000100800 */
[----:B------:R-:W4:Y:S01]  /*1ccb0*/  LDL R24, [R1+0x19c] ;  /* 0x00019c0001187983 */ /* 0x000f220000100800 */
[----:B------:R-:W-:-:S03]  /*1ccc0*/  ISETP.GE.AND P5, PT, R14, c[0x0][0x3c8], PT ;  /* 0x0000f2000e007a0c */ /* 0x000fc60003fa6270 */
[----:B------:R1:W-:Y:S01]  /*1ccd0*/  @!P1 ST.E.64 [R8.64], R48 ;  /* 0x0000003008009985 */ /* 0x0003e2000c101b0a */
[----:B------:R-:W-:-:S03]  /*1cce0*/  ISETP.GE.AND P4, PT, R22, c[0x0][0x3c8], PT ;  /* 0x0000f20016007a0c */ /* 0x000fc60003f86270 */
[----:B------:R1:W-:Y:S04]  /*1ccf0*/  @!P0 ST.E.64 [R2.64], R52 ;  /* 0x0000003402008985 */ /* 0x0003e8000c101b0a */
[----:B------:R-:W4:Y:S01]  /*1cd00*/  LDL R13, [R1+0x118] ;  /* 0x00011800010d7983 */ /* 0x000f220000100800 */
[----:B------:R-:W-:Y:S02]  /*1cd10*/  ISETP.GE.AND P2, PT, R18, c[0x0][0x3c8], PT ;  /* 0x0000f20012007a0c */ /* 0x000fe40003f46270 */
[----:B-1----:R-:W-:-:S04]  /*1cd20*/  @!P6 LEA R8, P1, R25, R0, 0x2 ;  /* 0x000000001908e211 */ /* 0x002fc800078210ff */
[----:B------:R-:W-:Y:S02]  /*1cd30*/  @!P6 LEA.HI.X R9, R25, R4, R29, 0x2, P1 ;  /* 0x000000041909e211 */ /* 0x000fe400008f141d */
[C---:B------:R-:W-:Y:S01]  /*1cd40*/  ISETP.GE.AND P1, PT, R18.reuse, c[0x0][0x3c8], PT ;  /* 0x0000f20012007a0c */ /* 0x040fe20003f26270 */
[----:B------:R-:W4:Y:S04]  /*1cd50*/  LDL R25, [R1+0x198] ;  /* 0x0001980001197983 */ /* 0x000f280000100800 */
[C---:B------:R-:W-:Y:S01]  /*1cd60*/  @!P2 LEA R10, P0, R18.reuse, R0, 0x2 ;  /* 0x00000000120aa211 */ /* 0x040fe200078010ff */
[----:B------:R-:W4:Y:S03]  /*1cd70*/  LDL R29, [R1+0x108] ;  /* 0x00010800011d7983 */ /* 0x000f260000100800 */
[----:B------:R-:W-:-:S02]  /*1cd80*/  @!P2 LEA.HI.X R11, R18, R4, R15, 0x2, P0 ;  /* 0x00000004120ba211 */ /* 0x000fc400000f140f */
[----:B------:R-:W-:Y:S01]  /*1cd90*/  @!P5 LEA R2, P0, R14, R0, 0x2 ;  /* 0x000000000e02d211 */ /* 0x000fe200078010ff */
[----:B------:R-:W4:Y:S04]  /*1cda0*/  LDL R15, [R1+0x114] ;  /* 0x00011400010f7983 */ /* 0x000f280000100800 */
[----:B------:R-:W-:Y:S01]  /*1cdb0*/  @!P1 ST.E.64 [R10.64], R56 ;  /* 0x000000380a009985 */ /* 0x000fe2000c101b0a */
[----:B------:R-:W-:-:S03]  /*1cdc0*/  ISETP.GE.AND P3, PT, R26, c[0x0][0x3c8], PT ;  /* 0x0000f2001a007a0c */ /* 0x000fc60003f66270 */
[----:B------:R1:W-:Y:S04]  /*1cdd0*/  @!P6 ST.E.64 [R8.64], R60 ;  /* 0x0000003c0800e985 */ /* 0x0003e8000c101b0a */
[----:B------:R-:W4:Y:S06]  /*1cde0*/  LDL R18, [R1+0x110] ;  /* 0x0001100001127983 */ /* 0x000f2c0000100800 */
[----:B-1----:R-:W-:-:S02]  /*1cdf0*/  @!P3 LEA R8, P6, R26, R0, 0x2 ;  /* 0x000000001a08b211 */ /* 0x002fc400078c10ff */
[----:B--2---:R-:W-:Y:S02]  /*1ce00*/  ISETP.GE.AND P2, PT, R20, c[0x0][0x3c8], PT ;  /* 0x0000f20014007a0c */ /* 0x004fe40003f46270 */
[----:B---3--:R-:W-:Y:S02]  /*1ce10*/  @!P5 LEA.HI.X R3, R14, R4, R21, 0x2, P0 ;  /* 0x000000040e03d211 */ /* 0x008fe400000f1415 */
[-C--:B------:R-:W-:Y:S01]  /*1ce20*/  @!P4 LEA R10, P0, R22, R0.reuse, 0x2 ;  /* 0x00000000160ac211 */ /* 0x080fe200078010ff */
[----:B------:R-:W2:Y:S04]  /*1ce30*/  LDL R21, [R1+0x194] ;  /* 0x0001940001157983 */ /* 0x000ea80000100800 */
[----:B------:R1:W-:Y:S04]  /*1ce40*/  @!P5 ST.E.64 [R2.64], R64 ;  /* 0x000000400200d985 */ /* 0x0003e8000c101b0a */
[----:B------:R-:W3:Y:S01]  /*1ce50*/  LDL R14, [R1+0x190] ;  /* 0x00019000010e7983 */ /* 0x000ee20000100800 */
[----:B-1----:R-:W-:-:S02]  /*1ce60*/  @!P2 LEA R2, P1, R20, R0, 0x2 ;  /* 0x000000001402a211 */ /* 0x002fc400078210ff */
[----:B-----5:R-:W-:Y:S02]  /*1ce70*/  @!P4 LEA.HI.X R11, R22, R4, R28, 0x2, P0 ;  /* 0x00000004160bc211 */ /* 0x020fe400000f141c */
[----:B------:R-:W5:Y:S09]  /*1ce80*/  LDL R22, [R1+0xdc] ;  /* 0x0000dc0001167983 */ /* 0x000f720000100800 */
[----:B------:R-:W-:-:S02]  /*1ce90*/  P2R R3, PR, RZ, 0x2 ;  /* 0x00000002ff037803 */ /* 0x000fc40000000000 */
[----:B------:R-:W-:Y:S01]  /*1cea0*/  @!P3 LEA.HI.X R9, R26, R4, R27, 0x2, P6 ;  /* 0x000000041a09b211 */ /* 0x000fe200030f141b */
[----:B------:R-:W5:Y:S01]  /*1ceb0*/  LDL R28, [R1+0x178] ;  /* 0x00017800011c7983 */ /* 0x000f620000100800 */
[----:B------:R-:W-:-:S03]  /*1cec0*/  ISETP.NE.AND P6, PT, R3, RZ, PT ;  /* 0x000000ff0300720c */ /* 0x000fc60003fc5270 */
[----:B------:R-:W5:Y:S01]  /*1ced0*/  LDL R26, [R1+0x18c] ;  /* 0x00018c00011a7983 */ /* 0x000f620000100800 */
[----:B------:R-:W-:-:S03]  /*1cee0*/  ISETP.GE.AND P5, PT, R23, c[0x0][0x3c8], PT ;  /* 0x0000f20017007a0c */ /* 0x000fc60003fa6270 */
[----:B------:R-:W5:Y:S01]  /*1cef0*/  LDL R27, [R1+0x104] ;  /* 0x00010400011b7983 */ /* 0x000f620000100800 */
[----:B----4-:R-:W-:-:S03]  /*1cf00*/  @!P2 LEA.HI.X R3, R20, R4, R24, 0x2, P6 ;  /* 0x000000041403a211 */ /* 0x010fc600030f1418 */
[----:B------:R-:W4:Y:S04]  /*1cf10*/  LDL R24, [R1+0x188] ;  /* 0x0001880001187983 */ /* 0x000f280000100800 */
[----:B------:R-:W4:Y:S01]  /*1cf20*/  LDL R20, [R1+0x184] ;  /* 0x0001840001147983 */ /* 0x000f220000100800 */
[----:B------:R-:W-:Y:S02]  /*1cf30*/  ISETP.GE.AND P1, PT, R19, c[0x0][0x3c8], PT ;  /* 0x0000f20013007a0c */ /* 0x000fe40003f26270 */
[----:B------:R-:W-:Y:S01]  /*1cf40*/  ISETP.GE.AND P0, PT, R13, c[0x0][0x3c8], PT ;  /* 0x0000f2000d007a0c */ /* 0x000fe20003f06270 */
[----:B------:R1:W-:Y:S04]  /*1cf50*/  @!P4 ST.E.64 [R10.64], R68 ;  /* 0x000000440a00c985 */ /* 0x0003e8000c101b0a */
[----:B------:R1:W-:Y:S04]  /*1cf60*/  @!P3 ST.E.64 [R8.64], R72 ;  /* 0x000000480800b985 */ /* 0x0003e8000c101b0a */
[----:B------:R1:W-:Y:S02]  /*1cf70*/  @!P2 ST.E.64 [R2.64], R76 ;  /* 0x0000004c0200a985 */ /* 0x0003e4000c101b0a */
[----:B-1----:R-:W-:-:S02]  /*1cf80*/  @!P5 LEA R10, P2, R23, R0, 0x2 ;  /* 0x00000000170ad211 */ /* 0x002fc400078410ff */
[----:B------:R-:W-:Y:S02]  /*1cf90*/  @!P1 LEA R8, P3, R19, R0, 0x2 ;  /* 0x0000000013089211 */ /* 0x000fe400078610ff */
[----:B------:R-:W-:Y:S02]  /*1cfa0*/  @!P5 LEA.HI.X R11, R23, R4, R25, 0x2, P2 ;  /* 0x00000004170bd211 */ /* 0x000fe400010f1419 */
[----:B------:R-:W-:Y:S01]  /*1cfb0*/  @!P0 LEA R2, P2, R13, R0, 0x2 ;  /* 0x000000000d028211 */ /* 0x000fe200078410ff */
[----:B------:R-:W4:Y:S01]  /*1cfc0*/  LDL R25, [R1+0x100] ;  /* 0x0001000001197983 */ /* 0x000f220000100800 */
[----:B------:R-:W-:-:S03]  /*1cfd0*/  ISETP.GE.AND P6, PT, R15, c[0x0][0x3c8], PT ;  /* 0x0000f2000f007a0c */ /* 0x000fc60003fc6270 */
[----:B------:R-:W-:Y:S04]  /*1cfe0*/  @!P5 ST.E.64 [R10.64], R80 ;  /* 0x000000500a00d985 */ /* 0x000fe8000c101b0a */
[----:B------:R-:W4:Y:S01]  /*1cff0*/  LDL R23, [R1+0xf8] ;  /* 0x0000f80001177983 */ /* 0x000f220000100800 */
[----:B------:R-:W-:Y:S02]  /*1d000*/  ISETP.GE.AND P4, PT, R18, c[0x0][0x3c8], PT ;  /* 0x0000f20012007a0c */ /* 0x000fe40003f86270 */
[-C--:B--2---:R-:W-:Y:S02]  /*1d010*/  @!P1 LEA.HI.X R9, R19, R4.reuse, R21, 0x2, P3 ;  /* 0x0000000413099211 */ /* 0x084fe400018f1415 */
[----:B------:R-:W2:Y:S01]  /*1d020*/  LDL R21, [R1+0xf4] ;  /* 0x0000f40001157983 */ /* 0x000ea20000100800 */
[----:B---3--:R-:W-:-:S03]  /*1d030*/  @!P0 LEA.HI.X R3, R13, R4, R14, 0x2, P2 ;  /* 0x000000040d038211 */ /* 0x008fc600010f140e */
[----:B------:R-:W3:Y:S04]  /*1d040*/  LDL R19, [R1+0xf0] ;  /* 0x0000f00001137983 */ /* 0x000ee80000100800 */
[----:B------:R-:W2:Y:S04]  /*1d050*/  LDL R14, [R1+0xfc] ;  /* 0x0000fc00010e7983 */ /* 0x000ea80000100800 */
[----:B------:R1:W-:Y:S04]  /*1d060*/  @!P1 ST.E.64 [R8.64], R84 ;  /* 0x0000005408009985 */ /* 0x0003e8000c101b0a */
[----:B------:R4:W-:Y:S04]  /*1d070*/  @!P0 ST.E.64 [R2.64], R88 ;  /* 0x0000005802008985 */ /* 0x0009e8000c101b0a */
[----:B------:R-:W3:Y:S01]  /*1d080*/  LDL R13, [R1+0xec] ;  /* 0x0000ec00010d7983 */ /* 0x000ee20000100800 */
[----:B-----5:R-:W-:-:S02]  /*1d090*/  ISETP.GE.AND P3, PT, R22, c[0x0][0x3c8], PT ;  /* 0x0000f20016007a0c */ /* 0x020fc40003f66270 */
[----:B-1----:R-:W-:-:S11]  /*1d0a0*/  @!P6 LEA R8, P5, R15, R0, 0x2 ;  /* 0x000000000f08e211 */ /* 0x002fd600078a10ff */
[----:B------:R-:W-:-:S04]  /*1d0b0*/  @!P3 LEA R10, P0, R22, R0, 0x2 ;  /* 0x00000000160ab211 */ /* 0x000fc800078010ff */
[-C--:B------:R-:W-:Y:S02]  /*1d0c0*/  @!P3 LEA.HI.X R11, R22, R4.reuse, R26, 0x2, P0 ;  /* 0x00000004160bb211 */ /* 0x080fe400000f141a */
[----:B------:R-:W5:Y:S01]  /*1d0d0*/  LDL R26, [R1+0x174] ;  /* 0x00017400011a7983 */ /* 0x000f620000100800 */
[----:B----4-:R-:W-:-:S03]  /*1d0e0*/  @!P6 LEA.HI.X R9, R15, R4, R24, 0x2, P5 ;  /* 0x000000040f09e211 */ /* 0x010fc600028f1418 */
[----:B------:R-:W4:Y:S01]  /*1d0f0*/  LDL R15, [R1+0x170] ;  /* 0x00017000010f7983 */ /* 0x000f220000100800 */
[----:B------:R-:W-:-:S03]  /*1d100*/  @!P4 LEA R2, P3, R18, R0, 0x2 ;  /* 0x000000001202c211 */ /* 0x000fc600078610ff */
[----:B------:R-:W4:Y:S01]  /*1d110*/  LDL R24, [R1+0x16c] ;  /* 0x00016c0001187983 */ /* 0x000f220000100800 */
[----:B------:R-:W-:Y:S02]  /*1d120*/  ISETP.GE.AND P5, PT, R22, c[0x0][0x3c8], PT ;  /* 0x0000f20016007a0c */ /* 0x000fe40003fa6270 */
[----:B------:R-:W-:Y:S01]  /*1d130*/  @!P4 LEA.HI.X R3, R18, R4, R20, 0x2, P3 ;  /* 0x000000041203c211 */ /* 0x000fe200018f1414 */
[----:B------:R-:W4:Y:S04]  /*1d140*/  LDL R22, [R1+0x168] ;  /* 0x0001680001167983 */ /* 0x000f280000100800 */
[----:B------:R-:W4:Y:S04]  /*1d150*/  LDL R20, [R1+0x164] ;  /* 0x0001640001147983 */ /* 0x000f280000100800 */
[----:B------:R-:W4:Y:S01]  /*1d160*/  LDL R18, [R1+0x160] ;  /* 0x0001600001127983 */ /* 0x000f220000100800 */
[----:B------:R-:W-:-:S03]  /*1d170*/  ISETP.GE.AND P1, PT, R29, c[0x0][0x3c8], PT ;  /* 0x0000f2001d007a0c */ /* 0x000fc60003f26270 */
[----:B------:R-:W-:Y:S01]  /*1d180*/  @!P5 ST.E.64 [R10.64], R92 ;  /* 0x0000005c0a00d985 */ /* 0x000fe2000c101b0a */
[----:B------:R-:W-:-:S03]  /*1d190*/  ISETP.GE.AND P2, PT, R31, c[0x0][0x3c8], PT ;  /* 0x0000f2001f007a0c */ /* 0x000fc60003f46270 */
[----:B------:R1:W-:Y:S04]  /*1d1a0*/  @!P6 ST.E.64 [R8.64], R96 ;  /* 0x000000600800e985 */ /* 0x0003e8000c101b0a */
[----:B------:R1:W-:Y:S01]  /*1d1b0*/  @!P4 ST.E.64 [R2.64], R100 ;  /* 0x000000640200c985 */ /* 0x0003e2000c101b0a */
[----:B------:R-:W-:Y:S02]  /*1d1c0*/  ISETP.GE.AND P0, PT, R27, c[0x0][0x3c8], PT ;  /* 0x0000f2001b007a0c */ /* 0x000fe40003f06270 */
[----:B-1----:R-:W-:-:S03]  /*1d1d0*/  @!P1 LEA R8, P4, R29, R0, 0x2 ;  /* 0x000000001d089211 */ /* 0x002fc600078810ff */
[----:B------:R-:W-:Y:S02]  /*1d1e0*/  @!P2 LEA R10, P3, R31, R0, 0x2 ;  /* 0x000000001f0aa211 */ /* 0x000fe400078610ff */
[----:B------:R-:W-:Y:S02]  /*1d1f0*/  ISETP.GE.AND P5, PT, R25, c[0x0][0x3c8], PT ;  /* 0x0000f20019007a0c */ /* 0x000fe40003fa6270 */
[----:B------:R-:W-:-:S04]  /*1d200*/  @!P2 LEA.HI.X R11, R31, R4, R32, 0x2, P3 ;  /* 0x000000041f0ba211 */ /* 0x000fc800018f1420 */
[----:B------:R-:W-:Y:S02]  /*1d210*/  @!P0 LEA R2, P6, R27, R0, 0x2 ;  /* 0x000000001b028211 */ /* 0x000fe400078c10ff */
[----:B------:R-:W-:-:S04]  /*1d220*/  P2R R3, PR, RZ, 0x10 ;  /* 0x00000010ff037803 */ /* 0x000fc80000000000 */
[----:B------:R-:W-:Y:S02]  /*1d230*/  ISETP.NE.AND P3, PT, R3, RZ, PT ;  /* 0x000000ff0300720c */ /* 0x000fe40003f65270 */
[-C--:B------:R-:W-:Y:S02]  /*1d240*/  @!P0 LEA.HI.X R3, R27, R4.reuse, R28, 0x2, P6 ;  /* 0x000000041b038211 */ /* 0x080fe400030f141c */
[----:B------:R-:W-:Y:S01]  /*1d250*/  @!P1 LEA.HI.X R9, R29, R4, R30, 0x2, P3 ;  /* 0x000000041d099211 */ /* 0x000fe200018f141e */
[----:B------:R-:W-:Y:S01]  /*1d260*/  @!P2 ST.E.64 [R10.64], R104 ;  /* 0x000000680a00a985 */ /* 0x000fe2000c101b0a */
[----:B------:R-:W-:-:S03]  /*1d270*/  ISETP.GE.AND P3, PT, R23, c[0x0][0x3c8], PT ;  /* 0x0000f20017007a0c */ /* 0x000fc60003f66270 */
[----:B------:R1:W-:Y:S04]  /*1d280*/  @!P1 ST.E.64 [R8.64], R108 ;  /* 0x0000006c08009985 */ /* 0x0003e8000c101b0a */
[----:B------:R2:W-:Y:S01]  /*1d290*/  @!P0 ST.E.64 [R2.64], R112 ;  /* 0x0000007002008985 */ /* 0x0005e2000c101b0a */
[----:B-1----:R-:W-:Y:S02]  /*1d2a0*/  @!P5 LEA R8, P0, R25, R0, 0x2 ;  /* 0x000000001908d211 */ /* 0x002fe400078010ff */
[----:B--2---:R-:W-:-:S13]  /*1d2b0*/  ISETP.GE.AND P4, PT, R14, c[0x0][0x3c8], PT ;  /* 0x0000f2000e007a0c */ /* 0x004fda0003f86270 */
[----:B------:R-:W-:Y:S02]  /*1d2c0*/  @!P4 LEA R2, P6, R14, R0, 0x2 ;  /* 0x000000000e02c211 */ /* 0x000fe400078c10ff */
[----:B------:R-:W-:Y:S02]  /*1d2d0*/  ISETP.GE.AND P2, PT, R21, c[0x0][0x3c8], PT ;  /* 0x0000f20015007a0c */ /* 0x000fe40003f46270 */
[----:B---3--:R-:W-:Y:S02]  /*1d2e0*/  ISETP.GE.AND P1, PT, R19, c[0x0][0x3c8], PT ;  /* 0x0000f20013007a0c */ /* 0x008fe40003f26270 */
[----:B-----5:R-:W-:-:S05]  /*1d2f0*/  @!P5 LEA.HI.X R9, R25, R4, R26, 0x2, P0 ;  /* 0x000000041909d211 */ /* 0x020fca00000f141a */
[----:B------:R-:W-:Y:S01]  /*1d300*/  @!P5 ST.E.64 [R8.64], R116 ;  /* 0x000000740800d985 */ /* 0x000fe2000c101b0a */
[----:B----4-:R-:W-:Y:S02]  /*1d310*/  @!P4 LEA.HI.X R3, R14, R4, R15, 0x2, P6 ;  /* 0x000000040e03c211 */ /* 0x010fe400030f140f */
[-C--:B------:R-:W-:Y:S02]  /*1d320*/  @!P3 LEA R14, P5, R23, R0.reuse, 0x2 ;  /* 0x00000000170eb211 */ /* 0x080fe400078a10ff */
[----:B------:R-:W-:Y:S01]  /*1d330*/  ISETP.GE.AND P0, PT, R13, c[0x0][0x3c8], PT ;  /* 0x0000f2000d007a0c */ /* 0x000fe20003f06270 */
[----:B------:R1:W-:Y:S01]  /*1d340*/  @!P4 ST.E.64 [R2.64], R120 ;  /* 0x000000780200c985 */ /* 0x0003e2000c101b0a */
[----:B------:R-:W-:-:S04]  /*1d350*/  @!P2 LEA R10, P6, R21, R0, 0x2 ;  /* 0x00000000150aa211 */ /* 0x000fc800078c10ff */
[----:B------:R-:W-:-:S05]  /*1d360*/  @!P2 LEA.HI.X R11, R21, R4, R22, 0x2, P6 ;  /* 0x00000004150ba211 */ /* 0x000fca00030f1416 */
[----:B-1----:R-:W-:-:S04]  /*1d370*/  P2R R2, PR, RZ, 0x20 ;  /* 0x00000020ff027803 */ /* 0x002fc80000000000 */
[----:B------:R-:W-:Y:S02]  /*1d380*/  ISETP.NE.AND P4, PT, R2, RZ, PT ;  /* 0x000000ff0200720c */ /* 0x000fe40003f85270 */
[----:B------:R-:W-:Y:S02]  /*1d390*/  @!P1 LEA R8, P5, R19, R0, 0x2 ;  /* 0x0000000013089211 */ /* 0x000fe400078a10ff */
[----:B------:R-:W-:Y:S02]  /*1d3a0*/  @!P3 LEA.HI.X R15, R23, R4, R24, 0x2, P4 ;  /* 0x00000004170fb211 */ /* 0x000fe400020f1418 */
[----:B------:R-:W-:Y:S02]  /*1d3b0*/  @!P0 LEA R2, P4, R13, R0, 0x2 ;  /* 0x000000000d028211 */ /* 0x000fe400078810ff */
[-C--:B------:R-:W-:Y:S02]  /*1d3c0*/  @!P1 LEA.HI.X R9, R19, R4.reuse, R20, 0x2, P5 ;  /* 0x0000000413099211 */ /* 0x080fe400028f1414 */
[----:B------:R-:W-:Y:S01]  /*1d3d0*/  @!P0 LEA.HI.X R3, R13, R4, R18, 0x2, P4 ;  /* 0x000000040d038211 */ /* 0x000fe200020f1412 */
[----:B------:R1:W-:Y:S04]  /*1d3e0*/  @!P3 ST.E.64 [R14.64], R124 ;  /* 0x0000007c0e00b985 */ /* 0x0003e8000c101b0a */
[----:B------:R1:W-:Y:S04]  /*1d3f0*/  @!P2 ST.E.64 [R10.64], R128 ;  /* 0x000000800a00a985 */ /* 0x0003e8000c101b0a */
[----:B------:R1:W-:Y:S04]  /*1d400*/  @!P1 ST.E.64 [R8.64], R132 ;  /* 0x0000008408009985 */ /* 0x0003e8000c101b0a */
[----:B------:R1:W-:Y:S02]  /*1d410*/  @!P0 ST.E.64 [R2.64], R136 ;  /* 0x0000008802008985 */ /* 0x0003e4000c101b0a */
.L_x_2473:
[----:B------:R-:W-:Y:S05]  /*1d420*/  BSYNC B0 ;  /* 0x0000000000007941 */ /* 0x000fea0003800000 */
.L_x_2472:
[----:B------:R-:W-:Y:S05]  /*1d430*/  BRA.DIV ~URZ, `(.L_x_2474) ;  /* 0x00004ce27f007947 */ /* 0x000fea000b800000 */
[----:B--2---:R2:W1:Y:S04]  /*1d440*/  SHFL.IDX PT, R4, R5, 0x1, 0x1c1f ;  /* 0x003c1f0005047f89 */ /* 0x00446800000e0000 */
[----:B----4-:R2:W4:Y:S02]  /*1d450*/  SHFL.IDX PT, R0, R6, 0x1, 0x1c1f ;  /* 0x003c1f0006007f89 */ /* 0x01052400000e0000 */
.L_x_2568:
[----:B------:R-:W-:-:S13]  /*1d460*/  ISETP.GE.AND P0, PT, R16, R17, PT ;  /* 0x000000111000720c */ /* 0x000fda0003f06270 */
[----:B------:R-:W-:Y:S05]  /*1d470*/  @P0 BRA `(.L_x_2469) ;  /* 0x00001a5000000947 */ /* 0x000fea0003800000 */
[----:B-1----:R-:W5:Y:S04]  /*1d480*/  LDL R8, [R1+0x158] ;  /* 0x0001580001087983 */ /* 0x002f680000100800 */
[----:B--23--:R-:W2:Y:S04]  /*1d490*/  LDL R6, [R1+0x154] ;  /* 0x0001540001067983 */ /* 0x00cea80000100800 */
[----:B------:R-:W3:Y:S04]  /*1d4a0*/  LDL R23, [R1+0x150] ;  /* 0x0001500001177983 */ /* 0x000ee80000100800 */
        /* <DEDUP_REMOVED lines=25> */
[C---:B------:R-:W-:Y:S02]  /*1d640*/  @!P2 LEA R10, P3, R6.reuse, R0, 0x2 ;  /* 0x00000000060aa211 */ /* 0x040fe400078610ff */
        /* <DEDUP_REMOVED lines=181> */
.L_x_2454:
[----:B------:R-:W2:Y:S01]  /*1e1a0*/  LDL R8, [R1+0xac] ;  /* 0x0000ac0001087983 */ /* 0x000ea20000100800 */
[----:B------:R-:W-:Y:S02]  /*1e1b0*/  ISETP.NE.U32.AND P0, PT, RZ, c[0x0][0x508], PT ;  /* 0x00014200ff007a0c */ /* 0x000fe40003f05070 */
[----:B------:R-:W-:Y:S01]  /*1e1c0*/  ISETP.NE.U32.AND P2, PT, RZ, c[0x0][0x500], PT ;  /* 0x00014000ff007a0c */ /* 0x000fe20003f45070 */
[----:B------:R-:W4:Y:S01]  /*1e1d0*/  LDL.LU R6, [R1+0xb0] ;  /* 0x0000b00001067983 */ /* 0x000f220000300800 */
[----:B------:R-:W-:Y:S02]  /*1e1e0*/  ISETP.NE.AND.EX P0, PT, RZ, c[0x0][0x50c], PT, P0 ;  /* 0x00014300ff007a0c */ /* 0x000fe40003f05300 */
[----:B------:R-:W-:Y:S01]  /*1e1f0*/  ISETP.NE.AND.EX P2, PT, RZ, c[0x0][0x504], PT, P2 ;  /* 0x00014100ff007a0c */ /* 0x000fe20003f45320 */
[----:B------:R-:W-:Y:S02]  /*1e200*/  IMAD.MOV.U32 R4, RZ, RZ, 0x4 ;  /* 0x00000004ff047424 */ /* 0x000fe400078e00ff */
[----:B------:R-:W-:-:S02]  /*1e210*/  IMAD.MOV.U32 R21, RZ, RZ, c[0x0][0x388] ;  /* 0x0000e200ff157624 */ /* 0x000fc400078e00ff */
[----:B------:R-:W-:Y:S02]  /*1e220*/  IMAD.MOV.U32 R0, RZ, RZ, RZ ;  /* 0x000000ffff007224 */ /* 0x000fe400078e00ff */
[----:B--2---:R-:W-:-:S04]  /*1e230*/  IMAD.WIDE R2, R8, R4, c[0x0][0x500] ;  /* 0x0001400008027625 */ /* 0x004fc800078e0204 */
[----:B------:R-:W-:Y:S02]  /*1e240*/  @P0 IMAD.WIDE R4, R8, R4, c[0x0][0x508] ;  /* 0x0001420008040625 */ /* 0x000fe400078e0204 */
[----:B------:R2:W5:Y:S04]  /*1e250*/  @P2 LDG.E R0, [R2.64] ;  /* 0x0000000a02002981 */ /* 0x000568000c1e1900 */
[----:B------:R2:W5:Y:S01]  /*1e260*/  @P0 LDG.E R21, [R4.64] ;  /* 0x0000000a04150981 */ /* 0x000562000c1e1900 */
[----:B----4-:R-:W-:-:S04]  /*1e270*/  ISETP.NE.AND P1, PT, R6, RZ, PT ;  /* 0x000000ff0600720c */ /* 0x010fc80003f25270 */
[----:B------:R-:W-:Y:S01]  /*1e280*/  SEL R22, R6, c[0x0][0x3d4], P1 ;  /* 0x0000f50006167a07 */ /* 0x000fe20000800000 */
[----:B------:R-:W-:Y:S05]  /*1e290*/  @P0 BRA `(.L_x_2475) ;  /* 0x0000004000000947 */ /* 0x000fea0003800000 */
[----:B------:R-:W-:Y:S05]  /*1e2a0*/  @!P2 BRA `(.L_x_2475) ;  /* 0x000000300000a947 */ /* 0x000fea0003800000 */
[----:B--2---:R2:W4:Y:S04]  /*1e2b0*/  LDG.E R4, [R2.64] ;  /* 0x0000000a02047981 */ /* 0x004528000c1e1900 */
[----:B--2---:R-:W4:Y:S02]  /*1e2c0*/  LDG.E R2, [R2.64+0x4] ;  /* 0x0000040a02027981 */ /* 0x004f24000c1e1900 */
[----:B----45:R-:W-:Y:S02]  /*1e2d0*/  IADD3 R21, -R4, R2, RZ ;  /* 0x0000000204157210 */ /* 0x030fe40007ffe1ff */
.L_x_2475:
[----:B--2---:R-:W2:Y:S01]  /*1e2e0*/  LDL.LU R3, [R1+0xa8] ;  /* 0x0000a80001037983 */ /* 0x004ea20000300800 */
[----:B------:R-:W-:Y:S01]  /*1e2f0*/  SHF.R.S32.HI R2, RZ, 0x1f, R8 ;  /* 0x0000001fff027819 */ /* 0x000fe20000011408 */
[----:B------:R-:W-:Y:S01]  /*1e300*/  BSSY B0, `(.L_x_2476) ;  /* 0x0000039000007945 */ /* 0x000fe20003800000 */
[----:B-----5:R-:W-:Y:S01]  /*1e310*/  SHF.R.S32.HI R20, RZ, 0x1f, R0 ;  /* 0x0000001fff147819 */ /* 0x020fe20000011400 */
[----:B------:R-:W4:Y:S01]  /*1e320*/  S2R R4, SR_TID.X ;  /* 0x0000000000047919 */ /* 0x000f220000002100 */
[----:B------:R-:W-:-:S02]  /*1e330*/  SEL R13, R8, RZ, !P2 ;  /* 0x000000ff080d7207 */ /* 0x000fc40005000000 */
[----:B------:R-:W-:Y:S02]  /*1e340*/  SEL R23, R2, RZ, !P2 ;  /* 0x000000ff02177207 */ /* 0x000fe40005000000 */
[----:B----4-:R-:W-:Y:S02]  /*1e350*/  ISETP.GT.AND P0, PT, R4, 0x7f, PT ;  /* 0x0000007f0400780c */ /* 0x010fe40003f04270 */
        /* <DEDUP_REMOVED lines=11> */
[----:B------:R4:W5:Y:S08]  /*1e410*/  LDC.64 R10, c[0x0][R2+0x170] ;  /* 0x00005c00020a7b82 */ /* 0x0009700000000a00 */
[----:B------:R4:W1:Y:S08]  /*1e420*/  LDC.64 R8, c[0x0][R2+0x168] ;  /* 0x00005a0002087b82 */ /* 0x0008700000000a00 */
[----:B------:R4:W3:Y:S08]  /*1e430*/  LDC.64 R16, c[0x0][R2+0x178] ;  /* 0x00005e0002107b82 */ /* 0x0008f00000000a00 */
[----:B------:R4:W2:Y:S02]  /*1e440*/  LDC.64 R14, c[0x0][R2+0x160] ;  /* 0x00005800020e7b82 */ /* 0x0008a40000000a00 */
[----:B----4-:R-:W-:-:S02]  /*1e450*/  IMAD.MOV.U32 R2, RZ, RZ, c[0x0][0x4e8] ;  /* 0x00013a00ff027624 */ /* 0x010fc400078e00ff */
[-C--:B-----5:R-:W-:Y:S02]  /*1e460*/  IMAD R3, R11, R13.reuse, RZ ;  /* 0x0000000d0b037224 */ /* 0x0a0fe400078e02ff */
[----:B------:R-:W-:Y:S01]  /*1e470*/  IMAD.WIDE.U32 R4, R10, R13, RZ ;  /* 0x0000000d0a047225 */ /* 0x000fe200078e00ff */
[----:B------:R-:W-:Y:S02]  /*1e480*/  ISETP.NE.AND P0, PT, R2, 0x1, PT ;  /* 0x000000010200780c */ /* 0x000fe40003f05270 */
[----:B------:R-:W-:Y:S01]  /*1e490*/  MOV R2, R18 ;  /* 0x0000001200027202 */ /* 0x000fe20000000f00 */
[----:B------:R-:W-:Y:S02]  /*1e4a0*/  IMAD R10, R10, R23, R3 ;  /* 0x000000170a0a7224 */ /* 0x000fe400078e0203 */
[-C--:B-1----:R-:W-:Y:S02]  /*1e4b0*/  IMAD R11, R9, R6.reuse, RZ ;  /* 0x00000006090b7224 */ /* 0x082fe400078e02ff */
[----:B------:R-:W-:-:S04]  /*1e4c0*/  IMAD.WIDE.U32 R8, R8, R6, RZ ;  /* 0x0000000608087225 */ /* 0x000fc800078e00ff */
[----:B------:R-:W-:Y:S01]  /*1e4d0*/  IMAD.IADD R11, R9, 0x1, R11 ;  /* 0x00000001090b7824 */ /* 0x000fe200078e020b */
[----:B------:R-:W-:Y:S01]  /*1e4e0*/  IADD3 R9, R5, R10, RZ ;  /* 0x0000000a05097210 */ /* 0x000fe20007ffe0ff */
[----:B------:R-:W-:-:S05]  /*1e4f0*/  @P0 IMAD.HI.U32 R19, R18, c[0x0][0x4ec], RZ ;  /* 0x00013b0012130a27 */ /* 0x000fca00078e00ff */
[----:B------:R-:W-:Y:S02]  /*1e500*/  @P0 SHF.R.U32.HI R2, RZ, c[0x0][0x4f0], R19 ;  /* 0x00013c00ff020a19 */ /* 0x000fe40000011613 */
[----:B------:R-:W-:-:S03]  /*1e510*/  IADD3 R19, P1, P0, R4, R8, R0 ;  /* 0x0000000804137210 */ /* 0x000fc6000783e000 */
[----:B------:R-:W-:Y:S01]  /*1e520*/  IMAD.MOV R8, RZ, RZ, -R2 ;  /* 0x000000ffff087224 */ /* 0x000fe200078e0a02 */
[----:B------:R-:W-:Y:S02]  /*1e530*/  IADD3.X R11, R9, R11, R20, P1, P0 ;  /* 0x0000000b090b7210 */ /* 0x000fe40000fe0414 */
[----:B--2---:R-:W-:-:S05]  /*1e540*/  SEL R3, R24, RZ, P2 ;  /* 0x000000ff18037207 */ /* 0x004fca0001000000 */
[-C--:B---3--:R-:W-:Y:S02]  /*1e550*/  IMAD R10, R17, R3.reuse, RZ ;  /* 0x00000003110a7224 */ /* 0x088fe400078e02ff */
[----:B------:R-:W-:-:S04]  /*1e560*/  IMAD.WIDE.U32 R4, R16, R3, RZ ;  /* 0x0000000310047225 */ /* 0x000fc800078e00ff */
[----:B------:R-:W-:Y:S01]  /*1e570*/  IMAD R3, R8, c[0x0][0x4e8], R18 ;  /* 0x00013a0008037a24 */ /* 0x000fe200078e0212 */
[----:B------:R-:W-:Y:S02]  /*1e580*/  IADD3 R9, R5, R10, RZ ;  /* 0x0000000a05097210 */ /* 0x000fe40007ffe0ff */
[----:B------:R-:W-:Y:S02]  /*1e590*/  IADD3 R4, P1, P0, R2, R19, R4 ;  /* 0x0000001302047210 */ /* 0x000fe4000783e004 */
[----:B------:R-:W-:Y:S01]  /*1e5a0*/  SHF.R.S32.HI R5, RZ, 0x1f, R2 ;  /* 0x0000001fff057819 */ /* 0x000fe20000011402 */
[----:B------:R-:W-:Y:S01]  /*1e5b0*/  IMAD R2, R15, R3, RZ ;  /* 0x000000030f027224 */ /* 0x000fe200078e02ff */
[----:B------:R-:W-:Y:S02]  /*1e5c0*/  SHF.R.S32.HI R8, RZ, 0x1f, R3 ;  /* 0x0000001fff087819 */ /* 0x000fe40000011403 */
[----:B------:R-:W-:Y:S01]  /*1e5d0*/  IADD3.X R5, R5, R11, R9, P1, P0 ;  /* 0x0000000b05057210 */ /* 0x000fe20000fe0409 */
[----:B------:R-:W-:-:S02]  /*1e5e0*/  IMAD.MOV.U32 R9, RZ, RZ, c[0x0][0x4a8] ;  /* 0x00012a00ff097624 */ /* 0x000fc400078e00ff */
        /* <DEDUP_REMOVED lines=10> */
.L_x_2477:
[----:B------:R-:W-:Y:S05]  /*1e690*/  BSYNC B0 ;  /* 0x0000000000007941 */ /* 0x000fea0003800000 */
.L_x_2476:
[----:B------:R-:W-:-:S13]  /*1e6a0*/  ISETP.GT.AND P0, PT, R22, 0x1, PT ;  /* 0x000000011600780c */ /* 0x000fda0003f04270 */
[----:B------:R-:W-:Y:S05]  /*1e6b0*/  @P0 BRA `(.L_x_2469) ;  /* 0x0000081000000947 */ /* 0x000fea0003800000 */
[----:B------:R-:W2:Y:S01]  /*1e6c0*/  LDL.LU R9, [R1+0xa0] ;  /* 0x0000a00001097983 */ /* 0x000ea20000300800 */
[----:B-1----:R-:W-:Y:S01]  /*1e6d0*/  MOV R2, c[0x0][0x4e8] ;  /* 0x00013a0000027a02 */ /* 0x002fe20000000f00 */
[----:B------:R-:W-:Y:S02]  /*1e6e0*/  IMAD R4, R20, c[0x0][0x3a0], RZ ;  /* 0x0000e80014047a24 */ /* 0x000fe400078e02ff */
[----:B------:R-:W-:Y:S01]  /*1e6f0*/  IMAD R5, R23, c[0x0][0x3f0], RZ ;  /* 0x0000fc0017057a24 */ /* 0x000fe200078e02ff */
[----:B------:R-:W-:Y:S01]  /*1e700*/  ISETP.NE.AND P0, PT, R2, 0x1, PT ;  /* 0x000000010200780c */ /* 0x000fe20003f05270 */
[----:B------:R-:W-:-:S04]  /*1e710*/  IMAD.WIDE.U32 R2, R0, c[0x0][0x3a0], RZ ;  /* 0x0000e80000027a25 */ /* 0x000fc800078e00ff */
[----:B------:R-:W-:Y:S01]  /*1e720*/  IMAD R0, R0, c[0x0][0x3a4], R4 ;  /* 0x0000e90000007a24 */ /* 0x000fe200078e0204 */
[----:B------:R-:W-:-:S04]  /*1e730*/  LEA R4, R146, R145, 0x5 ;  /* 0x0000009192047211 */ /* 0x000fc800078e28ff */
[----:B------:R-:W-:-:S05]  /*1e740*/  IADD3 R3, R3, R0, RZ ;  /* 0x0000000003037210 */ /* 0x000fca0007ffe0ff */
[----:B------:R-:W-:-:S04]  /*1e750*/  IMAD.WIDE.U32 R2, R6, c[0x0][0x3e8], R2 ;  /* 0x0000fa0006027a25 */ /* 0x000fc800078e0002 */
[----:B------:R-:W-:-:S04]  /*1e760*/  IMAD R3, R6, c[0x0][0x3ec], R3 ;  /* 0x0000fb0006037a24 */ /* 0x000fc800078e0203 */
[----:B------:R-:W-:Y:S01]  /*1e770*/  IMAD.WIDE.U32 R2, R13, c[0x0][0x3f0], R2 ;  /* 0x0000fc000d027a25 */ /* 0x000fe200078e0002 */
[----:B--2---:R-:W-:-:S04]  /*1e780*/  IADD3 R4, R9, R4, RZ ;  /* 0x0000000409047210 */ /* 0x004fc80007ffe0ff */
[----:B------:R-:W-:Y:S01]  /*1e790*/  MOV R0, R4 ;  /* 0x0000000400007202 */ /* 0x000fe20000000f00 */
[----:B------:R-:W-:-:S05]  /*1e7a0*/  @P0 IMAD.HI.U32 R8, R4, c[0x0][0x4ec], RZ ;  /* 0x00013b0004080a27 */ /* 0x000fca00078e00ff */
[----:B------:R-:W-:Y:S01]  /*1e7b0*/  @P0 SHF.R.U32.HI R0, RZ, c[0x0][0x4f0], R8 ;  /* 0x00013c00ff000a19 */ /* 0x000fe20000011608 */
[----:B------:R-:W-:Y:S01]  /*1e7c0*/  IMAD R8, R13, c[0x0][0x3f4], R5 ;  /* 0x0000fd000d087a24 */ /* 0x000fe200078e0205 */
[----:B------:R-:W-:Y:S02]  /*1e7d0*/  IADD3 R13, R145, R9, RZ ;  /* 0x00000009910d7210 */ /* 0x000fe40007ffe0ff */
[----:B------:R-:W-:Y:S02]  /*1e7e0*/  SHF.R.S32.HI R6, RZ, 0x1f, R0 ;  /* 0x0000001fff067819 */ /* 0x000fe40000011400 */
[----:B------:R-:W-:Y:S02]  /*1e7f0*/  IADD3 R5, -R0, RZ, RZ ;  /* 0x000000ff00057210 */ /* 0x000fe40007ffe1ff */
[----:B------:R-:W-:Y:S01]  /*1e800*/  IADD3 R3, R3, R8, RZ ;  /* 0x0000000803037210 */ /* 0x000fe20007ffe0ff */
[----:B------:R-:W-:Y:S02]  /*1e810*/  IMAD R6, R6, c[0x0][0x3e0], RZ ;  /* 0x0000f80006067a24 */ /* 0x000fe400078e02ff */
[----:B------:R-:W-:-:S02]  /*1e820*/  IMAD R4, R5, c[0x0][0x4e8], R4 ;  /* 0x00013a0005047a24 */ /* 0x000fc400078e0204 */
        /* <DEDUP_REMOVED lines=12> */
.L_x_2569:
[----:B------:R-:W-:Y:S05]  /*1e8f0*/  BRA.DIV ~URZ, `(.L_x_2479) ;  /* 0x000039627f007947 */ /* 0x000fea000b800000 */
[----:B------:R4:W1:Y:S02]  /*1e900*/  SHFL.IDX PT, R0, R16, RZ, 0x181f ;  /* 0x00181fff10007589 */ /* 0x00086400000e0000 */
.L_x_2570:
        /* <DEDUP_REMOVED lines=20> */
.L_x_2481:
[----:B------:R-:W-:Y:S05]  /*1ea50*/  BSYNC B0 ;  /* 0x0000000000007941 */ /* 0x000fea0003800000 */
.L_x_2480:
[----:B------:R-:W-:Y:S05]  /*1ea60*/  BRA.DIV ~URZ, `(.L_x_2482) ;  /* 0x000038627f007947 */ /* 0x000fea000b800000 */
[----:B--2---:R2:W3:Y:S04]  /*1ea70*/  SHFL.IDX PT, R4, R5, 0x1, 0x181f ;  /* 0x00381f0005047f89 */ /* 0x0044e800000e0000 */
[----:B-1----:R2:W1:Y:S02]  /*1ea80*/  SHFL.IDX PT, R0, R16, 0x1, 0x181f ;  /* 0x00381f0010007f89 */ /* 0x00246400000e0000 */
.L_x_2571:
        /* <DEDUP_REMOVED lines=20> */
.L_x_2484:
[----:B------:R-:W-:Y:S05]  /*1ebd0*/  BSYNC B0 ;  /* 0x0000000000007941 */ /* 0x000fea0003800000 */
.L_x_2483:
[----:B------:R-:W-:Y:S05]  /*1ebe0*/  BRA.DIV ~URZ, `(.L_x_2485) ;  /* 0x000037b27f007947 */ /* 0x000fea000b800000 */
[----:B---3--:R3:W2:Y:S02]  /*1ebf0*/  SHFL.IDX PT, R4, R5, 0x2, 0x181f ;  /* 0x00581f0005047f89 */ /* 0x0086a400000e0000 */
.L_x_2572:
[----:B------:R-:W-:Y:S05]  /*1ec00*/  BRA.DIV ~URZ, `(.L_x_2486) ;  /* 0x000038027f007947 */ /* 0x000fea000b800000 */
[----:B-1----:R1:W3:Y:S02]  /*1ec10*/  SHFL.IDX PT, R0, R16, 0x2, 0x181f ;  /* 0x00581f0010007f89 */ /* 0x0022e400000e0000 */
.L_x_2573:
        /* <DEDUP_REMOVED lines=8> */
[-C--:B---3--:R-:W-:Y:S02]  /*1eca0*/  @!P3 LEA R14, P4, R140, R0.reuse, 0x1 ;  /* 0x000000008c0eb211 */ /* 0x088fe400078808ff */
        /* <DEDUP_REMOVED lines=11> */
.L_x_2488:
[----:B------:R-:W-:Y:S05]  /*1ed60*/  BSYNC B0 ;  /* 0x0000000000007941 */ /* 0x000fea0003800000 */
.L_x_2487:
[----:B------:R-:W-:Y:S05]  /*1ed70*/  BRA.DIV ~URZ, `(.L_x_2489) ;  /* 0x000037027f007947 */ /* 0x000fea000b800000 */
[----:B--2---:R2:W1:Y:S04]  /*1ed80*/  SHFL.IDX PT, R4, R5, 0x3, 0x181f ;  /* 0x00781f0005047f89 */ /* 0x00446800000e0000 */
[----:B---3--:R2:W3:Y:S02]  /*1ed90*/  SHFL.IDX PT, R0, R16, 0x3, 0x181f ;  /* 0x00781f0010007f89 */ /* 0x0084e400000e0000 */
.L_x_2574:
[----:B------:R-:W-:-:S04]  /*1eda0*/  IADD3 R13, R13, 0x60, RZ ;  /* 0x000000600d0d7810 */ /* 0x000fc80007ffe0ff */
        /* <DEDUP_REMOVED lines=18> */
.L_x_2469:
[----:B------:R-:W-:Y:S05]  /*1eed0*/  BSYNC B1 ;  /* 0x0000000000017941 */ /* 0x000fea0003800000 */
.L_x_2453:
[----:B-1----:R1:W5:Y:S01]  /*1eee0*/  LDL R11, [R1+0xac] ;  /* 0x0000ac00010b7983 */ /* 0x0023620000100800 */
[----:B------:R-:W-:-:S13]  /*1eef0*/  ISETP.NE.AND P0, PT, RZ, UR8, PT ;  /* 0x00000008ff007c0c */ /* 0x000fda000bf05270 */
[----:B------:R-:W-:Y:S01]  /*1ef00*/  @P0 WARPSYNC 0xffffffff ;  /* 0xffffffff00000948 */ /* 0x000fe20003800000 */
[----:B------:R-:W-:Y:S06]  /*1ef10*/  @P0 BAR.SYNC.DEFER_BLOCKING 0x5, 0x100 ;  /* 0x0144000000000b1d */ /* 0x000fec0000010000 */
[----:B-----5:R-:W5:Y:S02]  /*1ef20*/  @P0 LDS.128 R8, [0x20080] ;  /* 0x02008000ff080984 */ /* 0x020f640000000c00 */
[----:B-----5:R-:W-:Y:S01]  /*1ef30*/  IMAD.MOV.U32 R2, RZ, RZ, R8 ;  /* 0x000000ffff027224 */ /* 0x020fe200078e0008 */
[----:B---34-:R-:W-:Y:S01]  /*1ef40*/  MOV R0, R9 ;  /* 0x0000000900007202 */ /* 0x018fe20000000f00 */
[----:B------:R1:W-:Y:S04]  /*1ef50*/  @P0 STL.64 [R1+0xa8], R10 ;  /* 0x0000a80a01000387 */ /* 0x0003e80000100a00 */
[----:B------:R1:W-:Y:S04]  /*1ef60*/  @P0 STL [R1+0x15c], R0 ;  /* 0x00015c0001000387 */ /* 0x0003e80000100800 */
[----:B------:R1:W-:Y:S04]  /*1ef70*/  @P0 STL [R1+0xd4], R2 ;  /* 0x0000d40201000387 */ /* 0x0003e80000100800 */
[----:B------:R-:W-:Y:S06]  /*1ef80*/  @P0 BAR.ARV 0x4, 0x100 ;  /* 0x0104000000000b1d */ /* 0x000fec0000002000 */
[----:B------:R-:W-:Y:S05]  /*1ef90*/  @P0 BRA `(.L_x_2490) ;  /* 0x0000106000000947 */ /* 0x000fea0003800000 */
[----:B-1----:R-:W1:Y:S01]  /*1efa0*/  S2R R0, SR_TID.X ;  /* 0x0000000000007919 */ /* 0x002e620000002100 */
[----:B------:R-:W-:Y:S01]  /*1efb0*/  IMAD.MOV.U32 R8, RZ, RZ, RZ ;  /* 0x000000ffff087224 */ /* 0x000fe200078e00ff */
[----:B-1----:R-:W-:-:S04]  /*1efc0*/  LOP3.LUT R14, R0, 0x1f, RZ, 0xc0, !PT ;  /* 0x0000001f000e7812 */ /* 0x002fc800078ec0ff */
[----:B------:R-:W-:Y:S01]  /*1efd0*/  ISETP.NE.AND P6, PT, R14, 0x1f, PT ;  /* 0x0000001f0e00780c */ /* 0x000fe20003fc5270 */
[----:B------:R-:W-:Y:S10]  /*1efe0*/  BRA.DIV ~URZ, `(.L_x_2491) ;  /* 0x000035627f007947 */ /* 0x000ff4000b800000 */
[----:B------:R1:W3:Y:S02]  /*1eff0*/  SHFL.IDX PT, R10, R147, RZ, 0x1f ;  /* 0x00001fff930a7589 */ /* 0x0002e400000e0000 */
.L_x_2575:
[----:B------:R-:W-:Y:S05]  /*1f000*/  BRA.DIV ~URZ, `(.L_x_2492) ;  /* 0x000035b27f007947 */ /* 0x000fea000b800000 */
[----:B------:R4:W1:Y:S02]  /*1f010*/  SHFL.IDX PT, R9, R147, 0x1, 0x1f ;  /* 0x00201f0093097f89 */ /* 0x00086400000e0000 */
.L_x_2576:
[----:B------:R-:W5:Y:S01]  /*1f020*/  LDL R0, [R1+0xac] ;  /* 0x0000ac0001007983 */ /* 0x000f620000100800 */
[----:B--2---:R-:W-:Y:S02]  /*1f030*/  IMAD.MOV.U32 R6, RZ, RZ, RZ ;  /* 0x000000ffff067224 */ /* 0x004fe400078e00ff */
[----:B-----5:R-:W-:-:S05]  /*1f040*/  IMAD.IADD R0, R0, 0x1, R14 ;  /* 0x0000000100007824 */ /* 0x020fca00078e020e */
[----:B------:R-:W-:-:S13]  /*1f050*/  ISETP.GE.OR P0, PT, R0, c[0x0][0x53c], !P6 ;  /* 0x00014f0000007a0c */ /* 0x000fda0007706670 */
[----:B------:R-:W-:Y:S01]  /*1f060*/  @!P0 MOV R2, 0x4 ;  /* 0x0000000400028802 */ /* 0x000fe20000000f00 */
[----:B------:R-:W-:-:S04]  /*1f070*/  @!P0 IMAD.MOV.U32 R4, RZ, RZ, 0x4 ;  /* 0x00000004ff048424 */ /* 0x000fc800078e00ff */
        /* <DEDUP_REMOVED lines=12> */
[----:B------:R2:W4:Y:S02]  /*1f140*/  SHFL.UP PT, R4, R0, 0x1, RZ ;  /* 0x0420000000047989 */ /* 0x00052400000e00ff */
.L_x_2577:
[----:B----4-:R-:W-:-:S04]  /*1f150*/  SEL R4, R4, RZ, P5 ;  /* 0x000000ff04047207 */ /* 0x010fc80002800000 */
[----:B--2---:R-:W-:Y:S01]  /*1f160*/  IADD3 R0, R0, R4, RZ ;  /* 0x0000000400007210 */ /* 0x004fe20007ffe0ff */
[----:B------:R-:W-:Y:S05]  /*1f170*/  BRA.DIV ~URZ, `(.L_x_2494) ;  /* 0x000034f27f007947 */ /* 0x000fea000b800000 */
        /* <DEDUP_REMOVED lines=12> */
[----:B------:R2:W4:Y:S02]  /*1f240*/  SHFL.IDX PT, R0, R4, 0x1f, 0x1f ;  /* 0x03e01f0004007f89 */ /* 0x00052400000e0000 */
.L_x_2578:
[----:B----4-:R-:W-:Y:S01]  /*1f250*/  IMAD R0, R0, c[0x0][0x538], RZ ;  /* 0x00014e0000007a24 */ /* 0x010fe200078e02ff */
[----:B------:R-:W-:Y:S04]  /*1f260*/  BSSY B1, `(.L_x_2495) ;  /* 0x00000cc000017945 */ /* 0x000fe80003800000 */
[----:B-1----:R-:W-:-:S04]  /*1f270*/  IADD3 R9, R0, R9, RZ ;  /* 0x0000000900097210 */ /* 0x002fc80007ffe0ff */
[----:B---3--:R-:W-:-:S13]  /*1f280*/  ISETP.GT.AND P0, PT, R9, R10, PT ;  /* 0x0000000a0900720c */ /* 0x008fda0003f04270 */
[----:B------:R-:W-:Y:S05]  /*1f290*/  @P0 BRA `(.L_x_2496) ;  /* 0x0000026000000947 */ /* 0x000fea0003800000 */
.L_x_2500:
[----:B------:R-:W3:Y:S02]  /*1f2a0*/  LDL.LU R0, [R1+0xac] ;  /* 0x0000ac0001007983 */ /* 0x000ee40000300800 */
[----:B---3--:R-:W-:-:S04]  /*1f2b0*/  IADD3 R0, R0, 0x1f, RZ ;  /* 0x0000001f00007810 */ /* 0x008fc80007ffe0ff */
[----:B------:R-:W-:-:S13]  /*1f2c0*/  ISETP.GE.AND P0, PT, R0, c[0x0][0x53c], PT ;  /* 0x00014f0000007a0c */ /* 0x000fda0003f06270 */
[----:B------:R-:W-:Y:S05]  /*1f2d0*/  @P0 BRA `(.L_x_2497) ;  /* 0x00000bf000000947 */ /* 0x000fea0003800000 */
[----:B------:R1:W-:Y:S01]  /*1f2e0*/  STL [R1+0xac], R0 ;  /* 0x0000ac0001007387 */ /* 0x0003e20000100800 */
[----:B------:R-:W-:Y:S02]  /*1f2f0*/  MOV R6, RZ ;  /* 0x000000ff00067202 */ /* 0x000fe40000000f00 */
[----:B------:R-:W-:Y:S02]  /*1f300*/  MOV R8, RZ ;  /* 0x000000ff00087202 */ /* 0x000fe40000000f00 */
[----:B-1----:R-:W-:-:S04]  /*1f310*/  IADD3 R0, R0, R14, RZ ;  /* 0x0000000e00007210 */ /* 0x002fc80007ffe0ff */
[----:B------:R-:W-:-:S13]  /*1f320*/  ISETP.GE.OR P0, PT, R0, c[0x0][0x53c], !P6 ;  /* 0x00014f0000007a0c */ /* 0x000fda0007706670 */
[----:B--2---:R-:W-:Y:S02]  /*1f330*/  @!P0 MOV R4, 0x4 ;  /* 0x0000000400048802 */ /* 0x004fe40000000f00 */
        /* <DEDUP_REMOVED lines=8> */
.L_x_2579:
        /* <DEDUP_REMOVED lines=16> */
.L_x_2580:
[----:B--2---:R-:W-:-:S05]  /*1f4c0*/  IMAD R0, R0, c[0x0][0x538], RZ ;  /* 0x00014e0000007a24 */ /* 0x004fca00078e02ff */
[----:B------:R-:W-:-:S04]  /*1f4d0*/  IADD3 R9, R0, R9, RZ ;  /* 0x0000000900097210 */ /* 0x000fc80007ffe0ff */
[----:B------:R-:W-:-:S13]  /*1f4e0*/  ISETP.GT.AND P0, PT, R9, R10, PT ;  /* 0x0000000a0900720c */ /* 0x000fda0003f04270 */
[----:B-1----:R-:W-:Y:S05]  /*1f4f0*/  @!P0 BRA `(.L_x_2500) ;  /* 0xfffffda000008947 */ /* 0x002fea000383ffff */
.L_x_2496:
[----:B------:R-:W-:-:S05]  /*1f500*/  IADD3 R9, -R0, R9, RZ ;  /* 0x0000000900097210 */ /* 0x000fca0007ffe1ff */
[----:B------:R-:W-:-:S05]  /*1f510*/  IMAD R0, R4, c[0x0][0x538], R9 ;  /* 0x00014e0004007a24 */ /* 0x000fca00078e0209 */
[----:B------:R-:W-:Y:S01]  /*1f520*/  ISETP.GT.AND P0, PT, R0, R10, PT ;  /* 0x0000000a0000720c */ /* 0x000fe20003f04270 */
[----:B------:R-:W-:-:S12]  /*1f530*/  BRA.DIV ~URZ, `(.L_x_2501) ;  /* 0x000034e27f007947 */ /* 0x000fd8000b800000 */
[----:B------:R-:W-:-:S03]  /*1f540*/  VOTE.ANY R5, PT, !P0 ;  /* 0x0000000000057806 */ /* 0x000fc600040e0100 */
.L_x_2581:
[----:B------:R-:W3:Y:S01]  /*1f550*/  LDL.LU R2, [R1+0xac] ;  /* 0x0000ac0001027983 */ /* 0x000ee20000300800 */
[----:B------:R-:W3:Y:S02]  /*1f560*/  POPC R0, R5 ;  /* 0x0000000500007309 */ /* 0x000ee40000000000 */
[----:B---3--:R-:W-:-:S05]  /*1f570*/  IADD3 R2, R0, R2, RZ ;  /* 0x0000000200027210 */ /* 0x008fca0007ffe0ff */
[----:B------:R1:W-:Y:S01]  /*1f580*/  STL [R1+0xac], R2 ;  /* 0x0000ac0201007387 */ /* 0x0003e20000100800 */
[----:B------:R-:W-:Y:S05]  /*1f590*/  BRA.DIV ~URZ, `(.L_x_2502) ;  /* 0x000034d27f007947 */ /* 0x000fea000b800000 */
[----:B------:R3:W4:Y:S04]  /*1f5a0*/  SHFL.IDX PT, R6, R6, R0, 0x1f ;  /* 0x00001f0006067589 */ /* 0x00072800000e0000 */
[----:B------:R3:W1:Y:S02]  /*1f5b0*/  SHFL.IDX PT, R8, R8, R0, 0x1f ;  /* 0x00001f0008087589 */ /* 0x00066400000e0000 */
.L_x_2582:
[----:B------:R-:W-:Y:S01]  /*1f5c0*/  ISETP.NE.AND P0, PT, R5, RZ, PT ;  /* 0x000000ff0500720c */ /* 0x000fe20003f05270 */
[----:B------:R-:W-:-:S12]  /*1f5d0*/  BSSY B0, `(.L_x_2503) ;  /* 0x0000005000007945 */ /* 0x000fd80003800000 */
[----:B------:R-:W-:Y:S05]  /*1f5e0*/  @!P0 BRA `(.L_x_2504) ;  /* 0x0000003000008947 */ /* 0x000fea0003800000 */
[----:B---3--:R-:W-:Y:S01]  /*1f5f0*/  IADD3 R0, R0, -0x1, RZ ;  /* 0xffffffff00007810 */ /* 0x008fe20007ffe0ff */
[----:B------:R-:W-:Y:S05]  /*1f600*/  BRA.DIV ~URZ, `(.L_x_2505) ;  /* 0x000035327f007947 */ /* 0x000fea000b800000 */
[----:B------:R3:W2:Y:S02]  /*1f610*/  SHFL.IDX PT, R11, R4, R0, 0x1f ;  /* 0x00001f00040b7589 */ /* 0x0006a400000e0000 */
.L_x_2504:
[----:B------:R-:W-:Y:S05]  /*1f620*/  BSYNC B0 ;  /* 0x0000000000007941 */ /* 0x000fea0003800000 */
.L_x_2503:
[----:B--23--:R-:W-:Y:S01]  /*1f630*/  IMAD R0, R11, c[0x0][0x538], R9 ;  /* 0x00014e000b007a24 */ /* 0x00cfe200078e0209 */
[----:B-1----:R-:W-:Y:S01]  /*1f640*/  ISETP.NE.AND P0, PT, R8, 0x1, PT ;  /* 0x000000010800780c */ /* 0x002fe20003f05270 */
[----:B------:R-:W-:Y:S03]  /*1f650*/  BSSY B0, `(.L_x_2506) ;  /* 0x0000083000007945 */ /* 0x000fe60003800000 */
[----:B------:R1:W-:Y:S01]  /*1f660*/  STL [R1+0xd4], R0 ;  /* 0x0000d40001007387 */ /* 0x0003e20000100800 */
[----:B------:R-:W-:-:S08]  /*1f670*/  IADD3 R9, -R0, R10, RZ ;  /* 0x0000000a00097210 */ /* 0x000fd00007ffe1ff */
[----:B------:R-:W-:Y:S05]  /*1f680*/  @!P0 BRA `(.L_x_2507) ;  /* 0x000003e000008947 */ /* 0x000fea0003800000 */
[----:B----4-:R-:W-:Y:S02]  /*1f690*/  IABS R4, R6 ;  /* 0x0000000600047213 */ /* 0x010fe40000000000 */
[----:B------:R-:W-:Y:S02]  /*1f6a0*/  IABS R5, R8 ;  /* 0x0000000800057213 */ /* 0x000fe40000000000 */
[----:B------:R-:W2:Y:S01]  /*1f6b0*/  I2F.RP R2, R4 ;  /* 0x0000000400027306 */ /* 0x000ea20000209400 */
[----:B------:R-:W-:-:S07]  /*1f6c0*/  IABS R11, R6 ;  /* 0x00000006000b7213 */ /* 0x000fce0000000000 */
[----:B------:R-:W-:Y:S08]  /*1f6d0*/  I2F.RP R13, R5 ;  /* 0x00000005000d7306 */ /* 0x000ff00000209400 */
[----:B--2---:R-:W2:Y:S02]  /*1f6e0*/  MUFU.RCP R2, R2 ;  /* 0x0000000200027308 */ /* 0x004ea40000001000 */
[----:B--2---:R-:W-:-:S06]  /*1f6f0*/  IADD3 R2, R2, 0xffffffe, RZ ;  /* 0x0ffffffe02027810 */ /* 0x004fcc0007ffe0ff */
[----:B------:R-:W2:Y:S02]  /*1f700*/  F2I.FTZ.U32.TRUNC.NTZ R3, R2 ;  /* 0x0000000200037305 */ /* 0x000ea4000021f000 */
[----:B-12---:R-:W-:Y:S02]  /*1f710*/  IMAD.MOV R0, RZ, RZ, -R3 ;  /* 0x000000ffff007224 */ /* 0x006fe400078e0a03 */
[----:B------:R-:W-:Y:S02]  /*1f720*/  IMAD.MOV.U32 R2, RZ, RZ, RZ ;  /* 0x000000ffff027224 */ /* 0x000fe400078e00ff */
[----:B------:R-:W-:Y:S01]  /*1f730*/  IMAD.MOV.U32 R10, RZ, RZ, R0 ;  /* 0x000000ffff0a7224 */ /* 0x000fe200078e0000 */
[----:B------:R-:W-:-:S03]  /*1f740*/  IABS R0, R9 ;  /* 0x0000000900007213 */ /* 0x000fc60000000000 */
[----:B------:R-:W-:-:S04]  /*1f750*/  IMAD R10, R10, R4, RZ ;  /* 0x000000040a0a7224 */ /* 0x000fc800078e02ff */
[----:B------:R-:W-:-:S04]  /*1f760*/  IMAD.HI.U32 R10, R3, R10, R2 ;  /* 0x0000000a030a7227 */ /* 0x000fc800078e0002 */
[----:B------:R-:W-:Y:S02]  /*1f770*/  IMAD.MOV.U32 R2, RZ, RZ, R0 ;  /* 0x000000ffff027224 */ /* 0x000fe400078e0000 */
[----:B------:R-:W-:-:S05]  /*1f780*/  IMAD.MOV R0, RZ, RZ, -R11 ;  /* 0x000000ffff007224 */ /* 0x000fca00078e0a0b */
[----:B------:R-:W-:Y:S01]  /*1f790*/  MOV R3, R0 ;  /* 0x0000000000037202 */ /* 0x000fe20000000f00 */
        /* <DEDUP_REMOVED lines=45> */
.L_x_2507:
[----:B-1----:R-:W2:Y:S01]  /*1fa70*/  LDL R0, [R1+0xac] ;  /* 0x0000ac0001007983 */ /* 0x002ea20000100800 */
[----:B------:R-:W-:-:S04]  /*1fa80*/  IMAD.MOV.U32 R4, RZ, RZ, 0x4 ;  /* 0x00000004ff047424 */ /* 0x000fc800078e00ff */
[----:B--2---:R-:W-:-:S06]  /*1fa90*/  IMAD.WIDE R4, R0, R4, c[0x0][0x590] ;  /* 0x0001640000047625 */ /* 0x004fcc00078e0204 */
[----:B------:R-:W2:Y:S01]  /*1faa0*/  LDG.E R4, [R4.64] ;  /* 0x0000000a04047981 */ /* 0x000ea2000c1e1900 */
[----:B------:R-:W-:Y:S01]  /*1fab0*/  IABS R8, R9 ;  /* 0x0000000900087213 */ /* 0x000fe20000000000 */
[----:B--2-4-:R-:W-:-:S05]  /*1fac0*/  IMAD R10, R4, R6, RZ ;  /* 0x00000006040a7224 */ /* 0x014fca00078e02ff */
[-C--:B------:R-:W-:Y:S02]  /*1fad0*/  IABS R5, R10.reuse ;  /* 0x0000000a00057213 */ /* 0x080fe40000000000 */
[----:B------:R-:W-:Y:S02]  /*1fae0*/  IABS R11, R10 ;  /* 0x0000000a000b7213 */ /* 0x000fe40000000000 */
[----:B------:R-:W1:Y:S08]  /*1faf0*/  I2F.RP R2, R5 ;  /* 0x0000000500027306 */ /* 0x000e700000209400 */
[----:B-1----:R-:W1:Y:S02]  /*1fb00*/  MUFU.RCP R2, R2 ;  /* 0x0000000200027308 */ /* 0x002e640000001000 */
[----:B-1----:R-:W-:-:S06]  /*1fb10*/  IADD3 R2, R2, 0xffffffe, RZ ;  /* 0x0ffffffe02027810 */ /* 0x002fcc0007ffe0ff */
[----:B------:R-:W1:Y:S02]  /*1fb20*/  F2I.FTZ.U32.TRUNC.NTZ R3, R2 ;  /* 0x0000000200037305 */ /* 0x000e64000021f000 */
[----:B-1----:R-:W-:Y:S02]  /*1fb30*/  IMAD.MOV R0, RZ, RZ, -R3 ;  /* 0x000000ffff007224 */ /* 0x002fe400078e0a03 */
[----:B------:R-:W-:Y:S02]  /*1fb40*/  IMAD.MOV.U32 R2, RZ, RZ, RZ ;  /* 0x000000ffff027224 */ /* 0x000fe400078e00ff */
[----:B------:R-:W-:-:S04]  /*1fb50*/  IMAD R0, R0, R5, RZ ;  /* 0x0000000500007224 */ /* 0x000fc800078e02ff */
        /* <DEDUP_REMOVED lines=12> */
[----:B------:R-:W-:-:S04]  /*1fc20*/  IMAD.MOV.U32 R2, RZ, RZ, R0 ;  /* 0x000000ffff027224 */ /* 0x000fc800078e0000 */
[----:B------:R-:W-:Y:S01]  /*1fc30*/  @!P1 IMAD.MOV R2, RZ, RZ, -R2 ;  /* 0x000000ffff029224 */ /* 0x000fe200078e0a02 */
[----:B------:R-:W-:-:S05]  /*1fc40*/  @!P0 LOP3.LUT R2, RZ, R10, RZ, 0x33, !PT ;  /* 0x0000000aff028212 */ /* 0x000fca00078e33ff */
[----:B------:R-:W-:Y:S02]  /*1fc50*/  IMAD R11, R4, R2, RZ ;  /* 0x00000002040b7224 */ /* 0x000fe400078e02ff */
[----:B------:R-:W-:-:S03]  /*1fc60*/  IMAD.MOV R2, RZ, RZ, -R2 ;  /* 0x000000ffff027224 */ /* 0x000fc600078e0a02 */
[----:B------:R-:W-:Y:S01]  /*1fc70*/  IADD3 R0, -R11, c[0x0][0x538], RZ ;  /* 0x00014e000b007a10 */ /* 0x000fe20007ffe1ff */
[----:B------:R-:W-:Y:S02]  /*1fc80*/  IMAD R9, R10, R2, R9 ;  /* 0x000000020a097224 */ /* 0x000fe400078e0209 */
[----:B------:R-:W-:Y:S01]  /*1fc90*/  IMAD.MOV.U32 R2, RZ, RZ, RZ ;  /* 0x000000ffff027224 */ /* 0x000fe200078e00ff */
[----:B------:R-:W-:-:S04]  /*1fca0*/  IMNMX R0, R4, R0, PT ;  /* 0x0000000004007217 */ /* 0x000fc80003800200 */
[-C--:B------:R-:W-:Y:S02]  /*1fcb0*/  IABS R4, R0.reuse ;  /* 0x0000000000047213 */ /* 0x080fe40000000000 */
[----:B------:R-:W-:Y:S02]  /*1fcc0*/  IABS R10, R0 ;  /* 0x00000000000a7213 */ /* 0x000fe40000000000 */
[----:B------:R-:W1:Y:S08]  /*1fcd0*/  I2F.RP R3, R4 ;  /* 0x0000000400037306 */ /* 0x000e700000209400 */
[----:B-1----:R-:W1:Y:S02]  /*1fce0*/  MUFU.RCP R3, R3 ;  /* 0x0000000300037308 */ /* 0x002e640000001000 */
[----:B-1----:R-:W-:-:S06]  /*1fcf0*/  IADD3 R3, R3, 0xffffffe, RZ ;  /* 0x0ffffffe03037810 */ /* 0x002fcc0007ffe0ff */
[----:B------:R-:W1:Y:S02]  /*1fd00*/  F2I.FTZ.U32.TRUNC.NTZ R3, R3 ;  /* 0x0000000300037305 */ /* 0x000e64000021f000 */
[----:B-1----:R-:W-:-:S05]  /*1fd10*/  IADD3 R5, RZ, -R3, RZ ;  /* 0x80000003ff057210 */ /* 0x002fca0007ffe0ff */
[----:B------:R-:W-:Y:S01]  /*1fd20*/  IMAD.MOV.U32 R8, RZ, RZ, R5 ;  /* 0x000000ffff087224 */ /* 0x000fe200078e0005 */
        /* <DEDUP_REMOVED lines=21> */
.L_x_2508:
[----:B------:R-:W-:Y:S05]  /*1fe80*/  BSYNC B0 ;  /* 0x0000000000007941 */ /* 0x000fea0003800000 */
.L_x_2506:
[----:B------:R-:W-:-:S04]  /*1fe90*/  LOP3.LUT R2, RZ, R2, RZ, 0x33, !PT ;  /* 0x00000002ff027212 */ /* 0x000fc800078e33ff */
[----:B-1----:R-:W-:-:S05]  /*1fea0*/  IADD3 R0, R2, R6, RZ ;  /* 0x0000000602007210 */ /* 0x002fca0007ffe0ff */
[----:B------:R1:W-:Y:S01]  /*1feb0*/  STL [R1+0x15c], R0 ;  /* 0x00015c0001007387 */ /* 0x0003e20000100800 */
[----:B------:R-:W-:Y:S05]  /*1fec0*/  BRA `(.L_x_2509) ;  /* 0x0000005000007947 */ /* 0x000fea0003800000 */
.L_x_2497:
[----:B------:R-:W-:Y:S01]  /*1fed0*/  MOV R0, c[0x0][0x53c] ;  /* 0x00014f0000007a02 */ /* 0x000fe20000000f00 */
[----:B------:R1:W-:Y:S04]  /*1fee0*/  STL [R1+0xd4], R10 ;  /* 0x0000d40a01007387 */ /* 0x0003e80000100800 */
[----:B------:R1:W-:Y:S04]  /*1fef0*/  STL [R1+0x15c], RZ ;  /* 0x00015cff01007387 */ /* 0x0003e80000100800 */
[----:B------:R1:W-:Y:S04]  /*1ff00*/  STL [R1+0xa8], RZ ;  /* 0x0000a8ff01007387 */ /* 0x0003e80000100800 */
[----:B------:R1:W-:Y:S02]  /*1ff10*/  STL [R1+0xac], R0 ;  /* 0x0000ac0001007387 */ /* 0x0003e40000100800 */
.L_x_2509:
[----:B------:R-:W-:Y:S05]  /*1ff20*/  BSYNC B1 ;  /* 0x0000000000017941 */ /* 0x000fea0003800000 */
.L_x_2495:
[----:B-1----:R-:W3:Y:S04]  /*1ff30*/  LDL R0, [R1+0xd4] ;  /* 0x0000d40001007983 */ /* 0x002ee80000100800 */
[----:B--2---:R-:W2:Y:S04]  /*1ff40*/  LDL R4, [R1+0x15c] ;  /* 0x00015c0001047983 */ /* 0x004ea80000100800 */
[----:B------:R-:W4:Y:S04]  /*1ff50*/  LDL R3, [R1+0xa8] ;  /* 0x0000a80001037983 */ /* 0x000f280000100800 */
[----:B------:R-:W5:Y:S01]  /*1ff60*/  LDL R2, [R1+0xac] ;  /* 0x0000ac0001027983 */ /* 0x000f620000100800 */
[----:B------:R-:W-:Y:S03]  /*1ff70*/  WARPSYNC 0xffffffff ;  /* 0xffffffff00007948 */ /* 0x000fe60003800000 */
[----:B------:R-:W-:Y:S01]  /*1ff80*/  BAR.SYNC.DEFER_BLOCKING 0x4, 0x100 ;  /* 0x0104000000007b1d */ /* 0x000fe20000010000 */
[----:B------:R-:W-:-:S02]  /*1ff90*/  ISETP.NE.AND P0, PT, R14, RZ, PT ;  /* 0x000000ff0e00720c */ /* 0x000fc40003f05270 */
[----:B---3--:R-:W-:Y:S01]  /*1ffa0*/  MOV R8, R0 ;  /* 0x0000000000087202 */ /* 0x008fe20000000f00 */
[----:B--2---:R-:W-:Y:S02]  /*1ffb0*/  IMAD.MOV.U32 R9, RZ, RZ, R4 ;  /* 0x000000ffff097224 */ /* 0x004fe400078e0004 */
[----:B----4-:R-:W-:Y:S01]  /*1ffc0*/  IMAD.MOV.U32 R10, RZ, RZ, R3 ;  /* 0x000000ffff0a7224 */ /* 0x010fe200078e0003 */
[----:B-----5:R-:W-:-:S07]  /*1ffd0*/  MOV R11, R2 ;  /* 0x00000002000b7202 */ /* 0x020fce0000000f00 */
[----:B------:R1:W-:Y:S04]  /*1ffe0*/  @!P0 STS.128 [0x20080], R8 ;  /* 0x02008008ff008388 */ /* 0x0003e80000000c00 */
[----:B------:R-:W-:Y:S06]  /*1fff0*/  BAR.ARV 0x5, 0x100 ;  /* 0x0144000000007b1d */ /* 0x000fec0000002000 */
.L_x_2490:
[----:B-1----:R-:W3:Y:S02]  /*20000*/  LDL R0, [R1+0xac] ;  /* 0x0000ac0001007983 */ /* 0x002ee40000100800 */
[----:B---3--:R-:W-:-:S13]  /*20010*/  ISETP.GE.AND P0, PT, R0, c[0x0][0x53c], PT ;  /* 0x00014f0000007a0c */ /* 0x008fda0003f06270 */
[----:B--2---:R-:W-:Y:S01]  /*20020*/  @P0 CALL.REL.NOINC `(.L_x_2510) ;  /* 0x0000001000000944 */ /* 0x004fe20003c00000 */
[----:B------:R-:W-:Y:S05]  /*20030*/  BRA `(.L_x_2511) ;  /* 0xfffe21d000007947 */ /* 0x000fea000383ffff */
.L_x_2510:
[----:B------:R-:W-:Y:S05]  /*20040*/  EXIT ;  /* 0x000000000000794d */ /* 0x000fea0003800000 */
.L_x_2266:
[----:B------:R-:W-:Y:S01]  /*20050*/  IMAD.MOV.U32 R0, RZ, RZ, R5 ;  /* 0x000000ffff007224 */ /* 0x000fe200078e0005 */
[----:B------:R-:W-:Y:S02]  /*20060*/  MOV R3, 0x1 ;  /* 0x0000000100037802 */ /* 0x000fe40000000f00 */
[----:B------:R-:W-:Y:S02]  /*20070*/  MOV R2, 0x20090 ;  /* 0x0002009000027802 */ /* 0x000fe40000000f00 */
[----:B------:R-:W-:Y:S05]  /*20080*/  CALL.REL.NOINC `($__internal_41_$__cuda_sm70_shflsync_up_p) ;  /* 0x0000d8c000007944 */ /* 0x000fea0003c00000 */
[----:B------:R-:W-:Y:S01]  /*20090*/  MOV R0, R4 ;  /* 0x0000000400007202 */ /* 0x000fe20000000f00 */
[----:B------:R-:W-:Y:S05]  /*200a0*/  BRA `(.L_x_2512) ;  /* 0xfffe043000007947 */ /* 0x000fea000383ffff */
.L_x_2267:
[----:B------:R-:W-:Y:S01]  /*200b0*/  IMAD.MOV.U32 R0, RZ, RZ, R5 ;  /* 0x000000ffff007224 */ /* 0x000fe200078e0005 */
[----:B------:R-:W-:Y:S02]  /*200c0*/  MOV R3, 0x2 ;  /* 0x0000000200037802 */ /* 0x000fe40000000f00 */
[----:B------:R-:W-:Y:S02]  /*200d0*/  MOV R2, 0x200f0 ;  /* 0x000200f000027802 */ /* 0x000fe40000000f00 */
[----:B------:R-:W-:Y:S05]  /*200e0*/  CALL.REL.NOINC `($__internal_41_$__cuda_sm70_shflsync_up_p) ;  /* 0x0000d86000007944 */ /* 0x000fea0003c00000 */
[----:B------:R-:W-:Y:S01]  /*200f0*/  SEL R4, R4, RZ, P4 ;  /* 0x000000ff04047207 */ /* 0x000fe20002000000 */
[----:B------:R-:W-:Y:S01]  /*20100*/  IMAD.MOV.U32 R3, RZ, RZ, 0x4 ;  /* 0x00000004ff037424 */ /* 0x000fe200078e00ff */
[----:B------:R-:W-:-:S03]  /*20110*/  MOV R2, 0x20140 ;  /* 0x0002014000027802 */ /* 0x000fc60000000f00 */
[----:B------:R-:W-:Y:S02]  /*20120*/  IMAD.IADD R0, R5, 0x1, R4 ;  /* 0x0000000105007824 */ /* 0x000fe400078e0204 */
        /* <DEDUP_REMOVED lines=13> */
[----:B------:R-:W-:Y:S02]  /*20200*/  MOV R236, 0x1f ;  /* 0x0000001f00ec7802 */ /* 0x000fe40000000f00 */
[----:B------:R-:W-:Y:S01]  /*20210*/  MOV R3, 0x20250 ;  /* 0x0002025000037802 */ /* 0x000fe20000000f00 */
[----:B------:R-:W-:-:S04]  /*20220*/  IMAD.IADD R4, R0, 0x1, R4 ;  /* 0x0000000100047824 */ /* 0x000fc800078e0204 */
[----:B------:R-:W-:Y:S02]  /*20230*/  IMAD.MOV.U32 R235, RZ, RZ, R4 ;  /* 0x000000ffffeb7224 */ /* 0x000fe400078e0004 */
[----:B------:R-:W-:Y:S05]  /*20240*/  CALL.REL.NOINC `($__internal_40_$__cuda_sm70_shflsync_idx_p) ;  /* 0x0000d6a000007944 */ /* 0x000fea0003c00000 */
[----:B------:R-:W-:Y:S01]  /*20250*/  MOV R0, R237 ;  /* 0x000000ed00007202 */ /* 0x000fe20000000f00 */
[----:B------:R-:W-:Y:S05]  /*20260*/  BRA `(.L_x_2513) ;  /* 0xfffe037000007947 */ /* 0x000fea000383ffff */
.L_x_2269:
[----:B------:R-:W-:Y:S02]  /*20270*/  SEL R0, RZ, 0x1, P0 ;  /* 0x00000001ff007807 */ /* 0x000fe40000000000 */
[----:B------:R-:W-:Y:S02]  /*20280*/  MOV R2, 0x202a0 ;  /* 0x000202a000027802 */ /* 0x000fe40000000f00 */
[----:B------:R-:W-:Y:S05]  /*20290*/  CALL.REL.NOINC `($__internal_42_$__cuda_sm70_votesync_ballot) ;  /* 0x0000d71000007944 */ /* 0x000fea0003c00000 */
[----:B------:R-:W-:Y:S01]  /*202a0*/  MOV R7, R0 ;  /* 0x0000000000077202 */ /* 0x000fe20000000f00 */
[----:B------:R-:W-:Y:S05]  /*202b0*/  BRA `(.L_x_2514) ;  /* 0xfffe03b000007947 */ /* 0x000fea000383ffff */
.L_x_2270:
[----:B------:R-:W-:Y:S01]  /*202c0*/  IMAD.MOV.U32 R235, RZ, RZ, R9 ;  /* 0x000000ffffeb7224 */ /* 0x000fe200078e0009 */
[----:B-1----:R-:W-:Y:S01]  /*202d0*/  MOV R2, R0 ;  /* 0x0000000000027202 */ /* 0x002fe20000000f00 */
[----:B------:R-:W-:Y:S01]  /*202e0*/  IMAD.MOV.U32 R236, RZ, RZ, 0x1f ;  /* 0x0000001fffec7424 */ /* 0x000fe200078e00ff */
[----:B------:R-:W-:Y:S02]  /*202f0*/  MOV R3, 0x20310 ;  /* 0x0002031000037802 */ /* 0x000fe40000000f00 */
[----:B------:R-:W-:Y:S05]  /*20300*/  CALL.REL.NOINC `($__internal_40_$__cuda_sm70_shflsync_idx_p) ;  /* 0x0000d5e000007944 */ /* 0x000fea0003c00000 */
[----:B------:R-:W-:Y:S01]  /*20310*/  IMAD.MOV.U32 R12, RZ, RZ, R237 ;  /* 0x000000ffff0c7224 */ /* 0x000fe200078e00ed */
[----:B------:R-:W-:Y:S01]  /*20320*/  MOV R235, R8 ;  /* 0x0000000800eb7202 */ /* 0x000fe20000000f00 */
[----:B------:R-:W-:Y:S01]  /*20330*/  IMAD.MOV.U32 R5, RZ, RZ, RZ ;  /* 0x000000ffff057224 */ /* 0x000fe200078e00ff */
[----:B------:R-:W-:Y:S01]  /*20340*/  MOV R2, R0 ;  /* 0x0000000000027202 */ /* 0x000fe20000000f00 */
[----:B------:R-:W-:Y:S01]  /*20350*/  IMAD.MOV.U32 R236, RZ, RZ, 0x1f ;  /* 0x0000001fffec7424 */ /* 0x000fe200078e00ff */
[----:B------:R-:W-:-:S02]  /*20360*/  MOV R3, 0x20380 ;  /* 0x0002038000037802 */ /* 0x000fc40000000f00 */
[----:B------:R-:W-:Y:S05]  /*20370*/  CALL.REL.NOINC `($__internal_40_$__cuda_sm70_shflsync_idx_p) ;  /* 0x0000d57000007944 */ /* 0x000fea0003c00000 */
[----:B------:R-:W-:Y:S01]  /*20380*/  MOV R9, R237 ;  /* 0x000000ed00097202 */ /* 0x000fe20000000f00 */
[----:B------:R-:W-:Y:S05]  /*20390*/  BRA `(.L_x_2515) ;  /* 0xfffe034000007947 */ /* 0x000fea000383ffff */
.L_x_2273:
[----:B------:R-:W-:Y:S01]  /*203a0*/  IMAD.MOV.U32 R235, RZ, RZ, R4 ;  /* 0x000000ffffeb7224 */ /* 0x000fe200078e0004 */
[----:B-1----:R-:W-:Y:S01]  /*203b0*/  MOV R2, R0 ;  /* 0x0000000000027202 */ /* 0x002fe20000000f00 */
[----:B------:R-:W-:Y:S01]  /*203c0*/  IMAD.MOV.U32 R236, RZ, RZ, 0x1f ;  /* 0x0000001fffec7424 */ /* 0x000fe200078e00ff */
[----:B------:R-:W-:-:S02]  /*203d0*/  MOV R3, 0x203f0 ;  /* 0x000203f000037802 */ /* 0x000fc40000000f00 */
[----:B---34-:R-:W-:Y:S05]  /*203e0*/  CALL.REL.NOINC `($__internal_40_$__cuda_sm70_shflsync_idx_p) ;  /* 0x0000d50000007944 */ /* 0x018fea0003c00000 */
[----:B------:R-:W-:Y:S01]  /*203f0*/  MOV R5, R237 ;  /* 0x000000ed00057202 */ /* 0x000fe20000000f00 */
[----:B------:R-:W-:Y:S05]  /*20400*/  BRA `(.L_x_2272) ;  /* 0xfffe033000007947 */ /* 0x000fea000383ffff */
.L_x_2344:
[----:B-1----:R-:W-:Y:S01]  /*20410*/  IMAD.MOV.U32 R235, RZ, RZ, R13 ;  /* 0x000000ffffeb7224 */ /* 0x002fe200078e000d */
[----:B------:R-:W-:Y:S01]  /*20420*/  MOV R2, RZ ;  /* 0x000000ff00027202 */ /* 0x000fe20000000f00 */
[----:B------:R-:W-:Y:S01]  /*20430*/  IMAD.MOV.U32 R236, RZ, RZ, 0x181f ;  /* 0x0000181fffec7424 */ /* 0x000fe200078e00ff */
[----:B------:R-:W-:-:S02]  /*20440*/  MOV R3, 0x20460 ;  /* 0x0002046000037802 */ /* 0x000fc40000000f00 */
[----:B-----5:R-:W-:Y:S05]  /*20450*/  CALL.REL.NOINC `($__internal_40_$__cuda_sm70_shflsync_idx_p) ;  /* 0x0000d49000007944 */ /* 0x020fea0003c00000 */
[----:B------:R-:W-:Y:S01]  /*20460*/  MOV R4, R237 ;  /* 0x000000ed00047202 */ /* 0x000fe20000000f00 */
[----:B------:R-:W-:Y:S05]  /*20470*/  BRA `(.L_x_2516) ;  /* 0xfffea40000007947 */ /* 0x000fea000383ffff */
.L_x_2345:
[----:B------:R-:W-:Y:S01]  /*20480*/  IMAD.MOV.U32 R235, RZ, RZ, R17 ;  /* 0x000000ffffeb7224 */ /* 0x000fe200078e0011 */
[----:B------:R-:W-:Y:S01]  /*20490*/  MOV R2, RZ ;  /* 0x000000ff00027202 */ /* 0x000fe20000000f00 */
[----:B------:R-:W-:Y:S01]  /*204a0*/  IMAD.MOV.U32 R236, RZ, RZ, 0x181f ;  /* 0x0000181fffec7424 */ /* 0x000fe200078e00ff */
[----:B------:R-:W-:-:S02]  /*204b0*/  MOV R3, 0x204d0 ;  /* 0x000204d000037802 */ /* 0x000fc40000000f00 */
[----:B-12--5:R-:W-:Y:S05]  /*204c0*/  CALL.REL.NOINC `($__internal_40_$__cuda_sm70_shflsync_idx_p) ;  /* 0x0000d42000007944 */ /* 0x026fea0003c00000 */
[----:B------:R-:W-:Y:S01]  /*204d0*/  MOV R0, R237 ;  /* 0x000000ed00007202 */ /* 0x000fe20000000f00 */
[----:B------:R-:W-:Y:S05]  /*204e0*/  BRA `(.L_x_2517) ;  /* 0xfffea3b000007947 */ /* 0x000fea000383ffff */
.L_x_2348:
[----:B------:R-:W-:Y:S01]  /*204f0*/  IMAD.MOV.U32 R235, RZ, RZ, R13 ;  /* 0x000000ffffeb7224 */ /* 0x000fe200078e000d */
[----:B--2---:R-:W-:Y:S01]  /*20500*/  MOV R2, 0x1 ;  /* 0x0000000100027802 */ /* 0x004fe20000000f00 */
[----:B------:R-:W-:Y:S01]  /*20510*/  IMAD.MOV.U32 R236, RZ, RZ, 0x181f ;  /* 0x0000181fffec7424 */ /* 0x000fe200078e00ff */
[----:B------:R-:W-:-:S02]  /*20520*/  MOV R3, 0x20540 ;  /* 0x0002054000037802 */ /* 0x000fc40000000f00 */
[----:B-1-345:R-:W-:Y:S05]  /*20530*/  CALL.REL.NOINC `($__internal_40_$__cuda_sm70_shflsync_idx_p) ;  /* 0x0000d3b000007944 */ /* 0x03afea0003c00000 */
[----:B------:R-:W-:Y:S01]  /*20540*/  IMAD.MOV.U32 R4, RZ, RZ, R237 ;  /* 0x000000ffff047224 */ /* 0x000fe200078e00ed */
[----:B------:R-:W-:Y:S01]  /*20550*/  MOV R2, 0x1 ;  /* 0x0000000100027802 */ /* 0x000fe20000000f00 */
[----:B------:R-:W-:Y:S01]  /*20560*/  IMAD.MOV.U32 R235, RZ, RZ, R17 ;  /* 0x000000ffffeb7224 */ /* 0x000fe200078e0011 */
[----:B------:R-:W-:-:S02]  /*20570*/  MOV R236, 0x181f ;  /* 0x0000181f00ec7802 */ /* 0x000fc40000000f00 */
[----:B------:R-:W-:Y:S02]  /*20580*/  MOV R3, 0x205a0 ;  /* 0x000205a000037802 */ /* 0x000fe40000000f00 */
[----:B------:R-:W-:Y:S05]  /*20590*/  CALL.REL.NOINC `($__internal_40_$__cuda_sm70_shflsync_idx_p) ;  /* 0x0000d35000007944 */ /* 0x000fea0003c00000 */
[----:B------:R-:W-:Y:S01]  /*205a0*/  MOV R0, R237 ;  /* 0x000000ed00007202 */ /* 0x000fe20000000f00 */
[----:B------:R-:W-:Y:S05]  /*205b0*/  BRA `(.L_x_2518) ;  /* 0xfffea46000007947 */ /* 0x000fea000383ffff */
.L_x_2351:
[----:B------:R-:W-:Y:S01]  /*205c0*/  IMAD.MOV.U32 R235, RZ, RZ, R13 ;  /* 0x000000ffffeb7224 */ /* 0x000fe200078e000d */
[----:B-1----:R-:W-:Y:S01]  /*205d0*/  MOV R2, 0x2 ;  /* 0x0000000200027802 */ /* 0x002fe20000000f00 */
[----:B------:R-:W-:Y:S01]  /*205e0*/  IMAD.MOV.U32 R236, RZ, RZ, 0x181f ;  /* 0x0000181fffec7424 */ /* 0x000fe200078e00ff */
[----:B------:R-:W-:Y:S02]  /*205f0*/  MOV R3, 0x20610 ;  /* 0x0002061000037802 */ /* 0x000fe40000000f00 */
[----:B--2345:R-:W-:Y:S05]  /*20600*/  CALL.REL.NOINC `($__internal_40_$__cuda_sm70_shflsync_idx_p) ;  /* 0x0000d2e000007944 */ /* 0x03cfea0003c00000 */
[----:B------:R-:W-:Y:S01]  /*20610*/  MOV R4, R237 ;  /* 0x000000ed00047202 */ /* 0x000fe20000000f00 */
[----:B------:R-:W-:Y:S05]  /*20620*/  BRA `(.L_x_2519) ;  /* 0xfffea56000007947 */ /* 0x000fea000383ffff */
.L_x_2352:
[----:B------:R-:W-:Y:S01]  /*20630*/  IMAD.MOV.U32 R235, RZ, RZ, R17 ;  /* 0x000000ffffeb7224 */ /* 0x000fe200078e0011 */
[----:B------:R-:W-:Y:S01]  /*20640*/  MOV R2, 0x2 ;  /* 0x0000000200027802 */ /* 0x000fe20000000f00 */
[----:B------:R-:W-:Y:S01]  /*20650*/  IMAD.MOV.U32 R236, RZ, RZ, 0x181f ;  /* 0x0000181fffec7424 */ /* 0x000fe200078e00ff */
[----:B------:R-:W-:Y:S02]  /*20660*/  MOV R3, 0x20680 ;  /* 0x0002068000037802 */ /* 0x000fe40000000f00 */
[----:B-12345:R-:W-:Y:S05]  /*20670*/  CALL.REL.NOINC `($__internal_40_$__cuda_sm70_shflsync_idx_p) ;  /* 0x0000d27000007944 */ /* 0x03efea0003c00000 */
[----:B------:R-:W-:Y:S01]  /*20680*/  MOV R0, R237 ;  /* 0x000000ed00007202 */ /* 0x000fe20000000f00 */
[----:B------:R-:W-:Y:S05]  /*20690*/  BRA `(.L_x_2520) ;  /* 0xfffea51000007947 */ /* 0x000fea000383ffff */
.L_x_2355:
[----:B------:R-:W-:Y:S01]  /*206a0*/  IMAD.MOV.U32 R235, RZ, RZ, R13 ;  /* 0x000000ffffeb7224 */ /* 0x000fe200078e000d */
[----:B-1----:R-:W-:Y:S01]  /*206b0*/  MOV R2, 0x3 ;  /* 0x0000000300027802 */ /* 0x002fe20000000f00 */
[----:B------:R-:W-:Y:S01]  /*206c0*/  IMAD.MOV.U32 R236, RZ, RZ, 0x181f ;  /* 0x0000181fffec7424 */ /* 0x000fe200078e00ff */
[----:B------:R-:W-:-:S02]  /*206d0*/  MOV R3, 0x206f0 ;  /* 0x000206f000037802 */ /* 0x000fc40000000f00 */
[----:B--2345:R-:W-:Y:S05]  /*206e0*/  CALL.REL.NOINC `($__internal_40_$__cuda_sm70_shflsync_idx_p) ;  /* 0x0000d20000007944 */ /* 0x03cfea0003c00000 */
        /* <DEDUP_REMOVED lines=8> */
.L_x_2357:
[----:B------:R-:W-:Y:S01]  /*20770*/  IMAD.MOV.U32 R235, RZ, RZ, R4 ;  /* 0x000000ffffeb7224 */ /* 0x000fe200078e0004 */
[----:B------:R-:W-:Y:S01]  /*20780*/  MOV R2, RZ ;  /* 0x000000ff00027202 */ /* 0x000fe20000000f00 */
[----:B------:R-:W-:Y:S01]  /*20790*/  IMAD.MOV.U32 R236, RZ, RZ, 0x181f ;  /* 0x0000181fffec7424 */ /* 0x000fe200078e00ff */
[----:B------:R-:W-:Y:S02]  /*207a0*/  MOV R3, 0x207c0 ;  /* 0x000207c000037802 */ /* 0x000fe40000000f00 */
[----:B-1234-:R-:W-:Y:S05]  /*207b0*/  CALL.REL.NOINC `($__internal_40_$__cuda_sm70_shflsync_idx_p) ;  /* 0x0000d13000007944 */ /* 0x01efea0003c00000 */
[----:B------:R-:W-:Y:S01]  /*207c0*/  MOV R3, R237 ;  /* 0x000000ed00037202 */ /* 0x000fe20000000f00 */
[----:B------:R-:W-:Y:S05]  /*207d0*/  BRA `(.L_x_2522) ;  /* 0xfffeb1a000007947 */ /* 0x000fea000383ffff */
.L_x_2360:
[----:B------:R-:W-:Y:S01]  /*207e0*/  IMAD.MOV.U32 R235, RZ, RZ, R4 ;  /* 0x000000ffffeb7224 */ /* 0x000fe200078e0004 */
[----:B------:R-:W-:Y:S01]  /*207f0*/  MOV R2, 0x1 ;  /* 0x0000000100027802 */ /* 0x000fe20000000f00 */
[----:B------:R-:W-:Y:S01]  /*20800*/  IMAD.MOV.U32 R236, RZ, RZ, 0x181f ;  /* 0x0000181fffec7424 */ /* 0x000fe200078e00ff */
[----:B------:R-:W-:Y:S02]  /*20810*/  MOV R3, 0x20830 ;  /* 0x0002083000037802 */ /* 0x000fe40000000f00 */
[----:B-1-3--:R-:W-:Y:S05]  /*20820*/  CALL.REL.NOINC `($__internal_40_$__cuda_sm70_shflsync_idx_p) ;  /* 0x0000d0c000007944 */ /* 0x00afea0003c00000 */
        /* <DEDUP_REMOVED lines=8> */
.L_x_2363:
[----:B------:R-:W-:Y:S01]  /*208b0*/  IMAD.MOV.U32 R235, RZ, RZ, R6 ;  /* 0x000000ffffeb7224 */ /* 0x000fe200078e0006 */
[----:B------:R-:W-:Y:S01]  /*208c0*/  MOV R2, RZ ;  /* 0x000000ff00027202 */ /* 0x000fe20000000f00 */
[----:B------:R-:W-:Y:S01]  /*208d0*/  IMAD.MOV.U32 R236, RZ, RZ, 0x181f ;  /* 0x0000181fffec7424 */ /* 0x000fe200078e00ff */
[----:B------:R-:W-:Y:S02]  /*208e0*/  MOV R3, 0x20900 ;  /* 0x0002090000037802 */ /* 0x000fe40000000f00 */
[----:B-1----:R-:W-:Y:S05]  /*208f0*/  CALL.REL.NOINC `($__internal_40_$__cuda_sm70_shflsync_idx_p) ;  /* 0x0000cff000007944 */ /* 0x002fea0003c00000 */
[----:B------:R-:W-:Y:S01]  /*20900*/  MOV R4, R237 ;  /* 0x000000ed00047202 */ /* 0x000fe20000000f00 */
[----:B------:R-:W-:Y:S05]  /*20910*/  BRA `(.L_x_2524) ;  /* 0xfffec3f000007947 */ /* 0x000fea000383ffff */
.L_x_2364:
[----:B------:R-:W-:Y:S01]  /*20920*/  IMAD.MOV.U32 R235, RZ, RZ, R13 ;  /* 0x000000ffffeb7224 */ /* 0x000fe200078e000d */
[----:B------:R-:W-:Y:S01]  /*20930*/  MOV R2, RZ ;  /* 0x000000ff00027202 */ /* 0x000fe20000000f00 */
[----:B------:R-:W-:Y:S01]  /*20940*/  IMAD.MOV.U32 R236, RZ, RZ, 0x181f ;  /* 0x0000181fffec7424 */ /* 0x000fe200078e00ff */
[----:B------:R-:W-:Y:S02]  /*20950*/  MOV R3, 0x20970 ;  /* 0x0002097000037802 */ /* 0x000fe40000000f00 */
[----:B-123--:R-:W-:Y:S05]  /*20960*/  CALL.REL.NOINC `($__internal_40_$__cuda_sm70_shflsync_idx_p) ;  /* 0x0000cf8000007944 */ /* 0x00efea0003c00000 */
[----:B------:R-:W-:Y:S01]  /*20970*/  MOV R0, R237 ;  /* 0x000000ed00007202 */ /* 0x000fe20000000f00 */
[----:B------:R-:W-:Y:S05]  /*20980*/  BRA `(.L_x_2525) ;  /* 0xfffec3a000007947 */ /* 0x000fea000383ffff */
.L_x_2367:
[----:B------:R-:W-:Y:S01]  /*20990*/  IMAD.MOV.U32 R235, RZ, RZ, R6 ;  /* 0x000000ffffeb7224 */ /* 0x000fe200078e0006 */
[----:B--2---:R-:W-:Y:S01]  /*209a0*/  MOV R2, 0x1 ;  /* 0x0000000100027802 */ /* 0x004fe20000000f00 */
[----:B------:R-:W-:Y:S01]  /*209b0*/  IMAD.MOV.U32 R236, RZ, RZ, 0x181f ;  /* 0x0000181fffec7424 */ /* 0x000fe200078e00ff */
[----:B------:R-:W-:-:S02]  /*209c0*/  MOV R3, 0x209e0 ;  /* 0x000209e000037802 */ /* 0x000fc40000000f00 */
[----:B-1-34-:R-:W-:Y:S05]  /*209d0*/  CALL.REL.NOINC `($__internal_40_$__cuda_sm70_shflsync_idx_p) ;  /* 0x0000cf1000007944 */ /* 0x01afea0003c00000 */
        /* <DEDUP_REMOVED lines=8> */
.L_x_2368:
[----:B------:R-:W-:Y:S01]  /*20a60*/  IMAD.MOV.U32 R235, RZ, RZ, R4 ;  /* 0x000000ffffeb7224 */ /* 0x000fe200078e0004 */
[----:B------:R-:W-:Y:S01]  /*20a70*/  MOV R2, RZ ;  /* 0x000000ff00027202 */ /* 0x000fe20000000f00 */
[----:B------:R-:W-:Y:S01]  /*20a80*/  IMAD.MOV.U32 R236, RZ, RZ, 0x1c1f ;  /* 0x00001c1fffec7424 */ /* 0x000fe200078e00ff */
[----:B------:R-:W-:Y:S02]  /*20a90*/  MOV R3, 0x20ab0 ;  /* 0x00020ab000037802 */ /* 0x000fe40000000f00 */
[----:B-1----:R-:W-:Y:S05]  /*20aa0*/  CALL.REL.NOINC `($__internal_40_$__cuda_sm70_shflsync_idx_p) ;  /* 0x0000ce4000007944 */ /* 0x002fea0003c00000 */
[----:B------:R-:W-:Y:S01]  /*20ab0*/  MOV R3, R237 ;  /* 0x000000ed00037202 */ /* 0x000fe20000000f00 */
[----:B------:R-:W-:Y:S05]  /*20ac0*/  BRA `(.L_x_2527) ;  /* 0xfffec89000007947 */ /* 0x000fea000383ffff */
.L_x_2373:
[----:B------:R-:W-:Y:S01]  /*20ad0*/  IMAD.MOV.U32 R235, RZ, RZ, R4 ;  /* 0x000000ffffeb7224 */ /* 0x000fe200078e0004 */
[----:B------:R-:W-:Y:S01]  /*20ae0*/  MOV R2, 0x1 ;  /* 0x0000000100027802 */ /* 0x000fe20000000f00 */
[----:B------:R-:W-:Y:S01]  /*20af0*/  IMAD.MOV.U32 R236, RZ, RZ, 0x1c1f ;  /* 0x00001c1fffec7424 */ /* 0x000fe200078e00ff */
[----:B------:R-:W-:Y:S02]  /*20b00*/  MOV R3, 0x20b20 ;  /* 0x00020b2000037802 */ /* 0x000fe40000000f00 */
[----:B--2---:R-:W-:Y:S05]  /*20b10*/  CALL.REL.NOINC `($__internal_40_$__cuda_sm70_shflsync_idx_p) ;  /* 0x0000cdd000007944 */ /* 0x004fea0003c00000 */
[----:B------:R-:W-:Y:S01]  /*20b20*/  MOV R3, R237 ;  /* 0x000000ed00037202 */ /* 0x000fe20000000f00 */
[----:B------:R-:W-:Y:S05]  /*20b30*/  BRA `(.L_x_2528) ;  /* 0xfffecda000007947 */ /* 0x000fea000383ffff */
.L_x_2378:
[----:B------:R-:W-:Y:S01]  /*20b40*/  IMAD.MOV.U32 R0, RZ, RZ, R13 ;  /* 0x000000ffff007224 */ /* 0x000fe200078e000d */
[----:B------:R-:W-:-:S02]  /*20b50*/  MOV R3, 0x2 ;  /* 0x0000000200037802 */ /* 0x000fc40000000f00 */
[----:B------:R-:W-:Y:S02]  /*20b60*/  MOV R2, 0x20b80 ;  /* 0x00020b8000027802 */ /* 0x000fe40000000f00 */
[----:B------:R-:W-:Y:S05]  /*20b70*/  CALL.REL.NOINC `($__internal_39_$__cuda_sm70_shflsync_bfly_p) ;  /* 0x0000cd1000007944 */ /* 0x000fea0003c00000 */
[----:B------:R-:W-:Y:S05]  /*20b80*/  BRA `(.L_x_2529) ;  /* 0xfffed30000007947 */ /* 0x000fea000383ffff */
.L_x_2379:
[----:B------:R-:W-:Y:S01]  /*20b90*/  IMAD.MOV.U32 R0, RZ, RZ, R13 ;  /* 0x000000ffff007224 */ /* 0x000fe200078e000d */
[----:B------:R-:W-:Y:S02]  /*20ba0*/  MOV R3, 0x1 ;  /* 0x0000000100037802 */ /* 0x000fe40000000f00 */
[----:B------:R-:W-:Y:S02]  /*20bb0*/  MOV R2, 0x20bd0 ;  /* 0x00020bd000027802 */ /* 0x000fe40000000f00 */
[----:B------:R-:W-:Y:S05]  /*20bc0*/  CALL.REL.NOINC `($__internal_39_$__cuda_sm70_shflsync_bfly_p) ;  /* 0x0000ccc000007944 */ /* 0x000fea0003c00000 */
[----:B------:R-:W-:Y:S01]  /*20bd0*/  FMNMX.FTZ R13, R13, R184, !PT ;  /* 0x000000b80d0d7209 */ /* 0x000fe20007810000 */
[----:B------:R-:W-:Y:S01]  /*20be0*/  IMAD.MOV.U32 R0, RZ, RZ, R6 ;  /* 0x000000ffff007224 */ /* 0x000fe200078e0006 */
[----:B------:R-:W-:Y:S01]  /*20bf0*/  MOV R2, 0x20c20 ;  /* 0x00020c2000027802 */ /* 0x000fe20000000f00 */
[----:B------:R-:W-:Y:S02]  /*20c00*/  IMAD.MOV.U32 R3, RZ, RZ, 0x2 ;  /* 0x00000002ff037424 */ /* 0x000fe400078e00ff */
[----:B------:R-:W-:Y:S05]  /*20c10*/  CALL.REL.NOINC `($__internal_39_$__cuda_sm70_shflsync_bfly_p) ;  /* 0x0000cc7000007944 */ /* 0x000fea0003c00000 */
[----:B------:R-:W-:Y:S01]  /*20c20*/  FMNMX.FTZ R6, R6, R184, !PT ;  /* 0x000000b806067209 */ /* 0x000fe20007810000 */
[----:B------:R-:W-:Y:S01]  /*20c30*/  IMAD.MOV.U32 R3, RZ, RZ, 0x1 ;  /* 0x00000001ff037424 */ /* 0x000fe200078e00ff */
[----:B------:R-:W-:-:S03]  /*20c40*/  MOV R2, 0x20c70 ;  /* 0x00020c7000027802 */ /* 0x000fc60000000f00 */
[----:B------:R-:W-:Y:S02]  /*20c50*/  IMAD.MOV.U32 R0, RZ, RZ, R6 ;  /* 0x000000ffff007224 */ /* 0x000fe400078e0006 */
[----:B------:R-:W-:Y:S05]  /*20c60*/  CALL.REL.NOINC `($__internal_39_$__cuda_sm70_shflsync_bfly_p) ;  /* 0x0000cc2000007944 */ /* 0x000fea0003c00000 */
[----:B------:R-:W-:Y:S05]  /*20c70*/  BRA `(.L_x_2530) ;  /* 0xfffed28000007947 */ /* 0x000fea000383ffff */
.L_x_2387:
[----:B------:R-:W-:Y:S01]  /*20c80*/  MOV R2, RZ ;  /* 0x000000ff00027202 */ /* 0x000fe20000000f00 */
[----:B------:R-:W-:Y:S01]  /*20c90*/  IMAD.MOV.U32 R235, RZ, RZ, R8 ;  /* 0x000000ffffeb7224 */ /* 0x000fe200078e0008 */
[----:B------:R-:W-:Y:S01]  /*20ca0*/  MOV R3, 0x20cd0 ;  /* 0x00020cd000037802 */ /* 0x000fe20000000f00 */
[----:B------:R-:W-:Y:S02]  /*20cb0*/  IMAD.MOV.U32 R236, RZ, RZ, 0x181f ;  /* 0x0000181fffec7424 */ /* 0x000fe400078e00ff */
[----:B-1234-:R-:W-:Y:S05]  /*20cc0*/  CALL.REL.NOINC `($__internal_40_$__cuda_sm70_shflsync_idx_p) ;  /* 0x0000cc2000007944 */ /* 0x01efea0003c00000 */
[----:B------:R-:W-:Y:S01]  /*20cd0*/  MOV R4, R237 ;  /* 0x000000ed00047202 */ /* 0x000fe20000000f00 */
[----:B------:R-:W-:-:S05]  /*20ce0*/  BRA `(.L_x_2531) ;  /* 0xfffee78000007947 */ /* 0x000fca000383ffff */
.L_x_2388:
[----:B------:R-:W-:Y:S01]  /*20cf0*/  MOV R2, RZ ;  /* 0x000000ff00027202 */ /* 0x000fe20000000f00 */
[----:B------:R-:W-:Y:S01]  /*20d00*/  IMAD.MOV.U32 R235, RZ, RZ, R9 ;  /* 0x000000ffffeb7224 */ /* 0x000fe200078e0009 */
[----:B------:R-:W-:Y:S01]  /*20d10*/  MOV R3, 0x20d40 ;  /* 0x00020d4000037802 */ /* 0x000fe20000000f00 */
[----:B------:R-:W-:Y:S02]  /*20d20*/  IMAD.MOV.U32 R236, RZ, RZ, 0x181f ;  /* 0x0000181fffec7424 */ /* 0x000fe400078e00ff */
[----:B-1234-:R-:W-:Y:S05]  /*20d30*/  CALL.REL.NOINC `($__internal_40_$__cuda_sm70_shflsync_idx_p) ;  /* 0x0000cbb000007944 */ /* 0x01efea0003c00000 */
[----:B------:R-:W-:Y:S01]  /*20d40*/  MOV R0, R237 ;  /* 0x000000ed00007202 */ /* 0x000fe20000000f00 */
[----:B------:R-:W-:-:S05]  /*20d50*/  BRA `(.L_x_2532) ;  /* 0xfffee73000007947 */ /* 0x000fca000383ffff */
.L_x_2389:
[----:B---3--:R-:W-:Y:S01]  /*20d60*/  MOV R2, 0x1 ;  /* 0x0000000100027802 */ /* 0x008fe20000000f00 */
[----:B------:R-:W-:Y:S01]  /*20d70*/  IMAD.MOV.U32 R235, RZ, RZ, R8 ;  /* 0x000000ffffeb7224 */ /* 0x000fe200078e0008 */
[----:B------:R-:W-:Y:S01]  /*20d80*/  MOV R3, 0x20db0 ;  /* 0x00020db000037802 */ /* 0x000fe20000000f00 */
[----:B------:R-:W-:Y:S02]  /*20d90*/  IMAD.MOV.U32 R236, RZ, RZ, 0x181f ;  /* 0x0000181fffec7424 */ /* 0x000fe400078e00ff */
[----:B-12-4-:R-:W-:Y:S05]  /*20da0*/  CALL.REL.NOINC `($__internal_40_$__cuda_sm70_shflsync_idx_p) ;  /* 0x0000cb4000007944 */ /* 0x016fea0003c00000 */
[----:B------:R-:W-:Y:S01]  /*20db0*/  MOV R2, 0x1 ;  /* 0x0000000100027802 */ /* 0x000fe20000000f00 */
[----:B------:R-:W-:Y:S01]  /*20dc0*/  IMAD.MOV.U32 R4, RZ, RZ, R237 ;  /* 0x000000ffff047224 */ /* 0x000fe200078e00ed */
[----:B------:R-:W-:Y:S01]  /*20dd0*/  MOV R236, 0x181f ;  /* 0x0000181f00ec7802 */ /* 0x000fe20000000f00 */
[----:B------:R-:W-:Y:S01]  /*20de0*/  IMAD.MOV.U32 R235, RZ, RZ, R9 ;  /* 0x000000ffffeb7224 */ /* 0x000fe200078e0009 */
[----:B------:R-:W-:Y:S02]  /*20df0*/  MOV R3, 0x20e10 ;  /* 0x00020e1000037802 */ /* 0x000fe40000000f00 */
[----:B------:R-:W-:Y:S05]  /*20e00*/  CALL.REL.NOINC `($__internal_40_$__cuda_sm70_shflsync_idx_p) ;  /* 0x0000cae000007944 */ /* 0x000fea0003c00000 */
[----:B------:R-:W-:Y:S01]  /*20e10*/  MOV R0, R237 ;  /* 0x000000ed00007202 */ /* 0x000fe20000000f00 */
[----:B------:R-:W-:-:S05]  /*20e20*/  BRA `(.L_x_2533) ;  /* 0xfffee8a000007947 */ /* 0x000fca000383ffff */
.L_x_2392:
[----:B------:R-:W-:Y:S01]  /*20e30*/  MOV R2, RZ ;  /* 0x000000ff00027202 */ /* 0x000fe20000000f00 */
[----:B------:R-:W-:Y:S01]  /*20e40*/  IMAD.MOV.U32 R235, RZ, RZ, R9 ;  /* 0x000000ffffeb7224 */ /* 0x000fe200078e0009 */
[----:B------:R-:W-:Y:S01]  /*20e50*/  MOV R3, 0x20e80 ;  /* 0x00020e8000037802 */ /* 0x000fe20000000f00 */
[----:B------:R-:W-:Y:S02]  /*20e60*/  IMAD.MOV.U32 R236, RZ, RZ, 0x181f ;  /* 0x0000181fffec7424 */ /* 0x000fe400078e00ff */
[----:B-1----:R-:W-:Y:S05]  /*20e70*/  CALL.REL.NOINC `($__internal_40_$__cuda_sm70_shflsync_idx_p) ;  /* 0x0000ca7000007944 */ /* 0x002fea0003c00000 */
[----:B------:R-:W-:Y:S01]  /*20e80*/  MOV R4, R237 ;  /* 0x000000ed00047202 */ /* 0x000fe20000000f00 */
[----:B------:R-:W-:-:S05]  /*20e90*/  BRA `(.L_x_2534) ;  /* 0xfffef92000007947 */ /* 0x000fca000383ffff */
.L_x_2393:
[----:B------:R-:W-:Y:S01]  /*20ea0*/  MOV R2, RZ ;  /* 0x000000ff00027202 */ /* 0x000fe20000000f00 */
[----:B------:R-:W-:Y:S01]  /*20eb0*/  IMAD.MOV.U32 R235, RZ, RZ, R14 ;  /* 0x000000ffffeb7224 */ /* 0x000fe200078e000e */
[----:B------:R-:W-:Y:S01]  /*20ec0*/  MOV R3, 0x20ef0 ;  /* 0x00020ef000037802 */ /* 0x000fe20000000f00 */
[----:B------:R-:W-:Y:S02]  /*20ed0*/  IMAD.MOV.U32 R236, RZ, RZ, 0x181f ;  /* 0x0000181fffec7424 */ /* 0x000fe400078e00ff */
[----:B-123--:R-:W-:Y:S05]  /*20ee0*/  CALL.REL.NOINC `($__internal_40_$__cuda_sm70_shflsync_idx_p) ;  /* 0x0000ca0000007944 */ /* 0x00efea0003c00000 */
[----:B------:R-:W-:Y:S01]  /*20ef0*/  MOV R0, R237 ;  /* 0x000000ed00007202 */ /* 0x000fe20000000f00 */
[----:B------:R-:W-:-:S05]  /*20f00*/  BRA `(.L_x_2535) ;  /* 0xfffef8d000007947 */ /* 0x000fca000383ffff */
.L_x_2394:
[----:B--2---:R-:W-:Y:S01]  /*20f10*/  MOV R2, 0x1 ;  /* 0x0000000100027802 */ /* 0x004fe20000000f00 */
[----:B------:R-:W-:Y:S01]  /*20f20*/  IMAD.MOV.U32 R235, RZ, RZ, R9 ;  /* 0x000000ffffeb7224 */ /* 0x000fe200078e0009 */
[----:B------:R-:W-:Y:S01]  /*20f30*/  MOV R3, 0x20f60 ;  /* 0x00020f6000037802 */ /* 0x000fe20000000f00 */
[----:B------:R-:W-:Y:S03]  /*20f40*/  IMAD.MOV.U32 R236, RZ, RZ, 0x181f ;  /* 0x0000181fffec7424 */ /* 0x000fe600078e00ff */
[----:B-1--4-:R-:W-:Y:S05]  /*20f50*/  CALL.REL.NOINC `($__internal_40_$__cuda_sm70_shflsync_idx_p) ;  /* 0x0000c99000007944 */ /* 0x012fea0003c00000 */
        /* <DEDUP_REMOVED lines=8> */
.L_x_2395:
[----:B------:R-:W-:Y:S01]  /*20fe0*/  MOV R2, RZ ;  /* 0x000000ff00027202 */ /* 0x000fe20000000f00 */
[----:B------:R-:W-:Y:S01]  /*20ff0*/  IMAD.MOV.U32 R235, RZ, RZ, R8 ;  /* 0x000000ffffeb7224 */ /* 0x000fe200078e0008 */
[----:B------:R-:W-:Y:S01]  /*21000*/  MOV R3, 0x21030 ;  /* 0x0002103000037802 */ /* 0x000fe20000000f00 */
[----:B------:R-:W-:Y:S02]  /*21010*/  IMAD.MOV.U32 R236, RZ, RZ, 0x1c1f ;  /* 0x00001c1fffec7424 */ /* 0x000fe400078e00ff */
[----:B-1----:R-:W-:Y:S05]  /*21020*/  CALL.REL.NOINC `($__internal_40_$__cuda_sm70_shflsync_idx_p) ;  /* 0x0000c8c000007944 */ /* 0x002fea0003c00000 */
[----:B------:R-:W-:Y:S01]  /*21030*/  MOV R3, R237 ;  /* 0x000000ed00037202 */ /* 0x000fe20000000f00 */
[----:B------:R-:W-:-:S05]  /*21040*/  BRA `(.L_x_2537) ;  /* 0xfffefc0000007947 */ /* 0x000fca000383ffff */
.L_x_2400:
[----:B------:R-:W-:Y:S01]  /*21050*/  MOV R2, 0x1 ;  /* 0x0000000100027802 */ /* 0x000fe20000000f00 */
[----:B------:R-:W-:Y:S01]  /*21060*/  IMAD.MOV.U32 R235, RZ, RZ, R8 ;  /* 0x000000ffffeb7224 */ /* 0x000fe200078e0008 */
[----:B------:R-:W-:Y:S01]  /*21070*/  MOV R3, 0x210a0 ;  /* 0x000210a000037802 */ /* 0x000fe20000000f00 */
[----:B------:R-:W-:Y:S02]  /*21080*/  IMAD.MOV.U32 R236, RZ, RZ, 0x1c1f ;  /* 0x00001c1fffec7424 */ /* 0x000fe400078e00ff */
[----:B--2---:R-:W-:Y:S05]  /*21090*/  CALL.REL.NOINC `($__internal_40_$__cuda_sm70_shflsync_idx_p) ;  /* 0x0000c85000007944 */ /* 0x004fea0003c00000 */
[----:B------:R-:W-:Y:S01]  /*210a0*/  MOV R3, R237 ;  /* 0x000000ed00037202 */ /* 0x000fe20000000f00 */
[----:B------:R-:W-:-:S05]  /*210b0*/  BRA `(.L_x_2538) ;  /* 0xffff013000007947 */ /* 0x000fca000383ffff */
.L_x_2405:
[----:B------:R-:W-:Y:S02]  /*210c0*/  MOV R3, 0x2 ;  /* 0x0000000200037802 */ /* 0x000fe40000000f00 */
[----:B------:R-:W-:Y:S02]  /*210d0*/  MOV R2, 0x210f0 ;  /* 0x000210f000027802 */ /* 0x000fe40000000f00 */
[----:B------:R-:W-:Y:S05]  /*210e0*/  CALL.REL.NOINC `($__internal_39_$__cuda_sm70_shflsync_bfly_p) ;  /* 0x0000c7a000007944 */ /* 0x000fea0003c00000 */
[----:B------:R-:W-:Y:S01]  /*210f0*/  MOV R2, R184 ;  /* 0x000000b800027202 */ /* 0x000fe20000000f00 */
[----:B------:R-:W-:-:S05]  /*21100*/  BRA `(.L_x_2539) ;  /* 0xffff06d000007947 */ /* 0x000fca000383ffff */
.L_x_2406:
[----:B------:R-:W-:Y:S02]  /*21110*/  MOV R3, 0x1 ;  /* 0x0000000100037802 */ /* 0x000fe40000000f00 */
[----:B------:R-:W-:Y:S02]  /*21120*/  MOV R2, 0x21140 ;  /* 0x0002114000027802 */ /* 0x000fe40000000f00 */
[----:B------:R-:W-:Y:S05]  /*21130*/  CALL.REL.NOINC `($__internal_39_$__cuda_sm70_shflsync_bfly_p) ;  /* 0x0000c75000007944 */ /* 0x000fea0003c00000 */
[----:B------:R-:W-:Y:S01]  /*21140*/  IMAD.MOV.U32 R3, RZ, RZ, 0x2 ;  /* 0x00000002ff037424 */ /* 0x000fe200078e00ff */
[----:B------:R-:W-:Y:S01]  /*21150*/  FMNMX.FTZ R4, R0, R184, !PT ;  /* 0x000000b800047209 */ /* 0x000fe20007810000 */
[----:B------:R-:W-:Y:S01]  /*21160*/  IMAD.MOV.U32 R0, RZ, RZ, R8 ;  /* 0x000000ffff007224 */ /* 0x000fe200078e0008 */
[----:B------:R-:W-:Y:S02]  /*21170*/  MOV R2, 0x21190 ;  /* 0x0002119000027802 */ /* 0x000fe40000000f00 */
[----:B------:R-:W-:Y:S05]  /*21180*/  CALL.REL.NOINC `($__internal_39_$__cuda_sm70_shflsync_bfly_p) ;  /* 0x0000c70000007944 */ /* 0x000fea0003c00000 */
[----:B------:R-:W-:Y:S01]  /*21190*/  FMNMX.FTZ R0, R8, R184, !PT ;  /* 0x000000b808007209 */ /* 0x000fe20007810000 */
[----:B------:R-:W-:Y:S01]  /*211a0*/  IMAD.MOV.U32 R3, RZ, RZ, 0x1 ;  /* 0x00000001ff037424 */ /* 0x000fe200078e00ff */
[----:B------:R-:W-:Y:S02]  /*211b0*/  MOV R2, 0x211d0 ;  /* 0x000211d000027802 */ /* 0x000fe40000000f00 */
[----:B------:R-:W-:Y:S05]  /*211c0*/  CALL.REL.NOINC `($__internal_39_$__cuda_sm70_shflsync_bfly_p) ;  /* 0x0000c6c000007944 */ /* 0x000fea0003c00000 */
[----:B------:R-:W-:Y:S01]  /*211d0*/  MOV R2, R184 ;  /* 0x000000b800027202 */ /* 0x000fe20000000f00 */
[----:B------:R-:W-:-:S05]  /*211e0*/  BRA `(.L_x_2540) ;  /* 0xffff066000007947 */ /* 0x000fca000383ffff */
.L_x_2415:
[----:B------:R-:W-:Y:S01]  /*211f0*/  MOV R2, RZ ;  /* 0x000000ff00027202 */ /* 0x000fe20000000f00 */
[----:B------:R-:W-:Y:S01]  /*21200*/  IMAD.MOV.U32 R235, RZ, RZ, R9 ;  /* 0x000000ffffeb7224 */ /* 0x000fe200078e0009 */
[----:B------:R-:W-:Y:S01]  /*21210*/  MOV R3, 0x21240 ;  /* 0x0002124000037802 */ /* 0x000fe20000000f00 */
[----:B------:R-:W-:Y:S02]  /*21220*/  IMAD.MOV.U32 R236, RZ, RZ, 0x181f ;  /* 0x0000181fffec7424 */ /* 0x000fe400078e00ff */
[----:B-1234-:R-:W-:Y:S05]  /*21230*/  CALL.REL.NOINC `($__internal_40_$__cuda_sm70_shflsync_idx_p) ;  /* 0x0000c6b000007944 */ /* 0x01efea0003c00000 */
[----:B------:R-:W-:Y:S01]  /*21240*/  MOV R8, R237 ;  /* 0x000000ed00087202 */ /* 0x000fe20000000f00 */
[----:B------:R-:W-:-:S05]  /*21250*/  BRA `(.L_x_2541) ;  /* 0xffff221000007947 */ /* 0x000fca000383ffff */
.L_x_2416:
[----:B------:R-:W-:Y:S01]  /*21260*/  MOV R2, RZ ;  /* 0x000000ff00027202 */ /* 0x000fe20000000f00 */
[----:B------:R-:W-:Y:S01]  /*21270*/  IMAD.MOV.U32 R235, RZ, RZ, R10 ;  /* 0x000000ffffeb7224 */ /* 0x000fe200078e000a */
[----:B------:R-:W-:Y:S01]  /*21280*/  MOV R3, 0x212b0 ;  /* 0x000212b000037802 */ /* 0x000fe20000000f00 */
[----:B------:R-:W-:Y:S02]  /*21290*/  IMAD.MOV.U32 R236, RZ, RZ, 0x181f ;  /* 0x0000181fffec7424 */ /* 0x000fe400078e00ff */
[----:B-1234-:R-:W-:Y:S05]  /*212a0*/  CALL.REL.NOINC `($__internal_40_$__cuda_sm70_shflsync_idx_p) ;  /* 0x0000c64000007944 */ /* 0x01efea0003c00000 */
[----:B------:R-:W-:Y:S01]  /*212b0*/  MOV R0, R237 ;  /* 0x000000ed00007202 */ /* 0x000fe20000000f00 */
[----:B------:R-:W-:-:S05]  /*212c0*/  BRA `(.L_x_2542) ;  /* 0xffff21c000007947 */ /* 0x000fca000383ffff */
.L_x_2417:
        /* <DEDUP_REMOVED lines=13> */
.L_x_2420:
[----:B------:R-:W-:Y:S01]  /*213a0*/  MOV R2, RZ ;  /* 0x000000ff00027202 */ /* 0x000fe20000000f00 */
[----:B------:R-:W-:Y:S01]  /*213b0*/  IMAD.MOV.U32 R235, RZ, RZ, R14 ;  /* 0x000000ffffeb7224 */ /* 0x000fe200078e000e */
[----:B------:R-:W-:Y:S01]  /*213c0*/  MOV R3, 0x213f0 ;  /* 0x000213f000037802 */ /* 0x000fe20000000f00 */
[----:B------:R-:W-:Y:S02]  /*213d0*/  IMAD.MOV.U32 R236, RZ, RZ, 0x181f ;  /* 0x0000181fffec7424 */ /* 0x000fe400078e00ff */
[----:B-1----:R-:W-:Y:S05]  /*213e0*/  CALL.REL.NOINC `($__internal_40_$__cuda_sm70_shflsync_idx_p) ;  /* 0x0000c50000007944 */ /* 0x002fea0003c00000 */
[----:B------:R-:W-:Y:S01]  /*213f0*/  MOV R8, R237 ;  /* 0x000000ed00087202 */ /* 0x000fe20000000f00 */
[----:B------:R-:W-:-:S05]  /*21400*/  BRA `(.L_x_2544) ;  /* 0xffff33b000007947 */ /* 0x000fca000383ffff */
.L_x_2421:
[----:B------:R-:W-:Y:S01]  /*21410*/  MOV R2, RZ ;  /* 0x000000ff00027202 */ /* 0x000fe20000000f00 */
[----:B------:R-:W-:Y:S01]  /*21420*/  IMAD.MOV.U32 R235, RZ, RZ, R16 ;  /* 0x000000ffffeb7224 */ /* 0x000fe200078e0010 */
[----:B------:R-:W-:Y:S01]  /*21430*/  MOV R3, 0x21460 ;  /* 0x0002146000037802 */ /* 0x000fe20000000f00 */
[----:B------:R-:W-:Y:S02]  /*21440*/  IMAD.MOV.U32 R236, RZ, RZ, 0x181f ;  /* 0x0000181fffec7424 */ /* 0x000fe400078e00ff */
[----:B-123--:R-:W-:Y:S05]  /*21450*/  CALL.REL.NOINC `($__internal_40_$__cuda_sm70_shflsync_idx_p) ;  /* 0x0000c49000007944 */ /* 0x00efea0003c00000 */
[----:B------:R-:W-:Y:S01]  /*21460*/  MOV R0, R237 ;  /* 0x000000ed00007202 */ /* 0x000fe20000000f00 */
[----:B------:R-:W-:-:S05]  /*21470*/  BRA `(.L_x_2545) ;  /* 0xffff336000007947 */ /* 0x000fca000383ffff */
.L_x_2422:
        /* <DEDUP_REMOVED lines=13> */
.L_x_2423:
[----:B------:R-:W-:Y:S02]  /*21550*/  MOV R3, 0x2 ;  /* 0x0000000200037802 */ /* 0x000fe40000000f00 */
[----:B------:R-:W-:Y:S02]  /*21560*/  MOV R2, 0x21580 ;  /* 0x0002158000027802 */ /* 0x000fe40000000f00 */
[----:B------:R-:W-:Y:S05]  /*21570*/  CALL.REL.NOINC `($__internal_39_$__cuda_sm70_shflsync_bfly_p) ;  /* 0x0000c31000007944 */ /* 0x000fea0003c00000 */
[----:B------:R-:W-:Y:S01]  /*21580*/  MOV R2, R184 ;  /* 0x000000b800027202 */ /* 0x000fe20000000f00 */
[----:B------:R-:W-:-:S05]  /*21590*/  BRA `(.L_x_2547) ;  /* 0xffff372000007947 */ /* 0x000fca000383ffff */
.L_x_2424:
        /* <DEDUP_REMOVED lines=14> */
.L_x_2427:
[----:B-1-34-:R-:W-:Y:S01]  /*21680*/  MOV R2, RZ ;  /* 0x000000ff00027202 */ /* 0x01afe20000000f00 */
[----:B------:R-:W-:Y:S01]  /*21690*/  IMAD.MOV.U32 R235, RZ, RZ, R6 ;  /* 0x000000ffffeb7224 */ /* 0x000fe200078e0006 */
[----:B------:R-:W-:Y:S01]  /*216a0*/  MOV R3, 0x216d0 ;  /* 0x000216d000037802 */ /* 0x000fe20000000f00 */
[----:B------:R-:W-:Y:S02]  /*216b0*/  IMAD.MOV.U32 R236, RZ, RZ, 0x181f ;  /* 0x0000181fffec7424 */ /* 0x000fe400078e00ff */
[----:B------:R-:W-:Y:S05]  /*216c0*/  CALL.REL.NOINC `($__internal_40_$__cuda_sm70_shflsync_idx_p) ;  /* 0x0000c22000007944 */ /* 0x000fea0003c00000 */
[----:B------:R-:W-:Y:S01]  /*216d0*/  MOV R0, R237 ;  /* 0x000000ed00007202 */ /* 0x000fe20000000f00 */
[----:B------:R-:W-:-:S05]  /*216e0*/  BRA `(.L_x_2549) ;  /* 0xffff4f7000007947 */ /* 0x000fca000383ffff */
.L_x_2430:
[----:B--2---:R-:W-:Y:S01]  /*216f0*/  MOV R2, 0x1 ;  /* 0x0000000100027802 */ /* 0x004fe20000000f00 */
[----:B------:R-:W-:Y:S01]  /*21700*/  IMAD.MOV.U32 R235, RZ, RZ, R6 ;  /* 0x000000ffffeb7224 */ /* 0x000fe200078e0006 */
[----:B------:R-:W-:Y:S01]  /*21710*/  MOV R3, 0x21740 ;  /* 0x0002174000037802 */ /* 0x000fe20000000f00 */
[----:B------:R-:W-:Y:S02]  /*21720*/  IMAD.MOV.U32 R236, RZ, RZ, 0x181f ;  /* 0x0000181fffec7424 */ /* 0x000fe400078e00ff */
[----:B-1----:R-:W-:Y:S05]  /*21730*/  CALL.REL.NOINC `($__internal_40_$__cuda_sm70_shflsync_idx_p) ;  /* 0x0000c1b000007944 */ /* 0x002fea0003c00000 */
        /* <DEDUP_REMOVED lines=8> */
.L_x_2433:
[----:B------:R-:W-:Y:S01]  /*217c0*/  MOV R2, RZ ;  /* 0x000000ff00027202 */ /* 0x000fe20000000f00 */
[----:B------:R-:W-:Y:S01]  /*217d0*/  IMAD.MOV.U32 R235, RZ, RZ, R10 ;  /* 0x000000ffffeb7224 */ /* 0x000fe200078e000a */
[----:B------:R-:W-:Y:S01]  /*217e0*/  MOV R3, 0x21810 ;  /* 0x0002181000037802 */ /* 0x000fe20000000f00 */
[----:B------:R-:W-:Y:S02]  /*217f0*/  IMAD.MOV.U32 R236, RZ, RZ, 0x181f ;  /* 0x0000181fffec7424 */ /* 0x000fe400078e00ff */
[----:B------:R-:W-:Y:S05]  /*21800*/  CALL.REL.NOINC `($__internal_40_$__cuda_sm70_shflsync_idx_p) ;  /* 0x0000c0e000007944 */ /* 0x000fea0003c00000 */
[----:B------:R-:W-:Y:S01]  /*21810*/  MOV R6, R237 ;  /* 0x000000ed00067202 */ /* 0x000fe20000000f00 */
[----:B------:R-:W-:-:S05]  /*21820*/  BRA `(.L_x_2551) ;  /* 0xffff616000007947 */ /* 0x000fca000383ffff */
.L_x_2434:
[----:B------:R-:W-:Y:S01]  /*21830*/  MOV R2, RZ ;  /* 0x000000ff00027202 */ /* 0x000fe20000000f00 */
[----:B------:R-:W-:Y:S01]  /*21840*/  IMAD.MOV.U32 R235, RZ, RZ, R11 ;  /* 0x000000ffffeb7224 */ /* 0x000fe200078e000b */
[----:B------:R-:W-:Y:S01]  /*21850*/  MOV R3, 0x21880 ;  /* 0x0002188000037802 */ /* 0x000fe20000000f00 */
[----:B------:R-:W-:Y:S02]  /*21860*/  IMAD.MOV.U32 R236, RZ, RZ, 0x181f ;  /* 0x0000181fffec7424 */ /* 0x000fe400078e00ff */
[----:B-12---:R-:W-:Y:S05]  /*21870*/  CALL.REL.NOINC `($__internal_40_$__cuda_sm70_shflsync_idx_p) ;  /* 0x0000c07000007944 */ /* 0x006fea0003c00000 */
[----:B------:R-:W-:Y:S01]  /*21880*/  MOV R0, R237 ;  /* 0x000000ed00007202 */ /* 0x000fe20000000f00 */
[----:B------:R-:W-:-:S05]  /*21890*/  BRA `(.L_x_2552) ;  /* 0xffff611000007947 */ /* 0x000fca000383ffff */
.L_x_2435:
[----:B--2---:R-:W-:Y:S01]  /*218a0*/  MOV R2, 0x1 ;  /* 0x0000000100027802 */ /* 0x004fe20000000f00 */
[----:B------:R-:W-:Y:S01]  /*218b0*/  IMAD.MOV.U32 R235, RZ, RZ, R10 ;  /* 0x000000ffffeb7224 */ /* 0x000fe200078e000a */
[----:B------:R-:W-:Y:S01]  /*218c0*/  MOV R3, 0x218f0 ;  /* 0x000218f000037802 */ /* 0x000fe20000000f00 */
[----:B------:R-:W-:Y:S02]  /*218d0*/  IMAD.MOV.U32 R236, RZ, RZ, 0x181f ;  /* 0x0000181fffec7424 */ /* 0x000fe400078e00ff */
[----:B-1-3--:R-:W-:Y:S05]  /*218e0*/  CALL.REL.NOINC `($__internal_40_$__cuda_sm70_shflsync_idx_p) ;  /* 0x0000c00000007944 */ /* 0x00afea0003c00000 */
        /* <DEDUP_REMOVED lines=8> */
.L_x_2436:
[----:B------:R-:W-:Y:S01]  /*21970*/  MOV R2, RZ ;  /* 0x000000ff00027202 */ /* 0x000fe20000000f00 */
[----:B------:R-:W-:Y:S01]  /*21980*/  IMAD.MOV.U32 R235, RZ, RZ, R8 ;  /* 0x000000ffffeb7224 */ /* 0x000fe200078e0008 */
[----:B------:R-:W-:Y:S01]  /*21990*/  MOV R3, 0x219c0 ;  /* 0x000219c000037802 */ /* 0x000fe20000000f00 */
[----:B------:R-:W-:Y:S02]  /*219a0*/  IMAD.MOV.U32 R236, RZ, RZ, 0x1c1f ;  /* 0x00001c1fffec7424 */ /* 0x000fe400078e00ff */
[----:B------:R-:W-:Y:S05]  /*219b0*/  CALL.REL.NOINC `($__internal_40_$__cuda_sm70_shflsync_idx_p) ;  /* 0x0000bf3000007944 */ /* 0x000fea0003c00000 */
[----:B------:R-:W-:Y:S01]  /*219c0*/  MOV R3, R237 ;  /* 0x000000ed00037202 */ /* 0x000fe20000000f00 */
[----:B------:R-:W-:-:S05]  /*219d0*/  BRA `(.L_x_2554) ;  /* 0xffff643000007947 */ /* 0x000fca000383ffff */
.L_x_2441:
[----:B------:R-:W-:Y:S01]  /*219e0*/  MOV R2, 0x1 ;  /* 0x0000000100027802 */ /* 0x000fe20000000f00 */
[----:B------:R-:W-:Y:S01]  /*219f0*/  IMAD.MOV.U32 R235, RZ, RZ, R8 ;  /* 0x000000ffffeb7224 */ /* 0x000fe200078e0008 */
[----:B------:R-:W-:Y:S01]  /*21a00*/  MOV R3, 0x21a30 ;  /* 0x00021a3000037802 */ /* 0x000fe20000000f00 */
[----:B------:R-:W-:Y:S02]  /*21a10*/  IMAD.MOV.U32 R236, RZ, RZ, 0x1c1f ;  /* 0x00001c1fffec7424 */ /* 0x000fe400078e00ff */
[----:B-1----:R-:W-:Y:S05]  /*21a20*/  CALL.REL.NOINC `($__internal_40_$__cuda_sm70_shflsync_idx_p) ;  /* 0x0000bec000007944 */ /* 0x002fea0003c00000 */
[----:B------:R-:W-:Y:S01]  /*21a30*/  MOV R3, R237 ;  /* 0x000000ed00037202 */ /* 0x000fe20000000f00 */
[----:B------:R-:W-:-:S05]  /*21a40*/  BRA `(.L_x_2555) ;  /* 0xffff698000007947 */ /* 0x000fca000383ffff */
.L_x_2446:
[----:B------:R-:W-:Y:S02]  /*21a50*/  MOV R3, 0x2 ;  /* 0x0000000200037802 */ /* 0x000fe40000000f00 */
[----:B------:R-:W-:Y:S02]  /*21a60*/  MOV R2, 0x21a80 ;  /* 0x00021a8000027802 */ /* 0x000fe40000000f00 */
[----:B------:R-:W-:Y:S05]  /*21a70*/  CALL.REL.NOINC `($__internal_39_$__cuda_sm70_shflsync_bfly_p) ;  /* 0x0000be1000007944 */ /* 0x000fea0003c00000 */
[----:B------:R-:W-:Y:S01]  /*21a80*/  MOV R2, R184 ;  /* 0x000000b800027202 */ /* 0x000fe20000000f00 */
[----:B------:R-:W-:-:S05]  /*21a90*/  BRA `(.L_x_2556) ;  /* 0xffff6f4000007947 */ /* 0x000fca000383ffff */
.L_x_2447:
        /* <DEDUP_REMOVED lines=14> */
.L_x_2449:
[----:B------:R-:W-:Y:S01]  /*21b80*/  IMAD.MOV.U32 R0, RZ, RZ, R234 ;  /* 0x000000ffff007224 */ /* 0x000fe200078e00ea */
[----:B------:R-:W-:-:S02]  /*21b90*/  MOV R3, 0x2 ;  /* 0x0000000200037802 */ /* 0x000fc40000000f00 */
[----:B------:R-:W-:Y:S02]  /*21ba0*/  MOV R2, 0x21bc0 ;  /* 0x00021bc000027802 */ /* 0x000fe40000000f00 */
[----:B------:R-:W-:Y:S05]  /*21bb0*/  CALL.REL.NOINC `($__internal_39_$__cuda_sm70_shflsync_bfly_p) ;  /* 0x0000bcd000007944 */ /* 0x000fea0003c00000 */
[----:B------:R-:W-:Y:S01]  /*21bc0*/  MOV R4, R184 ;  /* 0x000000b800047202 */ /* 0x000fe20000000f00 */
[----:B------:R-:W-:Y:S05]  /*21bd0*/  BRA `(.L_x_2558) ;  /* 0xffff865000007947 */ /* 0x000fea000383ffff */
.L_x_2450:
[----:B------:R-:W-:Y:S01]  /*21be0*/  IMAD.MOV.U32 R0, RZ, RZ, R4 ;  /* 0x000000ffff007224 */ /* 0x000fe200078e0004 */
[----:B------:R-:W-:Y:S02]  /*21bf0*/  MOV R3, 0x1 ;  /* 0x0000000100037802 */ /* 0x000fe40000000f00 */
[----:B------:R-:W-:Y:S02]  /*21c00*/  MOV R2, 0x21c20 ;  /* 0x00021c2000027802 */ /* 0x000fe40000000f00 */
[----:B-1----:R-:W-:Y:S05]  /*21c10*/  CALL.REL.NOINC `($__internal_39_$__cuda_sm70_shflsync_bfly_p) ;  /* 0x0000bc7000007944 */ /* 0x002fea0003c00000 */
[----:B------:R-:W-:Y:S01]  /*21c20*/  FADD.FTZ R4, R4, R184 ;  /* 0x000000b804047221 */ /* 0x000fe20000010000 */
[----:B------:R-:W-:Y:S02]  /*21c30*/  MOV R0, R233 ;  /* 0x000000e900007202 */ /* 0x000fe40000000f00 */
[----:B------:R-:W-:Y:S02]  /*21c40*/  MOV R3, 0x2 ;  /* 0x0000000200037802 */ /* 0x000fe40000000f00 */
[----:B------:R-:W-:Y:S02]  /*21c50*/  MOV R2, 0x21c70 ;  /* 0x00021c7000027802 */ /* 0x000fe40000000f00 */
[----:B------:R-:W-:Y:S05]  /*21c60*/  CALL.REL.NOINC `($__internal_39_$__cuda_sm70_shflsync_bfly_p) ;  /* 0x0000bc2000007944 */ /* 0x000fea0003c00000 */
[----:B------:R-:W-:Y:S01]  /*21c70*/  FADD.FTZ R233, R233, R184 ;  /* 0x000000b8e9e97221 */ /* 0x000fe20000010000 */
[----:B------:R-:W-:-:S02]  /*21c80*/  MOV R3, 0x1 ;  /* 0x0000000100037802 */ /* 0x000fc40000000f00 */
[----:B------:R-:W-:Y:S02]  /*21c90*/  MOV R2, 0x21cc0 ;  /* 0x00021cc000027802 */ /* 0x000fe40000000f00 */
[----:B------:R-:W-:Y:S02]  /*21ca0*/  MOV R0, R233 ;  /* 0x000000e900007202 */ /* 0x000fe40000000f00 */
[----:B------:R-:W-:Y:S05]  /*21cb0*/  CALL.REL.NOINC `($__internal_39_$__cuda_sm70_shflsync_bfly_p) ;  /* 0x0000bbd000007944 */ /* 0x000fea0003c00000 */
[----:B------:R-:W-:Y:S01]  /*21cc0*/  MOV R3, R184 ;  /* 0x000000b800037202 */ /* 0x000fe20000000f00 */
[----:B------:R-:W-:Y:S05]  /*21cd0*/  BRA `(.L_x_2559) ;  /* 0xffff85c000007947 */ /* 0x000fea000383ffff */
.L_x_2457:
[----:B--234-:R-:W-:Y:S01]  /*21ce0*/  IMAD.MOV.U32 R235, RZ, RZ, R6 ;  /* 0x000000ffffeb7224 */ /* 0x01cfe200078e0006 */
[----:B------:R-:W-:Y:S01]  /*21cf0*/  MOV R2, RZ ;  /* 0x000000ff00027202 */ /* 0x000fe20000000f00 */
[----:B------:R-:W-:Y:S01]  /*21d00*/  IMAD.MOV.U32 R236, RZ, RZ, 0x181f ;  /* 0x0000181fffec7424 */ /* 0x000fe200078e00ff */
[----:B------:R-:W-:Y:S02]  /*21d10*/  MOV R3, 0x21d30 ;  /* 0x00021d3000037802 */ /* 0x000fe40000000f00 */
[----:B-1----:R-:W-:Y:S05]  /*21d20*/  CALL.REL.NOINC `($__internal_40_$__cuda_sm70_shflsync_idx_p) ;  /* 0x0000bbc000007944 */ /* 0x002fea0003c00000 */
[----:B------:R-:W-:Y:S01]  /*21d30*/  MOV R4, R237 ;  /* 0x000000ed00047202 */ /* 0x000fe20000000f00 */
[----:B------:R-:W-:Y:S05]  /*21d40*/  BRA `(.L_x_2560) ;  /* 0xffffa1c000007947 */ /* 0x000fea000383ffff */
.L_x_2458:
[----:B------:R-:W-:Y:S01]  /*21d50*/  IMAD.MOV.U32 R235, RZ, RZ, R16 ;  /* 0x000000ffffeb7224 */ /* 0x000fe200078e0010 */
[----:B------:R-:W-:Y:S01]  /*21d60*/  MOV R2, RZ ;  /* 0x000000ff00027202 */ /* 0x000fe20000000f00 */
[----:B------:R-:W-:Y:S01]  /*21d70*/  IMAD.MOV.U32 R236, RZ, RZ, 0x181f ;  /* 0x0000181fffec7424 */ /* 0x000fe200078e00ff */
[----:B------:R-:W-:-:S02]  /*21d80*/  MOV R3, 0x21da0 ;  /* 0x00021da000037802 */ /* 0x000fc40000000f00 */
[----:B-123--:R-:W-:Y:S05]  /*21d90*/  CALL.REL.NOINC `($__internal_40_$__cuda_sm70_shflsync_idx_p) ;  /* 0x0000bb5000007944 */ /* 0x00efea0003c00000 */
[----:B------:R-:W-:Y:S01]  /*21da0*/  MOV R0, R237 ;  /* 0x000000ed00007202 */ /* 0x000fe20000000f00 */
[----:B------:R-:W-:Y:S05]  /*21db0*/  BRA `(.L_x_2561) ;  /* 0xffffa17000007947 */ /* 0x000fea000383ffff */
.L_x_2461:
        /* <DEDUP_REMOVED lines=13> */
.L_x_2464:
[----:B------:R-:W-:Y:S01]  /*21e90*/  IMAD.MOV.U32 R235, RZ, RZ, R6 ;  /* 0x000000ffffeb7224 */ /* 0x000fe200078e0006 */
[----:B--2---:R-:W-:Y:S01]  /*21ea0*/  MOV R2, 0x2 ;  /* 0x0000000200027802 */ /* 0x004fe20000000f00 */
[----:B------:R-:W-:Y:S01]  /*21eb0*/  IMAD.MOV.U32 R236, RZ, RZ, 0x181f ;  /* 0x0000181fffec7424 */ /* 0x000fe200078e00ff */
[----:B------:R-:W-:Y:S02]  /*21ec0*/  MOV R3, 0x21ee0 ;  /* 0x00021ee000037802 */ /* 0x000fe40000000f00 */
[----:B-1-34-:R-:W-:Y:S05]  /*21ed0*/  CALL.REL.NOINC `($__internal_40_$__cuda_sm70_shflsync_idx_p) ;  /* 0x0000ba1000007944 */ /* 0x01afea0003c00000 */
[----:B------:R-:W-:Y:S01]  /*21ee0*/  MOV R4, R237 ;  /* 0x000000ed00047202 */ /* 0x000fe20000000f00 */
[----:B------:R-:W-:Y:S05]  /*21ef0*/  BRA `(.L_x_2563) ;  /* 0xffffa32000007947 */ /* 0x000fea000383ffff */
.L_x_2465:
[----:B------:R-:W-:Y:S01]  /*21f00*/  IMAD.MOV.U32 R235, RZ, RZ, R16 ;  /* 0x000000ffffeb7224 */ /* 0x000fe200078e0010 */
[----:B--2---:R-:W-:Y:S01]  /*21f10*/  MOV R2, 0x2 ;  /* 0x0000000200027802 */ /* 0x004fe20000000f00 */
[----:B------:R-:W-:Y:S01]  /*21f20*/  IMAD.MOV.U32 R236, RZ, RZ, 0x181f ;  /* 0x0000181fffec7424 */ /* 0x000fe200078e00ff */
[----:B------:R-:W-:Y:S02]  /*21f30*/  MOV R3, 0x21f50 ;  /* 0x00021f5000037802 */ /* 0x000fe40000000f00 */
[----:B-1-34-:R-:W-:Y:S05]  /*21f40*/  CALL.REL.NOINC `($__internal_40_$__cuda_sm70_shflsync_idx_p) ;  /* 0x0000b9a000007944 */ /* 0x01afea0003c00000 */
[----:B------:R-:W-:Y:S01]  /*21f50*/  MOV R0, R237 ;  /* 0x000000ed00007202 */ /* 0x000fe20000000f00 */
[----:B------:R-:W-:Y:S05]  /*21f60*/  BRA `(.L_x_2564) ;  /* 0xffffa2d000007947 */ /* 0x000fea000383ffff */
.L_x_2468:
[----:B------:R-:W-:Y:S01]  /*21f70*/  IMAD.MOV.U32 R235, RZ, RZ, R6 ;  /* 0x000000ffffeb7224 */ /* 0x000fe200078e0006 */
[----:B---3--:R-:W-:Y:S01]  /*21f80*/  MOV R2, 0x3 ;  /* 0x0000000300027802 */ /* 0x008fe20000000f00 */
        /* <DEDUP_REMOVED lines=11> */
.L_x_2470:
[----:B------:R-:W-:Y:S01]  /*22040*/  IMAD.MOV.U32 R235, RZ, RZ, R5 ;  /* 0x000000ffffeb7224 */ /* 0x000fe200078e0005 */
[----:B------:R-:W-:Y:S01]  /*22050*/  MOV R2, RZ ;  /* 0x000000ff00027202 */ /* 0x000fe20000000f00 */
[----:B------:R-:W-:Y:S01]  /*22060*/  IMAD.MOV.U32 R236, RZ, RZ, 0x1c1f ;  /* 0x00001c1fffec7424 */ /* 0x000fe200078e00ff */
[----:B------:R-:W-:Y:S02]  /*22070*/  MOV R3, 0x22090 ;  /* 0x0002209000037802 */ /* 0x000fe40000000f00 */
[----:B------:R-:W-:Y:S05]  /*22080*/  CALL.REL.NOINC `($__internal_40_$__cuda_sm70_shflsync_idx_p) ;  /* 0x0000b86000007944 */ /* 0x000fea0003c00000 */
[----:B------:R-:W-:Y:S01]  /*22090*/  MOV R4, R237 ;  /* 0x000000ed00047202 */ /* 0x000fe20000000f00 */
[----:B------:R-:W-:Y:S05]  /*220a0*/  BRA `(.L_x_2566) ;  /* 0xffffa69000007947 */ /* 0x000fea000383ffff */
.L_x_2471:
[----:B------:R-:W-:Y:S01]  /*220b0*/  IMAD.MOV.U32 R235, RZ, RZ, R6 ;  /* 0x000000ffffeb7224 */ /* 0x000fe200078e0006 */
[----:B------:R-:W-:Y:S01]  /*220c0*/  MOV R2, RZ ;  /* 0x000000ff00027202 */ /* 0x000fe20000000f00 */
[----:B------:R-:W-:Y:S01]  /*220d0*/  IMAD.MOV.U32 R236, RZ, RZ, 0x1c1f ;  /* 0x00001c1fffec7424 */ /* 0x000fe200078e00ff */
[----:B------:R-:W-:Y:S02]  /*220e0*/  MOV R3, 0x22100 ;  /* 0x0002210000037802 */ /* 0x000fe40000000f00 */
[----:B-12---:R-:W-:Y:S05]  /*220f0*/  CALL.REL.NOINC `($__internal_40_$__cuda_sm70_shflsync_idx_p) ;  /* 0x0000b7f000007944 */ /* 0x006fea0003c00000 */
[----:B------:R-:W-:Y:S01]  /*22100*/  MOV R0, R237 ;  /* 0x000000ed00007202 */ /* 0x000fe20000000f00 */
[----:B------:R-:W-:Y:S05]  /*22110*/  BRA `(.L_x_2567) ;  /* 0xffffa64000007947 */ /* 0x000fea000383ffff */
.L_x_2474:
[----:B------:R-:W-:Y:S01]  /*22120*/  IMAD.MOV.U32 R235, RZ, RZ, R5 ;  /* 0x000000ffffeb7224 */ /* 0x000fe200078e0005 */
[----:B-1----:R-:W-:Y:S01]  /*22130*/  MOV R2, 0x1 ;  /* 0x0000000100027802 */ /* 0x002fe20000000f00 */
[----:B------:R-:W-:Y:S01]  /*22140*/  IMAD.MOV.U32 R236, RZ, RZ, 0x1c1f ;  /* 0x00001c1fffec7424 */ /* 0x000fe200078e00ff */
[----:B------:R-:W-:-:S02]  /*22150*/  MOV R3, 0x22170 ;  /* 0x0002217000037802 */ /* 0x000fc40000000f00 */
[----:B--234-:R-:W-:Y:S05]  /*22160*/  CALL.REL.NOINC `($__internal_40_$__cuda_sm70_shflsync_idx_p) ;  /* 0x0000b78000007944 */ /* 0x01cfea0003c00000 */
        /* <DEDUP_REMOVED lines=8> */
.L_x_2478:
[----:B------:R-:W-:Y:S01]  /*221f0*/  IMAD.MOV.U32 R235, RZ, RZ, R5 ;  /* 0x000000ffffeb7224 */ /* 0x000fe200078e0005 */
[----:B------:R-:W-:Y:S01]  /*22200*/  MOV R2, RZ ;  /* 0x000000ff00027202 */ /* 0x000fe20000000f00 */
[----:B------:R-:W-:Y:S01]  /*22210*/  IMAD.MOV.U32 R236, RZ, RZ, 0x181f ;  /* 0x0000181fffec7424 */ /* 0x000fe200078e00ff */
[----:B------:R-:W-:Y:S02]  /*22220*/  MOV R3, 0x22240 ;  /* 0x0002224000037802 */ /* 0x000fe40000000f00 */
[----:B---3--:R-:W-:Y:S05]  /*22230*/  CALL.REL.NOINC `($__internal_40_$__cuda_sm70_shflsync_idx_p) ;  /* 0x0000b6b000007944 */ /* 0x008fea0003c00000 */
[----:B------:R-:W-:Y:S01]  /*22240*/  MOV R4, R237 ;  /* 0x000000ed00047202 */ /* 0x000fe20000000f00 */
[----:B------:R-:W-:Y:S05]  /*22250*/  BRA `(.L_x_2569) ;  /* 0xffffc69000007947 */ /* 0x000fea000383ffff */
.L_x_2479:
[----:B------:R-:W-:Y:S01]  /*22260*/  IMAD.MOV.U32 R235, RZ, RZ, R16 ;  /* 0x000000ffffeb7224 */ /* 0x000fe200078e0010 */
[----:B------:R-:W-:Y:S01]  /*22270*/  MOV R2, RZ ;  /* 0x000000ff00027202 */ /* 0x000fe20000000f00 */
[----:B------:R-:W-:Y:S01]  /*22280*/  IMAD.MOV.U32 R236, RZ, RZ, 0x181f ;  /* 0x0000181fffec7424 */ /* 0x000fe200078e00ff */
[----:B------:R-:W-:Y:S02]  /*22290*/  MOV R3, 0x222b0 ;  /* 0x000222b000037802 */ /* 0x000fe40000000f00 */
[----:B-123--:R-:W-:Y:S05]  /*222a0*/  CALL.REL.NOINC `($__internal_40_$__cuda_sm70_shflsync_idx_p) ;  /* 0x0000b64000007944 */ /* 0x00efea0003c00000 */
[----:B------:R-:W-:Y:S01]  /*222b0*/  MOV R0, R237 ;  /* 0x000000ed00007202 */ /* 0x000fe20000000f00 */
[----:B------:R-:W-:Y:S05]  /*222c0*/  BRA `(.L_x_2570) ;  /* 0xffffc64000007947 */ /* 0x000fea000383ffff */
.L_x_2482:
        /* <DEDUP_REMOVED lines=13> */
.L_x_2485:
[----:B------:R-:W-:Y:S01]  /*223a0*/  IMAD.MOV.U32 R235, RZ, RZ, R5 ;  /* 0x000000ffffeb7224 */ /* 0x000fe200078e0005 */
[----:B-1----:R-:W-:Y:S01]  /*223b0*/  MOV R2, 0x2 ;  /* 0x0000000200027802 */ /* 0x002fe20000000f00 */
[----:B------:R-:W-:Y:S01]  /*223c0*/  IMAD.MOV.U32 R236, RZ, RZ, 0x181f ;  /* 0x0000181fffec7424 */ /* 0x000fe200078e00ff */
[----:B------:R-:W-:Y:S02]  /*223d0*/  MOV R3, 0x223f0 ;  /* 0x000223f000037802 */ /* 0x000fe40000000f00 */
[----:B--234-:R-:W-:Y:S05]  /*223e0*/  CALL.REL.NOINC `($__internal_40_$__cuda_sm70_shflsync_idx_p) ;  /* 0x0000b50000007944 */ /* 0x01cfea0003c00000 */
[----:B------:R-:W-:Y:S01]  /*223f0*/  MOV R4, R237 ;  /* 0x000000ed00047202 */ /* 0x000fe20000000f00 */
[----:B------:R-:W-:Y:S05]  /*22400*/  BRA `(.L_x_2572) ;  /* 0xffffc7f000007947 */ /* 0x000fea000383ffff */
.L_x_2486:
[----:B------:R-:W-:Y:S01]  /*22410*/  IMAD.MOV.U32 R235, RZ, RZ, R16 ;  /* 0x000000ffffeb7224 */ /* 0x000fe200078e0010 */
[----:B-1----:R-:W-:Y:S01]  /*22420*/  MOV R2, 0x2 ;  /* 0x0000000200027802 */ /* 0x002fe20000000f00 */
[----:B------:R-:W-:Y:S01]  /*22430*/  IMAD.MOV.U32 R236, RZ, RZ, 0x181f ;  /* 0x0000181fffec7424 */ /* 0x000fe200078e00ff */
[----:B------:R-:W-:Y:S02]  /*22440*/  MOV R3, 0x22460 ;  /* 0x0002246000037802 */ /* 0x000fe40000000f00 */
[----:B--234-:R-:W-:Y:S05]  /*22450*/  CALL.REL.NOINC `($__internal_40_$__cuda_sm70_shflsync_idx_p) ;  /* 0x0000b49000007944 */ /* 0x01cfea0003c00000 */
[----:B------:R-:W-:Y:S01]  /*22460*/  MOV R0, R237 ;  /* 0x000000ed00007202 */ /* 0x000fe20000000f00 */
[----:B------:R-:W-:Y:S05]  /*22470*/  BRA `(.L_x_2573) ;  /* 0xffffc7a000007947 */ /* 0x000fea000383ffff */
.L_x_2489:
        /* <DEDUP_REMOVED lines=13> */
.L_x_2491:
[----:B------:R-:W-:Y:S01]  /*22550*/  IMAD.MOV.U32 R235, RZ, RZ, R147 ;  /* 0x000000ffffeb7224 */ /* 0x000fe200078e0093 */
[----:B------:R-:W-:Y:S01]  /*22560*/  MOV R2, RZ ;  /* 0x000000ff00027202 */ /* 0x000fe20000000f00 */
[----:B------:R-:W-:Y:S01]  /*22570*/  IMAD.MOV.U32 R236, RZ, RZ, 0x1f ;  /* 0x0000001fffec7424 */ /* 0x000fe200078e00ff */
[----:B------:R-:W-:Y:S02]  /*22580*/  MOV R3, 0x225a0 ;  /* 0x000225a000037802 */ /* 0x000fe40000000f00 */
[----:B--2---:R-:W-:Y:S05]  /*22590*/  CALL.REL.NOINC `($__internal_40_$__cuda_sm70_shflsync_idx_p) ;  /* 0x0000b35000007944 */ /* 0x004fea0003c00000 */
[----:B------:R-:W-:Y:S01]  /*225a0*/  MOV R10, R237 ;  /* 0x000000ed000a7202 */ /* 0x000fe20000000f00 */
[----:B------:R-:W-:Y:S05]  /*225b0*/  BRA `(.L_x_2575) ;  /* 0xffffca4000007947 */ /* 0x000fea000383ffff */
.L_x_2492:
[----:B------:R-:W-:Y:S01]  /*225c0*/  IMAD.MOV.U32 R235, RZ, RZ, R147 ;  /* 0x000000ffffeb7224 */ /* 0x000fe200078e0093 */
[----:B------:R-:W-:Y:S01]  /*225d0*/  MOV R2, 0x1 ;  /* 0x0000000100027802 */ /* 0x000fe20000000f00 */
[----:B------:R-:W-:Y:S01]  /*225e0*/  IMAD.MOV.U32 R236, RZ, RZ, 0x1f ;  /* 0x0000001fffec7424 */ /* 0x000fe200078e00ff */
[----:B------:R-:W-:Y:S02]  /*225f0*/  MOV R3, 0x22610 ;  /* 0x0002261000037802 */ /* 0x000fe40000000f00 */
[----:B-123--:R-:W-:Y:S05]  /*22600*/  CALL.REL.NOINC `($__internal_40_$__cuda_sm70_shflsync_idx_p) ;  /* 0x0000b2e000007944 */ /* 0x00efea0003c00000 */
[----:B------:R-:W-:Y:S01]  /*22610*/  MOV R9, R237 ;  /* 0x000000ed00097202 */ /* 0x000fe20000000f00 */
[----:B------:R-:W-:Y:S05]  /*22620*/  BRA `(.L_x_2576) ;  /* 0xffffc9f000007947 */ /* 0x000fea000383ffff */
.L_x_2493:
[----:B------:R-:W-:Y:S02]  /*22630*/  MOV R3, 0x1 ;  /* 0x0000000100037802 */ /* 0x000fe40000000f00 */
[----:B------:R-:W-:-:S02]  /*22640*/  MOV R2, 0x22660 ;  /* 0x0002266000027802 */ /* 0x000fc40000000f00 */
[----:B-1-34-:R-:W-:Y:S05]  /*22650*/  CALL.REL.NOINC `($__internal_41_$__cuda_sm70_shflsync_up_p) ;  /* 0x0000b2f000007944 */ /* 0x01afea0003c00000 */
[----:B------:R-:W-:Y:S05]  /*22660*/  BRA `(.L_x_2577) ;  /* 0xffffcae000007947 */ /* 0x000fea000383ffff */
.L_x_2494:
[----:B------:R-:W-:Y:S02]  /*22670*/  MOV R3, 0x2 ;  /* 0x0000000200037802 */ /* 0x000fe40000000f00 */
[----:B------:R-:W-:-:S02]  /*22680*/  MOV R2, 0x226a0 ;  /* 0x000226a000027802 */ /* 0x000fc40000000f00 */
[----:B-1-3--:R-:W-:Y:S05]  /*22690*/  CALL.REL.NOINC `($__internal_41_$__cuda_sm70_shflsync_up_p) ;  /* 0x0000b2b000007944 */ /* 0x00afea0003c00000 */
        /* <DEDUP_REMOVED lines=24> */
.L_x_2498:
[----:B------:R-:W-:Y:S02]  /*22820*/  MOV R3, 0x1 ;  /* 0x0000000100037802 */ /* 0x000fe40000000f00 */
[----:B------:R-:W-:Y:S02]  /*22830*/  MOV R2, 0x22850 ;  /* 0x0002285000027802 */ /* 0x000fe40000000f00 */
[----:B------:R-:W-:Y:S05]  /*22840*/  CALL.REL.NOINC `($__internal_41_$__cuda_sm70_shflsync_up_p) ;  /* 0x0000b10000007944 */ /* 0x000fea0003c00000 */
[----:B------:R-:W-:Y:S01]  /*22850*/  MOV R2, R4 ;  /* 0x0000000400027202 */ /* 0x000fe20000000f00 */
[----:B------:R-:W-:Y:S05]  /*22860*/  BRA `(.L_x_2579) ;  /* 0xffffcb5000007947 */ /* 0x000fea000383ffff */
.L_x_2499:
        /* <DEDUP_REMOVED lines=27> */
.L_x_2501:
[----:B------:R-:W-:Y:S02]  /*22a20*/  SEL R0, RZ, 0x1, P0 ;  /* 0x00000001ff007807 */ /* 0x000fe40000000000 */
[----:B------:R-:W-:Y:S02]  /*22a30*/  MOV R2, 0x22a50 ;  /* 0x00022a5000027802 */ /* 0x000fe40000000f00 */
[----:B--2---:R-:W-:Y:S05]  /*22a40*/  CALL.REL.NOINC `($__internal_42_$__cuda_sm70_votesync_ballot) ;  /* 0x0000af6000007944 */ /* 0x004fea0003c00000 */
[----:B------:R-:W-:Y:S01]  /*22a50*/  MOV R5, R0 ;  /* 0x0000000000057202 */ /* 0x000fe20000000f00 */
[----:B------:R-:W-:Y:S05]  /*22a60*/  BRA `(.L_x_2581) ;  /* 0xffffcae000007947 */ /* 0x000fea000383ffff */
.L_x_2502:
[----:B------:R-:W-:Y:S01]  /*22a70*/  IMAD.MOV.U32 R235, RZ, RZ, R6 ;  /* 0x000000ffffeb7224 */ /* 0x000fe200078e0006 */
[----:B-1----:R-:W-:Y:S01]  /*22a80*/  MOV R2, R0 ;  /* 0x0000000000027202 */ /* 0x002fe20000000f00 */
[----:B------:R-:W-:Y:S01]  /*22a90*/  IMAD.MOV.U32 R236, RZ, RZ, 0x1f ;  /* 0x0000001fffec7424 */ /* 0x000fe200078e00ff */
[----:B------:R-:W-:Y:S02]  /*22aa0*/  MOV R3, 0x22ac0 ;  /* 0x00022ac000037802 */ /* 0x000fe40000000f00 */
[----:B--2---:R-:W-:Y:S05]  /*22ab0*/  CALL.REL.NOINC `($__internal_40_$__cuda_sm70_shflsync_idx_p) ;  /* 0x0000ae3000007944 */ /* 0x004fea0003c00000 */
[----:B------:R-:W-:Y:S01]  /*22ac0*/  IMAD.MOV.U32 R6, RZ, RZ, R237 ;  /* 0x000000ffff067224 */ /* 0x000fe200078e00ed */
[----:B------:R-:W-:Y:S01]  /*22ad0*/  MOV R2, R0 ;  /* 0x0000000000027202 */ /* 0x000fe20000000f00 */
[----:B------:R-:W-:Y:S01]  /*22ae0*/  IMAD.MOV.U32 R235, RZ, RZ, R8 ;  /* 0x000000ffffeb7224 */ /* 0x000fe200078e0008 */
[----:B------:R-:W-:-:S02]  /*22af0*/  MOV R236, 0x1f ;  /* 0x0000001f00ec7802 */ /* 0x000fc40000000f00 */
[----:B------:R-:W-:Y:S02]  /*22b00*/  MOV R3, 0x22b20 ;  /* 0x00022b2000037802 */ /* 0x000fe40000000f00 */
[----:B------:R-:W-:Y:S05]  /*22b10*/  CALL.REL.NOINC `($__internal_40_$__cuda_sm70_shflsync_idx_p) ;  /* 0x0000add000007944 */ /* 0x000fea0003c00000 */
[----:B------:R-:W-:Y:S01]  /*22b20*/  MOV R8, R237 ;  /* 0x000000ed00087202 */ /* 0x000fe20000000f00 */
[----:B------:R-:W-:Y:S05]  /*22b30*/  BRA `(.L_x_2582) ;  /* 0xffffca8000007947 */ /* 0x000fea000383ffff */
.L_x_2505:
[----:B------:R-:W-:Y:S01]  /*22b40*/  IMAD.MOV.U32 R235, RZ, RZ, R4 ;  /* 0x000000ffffeb7224 */ /* 0x000fe200078e0004 */
[----:B-1----:R-:W-:Y:S01]  /*22b50*/  MOV R2, R0 ;  /* 0x0000000000027202 */ /* 0x002fe20000000f00 */
[----:B------:R-:W-:Y:S01]  /*22b60*/  IMAD.MOV.U32 R236, RZ, RZ, 0x1f ;  /* 0x0000001fffec7424 */ /* 0x000fe200078e00ff */
[----:B------:R-:W-:Y:S02]  /*22b70*/  MOV R3, 0x22b90 ;  /* 0x00022b9000037802 */ /* 0x000fe40000000f00 */
[----:B--2-4-:R-:W-:Y:S05]  /*22b80*/  CALL.REL.NOINC `($__internal_40_$__cuda_sm70_shflsync_idx_p) ;  /* 0x0000ad6000007944 */ /* 0x014fea0003c00000 */
[----:B------:R-:W-:Y:S01]  /*22b90*/  MOV R11, R237 ;  /* 0x000000ed000b7202 */ /* 0x000fe20000000f00 */
[----:B------:R-:W-:Y:S05]  /*22ba0*/  BRA `(.L_x_2504) ;  /* 0xffffca7000007947 */ /* 0x000fea000383ffff */
        .type           $_ZN7cutlass13device_kernelIN5flash19enable_sm80_to_sm89INS1_16FlashAttnFwdSm80INS1_25CollectiveMainloopFwdSm80ILi8ELi1ELb0EN4cute5tupleIJNS5_1CILi128EEENS7_ILi48EEENS7_ILi256EEEEEELi256ENS_10bfloat16_tEfNS_4arch4Sm80ELb0ELb1ELb1ELb1ELb1ELb1ELb1ELb1EEENS1_21CollectiveEpilogueFwdINS6_IJS8_SA_S9_EEENS6_IJNS7_ILi1EEESI_SI_EEESC_SE_Li256ELb1ELb1ELb1ELb0EEENS1_36VarlenDynamicPersistentTileSchedulerILi128ELi48ELi256ELi256ELb1ELb1ELb0ELb1ELb0ELb1EEEEEEEEEvNT_6ParamsE$_ZZN5flash25CollectiveMainloopFwdSm80ILi8ELi1ELb0EN4cute5tupleIJNS1_1CILi128EEENS3_ILi48EEENS3_ILi256EEEEEELi256EN7cutlass10bfloat16_tEfNS8_4arch4Sm80ELb0ELb1ELb1ELb1ELb1ELb1ELb1ELb1EE3mmaINS_16FlashAttnFwdSm80ISC_NS_21CollectiveEpilogueFwdINS2_IJS4_S6_S5_EEENS2_IJNS3_ILi1EEESH_SH_EEES9_SB_Li256ELb1ELb1ELb1ELb0EEENS_36VarlenDynamicPersistentTileSchedulerILi128ELi48ELi256ELi256ELb1ELb1ELb0ELb1ELb0ELb1EEEE13SharedStorageENS1_6TensorINS1_11ArrayEngineIfLm128EEENS1_6LayoutINS2_IJNS2_IJNS3_ILi2EEESS_EEESH_NS3_ILi32EEEEEENS2_IJNS2_IJSH_SS_EEENS3_ILi0EEENS3_ILi4EEEEEEEEEENS_7SoftmaxILi2ELi0EEEEEbRKNSC_6ParamsERT0_RT1_iRKNS_16SeqlenInfoQKNewKILb1ELb1EEENS2_IJiiiiEEERT_ENKUlvE_clEv,@function
        .size           $_ZN7cutlass13device_kernelIN5flash19enable_sm80_to_sm89INS1_16FlashAttnFwdSm80INS1_25CollectiveMainloopFwdSm80ILi8ELi1ELb0EN4cute5tupleIJNS5_1CILi128EEENS7_ILi48EEENS7_ILi256EEEEEELi256ENS_10bfloat16_tEfNS_4arch4Sm80ELb0ELb1ELb1ELb1ELb1ELb1ELb1ELb1EEENS1_21CollectiveEpilogueFwdINS6_IJS8_SA_S9_EEENS6_IJNS7_ILi1EEESI_SI_EEESC_SE_Li256ELb1ELb1ELb1ELb0EEENS1_36VarlenDynamicPersistentTileSchedulerILi128ELi48ELi256ELi256ELb1ELb1ELb0ELb1ELb0ELb1EEEEEEEEEvNT_6ParamsE$_ZZN5flash25CollectiveMainloopFwdSm80ILi8ELi1ELb0EN4cute5tupleIJNS1_1CILi128EEENS3_ILi48EEENS3_ILi256EEEEEELi256EN7cutlass10bfloat16_tEfNS8_4arch4Sm80ELb0ELb1ELb1ELb1ELb1ELb1ELb1ELb1EE3mmaINS_16FlashAttnFwdSm80ISC_NS_21CollectiveEpilogueFwdINS2_IJS4_S6_S5_EEENS2_IJNS3_ILi1EEESH_SH_EEES9_SB_Li256ELb1ELb1ELb1ELb0EEENS_36VarlenDynamicPersistentTileSchedulerILi128ELi48ELi256ELi256ELb1ELb1ELb0ELb1ELb0ELb1EEEE13SharedStorageENS1_6TensorINS1_11ArrayEngineIfLm128EEENS1_6LayoutINS2_IJNS2_IJNS3_ILi2EEESS_EEESH_NS3_ILi32EEEEEENS2_IJNS2_IJSH_SS_EEENS3_ILi0EEENS3_ILi4EEEEEEEEEENS_7SoftmaxILi2ELi0EEEEEbRKNSC_6ParamsERT0_RT1_iRKNS_16SeqlenInfoQKNewKILb1ELb1EEENS2_IJiiiiEEERT_ENKUlvE_clEv,($__internal_39_$__cuda_sm70_shflsync_bfly_p - $_ZN7cutlass13device_kernelIN5flash19enable_sm80_to_sm89INS1_16FlashAttnFwdSm80INS1_25CollectiveMainloopFwdSm80ILi8ELi1ELb0EN4cute5tupleIJNS5_1CILi128EEENS7_ILi48EEENS7_ILi256EEEEEELi256ENS_10bfloat16_tEfNS_4arch4Sm80ELb0ELb1ELb1ELb1ELb1ELb1ELb1ELb1EEENS1_21CollectiveEpilogueFwdINS6_IJS8_SA_S9_EEENS6_IJNS7_ILi1EEESI_SI_EEESC_SE_Li256ELb1ELb1ELb1ELb0EEENS1_36VarlenDynamicPersistentTileSchedulerILi128ELi48ELi256ELi256ELb1ELb1ELb0ELb1ELb0ELb1EEEEEEEEEvNT_6ParamsE$_ZZN5flash25CollectiveMainloopFwdSm80ILi8ELi1ELb0EN4cute5tupleIJNS1_1CILi128EEENS3_ILi48EEENS3_ILi256EEEEEELi256EN7cutlass10bfloat16_tEfNS8_4arch4Sm80ELb0ELb1ELb1ELb1ELb1ELb1ELb1ELb1EE3mmaINS_16FlashAttnFwdSm80ISC_NS_21CollectiveEpilogueFwdINS2_IJS4_S6_S5_EEENS2_IJNS3_ILi1EEESH_SH_EEES9_SB_Li256ELb1ELb1ELb1ELb0EEENS_36VarlenDynamicPersistentTileSchedulerILi128ELi48ELi256ELi256ELb1ELb1ELb0ELb1ELb0ELb1EEEE13SharedStorageENS1_6TensorINS1_11ArrayEngineIfLm128EEENS1_6LayoutINS2_IJNS2_IJNS3_ILi2EEESS_EEESH_NS3_ILi32EEEEEENS2_IJNS2_IJSH_SS_EEENS3_ILi0EEENS3_ILi4EEEEEEEEEENS_7SoftmaxILi2ELi0EEEEEbRKNSC_6ParamsERT0_RT1_iRKNS_16SeqlenInfoQKNewKILb1ELb1EEENS2_IJiiiiEEERT_ENKUlvE_clEv)
$_ZN7cutlass13device_kernelIN5flash19enable_sm80_to_sm89INS1_16FlashAttnFwdSm80INS1_25CollectiveMainloopFwdSm80ILi8ELi1ELb0EN4cute5tupleIJNS5_1CILi128EEENS7_ILi48EEENS7_ILi256EEEEEELi256ENS_10bfloat16_tEfNS_4arch4Sm80ELb0ELb1ELb1ELb1ELb1ELb1ELb1ELb1EEENS1_21CollectiveEpilogueFwdINS6_IJS8_SA_S9_EEENS6_IJNS7_ILi1EEESI_SI_EEESC_SE_Li256ELb1ELb1ELb1ELb0EEENS1_36VarlenDynamicPersistentTileSchedulerILi128ELi48ELi256ELi256ELb1ELb1ELb0ELb1ELb0ELb1EEEEEEEEEvNT_6ParamsE$_ZZN5flash25CollectiveMainloopFwdSm80ILi8ELi1ELb0EN4cute5tupleIJNS1_1CILi128EEENS3_ILi48EEENS3_ILi256EEEEEELi256EN7cutlass10bfloat16_tEfNS8_4arch4Sm80ELb0ELb1ELb1ELb1ELb1ELb1ELb1ELb1EE3mmaINS_16FlashAttnFwdSm80ISC_NS_21CollectiveEpilogueFwdINS2_IJS4_S6_S5_EEENS2_IJNS3_ILi1EEESH_SH_EEES9_SB_Li256ELb1ELb1ELb1ELb0EEENS_36VarlenDynamicPersistentTileSchedulerILi128ELi48ELi256ELi256ELb1ELb1ELb0ELb1ELb0ELb1EEEE13SharedStorageENS1_6TensorINS1_11ArrayEngineIfLm128EEENS1_6LayoutINS2_IJNS2_IJNS3_ILi2EEESS_EEESH_NS3_ILi32EEEEEENS2_IJNS2_IJSH_SS_EEENS3_ILi0EEENS3_ILi4EEEEEEEEEENS_7SoftmaxILi2ELi0EEEEEbRKNSC_6ParamsERT0_RT1_iRKNS_16SeqlenInfoQKNewKILb1ELb1EEENS2_IJiiiiEEERT_ENKUlvE_clEv:
[----:B------:R-:W-:-:S05]  /*22bb0*/  IADD3 R16, R79, -c[0x0][0x20], RZ ;  /* 0x800008004f107a10 */ /* 0x000fca0007ffe0ff */
[----:B------:R-:W2:Y:S01]  /*22bc0*/  LDL.64 R10, [R16] ;  /* 0x00000000100a7983 */ /* 0x000ea20000100a00 */
[----:B------:R-:W-:-:S03]  /*22bd0*/  ULDC.64 UR4, c[0x0][0x118] ;  /* 0x0000460000047ab9 */ /* 0x000fc60000000a00 */
[----:B--2---:R-:W2:Y:S02]  /*22be0*/  LD.E R0, [R10.64+0x11c] ;  /* 0x00011c040a007980 */ /* 0x004ea4000c101900 */
[----:B--2---:R-:W-:-:S13]  /*22bf0*/  ISETP.GT.AND P0, PT, R0, RZ, PT ;  /* 0x000000ff0000720c */ /* 0x004fda0003f04270 */
[----:B------:R-:W-:Y:S05]  /*22c00*/  @P0 BRA `(.L_x_2583) ;  /* 0x0000004000000947 */ /* 0x000fea0003800000 */
[----:B------:R-:W-:Y:S01]  /*22c10*/  MOV R2, R130 ;  /* 0x0000008200027202 */ /* 0x000fe20000000f00 */
[----:B------:R-:W-:-:S04]  /*22c20*/  DEPBAR.LE SB0, 0x1 ;  /* 0x000080400000791a */ /* 0x000fc80000000000 */
[----:B------:R-:W-:-:S04]  /*22c30*/  MOV R3, 0x0 ;  /* 0x0000000000037802 */ /* 0x000fc80000000f00 */
[----:B------:R-:W-:Y:S05]  /*22c40*/  RET.REL.NODEC R2 `(_ZN7cutlass13device_kernelIN5flash19enable_sm80_to_sm89INS1_16FlashAttnFwdSm80INS1_25CollectiveMainloopFwdSm80ILi8ELi1ELb0EN4cute5tupleIJNS5_1CILi128EEENS7_ILi48EEENS7_ILi256EEEEEELi256ENS_10bfloat16_tEfNS_4arch4Sm80ELb0ELb1ELb1ELb1ELb1ELb1ELb1ELb1EEENS1_21CollectiveEpilogueFwdINS6_IJS8_SA_S9_EEENS6_IJNS7_ILi1EEESI_SI_EEESC_SE_Li256ELb1ELb1ELb1ELb0EEENS1_36VarlenDynamicPersistentTileSchedulerILi128ELi48ELi256ELi256ELb1ELb1ELb0ELb1ELb0ELb1EEEEEEEEEvNT_6ParamsE) ;  /* 0xfffdd3b002007950 */ /* 0x000fea0003c3ffff */
.L_x_2583:
[----:B------:R1:W2:Y:S04]  /*22c50*/  LDL.64 R8, [R16+0x8] ;  /* 0x0000080010087983 */ /* 0x0002a80000100a00 */
[----:B------:R1:W3:Y:S04]  /*22c60*/  LDL.64 R2, [R16+0x20] ;  /* 0x0000200010027983 */ /* 0x0002e80000100a00 */
[----:B------:R1:W4:Y:S04]  /*22c70*/  LDL.64 R14, [R16+0x18] ;  /* 0x00001800100e7983 */ /* 0x0003280000100a00 */
[----:B------:R-:W4:Y:S04]  /*22c80*/  LD.E.U8 R19, [R10.64+0x138] ;  /* 0x000138040a137980 */ /* 0x000f28000c101100 */
[----:B------:R2:W5:Y:S04]  /*22c90*/  LD.E R13, [R10.64+0x164] ;  /* 0x000164040a0d7980 */ /* 0x000568000c101900 */
[----:B-1----:R-:W4:Y:S04]  /*22ca0*/  LDL.64 R16, [R16+0x10] ;  /* 0x0000100010107983 */ /* 0x002f280000100a00 */
[----:B--2---:R1:W2:Y:S04]  /*22cb0*/  LD.E R27, [R8.64] ;  /* 0x00000004081b7980 */ /* 0x0042a8000c101900 */
[----:B---3--:R3:W2:Y:S04]  /*22cc0*/  LD.E R60, [R2.64] ;  /* 0x00000004023c7980 */ /* 0x0086a8000c101900 */
[----:B----4-:R4:W2:Y:S04]  /*22cd0*/  LD.E R6, [R14.64+0x20] ;  /* 0x000020040e067980 */ /* 0x0108a8000c101900 */
[----:B-1----:R1:W5:Y:S04]  /*22ce0*/  LD.E.64 R8, [R10.64+0x120] ;  /* 0x000120040a087980 */ /* 0x002368000c101b00 */
[----:B---3--:R1:W5:Y:S04]  /*22cf0*/  LD.E.64 R2, [R10.64+0x130] ;  /* 0x000130040a027980 */ /* 0x008368000c101b00 */
[----:B------:R3:W5:Y:S04]  /*22d00*/  LD.E R22, [R16.64] ;  /* 0x0000000410167980 */ /* 0x000768000c101900 */
[----:B----4-:R1:W5:Y:S04]  /*22d10*/  LD.E.64 R14, [R10.64+0x110] ;  /* 0x000110040a0e7980 */ /* 0x010368000c101b00 */
[----:B---3--:R1:W5:Y:S01]  /*22d20*/  LD.E.64 R16, [R10.64+0x128] ;  /* 0x000128040a107980 */ /* 0x008362000c101b00 */
[----:B------:R-:W-:-:S02]  /*22d30*/  ISETP.NE.AND P0, PT, R19, RZ, PT ;  /* 0x000000ff1300720c */ /* 0x000fc40003f05270 */
[----:B--2---:R-:W-:-:S04]  /*22d40*/  SHF.R.S32.HI R4, RZ, 0x1f, R27 ;  /* 0x0000001fff047819 */ /* 0x004fc8000001141b */
[----:B------:R-:W-:-:S04]  /*22d50*/  LEA.HI R4, R4, R27, RZ, 0x3 ;  /* 0x0000001b04047211 */ /* 0x000fc800078f18ff */
[----:B------:R-:W-:Y:S02]  /*22d60*/  LOP3.LUT R18, R4, 0xfffffff8, RZ, 0xc0, !PT ;  /* 0xfffffff804127812 */ /* 0x000fe400078ec0ff */
[----:B------:R-:W-:-:S03]  /*22d70*/  SHF.R.S32.HI R78, RZ, 0x3, R4 ;  /* 0x00000003ff4e7819 */ /* 0x000fc60000011404 */
[----:B------:R-:W-:Y:S02]  /*22d80*/  IMAD.IADD R40, R27, 0x1, -R18 ;  /* 0x000000011b287824 */ /* 0x000fe400078e0a12 */
[----:B------:R-:W-:Y:S01]  /*22d90*/  IMAD R61, R60, 0x80, R78 ;  /* 0x000000803c3d7824 */ /* 0x000fe200078e024e */
[----:B------:R-:W-:Y:S01]  /*22da0*/  SHF.R.S32.HI R23, RZ, 0x1f, R6 ;  /* 0x0000001fff177819 */ /* 0x000fe20000011406 */
[C---:B------:R-:W-:Y:S02]  /*22db0*/  IMAD.SHL.U32 R42, R40.reuse, 0x8, RZ ;  /* 0x00000008282a7824 */ /* 0x040fe400078e00ff */
[----:B------:R-:W-:Y:S01]  /*22dc0*/  IMAD R4, R40, 0x20, R61 ;  /* 0x0000002028047824 */ /* 0x000fe200078e023d */
[----:B------:R-:W-:Y:S05]  /*22dd0*/  @!P0 BRA `(.L_x_2584) ;  /* 0x00004ce000008947 */ /* 0x000fea0003800000 */
[----:B-1---5:R-:W-:-:S13]  /*22de0*/  ISETP.NE.AND P0, PT, R13, 0x1, PT ;  /* 0x000000010d00780c */ /* 0x022fda0003f05270 */
[----:B------:R1:W2:Y:S04]  /*22df0*/  @P0 LD.E R18, [R10.64+0x168] ;  /* 0x000168040a120980 */ /* 0x0002a8000c101900 */
[----:B-1----:R2:W3:Y:S02]  /*22e00*/  @P0 LD.E R10, [R10.64+0x16c] ;  /* 0x00016c040a0a0980 */ /* 0x0024e4000c101900 */
[----:B--2---:R-:W-:-:S05]  /*22e10*/  @P0 IMAD.HI.U32 R11, R4, R18, RZ ;  /* 0x00000012040b0227 */ /* 0x004fca00078e00ff */
[----:B---3--:R-:W-:-:S04]  /*22e20*/  @P0 SHF.R.U32.HI R4, RZ, R10, R11 ;  /* 0x0000000aff040219 */ /* 0x008fc8000001160b */
[----:B------:R-:W-:Y:S01]  /*22e30*/  SHF.R.S32.HI R18, RZ, 0x1f, R4 ;  /* 0x0000001fff127819 */ /* 0x000fe20000011404 */
[-C--:B------:R-:W-:Y:S02]  /*22e40*/  IMAD R20, R9, R4.reuse, RZ ;  /* 0x0000000409147224 */ /* 0x080fe400078e02ff */
[-C--:B------:R-:W-:Y:S02]  /*22e50*/  IMAD R19, R3, R4.reuse, RZ ;  /* 0x0000000403137224 */ /* 0x080fe400078e02ff */
[----:B------:R-:W-:-:S04]  /*22e60*/  IMAD.WIDE.U32 R10, R8, R4, RZ ;  /* 0x00000004080a7225 */ /* 0x000fc800078e00ff */
[-C--:B------:R-:W-:Y:S02]  /*22e70*/  IMAD R21, R8, R18.reuse, R20 ;  /* 0x0000001208157224 */ /* 0x080fe400078e0214 */
[C---:B------:R-:W-:Y:S02]  /*22e80*/  IMAD R20, R2.reuse, R18, R19 ;  /* 0x0000001202147224 */ /* 0x040fe400078e0213 */
[----:B------:R-:W-:Y:S01]  /*22e90*/  IMAD.WIDE.U32 R18, R2, R4, RZ ;  /* 0x0000000402127225 */ /* 0x000fe200078e00ff */
[----:B------:R-:W-:-:S03]  /*22ea0*/  IADD3 R11, R11, R21, RZ ;  /* 0x000000150b0b7210 */ /* 0x000fc60007ffe0ff */
[----:B------:R-:W-:Y:S01]  /*22eb0*/  IMAD R4, R9, R6, RZ ;  /* 0x0000000609047224 */ /* 0x000fe200078e02ff */
[----:B------:R-:W-:Y:S01]  /*22ec0*/  IADD3 R9, R19, R20, RZ ;  /* 0x0000001413097210 */ /* 0x000fe20007ffe0ff */
[----:B------:R-:W-:-:S04]  /*22ed0*/  IMAD.WIDE.U32 R10, R6, R8, R10 ;  /* 0x00000008060a7225 */ /* 0x000fc800078e000a */
[----:B------:R-:W-:Y:S01]  /*22ee0*/  IMAD R4, R8, R23, R4 ;  /* 0x0000001708047224 */ /* 0x000fe200078e0204 */
[----:B------:R-:W-:Y:S01]  /*22ef0*/  MOV R8, R18 ;  /* 0x0000001200087202 */ /* 0x000fe20000000f00 */
[----:B------:R-:W-:Y:S01]  /*22f00*/  IMAD R3, R3, R6, RZ ;  /* 0x0000000603037224 */ /* 0x000fe200078e02ff */
[----:B------:R-:W-:-:S03]  /*22f10*/  LEA R33, P1, R10, R14, 0x1 ;  /* 0x0000000e0a217211 */ /* 0x000fc600078208ff */
[----:B------:R-:W-:-:S04]  /*22f20*/  IMAD.WIDE.U32 R8, R6, R2, R8 ;  /* 0x0000000206087225 */ /* 0x000fc800078e0008 */
[----:B------:R-:W-:Y:S01]  /*22f30*/  IMAD R2, R2, R23, R3 ;  /* 0x0000001702027224 */ /* 0x000fe200078e0203 */
[----:B------:R-:W-:Y:S02]  /*22f40*/  IADD3 R3, R11, R4, RZ ;  /* 0x000000040b037210 */ /* 0x000fe40007ffe0ff */
[----:B------:R-:W-:Y:S02]  /*22f50*/  LEA R34, P0, R8, R16, 0x1 ;  /* 0x0000001008227211 */ /* 0x000fe400078008ff */
[----:B------:R-:W-:Y:S02]  /*22f60*/  IADD3 R2, R9, R2, RZ ;  /* 0x0000000209027210 */ /* 0x000fe40007ffe0ff */
[----:B------:R-:W-:Y:S02]  /*22f70*/  LEA.HI.X R32, R10, R15, R3, 0x1, P1 ;  /* 0x0000000f0a207211 */ /* 0x000fe400008f0c03 */
[----:B------:R-:W-:Y:S02]  /*22f80*/  SHF.L.U32 R4, R40, 0x2, RZ ;  /* 0x0000000228047819 */ /* 0x000fe400000006ff */
[----:B------:R-:W-:Y:S01]  /*22f90*/  LEA.HI.X R26, R8, R17, R2, 0x1, P0 ;  /* 0x00000011081a7211 */ /* 0x000fe200000f0c02 */
[----:B------:R-:W-:Y:S05]  /*22fa0*/  BRA.DIV ~URZ, `(.L_x_2585) ;  /* 0x00009ba27f007947 */ /* 0x000fea000b800000 */
[----:B------:R1:W2:Y:S02]  /*22fb0*/  SHFL.IDX PT, R6, R32, RZ, 0x181f ;  /* 0x00181fff20067589 */ /* 0x0002a400000e0000 */
.L_x_2659:
[----:B------:R-:W-:Y:S05]  /*22fc0*/  BRA.DIV ~URZ, `(.L_x_2586) ;  /* 0x00009bf27f007947 */ /* 0x000fea000b800000 */
[----:B------:R3:W4:Y:S01]  /*22fd0*/  SHFL.IDX PT, R8, R33, RZ, 0x181f ;  /* 0x00181fff21087589 */ /* 0x00072200000e0000 */
[----:B--2---:R-:W-:-:S03]  /*22fe0*/  MOV R9, R6 ;  /* 0x0000000600097202 */ /* 0x004fc60000000f00 */
[----:B------:R3:W2:Y:S04]  /*22ff0*/  SHFL.IDX PT, R10, R26, RZ, 0x181f ;  /* 0x00181fff1a0a7589 */ /* 0x0006a800000e0000 */
[----:B------:R3:W1:Y:S02]  /*23000*/  SHFL.IDX PT, R2, R34, RZ, 0x181f ;  /* 0x00181fff22027589 */ /* 0x00066400000e0000 */
.L_x_2660:
[----:B------:R-:W-:Y:S01]  /*23010*/  IMAD R35, R22, R13, RZ ;  /* 0x0000000d16237224 */ /* 0x000fe200078e02ff */
[----:B------:R-:W-:Y:S01]  /*23020*/  BSSY B0, `(.L_x_2587) ;  /* 0x0000035000007945 */ /* 0x000fe20003800000 */
[----:B------:R-:W-:Y:S01]  /*23030*/  CS2R R58, SRZ ;  /* 0x00000000003a7805 */ /* 0x000fe2000001ff00 */
[----:B------:R-:W-:Y:S01]  /*23040*/  CS2R R36, SRZ ;  /* 0x0000000000247805 */ /* 0x000fe2000001ff00 */
[----:B------:R-:W-:Y:S01]  /*23050*/  CS2R R28, SRZ ;  /* 0x00000000001c7805 */ /* 0x000fe2000001ff00 */
[----:B------:R-:W-:Y:S01]  /*23060*/  ISETP.GE.AND P0, PT, R61, R35, PT ;  /* 0x000000233d00720c */ /* 0x000fe20003f06270 */
[----:B------:R-:W-:Y:S01]  /*23070*/  CS2R R22, SRZ ;  /* 0x0000000000167805 */ /* 0x000fe2000001ff00 */
[----:B------:R-:W-:Y:S01]  /*23080*/  CS2R R18, SRZ ;  /* 0x0000000000127805 */ /* 0x000fe2000001ff00 */
[----:B------:R-:W-:Y:S01]  /*23090*/  CS2R R38, SRZ ;  /* 0x0000000000267805 */ /* 0x000fe2000001ff00 */
[----:B------:R-:W-:Y:S01]  /*230a0*/  CS2R R30, SRZ ;  /* 0x00000000001e7805 */ /* 0x000fe2000001ff00 */
[----:B------:R-:W-:Y:S01]  /*230b0*/  CS2R R24, SRZ ;  /* 0x0000000000187805 */ /* 0x000fe2000001ff00 */
[----:B------:R-:W-:Y:S01]  /*230c0*/  CS2R R20, SRZ ;  /* 0x0000000000147805 */ /* 0x000fe2000001ff00 */
[----:B--2---:R-:W-:-:S06]  /*230d0*/  MOV R3, R10 ;  /* 0x0000000a00037202 */ /* 0x004fcc0000000f00 */
[----:B------:R-:W-:Y:S05]  /*230e0*/  @P0 BRA `(.L_x_2588) ;  /* 0x0000028000000947 */ /* 0x000fea0003800000 */
[C---:B------:R-:W-:Y:S01]  /*230f0*/  IADD3 R13, R4.reuse, 0x20, RZ ;  /* 0x00000020040d7810 */ /* 0x040fe20007ffe0ff */
[----:B------:R-:W-:Y:S01]  /*23100*/  CS2R R18, SRZ ;  /* 0x0000000000127805 */ /* 0x000fe2000001ff00 */
[-C--:B------:R-:W-:Y:S01]  /*23110*/  ISETP.GE.AND P1, PT, R4, R0.reuse, PT ;  /* 0x000000000400720c */ /* 0x080fe20003f26270 */
[----:B------:R-:W-:Y:S01]  /*23120*/  CS2R R20, SRZ ;  /* 0x0000000000147805 */ /* 0x000fe2000001ff00 */
[----:B------:R-:W-:Y:S01]  /*23130*/  ISETP.GE.AND P0, PT, R13, R0, PT ;  /* 0x000000000d00720c */ /* 0x000fe20003f06270 */
[----:B------:R-:W-:Y:S01]  /*23140*/  CS2R R22, SRZ ;  /* 0x0000000000167805 */ /* 0x000fe2000001ff00 */
[----:B------:R-:W-:-:S09]  /*23150*/  CS2R R24, SRZ ;  /* 0x0000000000187805 */ /* 0x000fd2000001ff00 */
[C---:B----4-:R-:W-:Y:S02]  /*23160*/  @!P1 IMAD.WIDE R10, R4.reuse, 0x2, R8 ;  /* 0x00000002040a9825 */ /* 0x050fe400078e0208 */
[----:B------:R-:W-:Y:S02]  /*23170*/  @!P0 SHF.R.S32.HI R6, RZ, 0x1f, R13 ;  /* 0x0000001fff068819 */ /* 0x000fe4000001140d */
[----:B-1----:R-:W-:Y:S01]  /*23180*/  @!P1 IMAD.WIDE R16, R4, 0x2, R2 ;  /* 0x0000000204109825 */ /* 0x002fe200078e0202 */
[----:B------:R1:W5:Y:S01]  /*23190*/  @!P1 LD.E.64 R18, [R10.64] ;  /* 0x000000040a129980 */ /* 0x000362000c101b00 */
[----:B------:R-:W-:-:S03]  /*231a0*/  @!P0 LEA.HI R6, R6, R13, RZ, 0x2 ;  /* 0x0000000d06068211 */ /* 0x000fc600078f10ff */
[----:B------:R2:W5:Y:S01]  /*231b0*/  @!P1 LD.E.64 R20, [R16.64] ;  /* 0x0000000410149980 */ /* 0x000562000c101b00 */
[----:B------:R-:W-:Y:S02]  /*231c0*/  @!P0 LOP3.LUT R6, R6, 0xfffffffc, RZ, 0xc0, !PT ;  /* 0xfffffffc06068812 */ /* 0x000fe400078ec0ff */
[----:B------:R-:W-:-:S03]  /*231d0*/  IADD3 R13, R4, 0x40, RZ ;  /* 0x00000040040d7810 */ /* 0x000fc60007ffe0ff */
[----:B------:R-:W-:Y:S01]  /*231e0*/  @!P0 IMAD.WIDE R14, R6, 0x2, R8 ;  /* 0x00000002060e8825 */ /* 0x000fe200078e0208 */
[----:B------:R-:W-:-:S04]  /*231f0*/  ISETP.GE.AND P1, PT, R13, R0, PT ;  /* 0x000000000d00720c */ /* 0x000fc80003f26270 */
[----:B------:R4:W5:Y:S01]  /*23200*/  @!P0 LD.E.64 R22, [R14.64] ;  /* 0x000000040e168980 */ /* 0x000962000c101b00 */
[----:B-1----:R-:W-:Y:S01]  /*23210*/  @!P0 IMAD.WIDE R10, R6, 0x2, R2 ;  /* 0x00000002060a8825 */ /* 0x002fe200078e0202 */
[----:B--2---:R-:W-:-:S04]  /*23220*/  IADD3 R16, R4, 0x60, RZ ;  /* 0x0000006004107810 */ /* 0x004fc80007ffe0ff */
[----:B------:R1:W5:Y:S01]  /*23230*/  @!P0 LD.E.64 R24, [R10.64] ;  /* 0x000000040a188980 */ /* 0x000362000c101b00 */
[----:B------:R-:W-:Y:S01]  /*23240*/  ISETP.GE.AND P0, PT, R16, R0, PT ;  /* 0x000000001000720c */ /* 0x000fe20003f06270 */
[----:B------:R-:W-:-:S12]  /*23250*/  CS2R R28, SRZ ;  /* 0x00000000001c7805 */ /* 0x000fd8000001ff00 */
[----:B------:R-:W-:Y:S02]  /*23260*/  @!P0 SHF.R.S32.HI R6, RZ, 0x1f, R16 ;  /* 0x0000001fff068819 */ /* 0x000fe40000011410 */
[----:B-1----:R-:W-:Y:S02]  /*23270*/  @!P1 SHF.R.S32.HI R10, RZ, 0x1f, R13 ;  /* 0x0000001fff0a9819 */ /* 0x002fe4000001140d */
[----:B------:R-:W-:Y:S02]  /*23280*/  @!P0 LEA.HI R6, R6, R16, RZ, 0x2 ;  /* 0x0000001006068211 */ /* 0x000fe400078f10ff */
[----:B------:R-:W-:Y:S02]  /*23290*/  @!P1 LEA.HI R10, R10, R13, RZ, 0x2 ;  /* 0x0000000d0a0a9211 */ /* 0x000fe400078f10ff */
[----:B------:R-:W-:Y:S02]  /*232a0*/  @!P0 LOP3.LUT R6, R6, 0xfffffffc, RZ, 0xc0, !PT ;  /* 0xfffffffc06068812 */ /* 0x000fe400078ec0ff */
[----:B------:R-:W-:Y:S01]  /*232b0*/  @!P1 LOP3.LUT R10, R10, 0xfffffffc, RZ, 0xc0, !PT ;  /* 0xfffffffc0a0a9812 */ /* 0x000fe200078ec0ff */
[----:B------:R-:W-:Y:S01]  /*232c0*/  CS2R R36, SRZ ;  /* 0x0000000000247805 */ /* 0x000fe2000001ff00 */
[----:B------:R-:W-:Y:S01]  /*232d0*/  CS2R R30, SRZ ;  /* 0x00000000001e7805 */ /* 0x000fe2000001ff00 */
[----:B------:R-:W-:-:S02]  /*232e0*/  CS2R R38, SRZ ;  /* 0x0000000000267805 */ /* 0x000fc4000001ff00 */
[----:B----4-:R-:W-:-:S04]  /*232f0*/  @!P1 IMAD.WIDE R14, R10, 0x2, R8 ;  /* 0x000000020a0e9825 */ /* 0x010fc800078e0208 */
[----:B------:R-:W-:Y:S01]  /*23300*/  @!P1 IMAD.WIDE R10, R10, 0x2, R2 ;  /* 0x000000020a0a9825 */ /* 0x000fe200078e0202 */
[----:B------:R1:W5:Y:S03]  /*23310*/  @!P1 LD.E.64 R28, [R14.64] ;  /* 0x000000040e1c9980 */ /* 0x000366000c101b00 */
[C---:B------:R-:W-:Y:S01]  /*23320*/  @!P0 IMAD.WIDE R8, R6.reuse, 0x2, R8 ;  /* 0x0000000206088825 */ /* 0x040fe200078e0208 */
[----:B------:R1:W5:Y:S03]  /*23330*/  @!P1 LD.E.64 R30, [R10.64] ;  /* 0x000000040a1e9980 */ /* 0x000366000c101b00 */
[----:B------:R-:W-:Y:S01]  /*23340*/  @!P0 IMAD.WIDE R2, R6, 0x2, R2 ;  /* 0x0000000206028825 */ /* 0x000fe200078e0202 */
[----:B------:R1:W5:Y:S04]  /*23350*/  @!P0 LD.E.64 R36, [R8.64] ;  /* 0x0000000408248980 */ /* 0x000368000c101b00 */
[----:B------:R1:W5:Y:S02]  /*23360*/  @!P0 LD.E.64 R38, [R2.64] ;  /* 0x0000000402268980 */ /* 0x000364000c101b00 */
.L_x_2588:
[----:B------:R-:W-:Y:S05]  /*23370*/  BSYNC B0 ;  /* 0x0000000000007941 */ /* 0x000fea0003800000 */
.L_x_2587:
[----:B-1--45:R-:W-:Y:S02]  /*23380*/  IMAD.MOV.U32 R8, RZ, RZ, R36 ;  /* 0x000000ffff087224 */ /* 0x032fe400078e0024 */
[----:B------:R-:W-:-:S02]  /*23390*/  IMAD.MOV.U32 R3, RZ, RZ, R28 ;  /* 0x000000ffff037224 */ /* 0x000fc400078e001c */
        /* <DEDUP_REMOVED lines=9> */
[----:B------:R-:W-:-:S04]  /*23430*/  MOV R6, R23 ;  /* 0x0000001700067202 */ /* 0x000fc80000000f00 */
        /* <DEDUP_REMOVED lines=12> */
[----:B------:R-:W-:-:S02]  /*23500*/  PRMT R94, R94, 0x5410, R6 ;  /* 0x000054105e5e7816 */ /* 0x000fc40000000006 */
[----:B------:R-:W-:Y:S02]  /*23510*/  MOV R6, R25 ;  /* 0x0000001900067202 */ /* 0x000fe40000000f00 */
[----:B------:R-:W-:Y:S02]  /*23520*/  PRMT R88, R2, 0x5410, R3 ;  /* 0x0000541002587816 */ /* 0x000fe40000000003 */
[----:B------:R-:W-:Y:S01]  /*23530*/  PRMT R90, R6, 0x5410, R8 ;  /* 0x00005410065a7816 */ /* 0x000fe20000000008 */
[----:B------:R-:W-:Y:S05]  /*23540*/  BRA.DIV ~URZ, `(.L_x_2589) ;  /* 0x000097b27f007947 */ /* 0x000fea000b800000 */
[----:B------:R1:W2:Y:S04]  /*23550*/  SHFL.IDX PT, R9, R32, 0x1, 0x181f ;  /* 0x00381f0020097f89 */ /* 0x0002a800000e0000 */
[----:B------:R1:W4:Y:S04]  /*23560*/  SHFL.IDX PT, R8, R33, 0x1, 0x181f ;  /* 0x00381f0021087f89 */ /* 0x00032800000e0000 */
[----:B------:R1:W3:Y:S04]  /*23570*/  SHFL.IDX PT, R6, R26, 0x1, 0x181f ;  /* 0x00381f001a067f89 */ /* 0x0002e800000e0000 */
[----:B------:R1:W1:Y:S02]  /*23580*/  SHFL.IDX PT, R2, R34, 0x1, 0x181f ;  /* 0x00381f0022027f89 */ /* 0x00026400000e0000 */
.L_x_2661:
[----:B------:R-:W-:Y:S01]  /*23590*/  IADD3 R3, R61, 0x20, RZ ;  /* 0x000000203d037810 */ /* 0x000fe20007ffe0ff */
[----:B------:R-:W-:Y:S01]  /*235a0*/  BSSY B0, `(.L_x_2590) ;  /* 0x0000033000007945 */ /* 0x000fe20003800000 */
        /* <DEDUP_REMOVED lines=8> */
[----:B---3--:R-:W-:-:S07]  /*23630*/  IMAD.MOV.U32 R3, RZ, RZ, R6 ;  /* 0x000000ffff037224 */ /* 0x008fce00078e0006 */
        /* <DEDUP_REMOVED lines=8> */
[C---:B--2-4-:R-:W-:Y:S02]  /*236c0*/  @!P1 IMAD.WIDE R10, R4.reuse, 0x2, R8 ;  /* 0x00000002040a9825 */ /* 0x054fe400078e0208 */
        /* <DEDUP_REMOVED lines=24> */
[----:B---3--:R-:W-:-:S04]  /*23850*/  @!P1 IMAD.WIDE R14, R10, 0x2, R8 ;  /* 0x000000020a0e9825 */ /* 0x008fc800078e0208 */
[----:B------:R-:W-:Y:S01]  /*23860*/  @!P1 IMAD.WIDE R10, R10, 0x2, R2 ;  /* 0x000000020a0a9825 */ /* 0x000fe200078e0202 */
[----:B------:R1:W5:Y:S03]  /*23870*/  @!P1 LD.E.64 R48, [R14.64] ;  /* 0x000000040e309980 */ /* 0x000366000c101b00 */
[C---:B------:R-:W-:Y:S01]  /*23880*/  @!P0 IMAD.WIDE R8, R6.reuse, 0x2, R8 ;  /* 0x0000000206088825 */ /* 0x040fe200078e0208 */
[----:B------:R1:W5:Y:S03]  /*23890*/  @!P1 LD.E.64 R50, [R10.64] ;  /* 0x000000040a329980 */ /* 0x000366000c101b00 */
[----:B------:R-:W-:Y:S01]  /*238a0*/  @!P0 IMAD.WIDE R2, R6, 0x2, R2 ;  /* 0x0000000206028825 */ /* 0x000fe200078e0202 */
[----:B------:R1:W5:Y:S04]  /*238b0*/  @!P0 LD.E.64 R58, [R8.64] ;  /* 0x00000004083a8980 */ /* 0x000368000c101b00 */
[----:B------:R1:W5:Y:S02]  /*238c0*/  @!P0 LD.E.64 R52, [R2.64] ;  /* 0x0000000402348980 */ /* 0x000364000c101b00 */
.L_x_2591:
[----:B------:R-:W-:Y:S05]  /*238d0*/  BSYNC B0 ;  /* 0x0000000000007941 */ /* 0x000fea0003800000 */
.L_x_2590:
[----:B-1--45:R-:W-:Y:S02]  /*238e0*/  IMAD.MOV.U32 R8, RZ, RZ, R58 ;  /* 0x000000ffff087224 */ /* 0x032fe400078e003a */
[----:B------:R-:W-:-:S02]  /*238f0*/  IMAD.MOV.U32 R6, RZ, RZ, R59 ;  /* 0x000000ffff067224 */ /* 0x000fc400078e003b */
[----:B------:R-:W-:Y:S02]  /*23900*/  IMAD.MOV.U32 R3, RZ, RZ, R48 ;  /* 0x000000ffff037224 */ /* 0x000fe400078e0030 */
[----:B------:R-:W-:Y:S01]  /*23910*/  IMAD.MOV.U32 R2, RZ, RZ, R49 ;  /* 0x000000ffff027224 */ /* 0x000fe200078e0031 */
        /* <DEDUP_REMOVED lines=11> */
[----:B------:R-:W-:-:S02]  /*239d0*/  PRMT R95, R2, 0x7610, R95 ;  /* 0x00007610025f7816 */ /* 0x000fc4000000005f */
[----:B------:R-:W-:Y:S02]  /*239e0*/  MOV R2, R51 ;  /* 0x0000003300027202 */ /* 0x000fe40000000f00 */
[----:B------:R-:W-:Y:S01]  /*239f0*/  PRMT R105, R6, 0x5410, R8 ;  /* 0x0000541006697816 */ /* 0x000fe20000000008 */
[----:B------:R-:W-:Y:S01]  /*23a00*/  IMAD.MOV.U32 R8, RZ, RZ, R46 ;  /* 0x000000ffff087224 */ /* 0x000fe200078e002e */
[----:B------:R-:W-:Y:S01]  /*23a10*/  PRMT R101, R2, 0x5410, R3 ;  /* 0x0000541002657816 */ /* 0x000fe20000000003 */
[----:B------:R-:W-:Y:S01]  /*23a20*/  IMAD.MOV.U32 R6, RZ, RZ, R47 ;  /* 0x000000ffff067224 */ /* 0x000fe200078e002f */
[----:B------:R-:W-:Y:S01]  /*23a30*/  MOV R3, R40 ;  /* 0x0000002800037202 */ /* 0x000fe20000000f00 */
[----:B------:R-:W-:-:S03]  /*23a40*/  IMAD.MOV.U32 R2, RZ, RZ, R41 ;  /* 0x000000ffff027224 */ /* 0x000fc600078e0029 */
[----:B------:R-:W-:Y:S02]  /*23a50*/  PRMT R99, R6, 0x5410, R8 ;  /* 0x0000541006637816 */ /* 0x000fe40000000008 */
[----:B------:R-:W-:Y:S02]  /*23a60*/  PRMT R95, R95, 0x5410, R3 ;  /* 0x000054105f5f7816 */ /* 0x000fe40000000003 */
[----:B------:R-:W-:Y:S01]  /*23a70*/  PRMT R94, R2, 0x7610, R94 ;  /* 0x00007610025e7816 */ /* 0x000fe2000000005e */
[----:B------:R-:W-:Y:S05]  /*23a80*/  BRA.DIV ~URZ, `(.L_x_2592) ;  /* 0x000094127f007947 */ /* 0x000fea000b800000 */
[----:B------:R1:W3:Y:S02]  /*23a90*/  SHFL.IDX PT, R6, R32, 0x2, 0x181f ;  /* 0x00581f0020067f89 */ /* 0x0002e400000e0000 */
.L_x_2662:
[----:B------:R-:W-:Y:S05]  /*23aa0*/  BRA.DIV ~URZ, `(.L_x_2593) ;  /* 0x000094627f007947 */ /* 0x000fea000b800000 */
[----:B------:R4:W1:Y:S01]  /*23ab0*/  SHFL.IDX PT, R8, R33, 0x2, 0x181f ;  /* 0x00581f0021087f89 */ /* 0x00086200000e0000 */
[----:B--23--:R-:W-:-:S03]  /*23ac0*/  MOV R9, R6 ;  /* 0x0000000600097202 */ /* 0x00cfc60000000f00 */
[----:B------:R4:W2:Y:S04]  /*23ad0*/  SHFL.IDX PT, R10, R26, 0x2, 0x181f ;  /* 0x00581f001a0a7f89 */ /* 0x0008a800000e0000 */
[----:B------:R4:W3:Y:S02]  /*23ae0*/  SHFL.IDX PT, R2, R34, 0x2, 0x181f ;  /* 0x00581f0022027f89 */ /* 0x0008e400000e0000 */
.L_x_2663:
        /* <DEDUP_REMOVED lines=11> */
[----:B--2---:R-:W-:-:S06]  /*23ba0*/  IMAD.MOV.U32 R3, RZ, RZ, R10 ;  /* 0x000000ffff037224 */ /* 0x004fcc00078e000a */
        /* <DEDUP_REMOVED lines=8> */
[C---:B-1----:R-:W-:Y:S02]  /*23c30*/  @!P1 IMAD.WIDE R10, R4.reuse, 0x2, R8 ;  /* 0x00000002040a9825 */ /* 0x042fe400078e0208 */
[----:B------:R-:W-:Y:S02]  /*23c40*/  @!P0 SHF.R.S32.HI R6, RZ, 0x1f, R13 ;  /* 0x0000001fff068819 */ /* 0x000fe4000001140d */
[----:B---3--:R-:W-:Y:S01]  /*23c50*/  @!P1 IMAD.WIDE R16, R4, 0x2, R2 ;  /* 0x0000000204109825 */ /* 0x008fe200078e0202 */
        /* <DEDUP_REMOVED lines=30> */
.L_x_2595:
[----:B------:R-:W-:Y:S05]  /*23e40*/  BSYNC B0 ;  /* 0x0000000000007941 */ /* 0x000fea0003800000 */
.L_x_2594:
[----:B-1---5:R-:W-:Y:S01]  /*23e50*/  IMAD.MOV.U32 R3, RZ, RZ, R70 ;  /* 0x000000ffff037224 */ /* 0x022fe200078e0046 */
[----:B------:R-:W-:Y:S01]  /*23e60*/  CS2R R86, SRZ ;  /* 0x0000000000567805 */ /* 0x000fe2000001ff00 */
[----:B---3--:R-:W-:-:S02]  /*23e70*/  IMAD.MOV.U32 R2, RZ, RZ, R71 ;  /* 0x000000ffff027224 */ /* 0x008fc400078e0047 */
[----:B------:R-:W-:Y:S02]  /*23e80*/  IMAD.MOV.U32 R8, RZ, RZ, R66 ;  /* 0x000000ffff087224 */ /* 0x000fe400078e0042 */
[----:B------:R-:W-:Y:S01]  /*23e90*/  IMAD.MOV.U32 R6, RZ, RZ, R67 ;  /* 0x000000ffff067224 */ /* 0x000fe200078e0043 */
[----:B------:R-:W-:Y:S01]  /*23ea0*/  PRMT R112, R2, 0x5410, R3 ;  /* 0x0000541002707816 */ /* 0x000fe20000000003 */
[----:B------:R-:W-:Y:S01]  /*23eb0*/  IMAD.MOV.U32 R2, RZ, RZ, R63 ;  /* 0x000000ffff027224 */ /* 0x000fe200078e003f */
[----:B------:R-:W-:Y:S01]  /*23ec0*/  MOV R3, R62 ;  /* 0x0000003e00037202 */ /* 0x000fe20000000f00 */
[----:B------:R-:W-:Y:S01]  /*23ed0*/  IMAD.SHL.U32 R60, R60, 0x80, RZ ;  /* 0x000000803c3c7824 */ /* 0x000fe200078e00ff */
[----:B------:R-:W-:Y:S01]  /*23ee0*/  PRMT R110, R6, 0x5410, R8 ;  /* 0x00005410066e7816 */ /* 0x000fe20000000008 */
[----:B------:R-:W-:Y:S01]  /*23ef0*/  IMAD.MOV.U32 R8, RZ, RZ, R56 ;  /* 0x000000ffff087224 */ /* 0x000fe200078e0038 */
[----:B------:R-:W-:Y:S01]  /*23f00*/  PRMT R108, R2, 0x5410, R3 ;  /* 0x00005410026c7816 */ /* 0x000fe20000000003 */
[----:B------:R-:W-:Y:S01]  /*23f10*/  IMAD.MOV.U32 R2, RZ, RZ, R73 ;  /* 0x000000ffff027224 */ /* 0x000fe200078e0049 */
[----:B------:R-:W-:Y:S01]  /*23f20*/  MOV R3, R72 ;  /* 0x0000004800037202 */ /* 0x000fe20000000f00 */
[----:B------:R-:W-:-:S03]  /*23f30*/  IMAD.MOV.U32 R6, RZ, RZ, R57 ;  /* 0x000000ffff067224 */ /* 0x000fc600078e0039 */
[----:B------:R-:W-:Y:S01]  /*23f40*/  PRMT R111, R2, 0x5410, R3 ;  /* 0x00005410026f7816 */ /* 0x000fe20000000003 */
[----:B------:R-:W-:Y:S01]  /*23f50*/  IMAD.MOV.U32 R3, RZ, RZ, R68 ;  /* 0x000000ffff037224 */ /* 0x000fe200078e0044 */
[----:B------:R-:W-:Y:S02]  /*23f60*/  MOV R2, R69 ;  /* 0x0000004500027202 */ /* 0x000fe40000000f00 */
[----:B------:R-:W-:Y:S02]  /*23f70*/  PRMT R104, R6, 0x5410, R8 ;  /* 0x0000541006687816 */ /* 0x000fe40000000008 */
[----:B------:R-:W-:Y:S01]  /*23f80*/  PRMT R109, R2, 0x5410, R3 ;  /* 0x00005410026d7816 */ /* 0x000fe20000000003 */
[----:B------:R-:W-:Y:S01]  /*23f90*/  IMAD.MOV.U32 R3, RZ, RZ, R64 ;  /* 0x000000ffff037224 */ /* 0x000fe200078e0040 */
[----:B------:R-:W-:Y:S01]  /*23fa0*/  SHF.R.S32.HI R6, RZ, 0x1f, R27 ;  /* 0x0000001fff067819 */ /* 0x000fe2000001141b */
[----:B------:R-:W-:-:S03]  /*23fb0*/  IMAD.MOV.U32 R2, RZ, RZ, R65 ;  /* 0x000000ffff027224 */ /* 0x000fc600078e0041 */
[----:B------:R-:W-:Y:S02]  /*23fc0*/  LEA.HI R6, R6, R27, RZ, 0x3 ;  /* 0x0000001b06067211 */ /* 0x000fe400078f18ff */
[----:B------:R-:W-:Y:S01]  /*23fd0*/  PRMT R107, R2, 0x5410, R3 ;  /* 0x00005410026b7816 */ /* 0x000fe20000000003 */
[----:B------:R-:W-:Y:S01]  /*23fe0*/  IMAD.MOV.U32 R2, RZ, RZ, R55 ;  /* 0x000000ffff027224 */ /* 0x000fe200078e0037 */
[----:B------:R-:W-:Y:S02]  /*23ff0*/  MOV R3, R54 ;  /* 0x0000003600037202 */ /* 0x000fe40000000f00 */
[----:B------:R-:W-:Y:S02]  /*24000*/  LEA.HI.SX32 R6, R6, R60, 0x1d ;  /* 0x0000003c06067211 */ /* 0x000fe400078feaff */
[----:B------:R-:W-:Y:S01]  /*24010*/  PRMT R103, R2, 0x5410, R3 ;  /* 0x0000541002677816 */ /* 0x000fe20000000003 */
[----:B------:R-:W-:Y:S05]  /*24020*/  BRA.DIV ~URZ, `(.L_x_2596) ;  /* 0x000090227f007947 */ /* 0x000fea000b800000 */
[----:B------:R1:W2:Y:S02]  /*24030*/  SHFL.IDX PT, R9, R32, 0x3, 0x181f ;  /* 0x00781f0020097f89 */ /* 0x0002a400000e0000 */
.L_x_2664:
[----:B------:R-:W-:Y:S05]  /*24040*/  BRA.DIV ~URZ, `(.L_x_2597) ;  /* 0x000090727f007947 */ /* 0x000fea000b800000 */
[----:B------:R3:W1:Y:S04]  /*24050*/  SHFL.IDX PT, R8, R33, 0x3, 0x181f ;  /* 0x00781f0021087f89 */ /* 0x00066800000e0000 */
[----:B------:R3:W4:Y:S04]  /*24060*/  SHFL.IDX PT, R10, R26, 0x3, 0x181f ;  /* 0x00781f001a0a7f89 */ /* 0x00072800000e0000 */
[----:B------:R3:W2:Y:S02]  /*24070*/  SHFL.IDX PT, R2, R34, 0x3, 0x181f ;  /* 0x00781f0022027f89 */ /* 0x0006a400000e0000 */
.L_x_2665:
[----:B------:R-:W-:Y:S01]  /*24080*/  IADD3 R6, R6, 0x60, RZ ;  /* 0x0000006006067810 */ /* 0x000fe20007ffe0ff */
[----:B------:R-:W-:Y:S01]  /*24090*/  BSSY B0, `(.L_x_2598) ;  /* 0x0000033000007945 */ /* 0x000fe20003800000 */
[----:B----4-:R-:W-:Y:S01]  /*240a0*/  IMAD.MOV.U32 R3, RZ, RZ, R10 ;  /* 0x000000ffff037224 */ /* 0x010fe200078e000a */
[----:B------:R-:W-:Y:S01]  /*240b0*/  CS2R R82, SRZ ;  /* 0x0000000000527805 */ /* 0x000fe2000001ff00 */
[----:B------:R-:W-:Y:S01]  /*240c0*/  ISETP.GE.AND P0, PT, R6, R35, PT ;  /* 0x000000230600720c */ /* 0x000fe20003f06270 */
[----:B------:R-:W-:Y:S01]  /*240d0*/  CS2R R76, SRZ ;  /* 0x00000000004c7805 */ /* 0x000fe2000001ff00 */
[----:B------:R-:W-:Y:S01]  /*240e0*/  CS2R R60, SRZ ;  /* 0x00000000003c7805 */ /* 0x000fe2000001ff00 */
[----:B------:R-:W-:Y:S01]  /*240f0*/  CS2R R84, SRZ ;  /* 0x0000000000547805 */ /* 0x000fe2000001ff00 */
[----:B------:R-:W-:Y:S01]  /*24100*/  CS2R R80, SRZ ;  /* 0x0000000000507805 */ /* 0x000fe2000001ff00 */
[----:B------:R-:W-:Y:S01]  /*24110*/  CS2R R74, SRZ ;  /* 0x00000000004a7805 */ /* 0x000fe2000001ff00 */
[----:B-1-3--:R-:W-:-:S07]  /*24120*/  CS2R R32, SRZ ;  /* 0x0000000000207805 */ /* 0x00afce000001ff00 */
[----:B------:R-:W-:Y:S05]  /*24130*/  @P0 BRA `(.L_x_2599) ;  /* 0x0000028000000947 */ /* 0x000fea0003800000 */
[C---:B------:R-:W-:Y:S01]  /*24140*/  IADD3 R13, R4.reuse, 0x20, RZ ;  /* 0x00000020040d7810 */ /* 0x040fe20007ffe0ff */
[----:B------:R-:W-:Y:S01]  /*24150*/  CS2R R60, SRZ ;  /* 0x00000000003c7805 */ /* 0x000fe2000001ff00 */
[-C--:B------:R-:W-:Y:S02]  /*24160*/  ISETP.GE.AND P0, PT, R4, R0.reuse, PT ;  /* 0x000000000400720c */ /* 0x080fe40003f06270 */
[----:B------:R-:W-:Y:S01]  /*24170*/  ISETP.GE.AND P2, PT, R13, R0, PT ;  /* 0x000000000d00720c */ /* 0x000fe20003f46270 */
[----:B------:R-:W-:-:S10]  /*24180*/  CS2R R32, SRZ ;  /* 0x0000000000207805 */ /* 0x000fd4000001ff00 */
[----:B--2---:R-:W-:Y:S02]  /*24190*/  @!P0 IMAD.WIDE R10, R4, 0x2, R8 ;  /* 0x00000002040a8825 */ /* 0x004fe400078e0208 */
[----:B------:R-:W-:-:S03]  /*241a0*/  @!P2 SHF.R.S32.HI R6, RZ, 0x1f, R13 ;  /* 0x0000001fff06a819 */ /* 0x000fc6000001140d */
[----:B------:R1:W5:Y:S01]  /*241b0*/  @!P0 LD.E.64 R60, [R10.64] ;  /* 0x000000040a3c8980 */ /* 0x000362000c101b00 */
[----:B------:R-:W-:Y:S02]  /*241c0*/  @!P2 LEA.HI R6, R6, R13, RZ, 0x2 ;  /* 0x0000000d0606a211 */ /* 0x000fe400078f10ff */
[----:B------:R-:W-:Y:S02]  /*241d0*/  IADD3 R13, R4, 0x40, RZ ;  /* 0x00000040040d7810 */ /* 0x000fe40007ffe0ff */
[----:B------:R-:W-:Y:S02]  /*241e0*/  @!P2 LOP3.LUT R6, R6, 0xfffffffc, RZ, 0xc0, !PT ;  /* 0xfffffffc0606a812 */ /* 0x000fe400078ec0ff */
[----:B------:R-:W-:Y:S01]  /*241f0*/  ISETP.GE.AND P1, PT, R13, R0, PT ;  /* 0x000000000d00720c */ /* 0x000fe20003f26270 */
[----:B------:R-:W-:Y:S01]  /*24200*/  CS2R R76, SRZ ;  /* 0x00000000004c7805 */ /* 0x000fe2000001ff00 */
[----:B-1----:R-:W-:-:S05]  /*24210*/  @!P0 IMAD.WIDE R10, R4, 0x2, R2 ;  /* 0x00000002040a8825 */ /* 0x002fca00078e0202 */
[----:B------:R1:W5:Y:S01]  /*24220*/  @!P0 LD.E.64 R32, [R10.64] ;  /* 0x000000040a208980 */ /* 0x000362000c101b00 */
[----:B------:R-:W-:Y:S01]  /*24230*/  CS2R R74, SRZ ;  /* 0x00000000004a7805 */ /* 0x000fe2000001ff00 */
[----:B------:R-:W-:Y:S01]  /*24240*/  CS2R R82, SRZ ;  /* 0x0000000000527805 */ /* 0x000fe2000001ff00 */
[----:B-1----:R-:W-:-:S05]  /*24250*/  @!P2 IMAD.WIDE R10, R6, 0x2, R8 ;  /* 0x00000002060aa825 */ /* 0x002fca00078e0208 */
[----:B------:R1:W5:Y:S02]  /*24260*/  @!P2 LD.E.64 R76, [R10.64] ;  /* 0x000000040a4ca980 */ /* 0x000364000c101b00 */
[----:B-1----:R-:W-:Y:S01]  /*24270*/  @!P2 IMAD.WIDE R10, R6, 0x2, R2 ;  /* 0x00000002060aa825 */ /* 0x002fe200078e0202 */
[----:B------:R-:W-:-:S04]  /*24280*/  @!P1 SHF.R.S32.HI R6, RZ, 0x1f, R13 ;  /* 0x0000001fff069819 */ /* 0x000fc8000001140d */
[----:B------:R-:W-:Y:S01]  /*24290*/  @!P1 LEA.HI R6, R6, R13, RZ, 0x2 ;  /* 0x0000000d06069211 */ /* 0x000fe200078f10ff */
[----:B------:R1:W5:Y:S01]  /*242a0*/  @!P2 LD.E.64 R74, [R10.64] ;  /* 0x000000040a4aa980 */ /* 0x000362000c101b00 */
[----:B------:R-:W-:Y:S02]  /*242b0*/  IADD3 R13, R4, 0x60, RZ ;  /* 0x00000060040d7810 */ /* 0x000fe40007ffe0ff */
[----:B------:R-:W-:Y:S02]  /*242c0*/  @!P1 LOP3.LUT R6, R6, 0xfffffffc, RZ, 0xc0, !PT ;  /* 0xfffffffc06069812 */ /* 0x000fe400078ec0ff */
[----:B------:R-:W-:Y:S01]  /*242d0*/  ISETP.GE.AND P0, PT, R13, R0, PT ;  /* 0x000000000d00720c */ /* 0x000fe20003f06270 */
[----:B------:R-:W-:Y:S01]  /*242e0*/  CS2R R80, SRZ ;  /* 0x0000000000507805 */ /* 0x000fe2000001ff00 */
[----:B------:R-:W-:Y:S01]  /*242f0*/  CS2R R86, SRZ ;  /* 0x0000000000567805 */ /* 0x000fe2000001ff00 */
[----:B-1----:R-:W-:-:S05]  /*24300*/  @!P1 IMAD.WIDE R10, R6, 0x2, R8 ;  /* 0x00000002060a9825 */ /* 0x002fca00078e0208 */
[----:B------:R1:W5:Y:S01]  /*24310*/  @!P1 LD.E.64 R82, [R10.64] ;  /* 0x000000040a529980 */ /* 0x000362000c101b00 */
[----:B------:R-:W-:-:S04]  /*24320*/  CS2R R84, SRZ ;  /* 0x0000000000547805 */ /* 0x000fc8000001ff00 */
[----:B-1----:R-:W-:-:S04]  /*24330*/  @!P0 SHF.R.S32.HI R10, RZ, 0x1f, R13 ;  /* 0x0000001fff0a8819 */ /* 0x002fc8000001140d */
[----:B------:R-:W-:Y:S01]  /*24340*/  @!P0 LEA.HI R13, R10, R13, RZ, 0x2 ;  /* 0x0000000d0a0d8211 */ /* 0x000fe200078f10ff */
[----:B------:R-:W-:-:S03]  /*24350*/  @!P1 IMAD.WIDE R10, R6, 0x2, R2 ;  /* 0x00000002060a9825 */ /* 0x000fc600078e0202 */
[----:B------:R-:W-:Y:S02]  /*24360*/  @!P0 LOP3.LUT R6, R13, 0xfffffffc, RZ, 0xc0, !PT ;  /* 0xfffffffc0d068812 */ /* 0x000fe400078ec0ff */
[----:B------:R1:W5:Y:S03]  /*24370*/  @!P1 LD.E.64 R80, [R10.64] ;  /* 0x000000040a509980 */ /* 0x000366000c101b00 */
[----:B------:R-:W-:-:S04]  /*24380*/  @!P0 IMAD.WIDE R8, R6, 0x2, R8 ;  /* 0x0000000206088825 */ /* 0x000fc800078e0208 */
[----:B------:R-:W-:Y:S01]  /*24390*/  @!P0 IMAD.WIDE R2, R6, 0x2, R2 ;  /* 0x0000000206028825 */ /* 0x000fe200078e0202 */
[----:B------:R1:W5:Y:S04]  /*243a0*/  @!P0 LD.E.64 R86, [R8.64] ;  /* 0x0000000408568980 */ /* 0x000368000c101b00 */
[----:B------:R1:W5:Y:S02]  /*243b0*/  @!P0 LD.E.64 R84, [R2.64] ;  /* 0x0000000402548980 */ /* 0x000364000c101b00 */
.L_x_2599:
[----:B------:R-:W-:Y:S05]  /*243c0*/  BSYNC B0 ;  /* 0x0000000000007941 */ /* 0x000fea0003800000 */
.L_x_2598:
[----:B-1----:R-:W-:Y:S01]  /*243d0*/  IADD3 R8, R79, -c[0x0][0x20], RZ ;  /* 0x800008004f087a10 */ /* 0x002fe20007ffe0ff */
[----:B------:R-:W-:-:S04]  /*243e0*/  DEPBAR.LE SB0, 0x1 ;  /* 0x000080400000791a */ /* 0x000fc80000000000 */
[----:B--2---:R1:W2:Y:S04]  /*243f0*/  LDL.64 R2, [R8+0x20] ;  /* 0x0000200008027983 */ /* 0x0042a80000100a00 */
[----:B-1----:R-:W3:Y:S01]  /*24400*/  LDL.64 R8, [R8+0x28] ;  /* 0x0000280008087983 */ /* 0x002ee20000100a00 */
[----:B------:R-:W-:Y:S03]  /*24410*/  WARPSYNC 0xffffffff ;  /* 0xffffffff00007948 */ /* 0x000fe60003800000 */
[----:B------:R-:W-:Y:S01]  /*24420*/  BAR.SYNC.DEFER_BLOCKING 0x0 ;  /* 0x0000000000007b1d */ /* 0x000fe20000010000 */
[----:B------:R-:W-:-:S05]  /*24430*/  SHF.R.S32.HI R6, RZ, 0x1f, R27 ;  /* 0x0000001fff067819 */ /* 0x000fca000001141b */
[----:B--2---:R1:W2:Y:S04]  /*24440*/  LD.E R13, [R2.64] ;  /* 0x00000004020d7980 */ /* 0x0042a8000c101900 */
[----:B---3--:R3:W4:Y:S01]  /*24450*/  LD.E.64 R10, [R8.64] ;  /* 0x00000004080a7980 */ /* 0x008722000c101b00 */
[----:B------:R-:W-:Y:S01]  /*24460*/  BSSY B1, `(.L_x_2600) ;  /* 0x00000f6000017945 */ /* 0x000fe20003800000 */
[CC--:B-1----:R-:W-:Y:S02]  /*24470*/  LEA.HI R2, R6.reuse, R27.reuse, RZ, 0x3 ;  /* 0x0000001b06027211 */ /* 0x0c2fe400078f18ff */
[----:B------:R-:W-:Y:S02]  /*24480*/  LEA.HI R6, R6, R27, RZ, 0x6 ;  /* 0x0000001b06067211 */ /* 0x000fe400078f30ff */
[----:B------:R-:W-:-:S05]  /*24490*/  LOP3.LUT R2, R2, 0xfffffff8, RZ, 0xc0, !PT ;  /* 0xfffffff802027812 */ /* 0x000fca00078ec0ff */
[----:B------:R-:W-:Y:S02]  /*244a0*/  IMAD.IADD R3, R27, 0x1, -R2 ;  /* 0x000000011b037824 */ /* 0x000fe400078e0a02 */
[----:B------:R-:W-:Y:S02]  /*244b0*/  IMAD.SHL.U32 R2, R78, 0x40, RZ ;  /* 0x000000404e027824 */ /* 0x000fe400078e00ff */
[----:B------:R-:W-:-:S03]  /*244c0*/  IMAD.SHL.U32 R3, R3, 0x8, RZ ;  /* 0x0000000803037824 */ /* 0x000fc600078e00ff */
[----:B------:R-:W-:-:S04]  /*244d0*/  LOP3.LUT R2, R2, 0x1c0, RZ, 0xc0, !PT ;  /* 0x000001c002027812 */ /* 0x000fc800078ec0ff */
[----:B------:R-:W-:Y:S02]  /*244e0*/  LOP3.LUT R3, R2, 0x38, R3, 0xf8, !PT ;  /* 0x0000003802037812 */ /* 0x000fe400078ef803 */
[----:B---3--:R-:W-:Y:S01]  /*244f0*/  SHF.R.U32.HI R8, RZ, 0x3, R2 ;  /* 0x00000003ff087819 */ /* 0x008fe20000011602 */
[----:B------:R-:W-:-:S03]  /*24500*/  IMAD.SHL.U32 R2, R6, 0x8, RZ ;  /* 0x0000000806027824 */ /* 0x000fc600078e00ff */
[----:B------:R-:W-:Y:S01]  /*24510*/  LOP3.LUT R8, R3, R8, RZ, 0x3c, !PT ;  /* 0x0000000803087212 */ /* 0x000fe200078e3cff */
[----:B-----5:R-:W-:-:S03]  /*24520*/  IMAD.MOV.U32 R3, RZ, RZ, R86 ;  /* 0x000000ffff037224 */ /* 0x020fc600078e0056 */
[----:B------:R-:W-:Y:S01]  /*24530*/  LOP3.LUT R8, R8, 0xfffffe00, R2, 0xf8, !PT ;  /* 0xfffffe0008087812 */ /* 0x000fe200078ef802 */
[----:B------:R-:W-:-:S05]  /*24540*/  IMAD.MOV.U32 R2, RZ, RZ, R87 ;  /* 0x000000ffff027224 */ /* 0x000fca00078e0057 */
[----:B------:R-:W-:Y:S01]  /*24550*/  PRMT R117, R2, 0x5410, R3 ;  /* 0x0000541002757816 */ /* 0x000fe20000000003 */
[----:B------:R-:W-:Y:S02]  /*24560*/  IMAD.MOV.U32 R3, RZ, RZ, R82 ;  /* 0x000000ffff037224 */ /* 0x000fe400078e0052 */
        /* <DEDUP_REMOVED lines=11> */
[----:B------:R-:W-:-:S05]  /*24620*/  IMAD.MOV.U32 R2, RZ, RZ, R80 ;  /* 0x000000ffff027224 */ /* 0x000fca00078e0050 */
[----:B------:R-:W-:Y:S01]  /*24630*/  PRMT R114, R114, 0x5410, R2 ;  /* 0x0000541072727816 */ /* 0x000fe20000000002 */
[----:B------:R-:W-:-:S05]  /*24640*/  IMAD.MOV.U32 R2, RZ, RZ, R81 ;  /* 0x000000ffff027224 */ /* 0x000fca00078e0051 */
[----:B------:R-:W-:Y:S01]  /*24650*/  PRMT R114, R2, 0x7610, R114 ;  /* 0x0000761002727816 */ /* 0x000fe20000000072 */
[----:B------:R-:W-:Y:S02]  /*24660*/  IMAD.MOV.U32 R2, RZ, RZ, R74 ;  /* 0x000000ffff027224 */ /* 0x000fe400078e004a */
[----:B--2---:R-:W-:-:S03]  /*24670*/  IMAD R13, R13, -0x80, R35 ;  /* 0xffffff800d0d7824 */ /* 0x004fc600078e0223 */
[----:B------:R-:W-:Y:S01]  /*24680*/  PRMT R35, R35, 0x5410, R2 ;  /* 0x0000541023237816 */ /* 0x000fe20000000002 */
[----:B------:R-:W-:Y:S01]  /*24690*/  IMAD.MOV.U32 R2, RZ, RZ, R75 ;  /* 0x000000ffff027224 */ /* 0x000fe200078e004b */
[----:B------:R-:W-:-:S04]  /*246a0*/  IMNMX R26, R13, 0x80, PT ;  /* 0x000000800d1a7817 */ /* 0x000fc80003800200 */
[----:B------:R-:W-:Y:S01]  /*246b0*/  PRMT R35, R2, 0x7610, R35 ;  /* 0x0000761002237816 */ /* 0x000fe20000000023 */
[----:B------:R-:W-:Y:S01]  /*246c0*/  IMAD.MOV.U32 R2, RZ, RZ, R32 ;  /* 0x000000ffff027224 */ /* 0x000fe200078e0020 */
[----:B------:R-:W-:-:S04]  /*246d0*/  ISETP.GE.AND P0, PT, R78, R26, PT ;  /* 0x0000001a4e00720c */ /* 0x000fc80003f06270 */
[----:B------:R-:W-:Y:S01]  /*246e0*/  PRMT R27, R27, 0x5410, R2 ;  /* 0x000054101b1b7816 */ /* 0x000fe20000000002 */
[----:B------:R-:W-:-:S05]  /*246f0*/  IMAD.MOV.U32 R2, RZ, RZ, R33 ;  /* 0x000000ffff027224 */ /* 0x000fca00078e0021 */
[----:B------:R-:W-:Y:S01]  /*24700*/  PRMT R27, R2, 0x7610, R27 ;  /* 0x00007610021b7816 */ /* 0x000fe2000000001b */
[----:B----4-:R-:W-:Y:S02]  /*24710*/  IMAD.WIDE.U32 R8, R8, 0x2, R10 ;  /* 0x0000000208087825 */ /* 0x010fe400078e000a */
[----:B------:R-:W-:Y:S05]  /*24720*/  @P0 BRA `(.L_x_2601) ;  /* 0x00000c9000000947 */ /* 0x000fea0003800000 */
[----:B------:R-:W-:Y:S01]  /*24730*/  ISETP.GE.AND P0, PT, R4, R0, PT ;  /* 0x000000000400720c */ /* 0x000fe20003f06270 */
[----:B------:R-:W-:-:S12]  /*24740*/  BSSY B0, `(.L_x_2602) ;  /* 0x0000030000007945 */ /* 0x000fd80003800000 */
[----:B------:R-:W-:Y:S05]  /*24750*/  @P0 BRA `(.L_x_2603) ;  /* 0x000002e000000947 */ /* 0x000fea0003800000 */
[--C-:B------:R-:W-:Y:S02]  /*24760*/  SHF.R.U64 R11, R18, 0x10, R19.reuse ;  /* 0x00000010120b7819 */ /* 0x100fe40000001213 */
[----:B------:R-:W-:Y:S02]  /*24770*/  SHF.R.U32.HI R3, RZ, 0x10, R19 ;  /* 0x00000010ff037819 */ /* 0x000fe40000011613 */
[----:B------:R-:W2:Y:S01]  /*24780*/  LD.E.128 R16, [R8.64] ;  /* 0x0000000408107980 */ /* 0x000ea2000c101d00 */
[--C-:B------:R-:W-:Y:S02]  /*24790*/  SHF.R.U32.HI R2, RZ, 0x10, R21.reuse ;  /* 0x00000010ff027819 */ /* 0x100fe40000011615 */
[----:B------:R-:W-:Y:S02]  /*247a0*/  SHF.R.U64 R10, R20, 0x10, R21 ;  /* 0x00000010140a7819 */ /* 0x000fe40000001215 */
[----:B------:R-:W-:Y:S02]  /*247b0*/  PRMT R2, R88, 0x5410, R2 ;  /* 0x0000541058027816 */ /* 0x000fe40000000002 */
[----:B------:R-:W-:-:S03]  /*247c0*/  PRMT R3, R89, 0x5410, R3 ;  /* 0x0000541059037816 */ /* 0x000fc60000000003 */
[----:B------:R-:W-:Y:S01]  /*247d0*/  IMAD.U32 R6, R2, 0x10000, RZ ;  /* 0x0001000002067824 */ /* 0x000fe200078e00ff */
[C---:B------:R-:W-:Y:S02]  /*247e0*/  SHF.L.U32 R13, R3.reuse, 0x10, RZ ;  /* 0x00000010030d7819 */ /* 0x040fe400000006ff */
[----:B------:R-:W-:Y:S02]  /*247f0*/  LOP3.LUT R3, R3, 0xffff0000, RZ, 0xc0, !PT ;  /* 0xffff000003037812 */ /* 0x000fe400078ec0ff */
[----:B------:R-:W-:Y:S02]  /*24800*/  PRMT R10, R88, 0x5432, R10 ;  /* 0x00005432580a7816 */ /* 0x000fe4000000000a */
[----:B------:R-:W-:Y:S02]  /*24810*/  PRMT R11, R89, 0x5432, R11 ;  /* 0x00005432590b7816 */ /* 0x000fe4000000000b */
[C---:B--2---:R-:W-:Y:S01]  /*24820*/  LOP3.LUT R15, R18.reuse, 0xffff0000, RZ, 0xc0, !PT ;  /* 0xffff0000120f7812 */ /* 0x044fe200078ec0ff */
[----:B------:R-:W-:-:S04]  /*24830*/  IMAD.U32 R18, R18, 0x10000, RZ ;  /* 0x0001000012127824 */ /* 0x000fc800078e00ff */
[----:B------:R-:W-:-:S04]  /*24840*/  FMUL.FTZ R14, R15, R6 ;  /* 0x000000060f0e7220 */ /* 0x000fc80000410000 */
[-C--:B------:R-:W-:Y:S02]  /*24850*/  FFMA.FTZ R14, R18, R13.reuse, -R14 ;  /* 0x0000000d120e7223 */ /* 0x080fe4000001080e */
[----:B------:R-:W-:Y:S01]  /*24860*/  FMUL.FTZ R13, R15, R13 ;  /* 0x0000000d0f0d7220 */ /* 0x000fe20000410000 */
[----:B------:R-:W-:-:S03]  /*24870*/  LOP3.LUT R15, R2, 0xffff0000, RZ, 0xc0, !PT ;  /* 0xffff0000020f7812 */ /* 0x000fc600078ec0ff */
[----:B------:R-:W-:Y:S01]  /*24880*/  FFMA.FTZ R13, R18, R6, R13 ;  /* 0x00000006120d7223 */ /* 0x000fe2000001000d */
[C---:B------:R-:W-:Y:S01]  /*24890*/  LOP3.LUT R18, R19.reuse, 0xffff0000, RZ, 0xc0, !PT ;  /* 0xffff000013127812 */ /* 0x040fe200078ec0ff */
[----:B------:R-:W-:-:S04]  /*248a0*/  IMAD.U32 R6, R19, 0x10000, RZ ;  /* 0x0001000013067824 */ /* 0x000fc800078e00ff */
[C---:B------:R-:W-:Y:S02]  /*248b0*/  FMUL.FTZ R2, R18.reuse, R15 ;  /* 0x0000000f12027220 */ /* 0x040fe40000410000 */
[-C--:B------:R-:W-:Y:S02]  /*248c0*/  FMUL.FTZ R19, R18, R3.reuse ;  /* 0x0000000312137220 */ /* 0x080fe40000410000 */
[C---:B------:R-:W-:Y:S02]  /*248d0*/  FFMA.FTZ R2, R6.reuse, R3, -R2 ;  /* 0x0000000306027223 */ /* 0x040fe40000010802 */
[----:B------:R-:W-:Y:S01]  /*248e0*/  FFMA.FTZ R19, R6, R15, R19 ;  /* 0x0000000f06137223 */ /* 0x000fe20000010013 */
[----:B------:R-:W-:Y:S02]  /*248f0*/  F2FP.BF16.PACK_AB R18, R13, R14 ;  /* 0x0000000e0d12723e */ /* 0x000fe400000010ff */
[----:B------:R-:W-:Y:S02]  /*24900*/  LOP3.LUT R13, R16, 0xffff0000, RZ, 0xc0, !PT ;  /* 0xffff0000100d7812 */ /* 0x000fe400078ec0ff */
[----:B------:R-:W-:Y:S01]  /*24910*/  F2FP.BF16.PACK_AB R19, R19, R2 ;  /* 0x000000021313723e */ /* 0x000fe200000010ff */
[----:B------:R-:W-:Y:S01]  /*24920*/  IMAD.U32 R2, R10, 0x10000, RZ ;  /* 0x000100000a027824 */ /* 0x000fe200078e00ff */
[----:B------:R-:W-:Y:S01]  /*24930*/  SHF.L.U32 R14, R16, 0x10, RZ ;  /* 0x00000010100e7819 */ /* 0x000fe200000006ff */
[----:B------:R-:W-:-:S02]  /*24940*/  IMAD.U32 R3, R11, 0x10000, RZ ;  /* 0x000100000b037824 */ /* 0x000fc400078e00ff */
[----:B------:R-:W-:-:S04]  /*24950*/  FMUL.FTZ R6, R13, R2 ;  /* 0x000000020d067220 */ /* 0x000fc80000410000 */
[-C--:B------:R-:W-:Y:S02]  /*24960*/  FFMA.FTZ R6, R14, R3.reuse, -R6 ;  /* 0x000000030e067223 */ /* 0x080fe40000010806 */
[----:B------:R-:W-:Y:S01]  /*24970*/  FMUL.FTZ R3, R13, R3 ;  /* 0x000000030d037220 */ /* 0x000fe20000410000 */
[----:B------:R-:W-:Y:S02]  /*24980*/  LOP3.LUT R13, R11, 0xffff0000, RZ, 0xc0, !PT ;  /* 0xffff00000b0d7812 */ /* 0x000fe400078ec0ff */
[----:B------:R-:W-:Y:S01]  /*24990*/  LOP3.LUT R11, R10, 0xffff0000, RZ, 0xc0, !PT ;  /* 0xffff00000a0b7812 */ /* 0x000fe200078ec0ff */
[----:B------:R-:W-:Y:S01]  /*249a0*/  FFMA.FTZ R3, R14, R2, R3 ;  /* 0x000000020e037223 */ /* 0x000fe20000010003 */
[C---:B------:R-:W-:Y:S02]  /*249b0*/  LOP3.LUT R2, R17.reuse, 0xffff0000, RZ, 0xc0, !PT ;  /* 0xffff000011027812 */ /* 0x040fe400078ec0ff */
[----:B------:R-:W-:-:S03]  /*249c0*/  SHF.L.U32 R16, R17, 0x10, RZ ;  /* 0x0000001011107819 */ /* 0x000fc600000006ff */
[C---:B------:R-:W-:Y:S02]  /*249d0*/  FMUL.FTZ R10, R2.reuse, R11 ;  /* 0x0000000b020a7220 */ /* 0x040fe40000410000 */
[-C--:B------:R-:W-:Y:S02]  /*249e0*/  FMUL.FTZ R17, R2, R13.reuse ;  /* 0x0000000d02117220 */ /* 0x080fe40000410000 */
[C---:B------:R-:W-:Y:S02]  /*249f0*/  FFMA.FTZ R2, R16.reuse, R13, -R10 ;  /* 0x0000000d10027223 */ /* 0x040fe4000001080a */
[----:B------:R-:W-:Y:S01]  /*24a00*/  FFMA.FTZ R17, R16, R11, R17 ;  /* 0x0000000b10117223 */ /* 0x000fe20000010011 */
[----:B------:R-:W-:-:S04]  /*24a10*/  F2FP.BF16.PACK_AB R16, R3, R6 ;  /* 0x000000060310723e */ /* 0x000fc800000010ff */
[----:B------:R-:W-:-:S05]  /*24a20*/  F2FP.BF16.PACK_AB R17, R17, R2 ;  /* 0x000000021111723e */ /* 0x000fca00000010ff */
[----:B------:R1:W-:Y:S02]  /*24a30*/  ST.E.128 [R8.64], R16 ;  /* 0x0000001008007985 */ /* 0x0003e4000c101d04 */
.L_x_2603:
[----:B------:R-:W-:Y:S05]  /*24a40*/  BSYNC B0 ;  /* 0x0000000000007941 */ /* 0x000fea0003800000 */
.L_x_2602:
[----:B------:R-:W-:Y:S01]  /*24a50*/  IADD3 R2, R4, 0x20, RZ ;  /* 0x0000002004027810 */ /* 0x000fe20007ffe0ff */
[----:B------:R-:W-:Y:S03]  /*24a60*/  BSSY B0, `(.L_x_2604) ;  /* 0x0000031000007945 */ /* 0x000fe60003800000 */
[----:B------:R-:W-:-:S13]  /*24a70*/  ISETP.GE.AND P0, PT, R2, R0, PT ;  /* 0x000000000200720c */ /* 0x000fda0003f06270 */
[----:B------:R-:W-:Y:S05]  /*24a80*/  @P0 BRA `(.L_x_2605) ;  /* 0x000002e000000947 */ /* 0x000fea0003800000 */
[----:B-1----:R-:W2:Y:S01]  /*24a90*/  LD.E.128 R16, [R8.64+0x4000] ;  /* 0x0040000408107980 */ /* 0x002ea2000c101d00 */
[----:B------:R-:W-:Y:S02]  /*24aa0*/  SHF.R.U32.HI R2, RZ, 0x10, R25 ;  /* 0x00000010ff027819 */ /* 0x000fe40000011619 */
[----:B------:R-:W-:Y:S02]  /*24ab0*/  SHF.R.U32.HI R3, RZ, 0x10, R23 ;  /* 0x00000010ff037819 */ /* 0x000fe40000011617 */
[----:B------:R-:W-:Y:S02]  /*24ac0*/  PRMT R2, R90, 0x5410, R2 ;  /* 0x000054105a027816 */ /* 0x000fe40000000002 */
[----:B------:R-:W-:Y:S02]  /*24ad0*/  PRMT R3, R91, 0x5410, R3 ;  /* 0x000054105b037816 */ /* 0x000fe40000000003 */
[----:B------:R-:W-:Y:S01]  /*24ae0*/  SHF.R.U64 R10, R24, 0x10, R25 ;  /* 0x00000010180a7819 */ /* 0x000fe20000001219 */
[----:B------:R-:W-:Y:S01]  /*24af0*/  IMAD.U32 R6, R2, 0x10000, RZ ;  /* 0x0001000002067824 */ /* 0x000fe200078e00ff */
[----:B------:R-:W-:-:S02]  /*24b00*/  SHF.L.U32 R13, R3, 0x10, RZ ;  /* 0x00000010030d7819 */ /* 0x000fc400000006ff */
[----:B------:R-:W-:Y:S02]  /*24b10*/  LOP3.LUT R3, R3, 0xffff0000, RZ, 0xc0, !PT ;  /* 0xffff000003037812 */ /* 0x000fe400078ec0ff */
[----:B------:R-:W-:Y:S02]  /*24b20*/  SHF.R.U64 R11, R22, 0x10, R23 ;  /* 0x00000010160b7819 */ /* 0x000fe40000001217 */
        /* <DEDUP_REMOVED lines=35> */
[----:B------:R1:W-:Y:S02]  /*24d60*/  ST.E.128 [R8.64+0x4000], R16 ;  /* 0x0040001008007985 */ /* 0x0003e4000c101d04 */
.L_x_2605:
[----:B------:R-:W-:Y:S05]  /*24d70*/  BSYNC B0 ;  /* 0x0000000000007941 */ /* 0x000fea0003800000 */
.L_x_2604:
[----:B------:R-:W-:Y:S01]  /*24d80*/  IADD3 R2, R4, 0x40, RZ ;  /* 0x0000004004027810 */ /* 0x000fe20007ffe0ff */
[----:B------:R-:W-:Y:S03]  /*24d90*/  BSSY B0, `(.L_x_2606) ;  /* 0x0000031000007945 */ /* 0x000fe60003800000 */
[----:B------:R-:W-:-:S13]  /*24da0*/  ISETP.GE.AND P0, PT, R2, R0, PT ;  /* 0x000000000200720c */ /* 0x000fda0003f06270 */
[----:B------:R-:W-:Y:S05]  /*24db0*/  @P0 BRA `(.L_x_2607) ;  /* 0x000002e000000947 */ /* 0x000fea0003800000 */
[----:B-1----:R-:W2:Y:S01]  /*24dc0*/  LD.E.128 R16, [R8.64+0x8000] ;  /* 0x0080000408107980 */ /* 0x002ea2000c101d00 */
[----:B------:R-:W-:Y:S02]  /*24dd0*/  SHF.R.U32.HI R2, RZ, 0x10, R31 ;  /* 0x00000010ff027819 */ /* 0x000fe4000001161f */
[----:B------:R-:W-:Y:S02]  /*24de0*/  SHF.R.U32.HI R3, RZ, 0x10, R29 ;  /* 0x00000010ff037819 */ /* 0x000fe4000001161d */
[C---:B------:R-:W-:Y:S02]  /*24df0*/  PRMT R2, R92.reuse, 0x5410, R2 ;  /* 0x000054105c027816 */ /* 0x040fe40000000002 */
[----:B------:R-:W-:Y:S02]  /*24e00*/  PRMT R3, R92, 0x5432, R3 ;  /* 0x000054325c037816 */ /* 0x000fe40000000003 */
[----:B------:R-:W-:Y:S01]  /*24e10*/  SHF.R.U64 R10, R30, 0x10, R31 ;  /* 0x000000101e0a7819 */ /* 0x000fe2000000121f */
[----:B------:R-:W-:Y:S01]  /*24e20*/  IMAD.U32 R14, R2, 0x10000, RZ ;  /* 0x00010000020e7824 */ /* 0x000fe200078e00ff */
[----:B------:R-:W-:Y:S01]  /*24e30*/  SHF.R.U64 R6, R28, 0x10, R29 ;  /* 0x000000101c067819 */ /* 0x000fe2000000121d */
[----:B------:R-:W-:Y:S01]  /*24e40*/  IMAD.U32 R15, R3, 0x10000, RZ ;  /* 0x00010000030f7824 */ /* 0x000fe200078e00ff */
[----:B--2---:R-:W-:-:S02]  /*24e50*/  LOP3.LUT R11, R18, 0xffff0000, RZ, 0xc0, !PT ;  /* 0xffff0000120b7812 */ /* 0x004fc400078ec0ff */
[----:B------:R-:W-:-:S03]  /*24e60*/  SHF.L.U32 R18, R18, 0x10, RZ ;  /* 0x0000001012127819 */ /* 0x000fc600000006ff */
[CC--:B------:R-:W-:Y:S02]  /*24e70*/  FMUL.FTZ R13, R11.reuse, R14.reuse ;  /* 0x0000000e0b0d7220 */ /* 0x0c0fe40000410000 */
[-C--:B------:R-:W-:Y:S02]  /*24e80*/  FMUL.FTZ R11, R11, R15.reuse ;  /* 0x0000000f0b0b7220 */ /* 0x080fe40000410000 */
[----:B------:R-:W-:Y:S01]  /*24e90*/  FFMA.FTZ R20, R18, R15, -R13 ;  /* 0x0000000f12147223 */ /* 0x000fe2000001080d */
[----:B------:R-:W-:Y:S01]  /*24ea0*/  LOP3.LUT R13, R2, 0xffff0000, RZ, 0xc0, !PT ;  /* 0xffff0000020d7812 */ /* 0x000fe200078ec0ff */
[----:B------:R-:W-:Y:S01]  /*24eb0*/  FFMA.FTZ R15, R18, R14, R11 ;  /* 0x0000000e120f7223 */ /* 0x000fe2000001000b */
[C---:B------:R-:W-:Y:S01]  /*24ec0*/  LOP3.LUT R2, R19.reuse, 0xffff0000, RZ, 0xc0, !PT ;  /* 0xffff000013027812 */ /* 0x040fe200078ec0ff */
[----:B------:R-:W-:Y:S01]  /*24ed0*/  IMAD.U32 R18, R19, 0x10000, RZ ;  /* 0x0001000013127824 */ /* 0x000fe200078e00ff */
[----:B------:R-:W-:-:S03]  /*24ee0*/  LOP3.LUT R11, R3, 0xffff0000, RZ, 0xc0, !PT ;  /* 0xffff0000030b7812 */ /* 0x000fc600078ec0ff */
[C---:B------:R-:W-:Y:S02]  /*24ef0*/  FMUL.FTZ R3, R2.reuse, R13 ;  /* 0x0000000d02037220 */ /* 0x040fe40000410000 */
[-C--:B------:R-:W-:Y:S01]  /*24f00*/  FMUL.FTZ R19, R2, R11.reuse ;  /* 0x0000000b02137220 */ /* 0x080fe20000410000 */
[C---:B------:R-:W-:Y:S01]  /*24f10*/  PRMT R2, R93.reuse, 0x5410, R10 ;  /* 0x000054105d027816 */ /* 0x040fe2000000000a */
[C---:B------:R-:W-:Y:S01]  /*24f20*/  FFMA.FTZ R11, R18.reuse, R11, -R3 ;  /* 0x0000000b120b7223 */ /* 0x040fe20000010803 */
[----:B------:R-:W-:Y:S01]  /*24f30*/  PRMT R3, R93, 0x5432, R6 ;  /* 0x000054325d037816 */ /* 0x000fe20000000006 */
[----:B------:R-:W-:Y:S01]  /*24f40*/  FFMA.FTZ R19, R18, R13, R19 ;  /* 0x0000000d12137223 */ /* 0x000fe20000010013 */
[----:B------:R-:W-:Y:S01]  /*24f50*/  LOP3.LUT R6, R16, 0xffff0000, RZ, 0xc0, !PT ;  /* 0xffff000010067812 */ /* 0x000fe200078ec0ff */
[----:B------:R-:W-:Y:S01]  /*24f60*/  IMAD.U32 R14, R2, 0x10000, RZ ;  /* 0x00010000020e7824 */ /* 0x000fe200078e00ff */
[----:B------:R-:W-:Y:S01]  /*24f70*/  SHF.L.U32 R13, R3, 0x10, RZ ;  /* 0x00000010030d7819 */ /* 0x000fe200000006ff */
[----:B------:R-:W-:Y:S01]  /*24f80*/  IMAD.U32 R16, R16, 0x10000, RZ ;  /* 0x0001000010107824 */ /* 0x000fe200078e00ff */
[----:B------:R-:W-:Y:S01]  /*24f90*/  F2FP.BF16.PACK_AB R18, R15, R20 ;  /* 0x000000140f12723e */ /* 0x000fe200000010ff */
[C---:B------:R-:W-:Y:S01]  /*24fa0*/  FMUL.FTZ R10, R6.reuse, R14 ;  /* 0x0000000e060a7220 */ /* 0x040fe20000410000 */
[----:B------:R-:W-:Y:S01]  /*24fb0*/  F2FP.BF16.PACK_AB R19, R19, R11 ;  /* 0x0000000b1313723e */ /* 0x000fe200000010ff */
[----:B------:R-:W-:-:S02]  /*24fc0*/  FMUL.FTZ R6, R6, R13 ;  /* 0x0000000d06067220 */ /* 0x000fc40000410000 */
[----:B------:R-:W-:Y:S01]  /*24fd0*/  FFMA.FTZ R10, R16, R13, -R10 ;  /* 0x0000000d100a7223 */ /* 0x000fe2000001080a */
[----:B------:R-:W-:Y:S01]  /*24fe0*/  LOP3.LUT R13, R2, 0xffff0000, RZ, 0xc0, !PT ;  /* 0xffff0000020d7812 */ /* 0x000fe200078ec0ff */
[----:B------:R-:W-:Y:S01]  /*24ff0*/  FFMA.FTZ R6, R16, R14, R6 ;  /* 0x0000000e10067223 */ /* 0x000fe20000010006 */
[----:B------:R-:W-:Y:S02]  /*25000*/  LOP3.LUT R14, R3, 0xffff0000, RZ, 0xc0, !PT ;  /* 0xffff0000030e7812 */ /* 0x000fe400078ec0ff */
[C---:B------:R-:W-:Y:S02]  /*25010*/  LOP3.LUT R2, R17.reuse, 0xffff0000, RZ, 0xc0, !PT ;  /* 0xffff000011027812 */ /* 0x040fe400078ec0ff */
[----:B------:R-:W-:-:S03]  /*25020*/  SHF.L.U32 R16, R17, 0x10, RZ ;  /* 0x0000001011107819 */ /* 0x000fc600000006ff */
[CC--:B------:R-:W-:Y:S02]  /*25030*/  FMUL.FTZ R3, R2.reuse, R13.reuse ;  /* 0x0000000d02037220 */ /* 0x0c0fe40000410000 */
[-C--:B------:R-:W-:Y:S02]  /*25040*/  FMUL.FTZ R17, R2, R14.reuse ;  /* 0x0000000e02117220 */ /* 0x080fe40000410000 */
[C---:B------:R-:W-:Y:S02]  /*25050*/  FFMA.FTZ R2, R16.reuse, R14, -R3 ;  /* 0x0000000e10027223 */ /* 0x040fe40000010803 */
[----:B------:R-:W-:Y:S01]  /*25060*/  FFMA.FTZ R17, R16, R13, R17 ;  /* 0x0000000d10117223 */ /* 0x000fe20000010011 */
[----:B------:R-:W-:-:S04]  /*25070*/  F2FP.BF16.PACK_AB R16, R6, R10 ;  /* 0x0000000a0610723e */ /* 0x000fc800000010ff */
[----:B------:R-:W-:-:S05]  /*25080*/  F2FP.BF16.PACK_AB R17, R17, R2 ;  /* 0x000000021111723e */ /* 0x000fca00000010ff */
[----:B------:R1:W-:Y:S02]  /*25090*/  ST.E.128 [R8.64+0x8000], R16 ;  /* 0x0080001008007985 */ /* 0x0003e4000c101d04 */
.L_x_2607:
[----:B------:R-:W-:Y:S05]  /*250a0*/  BSYNC B0 ;  /* 0x0000000000007941 */ /* 0x000fea0003800000 */
.L_x_2606:
[----:B------:R-:W-:-:S04]  /*250b0*/  IADD3 R2, R4, 0x60, RZ ;  /* 0x0000006004027810 */ /* 0x000fc80007ffe0ff */
[----:B------:R-:W-:-:S13]  /*250c0*/  ISETP.GE.AND P0, PT, R2, R0, PT ;  /* 0x000000000200720c */ /* 0x000fda0003f06270 */
[----:B------:R-:W-:Y:S05]  /*250d0*/  @P0 BRA `(.L_x_2601) ;  /* 0x000002e000000947 */ /* 0x000fea0003800000 */
[----:B-1----:R-:W2:Y:S01]  /*250e0*/  LD.E.128 R16, [R8.64+0xc000] ;  /* 0x00c0000408107980 */ /* 0x002ea2000c101d00 */
[----:B------:R-:W-:Y:S02]  /*250f0*/  SHF.R.U32.HI R2, RZ, 0x10, R39 ;  /* 0x00000010ff027819 */ /* 0x000fe40000011627 */
[----:B------:R-:W-:Y:S02]  /*25100*/  SHF.R.U32.HI R3, RZ, 0x10, R37 ;  /* 0x00000010ff037819 */ /* 0x000fe40000011625 */
[----:B------:R-:W-:Y:S02]  /*25110*/  PRMT R2, R94, 0x5432, R2 ;  /* 0x000054325e027816 */ /* 0x000fe40000000002 */
[----:B------:R-:W-:-:S03]  /*25120*/  PRMT R3, R96, 0x5410, R3 ;  /* 0x0000541060037816 */ /* 0x000fc60000000003 */
[----:B------:R-:W-:Y:S02]  /*25130*/  IMAD.U32 R11, R2, 0x10000, RZ ;  /* 0x00010000020b7824 */ /* 0x000fe400078e00ff */
[----:B------:R-:W-:Y:S01]  /*25140*/  IMAD.U32 R13, R3, 0x10000, RZ ;  /* 0x00010000030d7824 */ /* 0x000fe200078e00ff */
[C---:B--2---:R-:W-:Y:S02]  /*25150*/  LOP3.LUT R6, R18.reuse, 0xffff0000, RZ, 0xc0, !PT ;  /* 0xffff000012067812 */ /* 0x044fe400078ec0ff */
[----:B------:R-:W-:Y:S01]  /*25160*/  SHF.L.U32 R15, R18, 0x10, RZ ;  /* 0x00000010120f7819 */ /* 0x000fe200000006ff */
[----:B------:R-:W-:Y:S02]  /*25170*/  IMAD.U32 R18, R19, 0x10000, RZ ;  /* 0x0001000013127824 */ /* 0x000fe400078e00ff */
[C---:B------:R-:W-:Y:S02]  /*25180*/  FMUL.FTZ R10, R6.reuse, R11 ;  /* 0x0000000b060a7220 */ /* 0x040fe40000410000 */
[----:B------:R-:W-:-:S02]  /*25190*/  FMUL.FTZ R6, R6, R13 ;  /* 0x0000000d06067220 */ /* 0x000fc40000410000 */
[C---:B------:R-:W-:Y:S01]  /*251a0*/  FFMA.FTZ R20, R15.reuse, R13, -R10 ;  /* 0x0000000d0f147223 */ /* 0x040fe2000001080a */
[----:B------:R-:W-:Y:S01]  /*251b0*/  LOP3.LUT R13, R2, 0xffff0000, RZ, 0xc0, !PT ;  /* 0xffff0000020d7812 */ /* 0x000fe200078ec0ff */
[----:B------:R-:W-:Y:S01]  /*251c0*/  FFMA.FTZ R15, R15, R11, R6 ;  /* 0x0000000b0f0f7223 */ /* 0x000fe20000010006 */
[----:B------:R-:W-:Y:S02]  /*251d0*/  LOP3.LUT R2, R19, 0xffff0000, RZ, 0xc0, !PT ;  /* 0xffff000013027812 */ /* 0x000fe400078ec0ff */
[----:B------:R-:W-:Y:S02]  /*251e0*/  LOP3.LUT R11, R3, 0xffff0000, RZ, 0xc0, !PT ;  /* 0xffff0000030b7812 */ /* 0x000fe400078ec0ff */
[----:B------:R-:W-:Y:S01]  /*251f0*/  SHF.R.U64 R10, R38, 0x10, R39 ;  /* 0x00000010260a7819 */ /* 0x000fe20000001227 */
[----:B------:R-:W-:Y:S01]  /*25200*/  FMUL.FTZ R3, R2, R13 ;  /* 0x0000000d02037220 */ /* 0x000fe20000410000 */
[----:B------:R-:W-:Y:S01]  /*25210*/  SHF.R.U64 R6, R36, 0x10, R37 ;  /* 0x0000001024067819 */ /* 0x000fe20000001225 */
[-C--:B------:R-:W-:Y:S01]  /*25220*/  FMUL.FTZ R19, R2, R11.reuse ;  /* 0x0000000b02137220 */ /* 0x080fe20000410000 */
[----:B------:R-:W-:Y:S01]  /*25230*/  PRMT R2, R98, 0x5410, R10 ;  /* 0x0000541062027816 */ /* 0x000fe2000000000a */
[----:B------:R-:W-:Y:S01]  /*25240*/  FFMA.FTZ R11, R18, R11, -R3 ;  /* 0x0000000b120b7223 */ /* 0x000fe20000010803 */
        /* <DEDUP_REMOVED lines=23> */
.L_x_2601:
[----:B------:R-:W-:Y:S05]  /*253c0*/  BSYNC B1 ;  /* 0x0000000000017941 */ /* 0x000fea0003800000 */
.L_x_2600:
[----:B------:R-:W-:Y:S01]  /*253d0*/  IADD3 R2, R78, 0x20, RZ ;  /* 0x000000204e027810 */ /* 0x000fe20007ffe0ff */
[----:B------:R-:W-:Y:S03]  /*253e0*/  BSSY B1, `(.L_x_2608) ;  /* 0x00000cc000017945 */ /* 0x000fe60003800000 */
[----:B------:R-:W-:-:S13]  /*253f0*/  ISETP.GE.AND P0, PT, R2, R26, PT ;  /* 0x0000001a0200720c */ /* 0x000fda0003f06270 */
[----:B------:R-:W-:Y:S05]  /*25400*/  @P0 BRA `(.L_x_2609) ;  /* 0x00000c9000000947 */ /* 0x000fea0003800000 */
[----:B------:R-:W-:Y:S01]  /*25410*/  ISETP.GE.AND P0, PT, R4, R0, PT ;  /* 0x000000000400720c */ /* 0x000fe20003f06270 */
[----:B------:R-:W-:-:S12]  /*25420*/  BSSY B0, `(.L_x_2610) ;  /* 0x0000030000007945 */ /* 0x000fd80003800000 */
        /* <DEDUP_REMOVED lines=8> */
[----:B------:R-:W-:Y:S01]  /*254b0*/  SHF.R.U64 R10, R42, 0x10, R43 ;  /* 0x000000102a0a7819 */ /* 0x000fe2000000122b */
[----:B------:R-:W-:Y:S01]  /*254c0*/  IMAD.U32 R15, R3, 0x10000, RZ ;  /* 0x00010000030f7824 */ /* 0x000fe200078e00ff */
[----:B------:R-:W-:-:S02]  /*254d0*/  PRMT R6, R95, 0x5432, R6 ;  /* 0x000054325f067816 */ /* 0x000fc40000000006 */
[----:B------:R-:W-:Y:S02]  /*254e0*/  PRMT R10, R96, 0x5432, R10 ;  /* 0x00005432600a7816 */ /* 0x000fe4000000000a */
[C---:B--2---:R-:W-:Y:S02]  /*254f0*/  LOP3.LUT R11, R18.reuse, 0xffff0000, RZ, 0xc0, !PT ;  /* 0xffff0000120b7812 */ /* 0x044fe400078ec0ff */
        /* <DEDUP_REMOVED lines=8> */
[----:B------:R-:W-:Y:S01]  /*25580*/  LOP3.LUT R11, R3, 0xffff0000, RZ, 0xc0, !PT ;  /* 0xffff0000030b7812 */ /* 0x000fe200078ec0ff */
[----:B------:R-:W-:-:S02]  /*25590*/  IMAD.U32 R14, R6, 0x10000, RZ ;  /* 0x00010000060e7824 */ /* 0x000fc400078e00ff */
[C---:B------:R-:W-:Y:S02]  /*255a0*/  FMUL.FTZ R3, R2.reuse, R13 ;  /* 0x0000000d02037220 */ /* 0x040fe40000410000 */
[-C--:B------:R-:W-:Y:S01]  /*255b0*/  FMUL.FTZ R19, R2, R11.reuse ;  /* 0x0000000b02137220 */ /* 0x080fe20000410000 */
[----:B------:R-:W-:Y:S01]  /*255c0*/  SHF.L.U32 R2, R10, 0x10, RZ ;  /* 0x000000100a027819 */ /* 0x000fe200000006ff */
[----:B------:R-:W-:Y:S01]  /*255d0*/  FFMA.FTZ R3, R18, R11, -R3 ;  /* 0x0000000b12037223 */ /* 0x000fe20000010803 */
[----:B------:R-:W-:Y:S01]  /*255e0*/  LOP3.LUT R11, R16, 0xffff0000, RZ, 0xc0, !PT ;  /* 0xffff0000100b7812 */ /* 0x000fe200078ec0ff */
[----:B------:R-:W-:Y:S01]  /*255f0*/  FFMA.FTZ R19, R18, R13, R19 ;  /* 0x0000000d12137223 */ /* 0x000fe20000010013 */
[----:B------:R-:W-:Y:S01]  /*25600*/  LOP3.LUT R10, R10, 0xffff0000, RZ, 0xc0, !PT ;  /* 0xffff00000a0a7812 */ /* 0x000fe200078ec0ff */
[----:B------:R-:W-:Y:S01]  /*25610*/  IMAD.U32 R16, R16, 0x10000, RZ ;  /* 0x0001000010107824 */ /* 0x000fe200078e00ff */
[----:B------:R-:W-:Y:S01]  /*25620*/  F2FP.BF16.PACK_AB R18, R15, R20 ;  /* 0x000000140f12723e */ /* 0x000fe200000010ff */
[----:B------:R-:W-:Y:S01]  /*25630*/  FMUL.FTZ R13, R11, R14 ;  /* 0x0000000e0b0d7220 */ /* 0x000fe20000410000 */
[----:B------:R-:W-:Y:S01]  /*25640*/  F2FP.BF16.PACK_AB R19, R19, R3 ;  /* 0x000000031313723e */ /* 0x000fe200000010ff */
[----:B------:R-:W-:-:S02]  /*25650*/  FMUL.FTZ R11, R11, R2 ;  /* 0x000000020b0b7220 */ /* 0x000fc40000410000 */
[C---:B------:R-:W-:Y:S01]  /*25660*/  FFMA.FTZ R13, R16.reuse, R2, -R13 ;  /* 0x00000002100d7223 */ /* 0x040fe2000001080d */
[C---:B------:R-:W-:Y:S01]  /*25670*/  LOP3.LUT R2, R17.reuse, 0xffff0000, RZ, 0xc0, !PT ;  /* 0xffff000011027812 */ /* 0x040fe200078ec0ff */
[----:B------:R-:W-:Y:S01]  /*25680*/  FFMA.FTZ R11, R16, R14, R11 ;  /* 0x0000000e100b7223 */ /* 0x000fe2000001000b */
[----:B------:R-:W-:Y:S02]  /*25690*/  LOP3.LUT R14, R6, 0xffff0000, RZ, 0xc0, !PT ;  /* 0xffff0000060e7812 */ /* 0x000fe400078ec0ff */
[----:B------:R-:W-:Y:S01]  /*256a0*/  SHF.L.U32 R16, R17, 0x10, RZ ;  /* 0x0000001011107819 */ /* 0x000fe200000006ff */
[C---:B------:R-:W-:Y:S02]  /*256b0*/  FMUL.FTZ R17, R2.reuse, R10 ;  /* 0x0000000a02117220 */ /* 0x040fe40000410000 */
[-C--:B------:R-:W-:Y:S02]  /*256c0*/  FMUL.FTZ R6, R2, R14.reuse ;  /* 0x0000000e02067220 */ /* 0x080fe40000410000 */
[----:B------:R-:W-:-:S02]  /*256d0*/  FFMA.FTZ R17, R16, R14, R17 ;  /* 0x0000000e10117223 */ /* 0x000fc40000010011 */
[----:B------:R-:W-:Y:S01]  /*256e0*/  FFMA.FTZ R2, R16, R10, -R6 ;  /* 0x0000000a10027223 */ /* 0x000fe20000010806 */
[----:B------:R-:W-:-:S04]  /*256f0*/  F2FP.BF16.PACK_AB R16, R11, R13 ;  /* 0x0000000d0b10723e */ /* 0x000fc800000010ff */
[----:B------:R-:W-:-:S05]  /*25700*/  F2FP.BF16.PACK_AB R17, R17, R2 ;  /* 0x000000021111723e */ /* 0x000fca00000010ff */
[----:B------:R1:W-:Y:S02]  /*25710*/  ST.E.128 [R8.64+0x1000], R16 ;  /* 0x0010001008007985 */ /* 0x0003e4000c101d04 */
.L_x_2611:
[----:B------:R-:W-:Y:S05]  /*25720*/  BSYNC B0 ;  /* 0x0000000000007941 */ /* 0x000fea0003800000 */
.L_x_2610:
        /* <DEDUP_REMOVED lines=13> */
[----:B------:R-:W-:-:S02]  /*25800*/  LOP3.LUT R25, R10, 0xffff0000, RZ, 0xc0, !PT ;  /* 0xffff00000a197812 */ /* 0x000fc400078ec0ff */
[----:B------:R-:W-:Y:S02]  /*25810*/  LOP3.LUT R24, R11, 0xffff0000, RZ, 0xc0, !PT ;  /* 0xffff00000b187812 */ /* 0x000fe400078ec0ff */
[----:B------:R-:W-:Y:S02]  /*25820*/  PRMT R14, R99, 0x5432, R14 ;  /* 0x00005432630e7816 */ /* 0x000fe4000000000e */
[----:B------:R-:W-:Y:S02]  /*25830*/  PRMT R15, R100, 0x5432, R15 ;  /* 0x00005432640f7816 */ /* 0x000fe4000000000f */
[C---:B--2---:R-:W-:Y:S01]  /*25840*/  LOP3.LUT R13, R18.reuse, 0xffff0000, RZ, 0xc0, !PT ;  /* 0xffff0000120d7812 */ /* 0x044fe200078ec0ff */
[----:B------:R-:W-:Y:S01]  /*25850*/  IMAD.U32 R21, R18, 0x10000, RZ ;  /* 0x0001000012157824 */ /* 0x000fe200078e00ff */
[C---:B------:R-:W-:Y:S01]  /*25860*/  LOP3.LUT R18, R19.reuse, 0xffff0000, RZ, 0xc0, !PT ;  /* 0xffff000013127812 */ /* 0x040fe200078ec0ff */
[----:B------:R-:W-:Y:S01]  /*25870*/  IMAD.U32 R20, R19, 0x10000, RZ ;  /* 0x0001000013147824 */ /* 0x000fe200078e00ff */
[C---:B------:R-:W-:Y:S01]  /*25880*/  LOP3.LUT R3, R16.reuse, 0xffff0000, RZ, 0xc0, !PT ;  /* 0xffff000010037812 */ /* 0x040fe200078ec0ff */
[C---:B------:R-:W-:Y:S01]  /*25890*/  FMUL.FTZ R19, R13.reuse, R23 ;  /* 0x000000170d137220 */ /* 0x040fe20000410000 */
[----:B------:R-:W-:Y:S01]  /*258a0*/  SHF.L.U32 R6, R16, 0x10, RZ ;  /* 0x0000001010067819 */ /* 0x000fe200000006ff */
[-C--:B------:R-:W-:Y:S01]  /*258b0*/  FMUL.FTZ R10, R13, R22.reuse ;  /* 0x000000160d0a7220 */ /* 0x080fe20000410000 */
[----:B------:R-:W-:Y:S01]  /*258c0*/  LOP3.LUT R16, R17, 0xffff0000, RZ, 0xc0, !PT ;  /* 0xffff000011107812 */ /* 0x000fe200078ec0ff */
[----:B------:R-:W-:Y:S01]  /*258d0*/  FFMA.FTZ R13, R21, R22, -R19 ;  /* 0x00000016150d7223 */ /* 0x000fe20000010813 */
[----:B------:R-:W-:Y:S01]  /*258e0*/  SHF.L.U32 R2, R17, 0x10, RZ ;  /* 0x0000001011027819 */ /* 0x000fe200000006ff */
[----:B------:R-:W-:-:S02]  /*258f0*/  FMUL.FTZ R11, R18, R25 ;  /* 0x00000019120b7220 */ /* 0x000fc40000410000 */
[-C--:B------:R-:W-:Y:S01]  /*25900*/  FMUL.FTZ R19, R18, R24.reuse ;  /* 0x0000001812137220 */ /* 0x080fe20000410000 */
[----:B------:R-:W-:Y:S01]  /*25910*/  SHF.L.U32 R18, R15, 0x10, RZ ;  /* 0x000000100f127819 */ /* 0x000fe200000006ff */
[----:B------:R-:W-:Y:S01]  /*25920*/  FFMA.FTZ R21, R21, R23, R10 ;  /* 0x0000001715157223 */ /* 0x000fe2000001000a */
[C---:B------:R-:W-:Y:S01]  /*25930*/  LOP3.LUT R23, R14.reuse, 0xffff0000, RZ, 0xc0, !PT ;  /* 0xffff00000e177812 */ /* 0x040fe200078ec0ff */
[----:B------:R-:W-:Y:S01]  /*25940*/  IMAD.U32 R22, R14, 0x10000, RZ ;  /* 0x000100000e167824 */ /* 0x000fe200078e00ff */
[----:B------:R-:W-:Y:S01]  /*25950*/  LOP3.LUT R15, R15, 0xffff0000, RZ, 0xc0, !PT ;  /* 0xffff00000f0f7812 */ /* 0x000fe200078ec0ff */
[----:B------:R-:W-:Y:S02]  /*25960*/  FFMA.FTZ R11, R20, R24, -R11 ;  /* 0x00000018140b7223 */ /* 0x000fe4000001080b */
[C---:B------:R-:W-:Y:S02]  /*25970*/  FMUL.FTZ R10, R3.reuse, R22 ;  /* 0x00000016030a7220 */ /* 0x040fe40000410000 */
[----:B------:R-:W-:-:S02]  /*25980*/  FMUL.FTZ R3, R3, R18 ;  /* 0x0000001203037220 */ /* 0x000fc40000410000 */
[C---:B------:R-:W-:Y:S02]  /*25990*/  FMUL.FTZ R14, R16.reuse, R23 ;  /* 0x00000017100e7220 */ /* 0x040fe40000410000 */
[----:B------:R-:W-:Y:S02]  /*259a0*/  FMUL.FTZ R17, R16, R15 ;  /* 0x0000000f10117220 */ /* 0x000fe40000410000 */
[----:B------:R-:W-:Y:S02]  /*259b0*/  FFMA.FTZ R16, R6, R22, R3 ;  /* 0x0000001606107223 */ /* 0x000fe40000010003 */
[----:B------:R-:W-:Y:S02]  /*259c0*/  FFMA.FTZ R19, R20, R25, R19 ;  /* 0x0000001914137223 */ /* 0x000fe40000010013 */
[----:B------:R-:W-:Y:S01]  /*259d0*/  FFMA.FTZ R10, R6, R18, -R10 ;  /* 0x00000012060a7223 */ /* 0x000fe2000001080a */
[----:B------:R-:W-:Y:S01]  /*259e0*/  F2FP.BF16.PACK_AB R18, R21, R13 ;  /* 0x0000000d1512723e */ /* 0x000fe200000010ff */
[C---:B------:R-:W-:Y:S01]  /*259f0*/  FFMA.FTZ R3, R2.reuse, R15, -R14 ;  /* 0x0000000f02037223 */ /* 0x040fe2000001080e */
[----:B------:R-:W-:Y:S01]  /*25a00*/  F2FP.BF16.PACK_AB R19, R19, R11 ;  /* 0x0000000b1313723e */ /* 0x000fe200000010ff */
[----:B------:R-:W-:Y:S01]  /*25a10*/  FFMA.FTZ R17, R2, R23, R17 ;  /* 0x0000001702117223 */ /* 0x000fe20000010011 */
[----:B------:R-:W-:-:S04]  /*25a20*/  F2FP.BF16.PACK_AB R16, R16, R10 ;  /* 0x0000000a1010723e */ /* 0x000fc800000010ff */
[----:B------:R-:W-:-:S05]  /*25a30*/  F2FP.BF16.PACK_AB R17, R17, R3 ;  /* 0x000000031111723e */ /* 0x000fca00000010ff */
[----:B------:R1:W-:Y:S02]  /*25a40*/  ST.E.128 [R8.64+0x5000], R16 ;  /* 0x0050001008007985 */ /* 0x0003e4000c101d04 */
.L_x_2613:
[----:B------:R-:W-:Y:S05]  /*25a50*/  BSYNC B0 ;  /* 0x0000000000007941 */ /* 0x000fea0003800000 */
.L_x_2612:
        /* <DEDUP_REMOVED lines=50> */
.L_x_2615:
[----:B------:R-:W-:Y:S05]  /*25d80*/  BSYNC B0 ;  /* 0x0000000000007941 */ /* 0x000fea0003800000 */
.L_x_2614:
[----:B------:R-:W-:-:S04]  /*25d90*/  IADD3 R2, R4, 0x60, RZ ;  /* 0x0000006004027810 */ /* 0x000fc80007ffe0ff */
        /* <DEDUP_REMOVED lines=48> */
.L_x_2609:
[----:B------:R-:W-:Y:S05]  /*260a0*/  BSYNC B1 ;  /* 0x0000000000017941 */ /* 0x000fea0003800000 */
.L_x_2608:
        /* <DEDUP_REMOVED lines=53> */
.L_x_2619:
[----:B------:R-:W-:Y:S05]  /*26400*/  BSYNC B0 ;  /* 0x0000000000007941 */ /* 0x000fea0003800000 */
.L_x_2618:
        /* <DEDUP_REMOVED lines=50> */
.L_x_2621:
[----:B------:R-:W-:Y:S05]  /*26730*/  BSYNC B0 ;  /* 0x0000000000007941 */ /* 0x000fea0003800000 */
.L_x_2620:
        /* <DEDUP_REMOVED lines=50> */
.L_x_2623:
[----:B------:R-:W-:Y:S05]  /*26a60*/  BSYNC B0 ;  /* 0x0000000000007941 */ /* 0x000fea0003800000 */
.L_x_2622:
        /* <DEDUP_REMOVED lines=49> */
.L_x_2617:
[----:B------:R-:W-:Y:S05]  /*26d80*/  BSYNC B1 ;  /* 0x0000000000017941 */ /* 0x000fea0003800000 */
.L_x_2616:
[----:B------:R-:W-:Y:S01]  /*26d90*/  IADD3 R2, R78, 0x60, RZ ;  /* 0x000000604e027810 */ /* 0x000fe20007ffe0ff */
[----:B------:R-:W-:-:S03]  /*26da0*/  IMAD.MOV.U32 R3, RZ, RZ, 0x0 ;  /* 0x00000000ff037424 */ /* 0x000fc600078e00ff */
[----:B------:R-:W-:Y:S01]  /*26db0*/  ISETP.GE.AND P0, PT, R2, R26, PT ;  /* 0x0000001a0200720c */ /* 0x000fe20003f06270 */
[----:B------:R-:W-:-:S12]  /*26dc0*/  IMAD.MOV.U32 R2, RZ, RZ, R130 ;  /* 0x000000ffff027224 */ /* 0x000fd800078e0082 */
[----:B------:R-:W-:Y:S05]  /*26dd0*/  @P0 RET.REL.NODEC R2 `(_ZN7cutlass13device_kernelIN5flash19enable_sm80_to_sm89INS1_16FlashAttnFwdSm80INS1_25CollectiveMainloopFwdSm80ILi8ELi1ELb0EN4cute5tupleIJNS5_1CILi128EEENS7_ILi48EEENS7_ILi256EEEEEELi256ENS_10bfloat16_tEfNS_4arch4Sm80ELb0ELb1ELb1ELb1ELb1ELb1ELb1ELb1EEENS1_21CollectiveEpilogueFwdINS6_IJS8_SA_S9_EEENS6_IJNS7_ILi1EEESI_SI_EEESC_SE_Li256ELb1ELb1ELb1ELb0EEENS1_36VarlenDynamicPersistentTileSchedulerILi128ELi48ELi256ELi256ELb1ELb1ELb0ELb1ELb0ELb1EEEEEEEEEvNT_6ParamsE) ;  /* 0xfffd922002000950 */ /* 0x000fea0003c3ffff */
        /* <DEDUP_REMOVED lines=49> */
.L_x_2625:
[----:B------:R-:W-:Y:S05]  /*270f0*/  BSYNC B0 ;  /* 0x0000000000007941 */ /* 0x000fea0003800000 */
.L_x_2624:
        /* <DEDUP_REMOVED lines=50> */
.L_x_2627:
[----:B------:R-:W-:Y:S05]  /*27420*/  BSYNC B0 ;  /* 0x0000000000007941 */ /* 0x000fea0003800000 */
.L_x_2626:
        /* <DEDUP_REMOVED lines=50> */
.L_x_2629:
[----:B------:R-:W-:Y:S05]  /*27750*/  BSYNC B0 ;  /* 0x0000000000007941 */ /* 0x000fea0003800000 */
.L_x_2628:
[----:B------:R-:W-:Y:S01]  /*27760*/  IADD3 R4, R4, 0x60, RZ ;  /* 0x0000006004047810 */ /* 0x000fe20007ffe0ff */
[----:B------:R-:W-:Y:S02]  /*27770*/  IMAD.MOV.U32 R2, RZ, RZ, R130 ;  /* 0x000000ffff027224 */ /* 0x000fe400078e0082 */
[----:B------:R-:W-:Y:S01]  /*27780*/  IMAD.MOV.U32 R3, RZ, RZ, 0x0 ;  /* 0x00000000ff037424 */ /* 0x000fe200078e00ff */
[----:B------:R-:W-:-:S13]  /*27790*/  ISETP.GE.AND P0, PT, R4, R0, PT ;  /* 0x000000000400720c */ /* 0x000fda0003f06270 */
[----:B------:R-:W-:Y:S05]  /*277a0*/  @P0 RET.REL.NODEC R2 `(_ZN7cutlass13device_kernelIN5flash19enable_sm80_to_sm89INS1_16FlashAttnFwdSm80INS1_25CollectiveMainloopFwdSm80ILi8ELi1ELb0EN4cute5tupleIJNS5_1CILi128EEENS7_ILi48EEENS7_ILi256EEEEEELi256ENS_10bfloat16_tEfNS_4arch4Sm80ELb0ELb1ELb1ELb1ELb1ELb1ELb1ELb1EEENS1_21CollectiveEpilogueFwdINS6_IJS8_SA_S9_EEENS6_IJNS7_ILi1EEESI_SI_EEESC_SE_Li256ELb1ELb1ELb1ELb0EEENS1_36VarlenDynamicPersistentTileSchedulerILi128ELi48ELi256ELi256ELb1ELb1ELb0ELb1ELb0ELb1EEEEEEEEEvNT_6ParamsE) ;  /* 0xfffd885002000950 */ /* 0x000fea0003c3ffff */
        /* <DEDUP_REMOVED lines=17> */
[----:B------:R-:W-:Y:S01]  /*278c0*/  LOP3.LUT R2, R16, 0xffff0000, RZ, 0xc0, !PT ;  /* 0xffff000010027812 */ /* 0x000fe200078ec0ff */
[----:B------:R-:W-:Y:S01]  /*278d0*/  FMUL.FTZ R19, R10, R21 ;  /* 0x000000150a137220 */ /* 0x000fe20000410000 */
        /* <DEDUP_REMOVED lines=17> */
[C---:B------:R-:W-:Y:S02]  /*279f0*/  FFMA.FTZ R16, R3.reuse, R20, R2 ;  /* 0x0000001403107223 */ /* 0x040fe40000010002 */
[----:B------:R-:W-:Y:S02]  /*27a00*/  FFMA.FTZ R19, R14, R23, R19 ;  /* 0x000000170e137223 */ /* 0x000fe40000010013 */
[----:B------:R-:W-:Y:S01]  /*27a10*/  FFMA.FTZ R4, R3, R18, -R4 ;  /* 0x0000001203047223 */ /* 0x000fe20000010804 */
[----:B------:R-:W-:Y:S01]  /*27a20*/  F2FP.BF16.PACK_AB R18, R15, R10 ;  /* 0x0000000a0f12723e */ /* 0x000fe200000010ff */
[C---:B------:R-:W-:Y:S01]  /*27a30*/  FFMA.FTZ R2, R0.reuse, R13, -R11 ;  /* 0x0000000d00027223 */ /* 0x040fe2000001080b */
[----:B------:R-:W-:Y:S01]  /*27a40*/  F2FP.BF16.PACK_AB R19, R19, R6 ;  /* 0x000000061313723e */ /* 0x000fe200000010ff */
[----:B------:R-:W-:Y:S01]  /*27a50*/  FFMA.FTZ R17, R0, R21, R17 ;  /* 0x0000001500117223 */ /* 0x000fe20000010011 */
[----:B------:R-:W-:-:S02]  /*27a60*/  F2FP.BF16.PACK_AB R16, R16, R4 ;  /* 0x000000041010723e */ /* 0x000fc400000010ff */
[----:B------:R-:W-:Y:S02]  /*27a70*/  MOV R3, 0x0 ;  /* 0x0000000000037802 */ /* 0x000fe40000000f00 */
[----:B------:R-:W-:Y:S01]  /*27a80*/  F2FP.BF16.PACK_AB R17, R17, R2 ;  /* 0x000000021111723e */ /* 0x000fe200000010ff */
[----:B------:R-:W-:-:S04]  /*27a90*/  IMAD.MOV.U32 R2, RZ, RZ, R130 ;  /* 0x000000ffff027224 */ /* 0x000fc800078e0082 */
[----:B------:R1:W-:Y:S01]  /*27aa0*/  ST.E.128 [R8.64+0xf000], R16 ;  /* 0x00f0001008007985 */ /* 0x0003e2000c101d04 */
[----:B------:R-:W-:Y:S05]  /*27ab0*/  RET.REL.NODEC R2 `(_ZN7cutlass13device_kernelIN5flash19enable_sm80_to_sm89INS1_16FlashAttnFwdSm80INS1_25CollectiveMainloopFwdSm80ILi8ELi1ELb0EN4cute5tupleIJNS5_1CILi128EEENS7_ILi48EEENS7_ILi256EEEEEELi256ENS_10bfloat16_tEfNS_4arch4Sm80ELb0ELb1ELb1ELb1ELb1ELb1ELb1ELb1EEENS1_21CollectiveEpilogueFwdINS6_IJS8_SA_S9_EEENS6_IJNS7_ILi1EEESI_SI_EEESC_SE_Li256ELb1ELb1ELb1ELb0EEENS1_36VarlenDynamicPersistentTileSchedulerILi128ELi48ELi256ELi256ELb1ELb1ELb0ELb1ELb0ELb1EEEEEEEEEvNT_6ParamsE) ;  /* 0xfffd854002007950 */ /* 0x000fea0003c3ffff */
.L_x_2584:
[----:B-1---5:R-:W-:-:S13]  /*27ac0*/  ISETP.NE.AND P0, PT, R13, 0x1, PT ;  /* 0x000000010d00780c */ /* 0x022fda0003f05270 */
[----:B------:R1:W2:Y:S04]  /*27ad0*/  @P0 LD.E R18, [R10.64+0x168] ;  /* 0x000168040a120980 */ /* 0x0002a8000c101900 */
[----:B-1----:R2:W3:Y:S02]  /*27ae0*/  @P0 LD.E R10, [R10.64+0x16c] ;  /* 0x00016c040a0a0980 */ /* 0x0024e4000c101900 */
[----:B--2---:R-:W-:-:S05]  /*27af0*/  @P0 IMAD.HI.U32 R11, R4, R18, RZ ;  /* 0x00000012040b0227 */ /* 0x004fca00078e00ff */
[----:B---3--:R-:W-:-:S04]  /*27b00*/  @P0 SHF.R.U32.HI R4, RZ, R10, R11 ;  /* 0x0000000aff040219 */ /* 0x008fc8000001160b */
[----:B------:R-:W-:Y:S01]  /*27b10*/  SHF.R.S32.HI R10, RZ, 0x1f, R4 ;  /* 0x0000001fff0a7819 */ /* 0x000fe20000011404 */
[-C--:B------:R-:W-:Y:S02]  /*27b20*/  IMAD R20, R9, R4.reuse, RZ ;  /* 0x0000000409147224 */ /* 0x080fe400078e02ff */
[----:B------:R-:W-:Y:S02]  /*27b30*/  IMAD R11, R3, R4, RZ ;  /* 0x00000004030b7224 */ /* 0x000fe400078e02ff */
[-C--:B------:R-:W-:Y:S02]  /*27b40*/  IMAD R21, R8, R10.reuse, R20 ;  /* 0x0000000a08157224 */ /* 0x080fe400078e0214 */
[C---:B------:R-:W-:Y:S02]  /*27b50*/  IMAD R20, R2.reuse, R10, R11 ;  /* 0x0000000a02147224 */ /* 0x040fe400078e020b */
[----:B------:R-:W-:-:S04]  /*27b60*/  IMAD.WIDE.U32 R10, R2, R4, RZ ;  /* 0x00000004020a7225 */ /* 0x000fc800078e00ff */
[----:B------:R-:W-:Y:S01]  /*27b70*/  IMAD.WIDE.U32 R18, R8, R4, RZ ;  /* 0x0000000408127225 */ /* 0x000fe200078e00ff */
[----:B------:R-:W-:-:S03]  /*27b80*/  IADD3 R11, R11, R20, RZ ;  /* 0x000000140b0b7210 */ /* 0x000fc60007ffe0ff */
[-C--:B------:R-:W-:Y:S01]  /*27b90*/  IMAD R9, R9, R6.reuse, RZ ;  /* 0x0000000609097224 */ /* 0x080fe200078e02ff */
[----:B------:R-:W-:Y:S01]  /*27ba0*/  IADD3 R19, R19, R21, RZ ;  /* 0x0000001513137210 */ /* 0x000fe20007ffe0ff */
[----:B------:R-:W-:Y:S02]  /*27bb0*/  IMAD R4, R3, R6, RZ ;  /* 0x0000000603047224 */ /* 0x000fe400078e02ff */
[----:B------:R-:W-:-:S04]  /*27bc0*/  IMAD.WIDE.U32 R10, R6, R2, R10 ;  /* 0x00000002060a7225 */ /* 0x000fc800078e000a */
[----:B------:R-:W-:Y:S01]  /*27bd0*/  IMAD.WIDE.U32 R18, R6, R8, R18 ;  /* 0x0000000806127225 */ /* 0x000fe200078e0012 */
[----:B------:R-:W-:-:S03]  /*27be0*/  LEA R36, P0, R10, R16, 0x1 ;  /* 0x000000100a247211 */ /* 0x000fc600078008ff */
[-C--:B------:R-:W-:Y:S01]  /*27bf0*/  IMAD R3, R8, R23.reuse, R9 ;  /* 0x0000001708037224 */ /* 0x080fe200078e0209 */
[----:B------:R-:W-:Y:S01]  /*27c00*/  LEA R26, P1, R18, R14, 0x1 ;  /* 0x0000000e121a7211 */ /* 0x000fe200078208ff */
[----:B------:R-:W-:-:S03]  /*27c10*/  IMAD R2, R2, R23, R4 ;  /* 0x0000001702027224 */ /* 0x000fc600078e0204 */
[----:B------:R-:W-:Y:S02]  /*27c20*/  IADD3 R3, R19, R3, RZ ;  /* 0x0000000313037210 */ /* 0x000fe40007ffe0ff */
[----:B------:R-:W-:Y:S02]  /*27c30*/  IADD3 R2, R11, R2, RZ ;  /* 0x000000020b027210 */ /* 0x000fe40007ffe0ff */
[----:B------:R-:W-:Y:S02]  /*27c40*/  LEA.HI.X R25, R18, R15, R3, 0x1, P1 ;  /* 0x0000000f12197211 */ /* 0x000fe400008f0c03 */
[----:B------:R-:W-:Y:S01]  /*27c50*/  LEA.HI.X R24, R10, R17, R2, 0x1, P0 ;  /* 0x000000110a187211 */ /* 0x000fe200000f0c02 */
[----:B------:R-:W-:Y:S05]  /*27c60*/  BRA.DIV ~URZ, `(.L_x_2630) ;  /* 0x000055827f007947 */ /* 0x000fea000b800000 */
[----:B------:R1:W2:Y:S02]  /*27c70*/  SHFL.IDX PT, R4, R25, RZ, 0x181f ;  /* 0x00181fff19047589 */ /* 0x0002a400000e0000 */
.L_x_2666:
[----:B------:R-:W-:Y:S05]  /*27c80*/  BRA.DIV ~URZ, `(.L_x_2631) ;  /* 0x000055d27f007947 */ /* 0x000fea000b800000 */
[----:B------:R3:W4:Y:S01]  /*27c90*/  SHFL.IDX PT, R8, R26, RZ, 0x181f ;  /* 0x00181fff1a087589 */ /* 0x00072200000e0000 */
[----:B--2---:R-:W-:-:S03]  /*27ca0*/  MOV R9, R4 ;  /* 0x0000000400097202 */ /* 0x004fc60000000f00 */
[----:B------:R3:W2:Y:S04]  /*27cb0*/  SHFL.IDX PT, R6, R24, RZ, 0x181f ;  /* 0x00181fff18067589 */ /* 0x0006a800000e0000 */
[----:B------:R3:W1:Y:S02]  /*27cc0*/  SHFL.IDX PT, R2, R36, RZ, 0x181f ;  /* 0x00181fff24027589 */ /* 0x00066400000e0000 */
.L_x_2667:
        /* <DEDUP_REMOVED lines=20> */
[----:B------:R-:W-:Y:S01]  /*27e10*/  CS2R R20, SRZ ;  /* 0x0000000000147805 */ /* 0x000fe2000001ff00 */
[----:B------:R-:W-:Y:S01]  /*27e20*/  CS2R R30, SRZ ;  /* 0x00000000001e7805 */ /* 0x000fe2000001ff00 */
[----:B------:R-:W-:Y:S01]  /*27e30*/  CS2R R28, SRZ ;  /* 0x00000000001c7805 */ /* 0x000fe2000001ff00 */
[----:B------:R-:W-:Y:S01]  /*27e40*/  CS2R R34, SRZ ;  /* 0x0000000000227805 */ /* 0x000fe2000001ff00 */
[----:B------:R-:W-:-:S05]  /*27e50*/  CS2R R32, SRZ ;  /* 0x0000000000207805 */ /* 0x000fca000001ff00 */
[----:B----4-:R-:W-:Y:S02]  /*27e60*/  @!P1 IMAD.WIDE R14, R42, 0x2, R8 ;  /* 0x000000022a0e9825 */ /* 0x010fe400078e0208 */
[----:B------:R-:W-:-:S03]  /*27e70*/  @!P0 SHF.R.S32.HI R4, RZ, 0x1f, R6 ;  /* 0x0000001fff048819 */ /* 0x000fc60000011406 */
[----:B------:R2:W5:Y:S01]  /*27e80*/  @!P1 LD.E.128 R16, [R14.64] ;  /* 0x000000040e109980 */ /* 0x000562000c101d00 */
[----:B------:R-:W-:-:S04]  /*27e90*/  @!P0 LEA.HI R4, R4, R6, RZ, 0x3 ;  /* 0x0000000604048211 */ /* 0x000fc800078f18ff */
[----:B------:R-:W-:-:S05]  /*27ea0*/  @!P0 LOP3.LUT R4, R4, 0xfffffff8, RZ, 0xc0, !PT ;  /* 0xfffffff804048812 */ /* 0x000fca00078ec0ff */
[----:B------:R-:W-:-:S04]  /*27eb0*/  @!P0 IMAD.WIDE R10, R4, 0x2, R8 ;  /* 0x00000002040a8825 */ /* 0x000fc800078e0208 */
[--C-:B-1----:R-:W-:Y:S01]  /*27ec0*/  @!P0 IMAD.WIDE R8, R4, 0x2, R2.reuse ;  /* 0x0000000204088825 */ /* 0x102fe200078e0202 */
[----:B------:R2:W5:Y:S03]  /*27ed0*/  @!P0 LD.E.128 R28, [R10.64] ;  /* 0x000000040a1c8980 */ /* 0x000566000c101d00 */
[----:B------:R-:W-:Y:S01]  /*27ee0*/  @!P1 IMAD.WIDE R2, R42, 0x2, R2 ;  /* 0x000000022a029825 */ /* 0x000fe200078e0202 */
[----:B------:R2:W5:Y:S04]  /*27ef0*/  @!P0 LD.E.128 R32, [R8.64] ;  /* 0x0000000408208980 */ /* 0x000568000c101d00 */
[----:B------:R2:W5:Y:S02]  /*27f00*/  @!P1 LD.E.128 R20, [R2.64] ;  /* 0x0000000402149980 */ /* 0x000564000c101d00 */
.L_x_2633:
[----:B------:R-:W-:Y:S05]  /*27f10*/  BSYNC B0 ;  /* 0x0000000000007941 */ /* 0x000fea0003800000 */
.L_x_2632:
[----:B-----5:R-:W-:Y:S01]  /*27f20*/  IMAD.MOV.U32 R6, RZ, RZ, R30 ;  /* 0x000000ffff067224 */ /* 0x020fe200078e001e */
[----:B-12---:R-:W-:Y:S01]  /*27f30*/  MOV R2, R29 ;  /* 0x0000001d00027202 */ /* 0x006fe20000000f00 */
[----:B------:R-:W-:-:S02]  /*27f40*/  IMAD.MOV.U32 R4, RZ, RZ, R31 ;  /* 0x000000ffff047224 */ /* 0x000fc400078e001f */
[----:B------:R-:W-:-:S03]  /*27f50*/  IMAD.MOV.U32 R3, RZ, RZ, R28 ;  /* 0x000000ffff037224 */ /* 0x000fc600078e001c */
        /* <DEDUP_REMOVED lines=20> */
[----:B------:R-:W-:Y:S05]  /*280a0*/  BRA.DIV ~URZ, `(.L_x_2634) ;  /* 0x000052f27f007947 */ /* 0x000fea000b800000 */
[----:B------:R1:W2:Y:S04]  /*280b0*/  SHFL.IDX PT, R9, R25, 0x1, 0x181f ;  /* 0x00381f0019097f89 */ /* 0x0002a800000e0000 */
[----:B----4-:R1:W4:Y:S04]  /*280c0*/  SHFL.IDX PT, R8, R26, 0x1, 0x181f ;  /* 0x00381f001a087f89 */ /* 0x01032800000e0000 */
[----:B------:R1:W3:Y:S04]  /*280d0*/  SHFL.IDX PT, R4, R24, 0x1, 0x181f ;  /* 0x00381f0018047f89 */ /* 0x0002e800000e0000 */
[----:B------:R1:W1:Y:S02]  /*280e0*/  SHFL.IDX PT, R2, R36, 0x1, 0x181f ;  /* 0x00381f0024027f89 */ /* 0x00026400000e0000 */
.L_x_2668:
        /* <DEDUP_REMOVED lines=23> */
[----:B--2-4-:R-:W-:Y:S02]  /*28260*/  @!P1 IMAD.WIDE R14, R42, 0x2, R8 ;  /* 0x000000022a0e9825 */ /* 0x014fe400078e0208 */
        /* <DEDUP_REMOVED lines=10> */
.L_x_2636:
[----:B------:R-:W-:Y:S05]  /*28310*/  BSYNC B0 ;  /* 0x0000000000007941 */ /* 0x000fea0003800000 */
.L_x_2635:
[----:B-----5:R-:W-:Y:S02]  /*28320*/  IMAD.MOV.U32 R6, RZ, RZ, R58 ;  /* 0x000000ffff067224 */ /* 0x020fe400078e003a */
[----:B------:R-:W-:-:S02]  /*28330*/  IMAD.MOV.U32 R4, RZ, RZ, R59 ;  /* 0x000000ffff047224 */ /* 0x000fc400078e003b */
[----:B--2---:R-:W-:Y:S02]  /*28340*/  IMAD.MOV.U32 R3, RZ, RZ, R56 ;  /* 0x000000ffff037224 */ /* 0x004fe400078e0038 */
[----:B-1----:R-:W-:Y:S01]  /*28350*/  IMAD.MOV.U32 R2, RZ, RZ, R57 ;  /* 0x000000ffff027224 */ /* 0x002fe200078e0039 */
        /* <DEDUP_REMOVED lines=20> */
[----:B------:R-:W-:Y:S02]  /*284a0*/  PRMT R103, R6, 0x7610, R103 ;  /* 0x0000761006677816 */ /* 0x000fe40000000067 */
[----:B------:R-:W-:Y:S02]  /*284b0*/  PRMT R104, R4, 0x7610, R104 ;  /* 0x0000761004687816 */ /* 0x000fe40000000068 */
[----:B------:R-:W-:-:S02]  /*284c0*/  PRMT R101, R3, 0x7610, R101 ;  /* 0x0000761003657816 */ /* 0x000fc40000000065 */
[----:B------:R-:W-:Y:S01]  /*284d0*/  PRMT R102, R2, 0x7610, R102 ;  /* 0x0000761002667816 */ /* 0x000fe20000000066 */
[----:B------:R-:W-:Y:S05]  /*284e0*/  BRA.DIV ~URZ, `(.L_x_2637) ;  /* 0x000050427f007947 */ /* 0x000fea000b800000 */
[----:B------:R1:W2:Y:S02]  /*284f0*/  SHFL.IDX PT, R4, R25, 0x2, 0x181f ;  /* 0x00581f0019047f89 */ /* 0x0002a400000e0000 */
.L_x_2669:
[----:B------:R-:W-:Y:S05]  /*28500*/  BRA.DIV ~URZ, `(.L_x_2638) ;  /* 0x000050927f007947 */ /* 0x000fea000b800000 */
[----:B----4-:R3:W4:Y:S01]  /*28510*/  SHFL.IDX PT, R8, R26, 0x2, 0x181f ;  /* 0x00581f001a087f89 */ /* 0x01072200000e0000 */
[----:B--2---:R-:W-:-:S03]  /*28520*/  MOV R9, R4 ;  /* 0x0000000400097202 */ /* 0x004fc60000000f00 */
[----:B------:R3:W2:Y:S04]  /*28530*/  SHFL.IDX PT, R6, R24, 0x2, 0x181f ;  /* 0x00581f0018067f89 */ /* 0x0006a800000e0000 */
[----:B------:R3:W1:Y:S02]  /*28540*/  SHFL.IDX PT, R2, R36, 0x2, 0x181f ;  /* 0x00581f0024027f89 */ /* 0x00066400000e0000 */
.L_x_2670:
        /* <DEDUP_REMOVED lines=21> */
[----:B------:R-:W-:-:S07]  /*286a0*/  CS2R R72, SRZ ;  /* 0x0000000000487805 */ /* 0x000fce000001ff00 */
[----:B----4-:R-:W-:Y:S02]  /*286b0*/  @!P1 IMAD.WIDE R10, R42, 0x2, R8 ;  /* 0x000000022a0a9825 */ /* 0x010fe400078e0208 */
[----:B------:R-:W-:Y:S01]  /*286c0*/  @!P0 SHF.R.S32.HI R4, RZ, 0x1f, R6 ;  /* 0x0000001fff048819 */ /* 0x000fe20000011406 */
[----:B------:R-:W-:Y:S02]  /*286d0*/  CS2R R82, SRZ ;  /* 0x0000000000527805 */ /* 0x000fe4000001ff00 */
[----:B------:R2:W5:Y:S01]  /*286e0*/  @!P1 LD.E.128 R64, [R10.64] ;  /* 0x000000040a409980 */ /* 0x000562000c101d00 */
[----:B------:R-:W-:-:S04]  /*286f0*/  @!P0 LEA.HI R4, R4, R6, RZ, 0x3 ;  /* 0x0000000604048211 */ /* 0x000fc800078f18ff */
[----:B------:R-:W-:Y:S01]  /*28700*/  @!P0 LOP3.LUT R4, R4, 0xfffffff8, RZ, 0xc0, !PT ;  /* 0xfffffff804048812 */ /* 0x000fe200078ec0ff */
[----:B------:R-:W-:-:S04]  /*28710*/  CS2R R80, SRZ ;  /* 0x0000000000507805 */ /* 0x000fc8000001ff00 */
[----:B--2---:R-:W-:-:S04]  /*28720*/  @!P0 IMAD.WIDE R10, R4, 0x2, R8 ;  /* 0x00000002040a8825 */ /* 0x004fc800078e0208 */
[--C-:B-1----:R-:W-:Y:S01]  /*28730*/  @!P0 IMAD.WIDE R8, R4, 0x2, R2.reuse ;  /* 0x0000000204088825 */ /* 0x102fe200078e0202 */
[----:B------:R1:W5:Y:S03]  /*28740*/  @!P0 LD.E.128 R72, [R10.64] ;  /* 0x000000040a488980 */ /* 0x000366000c101d00 */
[----:B------:R-:W-:Y:S01]  /*28750*/  @!P1 IMAD.WIDE R2, R42, 0x2, R2 ;  /* 0x000000022a029825 */ /* 0x000fe200078e0202 */
[----:B------:R1:W5:Y:S04]  /*28760*/  @!P0 LD.E.128 R80, [R8.64] ;  /* 0x0000000408508980 */ /* 0x000368000c101d00 */
[----:B------:R1:W5:Y:S02]  /*28770*/  @!P1 LD.E.128 R68, [R2.64] ;  /* 0x0000000402449980 */ /* 0x000364000c101d00 */
.L_x_2640:
[----:B------:R-:W-:Y:S05]  /*28780*/  BSYNC B0 ;  /* 0x0000000000007941 */ /* 0x000fea0003800000 */
.L_x_2639:
[----:B-1---5:R-:W-:Y:S01]  /*28790*/  IMAD.MOV.U32 R3, RZ, RZ, R72 ;  /* 0x000000ffff037224 */ /* 0x022fe200078e0048 */
[----:B------:R-:W-:Y:S01]  /*287a0*/  CS2R R94, SRZ ;  /* 0x00000000005e7805 */ /* 0x000fe2000001ff00 */
[----:B------:R-:W-:-:S02]  /*287b0*/  IMAD.MOV.U32 R2, RZ, RZ, R73 ;  /* 0x000000ffff027224 */ /* 0x000fc400078e0049 */
[----:B------:R-:W-:Y:S02]  /*287c0*/  IMAD.MOV.U32 R6, RZ, RZ, R74 ;  /* 0x000000ffff067224 */ /* 0x000fe400078e004a */
[----:B------:R-:W-:Y:S01]  /*287d0*/  IMAD.MOV.U32 R4, RZ, RZ, R75 ;  /* 0x000000ffff047224 */ /* 0x000fe200078e004b */
[----:B------:R-:W-:Y:S01]  /*287e0*/  PRMT R116, R2, 0x5410, R3 ;  /* 0x0000541002747816 */ /* 0x000fe20000000003 */
        /* <DEDUP_REMOVED lines=9> */
[----:B------:R-:W-:-:S02]  /*28880*/  SHF.R.S32.HI R4, RZ, 0x1f, R27 ;  /* 0x0000001fff047819 */ /* 0x000fc4000001141b */
[----:B------:R-:W-:Y:S02]  /*28890*/  SHF.L.U32 R6, R60, 0x7, RZ ;  /* 0x000000073c067819 */ /* 0x000fe400000006ff */
[----:B------:R-:W-:Y:S01]  /*288a0*/  PRMT R115, R2, 0x5410, R3 ;  /* 0x0000541002737816 */ /* 0x000fe20000000003 */
[----:B------:R-:W-:Y:S01]  /*288b0*/  IMAD.MOV.U32 R3, RZ, RZ, R80 ;  /* 0x000000ffff037224 */ /* 0x000fe200078e0050 */
[----:B------:R-:W-:Y:S02]  /*288c0*/  MOV R2, R81 ;  /* 0x0000005100027202 */ /* 0x000fe40000000f00 */
[----:B------:R-:W-:Y:S02]  /*288d0*/  LEA.HI R4, R4, R27, RZ, 0x3 ;  /* 0x0000001b04047211 */ /* 0x000fe400078f18ff */
[----:B------:R-:W-:Y:S01]  /*288e0*/  PRMT R114, R2, 0x5410, R3 ;  /* 0x0000541002727816 */ /* 0x000fe20000000003 */
[----:B------:R-:W-:Y:S01]  /*288f0*/  IMAD.MOV.U32 R3, RZ, RZ, R70 ;  /* 0x000000ffff037224 */ /* 0x000fe200078e0046 */
[----:B------:R-:W-:Y:S01]  /*28900*/  LEA.HI.SX32 R6, R4, R6, 0x1d ;  /* 0x0000000604067211 */ /* 0x000fe200078feaff */
[----:B------:R-:W-:-:S05]  /*28910*/  IMAD.MOV.U32 R2, RZ, RZ, R71 ;  /* 0x000000ffff027224 */ /* 0x000fca00078e0047 */
[----:B------:R-:W-:Y:S01]  /*28920*/  PRMT R110, R2, 0x5410, R3 ;  /* 0x00005410026e7816 */ /* 0x000fe20000000003 */
[----:B------:R-:W-:Y:S01]  /*28930*/  IMAD.MOV.U32 R2, RZ, RZ, R69 ;  /* 0x000000ffff027224 */ /* 0x000fe200078e0045 */
[----:B------:R-:W-:-:S04]  /*28940*/  MOV R3, R68 ;  /* 0x0000004400037202 */ /* 0x000fc80000000f00 */
[----:B------:R-:W-:Y:S01]  /*28950*/  PRMT R109, R2, 0x5410, R3 ;  /* 0x00005410026d7816 */ /* 0x000fe20000000003 */
[----:B------:R-:W-:Y:S05]  /*28960*/  BRA.DIV ~URZ, `(.L_x_2641) ;  /* 0x00004d727f007947 */ /* 0x000fea000b800000 */
[----:B------:R1:W2:Y:S02]  /*28970*/  SHFL.IDX PT, R4, R25, 0x3, 0x181f ;  /* 0x00781f0019047f89 */ /* 0x0002a400000e0000 */
.L_x_2671:
[----:B------:R-:W-:Y:S05]  /*28980*/  BRA.DIV ~URZ, `(.L_x_2642) ;  /* 0x00004dc27f007947 */ /* 0x000fea000b800000 */
[----:B----4-:R4:W1:Y:S01]  /*28990*/  SHFL.IDX PT, R8, R26, 0x3, 0x181f ;  /* 0x00781f001a087f89 */ /* 0x01086200000e0000 */
[----:B--2---:R-:W-:-:S03]  /*289a0*/  MOV R9, R4 ;  /* 0x0000000400097202 */ /* 0x004fc60000000f00 */
[----:B------:R4:W2:Y:S04]  /*289b0*/  SHFL.IDX PT, R10, R24, 0x3, 0x181f ;  /* 0x00781f00180a7f89 */ /* 0x0008a800000e0000 */
[----:B------:R4:W3:Y:S02]  /*289c0*/  SHFL.IDX PT, R2, R36, 0x3, 0x181f ;  /* 0x00781f0024027f89 */ /* 0x0008e400000e0000 */
.L_x_2672:
[----:B------:R-:W-:Y:S01]  /*289d0*/  IADD3 R3, R6, 0x60, RZ ;  /* 0x0000006006037810 */ /* 0x000fe20007ffe0ff */
[----:B------:R-:W-:Y:S01]  /*289e0*/  BSSY B0, `(.L_x_2643) ;  /* 0x0000021000007945 */ /* 0x000fe20003800000 */
[----:B------:R-:W-:Y:S01]  /*289f0*/  CS2R R92, SRZ ;  /* 0x00000000005c7805 */ /* 0x000fe2000001ff00 */
[----:B------:R-:W-:Y:S01]  /*28a00*/  CS2R R62, SRZ ;  /* 0x00000000003e7805 */ /* 0x000fe2000001ff00 */
[----:B------:R-:W-:Y:S01]  /*28a10*/  ISETP.GE.AND P0, PT, R3, R13, PT ;  /* 0x0000000d0300720c */ /* 0x000fe20003f06270 */
[----:B--2---:R-:W-:Y:S01]  /*28a20*/  IMAD.MOV.U32 R3, RZ, RZ, R10 ;  /* 0x000000ffff037224 */ /* 0x004fe200078e000a */
[----:B------:R-:W-:Y:S01]  /*28a30*/  CS2R R60, SRZ ;  /* 0x00000000003c7805 */ /* 0x000fe2000001ff00 */
[----:B------:R-:W-:Y:S01]  /*28a40*/  CS2R R90, SRZ ;  /* 0x00000000005a7805 */ /* 0x000fe2000001ff00 */
[----:B------:R-:W-:Y:S01]  /*28a50*/  CS2R R88, SRZ ;  /* 0x0000000000587805 */ /* 0x000fe2000001ff00 */
[----:B------:R-:W-:Y:S01]  /*28a60*/  CS2R R86, SRZ ;  /* 0x0000000000567805 */ /* 0x000fe2000001ff00 */
[----:B------:R-:W-:-:S07]  /*28a70*/  CS2R R84, SRZ ;  /* 0x0000000000547805 */ /* 0x000fce000001ff00 */
        /* <DEDUP_REMOVED lines=10> */
[----:B-1----:R-:W-:Y:S02]  /*28b20*/  @!P1 IMAD.WIDE R10, R42, 0x2, R8 ;  /* 0x000000022a0a9825 */ /* 0x002fe400078e0208 */
[----:B------:R-:W-:Y:S01]  /*28b30*/  @!P0 SHF.R.S32.HI R4, RZ, 0x1f, R6 ;  /* 0x0000001fff048819 */ /* 0x000fe20000011406 */
[----:B------:R-:W-:Y:S01]  /*28b40*/  CS2R R90, SRZ ;  /* 0x00000000005a7805 */ /* 0x000fe2000001ff00 */
[----:B------:R-:W-:Y:S01]  /*28b50*/  CS2R R88, SRZ ;  /* 0x0000000000587805 */ /* 0x000fe2000001ff00 */
[----:B------:R1:W5:Y:S01]  /*28b60*/  @!P1 LD.E.128 R60, [R10.64] ;  /* 0x000000040a3c9980 */ /* 0x000362000c101d00 */
[----:B------:R-:W-:-:S04]  /*28b70*/  @!P0 LEA.HI R4, R4, R6, RZ, 0x3 ;  /* 0x0000000604048211 */ /* 0x000fc800078f18ff */
[----:B------:R-:W-:-:S05]  /*28b80*/  @!P0 LOP3.LUT R4, R4, 0xfffffff8, RZ, 0xc0, !PT ;  /* 0xfffffff804048812 */ /* 0x000fca00078ec0ff */
[----:B------:R-:W-:-:S05]  /*28b90*/  @!P0 IMAD.WIDE R8, R4, 0x2, R8 ;  /* 0x0000000204088825 */ /* 0x000fca00078e0208 */
[----:B------:R2:W5:Y:S02]  /*28ba0*/  @!P0 LD.E.128 R92, [R8.64] ;  /* 0x00000004085c8980 */ /* 0x000564000c101d00 */
[----:B--23--:R-:W-:-:S04]  /*28bb0*/  @!P1 IMAD.WIDE R8, R42, 0x2, R2 ;  /* 0x000000022a089825 */ /* 0x00cfc800078e0202 */
[----:B------:R-:W-:Y:S01]  /*28bc0*/  @!P0 IMAD.WIDE R2, R4, 0x2, R2 ;  /* 0x0000000204028825 */ /* 0x000fe200078e0202 */
[----:B------:R1:W5:Y:S04]  /*28bd0*/  @!P1 LD.E.128 R84, [R8.64] ;  /* 0x0000000408549980 */ /* 0x000368000c101d00 */
[----:B------:R1:W5:Y:S02]  /*28be0*/  @!P0 LD.E.128 R88, [R2.64] ;  /* 0x0000000402588980 */ /* 0x000364000c101d00 */
.L_x_2644:
[----:B------:R-:W-:Y:S05]  /*28bf0*/  BSYNC B0 ;  /* 0x0000000000007941 */ /* 0x000fea0003800000 */
.L_x_2643:
[----:B------:R-:W-:Y:S01]  /*28c00*/  IADD3 R6, R79, -c[0x0][0x20], RZ ;  /* 0x800008004f067a10 */ /* 0x000fe20007ffe0ff */
[----:B------:R-:W-:-:S04]  /*28c10*/  DEPBAR.LE SB0, 0x1 ;  /* 0x000080400000791a */ /* 0x000fc80000000000 */
[----:B-1-3--:R-:W2:Y:S01]  /*28c20*/  LDL.64 R2, [R6+0x20] ;  /* 0x0000200006027983 */ /* 0x00aea20000100a00 */
[----:B------:R-:W-:Y:S03]  /*28c30*/  WARPSYNC 0xffffffff ;  /* 0xffffffff00007948 */ /* 0x000fe60003800000 */
[----:B------:R-:W-:Y:S06]  /*28c40*/  BAR.SYNC.DEFER_BLOCKING 0x0 ;  /* 0x0000000000007b1d */ /* 0x000fec0000010000 */
[----:B--2---:R1:W2:Y:S02]  /*28c50*/  LD.E R2, [R2.64] ;  /* 0x0000000402027980 */ /* 0x0042a4000c101900 */
[----:B-1---5:R-:W-:-:S02]  /*28c60*/  IMAD.MOV.U32 R3, RZ, RZ, R94 ;  /* 0x000000ffff037224 */ /* 0x022fc400078e005e */
[----:B--2---:R-:W-:Y:S02]  /*28c70*/  IMAD R4, R2, -0x80, R13 ;  /* 0xffffff8002047824 */ /* 0x004fe400078e020d */
[----:B------:R-:W-:-:S05]  /*28c80*/  IMAD.MOV.U32 R2, RZ, RZ, R95 ;  /* 0x000000ffff027224 */ /* 0x000fca00078e005f */
        /* <DEDUP_REMOVED lines=13> */
[----:B------:R-:W-:-:S05]  /*28d60*/  IMAD.MOV.U32 R2, RZ, RZ, R88 ;  /* 0x000000ffff027224 */ /* 0x000fca00078e0058 */
[----:B------:R-:W-:Y:S01]  /*28d70*/  PRMT R121, R121, 0x5410, R2 ;  /* 0x0000541079797816 */ /* 0x000fe20000000002 */
[----:B------:R-:W-:-:S05]  /*28d80*/  IMAD.MOV.U32 R2, RZ, RZ, R89 ;  /* 0x000000ffff027224 */ /* 0x000fca00078e0059 */
[----:B------:R-:W-:Y:S01]  /*28d90*/  PRMT R121, R2, 0x7610, R121 ;  /* 0x0000761002797816 */ /* 0x000fe20000000079 */
[----:B------:R-:W-:-:S05]  /*28da0*/  IMAD.MOV.U32 R2, RZ, RZ, R86 ;  /* 0x000000ffff027224 */ /* 0x000fca00078e0056 */
[----:B------:R-:W-:Y:S02]  /*28db0*/  PRMT R118, R118, 0x5410, R2 ;  /* 0x0000541076767816 */ /* 0x000fe40000000002 */
[----:B------:R-:W-:-:S04]  /*28dc0*/  MOV R2, R87 ;  /* 0x0000005700027202 */ /* 0x000fc80000000f00 */
[----:B------:R-:W-:Y:S01]  /*28dd0*/  PRMT R118, R2, 0x7610, R118 ;  /* 0x0000761002767816 */ /* 0x000fe20000000076 */
[----:B------:R-:W-:-:S05]  /*28de0*/  IMAD.MOV.U32 R2, RZ, RZ, R84 ;  /* 0x000000ffff027224 */ /* 0x000fca00078e0054 */
[----:B------:R-:W-:Y:S01]  /*28df0*/  PRMT R79, R79, 0x5410, R2 ;  /* 0x000054104f4f7816 */ /* 0x000fe20000000002 */
[----:B------:R-:W-:-:S05]  /*28e00*/  IMAD.MOV.U32 R2, RZ, RZ, R85 ;  /* 0x000000ffff027224 */ /* 0x000fca00078e0055 */
[----:B------:R-:W-:Y:S02]  /*28e10*/  PRMT R79, R2, 0x7610, R79 ;  /* 0x00007610024f7816 */ /* 0x000fe4000000004f */
[----:B------:R-:W2:Y:S01]  /*28e20*/  LDL.64 R2, [R6+0x28] ;  /* 0x0000280006027983 */ /* 0x000ea20000100a00 */
[----:B------:R-:W-:-:S04]  /*28e30*/  IMNMX R77, R4, 0x80, PT ;  /* 0x00000080044d7817 */ /* 0x000fc80003800200 */
[----:B------:R-:W-:Y:S01]  /*28e40*/  ISETP.GE.AND P0, PT, R78, R77, PT ;  /* 0x0000004d4e00720c */ /* 0x000fe20003f06270 */
[----:B------:R-:W-:Y:S01]  /*28e50*/  BSSY B1, `(.L_x_2645) ;  /* 0x00000f1000017945 */ /* 0x000fe20003800000 */
[----:B--2---:R1:W5:Y:S11]  /*28e60*/  LD.E.64 R38, [R2.64] ;  /* 0x0000000402267980 */ /* 0x004376000c101b00 */
[----:B------:R-:W-:Y:S05]  /*28e70*/  @P0 BRA `(.L_x_2646) ;  /* 0x00000ee000000947 */ /* 0x000fea0003800000 */
[----:B------:R-:W-:Y:S01]  /*28e80*/  ISETP.GE.AND P0, PT, R42, R0, PT ;  /* 0x000000002a00720c */ /* 0x000fe20003f06270 */
[----:B------:R-:W-:-:S12]  /*28e90*/  BSSY B0, `(.L_x_2647) ;  /* 0x0000072000007945 */ /* 0x000fd80003800000 */
[----:B------:R-:W-:Y:S05]  /*28ea0*/  @P0 BRA `(.L_x_2648) ;  /* 0x0000070000000947 */ /* 0x000fea0003800000 */
[----:B------:R-:W-:Y:S01]  /*28eb0*/  LEA.HI R4, R0, R40, RZ, 0x1d ;  /* 0x0000002800047211 */ /* 0x000fe200078fe8ff */
[----:B-1----:R-:W-:Y:S01]  /*28ec0*/  IMAD.SHL.U32 R2, R78, 0x40, RZ ;  /* 0x000000404e027824 */ /* 0x002fe200078e00ff */
[----:B------:R-:W-:Y:S02]  /*28ed0*/  SHF.R.S32.HI R3, RZ, 0x1f, R27 ;  /* 0x0000001fff037819 */ /* 0x000fe4000001141b */
[----:B------:R-:W-:Y:S01]  /*28ee0*/  SHF.R.S32.HI R6, RZ, 0x1f, R4 ;  /* 0x0000001fff067819 */ /* 0x000fe20000011404 */
[----:B------:R-:W-:Y:S01]  /*28ef0*/  IMAD.SHL.U32 R8, R4, 0x8, RZ ;  /* 0x0000000804087824 */ /* 0x000fe200078e00ff */
[----:B------:R-:W-:Y:S02]  /*28f00*/  LEA.HI R3, R3, R27, RZ, 0x6 ;  /* 0x0000001b03037211 */ /* 0x000fe400078f30ff */
[----:B------:R-:W-:Y:S02]  /*28f10*/  LEA.HI R6, R6, R4, RZ, 0x3 ;  /* 0x0000000406067211 */ /* 0x000fe400078f18ff */
[----:B------:R-:W-:Y:S01]  /*28f20*/  LOP3.LUT R2, R2, 0x1c0, RZ, 0xc0, !PT ;  /* 0x000001c002027812 */ /* 0x000fe200078ec0ff */
[----:B------:R-:W-:Y:S01]  /*28f30*/  IMAD.SHL.U32 R4, R3, 0x8, RZ ;  /* 0x0000000803047824 */ /* 0x000fe200078e00ff */
[----:B----4-:R-:W-:Y:S01]  /*28f40*/  SHF.R.U64 R24, R20, 0x10, R21 ;  /* 0x0000001014187819 */ /* 0x010fe20000001215 */
[----:B------:R-:W-:Y:S01]  /*28f50*/  IMAD.SHL.U32 R6, R6, 0x400, RZ ;  /* 0x0000040006067824 */ /* 0x000fe200078e00ff */
[----:B------:R-:W-:-:S02]  /*28f60*/  LOP3.LUT R8, R2, 0x38, R8, 0xf8, !PT ;  /* 0x0000003802087812 */ /* 0x000fc400078ef808 */
[----:B------:R-:W-:Y:S02]  /*28f70*/  SHF.R.U32.HI R3, RZ, 0x3, R2 ;  /* 0x00000003ff037819 */ /* 0x000fe40000011602 */
[----:B------:R-:W-:Y:S02]  /*28f80*/  LOP3.LUT R9, R2, 0x38, R42, 0xf8, !PT ;  /* 0x0000003802097812 */ /* 0x000fe400078ef82a */
[----:B------:R-:W-:Y:S02]  /*28f90*/  LOP3.LUT R2, R4, 0xfffffe00, RZ, 0xc0, !PT ;  /* 0xfffffe0004027812 */ /* 0x000fe400078ec0ff */
[----:B------:R-:W-:Y:S02]  /*28fa0*/  LOP3.LUT R4, R8, R3, RZ, 0x3c, !PT ;  /* 0x0000000308047212 */ /* 0x000fe400078e3cff */
[----:B------:R-:W-:Y:S02]  /*28fb0*/  LOP3.LUT R6, R6, 0xffffe000, RZ, 0xc0, !PT ;  /* 0xffffe00006067812 */ /* 0x000fe400078ec0ff */
[----:B------:R-:W-:-:S02]  /*28fc0*/  LOP3.LUT R9, R2, R9, R3, 0xf6, !PT ;  /* 0x0000000902097212 */ /* 0x000fc400078ef603 */
[----:B------:R-:W-:Y:S02]  /*28fd0*/  IADD3 R8, R4, R6, R2 ;  /* 0x0000000604087210 */ /* 0x000fe40007ffe002 */
[----:B------:R-:W-:Y:S01]  /*28fe0*/  SHF.R.U32.HI R13, RZ, 0x10, R21 ;  /* 0x00000010ff0d7819 */ /* 0x000fe20000011615 */
[----:B-----5:R-:W-:Y:S01]  /*28ff0*/  IMAD.WIDE.U32 R14, R9, 0x2, R38 ;  /* 0x00000002090e7825 */ /* 0x020fe200078e0026 */
[--C-:B------:R-:W-:Y:S02]  /*29000*/  SHF.R.U64 R3, R16, 0x10, R17.reuse ;  /* 0x0000001010037819 */ /* 0x100fe40000001211 */
[----:B------:R-:W-:Y:S01]  /*29010*/  SHF.R.U32.HI R2, RZ, 0x10, R17 ;  /* 0x00000010ff027819 */ /* 0x000fe20000011611 */
[----:B------:R-:W-:Y:S01]  /*29020*/  IMAD.WIDE.U32 R20, R8, 0x2, R38 ;  /* 0x0000000208147825 */ /* 0x000fe200078e0026 */
[--C-:B------:R-:W-:Y:S02]  /*29030*/  SHF.R.U64 R4, R18, 0x10, R19.reuse ;  /* 0x0000001012047819 */ /* 0x100fe40000001213 */
[----:B------:R-:W-:-:S02]  /*29040*/  SHF.R.U32.HI R6, RZ, 0x10, R19 ;  /* 0x00000010ff067819 */ /* 0x000fc40000011613 */
[----:B------:R-:W2:Y:S01]  /*29050*/  LD.E.128 R8, [R20.64] ;  /* 0x0000000414087980 */ /* 0x000ea2000c101d00 */
[----:B------:R-:W-:Y:S02]  /*29060*/  SHF.R.U64 R36, R22, 0x10, R23 ;  /* 0x0000001016247819 */ /* 0x000fe40000001217 */
[----:B------:R-:W-:Y:S01]  /*29070*/  PRMT R22, R37, 0x5410, R2 ;  /* 0x0000541025167816 */ /* 0x000fe20000000002 */
[----:B------:R-:W3:Y:S01]  /*29080*/  LD.E.128 R16, [R14.64] ;  /* 0x000000040e107980 */ /* 0x000ee2000c101d00 */
[----:B------:R-:W-:Y:S02]  /*29090*/  PRMT R2, R43, 0x5432, R24 ;  /* 0x000054322b027816 */ /* 0x000fe40000000018 */
[----:B------:R-:W-:Y:S02]  /*290a0*/  PRMT R3, R37, 0x5432, R3 ;  /* 0x0000543225037816 */ /* 0x000fe40000000003 */
[C---:B------:R-:W-:Y:S02]  /*290b0*/  PRMT R26, R41.reuse, 0x5432, R4 ;  /* 0x00005432291a7816 */ /* 0x040fe40000000004 */
[----:B------:R-:W-:-:S02]  /*290c0*/  PRMT R25, R41, 0x5410, R6 ;  /* 0x0000541029197816 */ /* 0x000fc40000000006 */
[----:B------:R-:W-:Y:S01]  /*290d0*/  PRMT R24, R76, 0x5432, R36 ;  /* 0x000054324c187816 */ /* 0x000fe20000000024 */
[----:B------:R-:W-:Y:S01]  /*290e0*/  IMAD.U32 R36, R2, 0x10000, RZ ;  /* 0x0001000002247824 */ /* 0x000fe200078e00ff */
[----:B------:R-:W-:Y:S01]  /*290f0*/  PRMT R13, R43, 0x5410, R13 ;  /* 0x000054102b0d7816 */ /* 0x000fe2000000000d */
[C---:B------:R-:W-:Y:S01]  /*29100*/  IMAD.U32 R6, R3.reuse, 0x10000, RZ ;  /* 0x0001000003067824 */ /* 0x040fe200078e00ff */
[----:B------:R-:W-:Y:S02]  /*29110*/  LOP3.LUT R3, R3, 0xffff0000, RZ, 0xc0, !PT ;  /* 0xffff000003037812 */ /* 0x000fe400078ec0ff */
[----:B------:R-:W-:-:S04]  /*29120*/  SHF.R.U32.HI R23, RZ, 0x10, R23 ;  /* 0x00000010ff177819 */ /* 0x000fc80000011617 */
[----:B------:R-:W-:Y:S01]  /*29130*/  PRMT R23, R76, 0x5410, R23 ;  /* 0x000054104c177816 */ /* 0x000fe20000000017 */
[----:B--2---:R-:W-:Y:S02]  /*29140*/  IMAD.U32 R41, R8, 0x10000, RZ ;  /* 0x0001000008297824 */ /* 0x004fe400078e00ff */
[----:B---3--:R-:W-:Y:S02]  /*29150*/  IMAD.U32 R43, R16, 0x10000, RZ ;  /* 0x00010000102b7824 */ /* 0x008fe400078e00ff */
[----:B------:R-:W-:-:S04]  /*29160*/  FMUL.FTZ R4, R41, R36 ;  /* 0x0000002429047220 */ /* 0x000fc80000410000 */
[-C--:B------:R-:W-:Y:S02]  /*29170*/  FFMA.FTZ R37, R43, R6.reuse, -R4 ;  /* 0x000000062b257223 */ /* 0x080fe40000010804 */
[----:B------:R-:W-:Y:S01]  /*29180*/  FMUL.FTZ R4, R41, R6 ;  /* 0x0000000629047220 */ /* 0x000fe20000410000 */
[----:B------:R-:W-:-:S03]  /*29190*/  LOP3.LUT R6, R8, 0xffff0000, RZ, 0xc0, !PT ;  /* 0xffff000008067812 */ /* 0x000fc600078ec0ff */
[----:B------:R-:W-:Y:S01]  /*291a0*/  FFMA.FTZ R41, R43, R36, R4 ;  /* 0x000000242b297223 */ /* 0x000fe20000010004 */
[----:B------:R-:W-:Y:S02]  /*291b0*/  LOP3.LUT R4, R2, 0xffff0000, RZ, 0xc0, !PT ;  /* 0xffff000002047812 */ /* 0x000fe400078ec0ff */
[----:B------:R-:W-:-:S03]  /*291c0*/  LOP3.LUT R16, R16, 0xffff0000, RZ, 0xc0, !PT ;  /* 0xffff000010107812 */ /* 0x000fc600078ec0ff */
[----:B------:R-:W-:-:S04]  /*291d0*/  FMUL.FTZ R2, R6, R4 ;  /* 0x0000000406027220 */ /* 0x000fc80000410000 */
[-C--:B------:R-:W-:Y:S02]  /*291e0*/  FFMA.FTZ R8, R16, R3.reuse, -R2 ;  /* 0x0000000310087223 */ /* 0x080fe40000010802 */
[----:B------:R-:W-:-:S04]  /*291f0*/  FMUL.FTZ R2, R6, R3 ;  /* 0x0000000306027220 */ /* 0x000fc80000410000 */
[----:B------:R-:W-:Y:S01]  /*29200*/  FFMA.FTZ R36, R16, R4, R2 ;  /* 0x0000000410247223 */ /* 0x000fe20000010002 */
[----:B------:R-:W-:Y:S01]  /*29210*/  F2FP.BF16.PACK_AB R16, R8, R37 ;  /* 0x000000250810723e */ /* 0x000fe200000010ff */
[----:B------:R-:W-:-:S03]  /*29220*/  IMAD.U32 R3, R9, 0x10000, RZ ;  /* 0x0001000009037824 */ /* 0x000fc600078e00ff */
[----:B------:R-:W-:Y:S01]  /*29230*/  F2FP.BF16.PACK_AB R8, R36, R41 ;  /* 0x000000292408723e */ /* 0x000fe200000010ff */
[----:B------:R-:W-:Y:S01]  /*29240*/  IMAD.U32 R36, R13, 0x10000, RZ ;  /* 0x000100000d247824 */ /* 0x000fe200078e00ff */
[C---:B------:R-:W-:Y:S01]  /*29250*/  LOP3.LUT R4, R17.reuse, 0xffff0000, RZ, 0xc0, !PT ;  /* 0xffff000011047812 */ /* 0x040fe200078ec0ff */
[----:B------:R-:W-:Y:S01]  /*29260*/  IMAD.U32 R6, R17, 0x10000, RZ ;  /* 0x0001000011067824 */ /* 0x000fe200078e00ff */
[----:B------:R-:W-:Y:S01]  /*29270*/  LOP3.LUT R2, R9, 0xffff0000, RZ, 0xc0, !PT ;  /* 0xffff000009027812 */ /* 0x000fe200078ec0ff */
[----:B------:R-:W-:Y:S02]  /*29280*/  IMAD.U32 R17, R22, 0x10000, RZ ;  /* 0x0001000016117824 */ /* 0x000fe400078e00ff */
[C---:B------:R-:W-:Y:S02]  /*29290*/  FMUL.FTZ R9, R3.reuse, R36 ;  /* 0x0000002403097220 */ /* 0x040fe40000410000 */
[-C--:B------:R-:W-:Y:S02]  /*292a0*/  FMUL.FTZ R3, R3, R17.reuse ;  /* 0x0000001103037220 */ /* 0x080fe40000410000 */
[----:B------:R-:W-:Y:S01]  /*292b0*/  FFMA.FTZ R9, R6, R17, -R9 ;  /* 0x0000001106097223 */ /* 0x000fe20000010809 */
[----:B------:R-:W-:-:S02]  /*292c0*/  LOP3.LUT R17, R13, 0xffff0000, RZ, 0xc0, !PT ;  /* 0xffff00000d117812 */ /* 0x000fc400078ec0ff */
[----:B------:R-:W-:Y:S01]  /*292d0*/  LOP3.LUT R13, R22, 0xffff0000, RZ, 0xc0, !PT ;  /* 0xffff0000160d7812 */ /* 0x000fe200078ec0ff */
[----:B------:R-:W-:Y:S02]  /*292e0*/  FFMA.FTZ R6, R6, R36, R3 ;  /* 0x0000002406067223 */ /* 0x000fe40000010003 */
[C---:B------:R-:W-:Y:S02]  /*292f0*/  FMUL.FTZ R3, R2.reuse, R17 ;  /* 0x0000001102037220 */ /* 0x040fe40000410000 */
[----:B------:R-:W-:Y:S02]  /*29300*/  FMUL.FTZ R2, R2, R13 ;  /* 0x0000000d02027220 */ /* 0x000fe40000410000 */
[----:B------:R-:W-:Y:S02]  /*29310*/  IMAD.U32 R36, R10, 0x10000, RZ ;  /* 0x000100000a247824 */ /* 0x000fe400078e00ff */
[----:B------:R-:W-:Y:S02]  /*29320*/  FFMA.FTZ R2, R4, R17, R2 ;  /* 0x0000001104027223 */ /* 0x000fe40000010002 */
[----:B------:R-:W-:-:S02]  /*29330*/  IMAD.U32 R17, R24, 0x10000, RZ ;  /* 0x0001000018117824 */ /* 0x000fc400078e00ff */
[----:B------:R-:W-:Y:S02]  /*29340*/  FFMA.FTZ R3, R4, R13, -R3 ;  /* 0x0000000d04037223 */ /* 0x000fe40000010803 */
[----:B------:R-:W-:Y:S02]  /*29350*/  IMAD.U32 R13, R26, 0x10000, RZ ;  /* 0x000100001a0d7824 */ /* 0x000fe400078e00ff */
[----:B------:R-:W-:Y:S02]  /*29360*/  IMAD.U32 R37, R18, 0x10000, RZ ;  /* 0x0001000012257824 */ /* 0x000fe400078e00ff */
[----:B------:R-:W-:-:S04]  /*29370*/  FMUL.FTZ R4, R36, R17 ;  /* 0x0000001124047220 */ /* 0x000fc80000410000 */
[-C--:B------:R-:W-:Y:S02]  /*29380*/  FFMA.FTZ R22, R37, R13.reuse, -R4 ;  /* 0x0000000d25167223 */ /* 0x080fe40000010804 */
[----:B------:R-:W-:-:S04]  /*29390*/  FMUL.FTZ R4, R36, R13 ;  /* 0x0000000d24047220 */ /* 0x000fc80000410000 */
[----:B------:R-:W-:Y:S01]  /*293a0*/  FFMA.FTZ R37, R37, R17, R4 ;  /* 0x0000001125257223 */ /* 0x000fe20000010004 */
[----:B------:R-:W-:Y:S01]  /*293b0*/  F2FP.BF16.PACK_AB R17, R3, R9 ;  /* 0x000000090311723e */ /* 0x000fe200000010ff */
[----:B------:R-:W-:Y:S01]  /*293c0*/  IMAD.U32 R4, R23, 0x10000, RZ ;  /* 0x0001000017047824 */ /* 0x000fe200078e00ff */
[----:B------:R-:W-:Y:S01]  /*293d0*/  F2FP.BF16.PACK_AB R9, R2, R6 ;  /* 0x000000060209723e */ /* 0x000fe200000010ff */
[----:B------:R-:W-:Y:S02]  /*293e0*/  IMAD.U32 R6, R11, 0x10000, RZ ;  /* 0x000100000b067824 */ /* 0x000fe400078e00ff */
[----:B------:R-:W-:Y:S02]  /*293f0*/  IMAD.U32 R3, R25, 0x10000, RZ ;  /* 0x0001000019037824 */ /* 0x000fe400078e00ff */
[----:B------:R-:W-:Y:S02]  /*29400*/  IMAD.U32 R36, R19, 0x10000, RZ ;  /* 0x0001000013247824 */ /* 0x000fe400078e00ff */
[----:B------:R-:W-:-:S04]  /*29410*/  FMUL.FTZ R2, R6, R4 ;  /* 0x0000000406027220 */ /* 0x000fc80000410000 */
[-C--:B------:R-:W-:Y:S02]  /*29420*/  FFMA.FTZ R13, R36, R3.reuse, -R2 ;  /* 0x00000003240d7223 */ /* 0x080fe40000010802 */
[----:B------:R-:W-:Y:S01]  /*29430*/  FMUL.FTZ R2, R6, R3 ;  /* 0x0000000306027220 */ /* 0x000fe20000410000 */
[----:B------:R-:W-:Y:S02]  /*29440*/  LOP3.LUT R41, R24, 0xffff0000, RZ, 0xc0, !PT ;  /* 0xffff000018297812 */ /* 0x000fe400078ec0ff */
[----:B------:R-:W-:Y:S01]  /*29450*/  LOP3.LUT R3, R10, 0xffff0000, RZ, 0xc0, !PT ;  /* 0xffff00000a037812 */ /* 0x000fe200078ec0ff */
[----:B------:R-:W-:Y:S01]  /*29460*/  FFMA.FTZ R36, R36, R4, R2 ;  /* 0x0000000424247223 */ /* 0x000fe20000010002 */
[----:B------:R-:W-:Y:S02]  /*29470*/  LOP3.LUT R2, R11, 0xffff0000, RZ, 0xc0, !PT ;  /* 0xffff00000b027812 */ /* 0x000fe400078ec0ff */
[----:B------:R-:W-:Y:S02]  /*29480*/  LOP3.LUT R24, R23, 0xffff0000, RZ, 0xc0, !PT ;  /* 0xffff000017187812 */ /* 0x000fe400078ec0ff */
[----:B------:R-:W-:-:S02]  /*29490*/  LOP3.LUT R26, R26, 0xffff0000, RZ, 0xc0, !PT ;  /* 0xffff00001a1a7812 */ /* 0x000fc400078ec0ff */
[----:B------:R-:W-:Y:S01]  /*294a0*/  LOP3.LUT R23, R25, 0xffff0000, RZ, 0xc0, !PT ;  /* 0xffff000019177812 */ /* 0x000fe200078ec0ff */
[----:B------:R-:W-:Y:S01]  /*294b0*/  FMUL.FTZ R10, R3, R41 ;  /* 0x00000029030a7220 */ /* 0x000fe20000410000 */
[----:B------:R-:W-:Y:S01]  /*294c0*/  LOP3.LUT R6, R18, 0xffff0000, RZ, 0xc0, !PT ;  /* 0xffff000012067812 */ /* 0x000fe200078ec0ff */
[C---:B------:R-:W-:Y:S01]  /*294d0*/  FMUL.FTZ R11, R2.reuse, R24 ;  /* 0x00000018020b7220 */ /* 0x040fe20000410000 */
[----:B------:R-:W-:Y:S01]  /*294e0*/  LOP3.LUT R4, R19, 0xffff0000, RZ, 0xc0, !PT ;  /* 0xffff000013047812 */ /* 0x000fe200078ec0ff */
[-C--:B------:R-:W-:Y:S02]  /*294f0*/  FMUL.FTZ R3, R3, R26.reuse ;  /* 0x0000001a03037220 */ /* 0x080fe40000410000 */
[-C--:B------:R-:W-:Y:S02]  /*29500*/  FMUL.FTZ R2, R2, R23.reuse ;  /* 0x0000001702027220 */ /* 0x080fe40000410000 */
[----:B------:R-:W-:Y:S02]  /*29510*/  FFMA.FTZ R10, R6, R26, -R10 ;  /* 0x0000001a060a7223 */ /* 0x000fe4000001080a */
[----:B------:R-:W-:-:S02]  /*29520*/  FFMA.FTZ R11, R4, R23, -R11 ;  /* 0x00000017040b7223 */ /* 0x000fc4000001080b */
[----:B------:R-:W-:Y:S02]  /*29530*/  FFMA.FTZ R3, R6, R41, R3 ;  /* 0x0000002906037223 */ /* 0x000fe40000010003 */
[----:B------:R-:W-:Y:S01]  /*29540*/  FFMA.FTZ R2, R4, R24, R2 ;  /* 0x0000001804027223 */ /* 0x000fe20000010002 */
[----:B------:R-:W-:Y:S02]  /*29550*/  F2FP.BF16.PACK_AB R18, R10, R22 ;  /* 0x000000160a12723e */ /* 0x000fe400000010ff */
[----:B------:R-:W-:Y:S02]  /*29560*/  F2FP.BF16.PACK_AB R19, R11, R13 ;  /* 0x0000000d0b13723e */ /* 0x000fe400000010ff */
[----:B------:R-:W-:Y:S02]  /*29570*/  F2FP.BF16.PACK_AB R10, R3, R37 ;  /* 0x00000025030a723e */ /* 0x000fe400000010ff */
[----:B------:R-:W-:Y:S01]  /*29580*/  F2FP.BF16.PACK_AB R11, R2, R36 ;  /* 0x00000024020b723e */ /* 0x000fe200000010ff */
[----:B------:R1:W-:Y:S04]  /*29590*/  ST.E.128 [R14.64], R16 ;  /* 0x000000100e007985 */ /* 0x0003e8000c101d04 */
[----:B------:R1:W-:Y:S02]  /*295a0*/  ST.E.128 [R20.64], R8 ;  /* 0x0000000814007985 */ /* 0x0003e4000c101d04 */
.L_x_2648:
[----:B------:R-:W-:Y:S05]  /*295b0*/  BSYNC B0 ;  /* 0x0000000000007941 */ /* 0x000fea0003800000 */
.L_x_2647:
[----:B-1----:R-:W-:-:S04]  /*295c0*/  IADD3 R2, R42, 0x40, RZ ;  /* 0x000000402a027810 */ /* 0x002fc80007ffe0ff */
[----:B------:R-:W-:-:S13]  /*295d0*/  ISETP.GE.AND P0, PT, R2, R0, PT ;  /* 0x000000000200720c */ /* 0x000fda0003f06270 */
[----:B------:R-:W-:Y:S05]  /*295e0*/  @P0 BRA `(.L_x_2646) ;  /* 0x0000077000000947 */ /* 0x000fea0003800000 */
[----:B------:R-:W-:Y:S02]  /*295f0*/  SHF.R.S32.HI R3, RZ, 0x1f, R2 ;  /* 0x0000001fff037819 */ /* 0x000fe40000011402 */
[----:B------:R-:W-:Y:S02]  /*29600*/  SHF.R.U64 R13, R32, 0x10, R33 ;  /* 0x00000010200d7819 */ /* 0x000fe40000001221 */
[CC--:B------:R-:W-:Y:S02]  /*29610*/  LEA.HI R4, R3.reuse, R2.reuse, RZ, 0x3 ;  /* 0x0000000203047211 */ /* 0x0c0fe400078f18ff */
[----:B------:R-:W-:Y:S02]  /*29620*/  LEA.HI R10, R3, R2, RZ, 0x6 ;  /* 0x00000002030a7211 */ /* 0x000fe400078f30ff */
[----:B------:R-:W-:Y:S02]  /*29630*/  SHF.R.S32.HI R2, RZ, 0x1f, R27 ;  /* 0x0000001fff027819 */ /* 0x000fe4000001141b */
[----:B------:R-:W-:-:S02]  /*29640*/  SHF.R.S32.HI R3, RZ, 0x3, R4 ;  /* 0x00000003ff037819 */ /* 0x000fc40000011404 */
[----:B------:R-:W-:Y:S01]  /*29650*/  LEA.HI R9, R2, R27, RZ, 0x6 ;  /* 0x0000001b02097211 */ /* 0x000fe200078f30ff */
[----:B------:R-:W-:Y:S01]  /*29660*/  IMAD.SHL.U32 R2, R78, 0x40, RZ ;  /* 0x000000404e027824 */ /* 0x000fe200078e00ff */
[----:B------:R-:W-:Y:S02]  /*29670*/  LEA.HI R3, R0, R3, RZ, 0x1d ;  /* 0x0000000300037211 */ /* 0x000fe400078fe8ff */
[----:B------:R-:W-:Y:S02]  /*29680*/  SHF.R.U32.HI R23, RZ, 0x10, R33 ;  /* 0x00000010ff177819 */ /* 0x000fe40000011621 */
[----:B------:R-:W-:Y:S01]  /*29690*/  LOP3.LUT R2, R2, 0x1c0, RZ, 0xc0, !PT ;  /* 0x000001c002027812 */ /* 0x000fe200078ec0ff */
[----:B------:R-:W-:Y:S01]  /*296a0*/  IMAD.SHL.U32 R6, R3, 0x8, RZ ;  /* 0x0000000803067824 */ /* 0x000fe200078e00ff */
[----:B------:R-:W-:Y:S02]  /*296b0*/  SHF.R.U32.HI R27, RZ, 0x10, R35 ;  /* 0x00000010ff1b7819 */ /* 0x000fe40000011623 */
[----:B------:R-:W-:-:S02]  /*296c0*/  LOP3.LUT R8, R2, 0x38, R4, 0xf8, !PT ;  /* 0x0000003802087812 */ /* 0x000fc400078ef804 */
[----:B------:R-:W-:Y:S02]  /*296d0*/  SHF.R.S32.HI R4, RZ, 0x1f, R3 ;  /* 0x0000001fff047819 */ /* 0x000fe40000011403 */
[----:B------:R-:W-:Y:S02]  /*296e0*/  LOP3.LUT R6, R2, 0x38, R6, 0xf8, !PT ;  /* 0x0000003802067812 */ /* 0x000fe400078ef806 */
[----:B------:R-:W-:Y:S02]  /*296f0*/  SHF.R.U32.HI R2, RZ, 0x3, R2 ;  /* 0x00000003ff027819 */ /* 0x000fe40000011602 */
[----:B------:R-:W-:Y:S01]  /*29700*/  LEA.HI R3, R4, R3, RZ, 0x3 ;  /* 0x0000000304037211 */ /* 0x000fe200078f18ff */
[----:B------:R-:W-:Y:S01]  /*29710*/  IMAD.SHL.U32 R4, R10, 0x80, RZ ;  /* 0x000000800a047824 */ /* 0x000fe200078e00ff */
[-C--:B------:R-:W-:Y:S02]  /*29720*/  LOP3.LUT R8, R8, R2.reuse, RZ, 0x3c, !PT ;  /* 0x0000000208087212 */ /* 0x080fe400078e3cff */
[----:B------:R-:W-:Y:S01]  /*29730*/  LOP3.LUT R6, R6, R2, RZ, 0x3c, !PT ;  /* 0x0000000206067212 */ /* 0x000fe200078e3cff */
[----:B------:R-:W-:Y:S01]  /*29740*/  IMAD.SHL.U32 R2, R9, 0x8, RZ ;  /* 0x0000000809027824 */ /* 0x000fe200078e00ff */
[----:B------:R-:W-:Y:S01]  /*29750*/  LOP3.LUT R4, R4, 0xffffe000, RZ, 0xc0, !PT ;  /* 0xffffe00004047812 */ /* 0x000fe200078ec0ff */
[----:B------:R-:W-:Y:S01]  /*29760*/  IMAD.SHL.U32 R3, R3, 0x400, RZ ;  /* 0x0000040003037824 */ /* 0x000fe200078e00ff */
[----:B----4-:R-:W-:-:S02]  /*29770*/  SHF.R.U64 R24, R34, 0x10, R35 ;  /* 0x0000001022187819 */ /* 0x010fc40000001223 */
[----:B------:R-:W-:Y:S02]  /*29780*/  LOP3.LUT R2, R2, 0xfffffe00, RZ, 0xc0, !PT ;  /* 0xfffffe0002027812 */ /* 0x000fe400078ec0ff */
[----:B------:R-:W-:Y:S02]  /*29790*/  LOP3.LUT R3, R3, 0xffffe000, RZ, 0xc0, !PT ;  /* 0xffffe00003037812 */ /* 0x000fe400078ec0ff */
[--C-:B------:R-:W-:Y:S02]  /*297a0*/  IADD3 R9, R8, R4, R2.reuse ;  /* 0x0000000408097210 */ /* 0x100fe40007ffe002 */
[----:B------:R-:W-:Y:S02]  /*297b0*/  IADD3 R8, R6, R3, R2 ;  /* 0x0000000306087210 */ /* 0x000fe40007ffe002 */
[----:B------:R-:W-:Y:S01]  /*297c0*/  SHF.R.U32.HI R2, RZ, 0x10, R29 ;  /* 0x00000010ff027819 */ /* 0x000fe2000001161d */
[----:B-----5:R-:W-:Y:S01]  /*297d0*/  IMAD.WIDE.U32 R14, R9, 0x2, R38 ;  /* 0x00000002090e7825 */ /* 0x020fe200078e0026 */
[----:B------:R-:W-:-:S02]  /*297e0*/  SHF.R.U64 R3, R28, 0x10, R29 ;  /* 0x000000101c037819 */ /* 0x000fc4000000121d */
[----:B------:R-:W-:Y:S01]  /*297f0*/  PRMT R22, R96, 0x5410, R2 ;  /* 0x0000541060167816 */ /* 0x000fe20000000002 */
[----:B------:R-:W-:Y:S01]  /*29800*/  IMAD.WIDE.U32 R20, R8, 0x2, R38 ;  /* 0x0000000208147825 */ /* 0x000fe200078e0026 */
[----:B------:R-:W2:Y:S01]  /*29810*/  LD.E.128 R16, [R14.64] ;  /* 0x000000040e107980 */ /* 0x000ea2000c101d00 */
[--C-:B------:R-:W-:Y:S02]  /*29820*/  SHF.R.U64 R4, R30, 0x10, R31.reuse ;  /* 0x000000101e047819 */ /* 0x100fe4000000121f */
[----:B------:R-:W-:Y:S01]  /*29830*/  SHF.R.U32.HI R6, RZ, 0x10, R31 ;  /* 0x00000010ff067819 */ /* 0x000fe2000001161f */
[----:B------:R-:W3:Y:S01]  /*29840*/  LD.E.128 R8, [R20.64] ;  /* 0x0000000414087980 */ /* 0x000ee2000c101d00 */
[C---:B------:R-:W-:Y:S02]  /*29850*/  PRMT R2, R99.reuse, 0x5432, R13 ;  /* 0x0000543263027816 */ /* 0x040fe4000000000d */
[----:B------:R-:W-:Y:S02]  /*29860*/  PRMT R13, R99, 0x5410, R23 ;  /* 0x00005410630d7816 */ /* 0x000fe40000000017 */
[----:B------:R-:W-:-:S02]  /*29870*/  PRMT R3, R96, 0x5432, R3 ;  /* 0x0000543260037816 */ /* 0x000fc40000000003 */
[----:B------:R-:W-:Y:S01]  /*29880*/  PRMT R23, R100, 0x5410, R27 ;  /* 0x0000541064177816 */ /* 0x000fe2000000001b */
[----:B------:R-:W-:Y:S01]  /*29890*/  IMAD.U32 R27, R2, 0x10000, RZ ;  /* 0x00010000021b7824 */ /* 0x000fe200078e00ff */
[C---:B------:R-:W-:Y:S02]  /*298a0*/  PRMT R26, R98.reuse, 0x5432, R4 ;  /* 0x00005432621a7816 */ /* 0x040fe40000000004 */
[----:B------:R-:W-:Y:S01]  /*298b0*/  PRMT R25, R98, 0x5410, R6 ;  /* 0x0000541062197816 */ /* 0x000fe20000000006 */
[C---:B------:R-:W-:Y:S01]  /*298c0*/  IMAD.U32 R6, R3.reuse, 0x10000, RZ ;  /* 0x0001000003067824 */ /* 0x040fe200078e00ff */
[----:B------:R-:W-:Y:S02]  /*298d0*/  LOP3.LUT R3, R3, 0xffff0000, RZ, 0xc0, !PT ;  /* 0xffff000003037812 */ /* 0x000fe400078ec0ff */
[----:B------:R-:W-:Y:S01]  /*298e0*/  PRMT R24, R100, 0x5432, R24 ;  /* 0x0000543264187816 */ /* 0x000fe20000000018 */
[----:B--2---:R-:W-:Y:S02]  /*298f0*/  IMAD.U32 R30, R16, 0x10000, RZ ;  /* 0x00010000101e7824 */ /* 0x004fe400078e00ff */
[----:B---3--:R-:W-:-:S04]  /*29900*/  IMAD.U32 R29, R8, 0x10000, RZ ;  /* 0x00010000081d7824 */ /* 0x008fc800078e00ff */
        /* <DEDUP_REMOVED lines=44> */
[CC--:B------:R-:W-:Y:S02]  /*29bd0*/  FFMA.FTZ R13, R27.reuse, R3.reuse, -R2 ;  /* 0x000000031b0d7223 */ /* 0x0c0fe40000010802 */
        /* <DEDUP_REMOVED lines=24> */
.L_x_2646:
[----:B------:R-:W-:Y:S05]  /*29d60*/  BSYNC B1 ;  /* 0x0000000000017941 */ /* 0x000fea0003800000 */
.L_x_2645:
[----:B------:R-:W-:Y:S01]  /*29d70*/  IADD3 R32, R78, 0x20, RZ ;  /* 0x000000204e207810 */ /* 0x000fe20007ffe0ff */
[----:B------:R-:W-:Y:S03]  /*29d80*/  BSSY B1, `(.L_x_2649) ;  /* 0x00000f1000017945 */ /* 0x000fe60003800000 */
[----:B------:R-:W-:-:S13]  /*29d90*/  ISETP.GE.AND P0, PT, R32, R77, PT ;  /* 0x0000004d2000720c */ /* 0x000fda0003f06270 */
[----:B------:R-:W-:Y:S05]  /*29da0*/  @P0 BRA `(.L_x_2650) ;  /* 0x00000ee000000947 */ /* 0x000fea0003800000 */
[----:B------:R-:W-:Y:S01]  /*29db0*/  ISETP.GE.AND P0, PT, R42, R0, PT ;  /* 0x000000002a00720c */ /* 0x000fe20003f06270 */
[----:B------:R-:W-:-:S12]  /*29dc0*/  BSSY B0, `(.L_x_2651) ;  /* 0x0000072000007945 */ /* 0x000fd80003800000 */
[----:B------:R-:W-:Y:S05]  /*29dd0*/  @P0 BRA `(.L_x_2652) ;  /* 0x0000070000000947 */ /* 0x000fea0003800000 */
[----:B------:R-:W-:Y:S01]  /*29de0*/  LEA.HI R4, R0, R40, RZ, 0x1d ;  /* 0x0000002800047211 */ /* 0x000fe200078fe8ff */
[----:B-1----:R-:W-:Y:S01]  /*29df0*/  IMAD.SHL.U32 R3, R32, 0x40, RZ ;  /* 0x0000004020037824 */ /* 0x002fe200078e00ff */
[----:B------:R-:W-:Y:S02]  /*29e00*/  SHF.R.S32.HI R2, RZ, 0x1f, R32 ;  /* 0x0000001fff027819 */ /* 0x000fe40000011420 */
[----:B------:R-:W-:Y:S02]  /*29e10*/  SHF.R.S32.HI R8, RZ, 0x1f, R4 ;  /* 0x0000001fff087819 */ /* 0x000fe40000011404 */
[----:B------:R-:W-:Y:S02]  /*29e20*/  LEA.HI R6, R2, R32, RZ, 0x3 ;  /* 0x0000002002067211 */ /* 0x000fe400078f18ff */
[----:B------:R-:W-:Y:S02]  /*29e30*/  LOP3.LUT R2, R3, 0x1c0, RZ, 0xc0, !PT ;  /* 0x000001c003027812 */ /* 0x000fe400078ec0ff */
[----:B------:R-:W-:Y:S01]  /*29e40*/  LEA.HI R3, R8, R4, RZ, 0x3 ;  /* 0x0000000408037211 */ /* 0x000fe200078f18ff */
[----:B------:R-:W-:Y:S01]  /*29e50*/  IMAD.SHL.U32 R4, R4, 0x8, RZ ;  /* 0x0000000804047824 */ /* 0x000fe200078e00ff */
[----:B------:R-:W-:Y:S01]  /*29e60*/  SHF.R.U32.HI R9, RZ, 0x3, R2 ;  /* 0x00000003ff097819 */ /* 0x000fe20000011602 */
[----:B------:R-:W-:-:S03]  /*29e70*/  IMAD.SHL.U32 R8, R6, 0x40, RZ ;  /* 0x0000004006087824 */ /* 0x000fc600078e00ff */
[----:B------:R-:W-:Y:S01]  /*29e80*/  LOP3.LUT R6, R2, 0x38, R4, 0xf8, !PT ;  /* 0x0000003802067812 */ /* 0x000fe200078ef804 */
[----:B------:R-:W-:Y:S01]  /*29e90*/  IMAD.SHL.U32 R4, R3, 0x400, RZ ;  /* 0x0000040003047824 */ /* 0x000fe200078e00ff */
[----:B------:R-:W-:Y:S02]  /*29ea0*/  LOP3.LUT R3, R8, 0xfffffe00, RZ, 0xc0, !PT ;  /* 0xfffffe0008037812 */ /* 0x000fe400078ec0ff */
[----:B------:R-:W-:Y:S02]  /*29eb0*/  LOP3.LUT R6, R6, R9, RZ, 0x3c, !PT ;  /* 0x0000000906067212 */ /* 0x000fe400078e3cff */
[----:B------:R-:W-:Y:S02]  /*29ec0*/  LOP3.LUT R4, R4, 0xffffe000, RZ, 0xc0, !PT ;  /* 0xffffe00004047812 */ /* 0x000fe400078ec0ff */
[----:B------:R-:W-:Y:S02]  /*29ed0*/  LOP3.LUT R2, R2, 0x38, R42, 0xf8, !PT ;  /* 0x0000003802027812 */ /* 0x000fe400078ef82a */
[----:B------:R-:W-:-:S02]  /*29ee0*/  IADD3 R4, R6, R4, R3 ;  /* 0x0000000406047210 */ /* 0x000fc40007ffe003 */
[----:B------:R-:W-:-:S03]  /*29ef0*/  LOP3.LUT R3, R3, R2, R9, 0xf6, !PT ;  /* 0x0000000203037212 */ /* 0x000fc600078ef609 */
[----:B-----5:R-:W-:-:S04]  /*29f00*/  IMAD.WIDE.U32 R20, R4, 0x2, R38 ;  /* 0x0000000204147825 */ /* 0x020fc800078e0026 */
[----:B------:R-:W-:Y:S01]  /*29f10*/  IMAD.WIDE.U32 R14, R3, 0x2, R38 ;  /* 0x00000002030e7825 */ /* 0x000fe200078e0026 */
[----:B------:R-:W2:Y:S04]  /*29f20*/  LD.E.128 R8, [R20.64] ;  /* 0x0000000414087980 */ /* 0x000ea8000c101d00 */
[----:B------:R-:W3:Y:S01]  /*29f30*/  LD.E.128 R16, [R14.64] ;  /* 0x000000040e107980 */ /* 0x000ee2000c101d00 */
[----:B------:R-:W-:Y:S02]  /*29f40*/  SHF.R.U64 R2, R48, 0x10, R49 ;  /* 0x0000001030027819 */ /* 0x000fe40000001231 */
[----:B------:R-:W-:Y:S02]  /*29f50*/  SHF.R.U64 R3, R44, 0x10, R45 ;  /* 0x000000102c037819 */ /* 0x000fe4000000122d */
[----:B------:R-:W-:-:S02]  /*29f60*/  PRMT R2, R101, 0x5410, R2 ;  /* 0x0000541065027816 */ /* 0x000fc40000000002 */
[----:B------:R-:W-:-:S03]  /*29f70*/  PRMT R3, R101, 0x5432, R3 ;  /* 0x0000543265037816 */ /* 0x000fc60000000003 */
[----:B------:R-:W-:Y:S02]  /*29f80*/  IMAD.U32 R13, R2, 0x10000, RZ ;  /* 0x00010000020d7824 */ /* 0x000fe400078e00ff */
[----:B------:R-:W-:Y:S02]  /*29f90*/  IMAD.U32 R22, R3, 0x10000, RZ ;  /* 0x0001000003167824 */ /* 0x000fe400078e00ff */
[----:B--2---:R-:W-:-:S04]  /*29fa0*/  IMAD.U32 R4, R8, 0x10000, RZ ;  /* 0x0001000008047824 */ /* 0x004fc800078e00ff */
[-C--:B------:R-:W-:Y:S02]  /*29fb0*/  FMUL.FTZ R6, R4, R13.reuse ;  /* 0x0000000d04067220 */ /* 0x080fe40000410000 */
[----:B---3--:R-:W-:Y:S02]  /*29fc0*/  IMAD.U32 R23, R16, 0x10000, RZ ;  /* 0x0001000010177824 */ /* 0x008fe400078e00ff */
[-C--:B------:R-:W-:Y:S02]  /*29fd0*/  FMUL.FTZ R4, R4, R22.reuse ;  /* 0x0000001604047220 */ /* 0x080fe40000410000 */
[----:B------:R-:W-:Y:S01]  /*29fe0*/  FFMA.FTZ R34, R23, R22, -R6 ;  /* 0x0000001617227223 */ /* 0x000fe20000010806 */
[----:B------:R-:W-:Y:S01]  /*29ff0*/  LOP3.LUT R22, R3, 0xffff0000, RZ, 0xc0, !PT ;  /* 0xffff000003167812 */ /* 0x000fe200078ec0ff */
[----:B------:R-:W-:Y:S01]  /*2a000*/  FFMA.FTZ R33, R23, R13, R4 ;  /* 0x0000000d17217223 */ /* 0x000fe20000010004 */
[----:B------:R-:W-:Y:S02]  /*2a010*/  LOP3.LUT R13, R2, 0xffff0000, RZ, 0xc0, !PT ;  /* 0xffff0000020d7812 */ /* 0x000fe400078ec0ff */
[----:B------:R-:W-:-:S02]  /*2a020*/  LOP3.LUT R2, R8, 0xffff0000, RZ, 0xc0, !PT ;  /* 0xffff000008027812 */ /* 0x000fc400078ec0ff */
[----:B------:R-:W-:Y:S01]  /*2a030*/  LOP3.LUT R8, R16, 0xffff0000, RZ, 0xc0, !PT ;  /* 0xffff000010087812 */ /* 0x000fe200078ec0ff */
[----:B------:R-:W-:Y:S01]  /*2a040*/  IMAD.U32 R16, R17, 0x10000, RZ ;  /* 0x0001000011107824 */ /* 0x000fe200078e00ff */
[----:B------:R-:W-:Y:S01]  /*2a050*/  SHF.R.U32.HI R6, RZ, 0x10, R49 ;  /* 0x00000010ff067819 */ /* 0x000fe20000011631 */
[CC--:B------:R-:W-:Y:S01]  /*2a060*/  FMUL.FTZ R3, R2.reuse, R13.reuse ;  /* 0x0000000d02037220 */ /* 0x0c0fe20000410000 */
[----:B------:R-:W-:Y:S01]  /*2a070*/  SHF.R.U32.HI R4, RZ, 0x10, R45 ;  /* 0x00000010ff047819 */ /* 0x000fe2000001162d */
[-C--:B------:R-:W-:Y:S02]  /*2a080*/  FMUL.FTZ R2, R2, R22.reuse ;  /* 0x0000001602027220 */ /* 0x080fe40000410000 */
[----:B------:R-:W-:Y:S01]  /*2a090*/  FFMA.FTZ R31, R8, R22, -R3 ;  /* 0x00000016081f7223 */ /* 0x000fe20000010803 */
[----:B------:R-:W-:Y:S01]  /*2a0a0*/  PRMT R4, R102, 0x5432, R4 ;  /* 0x0000543266047816 */ /* 0x000fe20000000004 */
[----:B------:R-:W-:Y:S01]  /*2a0b0*/  FFMA.FTZ R30, R8, R13, R2 ;  /* 0x0000000d081e7223 */ /* 0x000fe20000010002 */
[----:B------:R-:W-:Y:S01]  /*2a0c0*/  PRMT R2, R102, 0x5410, R6 ;  /* 0x0000541066027816 */ /* 0x000fe20000000006 */
[----:B------:R-:W-:-:S02]  /*2a0d0*/  IMAD.U32 R3, R9, 0x10000, RZ ;  /* 0x0001000009037824 */ /* 0x000fc400078e00ff */
[----:B------:R-:W-:Y:S02]  /*2a0e0*/  IMAD.U32 R13, R4, 0x10000, RZ ;  /* 0x00010000040d7824 */ /* 0x000fe400078e00ff */
[----:B------:R-:W-:-:S04]  /*2a0f0*/  IMAD.U32 R8, R2, 0x10000, RZ ;  /* 0x0001000002087824 */ /* 0x000fc800078e00ff */
[CC--:B------:R-:W-:Y:S02]  /*2a100*/  FMUL.FTZ R6, R3.reuse, R8.reuse ;  /* 0x0000000803067220 */ /* 0x0c0fe40000410000 */
[-C--:B------:R-:W-:Y:S02]  /*2a110*/  FMUL.FTZ R3, R3, R13.reuse ;  /* 0x0000000d03037220 */ /* 0x080fe40000410000 */
[----:B------:R-:W-:Y:S01]  /*2a120*/  FFMA.FTZ R29, R16, R13, -R6 ;  /* 0x0000000d101d7223 */ /* 0x000fe20000010806 */
[----:B------:R-:W-:Y:S01]  /*2a130*/  LOP3.LUT R6, R4, 0xffff0000, RZ, 0xc0, !PT ;  /* 0xffff000004067812 */ /* 0x000fe200078ec0ff */
[----:B------:R-:W-:Y:S01]  /*2a140*/  FFMA.FTZ R28, R16, R8, R3 ;  /* 0x00000008101c7223 */ /* 0x000fe20000010003 */
[----:B------:R-:W-:Y:S02]  /*2a150*/  LOP3.LUT R3, R9, 0xffff0000, RZ, 0xc0, !PT ;  /* 0xffff000009037812 */ /* 0x000fe400078ec0ff */
[----:B------:R-:W-:Y:S02]  /*2a160*/  LOP3.LUT R8, R2, 0xffff0000, RZ, 0xc0, !PT ;  /* 0xffff000002087812 */ /* 0x000fe400078ec0ff */
[----:B------:R-:W-:Y:S01]  /*2a170*/  LOP3.LUT R2, R17, 0xffff0000, RZ, 0xc0, !PT ;  /* 0xffff000011027812 */ /* 0x000fe200078ec0ff */
[----:B------:R-:W-:-:S02]  /*2a180*/  IMAD.U32 R17, R18, 0x10000, RZ ;  /* 0x0001000012117824 */ /* 0x000fc400078e00ff */
[C---:B------:R-:W-:Y:S02]  /*2a190*/  FMUL.FTZ R4, R3.reuse, R8 ;  /* 0x0000000803047220 */ /* 0x040fe40000410000 */
[-C--:B------:R-:W-:Y:S02]  /*2a1a0*/  FMUL.FTZ R3, R3, R6.reuse ;  /* 0x0000000603037220 */ /* 0x080fe40000410000 */
[C---:B------:R-:W-:Y:S01]  /*2a1b0*/  FFMA.FTZ R27, R2.reuse, R6, -R4 ;  /* 0x00000006021b7223 */ /* 0x040fe20000010804 */
[----:B------:R-:W-:Y:S01]  /*2a1c0*/  SHF.R.U32.HI R4, RZ, 0x10, R51 ;  /* 0x00000010ff047819 */ /* 0x000fe20000011633 */
[----:B----4-:R-:W-:Y:S01]  /*2a1d0*/  FFMA.FTZ R26, R2, R8, R3 ;  /* 0x00000008021a7223 */ /* 0x010fe20000010003 */
[----:B------:R-:W-:Y:S01]  /*2a1e0*/  SHF.R.U64 R2, R50, 0x10, R51 ;  /* 0x0000001032027819 */ /* 0x000fe20000001233 */
[----:B------:R-:W-:Y:S01]  /*2a1f0*/  IMAD.U32 R8, R10, 0x10000, RZ ;  /* 0x000100000a087824 */ /* 0x000fe200078e00ff */
[----:B------:R-:W-:Y:S02]  /*2a200*/  SHF.R.U64 R3, R46, 0x10, R47 ;  /* 0x000000102e037819 */ /* 0x000fe4000000122f */
[----:B------:R-:W-:-:S02]  /*2a210*/  PRMT R2, R103, 0x5410, R2 ;  /* 0x0000541067027816 */ /* 0x000fc40000000002 */
[----:B------:R-:W-:Y:S02]  /*2a220*/  PRMT R3, R103, 0x5432, R3 ;  /* 0x0000543267037816 */ /* 0x000fe40000000003 */
[----:B------:R-:W-:Y:S01]  /*2a230*/  SHF.R.U32.HI R6, RZ, 0x10, R47 ;  /* 0x00000010ff067819 */ /* 0x000fe2000001162f */
[----:B------:R-:W-:Y:S01]  /*2a240*/  IMAD.U32 R13, R2, 0x10000, RZ ;  /* 0x00010000020d7824 */ /* 0x000fe200078e00ff */
[C---:B------:R-:W-:Y:S01]  /*2a250*/  PRMT R4, R104.reuse, 0x5410, R4 ;  /* 0x0000541068047816 */ /* 0x040fe20000000004 */
[----:B------:R-:W-:Y:S01]  /*2a260*/  IMAD.U32 R16, R3, 0x10000, RZ ;  /* 0x0001000003107824 */ /* 0x000fe200078e00ff */
[----:B------:R-:W-:Y:S01]  /*2a270*/  PRMT R6, R104, 0x5432, R6 ;  /* 0x0000543268067816 */ /* 0x000fe20000000006 */
[C---:B------:R-:W-:Y:S02]  /*2a280*/  FMUL.FTZ R9, R8.reuse, R13 ;  /* 0x0000000d08097220 */ /* 0x040fe40000410000 */
[-C--:B------:R-:W-:Y:S02]  /*2a290*/  FMUL.FTZ R8, R8, R16.reuse ;  /* 0x0000001008087220 */ /* 0x080fe40000410000 */
[----:B------:R-:W-:-:S02]  /*2a2a0*/  FFMA.FTZ R25, R17, R16, -R9 ;  /* 0x0000001011197223 */ /* 0x000fc40000010809 */
[----:B------:R-:W-:Y:S02]  /*2a2b0*/  FFMA.FTZ R24, R17, R13, R8 ;  /* 0x0000000d11187223 */ /* 0x000fe40000010008 */
[----:B------:R-:W-:Y:S02]  /*2a2c0*/  IMAD.U32 R13, R4, 0x10000, RZ ;  /* 0x00010000040d7824 */ /* 0x000fe400078e00ff */
[----:B------:R-:W-:Y:S02]  /*2a2d0*/  IMAD.U32 R8, R11, 0x10000, RZ ;  /* 0x000100000b087824 */ /* 0x000fe400078e00ff */
[----:B------:R-:W-:Y:S02]  /*2a2e0*/  IMAD.U32 R16, R6, 0x10000, RZ ;  /* 0x0001000006107824 */ /* 0x000fe400078e00ff */
[----:B------:R-:W-:Y:S02]  /*2a2f0*/  IMAD.U32 R17, R19, 0x10000, RZ ;  /* 0x0001000013117824 */ /* 0x000fe400078e00ff */
[----:B------:R-:W-:-:S02]  /*2a300*/  FMUL.FTZ R9, R8, R13 ;  /* 0x0000000d08097220 */ /* 0x000fc40000410000 */
[-C--:B------:R-:W-:Y:S02]  /*2a310*/  FMUL.FTZ R8, R8, R16.reuse ;  /* 0x0000001008087220 */ /* 0x080fe40000410000 */
[----:B------:R-:W-:Y:S01]  /*2a320*/  FFMA.FTZ R23, R17, R16, -R9 ;  /* 0x0000001011177223 */ /* 0x000fe20000010809 */
[----:B------:R-:W-:Y:S01]  /*2a330*/  LOP3.LUT R9, R3, 0xffff0000, RZ, 0xc0, !PT ;  /* 0xffff000003097812 */ /* 0x000fe200078ec0ff */
[----:B------:R-:W-:Y:S01]  /*2a340*/  FFMA.FTZ R22, R17, R13, R8 ;  /* 0x0000000d11167223 */ /* 0x000fe20000010008 */
[----:B------:R-:W-:Y:S02]  /*2a350*/  LOP3.LUT R8, R2, 0xffff0000, RZ, 0xc0, !PT ;  /* 0xffff000002087812 */ /* 0x000fe400078ec0ff */
[----:B------:R-:W-:Y:S02]  /*2a360*/  LOP3.LUT R3, R10, 0xffff0000, RZ, 0xc0, !PT ;  /* 0xffff00000a037812 */ /* 0x000fe400078ec0ff */
[----:B------:R-:W-:Y:S02]  /*2a370*/  LOP3.LUT R13, R18, 0xffff0000, RZ, 0xc0, !PT ;  /* 0xffff0000120d7812 */ /* 0x000fe400078ec0ff */
[----:B------:R-:W-:Y:S01]  /*2a380*/  F2FP.BF16.PACK_AB R16, R31, R34 ;  /* 0x000000221f10723e */ /* 0x000fe200000010ff */
[----:B------:R-:W-:Y:S01]  /*2a390*/  FMUL.FTZ R2, R3, R8 ;  /* 0x0000000803027220 */ /* 0x000fe20000410000 */
[----:B------:R-:W-:Y:S01]  /*2a3a0*/  F2FP.BF16.PACK_AB R17, R27, R29 ;  /* 0x0000001d1b11723e */ /* 0x000fe200000010ff */
[----:B------:R-:W-:-:S02]  /*2a3b0*/  FMUL.FTZ R3, R3, R9 ;  /* 0x0000000903037220 */ /* 0x000fc40000410000 */
[C---:B------:R-:W-:Y:S01]  /*2a3c0*/  FFMA.FTZ R10, R13.reuse, R9, -R2 ;  /* 0x000000090d0a7223 */ /* 0x040fe20000010802 */
[----:B------:R-:W-:Y:S01]  /*2a3d0*/  LOP3.LUT R9, R4, 0xffff0000, RZ, 0xc0, !PT ;  /* 0xffff000004097812 */ /* 0x000fe200078ec0ff */
[----:B------:R-:W-:Y:S01]  /*2a3e0*/  FFMA.FTZ R13, R13, R8, R3 ;  /* 0x000000080d0d7223 */ /* 0x000fe20000010003 */
[----:B------:R-:W-:Y:S02]  /*2a3f0*/  LOP3.LUT R3, R11, 0xffff0000, RZ, 0xc0, !PT ;  /* 0xffff00000b037812 */ /* 0x000fe400078ec0ff */
[----:B------:R-:W-:Y:S02]  /*2a400*/  LOP3.LUT R8, R6, 0xffff0000, RZ, 0xc0, !PT ;  /* 0xffff000006087812 */ /* 0x000fe400078ec0ff */
[----:B------:R-:W-:Y:S01]  /*2a410*/  LOP3.LUT R2, R19, 0xffff0000, RZ, 0xc0, !PT ;  /* 0xffff000013027812 */ /* 0x000fe200078ec0ff */
[C---:B------:R-:W-:Y:S01]  /*2a420*/  FMUL.FTZ R6, R3.reuse, R9 ;  /* 0x0000000903067220 */ /* 0x040fe20000410000 */
        /* <DEDUP_REMOVED lines=9> */
[----:B------:R1:W-:Y:S04]  /*2a4c0*/  ST.E.128 [R14.64], R16 ;  /* 0x000000100e007985 */ /* 0x0003e8000c101d04 */
[----:B------:R1:W-:Y:S02]  /*2a4d0*/  ST.E.128 [R20.64], R8 ;  /* 0x0000000814007985 */ /* 0x0003e4000c101d04 */
.L_x_2652:
[----:B------:R-:W-:Y:S05]  /*2a4e0*/  BSYNC B0 ;  /* 0x0000000000007941 */ /* 0x000fea0003800000 */
.L_x_2651:
[----:B-1----:R-:W-:-:S04]  /*2a4f0*/  IADD3 R2, R42, 0x40, RZ ;  /* 0x000000402a027810 */ /* 0x002fc80007ffe0ff */
[----:B------:R-:W-:-:S13]  /*2a500*/  ISETP.GE.AND P0, PT, R2, R0, PT ;  /* 0x000000000200720c */ /* 0x000fda0003f06270 */
[----:B------:R-:W-:Y:S05]  /*2a510*/  @P0 BRA `(.L_x_2650) ;  /* 0x0000077000000947 */ /* 0x000fea0003800000 */
[----:B------:R-:W-:Y:S01]  /*2a520*/  SHF.R.S32.HI R6, RZ, 0x1f, R2 ;  /* 0x0000001fff067819 */ /* 0x000fe20000011402 */
[----:B------:R-:W-:Y:S01]  /*2a530*/  IMAD.SHL.U32 R8, R32, 0x40, RZ ;  /* 0x0000004020087824 */ /* 0x000fe200078e00ff */
[----:B------:R-:W-:Y:S02]  /*2a540*/  SHF.R.S32.HI R9, RZ, 0x1f, R32 ;  /* 0x0000001fff097819 */ /* 0x000fe40000011420 */
[CC--:B------:R-:W-:Y:S02]  /*2a550*/  LEA.HI R4, R6.reuse, R2.reuse, RZ, 0x3 ;  /* 0x0000000206047211 */ /* 0x0c0fe400078f18ff */
[----:B------:R-:W-:Y:S02]  /*2a560*/  LEA.HI R6, R6, R2, RZ, 0x6 ;  /* 0x0000000206067211 */ /* 0x000fe400078f30ff */
[----:B------:R-:W-:Y:S02]  /*2a570*/  SHF.R.S32.HI R3, RZ, 0x3, R4 ;  /* 0x00000003ff037819 */ /* 0x000fe40000011404 */
[----:B------:R-:W-:Y:S01]  /*2a580*/  LOP3.LUT R2, R8, 0x1c0, RZ, 0xc0, !PT ;  /* 0x000001c008027812 */ /* 0x000fe200078ec0ff */
[----:B------:R-:W-:Y:S01]  /*2a590*/  IMAD.SHL.U32 R8, R6, 0x80, RZ ;  /* 0x0000008006087824 */ /* 0x000fe200078e00ff */
[----:B------:R-:W-:-:S02]  /*2a5a0*/  LEA.HI R3, R0, R3, RZ, 0x1d ;  /* 0x0000000300037211 */ /* 0x000fc400078fe8ff */
[----:B------:R-:W-:Y:S02]  /*2a5b0*/  LEA.HI R9, R9, R32, RZ, 0x3 ;  /* 0x0000002009097211 */ /* 0x000fe400078f18ff */
[----:B------:R-:W-:Y:S02]  /*2a5c0*/  SHF.R.S32.HI R6, RZ, 0x1f, R3 ;  /* 0x0000001fff067819 */ /* 0x000fe40000011403 */
[----:B------:R-:W-:Y:S01]  /*2a5d0*/  LOP3.LUT R10, R2, 0x38, R4, 0xf8, !PT ;  /* 0x00000038020a7812 */ /* 0x000fe200078ef804 */
[----:B------:R-:W-:Y:S01]  /*2a5e0*/  IMAD.SHL.U32 R4, R3, 0x8, RZ ;  /* 0x0000000803047824 */ /* 0x000fe200078e00ff */
[----:B------:R-:W-:Y:S01]  /*2a5f0*/  LEA.HI R11, R6, R3, RZ, 0x3 ;  /* 0x00000003060b7211 */ /* 0x000fe200078f18ff */
[----:B------:R-:W-:Y:S01]  /*2a600*/  IMAD.SHL.U32 R9, R9, 0x40, RZ ;  /* 0x0000004009097824 */ /* 0x000fe200078e00ff */
[----:B------:R-:W-:Y:S02]  /*2a610*/  SHF.R.U32.HI R13, RZ, 0x3, R2 ;  /* 0x00000003ff0d7819 */ /* 0x000fe40000011602 */
[----:B------:R-:W-:Y:S01]  /*2a620*/  LOP3.LUT R4, R2, 0x38, R4, 0xf8, !PT ;  /* 0x0000003802047812 */ /* 0x000fe200078ef804 */
[----:B------:R-:W-:Y:S01]  /*2a630*/  IMAD.SHL.U32 R2, R11, 0x400, RZ ;  /* 0x000004000b027824 */ /* 0x000fe200078e00ff */
[----:B------:R-:W-:-:S02]  /*2a640*/  LOP3.LUT R6, R8, 0xffffe000, RZ, 0xc0, !PT ;  /* 0xffffe00008067812 */ /* 0x000fc400078ec0ff */
[----:B------:R-:W-:Y:S02]  /*2a650*/  LOP3.LUT R3, R9, 0xfffffe00, RZ, 0xc0, !PT ;  /* 0xfffffe0009037812 */ /* 0x000fe400078ec0ff */
[-C--:B------:R-:W-:Y:S02]  /*2a660*/  LOP3.LUT R8, R10, R13.reuse, RZ, 0x3c, !PT ;  /* 0x0000000d0a087212 */ /* 0x080fe400078e3cff */
[----:B------:R-:W-:Y:S02]  /*2a670*/  LOP3.LUT R4, R4, R13, RZ, 0x3c, !PT ;  /* 0x0000000d04047212 */ /* 0x000fe400078e3cff */
[----:B------:R-:W-:Y:S02]  /*2a680*/  LOP3.LUT R2, R2, 0xffffe000, RZ, 0xc0, !PT ;  /* 0xffffe00002027812 */ /* 0x000fe400078ec0ff */
[--C-:B------:R-:W-:Y:S02]  /*2a690*/  IADD3 R6, R8, R6, R3.reuse ;  /* 0x0000000608067210 */ /* 0x100fe40007ffe003 */
[----:B------:R-:W-:-:S03]  /*2a6a0*/  IADD3 R2, R4, R2, R3 ;  /* 0x0000000204027210 */ /* 0x000fc60007ffe003 */
[----:B-----5:R-:W-:-:S04]  /*2a6b0*/  IMAD.WIDE.U32 R30, R6, 0x2, R38 ;  /* 0x00000002061e7825 */ /* 0x020fc800078e0026 */
[----:B------:R-:W-:Y:S01]  /*2a6c0*/  IMAD.WIDE.U32 R28, R2, 0x2, R38 ;  /* 0x00000002021c7825 */ /* 0x000fe200078e0026 */
[----:B------:R-:W2:Y:S04]  /*2a6d0*/  LD.E.128 R16, [R30.64] ;  /* 0x000000041e107980 */ /* 0x000ea8000c101d00 */
[----:B------:R-:W3:Y:S01]  /*2a6e0*/  LD.E.128 R8, [R28.64] ;  /* 0x000000041c087980 */ /* 0x000ee2000c101d00 */
[----:B------:R-:W-:Y:S02]  /*2a6f0*/  SHF.R.U64 R15, R52, 0x10, R53 ;  /* 0x00000010340f7819 */ /* 0x000fe40000001235 */
[----:B------:R-:W-:Y:S02]  /*2a700*/  SHF.R.U64 R2, R56, 0x10, R57 ;  /* 0x0000001038027819 */ /* 0x000fe40000001239 */
[----:B------:R-:W-:-:S02]  /*2a710*/  SHF.R.U32.HI R22, RZ, 0x10, R55 ;  /* 0x00000010ff167819 */ /* 0x000fc40000011637 */
[----:B------:R-:W-:Y:S02]  /*2a720*/  SHF.R.U64 R13, R54, 0x10, R55 ;  /* 0x00000010360d7819 */ /* 0x000fe40000001237 */
[----:B------:R-:W-:Y:S02]  /*2a730*/  SHF.R.U32.HI R6, RZ, 0x10, R59 ;  /* 0x00000010ff067819 */ /* 0x000fe4000001163b */
[----:B------:R-:W-:Y:S02]  /*2a740*/  PRMT R15, R105, 0x5432, R15 ;  /* 0x00005432690f7816 */ /* 0x000fe4000000000f */
[----:B------:R-:W-:Y:S02]  /*2a750*/  PRMT R21, R107, 0x5432, R2 ;  /* 0x000054326b157816 */ /* 0x000fe40000000002 */
[----:B----4-:R-:W-:Y:S02]  /*2a760*/  PRMT R24, R106, 0x5410, R22 ;  /* 0x000054106a187816 */ /* 0x010fe40000000016 */
[----:B------:R-:W-:Y:S01]  /*2a770*/  SHF.R.U64 R4, R58, 0x10, R59 ;  /* 0x000000103a047819 */ /* 0x000fe2000000123b */
[----:B------:R-:W-:Y:S01]  /*2a780*/  IMAD.U32 R32, R21, 0x10000, RZ ;  /* 0x0001000015207824 */ /* 0x000fe200078e00ff */
[----:B------:R-:W-:-:S02]  /*2a790*/  PRMT R25, R106, 0x5432, R13 ;  /* 0x000054326a197816 */ /* 0x000fc4000000000d */
[C---:B------:R-:W-:Y:S02]  /*2a7a0*/  PRMT R26, R108.reuse, 0x5410, R6 ;  /* 0x000054106c1a7816 */ /* 0x040fe40000000006 */
[----:B------:R-:W-:Y:S02]  /*2a7b0*/  SHF.R.U32.HI R14, RZ, 0x10, R53 ;  /* 0x00000010ff0e7819 */ /* 0x000fe40000011635 */
[----:B------:R-:W-:Y:S02]  /*2a7c0*/  SHF.R.U32.HI R3, RZ, 0x10, R57 ;  /* 0x00000010ff037819 */ /* 0x000fe40000011639 */
[----:B------:R-:W-:Y:S02]  /*2a7d0*/  PRMT R27, R108, 0x5432, R4 ;  /* 0x000054326c1b7816 */ /* 0x000fe40000000004 */
[----:B------:R-:W-:Y:S02]  /*2a7e0*/  PRMT R14, R105, 0x5410, R14 ;  /* 0x00005410690e7816 */ /* 0x000fe4000000000e */
[----:B------:R-:W-:-:S02]  /*2a7f0*/  PRMT R20, R107, 0x5410, R3 ;  /* 0x000054106b147816 */ /* 0x000fc40000000003 */
[----:B------:R-:W-:Y:S01]  /*2a800*/  LOP3.LUT R33, R15, 0xffff0000, RZ, 0xc0, !PT ;  /* 0xffff00000f217812 */ /* 0x000fe200078ec0ff */
[C---:B--2---:R-:W-:Y:S01]  /*2a810*/  IMAD.U32 R23, R16.reuse, 0x10000, RZ ;  /* 0x0001000010177824 */ /* 0x044fe200078e00ff */
[----:B------:R-:W-:Y:S01]  /*2a820*/  LOP3.LUT R22, R16, 0xffff0000, RZ, 0xc0, !PT ;  /* 0xffff000010167812 */ /* 0x000fe200078ec0ff */
[C---:B------:R-:W-:Y:S01]  /*2a830*/  IMAD.U32 R16, R17.reuse, 0x10000, RZ ;  /* 0x0001000011107824 */ /* 0x040fe200078e00ff */
[----:B------:R-:W-:Y:S01]  /*2a840*/  LOP3.LUT R13, R17, 0xffff0000, RZ, 0xc0, !PT ;  /* 0xffff0000110d7812 */ /* 0x000fe200078ec0ff */
[----:B------:R-:W-:Y:S01]  /*2a850*/  IMAD.U32 R17, R15, 0x10000, RZ ;  /* 0x000100000f117824 */ /* 0x000fe200078e00ff */
[C---:B---3--:R-:W-:Y:S01]  /*2a860*/  LOP3.LUT R4, R8.reuse, 0xffff0000, RZ, 0xc0, !PT ;  /* 0xffff000008047812 */ /* 0x048fe200078ec0ff */
[----:B------:R-:W-:Y:S01]  /*2a870*/  IMAD.U32 R6, R8, 0x10000, RZ ;  /* 0x0001000008067824 */ /* 0x000fe200078e00ff */
[C---:B------:R-:W-:Y:S01]  /*2a880*/  LOP3.LUT R2, R9.reuse, 0xffff0000, RZ, 0xc0, !PT ;  /* 0xffff000009027812 */ /* 0x040fe200078ec0ff */
[----:B------:R-:W-:Y:S01]  /*2a890*/  IMAD.U32 R3, R9, 0x10000, RZ ;  /* 0x0001000009037824 */ /* 0x000fe200078e00ff */
[----:B------:R-:W-:Y:S01]  /*2a8a0*/  LOP3.LUT R9, R21, 0xffff0000, RZ, 0xc0, !PT ;  /* 0xffff000015097812 */ /* 0x000fe200078ec0ff */
[----:B------:R-:W-:-:S02]  /*2a8b0*/  FMUL.FTZ R8, R6, R17 ;  /* 0x0000001106087220 */ /* 0x000fc40000410000 */
[-C--:B------:R-:W-:Y:S02]  /*2a8c0*/  FMUL.FTZ R6, R6, R32.reuse ;  /* 0x0000002006067220 */ /* 0x080fe40000410000 */
[C---:B------:R-:W-:Y:S01]  /*2a8d0*/  IMAD.U32 R15, R14.reuse, 0x10000, RZ ;  /* 0x000100000e0f7824 */ /* 0x040fe200078e00ff */
[----:B------:R-:W-:Y:S01]  /*2a8e0*/  LOP3.LUT R14, R14, 0xffff0000, RZ, 0xc0, !PT ;  /* 0xffff00000e0e7812 */ /* 0x000fe200078ec0ff */
[C---:B------:R-:W-:Y:S02]  /*2a8f0*/  FFMA.FTZ R36, R23.reuse, R17, R6 ;  /* 0x0000001117247223 */ /* 0x040fe40000010006 */
[----:B------:R-:W-:Y:S02]  /*2a900*/  IMAD.U32 R17, R20, 0x10000, RZ ;  /* 0x0001000014117824 */ /* 0x000fe400078e00ff */
[----:B------:R-:W-:Y:S02]  /*2a910*/  FFMA.FTZ R37, R23, R32, -R8 ;  /* 0x0000002017257223 */ /* 0x000fe40000010808 */
[----:B------:R-:W-:-:S02]  /*2a920*/  FMUL.FTZ R6, R4, R33 ;  /* 0x0000002104067220 */ /* 0x000fc40000410000 */
[----:B------:R-:W-:Y:S02]  /*2a930*/  FMUL.FTZ R8, R4, R9 ;  /* 0x0000000904087220 */ /* 0x000fe40000410000 */
[C---:B------:R-:W-:Y:S02]  /*2a940*/  FMUL.FTZ R4, R3.reuse, R15 ;  /* 0x0000000f03047220 */ /* 0x040fe40000410000 */
[----:B------:R-:W-:Y:S02]  /*2a950*/  FMUL.FTZ R3, R3, R17 ;  /* 0x0000001103037220 */ /* 0x000fe40000410000 */
[----:B------:R-:W-:Y:S01]  /*2a960*/  FFMA.FTZ R35, R22, R9, -R6 ;  /* 0x0000000916237223 */ /* 0x000fe20000010806 */
[----:B------:R-:W-:Y:S01]  /*2a970*/  LOP3.LUT R6, R20, 0xffff0000, RZ, 0xc0, !PT ;  /* 0xffff000014067812 */ /* 0x000fe200078ec0ff */
[----:B------:R-:W-:Y:S02]  /*2a980*/  FFMA.FTZ R32, R16, R15, R3 ;  /* 0x0000000f10207223 */ /* 0x000fe40000010003 */
[----:B------:R-:W-:-:S02]  /*2a990*/  FFMA.FTZ R34, R22, R33, R8 ;  /* 0x0000002116227223 */ /* 0x000fc40000010008 */
[----:B------:R-:W-:Y:S02]  /*2a9a0*/  FMUL.FTZ R3, R2, R14 ;  /* 0x0000000e02037220 */ /* 0x000fe40000410000 */
[----:B------:R-:W-:Y:S02]  /*2a9b0*/  IMAD.U32 R15, R10, 0x10000, RZ ;  /* 0x000100000a0f7824 */ /* 0x000fe400078e00ff */
[C---:B------:R-:W-:Y:S02]  /*2a9c0*/  IMAD.U32 R8, R27.reuse, 0x10000, RZ ;  /* 0x000100001b087824 */ /* 0x040fe400078e00ff */
[----:B------:R-:W-:Y:S01]  /*2a9d0*/  FFMA.FTZ R33, R16, R17, -R4 ;  /* 0x0000001110217223 */ /* 0x000fe20000010804 */
[----:B------:R-:W-:Y:S01]  /*2a9e0*/  LOP3.LUT R17, R27, 0xffff0000, RZ, 0xc0, !PT ;  /* 0xffff00001b117812 */ /* 0x000fe200078ec0ff */
[----:B------:R-:W-:Y:S01]  /*2a9f0*/  IMAD.U32 R9, R25, 0x10000, RZ ;  /* 0x0001000019097824 */ /* 0x000fe200078e00ff */
[----:B------:R-:W-:Y:S01]  /*2aa00*/  LOP3.LUT R16, R26, 0xffff0000, RZ, 0xc0, !PT ;  /* 0xffff00001a107812 */ /* 0x000fe200078ec0ff */
[----:B------:R-:W-:-:S02]  /*2aa10*/  FMUL.FTZ R4, R2, R6 ;  /* 0x0000000602047220 */ /* 0x000fc40000410000 */
[----:B------:R-:W-:Y:S02]  /*2aa20*/  FFMA.FTZ R22, R13, R6, -R3 ;  /* 0x000000060d167223 */ /* 0x000fe40000010803 */
[----:B------:R-:W-:Y:S02]  /*2aa30*/  IMAD.U32 R6, R18, 0x10000, RZ ;  /* 0x0001000012067824 */ /* 0x000fe400078e00ff */
[C---:B------:R-:W-:Y:S02]  /*2aa40*/  FMUL.FTZ R2, R15.reuse, R8 ;  /* 0x000000080f027220 */ /* 0x040fe40000410000 */
[-C--:B------:R-:W-:Y:S02]  /*2aa50*/  FMUL.FTZ R3, R15, R9.reuse ;  /* 0x000000090f037220 */ /* 0x080fe40000410000 */
[----:B------:R-:W-:Y:S01]  /*2aa60*/  FFMA.FTZ R21, R13, R14, R4 ;  /* 0x0000000e0d157223 */ /* 0x000fe20000010004 */
[----:B------:R-:W-:Y:S01]  /*2aa70*/  LOP3.LUT R4, R19, 0xffff0000, RZ, 0xc0, !PT ;  /* 0xffff000013047812 */ /* 0x000fe200078ec0ff */
[----:B------:R-:W-:Y:S01]  /*2aa80*/  FFMA.FTZ R15, R6, R9, R2 ;  /* 0x00000009060f7223 */ /* 0x000fe20000010002 */
[----:B------:R-:W-:Y:S01]  /*2aa90*/  LOP3.LUT R2, R11, 0xffff0000, RZ, 0xc0, !PT ;  /* 0xffff00000b027812 */ /* 0x000fe200078ec0ff */
[----:B------:R-:W-:-:S02]  /*2aaa0*/  IMAD.U32 R23, R24, 0x10000, RZ ;  /* 0x0001000018177824 */ /* 0x000fc400078e00ff */
[----:B------:R-:W-:Y:S02]  /*2aab0*/  IMAD.U32 R9, R11, 0x10000, RZ ;  /* 0x000100000b097824 */ /* 0x000fe400078e00ff */
[----:B------:R-:W-:Y:S02]  /*2aac0*/  IMAD.U32 R13, R26, 0x10000, RZ ;  /* 0x000100001a0d7824 */ /* 0x000fe400078e00ff */
[----:B------:R-:W-:Y:S01]  /*2aad0*/  FFMA.FTZ R20, R6, R8, -R3 ;  /* 0x0000000806147223 */ /* 0x000fe20000010803 */
[----:B------:R-:W-:Y:S01]  /*2aae0*/  LOP3.LUT R8, R18, 0xffff0000, RZ, 0xc0, !PT ;  /* 0xffff000012087812 */ /* 0x000fe200078ec0ff */
[----:B------:R-:W-:Y:S01]  /*2aaf0*/  IMAD.U32 R6, R19, 0x10000, RZ ;  /* 0x0001000013067824 */ /* 0x000fe200078e00ff */
[----:B------:R-:W-:Y:S01]  /*2ab00*/  LOP3.LUT R3, R10, 0xffff0000, RZ, 0xc0, !PT ;  /* 0xffff00000a037812 */ /* 0x000fe200078ec0ff */
[----:B------:R-:W-:Y:S01]  /*2ab10*/  FMUL.FTZ R14, R9, R23 ;  /* 0x00000017090e7220 */ /* 0x000fe20000410000 */
[----:B------:R-:W-:Y:S01]  /*2ab20*/  LOP3.LUT R19, R25, 0xffff0000, RZ, 0xc0, !PT ;  /* 0xffff000019137812 */ /* 0x000fe200078ec0ff */
[-C--:B------:R-:W-:Y:S01]  /*2ab30*/  FMUL.FTZ R11, R9, R13.reuse ;  /* 0x0000000d090b7220 */ /* 0x080fe20000410000 */
[----:B------:R-:W-:Y:S01]  /*2ab40*/  LOP3.LUT R18, R24, 0xffff0000, RZ, 0xc0, !PT ;  /* 0xffff000018127812 */ /* 0x000fe200078ec0ff */
[----:B------:R-:W-:-:S02]  /*2ab50*/  FFMA.FTZ R14, R6, R13, -R14 ;  /* 0x0000000d060e7223 */ /* 0x000fc4000001080e */
[----:B------:R-:W-:Y:S02]  /*2ab60*/  FFMA.FTZ R11, R6, R23, R11 ;  /* 0x00000017060b7223 */ /* 0x000fe4000001000b */
[C---:B------:R-:W-:Y:S02]  /*2ab70*/  FMUL.FTZ R6, R3.reuse, R17 ;  /* 0x0000001103067220 */ /* 0x040fe40000410000 */
[-C--:B------:R-:W-:Y:S02]  /*2ab80*/  FMUL.FTZ R9, R3, R19.reuse ;  /* 0x0000001303097220 */ /* 0x080fe40000410000 */
[C---:B------:R-:W-:Y:S02]  /*2ab90*/  FMUL.FTZ R13, R2.reuse, R18 ;  /* 0x00000012020d7220 */ /* 0x040fe40000410000 */
[----:B------:R-:W-:Y:S02]  /*2aba0*/  FMUL.FTZ R10, R2, R16 ;  /* 0x00000010020a7220 */ /* 0x000fe40000410000 */
[----:B------:R-:W-:-:S02]  /*2abb0*/  FFMA.FTZ R2, R8, R19, R6 ;  /* 0x0000001308027223 */ /* 0x000fc40000010006 */
[----:B------:R-:W-:Y:S01]  /*2abc0*/  FFMA.FTZ R3, R8, R17, -R9 ;  /* 0x0000001108037223 */ /* 0x000fe20000010809 */
[----:B------:R-:W-:Y:S01]  /*2abd0*/  F2FP.BF16.PACK_AB R17, R22, R33 ;  /* 0x000000211611723e */ /* 0x000fe200000010ff */
[C---:B------:R-:W-:Y:S01]  /*2abe0*/  FFMA.FTZ R6, R4.reuse, R16, -R13 ;  /* 0x0000001004067223 */ /* 0x040fe2000001080d */
[----:B------:R-:W-:Y:S01]  /*2abf0*/  F2FP.BF16.PACK_AB R16, R35, R37 ;  /* 0x000000252310723e */ /* 0x000fe200000010ff */
[----:B------:R-:W-:Y:S01]  /*2ac00*/  FFMA.FTZ R4, R4, R18, R10 ;  /* 0x0000001204047223 */ /* 0x000fe2000001000a */
[----:B------:R-:W-:Y:S02]  /*2ac10*/  F2FP.BF16.PACK_AB R18, R3, R20 ;  /* 0x000000140312723e */ /* 0x000fe400000010ff */
[----:B------:R-:W-:Y:S02]  /*2ac20*/  F2FP.BF16.PACK_AB R19, R6, R14 ;  /* 0x0000000e0613723e */ /* 0x000fe400000010ff */
[----:B------:R-:W-:Y:S02]  /*2ac30*/  F2FP.BF16.PACK_AB R8, R34, R36 ;  /* 0x000000242208723e */ /* 0x000fe400000010ff */
[----:B------:R-:W-:Y:S01]  /*2ac40*/  F2FP.BF16.PACK_AB R9, R21, R32 ;  /* 0x000000201509723e */ /* 0x000fe200000010ff */
[----:B------:R1:W-:Y:S01]  /*2ac50*/  ST.E.128 [R30.64], R16 ;  /* 0x000000101e007985 */ /* 0x0003e2000c101d04 */
[----:B------:R-:W-:-:S02]  /*2ac60*/  F2FP.BF16.PACK_AB R10, R2, R15 ;  /* 0x0000000f020a723e */ /* 0x000fc400000010ff */
[----:B------:R-:W-:-:S05]  /*2ac70*/  F2FP.BF16.PACK_AB R11, R4, R11 ;  /* 0x0000000b040b723e */ /* 0x000fca00000010ff */
[----:B------:R1:W-:Y:S02]  /*2ac80*/  ST.E.128 [R28.64], R8 ;  /* 0x000000081c007985 */ /* 0x0003e4000c101d04 */
.L_x_2650:
[----:B------:R-:W-:Y:S05]  /*2ac90*/  BSYNC B1 ;  /* 0x0000000000017941 */ /* 0x000fea0003800000 */
.L_x_2649:
[----:B------:R-:W-:Y:S01]  /*2aca0*/  IADD3 R43, R78, 0x40, RZ ;  /* 0x000000404e2b7810 */ /* 0x000fe20007ffe0ff */
[----:B------:R-:W-:Y:S03]  /*2acb0*/  BSSY B1, `(.L_x_2653) ;  /* 0x00000f1000017945 */ /* 0x000fe60003800000 */
[----:B------:R-:W-:-:S13]  /*2acc0*/  ISETP.GE.AND P0, PT, R43, R77, PT ;  /* 0x0000004d2b00720c */ /* 0x000fda0003f06270 */
[----:B------:R-:W-:Y:S05]  /*2acd0*/  @P0 BRA `(.L_x_2654) ;  /* 0x00000ee000000947 */ /* 0x000fea0003800000 */
[----:B------:R-:W-:Y:S01]  /*2ace0*/  ISETP.GE.AND P0, PT, R42, R0, PT ;  /* 0x000000002a00720c */ /* 0x000fe20003f06270 */
[----:B------:R-:W-:-:S12]  /*2acf0*/  BSSY B0, `(.L_x_2655) ;  /* 0x0000072000007945 */ /* 0x000fd80003800000 */
[----:B------:R-:W-:Y:S05]  /*2ad00*/  @P0 BRA `(.L_x_2656) ;  /* 0x0000070000000947 */ /* 0x000fea0003800000 */
[----:B-1----:R-:W-:Y:S01]  /*2ad10*/  SHF.R.S32.HI R3, RZ, 0x1f, R43 ;  /* 0x0000001fff037819 */ /* 0x002fe2000001142b */
[----:B------:R-:W-:Y:S01]  /*2ad20*/  IMAD.SHL.U32 R2, R43, 0x40, RZ ;  /* 0x000000402b027824 */ /* 0x000fe200078e00ff */
[----:B------:R-:W-:Y:S02]  /*2ad30*/  LEA.HI R6, R0, R40, RZ, 0x1d ;  /* 0x0000002800067211 */ /* 0x000fe400078fe8ff */
[----:B------:R-:W-:Y:S02]  /*2ad40*/  LEA.HI R3, R3, R43, RZ, 0x3 ;  /* 0x0000002b03037211 */ /* 0x000fe400078f18ff */
[----:B------:R-:W-:Y:S02]  /*2ad50*/  SHF.R.S32.HI R8, RZ, 0x1f, R6 ;  /* 0x0000001fff087819 */ /* 0x000fe40000011406 */
[----:B------:R-:W-:Y:S01]  /*2ad60*/  LOP3.LUT R2, R2, 0x1c0, RZ, 0xc0, !PT ;  /* 0x000001c002027812 */ /* 0x000fe200078ec0ff */
[----:B------:R-:W-:Y:S01]  /*2ad70*/  IMAD.SHL.U32 R4, R3, 0x40, RZ ;  /* 0x0000004003047824 */ /* 0x000fe200078e00ff */
[----:B------:R-:W-:Y:S01]  /*2ad80*/  LEA.HI R8, R8, R6, RZ, 0x3 ;  /* 0x0000000608087211 */ /* 0x000fe200078f18ff */
[----:B------:R-:W-:Y:S01]  /*2ad90*/  IMAD.SHL.U32 R6, R6, 0x8, RZ ;  /* 0x0000000806067824 */ /* 0x000fe200078e00ff */
[----:B------:R-:W-:-:S02]  /*2ada0*/  LOP3.LUT R9, R2, 0x38, R42, 0xf8, !PT ;  /* 0x0000003802097812 */ /* 0x000fc400078ef82a */
[----:B------:R-:W-:Y:S02]  /*2adb0*/  SHF.R.U32.HI R3, RZ, 0x3, R2 ;  /* 0x00000003ff037819 */ /* 0x000fe40000011602 */
[----:B------:R-:W-:Y:S02]  /*2adc0*/  LOP3.LUT R4, R4, 0xfffffe00, RZ, 0xc0, !PT ;  /* 0xfffffe0004047812 */ /* 0x000fe400078ec0ff */
[----:B------:R-:W-:Y:S01]  /*2add0*/  LOP3.LUT R2, R2, 0x38, R6, 0xf8, !PT ;  /* 0x0000003802027812 */ /* 0x000fe200078ef806 */
[----:B------:R-:W-:Y:S01]  /*2ade0*/  IMAD.SHL.U32 R6, R8, 0x400, RZ ;  /* 0x0000040008067824 */ /* 0x000fe200078e00ff */
[----:B------:R-:W-:Y:S02]  /*2adf0*/  LOP3.LUT R8, R4, R9, R3, 0xf6, !PT ;  /* 0x0000000904087212 */ /* 0x000fe400078ef603 */
[----:B------:R-:W-:Y:S02]  /*2ae00*/  LOP3.LUT R3, R2, R3, RZ, 0x3c, !PT ;  /* 0x0000000302037212 */ /* 0x000fe400078e3cff */
[----:B------:R-:W-:Y:S01]  /*2ae10*/  LOP3.LUT R2, R6, 0xffffe000, RZ, 0xc0, !PT ;  /* 0xffffe00006027812 */ /* 0x000fe200078ec0ff */
[----:B----45:R-:W-:-:S03]  /*2ae20*/  IMAD.WIDE.U32 R36, R8, 0x2, R38 ;  /* 0x0000000208247825 */ /* 0x030fc600078e0026 */
[----:B------:R-:W-:Y:S02]  /*2ae30*/  IADD3 R2, R3, R2, R4 ;  /* 0x0000000203027210 */ /* 0x000fe40007ffe004 */
[----:B------:R-:W2:Y:S03]  /*2ae40*/  LD.E.128 R16, [R36.64] ;  /* 0x0000000424107980 */ /* 0x000ea6000c101d00 */
[----:B------:R-:W-:-:S05]  /*2ae50*/  IMAD.WIDE.U32 R34, R2, 0x2, R38 ;  /* 0x0000000202227825 */ /* 0x000fca00078e0026 */
[----:B------:R-:W3:Y:S01]  /*2ae60*/  LD.E.128 R8, [R34.64] ;  /* 0x0000000422087980 */ /* 0x000ee2000c101d00 */
[----:B------:R-:W-:Y:S02]  /*2ae70*/  SHF.R.U64 R13, R68, 0x10, R69 ;  /* 0x00000010440d7819 */ /* 0x000fe40000001245 */
[----:B------:R-:W-:Y:S02]  /*2ae80*/  SHF.R.U64 R2, R64, 0x10, R65 ;  /* 0x0000001040027819 */ /* 0x000fe40000001241 */
[----:B------:R-:W-:Y:S02]  /*2ae90*/  SHF.R.U64 R15, R70, 0x10, R71 ;  /* 0x00000010460f7819 */ /* 0x000fe40000001247 */
[----:B------:R-:W-:Y:S02]  /*2aea0*/  PRMT R25, R109, 0x5432, R13 ;  /* 0x000054326d197816 */ /* 0x000fe4000000000d */
[----:B------:R-:W-:Y:S02]  /*2aeb0*/  SHF.R.U32.HI R14, RZ, 0x10, R69 ;  /* 0x00000010ff0e7819 */ /* 0x000fe40000011645 */
[----:B------:R-:W-:Y:S01]  /*2aec0*/  PRMT R32, R111, 0x5432, R2 ;  /* 0x000054326f207816 */ /* 0x000fe20000000002 */
[----:B------:R-:W-:Y:S01]  /*2aed0*/  IMAD.U32 R33, R25, 0x10000, RZ ;  /* 0x0001000019217824 */ /* 0x000fe200078e00ff */
[----:B------:R-:W-:-:S02]  /*2aee0*/  PRMT R23, R110, 0x5432, R15 ;  /* 0x000054326e177816 */ /* 0x000fc4000000000f */
[----:B------:R-:W-:Y:S02]  /*2aef0*/  PRMT R24, R109, 0x5410, R14 ;  /* 0x000054106d187816 */ /* 0x000fe4000000000e */
[--C-:B------:R-:W-:Y:S02]  /*2af00*/  SHF.R.U64 R4, R66, 0x10, R67.reuse ;  /* 0x0000001042047819 */ /* 0x100fe40000001243 */
[----:B------:R-:W-:Y:S02]  /*2af10*/  SHF.R.U32.HI R6, RZ, 0x10, R67 ;  /* 0x00000010ff067819 */ /* 0x000fe40000011643 */
[----:B------:R-:W-:Y:S02]  /*2af20*/  LOP3.LUT R25, R25, 0xffff0000, RZ, 0xc0, !PT ;  /* 0xffff000019197812 */ /* 0x000fe400078ec0ff */
[----:B------:R-:W-:Y:S02]  /*2af30*/  SHF.R.U32.HI R3, RZ, 0x10, R65 ;  /* 0x00000010ff037819 */ /* 0x000fe40000011641 */
[----:B------:R-:W-:-:S02]  /*2af40*/  PRMT R27, R112, 0x5432, R4 ;  /* 0x00005432701b7816 */ /* 0x000fc40000000004 */
[----:B------:R-:W-:Y:S02]  /*2af50*/  PRMT R26, R112, 0x5410, R6 ;  /* 0x00005410701a7816 */ /* 0x000fe40000000006 */
[----:B------:R-:W-:Y:S02]  /*2af60*/  PRMT R31, R111, 0x5410, R3 ;  /* 0x000054106f1f7816 */ /* 0x000fe40000000003 */
[----:B------:R-:W-:-:S04]  /*2af70*/  SHF.R.U32.HI R22, RZ, 0x10, R71 ;  /* 0x00000010ff167819 */ /* 0x000fc80000011647 */
[----:B------:R-:W-:Y:S01]  /*2af80*/  PRMT R22, R110, 0x5410, R22 ;  /* 0x000054106e167816 */ /* 0x000fe20000000016 */
[C---:B--2---:R-:W-:Y:S01]  /*2af90*/  IMAD.U32 R28, R17.reuse, 0x10000, RZ ;  /* 0x00010000111c7824 */ /* 0x044fe200078e00ff */
[----:B------:R-:W-:Y:S01]  /*2afa0*/  LOP3.LUT R21, R17, 0xffff0000, RZ, 0xc0, !PT ;  /* 0xffff000011157812 */ /* 0x000fe200078ec0ff */
[C---:B------:R-:W-:Y:S01]  /*2afb0*/  IMAD.U32 R30, R16.reuse, 0x10000, RZ ;  /* 0x00010000101e7824 */ /* 0x040fe200078e00ff */
[----:B------:R-:W-:Y:S01]  /*2afc0*/  LOP3.LUT R29, R16, 0xffff0000, RZ, 0xc0, !PT ;  /* 0xffff0000101d7812 */ /* 0x000fe200078ec0ff */
[C---:B------:R-:W-:Y:S01]  /*2afd0*/  IMAD.U32 R20, R18.reuse, 0x10000, RZ ;  /* 0x0001000012147824 */ /* 0x040fe200078e00ff */
[----:B------:R-:W-:Y:S01]  /*2afe0*/  LOP3.LUT R17, R18, 0xffff0000, RZ, 0xc0, !PT ;  /* 0xffff000012117812 */ /* 0x000fe200078ec0ff */
[C---:B------:R-:W-:Y:S01]  /*2aff0*/  IMAD.U32 R16, R19.reuse, 0x10000, RZ ;  /* 0x0001000013107824 */ /* 0x040fe200078e00ff */
[----:B------:R-:W-:Y:S01]  /*2b000*/  LOP3.LUT R18, R19, 0xffff0000, RZ, 0xc0, !PT ;  /* 0xffff000013127812 */ /* 0x000fe200078ec0ff */
[C---:B---3--:R-:W-:Y:S01]  /*2b010*/  IMAD.U32 R15, R8.reuse, 0x10000, RZ ;  /* 0x00010000080f7824 */ /* 0x048fe200078e00ff */
[----:B------:R-:W-:Y:S01]  /*2b020*/  LOP3.LUT R14, R8, 0xffff0000, RZ, 0xc0, !PT ;  /* 0xffff0000080e7812 */ /* 0x000fe200078ec0ff */
[C---:B------:R-:W-:Y:S01]  /*2b030*/  IMAD.U32 R13, R9.reuse, 0x10000, RZ ;  /* 0x00010000090d7824 */ /* 0x040fe200078e00ff */
[----:B------:R-:W-:Y:S01]  /*2b040*/  LOP3.LUT R8, R9, 0xffff0000, RZ, 0xc0, !PT ;  /* 0xffff000009087812 */ /* 0x000fe200078ec0ff */
[----:B------:R-:W-:Y:S01]  /*2b050*/  IMAD.U32 R19, R32, 0x10000, RZ ;  /* 0x0001000020137824 */ /* 0x000fe200078e00ff */
[C---:B------:R-:W-:Y:S01]  /*2b060*/  LOP3.LUT R4, R10.reuse, 0xffff0000, RZ, 0xc0, !PT ;  /* 0xffff00000a047812 */ /* 0x040fe200078ec0ff */
[----:B------:R-:W-:Y:S01]  /*2b070*/  FMUL.FTZ R9, R15, R33 ;  /* 0x000000210f097220 */ /* 0x000fe20000410000 */
[----:B------:R-:W-:Y:S01]  /*2b080*/  LOP3.LUT R2, R11, 0xffff0000, RZ, 0xc0, !PT ;  /* 0xffff00000b027812 */ /* 0x000fe200078ec0ff */
[----:B------:R-:W-:-:S02]  /*2b090*/  IMAD.U32 R6, R10, 0x10000, RZ ;  /* 0x000100000a067824 */ /* 0x000fc400078e00ff */
[-C--:B------:R-:W-:Y:S02]  /*2b0a0*/  FMUL.FTZ R10, R15, R19.reuse ;  /* 0x000000130f0a7220 */ /* 0x080fe40000410000 */
[----:B------:R-:W-:Y:S01]  /*2b0b0*/  FFMA.FTZ R41, R30, R19, -R9 ;  /* 0x000000131e297223 */ /* 0x000fe20000010809 */
[----:B------:R-:W-:Y:S01]  /*2b0c0*/  LOP3.LUT R19, R32, 0xffff0000, RZ, 0xc0, !PT ;  /* 0xffff000020137812 */ /* 0x000fe200078ec0ff */
[----:B------:R-:W-:Y:S02]  /*2b0d0*/  FMUL.FTZ R9, R14, R25 ;  /* 0x000000190e097220 */ /* 0x000fe40000410000 */
[----:B------:R-:W-:Y:S02]  /*2b0e0*/  IMAD.U32 R32, R24, 0x10000, RZ ;  /* 0x0001000018207824 */ /* 0x000fe400078e00ff */
[----:B------:R-:W-:Y:S02]  /*2b0f0*/  IMAD.U32 R3, R11, 0x10000, RZ ;  /* 0x000100000b037824 */ /* 0x000fe400078e00ff */
[----:B------:R-:W-:-:S02]  /*2b100*/  FFMA.FTZ R33, R30, R33, R10 ;  /* 0x000000211e217223 */ /* 0x000fc4000001000a */
[-C--:B------:R-:W-:Y:S02]  /*2b110*/  FMUL.FTZ R11, R14, R19.reuse ;  /* 0x000000130e0b7220 */ /* 0x080fe40000410000 */
[----:B------:R-:W-:Y:S01]  /*2b120*/  FFMA.FTZ R30, R29, R19, -R9 ;  /* 0x000000131d1e7223 */ /* 0x000fe20000010809 */
[----:B------:R-:W-:Y:S01]  /*2b130*/  LOP3.LUT R19, R24, 0xffff0000, RZ, 0xc0, !PT ;  /* 0xffff000018137812 */ /* 0x000fe200078ec0ff */
[----:B------:R-:W-:Y:S02]  /*2b140*/  IMAD.U32 R15, R31, 0x10000, RZ ;  /* 0x000100001f0f7824 */ /* 0x000fe400078e00ff */
[----:B------:R-:W-:Y:S02]  /*2b150*/  FMUL.FTZ R10, R13, R32 ;  /* 0x000000200d0a7220 */ /* 0x000fe40000410000 */
[----:B------:R-:W-:Y:S01]  /*2b160*/  FFMA.FTZ R29, R29, R25, R11 ;  /* 0x000000191d1d7223 */ /* 0x000fe2000001000b */
[----:B------:R-:W-:Y:S01]  /*2b170*/  LOP3.LUT R11, R31, 0xffff0000, RZ, 0xc0, !PT ;  /* 0xffff00001f0b7812 */ /* 0x000fe200078ec0ff */
[----:B------:R-:W-:-:S02]  /*2b180*/  FMUL.FTZ R9, R13, R15 ;  /* 0x0000000f0d097220 */ /* 0x000fc40000410000 */
[----:B------:R-:W-:Y:S02]  /*2b190*/  FFMA.FTZ R25, R28, R15, -R10 ;  /* 0x0000000f1c197223 */ /* 0x000fe4000001080a */
[----:B------:R-:W-:Y:S02]  /*2b1a0*/  FMUL.FTZ R10, R8, R19 ;  /* 0x00000013080a7220 */ /* 0x000fe40000410000 */
[----:B------:R-:W-:Y:S02]  /*2b1b0*/  IMAD.U32 R14, R27, 0x10000, RZ ;  /* 0x000100001b0e7824 */ /* 0x000fe400078e00ff */
[C---:B------:R-:W-:Y:S01]  /*2b1c0*/  IMAD.U32 R13, R23.reuse, 0x10000, RZ ;  /* 0x00010000170d7824 */ /* 0x040fe200078e00ff */
[----:B------:R-:W-:Y:S01]  /*2b1d0*/  LOP3.LUT R23, R23, 0xffff0000, RZ, 0xc0, !PT ;  /* 0xffff000017177812 */ /* 0x000fe200078ec0ff */
[----:B------:R-:W-:Y:S02]  /*2b1e0*/  FFMA.FTZ R24, R28, R32, R9 ;  /* 0x000000201c187223 */ /* 0x000fe40000010009 */
[----:B------:R-:W-:-:S02]  /*2b1f0*/  FMUL.FTZ R9, R8, R11 ;  /* 0x0000000b08097220 */ /* 0x000fc40000410000 */
[----:B------:R-:W-:Y:S02]  /*2b200*/  FFMA.FTZ R15, R21, R11, -R10 ;  /* 0x0000000b150f7223 */ /* 0x000fe4000001080a */
[C---:B------:R-:W-:Y:S01]  /*2b210*/  IMAD.U32 R28, R22.reuse, 0x10000, RZ ;  /* 0x00010000161c7824 */ /* 0x040fe200078e00ff */
[----:B------:R-:W-:Y:S01]  /*2b220*/  LOP3.LUT R22, R22, 0xffff0000, RZ, 0xc0, !PT ;  /* 0xffff000016167812 */ /* 0x000fe200078ec0ff */
[----:B------:R-:W-:Y:S02]  /*2b230*/  IMAD.U32 R11, R26, 0x10000, RZ ;  /* 0x000100001a0b7824 */ /* 0x000fe400078e00ff */
[C---:B------:R-:W-:Y:S02]  /*2b240*/  FMUL.FTZ R8, R6.reuse, R13 ;  /* 0x0000000d06087220 */ /* 0x040fe40000410000 */
[----:B------:R-:W-:Y:S02]  /*2b250*/  FMUL.FTZ R10, R6, R14 ;  /* 0x0000000e060a7220 */ /* 0x000fe40000410000 */
[----:B------:R-:W-:-:S02]  /*2b260*/  FMUL.FTZ R6, R3, R28 ;  /* 0x0000001c03067220 */ /* 0x000fc40000410000 */
[C---:B------:R-:W-:Y:S02]  /*2b270*/  FFMA.FTZ R14, R20.reuse, R14, -R8 ;  /* 0x0000000e140e7223 */ /* 0x040fe40000010808 */
[----:B------:R-:W-:Y:S01]  /*2b280*/  FFMA.FTZ R10, R20, R13, R10 ;  /* 0x0000000d140a7223 */ /* 0x000fe2000001000a */
[----:B------:R-:W-:Y:S01]  /*2b290*/  LOP3.LUT R20, R27, 0xffff0000, RZ, 0xc0, !PT ;  /* 0xffff00001b147812 */ /* 0x000fe200078ec0ff */
[----:B------:R-:W-:Y:S02]  /*2b2a0*/  FMUL.FTZ R3, R3, R11 ;  /* 0x0000000b03037220 */ /* 0x000fe40000410000 */
[----:B------:R-:W-:Y:S01]  /*2b2b0*/  FFMA.FTZ R9, R21, R19, R9 ;  /* 0x0000001315097223 */ /* 0x000fe20000010009 */
[----:B------:R-:W-:Y:S01]  /*2b2c0*/  LOP3.LUT R19, R26, 0xffff0000, RZ, 0xc0, !PT ;  /* 0xffff00001a137812 */ /* 0x000fe200078ec0ff */
[C---:B------:R-:W-:Y:S02]  /*2b2d0*/  FFMA.FTZ R13, R16.reuse, R11, -R6 ;  /* 0x0000000b100d7223 */ /* 0x040fe40000010806 */
[----:B------:R-:W-:Y:S01]  /*2b2e0*/  FFMA.FTZ R11, R16, R28, R3 ;  /* 0x0000001c100b7223 */ /* 0x000fe20000010003 */
[----:B------:R-:W-:Y:S01]  /*2b2f0*/  F2FP.BF16.PACK_AB R16, R30, R41 ;  /* 0x000000291e10723e */ /* 0x000fe200000010ff */
[C---:B------:R-:W-:Y:S01]  /*2b300*/  FMUL.FTZ R3, R4.reuse, R23 ;  /* 0x0000001704037220 */ /* 0x040fe20000410000 */
[----:B------:R-:W-:Y:S01]  /*2b310*/  F2FP.BF16.PACK_AB R9, R9, R24 ;  /* 0x000000180909723e */ /* 0x000fe200000010ff */
[----:B------:R-:W-:-:S02]  /*2b320*/  FMUL.FTZ R4, R4, R20 ;  /* 0x0000001404047220 */ /* 0x000fc40000410000 */
[C---:B------:R-:W-:Y:S02]  /*2b330*/  FMUL.FTZ R6, R2.reuse, R22 ;  /* 0x0000001602067220 */ /* 0x040fe40000410000 */
[----:B------:R-:W-:Y:S02]  /*2b340*/  FMUL.FTZ R8, R2, R19 ;  /* 0x0000001302087220 */ /* 0x000fe40000410000 */
[C---:B------:R-:W-:Y:S02]  /*2b350*/  FFMA.FTZ R3, R17.reuse, R20, -R3 ;  /* 0x0000001411037223 */ /* 0x040fe40000010803 */
[----:B------:R-:W-:Y:S01]  /*2b360*/  FFMA.FTZ R2, R17, R23, R4 ;  /* 0x0000001711027223 */ /* 0x000fe20000010004 */
[----:B------:R-:W-:Y:S01]  /*2b370*/  F2FP.BF16.PACK_AB R17, R15, R25 ;  /* 0x000000190f11723e */ /* 0x000fe200000010ff */
[C---:B------:R-:W-:Y:S02]  /*2b380*/  FFMA.FTZ R6, R18.reuse, R19, -R6 ;  /* 0x0000001312067223 */ /* 0x040fe40000010806 */
[----:B------:R-:W-:Y:S01]  /*2b390*/  FFMA.FTZ R4, R18, R22, R8 ;  /* 0x0000001612047223 */ /* 0x000fe20000010008 */
[----:B------:R-:W-:-:S02]  /*2b3a0*/  F2FP.BF16.PACK_AB R18, R3, R14 ;  /* 0x0000000e0312723e */ /* 0x000fc400000010ff */
[----:B------:R-:W-:Y:S02]  /*2b3b0*/  F2FP.BF16.PACK_AB R19, R6, R13 ;  /* 0x0000000d0613723e */ /* 0x000fe400000010ff */
[----:B------:R-:W-:Y:S02]  /*2b3c0*/  F2FP.BF16.PACK_AB R8, R29, R33 ;  /* 0x000000211d08723e */ /* 0x000fe400000010ff */
[----:B------:R-:W-:Y:S01]  /*2b3d0*/  F2FP.BF16.PACK_AB R10, R2, R10 ;  /* 0x0000000a020a723e */ /* 0x000fe200000010ff */
[----:B------:R1:W-:Y:S01]  /*2b3e0*/  ST.E.128 [R36.64], R16 ;  /* 0x0000001024007985 */ /* 0x0003e2000c101d04 */
[----:B------:R-:W-:-:S05]  /*2b3f0*/  F2FP.BF16.PACK_AB R11, R4, R11 ;  /* 0x0000000b040b723e */ /* 0x000fca00000010ff */
[----:B------:R1:W-:Y:S02]  /*2b400*/  ST.E.128 [R34.64], R8 ;  /* 0x0000000822007985 */ /* 0x0003e4000c101d04 */
.L_x_2656:
[----:B------:R-:W-:Y:S05]  /*2b410*/  BSYNC B0 ;  /* 0x0000000000007941 */ /* 0x000fea0003800000 */
.L_x_2655:
        /* <DEDUP_REMOVED lines=9> */
[----:B------:R-:W-:-:S02]  /*2b4b0*/  LEA.HI R6, R6, R43, RZ, 0x3 ;  /* 0x0000002b06067211 */ /* 0x000fc400078f18ff */
[----:B------:R-:W-:Y:S01]  /*2b4c0*/  LOP3.LUT R2, R9, 0x1c0, RZ, 0xc0, !PT ;  /* 0x000001c009027812 */ /* 0x000fe200078ec0ff */
[----:B------:R-:W-:Y:S01]  /*2b4d0*/  IMAD.SHL.U32 R9, R3, 0x80, RZ ;  /* 0x0000008003097824 */ /* 0x000fe200078e00ff */
[----:B------:R-:W-:Y:S01]  /*2b4e0*/  LEA.HI R3, R0, R8, RZ, 0x1d ;  /* 0x0000000800037211 */ /* 0x000fe200078fe8ff */
[----:B------:R-:W-:Y:S01]  /*2b4f0*/  IMAD.SHL.U32 R10, R6, 0x40, RZ ;  /* 0x00000040060a7824 */ /* 0x000fe200078e00ff */
[----:B------:R-:W-:Y:S02]  /*2b500*/  LOP3.LUT R8, R2, 0x38, R4, 0xf8, !PT ;  /* 0x0000003802087812 */ /* 0x000fe400078ef804 */
[----:B------:R-:W-:Y:S02]  /*2b510*/  SHF.R.U32.HI R13, RZ, 0x3, R2 ;  /* 0x00000003ff0d7819 */ /* 0x000fe40000011602 */
[----:B------:R-:W-:Y:S02]  /*2b520*/  SHF.R.S32.HI R6, RZ, 0x1f, R3 ;  /* 0x0000001fff067819 */ /* 0x000fe40000011403 */
[----:B------:R-:W-:-:S02]  /*2b530*/  LOP3.LUT R11, R9, 0xffffe000, RZ, 0xc0, !PT ;  /* 0xffffe000090b7812 */ /* 0x000fc400078ec0ff */
[----:B------:R-:W-:Y:S01]  /*2b540*/  LOP3.LUT R9, R8, R13, RZ, 0x3c, !PT ;  /* 0x0000000d08097212 */ /* 0x000fe200078e3cff */
[----:B------:R-:W-:Y:S01]  /*2b550*/  IMAD.SHL.U32 R8, R3, 0x8, RZ ;  /* 0x0000000803087824 */ /* 0x000fe200078e00ff */
[----:B------:R-:W-:Y:S02]  /*2b560*/  LEA.HI R3, R6, R3, RZ, 0x3 ;  /* 0x0000000306037211 */ /* 0x000fe400078f18ff */
[----:B------:R-:W-:Y:S02]  /*2b570*/  LOP3.LUT R4, R10, 0xfffffe00, RZ, 0xc0, !PT ;  /* 0xfffffe000a047812 */ /* 0x000fe400078ec0ff */
[----:B------:R-:W-:Y:S01]  /*2b580*/  LOP3.LUT R6, R2, 0x38, R8, 0xf8, !PT ;  /* 0x0000003802067812 */ /* 0x000fe200078ef808 */
[----:B------:R-:W-:Y:S01]  /*2b590*/  IMAD.SHL.U32 R2, R3, 0x400, RZ ;  /* 0x0000040003027824 */ /* 0x000fe200078e00ff */
[----:B------:R-:W-:Y:S02]  /*2b5a0*/  IADD3 R9, R9, R11, R4 ;  /* 0x0000000b09097210 */ /* 0x000fe40007ffe004 */
[----:B------:R-:W-:-:S02]  /*2b5b0*/  LOP3.LUT R3, R6, R13, RZ, 0x3c, !PT ;  /* 0x0000000d06037212 */ /* 0x000fc400078e3cff */
        /* <DEDUP_REMOVED lines=96> */
.L_x_2654:
[----:B------:R-:W-:Y:S05]  /*2bbc0*/  BSYNC B1 ;  /* 0x0000000000017941 */ /* 0x000fea0003800000 */
.L_x_2653:
[----:B------:R-:W-:Y:S01]  /*2bbd0*/  IADD3 R4, R78, 0x60, RZ ;  /* 0x000000604e047810 */ /* 0x000fe20007ffe0ff */
[----:B-1----:R-:W-:Y:S02]  /*2bbe0*/  IMAD.MOV.U32 R2, RZ, RZ, R130 ;  /* 0x000000ffff027224 */ /* 0x002fe400078e0082 */
[----:B------:R-:W-:Y:S01]  /*2bbf0*/  IMAD.MOV.U32 R3, RZ, RZ, 0x0 ;  /* 0x00000000ff037424 */ /* 0x000fe200078e00ff */
[----:B------:R-:W-:-:S13]  /*2bc00*/  ISETP.GE.AND P0, PT, R4, R77, PT ;  /* 0x0000004d0400720c */ /* 0x000fda0003f06270 */
[----:B------:R-:W-:Y:S05]  /*2bc10*/  @P0 RET.REL.NODEC R2 `(_ZN7cutlass13device_kernelIN5flash19enable_sm80_to_sm89INS1_16FlashAttnFwdSm80INS1_25CollectiveMainloopFwdSm80ILi8ELi1ELb0EN4cute5tupleIJNS5_1CILi128EEENS7_ILi48EEENS7_ILi256EEEEEELi256ENS_10bfloat16_tEfNS_4arch4Sm80ELb0ELb1ELb1ELb1ELb1ELb1ELb1ELb1EEENS1_21CollectiveEpilogueFwdINS6_IJS8_SA_S9_EEENS6_IJNS7_ILi1EEESI_SI_EEESC_SE_Li256ELb1ELb1ELb1ELb0EEENS1_36VarlenDynamicPersistentTileSchedulerILi128ELi48ELi256ELi256ELb1ELb1ELb0ELb1ELb0ELb1EEEEEEEEEvNT_6ParamsE) ;  /* 0xfffd43e002000950 */ /* 0x000fea0003c3ffff */
[----:B------:R-:W-:Y:S01]  /*2bc20*/  ISETP.GE.AND P0, PT, R42, R0, PT ;  /* 0x000000002a00720c */ /* 0x000fe20003f06270 */
[----:B------:R-:W-:-:S12]  /*2bc30*/  BSSY B0, `(.L_x_2657) ;  /* 0x0000072000007945 */ /* 0x000fd80003800000 */
[----:B------:R-:W-:Y:S05]  /*2bc40*/  @P0 BRA `(.L_x_2658) ;  /* 0x0000070000000947 */ /* 0x000fea0003800000 */
[----:B------:R-:W-:Y:S01]  /*2bc50*/  SHF.R.S32.HI R3, RZ, 0x1f, R4 ;  /* 0x0000001fff037819 */ /* 0x000fe20000011404 */
        /* <DEDUP_REMOVED lines=23> */
[----:B------:R-:W-:Y:S02]  /*2bdd0*/  SHF.R.U32.HI R15, RZ, 0x10, R85 ;  /* 0x00000010ff0f7819 */ /* 0x000fe40000011655 */
[----:B------:R-:W-:Y:S02]  /*2bde0*/  PRMT R25, R79, 0x5432, R14 ;  /* 0x000054324f197816 */ /* 0x000fe4000000000e */
[----:B------:R-:W-:Y:S02]  /*2bdf0*/  SHF.R.U64 R6, R62, 0x10, R63 ;  /* 0x000000103e067819 */ /* 0x000fe4000000123f */
[----:B------:R-:W-:Y:S01]  /*2be00*/  PRMT R32, R119, 0x5432, R2 ;  /* 0x0000543277207816 */ /* 0x000fe20000000002 */
[----:B------:R-:W-:Y:S01]  /*2be10*/  IMAD.U32 R33, R25, 0x10000, RZ ;  /* 0x0001000019217824 */ /* 0x000fe200078e00ff */
[----:B------:R-:W-:-:S02]  /*2be20*/  PRMT R24, R79, 0x5410, R15 ;  /* 0x000054104f187816 */ /* 0x000fc4000000000f */
[----:B------:R-:W-:Y:S02]  /*2be30*/  SHF.R.U32.HI R3, RZ, 0x10, R61 ;  /* 0x00000010ff037819 */ /* 0x000fe4000001163d */
[C---:B------:R-:W-:Y:S02]  /*2be40*/  PRMT R27, R120.reuse, 0x5432, R6 ;  /* 0x00005432781b7816 */ /* 0x040fe40000000006 */
[----:B------:R-:W-:Y:S02]  /*2be50*/  SHF.R.U32.HI R13, RZ, 0x10, R63 ;  /* 0x00000010ff0d7819 */ /* 0x000fe4000001163f */
[----:B------:R-:W-:Y:S02]  /*2be60*/  PRMT R28, R119, 0x5410, R3 ;  /* 0x00005410771c7816 */ /* 0x000fe40000000003 */
[----:B------:R-:W-:Y:S02]  /*2be70*/  LOP3.LUT R25, R25, 0xffff0000, RZ, 0xc0, !PT ;  /* 0xffff000019197812 */ /* 0x000fe400078ec0ff */
[----:B------:R-:W-:-:S02]  /*2be80*/  PRMT R26, R120, 0x5410, R13 ;  /* 0x00005410781a7816 */ /* 0x000fc4000000000d */
[--C-:B------:R-:W-:Y:S02]  /*2be90*/  SHF.R.U64 R23, R86, 0x10, R87.reuse ;  /* 0x0000001056177819 */ /* 0x100fe40000001257 */
[----:B------:R-:W-:Y:S02]  /*2bea0*/  SHF.R.U32.HI R22, RZ, 0x10, R87 ;  /* 0x00000010ff167819 */ /* 0x000fe40000011657 */
[----:B------:R-:W-:Y:S02]  /*2beb0*/  LOP3.LUT R40, R24, 0xffff0000, RZ, 0xc0, !PT ;  /* 0xffff000018287812 */ /* 0x000fe400078ec0ff */
[C---:B------:R-:W-:Y:S02]  /*2bec0*/  PRMT R23, R118.reuse, 0x5432, R23 ;  /* 0x0000543276177816 */ /* 0x040fe40000000017 */
        /* <DEDUP_REMOVED lines=14> */
[----:B------:R-:W-:Y:S01]  /*2bfb0*/  LOP3.LUT R2, R11, 0xffff0000, RZ, 0xc0, !PT ;  /* 0xffff00000b027812 */ /* 0x000fe200078ec0ff */
[----:B------:R-:W-:-:S02]  /*2bfc0*/  FMUL.FTZ R10, R15, R33 ;  /* 0x000000210f0a7220 */ /* 0x000fc40000410000 */
[----:B------:R-:W-:Y:S02]  /*2bfd0*/  IMAD.U32 R3, R11, 0x10000, RZ ;  /* 0x000100000b037824 */ /* 0x000fe400078e00ff */
[-C--:B------:R-:W-:Y:S02]  /*2bfe0*/  FMUL.FTZ R11, R15, R19.reuse ;  /* 0x000000130f0b7220 */ /* 0x080fe40000410000 */
[----:B------:R-:W-:Y:S01]  /*2bff0*/  FFMA.FTZ R41, R31, R19, -R10 ;  /* 0x000000131f297223 */ /* 0x000fe2000001080a */
[----:B------:R-:W-:Y:S01]  /*2c000*/  LOP3.LUT R19, R32, 0xffff0000, RZ, 0xc0, !PT ;  /* 0xffff000020137812 */ /* 0x000fe200078ec0ff */
[C---:B------:R-:W-:Y:S01]  /*2c010*/  IMAD.U32 R13, R9.reuse, 0x10000, RZ ;  /* 0x00010000090d7824 */ /* 0x040fe200078e00ff */
[----:B------:R-:W-:Y:S01]  /*2c020*/  LOP3.LUT R9, R9, 0xffff0000, RZ, 0xc0, !PT ;  /* 0xffff000009097812 */ /* 0x000fe200078ec0ff */
[----:B------:R-:W-:Y:S02]  /*2c030*/  IMAD.U32 R32, R24, 0x10000, RZ ;  /* 0x0001000018207824 */ /* 0x000fe400078e00ff */
[----:B------:R-:W-:-:S02]  /*2c040*/  FMUL.FTZ R10, R14, R25 ;  /* 0x000000190e0a7220 */ /* 0x000fc40000410000 */
[----:B------:R-:W-:Y:S02]  /*2c050*/  IMAD.U32 R15, R28, 0x10000, RZ ;  /* 0x000100001c0f7824 */ /* 0x000fe400078e00ff */
[----:B------:R-:W-:Y:S02]  /*2c060*/  FFMA.FTZ R33, R31, R33, R11 ;  /* 0x000000211f217223 */ /* 0x000fe4000001000b */
[-C--:B------:R-:W-:Y:S02]  /*2c070*/  FMUL.FTZ R14, R14, R19.reuse ;  /* 0x000000130e0e7220 */ /* 0x080fe40000410000 */
[----:B------:R-:W-:Y:S02]  /*2c080*/  FFMA.FTZ R31, R30, R19, -R10 ;  /* 0x000000131e1f7223 */ /* 0x000fe4000001080a */
[C---:B------:R-:W-:Y:S02]  /*2c090*/  FMUL.FTZ R11, R13.reuse, R32 ;  /* 0x000000200d0b7220 */ /* 0x040fe40000410000 */
[----:B------:R-:W-:-:S02]  /*2c0a0*/  FMUL.FTZ R10, R13, R15 ;  /* 0x0000000f0d0a7220 */ /* 0x000fc40000410000 */
[----:B------:R-:W-:Y:S02]  /*2c0b0*/  FFMA.FTZ R30, R30, R25, R14 ;  /* 0x000000191e1e7223 */ /* 0x000fe4000001000e */
[C---:B------:R-:W-:Y:S01]  /*2c0c0*/  FFMA.FTZ R25, R29.reuse, R15, -R11 ;  /* 0x0000000f1d197223 */ /* 0x040fe2000001080b */
[----:B------:R-:W-:Y:S01]  /*2c0d0*/  LOP3.LUT R11, R28, 0xffff0000, RZ, 0xc0, !PT ;  /* 0xffff00001c0b7812 */ /* 0x000fe200078ec0ff */
[----:B------:R-:W-:Y:S02]  /*2c0e0*/  FFMA.FTZ R24, R29, R32, R10 ;  /* 0x000000201d187223 */ /* 0x000fe4000001000a */
[----:B------:R-:W-:Y:S02]  /*2c0f0*/  FMUL.FTZ R10, R9, R40 ;  /* 0x00000028090a7220 */ /* 0x000fe40000410000 */
[----:B------:R-:W-:Y:S02]  /*2c100*/  IMAD.U32 R15, R27, 0x10000, RZ ;  /* 0x000100001b0f7824 */ /* 0x000fe400078e00ff */
[C---:B------:R-:W-:Y:S01]  /*2c110*/  IMAD.U32 R13, R23.reuse, 0x10000, RZ ;  /* 0x00010000170d7824 */ /* 0x040fe200078e00ff */
[----:B------:R-:W-:Y:S01]  /*2c120*/  LOP3.LUT R23, R23, 0xffff0000, RZ, 0xc0, !PT ;  /* 0xffff000017177812 */ /* 0x000fe200078ec0ff */
[C---:B------:R-:W-:Y:S01]  /*2c130*/  IMAD.U32 R28, R22.reuse, 0x10000, RZ ;  /* 0x00010000161c7824 */ /* 0x040fe200078e00ff */
[----:B------:R-:W-:Y:S01]  /*2c140*/  LOP3.LUT R22, R22, 0xffff0000, RZ, 0xc0, !PT ;  /* 0xffff000016167812 */ /* 0x000fe200078ec0ff */
[----:B------:R-:W-:-:S02]  /*2c150*/  FMUL.FTZ R9, R9, R11 ;  /* 0x0000000b09097220 */ /* 0x000fc40000410000 */
[----:B------:R-:W-:Y:S02]  /*2c160*/  FFMA.FTZ R19, R21, R11, -R10 ;  /* 0x0000000b15137223 */ /* 0x000fe4000001080a */
[----:B------:R-:W-:Y:S02]  /*2c170*/  IMAD.U32 R14, R26, 0x10000, RZ ;  /* 0x000100001a0e7824 */ /* 0x000fe400078e00ff */
[C---:B------:R-:W-:Y:S02]  /*2c180*/  FMUL.FTZ R11, R8.reuse, R13 ;  /* 0x0000000d080b7220 */ /* 0x040fe40000410000 */
[----:B------:R-:W-:Y:S02]  /*2c190*/  FMUL.FTZ R10, R8, R15 ;  /* 0x0000000f080a7220 */ /* 0x000fe40000410000 */
[----:B------:R-:W-:Y:S02]  /*2c1a0*/  FMUL.FTZ R8, R3, R28 ;  /* 0x0000001c03087220 */ /* 0x000fe40000410000 */
[----:B------:R-:W-:Y:S01]  /*2c1b0*/  FFMA.FTZ R9, R21, R40, R9 ;  /* 0x0000002815097223 */ /* 0x000fe20000010009 */
[----:B------:R-:W-:Y:S01]  /*2c1c0*/  LOP3.LUT R21, R27, 0xffff0000, RZ, 0xc0, !PT ;  /* 0xffff00001b157812 */ /* 0x000fe200078ec0ff */
[----:B------:R-:W-:-:S02]  /*2c1d0*/  FMUL.FTZ R3, R3, R14 ;  /* 0x0000000e03037220 */ /* 0x000fc40000410000 */
[C---:B------:R-:W-:Y:S01]  /*2c1e0*/  FFMA.FTZ R15, R20.reuse, R15, -R11 ;  /* 0x0000000f140f7223 */ /* 0x040fe2000001080b */
[----:B------:R-:W-:Y:S01]  /*2c1f0*/  F2FP.BF16.PACK_AB R9, R9, R24 ;  /* 0x000000180909723e */ /* 0x000fe200000010ff */
[----:B------:R-:W-:Y:S01]  /*2c200*/  FFMA.FTZ R10, R20, R13, R10 ;  /* 0x0000000d140a7223 */ /* 0x000fe2000001000a */
[----:B------:R-:W-:Y:S01]  /*2c210*/  LOP3.LUT R20, R26, 0xffff0000, RZ, 0xc0, !PT ;  /* 0xffff00001a147812 */ /* 0x000fe200078ec0ff */
[----:B------:R-:W-:Y:S02]  /*2c220*/  FFMA.FTZ R13, R16, R28, R3 ;  /* 0x0000001c100d7223 */ /* 0x000fe40000010003 */
[----:B------:R-:W-:Y:S02]  /*2c230*/  FMUL.FTZ R3, R6, R23 ;  /* 0x0000001706037220 */ /* 0x000fe40000410000 */
[----:B------:R-:W-:Y:S01]  /*2c240*/  FFMA.FTZ R14, R16, R14, -R8 ;  /* 0x0000000e100e7223 */ /* 0x000fe20000010808 */
[----:B------:R-:W-:Y:S01]  /*2c250*/  F2FP.BF16.PACK_AB R16, R31, R41 ;  /* 0x000000291f10723e */ /* 0x000fe200000010ff */
[----:B------:R-:W-:-:S02]  /*2c260*/  FMUL.FTZ R6, R6, R21 ;  /* 0x0000001506067220 */ /* 0x000fc40000410000 */
[C---:B------:R-:W-:Y:S02]  /*2c270*/  FMUL.FTZ R11, R2.reuse, R22 ;  /* 0x00000016020b7220 */ /* 0x040fe40000410000 */
[-C--:B------:R-:W-:Y:S02]  /*2c280*/  FMUL.FTZ R8, R2, R20.reuse ;  /* 0x0000001402087220 */ /* 0x080fe40000410000 */
        /* <DEDUP_REMOVED lines=12> */
.L_x_2658:
[----:B------:R-:W-:Y:S05]  /*2c350*/  BSYNC B0 ;  /* 0x0000000000007941 */ /* 0x000fea0003800000 */
.L_x_2657:
[----:B------:R-:W-:Y:S01]  /*2c360*/  IADD3 R6, R42, 0x40, RZ ;  /* 0x000000402a067810 */ /* 0x000fe20007ffe0ff */
[----:B------:R-:W-:Y:S02]  /*2c370*/  IMAD.MOV.U32 R2, RZ, RZ, R130 ;  /* 0x000000ffff027224 */ /* 0x000fe400078e0082 */
[----:B------:R-:W-:Y:S01]  /*2c380*/  IMAD.MOV.U32 R3, RZ, RZ, 0x0 ;  /* 0x00000000ff037424 */ /* 0x000fe200078e00ff */
[----:B------:R-:W-:-:S13]  /*2c390*/  ISETP.GE.AND P0, PT, R6, R0, PT ;  /* 0x000000000600720c */ /* 0x000fda0003f06270 */
[----:B------:R-:W-:Y:S05]  /*2c3a0*/  @P0 RET.REL.NODEC R2 `(_ZN7cutlass13device_kernelIN5flash19enable_sm80_to_sm89INS1_16FlashAttnFwdSm80INS1_25CollectiveMainloopFwdSm80ILi8ELi1ELb0EN4cute5tupleIJNS5_1CILi128EEENS7_ILi48EEENS7_ILi256EEEEEELi256ENS_10bfloat16_tEfNS_4arch4Sm80ELb0ELb1ELb1ELb1ELb1ELb1ELb1ELb1EEENS1_21CollectiveEpilogueFwdINS6_IJS8_SA_S9_EEENS6_IJNS7_ILi1EEESI_SI_EEESC_SE_Li256ELb1ELb1ELb1ELb0EEENS1_36VarlenDynamicPersistentTileSchedulerILi128ELi48ELi256ELi256ELb1ELb1ELb0ELb1ELb0ELb1EEEEEEEEEvNT_6ParamsE) ;  /* 0xfffd3c5002000950 */ /* 0x000fea0003c3ffff */
[----:B------:R-:W-:Y:S01]  /*2c3b0*/  SHF.R.S32.HI R2, RZ, 0x1f, R6 ;  /* 0x0000001fff027819 */ /* 0x000fe20000011406 */
[----:B-1----:R-:W-:Y:S01]  /*2c3c0*/  IMAD.SHL.U32 R9, R4, 0x40, RZ ;  /* 0x0000004004097824 */ /* 0x002fe200078e00ff */
[----:B------:R-:W-:Y:S02]  /*2c3d0*/  SHF.R.S32.HI R10, RZ, 0x1f, R4 ;  /* 0x0000001fff0a7819 */ /* 0x000fe40000011404 */
[CC--:B------:R-:W-:Y:S02]  /*2c3e0*/  LEA.HI R3, R2.reuse, R6.reuse, RZ, 0x3 ;  /* 0x0000000602037211 */ /* 0x0c0fe400078f18ff */
[----:B------:R-:W-:Y:S02]  /*2c3f0*/  LEA.HI R6, R2, R6, RZ, 0x6 ;  /* 0x0000000602067211 */ /* 0x000fe400078f30ff */
[----:B------:R-:W-:Y:S02]  /*2c400*/  SHF.R.S32.HI R8, RZ, 0x3, R3 ;  /* 0x00000003ff087819 */ /* 0x000fe40000011403 */
[----:B------:R-:W-:-:S02]  /*2c410*/  LOP3.LUT R2, R9, 0x1c0, RZ, 0xc0, !PT ;  /* 0x000001c009027812 */ /* 0x000fc400078ec0ff */
[----:B------:R-:W-:Y:S01]  /*2c420*/  LEA.HI R9, R10, R4, RZ, 0x3 ;  /* 0x000000040a097211 */ /* 0x000fe200078f18ff */
[----:B------:R-:W-:Y:S01]  /*2c430*/  IMAD.SHL.U32 R4, R6, 0x80, RZ ;  /* 0x0000008006047824 */ /* 0x000fe200078e00ff */
[----:B------:R-:W-:Y:S02]  /*2c440*/  LEA.HI R0, R0, R8, RZ, 0x1d ;  /* 0x0000000800007211 */ /* 0x000fe400078fe8ff */
[----:B------:R-:W-:Y:S01]  /*2c450*/  LOP3.LUT R6, R2, 0x38, R3, 0xf8, !PT ;  /* 0x0000003802067812 */ /* 0x000fe200078ef803 */
[----:B------:R-:W-:Y:S01]  /*2c460*/  IMAD.SHL.U32 R3, R9, 0x40, RZ ;  /* 0x0000004009037824 */ /* 0x000fe200078e00ff */
[----:B------:R-:W-:Y:S02]  /*2c470*/  SHF.R.S32.HI R8, RZ, 0x1f, R0 ;  /* 0x0000001fff087819 */ /* 0x000fe40000011400 */
[----:B------:R-:W-:Y:S01]  /*2c480*/  LOP3.LUT R9, R4, 0xffffe000, RZ, 0xc0, !PT ;  /* 0xffffe00004097812 */ /* 0x000fe200078ec0ff */
[----:B------:R-:W-:Y:S01]  /*2c490*/  IMAD.SHL.U32 R4, R0, 0x8, RZ ;  /* 0x0000000800047824 */ /* 0x000fe200078e00ff */
[----:B------:R-:W-:-:S02]  /*2c4a0*/  LEA.HI R0, R8, R0, RZ, 0x3 ;  /* 0x0000000008007211 */ /* 0x000fc400078f18ff */
[----:B------:R-:W-:Y:S02]  /*2c4b0*/  SHF.R.U32.HI R10, RZ, 0x3, R2 ;  /* 0x00000003ff0a7819 */ /* 0x000fe40000011602 */
[----:B------:R-:W-:Y:S01]  /*2c4c0*/  LOP3.LUT R2, R2, 0x38, R4, 0xf8, !PT ;  /* 0x0000003802027812 */ /* 0x000fe200078ef804 */
[----:B------:R-:W-:Y:S01]  /*2c4d0*/  IMAD.SHL.U32 R0, R0, 0x400, RZ ;  /* 0x0000040000007824 */ /* 0x000fe200078e00ff */
[----:B------:R-:W-:Y:S02]  /*2c4e0*/  LOP3.LUT R3, R3, 0xfffffe00, RZ, 0xc0, !PT ;  /* 0xfffffe0003037812 */ /* 0x000fe400078ec0ff */
[-C--:B------:R-:W-:Y:S02]  /*2c4f0*/  LOP3.LUT R6, R6, R10.reuse, RZ, 0x3c, !PT ;  /* 0x0000000a06067212 */ /* 0x080fe400078e3cff */
[----:B------:R-:W-:Y:S02]  /*2c500*/  LOP3.LUT R2, R2, R10, RZ, 0x3c, !PT ;  /* 0x0000000a02027212 */ /* 0x000fe400078e3cff */
[----:B------:R-:W-:-:S02]  /*2c510*/  LOP3.LUT R0, R0, 0xffffe000, RZ, 0xc0, !PT ;  /* 0xffffe00000007812 */ /* 0x000fc400078ec0ff */
        /* <DEDUP_REMOVED lines=8> */
[----:B------:R-:W-:-:S02]  /*2c5a0*/  PRMT R23, R121, 0x5432, R6 ;  /* 0x0000543279177816 */ /* 0x000fc40000000006 */
[----:B------:R-:W-:Y:S02]  /*2c5b0*/  PRMT R30, R123, 0x5432, R0 ;  /* 0x000054327b1e7816 */ /* 0x000fe40000000000 */
[----:B------:R-:W-:Y:S01]  /*2c5c0*/  SHF.R.U32.HI R4, RZ, 0x10, R95 ;  /* 0x00000010ff047819 */ /* 0x000fe2000001165f */
[----:B------:R-:W-:Y:S01]  /*2c5d0*/  IMAD.U32 R31, R23, 0x10000, RZ ;  /* 0x00010000171f7824 */ /* 0x000fe200078e00ff */
[----:B------:R-:W-:Y:S02]  /*2c5e0*/  SHF.R.U32.HI R22, RZ, 0x10, R89 ;  /* 0x00000010ff167819 */ /* 0x000fe40000011659 */
[----:B------:R-:W-:Y:S02]  /*2c5f0*/  SHF.R.U32.HI R2, RZ, 0x10, R93 ;  /* 0x00000010ff027819 */ /* 0x000fe4000001165d */
[----:B----4-:R-:W-:Y:S02]  /*2c600*/  PRMT R24, R124, 0x5410, R4 ;  /* 0x000054107c187816 */ /* 0x010fe40000000004 */
[----:B------:R-:W-:-:S02]  /*2c610*/  SHF.R.U64 R3, R94, 0x10, R95 ;  /* 0x000000105e037819 */ /* 0x000fc4000000125f */
[----:B------:R-:W-:Y:S02]  /*2c620*/  PRMT R22, R121, 0x5410, R22 ;  /* 0x0000541079167816 */ /* 0x000fe40000000016 */
[----:B------:R-:W-:Y:S02]  /*2c630*/  PRMT R29, R123, 0x5410, R2 ;  /* 0x000054107b1d7816 */ /* 0x000fe40000000002 */
[----:B------:R-:W-:Y:S02]  /*2c640*/  LOP3.LUT R23, R23, 0xffff0000, RZ, 0xc0, !PT ;  /* 0xffff000017177812 */ /* 0x000fe400078ec0ff */
[----:B------:R-:W-:Y:S02]  /*2c650*/  PRMT R25, R124, 0x5432, R3 ;  /* 0x000054327c197816 */ /* 0x000fe40000000003 */
[--C-:B------:R-:W-:Y:S02]  /*2c660*/  SHF.R.U64 R21, R90, 0x10, R91.reuse ;  /* 0x000000105a157819 */ /* 0x100fe4000000125b */
[----:B------:R-:W-:-:S02]  /*2c670*/  SHF.R.U32.HI R20, RZ, 0x10, R91 ;  /* 0x00000010ff147819 */ /* 0x000fc4000001165b */
[----:B------:R-:W-:Y:S02]  /*2c680*/  LOP3.LUT R36, R22, 0xffff0000, RZ, 0xc0, !PT ;  /* 0xffff000016247812 */ /* 0x000fe400078ec0ff */
[C---:B------:R-:W-:Y:S02]  /*2c690*/  PRMT R21, R122.reuse, 0x5432, R21 ;  /* 0x000054327a157816 */ /* 0x040fe40000000015 */
[----:B------:R-:W-:Y:S01]  /*2c6a0*/  PRMT R20, R122, 0x5410, R20 ;  /* 0x000054107a147816 */ /* 0x000fe20000000014 */
[C---:B--2---:R-:W-:Y:S01]  /*2c6b0*/  IMAD.U32 R28, R16.reuse, 0x10000, RZ ;  /* 0x00010000101c7824 */ /* 0x044fe200078e00ff */
[----:B------:R-:W-:Y:S01]  /*2c6c0*/  LOP3.LUT R27, R16, 0xffff0000, RZ, 0xc0, !PT ;  /* 0xffff0000101b7812 */ /* 0x000fe200078ec0ff */
[C---:B------:R-:W-:Y:S01]  /*2c6d0*/  IMAD.U32 R16, R18.reuse, 0x10000, RZ ;  /* 0x0001000012107824 */ /* 0x040fe200078e00ff */
[----:B------:R-:W-:Y:S01]  /*2c6e0*/  LOP3.LUT R15, R18, 0xffff0000, RZ, 0xc0, !PT ;  /* 0xffff0000120f7812 */ /* 0x000fe200078ec0ff */
[C---:B---3--:R-:W-:Y:S01]  /*2c6f0*/  IMAD.U32 R13, R8.reuse, 0x10000, RZ ;  /* 0x00010000080d7824 */ /* 0x048fe200078e00ff */
[C---:B------:R-:W-:Y:S01]  /*2c700*/  LOP3.LUT R18, R19.reuse, 0xffff0000, RZ, 0xc0, !PT ;  /* 0xffff000013127812 */ /* 0x040fe200078ec0ff */
[----:B------:R-:W-:Y:S01]  /*2c710*/  IMAD.U32 R14, R19, 0x10000, RZ ;  /* 0x00010000130e7824 */ /* 0x000fe200078e00ff */
[----:B------:R-:W-:Y:S01]  /*2c720*/  LOP3.LUT R6, R8, 0xffff0000, RZ, 0xc0, !PT ;  /* 0xffff000008067812 */ /* 0x000fe200078ec0ff */
[C---:B------:R-:W-:Y:S01]  /*2c730*/  IMAD.U32 R19, R30.reuse, 0x10000, RZ ;  /* 0x000100001e137824 */ /* 0x040fe200078e00ff */
[C---:B------:R-:W-:Y:S01]  /*2c740*/  LOP3.LUT R8, R9.reuse, 0xffff0000, RZ, 0xc0, !PT ;  /* 0xffff000009087812 */ /* 0x040fe200078ec0ff */
[----:B------:R-:W-:Y:S01]  /*2c750*/  IMAD.U32 R4, R9, 0x10000, RZ ;  /* 0x0001000009047824 */ /* 0x000fe200078e00ff */
[----:B------:R-:W-:Y:S01]  /*2c760*/  LOP3.LUT R30, R30, 0xffff0000, RZ, 0xc0, !PT ;  /* 0xffff00001e1e7812 */ /* 0x000fe200078ec0ff */
[C---:B------:R-:W-:Y:S01]  /*2c770*/  FMUL.FTZ R9, R13.reuse, R31 ;  /* 0x0000001f0d097220 */ /* 0x040fe20000410000 */
[----:B------:R-:W-:Y:S01]  /*2c780*/  LOP3.LUT R2, R10, 0xffff0000, RZ, 0xc0, !PT ;  /* 0xffff00000a027812 */ /* 0x000fe200078ec0ff */
[----:B------:R-:W-:-:S02]  /*2c790*/  FMUL.FTZ R13, R13, R19 ;  /* 0x000000130d0d7220 */ /* 0x000fc40000410000 */
[----:B------:R-:W-:Y:S02]  /*2c7a0*/  FFMA.FTZ R37, R28, R19, -R9 ;  /* 0x000000131c257223 */ /* 0x000fe40000010809 */
[----:B------:R-:W-:Y:S01]  /*2c7b0*/  IMAD.U32 R3, R10, 0x10000, RZ ;  /* 0x000100000a037824 */ /* 0x000fe200078e00ff */
[C---:B------:R-:W-:Y:S01]  /*2c7c0*/  LOP3.LUT R10, R11.reuse, 0xffff0000, RZ, 0xc0, !PT ;  /* 0xffff00000b0a7812 */ /* 0x040fe200078ec0ff */
[----:B------:R-:W-:Y:S02]  /*2c7d0*/  IMAD.U32 R19, R22, 0x10000, RZ ;  /* 0x0001000016137824 */ /* 0x000fe400078e00ff */
[----:B------:R-:W-:Y:S02]  /*2c7e0*/  IMAD.U32 R0, R11, 0x10000, RZ ;  /* 0x000100000b007824 */ /* 0x000fe400078e00ff */
[----:B------:R-:W-:Y:S02]  /*2c7f0*/  FFMA.FTZ R31, R28, R31, R13 ;  /* 0x0000001f1c1f7223 */ /* 0x000fe4000001000d */
[----:B------:R-:W-:-:S02]  /*2c800*/  FMUL.FTZ R11, R6, R23 ;  /* 0x00000017060b7220 */ /* 0x000fc40000410000 */
[----:B------:R-:W-:Y:S02]  /*2c810*/  IMAD.U32 R13, R29, 0x10000, RZ ;  /* 0x000100001d0d7824 */ /* 0x000fe400078e00ff */
[-C--:B------:R-:W-:Y:S02]  /*2c820*/  FMUL.FTZ R9, R6, R30.reuse ;  /* 0x0000001e06097220 */ /* 0x080fe40000410000 */
[C---:B------:R-:W-:Y:S01]  /*2c830*/  IMAD.U32 R26, R17.reuse, 0x10000, RZ ;  /* 0x00010000111a7824 */ /* 0x040fe200078e00ff */
[----:B------:R-:W-:Y:S01]  /*2c840*/  LOP3.LUT R17, R17, 0xffff0000, RZ, 0xc0, !PT ;  /* 0xffff000011117812 */ /* 0x000fe200078ec0ff */
[C---:B------:R-:W-:Y:S02]  /*2c850*/  FMUL.FTZ R6, R4.reuse, R19 ;  /* 0x0000001304067220 */ /* 0x040fe40000410000 */
[----:B------:R-:W-:Y:S02]  /*2c860*/  FFMA.FTZ R30, R27, R30, -R11 ;  /* 0x0000001e1b1e7223 */ /* 0x000fe4000001080b */
[----:B------:R-:W-:-:S02]  /*2c870*/  FMUL.FTZ R4, R4, R13 ;  /* 0x0000000d04047220 */ /* 0x000fc40000410000 */
[----:B------:R-:W-:Y:S02]  /*2c880*/  FFMA.FTZ R27, R27, R23, R9 ;  /* 0x000000171b1b7223 */ /* 0x000fe40000010009 */
[C---:B------:R-:W-:Y:S01]  /*2c890*/  FFMA.FTZ R23, R26.reuse, R13, -R6 ;  /* 0x0000000d1a177223 */ /* 0x040fe20000010806 */
[----:B------:R-:W-:Y:S01]  /*2c8a0*/  LOP3.LUT R13, R29, 0xffff0000, RZ, 0xc0, !PT ;  /* 0xffff00001d0d7812 */ /* 0x000fe200078ec0ff */
[----:B------:R-:W-:Y:S02]  /*2c8b0*/  FFMA.FTZ R26, R26, R19, R4 ;  /* 0x000000131a1a7223 */ /* 0x000fe40000010004 */
[----:B------:R-:W-:Y:S02]  /*2c8c0*/  FMUL.FTZ R4, R8, R36 ;  /* 0x0000002408047220 */ /* 0x000fe40000410000 */
[C---:B------:R-:W-:Y:S01]  /*2c8d0*/  IMAD.U32 R19, R25.reuse, 0x10000, RZ ;  /* 0x0001000019137824 */ /* 0x040fe200078e00ff */
[----:B------:R-:W-:Y:S01]  /*2c8e0*/  LOP3.LUT R25, R25, 0xffff0000, RZ, 0xc0, !PT ;  /* 0xffff000019197812 */ /* 0x000fe200078ec0ff */
[C---:B------:R-:W-:Y:S01]  /*2c8f0*/  IMAD.U32 R22, R21.reuse, 0x10000, RZ ;  /* 0x0001000015167824 */ /* 0x040fe200078e00ff */
[----:B------:R-:W-:Y:S01]  /*2c900*/  LOP3.LUT R21, R21, 0xffff0000, RZ, 0xc0, !PT ;  /* 0xffff000015157812 */ /* 0x000fe200078ec0ff */
[C---:B------:R-:W-:Y:S01]  /*2c910*/  IMAD.U32 R28, R20.reuse, 0x10000, RZ ;  /* 0x00010000141c7824 */ /* 0x040fe200078e00ff */
[----:B------:R-:W-:Y:S01]  /*2c920*/  LOP3.LUT R20, R20, 0xffff0000, RZ, 0xc0, !PT ;  /* 0xffff000014147812 */ /* 0x000fe200078ec0ff */
[----:B------:R-:W-:-:S02]  /*2c930*/  FMUL.FTZ R8, R8, R13 ;  /* 0x0000000d08087220 */ /* 0x000fc40000410000 */
[C---:B------:R-:W-:Y:S01]  /*2c940*/  IMAD.U32 R11, R24.reuse, 0x10000, RZ ;  /* 0x00010000180b7824 */ /* 0x040fe200078e00ff */
[----:B------:R-:W-:Y:S01]  /*2c950*/  LOP3.LUT R24, R24, 0xffff0000, RZ, 0xc0, !PT ;  /* 0xffff000018187812 */ /* 0x000fe200078ec0ff */
[----:B------:R-:W-:Y:S02]  /*2c960*/  FFMA.FTZ R13, R17, R13, -R4 ;  /* 0x0000000d110d7223 */ /* 0x000fe40000010804 */
[C---:B------:R-:W-:Y:S02]  /*2c970*/  FMUL.FTZ R6, R3.reuse, R22 ;  /* 0x0000001603067220 */ /* 0x040fe40000410000 */
[----:B------:R-:W-:Y:S02]  /*2c980*/  FMUL.FTZ R4, R3, R19 ;  /* 0x0000001303047220 */ /* 0x000fe40000410000 */
[C---:B------:R-:W-:Y:S02]  /*2c990*/  FMUL.FTZ R3, R0.reuse, R28 ;  /* 0x0000001c00037220 */ /* 0x040fe40000410000 */
[----:B------:R-:W-:-:S02]  /*2c9a0*/  FMUL.FTZ R0, R0, R11 ;  /* 0x0000000b00007220 */ /* 0x000fc40000410000 */
[----:B------:R-:W-:Y:S02]  /*2c9b0*/  FFMA.FTZ R3, R14, R11, -R3 ;  /* 0x0000000b0e037223 */ /* 0x000fe40000010803 */
[----:B------:R-:W-:Y:S02]  /*2c9c0*/  FFMA.FTZ R6, R16, R19, -R6 ;  /* 0x0000001310067223 */ /* 0x000fe40000010806 */
[----:B------:R-:W-:Y:S02]  /*2c9d0*/  FFMA.FTZ R14, R14, R28, R0 ;  /* 0x0000001c0e0e7223 */ /* 0x000fe40000010000 */
[----:B------:R-:W-:Y:S02]  /*2c9e0*/  FMUL.FTZ R0, R2, R21 ;  /* 0x0000001502007220 */ /* 0x000fe40000410000 */
[----:B------:R-:W-:Y:S02]  /*2c9f0*/  FMUL.FTZ R19, R10, R20 ;  /* 0x000000140a137220 */ /* 0x000fe40000410000 */
[----:B------:R-:W-:-:S02]  /*2ca00*/  FMUL.FTZ R2, R2, R25 ;  /* 0x0000001902027220 */ /* 0x000fc40000410000 */
[-C--:B------:R-:W-:Y:S02]  /*2ca10*/  FMUL.FTZ R11, R10, R24.reuse ;  /* 0x000000180a0b7220 */ /* 0x080fe40000410000 */
[----:B------:R-:W-:Y:S02]  /*2ca20*/  FFMA.FTZ R0, R15, R25, -R0 ;  /* 0x000000190f007223 */ /* 0x000fe40000010800 */
[----:B------:R-:W-:Y:S02]  /*2ca30*/  FFMA.FTZ R19, R18, R24, -R19 ;  /* 0x0000001812137223 */ /* 0x000fe40000010813 */
[----:B------:R-:W-:Y:S01]  /*2ca40*/  FFMA.FTZ R9, R17, R36, R8 ;  /* 0x0000002411097223 */ /* 0x000fe20000010008 */
[----:B------:R-:W-:Y:S01]  /*2ca50*/  F2FP.BF16.PACK_AB R17, R13, R23 ;  /* 0x000000170d11723e */ /* 0x000fe200000010ff */
[----:B------:R-:W-:Y:S01]  /*2ca60*/  FFMA.FTZ R4, R16, R22, R4 ;  /* 0x0000001610047223 */ /* 0x000fe20000010004 */
[----:B------:R-:W-:Y:S01]  /*2ca70*/  F2FP.BF16.PACK_AB R16, R30, R37 ;  /* 0x000000251e10723e */ /* 0x000fe200000010ff */
[----:B------:R-:W-:Y:S01]  /*2ca80*/  FFMA.FTZ R10, R15, R21, R2 ;  /* 0x000000150f0a7223 */ /* 0x000fe20000010002 */
[----:B------:R-:W-:Y:S01]  /*2ca90*/  F2FP.BF16.PACK_AB R19, R19, R3 ;  /* 0x000000031313723e */ /* 0x000fe200000010ff */
[----:B------:R-:W-:Y:S01]  /*2caa0*/  FFMA.FTZ R11, R18, R20, R11 ;  /* 0x00000014120b7223 */ /* 0x000fe2000001000b */
[----:B------:R-:W-:Y:S01]  /*2cab0*/  F2FP.BF16.PACK_AB R18, R0, R6 ;  /* 0x000000060012723e */ /* 0x000fe200000010ff */
[----:B------:R-:W-:Y:S01]  /*2cac0*/  IMAD.MOV.U32 R2, RZ, RZ, R130 ;  /* 0x000000ffff027224 */ /* 0x000fe200078e0082 */
[----:B------:R-:W-:Y:S01]  /*2cad0*/  F2FP.BF16.PACK_AB R8, R27, R31 ;  /* 0x0000001f1b08723e */ /* 0x000fe200000010ff */
[----:B------:R-:W-:Y:S01]  /*2cae0*/  IMAD.MOV.U32 R3, RZ, RZ, 0x0 ;  /* 0x00000000ff037424 */ /* 0x000fe200078e00ff */
[----:B------:R-:W-:Y:S01]  /*2caf0*/  F2FP.BF16.PACK_AB R9, R9, R26 ;  /* 0x0000001a0909723e */ /* 0x000fe200000010ff */
[----:B------:R1:W-:Y:S01]  /*2cb00*/  ST.E.128 [R34.64], R16 ;  /* 0x0000001022007985 */ /* 0x0003e2000c101d04 */
[----:B------:R-:W-:-:S02]  /*2cb10*/  F2FP.BF16.PACK_AB R10, R10, R4 ;  /* 0x000000040a0a723e */ /* 0x000fc400000010ff */
[----:B------:R-:W-:-:S05]  /*2cb20*/  F2FP.BF16.PACK_AB R11, R11, R14 ;  /* 0x0000000e0b0b723e */ /* 0x000fca00000010ff */
[----:B------:R1:W-:Y:S01]  /*2cb30*/  ST.E.128 [R32.64], R8 ;  /* 0x0000000820007985 */ /* 0x0003e2000c101d04 */
[----:B------:R-:W-:Y:S05]  /*2cb40*/  RET.REL.NODEC R2 `(_ZN7cutlass13device_kernelIN5flash19enable_sm80_to_sm89INS1_16FlashAttnFwdSm80INS1_25CollectiveMainloopFwdSm80ILi8ELi1ELb0EN4cute5tupleIJNS5_1CILi128EEENS7_ILi48EEENS7_ILi256EEEEEELi256ENS_10bfloat16_tEfNS_4arch4Sm80ELb0ELb1ELb1ELb1ELb1ELb1ELb1ELb1EEENS1_21CollectiveEpilogueFwdINS6_IJS8_SA_S9_EEENS6_IJNS7_ILi1EEESI_SI_EEESC_SE_Li256ELb1ELb1ELb1ELb0EEENS1_36VarlenDynamicPersistentTileSchedulerILi128ELi48ELi256ELi256ELb1ELb1ELb0ELb1ELb0ELb1EEEEEEEEEvNT_6ParamsE) ;  /* 0xfffd34b002007950 */ /* 0x000fea0003c3ffff */
.L_x_2585:
[----:B------:R-:W-:Y:S01]  /*2cb50*/  IMAD.MOV.U32 R235, RZ, RZ, R32 ;  /* 0x000000ffffeb7224 */ /* 0x000fe200078e0020 */
[----:B------:R-:W-:Y:S01]  /*2cb60*/  MOV R2, RZ ;  /* 0x000000ff00027202 */ /* 0x000fe20000000f00 */
[----:B------:R-:W-:Y:S01]  /*2cb70*/  IMAD.MOV.U32 R236, RZ, RZ, 0x181f ;  /* 0x0000181fffec7424 */ /* 0x000fe200078e00ff */
[----:B------:R-:W-:Y:S02]  /*2cb80*/  MOV R3, 0x2cba0 ;  /* 0x0002cba000037802 */ /* 0x000fe40000000f00 */
[----:B------:R-:W-:Y:S05]  /*2cb90*/  CALL.REL.NOINC `($__internal_40_$__cuda_sm70_shflsync_idx_p) ;  /* 0x00000d5000007944 */ /* 0x000fea0003c00000 */
[----:B------:R-:W-:Y:S01]  /*2cba0*/  MOV R6, R237 ;  /* 0x000000ed00067202 */ /* 0x000fe20000000f00 */
[----:B------:R-:W-:Y:S05]  /*2cbb0*/  BRA `(.L_x_2659) ;  /* 0xffff640000007947 */ /* 0x000fea000383ffff */
.L_x_2586:
[----:B------:R-:W-:Y:S01]  /*2cbc0*/  IMAD.MOV.U32 R235, RZ, RZ, R33 ;  /* 0x000000ffffeb7224 */ /* 0x000fe200078e0021 */
[----:B------:R-:W-:Y:S01]  /*2cbd0*/  MOV R2, RZ ;  /* 0x000000ff00027202 */ /* 0x000fe20000000f00 */
[----:B------:R-:W-:Y:S01]  /*2cbe0*/  IMAD.MOV.U32 R236, RZ, RZ, 0x181f ;  /* 0x0000181fffec7424 */ /* 0x000fe200078e00ff */
[----:B------:R-:W-:Y:S02]  /*2cbf0*/  MOV R3, 0x2cc10 ;  /* 0x0002cc1000037802 */ /* 0x000fe40000000f00 */
[----:B-12---:R-:W-:Y:S05]  /*2cc00*/  CALL.REL.NOINC `($__internal_40_$__cuda_sm70_shflsync_idx_p) ;  /* 0x00000ce000007944 */ /* 0x006fea0003c00000 */
[----:B------:R-:W-:Y:S01]  /*2cc10*/  IMAD.MOV.U32 R235, RZ, RZ, R26 ;  /* 0x000000ffffeb7224 */ /* 0x000fe200078e001a */
[----:B------:R-:W-:Y:S01]  /*2cc20*/  MOV R2, RZ ;  /* 0x000000ff00027202 */ /* 0x000fe20000000f00 */
[----:B------:R-:W-:Y:S01]  /*2cc30*/  IMAD.MOV.U32 R236, RZ, RZ, 0x181f ;  /* 0x0000181fffec7424 */ /* 0x000fe200078e00ff */
[----:B------:R-:W-:Y:S01]  /*2cc40*/  MOV R8, R237 ;  /* 0x000000ed00087202 */ /* 0x000fe20000000f00 */
[----:B------:R-:W-:Y:S01]  /*2cc50*/  IMAD.MOV.U32 R9, RZ, RZ, R6 ;  /* 0x000000ffff097224 */ /* 0x000fe200078e0006 */
[----:B------:R-:W-:-:S02]  /*2cc60*/  MOV R3, 0x2cc80 ;  /* 0x0002cc8000037802 */ /* 0x000fc40000000f00 */
[----:B------:R-:W-:Y:S05]  /*2cc70*/  CALL.REL.NOINC `($__internal_40_$__cuda_sm70_shflsync_idx_p) ;  /* 0x00000c7000007944 */ /* 0x000fea0003c00000 */
[----:B------:R-:W-:Y:S01]  /*2cc80*/  IMAD.MOV.U32 R10, RZ, RZ, R237 ;  /* 0x000000ffff0a7224 */ /* 0x000fe200078e00ed */
[----:B------:R-:W-:Y:S01]  /*2cc90*/  MOV R2, RZ ;  /* 0x000000ff00027202 */ /* 0x000fe20000000f00 */
[----:B------:R-:W-:Y:S01]  /*2cca0*/  IMAD.MOV.U32 R235, RZ, RZ, R34 ;  /* 0x000000ffffeb7224 */ /* 0x000fe200078e0022 */
[----:B------:R-:W-:-:S02]  /*2ccb0*/  MOV R236, 0x181f ;  /* 0x0000181f00ec7802 */ /* 0x000fc40000000f00 */
[----:B------:R-:W-:Y:S02]  /*2ccc0*/  MOV R3, 0x2cce0 ;  /* 0x0002cce000037802 */ /* 0x000fe40000000f00 */
[----:B------:R-:W-:Y:S05]  /*2ccd0*/  CALL.REL.NOINC `($__internal_40_$__cuda_sm70_shflsync_idx_p) ;  /* 0x00000c1000007944 */ /* 0x000fea0003c00000 */
[----:B------:R-:W-:Y:S01]  /*2cce0*/  MOV R2, R237 ;  /* 0x000000ed00027202 */ /* 0x000fe20000000f00 */
[----:B------:R-:W-:Y:S05]  /*2ccf0*/  BRA `(.L_x_2660) ;  /* 0xffff631000007947 */ /* 0x000fea000383ffff */
.L_x_2589:
[----:B------:R-:W-:Y:S01]  /*2cd00*/  IMAD.MOV.U32 R235, RZ, RZ, R32 ;  /* 0x000000ffffeb7224 */ /* 0x000fe200078e0020 */
[----:B------:R-:W-:Y:S01]  /*2cd10*/  MOV R2, 0x1 ;  /* 0x0000000100027802 */ /* 0x000fe20000000f00 */
[----:B------:R-:W-:Y:S01]  /*2cd20*/  IMAD.MOV.U32 R236, RZ, RZ, 0x181f ;  /* 0x0000181fffec7424 */ /* 0x000fe200078e00ff */
[----:B------:R-:W-:Y:S02]  /*2cd30*/  MOV R3, 0x2cd50 ;  /* 0x0002cd5000037802 */ /* 0x000fe40000000f00 */
[----:B---3--:R-:W-:Y:S05]  /*2cd40*/  CALL.REL.NOINC `($__internal_40_$__cuda_sm70_shflsync_idx_p) ;  /* 0x00000ba000007944 */ /* 0x008fea0003c00000 */
[----:B------:R-:W-:Y:S01]  /*2cd50*/  IMAD.MOV.U32 R6, RZ, RZ, R237 ;  /* 0x000000ffff067224 */ /* 0x000fe200078e00ed */
[----:B------:R-:W-:Y:S01]  /*2cd60*/  MOV R2, 0x1 ;  /* 0x0000000100027802 */ /* 0x000fe20000000f00 */
[----:B------:R-:W-:Y:S01]  /*2cd70*/  IMAD.MOV.U32 R235, RZ, RZ, R33 ;  /* 0x000000ffffeb7224 */ /* 0x000fe200078e0021 */
[----:B------:R-:W-:Y:S02]  /*2cd80*/  MOV R236, 0x181f ;  /* 0x0000181f00ec7802 */ /* 0x000fe40000000f00 */
[----:B------:R-:W-:Y:S02]  /*2cd90*/  MOV R3, 0x2cdb0 ;  /* 0x0002cdb000037802 */ /* 0x000fe40000000f00 */
[----:B------:R-:W-:Y:S05]  /*2cda0*/  CALL.REL.NOINC `($__internal_40_$__cuda_sm70_shflsync_idx_p) ;  /* 0x00000b4000007944 */ /* 0x000fea0003c00000 */
[----:B------:R-:W-:Y:S01]  /*2cdb0*/  IMAD.MOV.U32 R235, RZ, RZ, R26 ;  /* 0x000000ffffeb7224 */ /* 0x000fe200078e001a */
[----:B------:R-:W-:Y:S01]  /*2cdc0*/  MOV R2, 0x1 ;  /* 0x0000000100027802 */ /* 0x000fe20000000f00 */
[----:B------:R-:W-:Y:S01]  /*2cdd0*/  IMAD.MOV.U32 R236, RZ, RZ, 0x181f ;  /* 0x0000181fffec7424 */ /* 0x000fe200078e00ff */
[----:B------:R-:W-:Y:S01]  /*2cde0*/  MOV R8, R237 ;  /* 0x000000ed00087202 */ /* 0x000fe20000000f00 */
[----:B------:R-:W-:Y:S01]  /*2cdf0*/  IMAD.MOV.U32 R9, RZ, RZ, R6 ;  /* 0x000000ffff097224 */ /* 0x000fe200078e0006 */
[----:B------:R-:W-:-:S02]  /*2ce00*/  MOV R3, 0x2ce20 ;  /* 0x0002ce2000037802 */ /* 0x000fc40000000f00 */
[----:B------:R-:W-:Y:S05]  /*2ce10*/  CALL.REL.NOINC `($__internal_40_$__cuda_sm70_shflsync_idx_p) ;  /* 0x00000ad000007944 */ /* 0x000fea0003c00000 */
        /* <DEDUP_REMOVED lines=8> */
.L_x_2592:
[----:B------:R-:W-:Y:S01]  /*2cea0*/  IMAD.MOV.U32 R235, RZ, RZ, R32 ;  /* 0x000000ffffeb7224 */ /* 0x000fe200078e0020 */
[----:B------:R-:W-:Y:S01]  /*2ceb0*/  MOV R2, 0x2 ;  /* 0x0000000200027802 */ /* 0x000fe20000000f00 */
[----:B------:R-:W-:Y:S01]  /*2cec0*/  IMAD.MOV.U32 R236, RZ, RZ, 0x181f ;  /* 0x0000181fffec7424 */ /* 0x000fe200078e00ff */
[----:B------:R-:W-:Y:S02]  /*2ced0*/  MOV R3, 0x2cef0 ;  /* 0x0002cef000037802 */ /* 0x000fe40000000f00 */
[----:B--2---:R-:W-:Y:S05]  /*2cee0*/  CALL.REL.NOINC `($__internal_40_$__cuda_sm70_shflsync_idx_p) ;  /* 0x00000a0000007944 */ /* 0x004fea0003c00000 */
[----:B------:R-:W-:Y:S01]  /*2cef0*/  MOV R6, R237 ;  /* 0x000000ed00067202 */ /* 0x000fe20000000f00 */
[----:B------:R-:W-:Y:S05]  /*2cf00*/  BRA `(.L_x_2662) ;  /* 0xffff6b9000007947 */ /* 0x000fea000383ffff */
.L_x_2593:
[----:B------:R-:W-:Y:S01]  /*2cf10*/  IMAD.MOV.U32 R235, RZ, RZ, R33 ;  /* 0x000000ffffeb7224 */ /* 0x000fe200078e0021 */
[----:B------:R-:W-:Y:S01]  /*2cf20*/  MOV R2, 0x2 ;  /* 0x0000000200027802 */ /* 0x000fe20000000f00 */
[----:B------:R-:W-:Y:S01]  /*2cf30*/  IMAD.MOV.U32 R236, RZ, RZ, 0x181f ;  /* 0x0000181fffec7424 */ /* 0x000fe200078e00ff */
[----:B------:R-:W-:Y:S02]  /*2cf40*/  MOV R3, 0x2cf60 ;  /* 0x0002cf6000037802 */ /* 0x000fe40000000f00 */
[----:B-123--:R-:W-:Y:S05]  /*2cf50*/  CALL.REL.NOINC `($__internal_40_$__cuda_sm70_shflsync_idx_p) ;  /* 0x0000099000007944 */ /* 0x00efea0003c00000 */
        /* <DEDUP_REMOVED lines=15> */
.L_x_2596:
[----:B------:R-:W-:Y:S01]  /*2d050*/  IMAD.MOV.U32 R235, RZ, RZ, R32 ;  /* 0x000000ffffeb7224 */ /* 0x000fe200078e0020 */
[----:B------:R-:W-:Y:S01]  /*2d060*/  MOV R2, 0x3 ;  /* 0x0000000300027802 */ /* 0x000fe20000000f00 */
[----:B------:R-:W-:Y:S01]  /*2d070*/  IMAD.MOV.U32 R236, RZ, RZ, 0x181f ;  /* 0x0000181fffec7424 */ /* 0x000fe200078e00ff */
[----:B------:R-:W-:Y:S02]  /*2d080*/  MOV R3, 0x2d0a0 ;  /* 0x0002d0a000037802 */ /* 0x000fe40000000f00 */
[----:B----4-:R-:W-:Y:S05]  /*2d090*/  CALL.REL.NOINC `($__internal_40_$__cuda_sm70_shflsync_idx_p) ;  /* 0x0000085000007944 */ /* 0x010fea0003c00000 */
[----:B------:R-:W-:Y:S01]  /*2d0a0*/  MOV R9, R237 ;  /* 0x000000ed00097202 */ /* 0x000fe20000000f00 */
[----:B------:R-:W-:Y:S05]  /*2d0b0*/  BRA `(.L_x_2664) ;  /* 0xffff6f8000007947 */ /* 0x000fea000383ffff */
.L_x_2597:
[----:B------:R-:W-:Y:S01]  /*2d0c0*/  IMAD.MOV.U32 R235, RZ, RZ, R33 ;  /* 0x000000ffffeb7224 */ /* 0x000fe200078e0021 */
[----:B------:R-:W-:Y:S01]  /*2d0d0*/  MOV R2, 0x3 ;  /* 0x0000000300027802 */ /* 0x000fe20000000f00 */
[----:B------:R-:W-:Y:S01]  /*2d0e0*/  IMAD.MOV.U32 R236, RZ, RZ, 0x181f ;  /* 0x0000181fffec7424 */ /* 0x000fe200078e00ff */
[----:B------:R-:W-:Y:S02]  /*2d0f0*/  MOV R3, 0x2d110 ;  /* 0x0002d11000037802 */ /* 0x000fe40000000f00 */
[----:B-12-4-:R-:W-:Y:S05]  /*2d100*/  CALL.REL.NOINC `($__internal_40_$__cuda_sm70_shflsync_idx_p) ;  /* 0x000007e000007944 */ /* 0x016fea0003c00000 */
[----:B------:R-:W-:Y:S01]  /*2d110*/  IMAD.MOV.U32 R235, RZ, RZ, R26 ;  /* 0x000000ffffeb7224 */ /* 0x000fe200078e001a */
[----:B------:R-:W-:Y:S01]  /*2d120*/  MOV R236, 0x181f ;  /* 0x0000181f00ec7802 */ /* 0x000fe20000000f00 */
[----:B------:R-:W-:Y:S01]  /*2d130*/  IMAD.MOV.U32 R2, RZ, RZ, 0x3 ;  /* 0x00000003ff027424 */ /* 0x000fe200078e00ff */
[----:B------:R-:W-:-:S02]  /*2d140*/  MOV R8, R237 ;  /* 0x000000ed00087202 */ /* 0x000fc40000000f00 */
[----:B------:R-:W-:Y:S02]  /*2d150*/  MOV R3, 0x2d170 ;  /* 0x0002d17000037802 */ /* 0x000fe40000000f00 */
[----:B------:R-:W-:Y:S05]  /*2d160*/  CALL.REL.NOINC `($__internal_40_$__cuda_sm70_shflsync_idx_p) ;  /* 0x0000078000007944 */ /* 0x000fea0003c00000 */
[----:B------:R-:W-:Y:S01]  /*2d170*/  IMAD.MOV.U32 R10, RZ, RZ, R237 ;  /* 0x000000ffff0a7224 */ /* 0x000fe200078e00ed */
[----:B------:R-:W-:Y:S01]  /*2d180*/  MOV R2, 0x3 ;  /* 0x0000000300027802 */ /* 0x000fe20000000f00 */
[----:B------:R-:W-:Y:S01]  /*2d190*/  IMAD.MOV.U32 R235, RZ, RZ, R34 ;  /* 0x000000ffffeb7224 */ /* 0x000fe200078e0022 */
[----:B------:R-:W-:Y:S02]  /*2d1a0*/  MOV R236, 0x181f ;  /* 0x0000181f00ec7802 */ /* 0x000fe40000000f00 */
[----:B------:R-:W-:Y:S02]  /*2d1b0*/  MOV R3, 0x2d1d0 ;  /* 0x0002d1d000037802 */ /* 0x000fe40000000f00 */
[----:B------:R-:W-:Y:S05]  /*2d1c0*/  CALL.REL.NOINC `($__internal_40_$__cuda_sm70_shflsync_idx_p) ;  /* 0x0000072000007944 */ /* 0x000fea0003c00000 */
[----:B------:R-:W-:Y:S01]  /*2d1d0*/  MOV R2, R237 ;  /* 0x000000ed00027202 */ /* 0x000fe20000000f00 */
[----:B------:R-:W-:Y:S05]  /*2d1e0*/  BRA `(.L_x_2665) ;  /* 0xffff6e9000007947 */ /* 0x000fea000383ffff */
.L_x_2630:
[----:B------:R-:W-:Y:S01]  /*2d1f0*/  IMAD.MOV.U32 R235, RZ, RZ, R25 ;  /* 0x000000ffffeb7224 */ /* 0x000fe200078e0019 */
[----:B------:R-:W-:Y:S01]  /*2d200*/  MOV R2, RZ ;  /* 0x000000ff00027202 */ /* 0x000fe20000000f00 */
[----:B------:R-:W-:Y:S01]  /*2d210*/  IMAD.MOV.U32 R236, RZ, RZ, 0x181f ;  /* 0x0000181fffec7424 */ /* 0x000fe200078e00ff */
[----:B------:R-:W-:Y:S02]  /*2d220*/  MOV R3, 0x2d240 ;  /* 0x0002d24000037802 */ /* 0x000fe40000000f00 */
[----:B------:R-:W-:Y:S05]  /*2d230*/  CALL.REL.NOINC `($__internal_40_$__cuda_sm70_shflsync_idx_p) ;  /* 0x000006b000007944 */ /* 0x000fea0003c00000 */
[----:B------:R-:W-:Y:S01]  /*2d240*/  MOV R4, R237 ;  /* 0x000000ed00047202 */ /* 0x000fe20000000f00 */
[----:B------:R-:W-:Y:S05]  /*2d250*/  BRA `(.L_x_2666) ;  /* 0xffffaa2000007947 */ /* 0x000fea000383ffff */
.L_x_2631:
[----:B------:R-:W-:Y:S01]  /*2d260*/  IMAD.MOV.U32 R235, RZ, RZ, R26 ;  /* 0x000000ffffeb7224 */ /* 0x000fe200078e001a */
[----:B------:R-:W-:Y:S01]  /*2d270*/  MOV R2, RZ ;  /* 0x000000ff00027202 */ /* 0x000fe20000000f00 */
[----:B------:R-:W-:Y:S01]  /*2d280*/  IMAD.MOV.U32 R236, RZ, RZ, 0x181f ;  /* 0x0000181fffec7424 */ /* 0x000fe200078e00ff */
[----:B------:R-:W-:-:S02]  /*2d290*/  MOV R3, 0x2d2b0 ;  /* 0x0002d2b000037802 */ /* 0x000fc40000000f00 */
        /* <DEDUP_REMOVED lines=16> */
.L_x_2634:
[----:B------:R-:W-:Y:S01]  /*2d3a0*/  IMAD.MOV.U32 R235, RZ, RZ, R25 ;  /* 0x000000ffffeb7224 */ /* 0x000fe200078e0019 */
[----:B------:R-:W-:Y:S01]  /*2d3b0*/  MOV R2, 0x1 ;  /* 0x0000000100027802 */ /* 0x000fe20000000f00 */
[----:B------:R-:W-:Y:S01]  /*2d3c0*/  IMAD.MOV.U32 R236, RZ, RZ, 0x181f ;  /* 0x0000181fffec7424 */ /* 0x000fe200078e00ff */
[----:B------:R-:W-:Y:S02]  /*2d3d0*/  MOV R3, 0x2d3f0 ;  /* 0x0002d3f000037802 */ /* 0x000fe40000000f00 */
[----:B---34-:R-:W-:Y:S05]  /*2d3e0*/  CALL.REL.NOINC `($__internal_40_$__cuda_sm70_shflsync_idx_p) ;  /* 0x0000050000007944 */ /* 0x018fea0003c00000 */
        /* <DEDUP_REMOVED lines=20> */
.L_x_2637:
[----:B------:R-:W-:Y:S01]  /*2d530*/  IMAD.MOV.U32 R235, RZ, RZ, R25 ;  /* 0x000000ffffeb7224 */ /* 0x000fe200078e0019 */
[----:B------:R-:W-:Y:S01]  /*2d540*/  MOV R2, 0x2 ;  /* 0x0000000200027802 */ /* 0x000fe20000000f00 */
[----:B------:R-:W-:Y:S01]  /*2d550*/  IMAD.MOV.U32 R236, RZ, RZ, 0x181f ;  /* 0x0000181fffec7424 */ /* 0x000fe200078e00ff */
[----:B------:R-:W-:Y:S02]  /*2d560*/  MOV R3, 0x2d580 ;  /* 0x0002d58000037802 */ /* 0x000fe40000000f00 */
[----:B----4-:R-:W-:Y:S05]  /*2d570*/  CALL.REL.NOINC `($__internal_40_$__cuda_sm70_shflsync_idx_p) ;  /* 0x0000037000007944 */ /* 0x010fea0003c00000 */
[----:B------:R-:W-:Y:S01]  /*2d580*/  MOV R4, R237 ;  /* 0x000000ed00047202 */ /* 0x000fe20000000f00 */
[----:B------:R-:W-:Y:S05]  /*2d590*/  BRA `(.L_x_2669) ;  /* 0xffffaf6000007947 */ /* 0x000fea000383ffff */
.L_x_2638:
[----:B------:R-:W-:Y:S01]  /*2d5a0*/  IMAD.MOV.U32 R235, RZ, RZ, R26 ;  /* 0x000000ffffeb7224 */ /* 0x000fe200078e001a */
[----:B------:R-:W-:Y:S01]  /*2d5b0*/  MOV R2, 0x2 ;  /* 0x0000000200027802 */ /* 0x000fe20000000f00 */
[----:B------:R-:W-:Y:S01]  /*2d5c0*/  IMAD.MOV.U32 R236, RZ, RZ, 0x181f ;  /* 0x0000181fffec7424 */ /* 0x000fe200078e00ff */
[----:B------:R-:W-:-:S02]  /*2d5d0*/  MOV R3, 0x2d5f0 ;  /* 0x0002d5f000037802 */ /* 0x000fc40000000f00 */
[----:B-12-4-:R-:W-:Y:S05]  /*2d5e0*/  CALL.REL.NOINC `($__internal_40_$__cuda_sm70_shflsync_idx_p) ;  /* 0x0000030000007944 */ /* 0x016fea0003c00000 */
        /* <DEDUP_REMOVED lines=15> */
.L_x_2641:
[----:B------:R-:W-:Y:S01]  /*2d6e0*/  IMAD.MOV.U32 R235, RZ, RZ, R25 ;  /* 0x000000ffffeb7224 */ /* 0x000fe200078e0019 */
[----:B------:R-:W-:Y:S01]  /*2d6f0*/  MOV R2, 0x3 ;  /* 0x0000000300027802 */ /* 0x000fe20000000f00 */
[----:B------:R-:W-:Y:S01]  /*2d700*/  IMAD.MOV.U32 R236, RZ, RZ, 0x181f ;  /* 0x0000181fffec7424 */ /* 0x000fe200078e00ff */
[----:B------:R-:W-:Y:S02]  /*2d710*/  MOV R3, 0x2d730 ;  /* 0x0002d73000037802 */ /* 0x000fe40000000f00 */
[----:B---34-:R-:W-:Y:S05]  /*2d720*/  CALL.REL.NOINC `($__internal_40_$__cuda_sm70_shflsync_idx_p) ;  /* 0x000001c000007944 */ /* 0x018fea0003c00000 */
[----:B------:R-:W-:Y:S01]  /*2d730*/  MOV R4, R237 ;  /* 0x000000ed00047202 */ /* 0x000fe20000000f00 */
[----:B------:R-:W-:Y:S05]  /*2d740*/  BRA `(.L_x_2671) ;  /* 0xffffb23000007947 */ /* 0x000fea000383ffff */
.L_x_2642:
[----:B------:R-:W-:Y:S01]  /*2d750*/  IMAD.MOV.U32 R235, RZ, RZ, R26 ;  /* 0x000000ffffeb7224 */ /* 0x000fe200078e001a */
[----:B------:R-:W-:Y:S01]  /*2d760*/  MOV R2, 0x3 ;  /* 0x0000000300027802 */ /* 0x000fe20000000f00 */
[----:B------:R-:W-:Y:S01]  /*2d770*/  IMAD.MOV.U32 R236, RZ, RZ, 0x181f ;  /* 0x0000181fffec7424 */ /* 0x000fe200078e00ff */
[----:B------:R-:W-:Y:S02]  /*2d780*/  MOV R3, 0x2d7a0 ;  /* 0x0002d7a000037802 */ /* 0x000fe40000000f00 */
[----:B-1234-:R-:W-:Y:S05]  /*2d790*/  CALL.REL.NOINC `($__internal_40_$__cuda_sm70_shflsync_idx_p) ;  /* 0x0000015000007944 */ /* 0x01efea0003c00000 */
        /* <DEDUP_REMOVED lines=15> */
        .weak           $__internal_39_$__cuda_sm70_shflsync_bfly_p
        .type           $__internal_39_$__cuda_sm70_shflsync_bfly_p,@function
        .size           $__internal_39_$__cuda_sm70_shflsync_bfly_p,($__internal_40_$__cuda_sm70_shflsync_idx_p - $__internal_39_$__cuda_sm70_shflsync_bfly_p)
$__internal_39_$__cuda_sm70_shflsync_bfly_p:
[----:B------:R-:W-:Y:S02]  /*2d890*/  MOV R184, 0x1f ;  /* 0x0000001f00b87802 */ /* 0x000fe40000000f00 */
[----:B------:R-:W-:-:S04]  /*2d8a0*/  MOV R185, 0xffffffff ;  /* 0xffffffff00b97802 */ /* 0x000fc80000000f00 */
[----:B------:R-:W-:Y:S04]  /*2d8b0*/  WARPSYNC R185 ;  /* 0x000000b900007348 */ /* 0x000fe80003800000 */
[----:B------:R1:W2:Y:S02]  /*2d8c0*/  SHFL.BFLY PT, R184, R0, R3, R184 ;  /* 0x0c00000300b87389 */ /* 0x0002a400000e00b8 */
[----:B-1----:R-:W-:-:S04]  /*2d8d0*/  MOV R3, 0x0 ;  /* 0x0000000000037802 */ /* 0x002fc80000000f00 */
[----:B--2---:R-:W-:Y:S05]  /*2d8e0*/  RET.REL.NODEC R2 `(_ZN7cutlass13device_kernelIN5flash19enable_sm80_to_sm89INS1_16FlashAttnFwdSm80INS1_25CollectiveMainloopFwdSm80ILi8ELi1ELb0EN4cute5tupleIJNS5_1CILi128EEENS7_ILi48EEENS7_ILi256EEEEEELi256ENS_10bfloat16_tEfNS_4arch4Sm80ELb0ELb1ELb1ELb1ELb1ELb1ELb1ELb1EEENS1_21CollectiveEpilogueFwdINS6_IJS8_SA_S9_EEENS6_IJNS7_ILi1EEESI_SI_EEESC_SE_Li256ELb1ELb1ELb1ELb0EEENS1_36VarlenDynamicPersistentTileSchedulerILi128ELi48ELi256ELi256ELb1ELb1ELb0ELb1ELb0ELb1EEEEEEEEEvNT_6ParamsE) ;  /* 0xfffd271002007950 */ /* 0x004fea0003c3ffff */
        .weak           $__internal_40_$__cuda_sm70_shflsync_idx_p
        .type           $__internal_40_$__cuda_sm70_shflsync_idx_p,@function
        .size           $__internal_40_$__cuda_sm70_shflsync_idx_p,($__internal_41_$__cuda_sm70_shflsync_up_p - $__internal_40_$__cuda_sm70_shflsync_idx_p)
$__internal_40_$__cuda_sm70_shflsync_idx_p:
[----:B------:R-:W-:-:S04]  /*2d8f0*/  MOV R237, 0xffffffff ;  /* 0xffffffff00ed7802 */ /* 0x000fc80000000f00 */
[----:B------:R-:W-:Y:S04]  /*2d900*/  WARPSYNC R237 ;  /* 0x000000ed00007348 */ /* 0x000fe80003800000 */
[----:B------:R1:W2:Y:S02]  /*2d910*/  SHFL.IDX PT, R237, R235, R2, R236 ;  /* 0x00000002ebed7389 */ /* 0x0002a400000e00ec */
[----:B-1----:R-:W-:Y:S02]  /*2d920*/  MOV R2, R3 ;  /* 0x0000000300027202 */ /* 0x002fe40000000f00 */
[----:B------:R-:W-:-:S04]  /*2d930*/  MOV R3, 0x0 ;  /* 0x0000000000037802 */ /* 0x000fc80000000f00 */
[----:B--2---:R-:W-:Y:S05]  /*2d940*/  RET.REL.NODEC R2 `(_ZN7cutlass13device_kernelIN5flash19enable_sm80_to_sm89INS1_16FlashAttnFwdSm80INS1_25CollectiveMainloopFwdSm80ILi8ELi1ELb0EN4cute5tupleIJNS5_1CILi128EEENS7_ILi48EEENS7_ILi256EEEEEELi256ENS_10bfloat16_tEfNS_4arch4Sm80ELb0ELb1ELb1ELb1ELb1ELb1ELb1ELb1EEENS1_21CollectiveEpilogueFwdINS6_IJS8_SA_S9_EEENS6_IJNS7_ILi1EEESI_SI_EEESC_SE_Li256ELb1ELb1ELb1ELb0EEENS1_36VarlenDynamicPersistentTileSchedulerILi128ELi48ELi256ELi256ELb1ELb1ELb0ELb1ELb0ELb1EEEEEEEEEvNT_6ParamsE) ;  /* 0xfffd26b002007950 */ /* 0x004fea0003c3ffff */
        .weak           $__internal_41_$__cuda_sm70_shflsync_up_p
        .type           $__internal_41_$__cuda_sm70_shflsync_up_p,@function
        .size           $__internal_41_$__cuda_sm70_shflsync_up_p,($__internal_42_$__cuda_sm70_votesync_ballot - $__internal_41_$__cuda_sm70_shflsync_up_p)
$__internal_41_$__cuda_sm70_shflsync_up_p:
[----:B------:R-:W-:Y:S02]  /*2d950*/  MOV R4, RZ ;  /* 0x000000ff00047202 */ /* 0x000fe40000000f00 */
[----:B------:R-:W-:-:S04]  /*2d960*/  MOV R15, 0xffffffff ;  /* 0xffffffff000f7802 */ /* 0x000fc80000000f00 */
[----:B------:R-:W-:Y:S04]  /*2d970*/  WARPSYNC R15 ;  /* 0x0000000f00007348 */ /* 0x000fe80003800000 */
[----:B------:R1:W2:Y:S02]  /*2d980*/  SHFL.UP PT, R4, R0, R3, R4 ;  /* 0x0400000300047389 */ /* 0x0002a400000e0004 */
[----:B-1----:R-:W-:-:S04]  /*2d990*/  MOV R3, 0x0 ;  /* 0x0000000000037802 */ /* 0x002fc80000000f00 */
[----:B--2---:R-:W-:Y:S05]  /*2d9a0*/  RET.REL.NODEC R2 `(_ZN7cutlass13device_kernelIN5flash19enable_sm80_to_sm89INS1_16FlashAttnFwdSm80INS1_25CollectiveMainloopFwdSm80ILi8ELi1ELb0EN4cute5tupleIJNS5_1CILi128EEENS7_ILi48EEENS7_ILi256EEEEEELi256ENS_10bfloat16_tEfNS_4arch4Sm80ELb0ELb1ELb1ELb1ELb1ELb1ELb1ELb1EEENS1_21CollectiveEpilogueFwdINS6_IJS8_SA_S9_EEENS6_IJNS7_ILi1EEESI_SI_EEESC_SE_Li256ELb1ELb1ELb1ELb0EEENS1_36VarlenDynamicPersistentTileSchedulerILi128ELi48ELi256ELi256ELb1ELb1ELb0ELb1ELb0ELb1EEEEEEEEEvNT_6ParamsE) ;  /* 0xfffd265002007950 */ /* 0x004fea0003c3ffff */
        .weak           $__internal_42_$__cuda_sm70_votesync_ballot
        .type           $__internal_42_$__cuda_sm70_votesync_ballot,@function
        .size           $__internal_42_$__cuda_sm70_votesync_ballot,(.L_x_6538 - $__internal_42_$__cuda_sm70_votesync_ballot)
$__internal_42_$__cuda_sm70_votesync_ballot:
[----:B------:R-:W-:Y:S01]  /*2d9b0*/  ISETP.NE.U32.AND P0, PT, R0, 0x1, PT ;  /* 0x000000010000780c */ /* 0x000fe20003f05070 */
[----:B------:R-:W-:-:S04]  /*2d9c0*/  IMAD.MOV.U32 R3, RZ, RZ, -0x1 ;  /* 0xffffffffff037424 */ /* 0x000fc800078e00ff */
[----:B------:R-:W-:Y:S08]  /*2d9d0*/  WARPSYNC R3 ;  /* 0x0000000300007348 */ /* 0x000ff00003800000 */
[----:B------:R-:W-:-:S04]  /*2d9e0*/  VOTE.ANY R0, PT, !P0 ;  /* 0x0000000000007806 */ /* 0x000fc800040e0100 */
[----:B------:R-:W-:Y:S01]  /*2d9f0*/  LOP3.LUT R0, R0, R3, RZ, 0xc0, !PT ;  /* 0x0000000300007212 */ /* 0x000fe200078ec0ff */
[----:B------:R-:W-:-:S04]  /*2da00*/  IMAD.MOV.U32 R3, RZ, RZ, 0x0 ;  /* 0x00000000ff037424 */ /* 0x000fc800078e00ff */
[----:B------:R-:W-:Y:S05]  /*2da10*/  RET.REL.NODEC R2 `(_ZN7cutlass13device_kernelIN5flash19enable_sm80_to_sm89INS1_16FlashAttnFwdSm80INS1_25CollectiveMainloopFwdSm80ILi8ELi1ELb0EN4cute5tupleIJNS5_1CILi128EEENS7_ILi48EEENS7_ILi256EEEEEELi256ENS_10bfloat16_tEfNS_4arch4Sm80ELb0ELb1ELb1ELb1ELb1ELb1ELb1ELb1EEENS1_21CollectiveEpilogueFwdINS6_IJS8_SA_S9_EEENS6_IJNS7_ILi1EEESI_SI_EEESC_SE_Li256ELb1ELb1ELb1ELb0EEENS1_36VarlenDynamicPersistentTileSchedulerILi128ELi48ELi256ELi256ELb1ELb1ELb0ELb1ELb0ELb1EEEEEEEEEvNT_6ParamsE) ;  /* 0xfffd25e002007950 */ /* 0x000fea0003c3ffff */
.L_x_2673:
        /* <DEDUP_REMOVED lines=14> */
.L_x_6538:


//--------------------- .text._ZN7cutlass13device_kernelIN5flash19enable_sm80_to_sm89INS1_16FlashAttnFwdSm80INS1_25CollectiveMainloopFwdSm80ILi8ELi1ELb0EN4cute5tupleIJNS5_1CILi128EEENS7_ILi96EEENS7_ILi256EEEEEELi256ENS_10bfloat16_tEfNS_4arch4Sm80ELb1ELb0ELb1ELb0ELb1ELb0ELb1ELb1EEENS1_21CollectiveEpilogueFwdINS6_IJS8_SA_S9_EEENS6_IJNS7_ILi1EEESI_SI_EEESC_SE_Li256ELb0ELb1ELb1ELb0EEENS1_30DynamicPersistentTileSchedulerILi256ELi256ELb1ELb1ELb0EEEEEEEEEvNT_6ParamsE --------------------------
	.section	.text._ZN7cutlass13device_kernelIN5flash19enable_sm80_to_sm89INS1_16FlashAttnFwdSm80INS1_25CollectiveMainloopFwdSm80ILi8ELi1ELb0EN4cute5tupleIJNS5_1CILi128EEENS7_ILi96EEENS7_ILi256EEEEEELi256ENS_10bfloat16_tEfNS_4arch4Sm80ELb1ELb0ELb1ELb0ELb1ELb0ELb1ELb1EEENS1_21CollectiveEpilogueFwdINS6_IJS8_SA_S9_EEENS6_IJNS7_ILi1EEESI_SI_EEESC_SE_Li256ELb0ELb1ELb1ELb0EEENS1_30DynamicPersistentTileSchedulerILi256ELi256ELb1ELb1ELb0EEEEEEEEEvNT_6ParamsE,"ax",@progbits
	.sectioninfo	@"SHI_REGISTERS=255"
	.align	128
.text._ZN7cutlass13device_kernelIN5flash19enable_sm80_to_sm89INS1_16FlashAttnFwdSm80INS1_25CollectiveMainloopFwdSm80ILi8ELi1ELb0EN4cute5tupleIJNS5_1CILi128EEENS7_ILi96EEENS7_ILi256EEEEEELi256ENS_10bfloat16_tEfNS_4arch4Sm80ELb1ELb0ELb1ELb0ELb1ELb0ELb1ELb1EEENS1_21CollectiveEpilogueFwdINS6_IJS8_SA_S9_EEENS6_IJNS7_ILi1EEESI_SI_EEESC_SE_Li256ELb0ELb1ELb1ELb0EEENS1_30DynamicPersistentTileSchedulerILi256ELi256ELb1ELb1ELb0EEEEEEEEEvNT_6ParamsE:
        .type           _ZN7cutlass13device_kernelIN5flash19enable_sm80_to_sm89INS1_16FlashAttnFwdSm80INS1_25CollectiveMainloopFwdSm80ILi8ELi1ELb0EN4cute5tupleIJNS5_1CILi128EEENS7_ILi96EEENS7_ILi256EEEEEELi256ENS_10bfloat16_tEfNS_4arch4Sm80ELb1ELb0ELb1ELb0ELb1ELb0ELb1ELb1EEENS1_21CollectiveEpilogueFwdINS6_IJS8_SA_S9_EEENS6_IJNS7_ILi1EEESI_SI_EEESC_SE_Li256ELb0ELb1ELb1ELb0EEENS1_30DynamicPersistentTileSchedulerILi256ELi256ELb1ELb1ELb0EEEEEEEEEvNT_6ParamsE,@function
        .size           _ZN7cutlass13device_kernelIN5flash19enable_sm80_to_sm89INS1_16FlashAttnFwdSm80INS1_25CollectiveMainloopFwdSm80ILi8ELi1ELb0EN4cute5tupleIJNS5_1CILi128EEENS7_ILi96EEENS7_ILi256EEEEEELi256ENS_10bfloat16_tEfNS_4arch4Sm80ELb1ELb0ELb1ELb0ELb1ELb0ELb1ELb1EEENS1_21CollectiveEpilogueFwdINS6_IJS8_SA_S9_EEENS6_IJNS7_ILi1EEESI_SI_EEESC_SE_Li256ELb0ELb1ELb1ELb0EEENS1_30DynamicPersistentTileSchedulerILi256ELi256ELb1ELb1ELb0EEEEEEEEEvNT_6ParamsE,(.L_x_6544 - _ZN7cutlass13device_kernelIN5flash19enable_sm80_to_sm89INS1_16FlashAttnFwdSm80INS1_25CollectiveMainloopFwdSm80ILi8ELi1ELb0EN4cute5tupleIJNS5_1CILi128EEENS7_ILi96EEENS7_ILi256EEEEEELi256ENS_10bfloat16_tEfNS_4arch4Sm80ELb1ELb0ELb1ELb0ELb1ELb0ELb1ELb1EEENS1_21CollectiveEpilogueFwdINS6_IJS8_SA_S9_EEENS6_IJNS7_ILi1EEESI_SI_EEESC_SE_Li256ELb0ELb1ELb1ELb0EEENS1_30DynamicPersistentTileSchedulerILi256ELi256ELb1ELb1ELb0EEEEEEEEEvNT_6ParamsE)
        .other          _ZN7cutlass13device_kernelIN5flash19enable_sm80_to_sm89INS1_16FlashAttnFwdSm80INS1_25CollectiveMainloopFwdSm80ILi8ELi1ELb0EN4cute5tupleIJNS5_1CILi128EEENS7_ILi96EEENS7_ILi256EEEEEELi256ENS_10bfloat16_tEfNS_4arch4Sm80ELb1ELb0ELb1ELb0ELb1ELb0ELb1ELb1EEENS1_21CollectiveEpilogueFwdINS6_IJS8_SA_S9_EEENS6_IJNS7_ILi1EEESI_SI_EEESC_SE_Li256ELb0ELb1ELb1ELb0EEENS1_30DynamicPersistentTileSchedulerILi256ELi256ELb1ELb1ELb0EEEEEEEEEvNT_6ParamsE,@"STO_CUDA_ENTRY STV_DEFAULT"
_ZN7cutlass13device_kernelIN5flash19enable_sm80_to_sm89INS1_16FlashAttnFwdSm80INS1_25CollectiveMainloopFwdSm80ILi8ELi1ELb0EN4cute5tupleIJNS5_1CILi128EEENS7_ILi96EEENS7_ILi256EEEEEELi256ENS_10bfloat16_tEfNS_4arch4Sm80ELb1ELb0ELb1ELb0ELb1ELb0ELb1ELb1EEENS1_21CollectiveEpilogueFwdINS6_IJS8_SA_S9_EEENS6_IJNS7_ILi1EEESI_SI_EEESC_SE_Li256ELb0ELb1ELb1ELb0EEENS1_30DynamicPersistentTileSchedulerILi256ELi256ELb1ELb1ELb0EEEEEEEEEvNT_6ParamsE:
        /* <DEDUP_REMOVED lines=13> */
[----:B------:R-:W-:Y:S01]  /*00d0*/  ULDC.64 UR6, c[0x0][0x118] ;  /* 0x0000460000067ab9 */ /* 0x000fe20000000a00 */
[----:B------:R-:W-:Y:S01]  /*00e0*/  IMAD.MOV.U32 R220, RZ, RZ, 0x40 ;  /* 0x00000040ffdc7424 */ /* 0x000fe200078e00ff */
[CC--:B------:R-:W-:Y:S02]  /*00f0*/  LEA.HI R6, R14.reuse, R19.reuse, RZ, 0x4 ;  /* 0x000000130e067211 */ /* 0x0c0fe400078f20ff */
[-C--:B------:R-:W-:Y:S02]  /*0100*/  LEA.HI R10, R14, R19.reuse, RZ, 0x3 ;  /* 0x000000130e0a7211 */ /* 0x080fe400078f18ff */
[----:B------:R-:W-:Y:S02]  /*0110*/  LOP3.LUT R2, R6, 0xfffffff0, RZ, 0xc0, !PT ;  /* 0xfffffff006027812 */ /* 0x000fe400078ec0ff */
[----:B------:R-:W-:-:S02]  /*0120*/  LEA.HI R0, R14, R19, RZ, 0x2 ;  /* 0x000000130e007211 */ /* 0x000fc400078f10ff */
[----:B------:R-:W-:Y:S01]  /*0130*/  SHF.R.S32.HI R7, RZ, 0x3, R10 ;  /* 0x00000003ff077819 */ /* 0x000fe2000001140a */
[----:B------:R-:W-:Y:S01]  /*0140*/  IMAD.IADD R5, R19, 0x1, -R2 ;  /* 0x0000000113057824 */ /* 0x000fe200078e0a02 */
[----:B------:R-:W-:Y:S02]  /*0150*/  LOP3.LUT R4, R10, 0xfffffff8, RZ, 0xc0, !PT ;  /* 0xfffffff80a047812 */ /* 0x000fe400078ec0ff */
[----:B------:R-:W-:Y:S01]  /*0160*/  SHF.R.S32.HI R3, RZ, 0x4, R6 ;  /* 0x00000004ff037819 */ /* 0x000fe20000011406 */
[----:B------:R-:W-:Y:S01]  /*0170*/  IMAD.SHL.U32 R2, R7, 0x40, RZ ;  /* 0x0000004007027824 */ /* 0x000fe200078e00ff */
[----:B------:R-:W-:Y:S01]  /*0180*/  LOP3.LUT R0, R0, 0xfffffffc, RZ, 0xc0, !PT ;  /* 0xfffffffc00007812 */ /* 0x000fe200078ec0ff */
[C---:B------:R-:W-:Y:S01]  /*0190*/  IMAD.IADD R8, R19.reuse, 0x1, -R4 ;  /* 0x0000000113087824 */ /* 0x040fe200078e0a04 */
[----:B------:R-:W-:Y:S02]  /*01a0*/  LEA.HI R4, R6, R3, RZ, 0x1 ;  /* 0x0000000306047211 */ /* 0x000fe400078f08ff */
[----:B------:R-:W-:Y:S01]  /*01b0*/  SHF.R.S32.HI R9, RZ, 0x1f, R5 ;  /* 0x0000001fff097819 */ /* 0x000fe20000011405 */
[----:B------:R-:W-:Y:S01]  /*01c0*/  IMAD.IADD R7, R19, 0x1, -R0 ;  /* 0x0000000113077824 */ /* 0x000fe200078e0a00 */
[----:B------:R-:W-:Y:S01]  /*01d0*/  LOP3.LUT R0, R2, 0x1c0, RZ, 0xc0, !PT ;  /* 0x000001c002007812 */ /* 0x000fe200078ec0ff */
[----:B------:R-:W-:Y:S01]  /*01e0*/  IMAD.SHL.U32 R18, R8, 0x8, RZ ;  /* 0x0000000808127824 */ /* 0x000fe200078e00ff */
[----:B------:R-:W-:-:S02]  /*01f0*/  LOP3.LUT R4, R4, 0xfffffffe, RZ, 0xc0, !PT ;  /* 0xfffffffe04047812 */ /* 0x000fc400078ec0ff */
[----:B------:R-:W-:Y:S02]  /*0200*/  SHF.R.U32.HI R6, RZ, 0x3, R0 ;  /* 0x00000003ff067819 */ /* 0x000fe40000011600 */
[----:B------:R-:W-:Y:S01]  /*0210*/  LOP3.LUT R2, R0, 0x38, R18, 0xf8, !PT ;  /* 0x0000003800027812 */ /* 0x000fe200078ef812 */
[----:B------:R-:W-:Y:S01]  /*0220*/  IMAD.IADD R135, R3, 0x1, -R4 ;  /* 0x0000000103877824 */ /* 0x000fe200078e0a04 */
[----:B------:R-:W-:Y:S01]  /*0230*/  LEA.HI R0, R7, R7, RZ, 0x1 ;  /* 0x0000000707007211 */ /* 0x000fe200078f08ff */
[----:B------:R-:W-:Y:S01]  /*0240*/  IMAD.SHL.U32 R3, R8, 0x40, RZ ;  /* 0x0000004008037824 */ /* 0x000fe200078e00ff */
[----:B------:R-:W-:Y:S01]  /*0250*/  LEA.HI R9, R9, R5, RZ, 0x3 ;  /* 0x0000000509097211 */ /* 0x000fe200078f18ff */
[----:B------:R-:W-:Y:S01]  /*0260*/  STL [R1+0xc], R18 ;  /* 0x00000c1201007387 */ /* 0x000fe20000100800 */
[----:B------:R-:W-:Y:S02]  /*0270*/  LOP3.LUT R12, R2, R6, RZ, 0x3c, !PT ;  /* 0x00000006020c7212 */ /* 0x000fe400078e3cff */
[----:B------:R-:W-:-:S02]  /*0280*/  LOP3.LUT R2, R0, 0x1ffffffe, RZ, 0xc0, !PT ;  /* 0x1ffffffe00027812 */ /* 0x000fc400078ec0ff */
[----:B------:R-:W-:Y:S02]  /*0290*/  LOP3.LUT R4, R9, 0xfffffff8, RZ, 0xc0, !PT ;  /* 0xfffffff809047812 */ /* 0x000fe400078ec0ff */
[----:B------:R-:W-:Y:S01]  /*02a0*/  LOP3.LUT R0, R3, 0x1c0, RZ, 0xc0, !PT ;  /* 0x000001c003007812 */ /* 0x000fe200078ec0ff */
[----:B------:R-:W-:Y:S01]  /*02b0*/  IMAD.IADD R13, R7, 0x1, -R2 ;  /* 0x00000001070d7824 */ /* 0x000fe200078e0a02 */
[----:B------:R-:W-:Y:S01]  /*02c0*/  LEA.HI R6, R14, R19, RZ, 0x5 ;  /* 0x000000130e067211 */ /* 0x000fe200078f28ff */
[----:B------:R-:W-:Y:S01]  /*02d0*/  IMAD.IADD R8, R5, 0x1, -R4 ;  /* 0x0000000105087824 */ /* 0x000fe200078e0a04 */
[----:B------:R-:W-:Y:S02]  /*02e0*/  LOP3.LUT R4, R0, 0x8, R10, 0xf8, !PT ;  /* 0x0000000800047812 */ /* 0x000fe400078ef80a */
[----:B------:R-:W-:Y:S02]  /*02f0*/  SHF.R.U32.HI R2, RZ, 0x3, R0 ;  /* 0x00000003ff027819 */ /* 0x000fe40000011600 */
[----:B------:R-:W-:-:S02]  /*0300*/  SHF.R.S32.HI R5, RZ, 0x5, R6 ;  /* 0x00000005ff057819 */ /* 0x000fc40000011406 */
[----:B------:R-:W-:Y:S02]  /*0310*/  SHF.R.S32.HI R0, RZ, 0x1f, R6 ;  /* 0x0000001fff007819 */ /* 0x000fe40000011406 */
[----:B------:R-:W-:Y:S02]  /*0320*/  LOP3.LUT R3, R6, 0xffffffe0, RZ, 0xc0, !PT ;  /* 0xffffffe006037812 */ /* 0x000fe400078ec0ff */
[----:B------:R-:W-:Y:S02]  /*0330*/  LEA.HI R0, R0, R5, RZ, 0x3 ;  /* 0x0000000500007211 */ /* 0x000fe400078f18ff */
[----:B------:R-:W-:Y:S01]  /*0340*/  LOP3.LUT R11, R4, R2, RZ, 0x3c, !PT ;  /* 0x00000002040b7212 */ /* 0x000fe200078e3cff */
        /* <DEDUP_REMOVED lines=9> */
[----:B------:R-:W-:Y:S01]  /*03e0*/  LEA.HI R6, R6, R17, RZ, 0x2 ;  /* 0x0000001106067211 */ /* 0x000fe200078f10ff */
[----:B------:R-:W-:Y:S01]  /*03f0*/  IMAD.SHL.U32 R10, R10, 0x8, RZ ;  /* 0x000000080a0a7824 */ /* 0x000fe200078e00ff */
[----:B------:R-:W-:Y:S01]  /*0400*/  LOP3.LUT R4, R0, 0x8, R4, 0xf8, !PT ;  /* 0x0000000800047812 */ /* 0x000fe200078ef804 */
[----:B------:R-:W-:Y:S01]  /*0410*/  IMAD R135, R135, 0x200, R11 ;  /* 0x0000020087877824 */ /* 0x000fe200078e020b */
[----:B------:R-:W-:-:S02]  /*0420*/  SHF.R.U32.HI R218, RZ, 0x3, R0 ;  /* 0x00000003ffda7819 */ /* 0x000fc40000011600 */
[----:B------:R-:W-:Y:S02]  /*0430*/  LOP3.LUT R2, R2, 0xfffffe00, RZ, 0xc0, !PT ;  /* 0xfffffe0002027812 */ /* 0x000fe400078ec0ff */
[----:B------:R-:W-:Y:S02]  /*0440*/  SHF.R.S32.HI R0, RZ, 0x2, R6 ;  /* 0x00000002ff007819 */ /* 0x000fe40000011406 */
[----:B------:R-:W-:Y:S01]  /*0450*/  LOP3.LUT R218, R4, R218, RZ, 0x3c, !PT ;  /* 0x000000da04da7212 */ /* 0x000fe200078e3cff */
[----:B------:R-:W-:Y:S01]  /*0460*/  IMAD R3, R5, 0x400, R2 ;  /* 0x0000040005037824 */ /* 0x000fe200078e0202 */
[C---:B------:R-:W-:Y:S01]  /*0470*/  IADD3 R5, R18.reuse, 0x40, RZ ;  /* 0x0000004012057810 */ /* 0x040fe20007ffe0ff */
[----:B------:R-:W-:Y:S01]  /*0480*/  IMAD R16, R7, 0x10, R0 ;  /* 0x0000001007107824 */ /* 0x000fe200078e0200 */
[----:B------:R-:W-:Y:S01]  /*0490*/  IADD3 R4, R18, 0x80, RZ ;  /* 0x0000008012047810 */ /* 0x000fe20007ffe0ff */
[----:B------:R-:W-:Y:S01]  /*04a0*/  IMAD.IADD R0, R3, 0x1, R218 ;  /* 0x0000000103007824 */ /* 0x000fe200078e02da */
[----:B------:R-:W-:-:S02]  /*04b0*/  SHF.R.S32.HI R3, RZ, 0x1f, R18 ;  /* 0x0000001fff037819 */ /* 0x000fc40000011412 */
[----:B------:R-:W-:Y:S01]  /*04c0*/  LOP3.LUT R218, R218, R2, RZ, 0xfc, !PT ;  /* 0x00000002dada7212 */ /* 0x000fe200078efcff */
[----:B------:R-:W-:Y:S01]  /*04d0*/  STL [R1+0x194], R16 ;  /* 0x0001941001007387 */ /* 0x000fe20000100800 */
[----:B------:R-:W-:Y:S02]  /*04e0*/  LEA.HI R2, R14, R19, RZ, 0x7 ;  /* 0x000000130e027211 */ /* 0x000fe400078f38ff */
[----:B------:R-:W-:Y:S01]  /*04f0*/  LOP3.LUT R10, R12, 0x7ffffe00, R10, 0xf8, !PT ;  /* 0x7ffffe000c0a7812 */ /* 0x000fe200078ef80a */
[----:B------:R-:W-:Y:S01]  /*0500*/  STL [R1+0x80], R15 ;  /* 0x0000800f01007387 */ /* 0x000fe20000100800 */
[----:B------:R-:W-:Y:S02]  /*0510*/  SHF.R.S32.HI R2, RZ, 0x7, R2 ;  /* 0x00000007ff027819 */ /* 0x000fe40000011402 */
[----:B------:R-:W-:Y:S01]  /*0520*/  LOP3.LUT R2, R6, 0x7ffffffc, RZ, 0xc0, !PT ;  /* 0x7ffffffc06027812 */ /* 0x000fe200078ec0ff */
[----:B------:R1:W-:Y:S01]  /*0530*/  STL [R1+0x10c], R3 ;  /* 0x00010c0301007387 */ /* 0x0003e20000100800 */
[----:B------:R-:W-:Y:S01]  /*0540*/  IMAD.SHL.U32 R251, R10, 0x2, RZ ;  /* 0x000000020afb7824 */ /* 0x000fe200078e00ff */
[----:B------:R-:W-:-:S02]  /*0550*/  R2P PR, R8, 0x6 ;  /* 0x0000000608007804 */ /* 0x000fc40000000000 */
[----:B------:R2:W-:Y:S01]  /*0560*/  STL [R1+0x28], R5 ;  /* 0x0000280501007387 */ /* 0x0005e20000100800 */
[----:B------:R-:W-:Y:S01]  /*0570*/  IMAD.IADD R2, R17, 0x1, -R2 ;  /* 0x0000000111027824 */ /* 0x000fe200078e0a02 */
[----:B------:R-:W-:Y:S02]  /*0580*/  LEA R222, R0, 0x18100, 0x1 ;  /* 0x0001810000de7811 */ /* 0x000fe400078e08ff */
[----:B------:R3:W-:Y:S01]  /*0590*/  STL [R1+0x24], R4 ;  /* 0x0000240401007387 */ /* 0x0007e20000100800 */
[----:B------:R-:W-:Y:S01]  /*05a0*/  IMAD.SHL.U32 R2, R2, 0x2, RZ ;  /* 0x0000000202027824 */ /* 0x000fe200078e00ff */
[----:B------:R-:W-:Y:S02]  /*05b0*/  SEL R219, R219, 0xffffffe0, !P1 ;  /* 0xffffffe0dbdb7807 */ /* 0x000fe40004800000 */
[----:B------:R-:W-:Y:S02]  /*05c0*/  LEA R218, R218, 0x100, 0x1 ;  /* 0x00000100dada7811 */ /* 0x000fe400078e08ff */
[----:B------:R-:W-:Y:S01]  /*05d0*/  IADD3 R33, R2, 0x8, RZ ;  /* 0x0000000802217810 */ /* 0x000fe20007ffe0ff */
[----:B------:R-:W-:Y:S01]  /*05e0*/  IMAD.IADD R223, R222, 0x1, R219 ;  /* 0x00000001dedf7824 */ /* 0x000fe200078e02db */
[C---:B------:R-:W-:Y:S01]  /*05f0*/  IADD3 R32, R2.reuse, 0x10, RZ ;  /* 0x0000001002207810 */ /* 0x040fe20007ffe0ff */
[----:B------:R-:W-:Y:S01]  /*0600*/  IMAD.IADD R219, R219, 0x1, R218 ;  /* 0x00000001dbdb7824 */ /* 0x000fe200078e02da */
[----:B------:R-:W-:-:S02]  /*0610*/  IADD3 R31, R2, 0x18, RZ ;  /* 0x00000018021f7810 */ /* 0x000fc40007ffe0ff */
[C---:B------:R-:W-:Y:S02]  /*0620*/  IADD3 R30, R2.reuse, 0x20, RZ ;  /* 0x00000020021e7810 */ /* 0x040fe40007ffe0ff */
[C---:B------:R-:W-:Y:S02]  /*0630*/  IADD3 R29, R2.reuse, 0x28, RZ ;  /* 0x00000028021d7810 */ /* 0x040fe40007ffe0ff */
[----:B------:R-:W-:Y:S02]  /*0640*/  IADD3 R28, R2, 0x30, RZ ;  /* 0x00000030021c7810 */ /* 0x000fe40007ffe0ff */
[----:B-1----:R-:W-:Y:S02]  /*0650*/  IADD3 R3, R18, 0xc0, RZ ;  /* 0x000000c012037810 */ /* 0x002fe40007ffe0ff */
[----:B------:R-:W-:Y:S02]  /*0660*/  IADD3 R27, R2, 0x38, RZ ;  /* 0x00000038021b7810 */ /* 0x000fe40007ffe0ff */
[----:B--2---:R-:W-:-:S02]  /*0670*/  SHF.R.S32.HI R5, RZ, 0x1f, R5 ;  /* 0x0000001fff057819 */ /* 0x004fc40000011405 */
[C---:B------:R-:W-:Y:S02]  /*0680*/  IADD3 R26, R2.reuse, 0x40, RZ ;  /* 0x00000040021a7810 */ /* 0x040fe40007ffe0ff */
[----:B---3--:R-:W-:Y:S01]  /*0690*/  SHF.R.S32.HI R4, RZ, 0x1f, R4 ;  /* 0x0000001fff047819 */ /* 0x008fe20000011404 */
        /* <DEDUP_REMOVED lines=17> */
[----:B-1----:R-:W-:Y:S02]  /*07b0*/  SHF.R.S32.HI R3, RZ, 0x1f, R3 ;  /* 0x0000001fff037819 */ /* 0x002fe40000011403 */
[C---:B------:R-:W-:Y:S02]  /*07c0*/  IADD3 R9, R2.reuse, 0xc0, RZ ;  /* 0x000000c002097810 */ /* 0x040fe40007ffe0ff */
[C---:B------:R-:W-:Y:S01]  /*07d0*/  IADD3 R8, R2.reuse, 0xc8, RZ ;  /* 0x000000c802087810 */ /* 0x040fe20007ffe0ff */
[----:B------:R1:W-:Y:S01]  /*07e0*/  STL [R1+0x100], R3 ;  /* 0x0001000301007387 */ /* 0x0003e20000100800 */
[----:B------:R-:W-:-:S02]  /*07f0*/  IADD3 R7, R2, 0xd0, RZ ;  /* 0x000000d002077810 */ /* 0x000fc40007ffe0ff */
[C---:B------:R-:W-:Y:S02]  /*0800*/  IADD3 R6, R2.reuse, 0xd8, RZ ;  /* 0x000000d802067810 */ /* 0x040fe40007ffe0ff */
[C---:B------:R-:W-:Y:S02]  /*0810*/  IADD3 R5, R2.reuse, 0xe0, RZ ;  /* 0x000000e002057810 */ /* 0x040fe40007ffe0ff */
[----:B--2---:R-:W-:Y:S02]  /*0820*/  IADD3 R4, R2, 0xe8, RZ ;  /* 0x000000e802047810 */ /* 0x004fe40007ffe0ff */
[----:B------:R-:W-:Y:S02]  /*0830*/  SEL R220, R220, 0xffffffc0, !P2 ;  /* 0xffffffc0dcdc7807 */ /* 0x000fe40005000000 */
[----:B------:R-:W-:-:S03]  /*0840*/  LEA R135, R135, 0xc100, 0x1 ;  /* 0x0000c10087877811 */ /* 0x000fc600078e08ff */
[----:B------:R-:W-:Y:S02]  /*0850*/  IMAD.IADD R225, R222, 0x1, R220 ;  /* 0x00000001dee17824 */ /* 0x000fe400078e02dc */
[C---:B------:R-:W-:Y:S02]  /*0860*/  IMAD.IADD R221, R220.reuse, 0x1, R218 ;  /* 0x00000001dcdd7824 */ /* 0x040fe400078e02da */
[----:B------:R-:W-:Y:S02]  /*0870*/  IMAD.IADD R224, R223, 0x1, R220 ;  /* 0x00000001dfe07824 */ /* 0x000fe400078e02dc */
[----:B------:R-:W-:Y:S02]  /*0880*/  IMAD.IADD R220, R220, 0x1, R219 ;  /* 0x00000001dcdc7824 */ /* 0x000fe400078e02db */
[----:B-1----:R-:W-:Y:S01]  /*0890*/  IMAD R3, R13, 0x8, R16 ;  /* 0x000000080d037824 */ /* 0x002fe200078e0210 */
[----:B------:R-:W-:Y:S02]  /*08a0*/  IADD3 R16, R2, 0x90, RZ ;  /* 0x0000009002107810 */ /* 0x000fe40007ffe0ff */
[----:B------:R-:W-:-:S02]  /*08b0*/  SHF.R.S32.HI R13, RZ, 0x1f, R33 ;  /* 0x0000001fff0d7819 */ /* 0x000fc40000011421 */
[----:B------:R1:W-:Y:S04]  /*08c0*/  STL [R1+0x18c], R3 ;  /* 0x00018c0301007387 */ /* 0x0003e80000100800 */
[----:B------:R2:W-:Y:S04]  /*08d0*/  STL [R1+0x68], R2 ;  /* 0x0000680201007387 */ /* 0x0005e80000100800 */
[----:B------:R-:W-:Y:S04]  /*08e0*/  STL [R1+0xfc], R33 ;  /* 0x0000fc2101007387 */ /* 0x000fe80000100800 */
[----:B------:R3:W-:Y:S04]  /*08f0*/  STL [R1+0xf8], R32 ;  /* 0x0000f82001007387 */ /* 0x0007e80000100800 */
[----:B------:R-:W-:Y:S04]  /*0900*/  STL [R1+0xf4], R31 ;  /* 0x0000f41f01007387 */ /* 0x000fe80000100800 */
[----:B------:R4:W-:Y:S04]  /*0910*/  STL [R1+0xf0], R30 ;  /* 0x0000f01e01007387 */ /* 0x0009e80000100800 */
[----:B------:R-:W-:Y:S01]  /*0920*/  STL [R1+0xec], R29 ;  /* 0x0000ec1d01007387 */ /* 0x000fe20000100800 */
[----:B-1----:R-:W-:-:S03]  /*0930*/  IADD3 R3, R2, 0xf0, RZ ;  /* 0x000000f002037810 */ /* 0x002fc60007ffe0ff */
[----:B------:R1:W-:Y:S01]  /*0940*/  STL [R1+0xe8], R28 ;  /* 0x0000e81c01007387 */ /* 0x0003e20000100800 */
[----:B--2---:R-:W-:-:S03]  /*0950*/  IADD3 R2, R2, 0xf8, RZ ;  /* 0x000000f802027810 */ /* 0x004fc60007ffe0ff */
[----:B------:R2:W-:Y:S01]  /*0960*/  STL [R1+0xe4], R27 ;  /* 0x0000e41b01007387 */ /* 0x0005e20000100800 */
[----:B------:R-:W-:-:S03]  /*0970*/  SHF.R.S32.HI R0, RZ, 0x1f, R2 ;  /* 0x0000001fff007819 */ /* 0x000fc60000011402 */
[----:B------:R-:W-:Y:S01]  /*0980*/  STL [R1+0xe0], R26 ;  /* 0x0000e01a01007387 */ /* 0x000fe20000100800 */
[----:B---3--:R-:W-:-:S03]  /*0990*/  SHF.R.S32.HI R32, RZ, 0x1f, R32 ;  /* 0x0000001fff207819 */ /* 0x008fc60000011420 */
[----:B------:R3:W-:Y:S04]  /*09a0*/  STL [R1+0xdc], R25 ;  /* 0x0000dc1901007387 */ /* 0x0007e80000100800 */
[----:B------:R5:W-:Y:S01]  /*09b0*/  STL [R1+0xd8], R24 ;  /* 0x0000d81801007387 */ /* 0x000be20000100800 */
[----:B----4-:R-:W-:-:S03]  /*09c0*/  SHF.R.S32.HI R30, RZ, 0x1f, R30 ;  /* 0x0000001fff1e7819 */ /* 0x010fc6000001141e */
        /* <DEDUP_REMOVED lines=9> */
[----:B-----5:R-:W-:-:S03]  /*0a60*/  SHF.R.S32.HI R24, RZ, 0x1f, R24 ;  /* 0x0000001fff187819 */ /* 0x020fc60000011418 */
[----:B------:R-:W-:Y:S04]  /*0a70*/  STL [R1+0xbc], R17 ;  /* 0x0000bc1101007387 */ /* 0x000fe80000100800 */
[----:B------:R5:W-:Y:S01]  /*0a80*/  STL [R1+0xb8], R16 ;  /* 0x0000b81001007387 */ /* 0x000be20000100800 */
[----:B----4-:R-:W-:-:S03]  /*0a90*/  SHF.R.S32.HI R22, RZ, 0x1f, R22 ;  /* 0x0000001fff167819 */ /* 0x010fc60000011416 */
[----:B------:R4:W-:Y:S01]  /*0aa0*/  STL [R1+0xb4], R15 ;  /* 0x0000b40f01007387 */ /* 0x0009e20000100800 */
[----:B-1----:R-:W-:-:S03]  /*0ab0*/  SHF.R.S32.HI R21, RZ, 0x1f, R21 ;  /* 0x0000001fff157819 */ /* 0x002fc60000011415 */
[----:B------:R-:W-:Y:S04]  /*0ac0*/  STL [R1+0xb0], R14 ;  /* 0x0000b00e01007387 */ /* 0x000fe80000100800 */
[----:B------:R1:W-:Y:S01]  /*0ad0*/  STL [R1+0xac], R12 ;  /* 0x0000ac0c01007387 */ /* 0x0003e20000100800 */
[----:B--2---:R-:W-:-:S03]  /*0ae0*/  SHF.R.S32.HI R19, RZ, 0x1f, R19 ;  /* 0x0000001fff137819 */ /* 0x004fc60000011413 */
[----:B------:R2:W-:Y:S01]  /*0af0*/  STL [R1+0xa8], R11 ;  /* 0x0000a80b01007387 */ /* 0x0005e20000100800 */
[----:B---3--:R-:W-:-:S03]  /*0b00*/  SHF.R.S32.HI R18, RZ, 0x1f, R18 ;  /* 0x0000001fff127819 */ /* 0x008fc60000011412 */
[----:B------:R3:W-:Y:S04]  /*0b10*/  STL [R1+0xa4], R10 ;  /* 0x0000a40a01007387 */ /* 0x0007e80000100800 */
[----:B------:R3:W-:Y:S01]  /*0b20*/  STL [R1+0xa0], R9 ;  /* 0x0000a00901007387 */ /* 0x0007e20000100800 */
[----:B-----5:R-:W-:-:S03]  /*0b30*/  SHF.R.S32.HI R16, RZ, 0x1f, R16 ;  /* 0x0000001fff107819 */ /* 0x020fc60000011410 */
[----:B------:R5:W-:Y:S01]  /*0b40*/  STL [R1+0x9c], R8 ;  /* 0x00009c0801007387 */ /* 0x000be20000100800 */
[----:B----4-:R-:W-:-:S03]  /*0b50*/  SHF.R.S32.HI R15, RZ, 0x1f, R15 ;  /* 0x0000001fff0f7819 */ /* 0x010fc6000001140f */
[----:B------:R4:W-:Y:S04]  /*0b60*/  STL [R1+0x98], R7 ;  /* 0x0000980701007387 */ /* 0x0009e80000100800 */
[----:B------:R4:W-:Y:S01]  /*0b70*/  STL [R1+0x94], R6 ;  /* 0x0000940601007387 */ /* 0x0009e20000100800 */
[----:B-1----:R-:W-:-:S03]  /*0b80*/  SHF.R.S32.HI R12, RZ, 0x1f, R12 ;  /* 0x0000001fff0c7819 */ /* 0x002fc6000001140c */
[----:B------:R1:W-:Y:S01]  /*0b90*/  STL [R1+0x90], R5 ;  /* 0x0000900501007387 */ /* 0x0003e20000100800 */
[----:B--2---:R-:W-:-:S03]  /*0ba0*/  SHF.R.S32.HI R11, RZ, 0x1f, R11 ;  /* 0x0000001fff0b7819 */ /* 0x004fc6000001140b */
[----:B------:R2:W-:Y:S01]  /*0bb0*/  STL [R1+0x8c], R4 ;  /* 0x00008c0401007387 */ /* 0x0005e20000100800 */
[----:B---3--:R-:W-:-:S03]  /*0bc0*/  SHF.R.S32.HI R10, RZ, 0x1f, R10 ;  /* 0x0000001fff0a7819 */ /* 0x008fc6000001140a */
[----:B------:R3:W-:Y:S01]  /*0bd0*/  STL [R1+0x188], R13 ;  /* 0x0001880d01007387 */ /* 0x0007e20000100800 */
[----:B------:R-:W-:-:S03]  /*0be0*/  SHF.R.S32.HI R9, RZ, 0x1f, R9 ;  /* 0x0000001fff097819 */ /* 0x000fc60000011409 */
[----:B------:R3:W-:Y:S01]  /*0bf0*/  STL [R1+0x88], R3 ;  /* 0x0000880301007387 */ /* 0x0007e20000100800 */
[----:B-----5:R-:W-:-:S03]  /*0c00*/  SHF.R.S32.HI R8, RZ, 0x1f, R8 ;  /* 0x0000001fff087819 */ /* 0x020fc60000011408 */
[----:B------:R-:W-:Y:S01]  /*0c10*/  STL [R1+0x184], R32 ;  /* 0x0001842001007387 */ /* 0x000fe20000100800 */
[----:B----4-:R-:W-:-:S03]  /*0c20*/  SHF.R.S32.HI R7, RZ, 0x1f, R7 ;  /* 0x0000001fff077819 */ /* 0x010fc60000011407 */
[----:B------:R-:W-:Y:S01]  /*0c30*/  STL [R1+0x84], R2 ;  /* 0x0000840201007387 */ /* 0x000fe20000100800 */
[----:B------:R-:W-:Y:S02]  /*0c40*/  SHF.R.S32.HI R6, RZ, 0x1f, R6 ;  /* 0x0000001fff067819 */ /* 0x000fe40000011406 */
[----:B-1----:R-:W-:Y:S02]  /*0c50*/  SHF.R.S32.HI R5, RZ, 0x1f, R5 ;  /* 0x0000001fff057819 */ /* 0x002fe40000011405 */
[----:B--2---:R-:W-:Y:S02]  /*0c60*/  SHF.R.S32.HI R4, RZ, 0x1f, R4 ;  /* 0x0000001fff047819 */ /* 0x004fe40000011404 */
[----:B---3--:R-:W-:Y:S02]  /*0c70*/  SHF.R.S32.HI R13, RZ, 0x1f, R31 ;  /* 0x0000001fff0d7819 */ /* 0x008fe4000001141f */
[----:B------:R-:W-:-:S03]  /*0c80*/  SHF.R.S32.HI R3, RZ, 0x1f, R3 ;  /* 0x0000001fff037819 */ /* 0x000fc60000011403 */
[----:B------:R1:W-:Y:S04]  /*0c90*/  STL [R1+0x180], R13 ;  /* 0x0001800d01007387 */ /* 0x0003e80000100800 */
        /* <DEDUP_REMOVED lines=21> */
[----:B-1----:R-:W-:-:S05]  /*0df0*/  SHF.R.S32.HI R13, RZ, 0x1f, R14 ;  /* 0x0000001fff0d7819 */ /* 0x002fca000001140e */
[----:B------:R2:W-:Y:S04]  /*0e00*/  STL [R1+0x13c], R13 ;  /* 0x00013c0d01007387 */ /* 0x0005e80000100800 */
        /* <DEDUP_REMOVED lines=10> */
[----:B------:R2:W-:Y:S02]  /*0eb0*/  STL [R1+0x110], R0 ;  /* 0x0001100001007387 */ /* 0x0005e40000100800 */
.L_x_2731:
        /* <DEDUP_REMOVED lines=19> */
.L_x_2675:
[----:B------:R-:W-:-:S04]  /*0ff0*/  MOV R0, c[0x0][0x554] ;  /* 0x0001550000007a02 */ /* 0x000fc80000000f00 */
[----:B------:R-:W-:Y:S02]  /*1000*/  ISETP.NE.AND P0, PT, R0, 0x1, PT ;  /* 0x000000010000780c */ /* 0x000fe40003f05270 */
[----:B------:R-:W-:-:S11]  /*1010*/  MOV R0, R2 ;  /* 0x0000000200007202 */ /* 0x000fd60000000f00 */
[----:B------:R-:W-:-:S05]  /*1020*/  @P0 IMAD.HI.U32 R4, R2, c[0x0][0x558], RZ ;  /* 0x0001560002040a27 */ /* 0x000fca00078e00ff */
[----:B------:R-:W-:-:S05]  /*1030*/  @P0 SHF.R.U32.HI R0, RZ, c[0x0][0x55c], R4 ;  /* 0x00015700ff000a19 */ /* 0x000fca0000011604 */
[----:B------:R-:W-:Y:S02]  /*1040*/  IMAD R4, R0, c[0x0][0x554], RZ ;  /* 0x0001550000047a24 */ /* 0x000fe400078e02ff */
.L_x_2676:
[----:B------:R-:W-:Y:S05]  /*1050*/  BSYNC B0 ;  /* 0x0000000000007941 */ /* 0x000fea0003800000 */
.L_x_2674:
[----:B------:R-:W-:Y:S01]  /*1060*/  IMAD.MOV.U32 R5, RZ, RZ, c[0x0][0x548] ;  /* 0x00015200ff057624 */ /* 0x000fe200078e00ff */
[----:B------:R-:W-:Y:S01]  /*1070*/  ISETP.NE.U32.AND P0, PT, RZ, c[0x0][0x370], PT ;  /* 0x0000dc00ff007a0c */ /* 0x000fe20003f05070 */
[----:B------:R-:W2:Y:S01]  /*1080*/  LDL.LU R6, [R1+0x78] ;  /* 0x0000780001067983 */ /* 0x000ea20000300800 */
[----:B------:R-:W-:Y:S01]  /*1090*/  IMAD.IADD R4, R2, 0x1, -R4 ;  /* 0x0000000102047824 */ /* 0x000fe200078e0a04 */
[----:B------:R-:W-:Y:S02]  /*10a0*/  MOV R7, RZ ;  /* 0x000000ff00077202 */ /* 0x000fe40000000f00 */
[----:B------:R-:W-:Y:S01]  /*10b0*/  ISETP.NE.AND P1, PT, R5, 0x1, PT ;  /* 0x000000010500780c */ /* 0x000fe20003f25270 */
[----:B------:R-:W-:Y:S01]  /*10c0*/  IMAD R5, R3, c[0x0][0x554], R4 ;  /* 0x0001550003057a24 */ /* 0x000fe200078e0204 */
[----:B------:R-:W-:-:S03]  /*10d0*/  ISETP.NE.AND.EX P0, PT, RZ, c[0x0][0x374], PT, P0 ;  /* 0x0000dd00ff007a0c */ /* 0x000fc60003f05300 */
[----:B------:R-:W-:-:S08]  /*10e0*/  IMAD.MOV.U32 R11, RZ, RZ, R5 ;  /* 0x000000ffff0b7224 */ /* 0x000fd000078e0005 */
[----:B------:R-:W-:-:S04]  /*10f0*/  @P1 IMAD.HI.U32 R2, R5, c[0x0][0x54c], RZ ;  /* 0x0001530005021a27 */ /* 0x000fc800078e00ff */
[----:B------:R-:W-:Y:S01]  /*1100*/  @P0 IMAD.MOV.U32 R3, RZ, RZ, 0x4 ;  /* 0x00000004ff030424 */ /* 0x000fe200078e00ff */
[----:B------:R-:W-:-:S05]  /*1110*/  @P1 SHF.R.U32.HI R11, RZ, c[0x0][0x550], R2 ;  /* 0x00015400ff0b1a19 */ /* 0x000fca0000011602 */
[----:B------:R-:W-:Y:S01]  /*1120*/  @P0 IMAD.WIDE R2, R11, R3, c[0x0][0x370] ;  /* 0x0000dc000b020625 */ /* 0x000fe200078e0203 */
[----:B------:R-:W-:Y:S04]  /*1130*/  STL [R1+0x6c], R11 ;  /* 0x00006c0b01007387 */ /* 0x000fe80000100800 */
[----:B------:R1:W3:Y:S01]  /*1140*/  @P0 LDG.E R7, [R2.64] ;  /* 0x0000000602070981 */ /* 0x0002e2000c1e1900 */
[----:B------:R-:W-:Y:S01]  /*1150*/  IMAD.MOV.U32 R12, RZ, RZ, R0 ;  /* 0x000000ffff0c7224 */ /* 0x000fe200078e0000 */
[----:B------:R-:W-:Y:S01]  /*1160*/  BSSY B0, `(.L_x_2677) ;  /* 0x0000047000007945 */ /* 0x000fe20003800000 */
[----:B------:R-:W-:-:S05]  /*1170*/  IMAD.MOV.U32 R4, RZ, RZ, c[0x0][0x2c4] ;  /* 0x0000b100ff047624 */ /* 0x000fca00078e00ff */
[----:B------:R-:W-:Y:S01]  /*1180*/  ISETP.NE.AND P3, PT, R4, 0x1, PT ;  /* 0x000000010400780c */ /* 0x000fe20003f65270 */
[----:B------:R-:W-:-:S05]  /*1190*/  IMAD.MOV.U32 R4, RZ, RZ, c[0x0][0x168] ;  /* 0x00005a00ff047624 */ /* 0x000fca00078e00ff */
[----:B------:R-:W-:Y:S01]  /*11a0*/  IADD3 R4, -R4, 0x60, RZ ;  /* 0x0000006004047810 */ /* 0x000fe20007ffe1ff */
[----:B-1----:R-:W-:-:S05]  /*11b0*/  IMAD.MOV.U32 R2, RZ, RZ, c[0x0][0x53c] ;  /* 0x00014f00ff027624 */ /* 0x002fca00078e00ff */
        /* <DEDUP_REMOVED lines=8> */
[----:B------:R-:W-:Y:S01]  /*1240*/  STL [R1+0x74], R12 ;  /* 0x0000740c01007387 */ /* 0x000fe20000100800 */
[----:B------:R-:W-:-:S03]  /*1250*/  IMAD R2, R2, c[0x0][0x1d0], R4 ;  /* 0x0000740002027a24 */ /* 0x000fc600078e0204 */
[----:B------:R-:W-:-:S04]  /*1260*/  SHF.L.U32 R17, R0, 0x7, RZ ;  /* 0x0000000700117819 */ /* 0x000fc800000006ff */
[----:B------:R-:W-:Y:S01]  /*1270*/  IADD3 R0, R17, 0x7f, RZ ;  /* 0x0000007f11007810 */ /* 0x000fe20007ffe0ff */
[----:B------:R-:W-:Y:S04]  /*1280*/  STL [R1+0x7c], R17 ;  /* 0x00007c1101007387 */ /* 0x000fe80000100800 */
[----:B------:R-:W-:-:S05]  /*1290*/  @P3 IMAD.HI.U32 R3, R0, c[0x0][0x2c8], RZ ;  /* 0x0000b20000033a27 */ /* 0x000fca00078e00ff */
[----:B------:R-:W-:Y:S02]  /*12a0*/  @P3 SHF.R.U32.HI R0, RZ, c[0x0][0x2cc], R3 ;  /* 0x0000b300ff003a19 */ /* 0x000fe40000011603 */
[----:B------:R-:W-:-:S03]  /*12b0*/  IADD3 R3, R250, 0x5f, RZ ;  /* 0x0000005ffa037810 */ /* 0x000fc60007ffe0ff */
[----:B------:R-:W-:Y:S02]  /*12c0*/  IMAD.IADD R2, R2, 0x1, R0 ;  /* 0x0000000102027824 */ /* 0x000fe400078e0200 */
[----:B------:R-:W-:-:S04]  /*12d0*/  IMAD.HI R0, R3, 0x2aaaaaab, RZ ;  /* 0x2aaaaaab03007827 */ /* 0x000fc800078e02ff */
[----:B------:R-:W-:Y:S01]  /*12e0*/  IMAD.HI R3, R2, 0x2aaaaaab, RZ ;  /* 0x2aaaaaab02037827 */ /* 0x000fe200078e02ff */
[----:B------:R-:W-:-:S04]  /*12f0*/  SHF.R.U32.HI R2, RZ, 0x1f, R0 ;  /* 0x0000001fff027819 */ /* 0x000fc80000011600 */
[----:B------:R-:W-:Y:S02]  /*1300*/  SHF.R.U32.HI R4, RZ, 0x1f, R3 ;  /* 0x0000001fff047819 */ /* 0x000fe40000011603 */
[----:B------:R-:W-:Y:S02]  /*1310*/  LEA.HI.SX32 R0, R0, R2, 0x1c ;  /* 0x0000000200007211 */ /* 0x000fe400078fe2ff */
[----:B------:R-:W-:Y:S02]  /*1320*/  LEA.HI.SX32 R2, R3, R4, 0x1c ;  /* 0x0000000403027211 */ /* 0x000fe400078fe2ff */
[----:B--2---:R-:W-:-:S04]  /*1330*/  LOP3.LUT R6, R6, 0xfffffffd, RZ, 0xc0, !PT ;  /* 0xfffffffd06067812 */ /* 0x004fc800078ec0ff */
[----:B------:R-:W-:-:S05]  /*1340*/  @P3 LOP3.LUT R6, R6, 0x2, RZ, 0xfc, !PT ;  /* 0x0000000206063812 */ /* 0x000fca00078efcff */
[----:B------:R-:W-:Y:S04]  /*1350*/  STL [R1+0x78], R6 ;  /* 0x0000780601007387 */ /* 0x000fe80000100800 */
[----:B---3--:R1:W-:Y:S02]  /*1360*/  STL [R1+0x3c], R7 ;  /* 0x00003c0701007387 */ /* 0x0083e40000100800 */
[----:B-1----:R-:W-:Y:S01]  /*1370*/  IMNMX R7, R0, R2, PT ;  /* 0x0000000200077217 */ /* 0x002fe20003800200 */
[----:B------:R-:W-:Y:S01]  /*1380*/  IMAD.MOV.U32 R2, RZ, RZ, RZ ;  /* 0x000000ffff027224 */ /* 0x000fe200078e00ff */
[----:B------:R-:W-:Y:S02]  /*1390*/  IADD3 R0, -R11, RZ, RZ ;  /* 0x000000ff0b007210 */ /* 0x000fe40007ffe1ff */
[----:B------:R-:W-:-:S03]  /*13a0*/  ISETP.GE.AND P0, PT, R7, 0x1, PT ;  /* 0x000000010700780c */ /* 0x000fc60003f06270 */
[----:B------:R-:W-:-:S05]  /*13b0*/  IMAD R16, R0, c[0x0][0x548], R5 ;  /* 0x0001520000107a24 */ /* 0x000fca00078e0205 */
[----:B------:R1:W-:Y:S05]  /*13c0*/  STL [R1+0x70], R16 ;  /* 0x0000701001007387 */ /* 0x0003ea0000100800 */
        /* <DEDUP_REMOVED lines=32> */
.L_x_2678:
[----:B------:R-:W-:Y:S05]  /*15d0*/  BSYNC B0 ;  /* 0x0000000000007941 */ /* 0x000fea0003800000 */
.L_x_2677:
[----:B------:R-:W-:Y:S01]  /*15e0*/  LOP3.LUT R0, R12, 0xffff, RZ, 0xc0, !PT ;  /* 0x0000ffff0c007812 */ /* 0x000fe200078ec0ff */
[----:B------:R-:W-:Y:S01]  /*15f0*/  CS2R R128, SRZ ;  /* 0x0000000000807805 */ /* 0x000fe2000001ff00 */
[----:B------:R-:W-:Y:S01]  /*1600*/  CS2R R12, SRZ ;  /* 0x00000000000c7805 */ /* 0x000fe2000001ff00 */
        /* <DEDUP_REMOVED lines=70> */
[----:B--2---:R-:W2:Y:S01]  /*1a70*/  S2R R3, SR_TID.X ;  /* 0x0000000000037919 */ /* 0x004ea20000002100 */
[----:B------:R-:W-:-:S03]  /*1a80*/  ISETP.NE.U32.AND P0, PT, RZ, c[0x0][0x340], PT ;  /* 0x0000d000ff007a0c */ /* 0x000fc60003f05070 */
[----:B------:R-:W3:Y:S01]  /*1a90*/  LDL R12, [R1+0xc] ;  /* 0x00000c00010c7983 */ /* 0x000ee20000100800 */
[----:B------:R-:W-:-:S03]  /*1aa0*/  ISETP.NE.AND.EX P0, PT, RZ, c[0x0][0x344], PT, P0 ;  /* 0x0000d100ff007a0c */ /* 0x000fc60003f05300 */
[----:B------:R-:W4:Y:S04]  /*1ab0*/  LDL R10, [R1+0x28] ;  /* 0x00002800010a7983 */ /* 0x000f280000100800 */
[----:B------:R-:W4:Y:S04]  /*1ac0*/  LDL R9, [R1+0x24] ;  /* 0x0000240001097983 */ /* 0x000f280000100800 */
[----:B------:R-:W4:Y:S02]  /*1ad0*/  LDL R8, [R1+0x20] ;  /* 0x0000200001087983 */ /* 0x000f240000100800 */
[----:B------:R-:W-:Y:S01]  /*1ae0*/  @P0 IMAD.MOV.U32 R2, RZ, RZ, 0x4 ;  /* 0x00000004ff020424 */ /* 0x000fe200078e00ff */
[----:B--2---:R-:W-:-:S02]  /*1af0*/  SHF.R.S32.HI R4, RZ, 0x1f, R3 ;  /* 0x0000001fff047819 */ /* 0x004fc40000011403 */
[----:B------:R-:W-:Y:S02]  /*1b00*/  SHF.R.S32.HI R5, RZ, 0x1f, R3 ;  /* 0x0000001fff057819 */ /* 0x000fe40000011403 */
[-C--:B------:R-:W-:Y:S02]  /*1b10*/  LEA.HI R4, R4, R3.reuse, RZ, 0x3 ;  /* 0x0000000304047211 */ /* 0x080fe400078f18ff */
[----:B------:R-:W-:Y:S02]  /*1b20*/  LEA.HI R5, R5, R3, RZ, 0x3 ;  /* 0x0000000305057211 */ /* 0x000fe400078f18ff */
[----:B------:R-:W-:Y:S02]  /*1b30*/  LOP3.LUT R4, R4, 0xfffffff8, RZ, 0xc0, !PT ;  /* 0xfffffff804047812 */ /* 0x000fe400078ec0ff */
[----:B------:R-:W-:-:S03]  /*1b40*/  SHF.R.S32.HI R5, RZ, 0x3, R5 ;  /* 0x00000003ff057819 */ /* 0x000fc60000011405 */
[----:B------:R-:W-:Y:S02]  /*1b50*/  IMAD.IADD R4, R3, 0x1, -R4 ;  /* 0x0000000103047824 */ /* 0x000fe400078e0a04 */
[----:B------:R-:W-:-:S05]  /*1b60*/  @P0 IMAD.WIDE R2, R11, R2, c[0x0][0x340] ;  /* 0x0000d0000b020625 */ /* 0x000fca00078e0202 */
[----:B------:R2:W5:Y:S01]  /*1b70*/  @P0 LDG.E R14, [R2.64] ;  /* 0x00000006020e0981 */ /* 0x000562000c1e1900 */
[----:B------:R-:W-:Y:S02]  /*1b80*/  SHF.R.S32.HI R15, RZ, 0x1f, R16 ;  /* 0x0000001fff0f7819 */ /* 0x000fe40000011410 */
[----:B------:R-:W-:-:S03]  /*1b90*/  LEA R4, R4, R5, 0x5 ;  /* 0x0000000504047211 */ /* 0x000fc600078e28ff */
[----:B------:R-:W-:Y:S02]  /*1ba0*/  IMAD R0, R15, c[0x0][0x1b8], RZ ;  /* 0x00006e000f007a24 */ /* 0x000fe400078e02ff */
[----:B------:R-:W-:Y:S01]  /*1bb0*/  IMAD.IADD R4, R17, 0x1, R4 ;  /* 0x0000000111047824 */ /* 0x000fe200078e0204 */
[----:B------:R-:W-:Y:S01]  /*1bc0*/  SHF.R.S32.HI R6, RZ, 0x1f, R11 ;  /* 0x0000001fff067819 */ /* 0x000fe2000001140b */
[----:B------:R-:W-:Y:S02]  /*1bd0*/  IMAD R5, R16, c[0x0][0x1bc], R0 ;  /* 0x00006f0010057a24 */ /* 0x000fe400078e0200 */
[----:B------:R-:W-:-:S04]  /*1be0*/  @P3 IMAD.HI.U32 R7, R4, c[0x0][0x2c8], RZ ;  /* 0x0000b20004073a27 */ /* 0x000fc800078e00ff */
[----:B------:R-:W-:Y:S01]  /*1bf0*/  IMAD.MOV.U32 R0, RZ, RZ, R4 ;  /* 0x000000ffff007224 */ /* 0x000fe200078e0004 */
[----:B------:R-:W-:Y:S01]  /*1c00*/  @P3 SHF.R.U32.HI R0, RZ, c[0x0][0x2cc], R7 ;  /* 0x0000b300ff003a19 */ /* 0x000fe20000011607 */
[----:B--2---:R-:W-:-:S05]  /*1c10*/  IMAD.WIDE.U32 R2, R16, c[0x0][0x1b8], RZ ;  /* 0x00006e0010027a25 */ /* 0x004fca00078e00ff */
[----:B------:R-:W-:Y:S01]  /*1c20*/  IADD3 R3, R3, R5, RZ ;  /* 0x0000000503037210 */ /* 0x000fe20007ffe0ff */
[----:B------:R-:W-:Y:S01]  /*1c30*/  IMAD R5, R6, c[0x0][0x1c0], RZ ;  /* 0x0000700006057a24 */ /* 0x000fe200078e02ff */
[----:B------:R-:W-:-:S03]  /*1c40*/  SHF.R.S32.HI R7, RZ, 0x1f, R0 ;  /* 0x0000001fff077819 */ /* 0x000fc60000011400 */
[C---:B------:R-:W-:Y:S02]  /*1c50*/  IMAD R6, R11.reuse, c[0x0][0x1c4], R5 ;  /* 0x000071000b067a24 */ /* 0x040fe400078e0205 */
[----:B------:R-:W-:Y:S02]  /*1c60*/  IMAD.MOV R5, RZ, RZ, -R0 ;  /* 0x000000ffff057224 */ /* 0x000fe400078e0a00 */
[----:B------:R-:W-:-:S04]  /*1c70*/  IMAD.WIDE.U32 R2, R11, c[0x0][0x1c0], R2 ;  /* 0x000070000b027a25 */ /* 0x000fc800078e0002 */
[----:B------:R-:W-:Y:S02]  /*1c80*/  IMAD R4, R5, c[0x0][0x2c4], R4 ;  /* 0x0000b10005047a24 */ /* 0x000fe400078e0204 */
[----:B------:R-:W-:Y:S02]  /*1c90*/  IMAD.IADD R3, R3, 0x1, R6 ;  /* 0x0000000103037824 */ /* 0x000fe400078e0206 */
        /* <DEDUP_REMOVED lines=9> */
[----:B------:R-:W-:Y:S02]  /*1d30*/  LEA R13, P1, R2, c[0x0][0x160], 0x1 ;  /* 0x00005800020d7a11 */ /* 0x000fe400078208ff */
[----:B------:R-:W-:Y:S02]  /*1d40*/  IADD3 R136, R252, -0x1, RZ ;  /* 0xfffffffffc887810 */ /* 0x000fe40007ffe0ff */
[----:B------:R-:W-:Y:S02]  /*1d50*/  LEA.HI.X R5, R2, c[0x0][0x164], R0, 0x1, P1 ;  /* 0x0000590002057a11 */ /* 0x000fe400008f0c00 */
[----:B---3--:R-:W-:Y:S02]  /*1d60*/  ISETP.GE.AND P6, PT, R12, c[0x0][0x198], PT ;  /* 0x000066000c007a0c */ /* 0x008fe40003fc6270 */
[----:B----4-:R-:W-:Y:S02]  /*1d70*/  ISETP.GE.AND P5, PT, R10, c[0x0][0x198], PT ;  /* 0x000066000a007a0c */ /* 0x010fe40003fa6270 */
[----:B------:R-:W-:-:S02]  /*1d80*/  ISETP.GE.AND P4, PT, R9, c[0x0][0x198], PT ;  /* 0x0000660009007a0c */ /* 0x000fc40003f86270 */
[----:B------:R-:W-:Y:S02]  /*1d90*/  ISETP.GE.AND P3, PT, R8, c[0x0][0x198], PT ;  /* 0x0000660008007a0c */ /* 0x000fe40003f66270 */
[----:B------:R-:W-:Y:S01]  /*1da0*/  @!P0 MOV R14, R11 ;  /* 0x0000000b000e8202 */ /* 0x000fe20000000f00 */
[----:B------:R-:W-:Y:S08]  /*1db0*/  BRA.DIV ~URZ, `(.L_x_2680) ;  /* 0x00013c927f007947 */ /* 0x000ff0000b800000 */
[----:B------:R2:W3:Y:S02]  /*1dc0*/  SHFL.IDX PT, R4, R5, RZ, 0x181f ;  /* 0x00181fff05047589 */ /* 0x0004e400000e0000 */
.L_x_2732:
[----:B------:R-:W-:Y:S05]  /*1dd0*/  BRA.DIV ~URZ, `(.L_x_2681) ;  /* 0x00013ce27f007947 */ /* 0x000fea000b800000 */
[----:B------:R4:W1:Y:S02]  /*1de0*/  SHFL.IDX PT, R0, R13, RZ, 0x181f ;  /* 0x00181fff0d007589 */ /* 0x00086400000e0000 */
.L_x_2733:
[----:B--2---:R-:W2:Y:S04]  /*1df0*/  LDL R3, [R1+0x7c] ;  /* 0x00007c0001037983 */ /* 0x004ea80000100800 */
[----:B------:R-:W4:Y:S01]  /*1e00*/  S2R R6, SR_TID.X ;  /* 0x0000000000067919 */ /* 0x000f220000002100 */
[----:B-1----:R-:W-:-:S04]  /*1e10*/  IMAD.MOV.U32 R16, RZ, RZ, c[0x0][0x2c4] ;  /* 0x0000b100ff107624 */ /* 0x002fc800078e00ff */
[----:B------:R-:W-:Y:S01]  /*1e20*/  IMAD R16, R16, c[0x0][0x168], RZ ;  /* 0x00005a0010107a24 */ /* 0x000fe200078e02ff */
[----:B----4-:R-:W-:-:S04]  /*1e30*/  SHF.R.S32.HI R2, RZ, 0x1f, R6 ;  /* 0x0000001fff027819 */ /* 0x010fc80000011406 */
[----:B------:R-:W-:-:S04]  /*1e40*/  LEA.HI R2, R2, R6, RZ, 0x3 ;  /* 0x0000000602027211 */ /* 0x000fc800078f18ff */
[----:B------:R-:W-:Y:S01]  /*1e50*/  SHF.R.S32.HI R2, RZ, 0x3, R2 ;  /* 0x00000003ff027819 */ /* 0x000fe20000011402 */
[----:B------:R-:W-:Y:S04]  /*1e60*/  BSSY B0, `(.L_x_2682) ;  /* 0x000001b000007945 */ /* 0x000fe80003800000 */
[----:B--2---:R-:W-:-:S05]  /*1e70*/  IMAD.IADD R12, R2, 0x1, R3 ;  /* 0x00000001020c7824 */ /* 0x004fca00078e0203 */
[----:B------:R-:W-:-:S13]  /*1e80*/  ISETP.GE.AND P0, PT, R12, R16, PT ;  /* 0x000000100c00720c */ /* 0x000fda0003f06270 */
[----:B------:R-:W-:Y:S05]  /*1e90*/  @P0 BRA `(.L_x_2683) ;  /* 0x0000017000000947 */ /* 0x000fea0003800000 */
        /* <DEDUP_REMOVED lines=8> */
[----:B--2---:R-:W-:-:S02]  /*1f20*/  LEA R10, P0, R6, R0, 0x1 ;  /* 0x00000000060a7211 */ /* 0x004fc400078008ff */
[----:B----4-:R-:W-:Y:S02]  /*1f30*/  LEA R8, P2, R2, R0, 0x1 ;  /* 0x0000000002087211 */ /* 0x010fe400078408ff */
[-C--:B---3--:R-:W-:Y:S02]  /*1f40*/  LEA.HI.X R11, R6, R4.reuse, R7, 0x1, P0 ;  /* 0x00000004060b7211 */ /* 0x088fe400000f0c07 */
[----:B------:R-:W-:-:S03]  /*1f50*/  LEA.HI.X R9, R2, R4, R3, 0x1, P2 ;  /* 0x0000000402097211 */ /* 0x000fc600010f0c03 */
[----:B------:R-:W-:Y:S01]  /*1f60*/  @!PT LDS RZ, [RZ] ;  /* 0x00000000fffff984 */ /* 0x000fe20000000800 */
[----:B------:R-:W-:Y:S01]  /*1f70*/  @!PT LDS RZ, [RZ] ;  /* 0x00000000fffff984 */ /* 0x000fe20000000800 */
[----:B------:R-:W-:Y:S01]  /*1f80*/  @!PT LDS RZ, [RZ] ;  /* 0x00000000fffff984 */ /* 0x000fe20000000800 */
[----:B------:R1:W-:Y:S01]  /*1f90*/  LDGSTS.E.BYPASS.LTC128B.128 [R251+0x18100], [R10.64], !P6 ;  /* 0x181000000afb7fae */ /* 0x0003e2000f101d46 */
[----:B------:R-:W-:-:S03]  /*1fa0*/  LEA R6, P1, R19, R0, 0x1 ;  /* 0x0000000013067211 */ /* 0x000fc600078208ff */
[----:B------:R1:W-:Y:S01]  /*1fb0*/  LDGSTS.E.BYPASS.LTC128B.128 [R251+0x1c100], [R8.64], !P5 ;  /* 0x1c10000008fb7fae */ /* 0x0003e2000e901d46 */
[----:B------:R-:W-:Y:S02]  /*1fc0*/  LEA R2, P0, R17, R0, 0x1 ;  /* 0x0000000011027211 */ /* 0x000fe400078008ff */
[-C--:B------:R-:W-:Y:S02]  /*1fd0*/  LEA.HI.X R7, R19, R4.reuse, R20, 0x1, P1 ;  /* 0x0000000413077211 */ /* 0x080fe400008f0c14 */
[----:B------:R-:W-:-:S03]  /*1fe0*/  LEA.HI.X R3, R17, R4, R18, 0x1, P0 ;  /* 0x0000000411037211 */ /* 0x000fc600000f0c12 */
[----:B------:R1:W-:Y:S04]  /*1ff0*/  LDGSTS.E.BYPASS.LTC128B.128 [R251+0x20100], [R6.64], !P4 ;  /* 0x2010000006fb7fae */ /* 0x0003e8000e101d46 */
[----:B------:R1:W-:Y:S02]  /*2000*/  LDGSTS.E.BYPASS.LTC128B.128 [R251+0x24100], [R2.64], !P3 ;  /* 0x2410000002fb7fae */ /* 0x0003e4000d901d46 */
.L_x_2683:
[----:B------:R-:W-:Y:S05]  /*2010*/  BSYNC B0 ;  /* 0x0000000000007941 */ /* 0x000fea0003800000 */
.L_x_2682:
[----:B------:R-:W-:Y:S05]  /*2020*/  BRA.DIV ~URZ, `(.L_x_2684) ;  /* 0x00013af27f007947 */ /* 0x000fea000b800000 */
[----:B---3--:R2:W3:Y:S04]  /*2030*/  SHFL.IDX PT, R4, R5, 0x1, 0x181f ;  /* 0x00381f0005047f89 */ /* 0x0084e800000e0000 */
[----:B------:R2:W4:Y:S02]  /*2040*/  SHFL.IDX PT, R0, R13, 0x1, 0x181f ;  /* 0x00381f000d007f89 */ /* 0x00052400000e0000 */
.L_x_2734:
[----:B-1----:R-:W-:Y:S01]  /*2050*/  IADD3 R2, R12, 0x20, RZ ;  /* 0x000000200c027810 */ /* 0x002fe20007ffe0ff */
[----:B------:R-:W-:Y:S03]  /*2060*/  BSSY B0, `(.L_x_2685) ;  /* 0x000001a000007945 */ /* 0x000fe60003800000 */
[----:B------:R-:W-:-:S13]  /*2070*/  ISETP.GE.AND P0, PT, R2, R16, PT ;  /* 0x000000100200720c */ /* 0x000fda0003f06270 */
[----:B------:R-:W-:Y:S05]  /*2080*/  @P0 BRA `(.L_x_2686) ;  /* 0x0000017000000947 */ /* 0x000fea0003800000 */
        /* <DEDUP_REMOVED lines=8> */
[----:B--2---:R-:W-:-:S04]  /*2110*/  LEA R10, P0, R6, R0, 0x1 ;  /* 0x00000000060a7211 */ /* 0x004fc800078008ff */
[----:B----4-:R-:W-:Y:S02]  /*2120*/  LEA.HI.X R11, R6, R4, R7, 0x1, P0 ;  /* 0x00000004060b7211 */ /* 0x010fe400000f0c07 */
[----:B---3--:R-:W-:-:S03]  /*2130*/  LEA R8, P2, R3, R0, 0x1 ;  /* 0x0000000003087211 */ /* 0x008fc600078408ff */
[----:B------:R-:W-:Y:S01]  /*2140*/  @!PT LDS RZ, [RZ] ;  /* 0x00000000fffff984 */ /* 0x000fe20000000800 */
[----:B------:R-:W-:Y:S01]  /*2150*/  @!PT LDS RZ, [RZ] ;  /* 0x00000000fffff984 */ /* 0x000fe20000000800 */
[----:B------:R-:W-:Y:S01]  /*2160*/  @!PT LDS RZ, [RZ] ;  /* 0x00000000fffff984 */ /* 0x000fe20000000800 */
[----:B------:R1:W-:Y:S01]  /*2170*/  LDGSTS.E.BYPASS.LTC128B.128 [R251+0x19100], [R10.64], !P6 ;  /* 0x191000000afb7fae */ /* 0x0003e2000f101d46 */
[-C--:B------:R-:W-:Y:S02]  /*2180*/  LEA R6, P1, R19, R0.reuse, 0x1 ;  /* 0x0000000013067211 */ /* 0x080fe400078208ff */
[----:B------:R-:W-:Y:S02]  /*2190*/  LEA R2, P0, R17, R0, 0x1 ;  /* 0x0000000011027211 */ /* 0x000fe400078008ff */
[-C--:B------:R-:W-:Y:S02]  /*21a0*/  LEA.HI.X R9, R3, R4.reuse, R21, 0x1, P2 ;  /* 0x0000000403097211 */ /* 0x080fe400010f0c15 */
[----:B------:R-:W-:-:S03]  /*21b0*/  LEA.HI.X R7, R19, R4, R20, 0x1, P1 ;  /* 0x0000000413077211 */ /* 0x000fc600008f0c14 */
[----:B------:R1:W-:Y:S01]  /*21c0*/  LDGSTS.E.BYPASS.LTC128B.128 [R251+0x1d100], [R8.64], !P5 ;  /* 0x1d10000008fb7fae */ /* 0x0003e2000e901d46 */
[----:B------:R-:W-:-:S03]  /*21d0*/  LEA.HI.X R3, R17, R4, R18, 0x1, P0 ;  /* 0x0000000411037211 */ /* 0x000fc600000f0c12 */
[----:B------:R1:W-:Y:S04]  /*21e0*/  LDGSTS.E.BYPASS.LTC128B.128 [R251+0x21100], [R6.64], !P4 ;  /* 0x2110000006fb7fae */ /* 0x0003e8000e101d46 */
[----:B------:R1:W-:Y:S02]  /*21f0*/  LDGSTS.E.BYPASS.LTC128B.128 [R251+0x25100], [R2.64], !P3 ;  /* 0x2510000002fb7fae */ /* 0x0003e4000d901d46 */
.L_x_2686:
[----:B------:R-:W-:Y:S05]  /*2200*/  BSYNC B0 ;  /* 0x0000000000007941 */ /* 0x000fea0003800000 */
.L_x_2685:
[----:B------:R-:W-:Y:S05]  /*2210*/  BRA.DIV ~URZ, `(.L_x_2687) ;  /* 0x000139c27f007947 */ /* 0x000fea000b800000 */
[----:B---3--:R3:W1:Y:S02]  /*2220*/  SHFL.IDX PT, R4, R5, 0x2, 0x181f ;  /* 0x00581f0005047f89 */ /* 0x00866400000e0000 */
.L_x_2735:
[----:B------:R-:W-:Y:S05]  /*2230*/  BRA.DIV ~URZ, `(.L_x_2688) ;  /* 0x00013a127f007947 */ /* 0x000fea000b800000 */
[----:B----4-:R4:W2:Y:S02]  /*2240*/  SHFL.IDX PT, R0, R13, 0x2, 0x181f ;  /* 0x00581f000d007f89 */ /* 0x0108a400000e0000 */
.L_x_2736:
[----:B-1----:R-:W-:Y:S01]  /*2250*/  IADD3 R2, R12, 0x40, RZ ;  /* 0x000000400c027810 */ /* 0x002fe20007ffe0ff */
[----:B------:R-:W-:Y:S03]  /*2260*/  BSSY B0, `(.L_x_2689) ;  /* 0x000001a000007945 */ /* 0x000fe60003800000 */
[----:B------:R-:W-:-:S13]  /*2270*/  ISETP.GE.AND P0, PT, R2, R16, PT ;  /* 0x000000100200720c */ /* 0x000fda0003f06270 */
[----:B------:R-:W-:Y:S05]  /*2280*/  @P0 BRA `(.L_x_2690) ;  /* 0x0000017000000947 */ /* 0x000fea0003800000 */
        /* <DEDUP_REMOVED lines=8> */
[----:B---3--:R-:W-:-:S04]  /*2310*/  LEA R10, P0, R6, R0, 0x1 ;  /* 0x00000000060a7211 */ /* 0x008fc800078008ff */
[----:B----4-:R-:W-:Y:S02]  /*2320*/  LEA.HI.X R11, R6, R4, R7, 0x1, P0 ;  /* 0x00000004060b7211 */ /* 0x010fe400000f0c07 */
[----:B--2---:R-:W-:-:S03]  /*2330*/  LEA R8, P2, R3, R0, 0x1 ;  /* 0x0000000003087211 */ /* 0x004fc600078408ff */
        /* <DEDUP_REMOVED lines=12> */
.L_x_2690:
[----:B------:R-:W-:Y:S05]  /*2400*/  BSYNC B0 ;  /* 0x0000000000007941 */ /* 0x000fea0003800000 */
.L_x_2689:
[----:B------:R-:W-:Y:S05]  /*2410*/  BRA.DIV ~URZ, `(.L_x_2691) ;  /* 0x000138927f007947 */ /* 0x000fea000b800000 */
[----:B------:R1:W3:Y:S04]  /*2420*/  SHFL.IDX PT, R4, R5, 0x3, 0x181f ;  /* 0x00781f0005047f89 */ /* 0x0002e800000e0000 */
[----:B--2---:R1:W2:Y:S02]  /*2430*/  SHFL.IDX PT, R0, R13, 0x3, 0x181f ;  /* 0x00781f000d007f89 */ /* 0x0042a400000e0000 */
.L_x_2737:
[----:B----4-:R-:W4:Y:S04]  /*2440*/  LDL R20, [R1+0xc] ;  /* 0x00000c0001147983 */ /* 0x010f280000100800 */
[----:B---3--:R-:W3:Y:S04]  /*2450*/  LDL R21, [R1+0x10c] ;  /* 0x00010c0001157983 */ /* 0x008ee80000100800 */
[----:B--2---:R-:W2:Y:S04]  /*2460*/  LDL R30, [R1+0x28] ;  /* 0x00002800011e7983 */ /* 0x004ea80000100800 */
[----:B------:R-:W2:Y:S04]  /*2470*/  LDL R19, [R1+0x108] ;  /* 0x0001080001137983 */ /* 0x000ea80000100800 */
[----:B------:R-:W2:Y:S04]  /*2480*/  LDL R29, [R1+0x24] ;  /* 0x00002400011d7983 */ /* 0x000ea80000100800 */
[----:B------:R-:W2:Y:S04]  /*2490*/  LDL R18, [R1+0x104] ;  /* 0x0001040001127983 */ /* 0x000ea80000100800 */
[----:B------:R-:W2:Y:S04]  /*24a0*/  LDL R28, [R1+0x20] ;  /* 0x00002000011c7983 */ /* 0x000ea80000100800 */
[----:B------:R-:W2:Y:S01]  /*24b0*/  LDL R17, [R1+0x100] ;  /* 0x0001000001117983 */ /* 0x000ea20000100800 */
[----:B-1----:R-:W-:-:S04]  /*24c0*/  IADD3 R2, R12, 0x60, RZ ;  /* 0x000000600c027810 */ /* 0x002fc80007ffe0ff */
[----:B------:R-:W-:Y:S01]  /*24d0*/  ISETP.GE.AND P0, PT, R2, R16, PT ;  /* 0x000000100200720c */ /* 0x000fe20003f06270 */
[----:B------:R-:W1:Y:S01]  /*24e0*/  S2R R5, SR_TID.X ;  /* 0x0000000000057919 */ /* 0x000e620000002100 */
[----:B-----5:R-:W-:-:S05]  /*24f0*/  IMAD.WIDE.U32 R146, R14, c[0x0][0x2b0], RZ ;  /* 0x0000ac000e927a25 */ /* 0x020fca00078e00ff */
[----:B------:R2:W-:Y:S01]  /*2500*/  STL.64 [R1+0x50], R146 ;  /* 0x0000509201007387 */ /* 0x0005e20000100a00 */
[--C-:B-1----:R-:W-:Y:S02]  /*2510*/  SHF.R.S32.HI R22, RZ, 0x1f, R5.reuse ;  /* 0x0000001fff167819 */ /* 0x102fe40000011405 */
[----:B------:R-:W-:Y:S02]  /*2520*/  SHF.R.S32.HI R24, RZ, 0x1f, R5 ;  /* 0x0000001fff187819 */ /* 0x000fe40000011405 */
[-C--:B------:R-:W-:Y:S02]  /*2530*/  LEA.HI R22, R22, R5.reuse, RZ, 0x3 ;  /* 0x0000000516167211 */ /* 0x080fe400078f18ff */
[----:B------:R-:W-:Y:S02]  /*2540*/  LEA.HI R24, R24, R5, RZ, 0x3 ;  /* 0x0000000518187211 */ /* 0x000fe400078f18ff */
[----:B------:R-:W-:Y:S02]  /*2550*/  LOP3.LUT R22, R22, 0xfffffff8, RZ, 0xc0, !PT ;  /* 0xfffffff816167812 */ /* 0x000fe400078ec0ff */
[----:B------:R-:W-:-:S03]  /*2560*/  SHF.R.S32.HI R24, RZ, 0x3, R24 ;  /* 0x00000003ff187819 */ /* 0x000fc60000011418 */
[----:B------:R-:W-:-:S04]  /*2570*/  IMAD.IADD R22, R5, 0x1, -R22 ;  /* 0x0000000105167824 */ /* 0x000fc800078e0a16 */
[----:B------:R-:W-:Y:S01]  /*2580*/  IMAD R133, R22, 0x20, R24 ;  /* 0x0000002016857824 */ /* 0x000fe200078e0218 */
[----:B----4-:R-:W-:-:S04]  /*2590*/  @!P0 LEA R10, P1, R20, R0, 0x1 ;  /* 0x00000000140a8211 */ /* 0x010fc800078208ff */
[----:B---3--:R-:W-:Y:S02]  /*25a0*/  @!P0 LEA.HI.X R11, R20, R4, R21, 0x1, P1 ;  /* 0x00000004140b8211 */ /* 0x008fe400008f0c15 */
[----:B--2---:R-:W-:-:S03]  /*25b0*/  @!P0 LEA R8, P1, R30, R0, 0x1 ;  /* 0x000000001e088211 */ /* 0x004fc600078208ff */
        /* <DEDUP_REMOVED lines=8> */
[----:B------:R-:W-:-:S03]  /*2640*/  @!P0 LEA R2, P1, R28, R0, 0x1 ;  /* 0x000000001c028211 */ /* 0x000fc600078208ff */
[----:B------:R1:W-:Y:S01]  /*2650*/  @!P0 LDGSTS.E.BYPASS.LTC128B.128 [R251+0x23100], [R6.64], !P4 ;  /* 0x2310000006fb8fae */ /* 0x0003e2000e101d46 */
[----:B------:R-:W-:-:S05]  /*2660*/  SHF.R.S32.HI R0, RZ, 0x1f, R14 ;  /* 0x0000001fff007819 */ /* 0x000fca000001140e */
[----:B------:R-:W-:-:S04]  /*2670*/  IMAD R0, R0, c[0x0][0x2b0], RZ ;  /* 0x0000ac0000007a24 */ /* 0x000fc800078e02ff */
[----:B------:R-:W-:-:S04]  /*2680*/  IMAD R0, R14, c[0x0][0x2b4], R0 ;  /* 0x0000ad000e007a24 */ /* 0x000fc800078e0200 */
[----:B------:R-:W-:-:S05]  /*2690*/  IMAD.IADD R144, R147, 0x1, R0 ;  /* 0x0000000193907824 */ /* 0x000fca00078e0200 */
[----:B------:R1:W-:Y:S01]  /*26a0*/  STL [R1+0x60], R144 ;  /* 0x0000609001007387 */ /* 0x0003e20000100800 */
[----:B------:R-:W-:-:S05]  /*26b0*/  @!P0 LEA.HI.X R3, R28, R4, R17, 0x1, P1 ;  /* 0x000000041c038211 */ /* 0x000fca00008f0c11 */
[----:B------:R1:W-:Y:S04]  /*26c0*/  @!P0 LDGSTS.E.BYPASS.LTC128B.128 [R251+0x27100], [R2.64], !P3 ;  /* 0x2710000002fb8fae */ /* 0x0003e8000d901d46 */
[----:B------:R-:W0:Y:S01]  /*26d0*/  LDGDEPBAR ;  /* 0x00000000000079af */ /* 0x000e220000000000 */
[----:B------:R-:W-:Y:S02]  /*26e0*/  WARPSYNC 0xffffffff ;  /* 0xffffffff00007948 */ /* 0x000fe40003800000 */
[----:B------:R-:W2:Y:S04]  /*26f0*/  LDL.LU R5, [R1+0x78] ;  /* 0x0000780001057983 */ /* 0x000ea80000300800 */
[----:B------:R-:W3:Y:S01]  /*2700*/  LDL R145, [R1+0x3c] ;  /* 0x00003c0001917983 */ /* 0x000ee20000100800 */
[----:B-1----:R-:W-:-:S02]  /*2710*/  IMAD.MOV.U32 R6, RZ, RZ, 0x60 ;  /* 0x00000060ff067424 */ /* 0x002fc400078e00ff */
[----:B------:R-:W-:Y:S01]  /*2720*/  IMAD.MOV.U32 R148, RZ, RZ, c[0x0][0x2b8] ;  /* 0x0000ae00ff947624 */ /* 0x000fe200078e00ff */
[----:B------:R-:W4:Y:S01]  /*2730*/  LDL R16, [R1+0x70] ;  /* 0x0000700001107983 */ /* 0x000f220000100800 */
[----:B------:R-:W-:-:S03]  /*2740*/  IMAD R134, R252, R6, -0x60 ;  /* 0xffffffa0fc867424 */ /* 0x000fc600078e0206 */
[----:B------:R-:W-:Y:S01]  /*2750*/  ISETP.NE.AND P1, PT, R148, 0x1, PT ;  /* 0x000000019400780c */ /* 0x000fe20003f25270 */
[----:B------:R-:W-:-:S05]  /*2760*/  IMAD.IADD R2, R133, 0x1, R134 ;  /* 0x0000000185027824 */ /* 0x000fca00078e0286 */
[----:B------:R-:W-:-:S04]  /*2770*/  ISETP.GE.AND P0, PT, R2, R250, PT ;  /* 0x000000fa0200720c */ /* 0x000fc80003f06270 */
[----:B------:R-:W-:Y:S01]  /*2780*/  ISETP.GT.OR P0, PT, R133, 0x5f, P0 ;  /* 0x0000005f8500780c */ /* 0x000fe20000704670 */
[----:B------:R-:W-:Y:S01]  /*2790*/  IMAD.MOV.U32 R14, RZ, RZ, RZ ;  /* 0x000000ffff0e7224 */ /* 0x000fe200078e00ff */
[----:B------:R-:W-:Y:S01]  /*27a0*/  BAR.SYNC.DEFER_BLOCKING 0x0 ;  /* 0x0000000000007b1d */ /* 0x000fe20000010000 */
[----:B---3--:R-:W-:Y:S01]  /*27b0*/  IMAD.IADD R2, R2, 0x1, R145 ;  /* 0x0000000102027824 */ /* 0x008fe200078e0291 */
[----:B--2---:R-:W-:-:S03]  /*27c0*/  LOP3.LUT R5, R5, 0xfffffffe, RZ, 0xc0, !PT ;  /* 0xfffffffe05057812 */ /* 0x004fc600078ec0ff */
[----:B------:R-:W-:Y:S01]  /*27d0*/  @P1 IMAD.HI.U32 R3, R2, c[0x0][0x2bc], RZ ;  /* 0x0000af0002031a27 */ /* 0x000fe200078e00ff */
[----:B------:R-:W-:-:S03]  /*27e0*/  @P1 LOP3.LUT R5, R5, 0x1, RZ, 0xfc, !PT ;  /* 0x0000000105051812 */ /* 0x000fc600078efcff */
[----:B------:R-:W-:Y:S01]  /*27f0*/  IMAD.MOV.U32 R0, RZ, RZ, R2 ;  /* 0x000000ffff007224 */ /* 0x000fe200078e0002 */
[----:B------:R-:W-:Y:S01]  /*2800*/  @P1 SHF.R.U32.HI R0, RZ, c[0x0][0x2c0], R3 ;  /* 0x0000b000ff001a19 */ /* 0x000fe20000011603 */
[----:B------:R1:W-:Y:S03]  /*2810*/  STL [R1+0x78], R5 ;  /* 0x0000780501007387 */ /* 0x0003e60000100800 */
[----:B------:R-:W-:-:S04]  /*2820*/  @!P0 IADD3 R3, P1, R0, R146, RZ ;  /* 0x0000009200038210 */ /* 0x000fc80007f3e0ff */
[----:B-1----:R-:W-:Y:S02]  /*2830*/  @!P0 LEA.HI.X.SX32 R5, R0, R144, 0x1, P1 ;  /* 0x0000009000058211 */ /* 0x002fe400008f0eff */
[----:B------:R-:W-:-:S04]  /*2840*/  @!P0 LEA R4, P1, R3, c[0x0][0x2a0], 0x2 ;  /* 0x0000a80003048a11 */ /* 0x000fc800078210ff */
[----:B------:R-:W-:-:S05]  /*2850*/  @!P0 LEA.HI.X R5, R3, c[0x0][0x2a4], R5, 0x2, P1 ;  /* 0x0000a90003058a11 */ /* 0x000fca00008f1405 */
[----:B------:R1:W2:Y:S01]  /*2860*/  @!P0 LDG.E R14, [R4.64] ;  /* 0x00000006040e8981 */ /* 0x0002a2000c1e1900 */
[----:B------:R-:W-:-:S04]  /*2870*/  IMAD.MOV R0, RZ, RZ, -R0 ;  /* 0x000000ffff007224 */ /* 0x000fc800078e0a00 */
[----:B------:R-:W-:-:S05]  /*2880*/  IMAD R23, R0, c[0x0][0x2b8], R2 ;  /* 0x0000ae0000177a24 */ /* 0x000fca00078e0202 */
[----:B------:R-:W-:Y:S01]  /*2890*/  SHF.R.S32.HI R10, RZ, 0x1f, R23 ;  /* 0x0000001fff0a7819 */ /* 0x000fe20000011417 */
[----:B------:R-:W-:-:S04]  /*28a0*/  IMAD.WIDE.U32 R2, R23, c[0x0][0x1e0], RZ ;  /* 0x0000780017027a25 */ /* 0x000fc800078e00ff */
[----:B------:R-:W-:-:S04]  /*28b0*/  IMAD R0, R10, c[0x0][0x1e0], RZ ;  /* 0x000078000a007a24 */ /* 0x000fc800078e02ff */
[----:B------:R-:W-:-:S04]  /*28c0*/  IMAD R0, R23, c[0x0][0x1e4], R0 ;  /* 0x0000790017007a24 */ /* 0x000fc800078e0200 */
[----:B------:R-:W-:Y:S02]  /*28d0*/  IMAD.IADD R3, R3, 0x1, R0 ;  /* 0x0000000103037824 */ /* 0x000fe400078e0200 */
[----:B------:R-:W-:Y:S02]  /*28e0*/  IMAD R0, R15, c[0x0][0x1e8], RZ ;  /* 0x00007a000f007a24 */ /* 0x000fe400078e02ff */
[----:B----4-:R-:W-:-:S04]  /*28f0*/  IMAD.WIDE.U32 R142, R16, c[0x0][0x1e8], RZ ;  /* 0x00007a00108e7a25 */ /* 0x010fc800078e00ff */
[----:B------:R-:W-:-:S04]  /*2900*/  IMAD R0, R16, c[0x0][0x1ec], R0 ;  /* 0x00007b0010007a24 */ /* 0x000fc800078e0200 */
[----:B------:R-:W-:Y:S02]  /*2910*/  IMAD.IADD R141, R143, 0x1, R0 ;  /* 0x000000018f8d7824 */ /* 0x000fe400078e0200 */
[----:B------:R-:W-:Y:S02]  /*2920*/  IMAD.MOV.U32 R132, RZ, RZ, c[0x0][0x2ac] ;  /* 0x0000ab00ff847624 */ /* 0x000fe400078e00ff */
[----:B-1----:R-:W-:-:S04]  /*2930*/  IMAD R5, R252, -0x60, R6 ;  /* 0xffffffa0fc057824 */ /* 0x002fc800078e0206 */
[----:B------:R-:W-:-:S04]  /*2940*/  IMAD R132, R132, c[0x0][0x1d0], R5 ;  /* 0x0000740084847a24 */ /* 0x000fc800078e0205 */
[----:B------:R-:W-:Y:S02]  /*2950*/  IMAD.IADD R26, R132, 0x1, -R24 ;  /* 0x00000001841a7824 */ /* 0x000fe400078e0a18 */
[----:B------:R-:W-:Y:S01]  /*2960*/  IMAD.WIDE.U32 R24, R16, c[0x0][0x210], RZ ;  /* 0x0000840010187a25 */ /* 0x000fe200078e00ff */
[----:B------:R-:W-:Y:S03]  /*2970*/  STL [R1+0x14], R23 ;  /* 0x0000141701007387 */ /* 0x000fe60000100800 */
[----:B------:R-:W-:Y:S02]  /*2980*/  IMAD.SHL.U32 R138, R30, 0x2, RZ ;  /* 0x000000021e8a7824 */ /* 0x000fe400078e00ff */
[----:B------:R-:W-:Y:S01]  /*2990*/  IMAD.SHL.U32 R139, R29, 0x2, RZ ;  /* 0x000000021d8b7824 */ /* 0x000fe200078e00ff */
[C---:B------:R-:W-:Y:S01]  /*29a0*/  SHF.L.U64.HI R128, R20.reuse, 0x1, R21 ;  /* 0x0000000114807819 */ /* 0x040fe20000010215 */
[----:B------:R-:W-:Y:S01]  /*29b0*/  IMAD.SHL.U32 R137, R20, 0x2, RZ ;  /* 0x0000000214897824 */ /* 0x000fe200078e00ff */
[----:B------:R-:W-:-:S02]  /*29c0*/  SHF.L.U64.HI R129, R30, 0x1, R19 ;  /* 0x000000011e817819 */ /* 0x000fc40000010213 */
[----:B------:R-:W-:Y:S02]  /*29d0*/  SHF.L.U64.HI R130, R29, 0x1, R18 ;  /* 0x000000011d827819 */ /* 0x000fe40000010212 */
[----:B------:R-:W-:Y:S01]  /*29e0*/  IADD3 R226, R135, 0x20, RZ ;  /* 0x0000002087e27810 */ /* 0x000fe20007ffe0ff */
[C---:B------:R-:W-:Y:S01]  /*29f0*/  IMAD.SHL.U32 R140, R28.reuse, 0x2, RZ ;  /* 0x000000021c8c7824 */ /* 0x040fe200078e00ff */
[----:B------:R-:W-:Y:S02]  /*2a00*/  SHF.L.U64.HI R131, R28, 0x1, R17 ;  /* 0x000000011c837819 */ /* 0x000fe40000010211 */
[----:B--2---:R-:W-:Y:S01]  /*2a10*/  SHF.R.S32.HI R12, RZ, 0x1f, R14 ;  /* 0x0000001fff0c7819 */ /* 0x004fe2000001140e */
[----:B------:R-:W-:-:S04]  /*2a20*/  IMAD.WIDE.U32 R2, R14, c[0x0][0x1f0], R2 ;  /* 0x00007c000e027a25 */ /* 0x000fc800078e0002 */
[----:B------:R-:W-:Y:S01]  /*2a30*/  IMAD R4, R12, c[0x0][0x1f0], RZ ;  /* 0x00007c000c047a24 */ /* 0x000fe200078e02ff */
[----:B------:R-:W-:-:S03]  /*2a40*/  IADD3 R0, P0, R2, R142, RZ ;  /* 0x0000008e02007210 */ /* 0x000fc60007f1e0ff */
[----:B------:R-:W-:-:S05]  /*2a50*/  IMAD R4, R14, c[0x0][0x1f4], R4 ;  /* 0x00007d000e047a24 */ /* 0x000fca00078e0204 */
[----:B------:R-:W-:Y:S02]  /*2a60*/  IADD3.X R2, R141, R3, R4, P0, !PT ;  /* 0x000000038d027210 */ /* 0x000fe400007fe404 */
[----:B------:R-:W-:-:S04]  /*2a70*/  LEA R9, P0, R0, c[0x0][0x1c8], 0x1 ;  /* 0x0000720000097a11 */ /* 0x000fc800078008ff */
[----:B------:R-:W-:Y:S02]  /*2a80*/  LEA.HI.X R13, R0, c[0x0][0x1cc], R2, 0x1, P0 ;  /* 0x00007300000d7a11 */ /* 0x000fe400000f0c02 */
[----:B------:R-:W1:Y:S01]  /*2a90*/  SHFL.IDX PT, R0, R9, RZ, 0x181f ;  /* 0x00181fff09007589 */ /* 0x000e6200000e0000 */
[----:B------:R-:W-:-:S03]  /*2aa0*/  ISETP.GE.AND P0, PT, R26, 0x1, PT ;  /* 0x000000011a00780c */ /* 0x000fc60003f06270 */
[----:B------:R-:W2:Y:S04]  /*2ab0*/  SHFL.IDX PT, R2, R13, RZ, 0x181f ;  /* 0x00181fff0d027589 */ /* 0x000ea800000e0000 */
[----:B------:R-:W3:Y:S06]  /*2ac0*/  SHFL.IDX PT, R8, R9, 0x1, 0x181f ;  /* 0x00381f0009087f89 */ /* 0x000eec00000e0000 */
[----:B------:R-:W-:-:S02]  /*2ad0*/  @P0 ISETP.GE.AND P3, PT, R20, c[0x0][0x1d4], PT ;  /* 0x0000750014000a0c */ /* 0x000fc40003f66270 */
[----:B------:R-:W-:Y:S01]  /*2ae0*/  @P0 ISETP.GE.AND P4, PT, R30, c[0x0][0x1d4], PT ;  /* 0x000075001e000a0c */ /* 0x000fe20003f86270 */
[----:B------:R-:W4:Y:S01]  /*2af0*/  SHFL.IDX PT, R11, R13, 0x1, 0x181f ;  /* 0x00381f000d0b7f89 */ /* 0x000f2200000e0000 */
[-C--:B-1----:R-:W-:Y:S02]  /*2b00*/  @P0 LEA R4, P2, R20, R0.reuse, 0x1 ;  /* 0x0000000014040211 */ /* 0x082fe400078408ff */
[----:B------:R-:W-:Y:S02]  /*2b10*/  @P0 LEA R6, P1, R30, R0, 0x1 ;  /* 0x000000001e060211 */ /* 0x000fe400078208ff */
[-C--:B--2---:R-:W-:Y:S02]  /*2b20*/  @P0 LEA.HI.X R5, R20, R2.reuse, R21, 0x1, P2 ;  /* 0x0000000214050211 */ /* 0x084fe400010f0c15 */
[----:B------:R-:W-:Y:S02]  /*2b30*/  @P0 LEA.HI.X R7, R30, R2, R19, 0x1, P1 ;  /* 0x000000021e070211 */ /* 0x000fe400008f0c13 */
[----:B------:R-:W-:Y:S01]  /*2b40*/  ISETP.GE.AND P1, PT, R26, 0x21, PT ;  /* 0x000000211a00780c */ /* 0x000fe20003f26270 */
[----:B------:R1:W-:Y:S01]  /*2b50*/  @P0 LDGSTS.E.BYPASS.LTC128B.128 [R251+0xc100], [R4.64], !P3 ;  /* 0x0c10000004fb0fae */ /* 0x0003e2000d901d46 */
[----:B------:R-:W-:-:S03]  /*2b60*/  @P0 ISETP.GE.AND P5, PT, R29, c[0x0][0x1d4], PT ;  /* 0x000075001d000a0c */ /* 0x000fc60003fa6270 */
[----:B------:R2:W-:Y:S01]  /*2b70*/  @P0 LDGSTS.E.BYPASS.LTC128B.128 [R251+0xf100], [R6.64], !P4 ;  /* 0x0f10000006fb0fae */ /* 0x0005e2000e101d46 */
[----:B------:R-:W-:Y:S02]  /*2b80*/  @P0 ISETP.GE.AND P4, PT, R28, c[0x0][0x1d4], PT ;  /* 0x000075001c000a0c */ /* 0x000fe40003f86270 */
[----:B-1----:R-:W-:-:S04]  /*2b90*/  @P0 LEA R4, P2, R29, R0, 0x1 ;  /* 0x000000001d040211 */ /* 0x002fc800078408ff */
[----:B------:R-:W-:Y:S02]  /*2ba0*/  @P0 LEA.HI.X R5, R29, R2, R18, 0x1, P2 ;  /* 0x000000021d050211 */ /* 0x000fe400010f0c12 */
[----:B--2---:R-:W-:-:S03]  /*2bb0*/  @P0 LEA R6, P2, R28, R0, 0x1 ;  /* 0x000000001c060211 */ /* 0x004fc600078408ff */
[----:B------:R3:W-:Y:S01]  /*2bc0*/  @P0 LDGSTS.E.BYPASS.LTC128B.128 [R251+0x12100], [R4.64], !P5 ;  /* 0x1210000004fb0fae */ /* 0x0007e2000e901d46 */
[----:B------:R-:W-:Y:S02]  /*2bd0*/  @P0 LEA.HI.X R7, R28, R2, R17, 0x1, P2 ;  /* 0x000000021c070211 */ /* 0x000fe400010f0c11 */
[----:B------:R-:W-:Y:S01]  /*2be0*/  @P1 ISETP.GE.AND P2, PT, R20, c[0x0][0x1d4], PT ;  /* 0x0000750014001a0c */ /* 0x000fe20003f46270 */
[----:B------:R-:W-:Y:S02]  /*2bf0*/  IMAD R0, R10, c[0x0][0x208], RZ ;  /* 0x000082000a007a24 */ /* 0x000fe400078e02ff */
[----:B------:R1:W-:Y:S01]  /*2c00*/  @P0 LDGSTS.E.BYPASS.LTC128B.128 [R251+0x15100], [R6.64], !P4 ;  /* 0x1510000006fb0fae */ /* 0x0003e2000e101d46 */
[----:B------:R-:W-:Y:S01]  /*2c10*/  @P1 ISETP.GE.AND P4, PT, R30, c[0x0][0x1d4], PT ;  /* 0x000075001e001a0c */ /* 0x000fe20003f86270 */
[----:B------:R-:W-:Y:S02]  /*2c20*/  IMAD.WIDE.U32 R2, R23, c[0x0][0x208], RZ ;  /* 0x0000820017027a25 */ /* 0x000fe400078e00ff */
[----:B------:R-:W-:Y:S01]  /*2c30*/  SHFL.IDX PT, R10, R13, 0x2, 0x181f ;  /* 0x00581f000d0a7f89 */ /* 0x000fe200000e0000 */
[----:B---3--:R-:W-:-:S04]  /*2c40*/  @P1 LEA R4, P3, R20, R8, 0x1 ;  /* 0x0000000814041211 */ /* 0x008fc800078608ff */
[----:B----4-:R-:W-:Y:S01]  /*2c50*/  @P1 LEA.HI.X R5, R20, R11, R21, 0x1, P3 ;  /* 0x0000000b14051211 */ /* 0x010fe200018f0c15 */
[----:B-1----:R-:W-:Y:S02]  /*2c60*/  IMAD R7, R23, c[0x0][0x20c], R0 ;  /* 0x0000830017077a24 */ /* 0x002fe400078e0200 */
[----:B------:R-:W1:Y:S01]  /*2c70*/  SHFL.IDX PT, R0, R9, 0x2, 0x181f ;  /* 0x00581f0009007f89 */ /* 0x000e6200000e0000 */
[----:B------:R-:W-:-:S03]  /*2c80*/  @P1 LEA R6, P0, R30, R8, 0x1 ;  /* 0x000000081e061211 */ /* 0x000fc600078008ff */
[----:B------:R2:W-:Y:S01]  /*2c90*/  @P1 LDGSTS.E.BYPASS.LTC128B.128 [R251+0xd100], [R4.64], !P2 ;  /* 0x0d10000004fb1fae */ /* 0x0005e2000d101d46 */
[----:B------:R-:W-:Y:S01]  /*2ca0*/  @P1 ISETP.GE.AND P2, PT, R29, c[0x0][0x1d4], PT ;  /* 0x000075001d001a0c */ /* 0x000fe20003f46270 */
[----:B------:R-:W-:Y:S01]  /*2cb0*/  IMAD.IADD R3, R3, 0x1, R7 ;  /* 0x0000000103037824 */ /* 0x000fe200078e0207 */
[----:B------:R-:W-:Y:S02]  /*2cc0*/  @P1 LEA.HI.X R7, R30, R11, R19, 0x1, P0 ;  /* 0x0000000b1e071211 */ /* 0x000fe400000f0c13 */
[----:B------:R-:W-:-:S03]  /*2cd0*/  ISETP.GE.AND P0, PT, R26, 0x41, PT ;  /* 0x000000411a00780c */ /* 0x000fc60003f06270 */
[----:B------:R3:W-:Y:S01]  /*2ce0*/  @P1 LDGSTS.E.BYPASS.LTC128B.128 [R251+0x10100], [R6.64], !P4 ;  /* 0x1010000006fb1fae */ /* 0x0007e2000e101d46 */
[----:B------:R-:W-:Y:S01]  /*2cf0*/  @P1 ISETP.GE.AND P4, PT, R28, c[0x0][0x1d4], PT ;  /* 0x000075001c001a0c */ /* 0x000fe20003f86270 */
[----:B------:R-:W-:Y:S01]  /*2d00*/  IMAD.WIDE.U32 R2, R14, c[0x0][0x218], R2 ;  /* 0x000086000e027a25 */ /* 0x000fe200078e0002 */
[----:B--2---:R-:W-:-:S04]  /*2d10*/  @P1 LEA R4, P3, R29, R8, 0x1 ;  /* 0x000000081d041211 */ /* 0x004fc800078608ff */
[----:B------:R-:W-:Y:S01]  /*2d20*/  @P1 LEA.HI.X R5, R29, R11, R18, 0x1, P3 ;  /* 0x0000000b1d051211 */ /* 0x000fe200018f0c12 */
[----:B---3--:R-:W-:-:S04]  /*2d30*/  IMAD R6, R15, c[0x0][0x210], RZ ;  /* 0x000084000f067a24 */ /* 0x008fc800078e02ff */
[----:B------:R2:W-:Y:S04]  /*2d40*/  @P1 LDGSTS.E.BYPASS.LTC128B.128 [R251+0x13100], [R4.64], !P2 ;  /* 0x1310000004fb1fae */ /* 0x0005e8000d101d46 */
[----:B------:R-:W-:Y:S04]  /*2d50*/  STL [R1+0x10], R14 ;  /* 0x0000100e01007387 */ /* 0x000fe80000100800 */
[----:B------:R-:W-:Y:S01]  /*2d60*/  STL.64 [R1+0x48], R142 ;  /* 0x0000488e01007387 */ /* 0x000fe20000100a00 */
[----:B--2---:R-:W-:Y:S01]  /*2d70*/  IMAD R5, R16, c[0x0][0x214], R6 ;  /* 0x0000850010057a24 */ /* 0x004fe200078e0206 */
[----:B------:R-:W-:Y:S01]  /*2d80*/  @P1 LEA R6, P3, R28, R8, 0x1 ;  /* 0x000000081c061211 */ /* 0x000fe200078608ff */
[----:B------:R-:W-:Y:S01]  /*2d90*/  IMAD R8, R12, c[0x0][0x218], RZ ;  /* 0x000086000c087a24 */ /* 0x000fe200078e02ff */
[----:B-1----:R-:W-:-:S02]  /*2da0*/  @P0 LEA R4, P2, R20, R0, 0x1 ;  /* 0x0000000014040211 */ /* 0x002fc400078408ff */
[----:B------:R-:W-:Y:S02]  /*2db0*/  @P1 LEA.HI.X R7, R28, R11, R17, 0x1, P3 ;  /* 0x0000000b1c071211 */ /* 0x000fe400018f0c11 */
[C---:B------:R-:W-:Y:S01]  /*2dc0*/  @P0 ISETP.GE.AND P3, PT, R20.reuse, c[0x0][0x1d4], PT ;  /* 0x0000750014000a0c */ /* 0x040fe20003f66270 */
[----:B------:R-:W-:Y:S01]  /*2dd0*/  IMAD.IADD R9, R25, 0x1, R5 ;  /* 0x0000000119097824 */ /* 0x000fe200078e0205 */
[----:B------:R-:W-:Y:S01]  /*2de0*/  @P0 LEA.HI.X R5, R20, R10, R21, 0x1, P2 ;  /* 0x0000000a14050211 */ /* 0x000fe200010f0c15 */
[----:B------:R-:W-:Y:S01]  /*2df0*/  IMAD R8, R14, c[0x0][0x21c], R8 ;  /* 0x000087000e087a24 */ /* 0x000fe200078e0208 */
[----:B------:R-:W-:Y:S01]  /*2e00*/  IADD3 R2, P2, R2, R24, RZ ;  /* 0x0000001802027210 */ /* 0x000fe20007f5e0ff */
[----:B------:R1:W-:Y:S03]  /*2e10*/  @P1 LDGSTS.E.BYPASS.LTC128B.128 [R251+0x16100], [R6.64], !P4 ;  /* 0x1610000006fb1fae */ /* 0x0003e6000e101d46 */
[----:B------:R-:W-:Y:S01]  /*2e20*/  IADD3.X R3, R9, R3, R8, P2, !PT ;  /* 0x0000000309037210 */ /* 0x000fe200017fe408 */
[----:B------:R-:W-:Y:S01]  /*2e30*/  STL [R1+0x40], R141 ;  /* 0x0000408d01007387 */ /* 0x000fe20000100800 */
[----:B------:R-:W-:-:S02]  /*2e40*/  @P0 LEA R8, P2, R30, R0, 0x1 ;  /* 0x000000001e080211 */ /* 0x000fc400078408ff */
[----:B------:R-:W-:Y:S01]  /*2e50*/  LEA R13, P1, R2, c[0x0][0x1f8], 0x1 ;  /* 0x00007e00020d7a11 */ /* 0x000fe200078208ff */
[----:B------:R-:W-:Y:S01]  /*2e60*/  STL.64 [R1+0x58], R24 ;  /* 0x0000581801007387 */ /* 0x000fe20000100a00 */
[----:B------:R-:W-:-:S03]  /*2e70*/  @P0 ISETP.GE.AND P4, PT, R30, c[0x0][0x1d4], PT ;  /* 0x000075001e000a0c */ /* 0x000fc60003f86270 */
[----:B------:R2:W-:Y:S01]  /*2e80*/  STL [R1+0x64], R9 ;  /* 0x0000640901007387 */ /* 0x0005e20000100800 */
[----:B------:R-:W-:-:S03]  /*2e90*/  LEA.HI.X R27, R2, c[0x0][0x1fc], R3, 0x1, P1 ;  /* 0x00007f00021b7a11 */ /* 0x000fc600008f0c03 */
[----:B------:R3:W-:Y:S01]  /*2ea0*/  @P0 LDGSTS.E.BYPASS.LTC128B.128 [R251+0xe100], [R4.64], !P3 ;  /* 0x0e10000004fb0fae */ /* 0x0007e2000d901d46 */
[----:B------:R-:W-:-:S03]  /*2eb0*/  @P0 ISETP.GE.AND P1, PT, R28, c[0x0][0x1d4], PT ;  /* 0x000075001c000a0c */ /* 0x000fc60003f26270 */
[----:B------:R-:W-:Y:S04]  /*2ec0*/  SHFL.IDX PT, R12, R13, 0x1, 0x181f ;  /* 0x00381f000d0c7f89 */ /* 0x000fe800000e0000 */
[----:B------:R-:W4:Y:S01]  /*2ed0*/  LDL R149, [R1+0x34] ;  /* 0x0000340001957983 */ /* 0x000f220000100800 */
[----:B-1----:R-:W-:-:S04]  /*2ee0*/  @P0 LEA R6, P3, R29, R0, 0x1 ;  /* 0x000000001d060211 */ /* 0x002fc800078608ff */
[CC--:B------:R-:W-:Y:S02]  /*2ef0*/  @P0 LEA.HI.X R7, R29.reuse, R10.reuse, R18, 0x1, P3 ;  /* 0x0000000a1d070211 */ /* 0x0c0fe400018f0c12 */
[----:B--2---:R-:W-:Y:S02]  /*2f00*/  @P0 LEA.HI.X R9, R30, R10, R19, 0x1, P2 ;  /* 0x0000000a1e090211 */ /* 0x004fe400010f0c13 */
[----:B------:R-:W-:-:S03]  /*2f10*/  @P0 ISETP.GE.AND P2, PT, R29, c[0x0][0x1d4], PT ;  /* 0x000075001d000a0c */ /* 0x000fc60003f46270 */
[----:B------:R1:W-:Y:S01]  /*2f20*/  @P0 LDGSTS.E.BYPASS.LTC128B.128 [R251+0x11100], [R8.64], !P4 ;  /* 0x1110000008fb0fae */ /* 0x0003e2000e101d46 */
[----:B---3--:R-:W-:-:S04]  /*2f30*/  @P0 LEA R4, P3, R28, R0, 0x1 ;  /* 0x000000001c040211 */ /* 0x008fc800078608ff */
[----:B------:R-:W-:-:S05]  /*2f40*/  @P0 LEA.HI.X R5, R28, R10, R17, 0x1, P3 ;  /* 0x0000000a1c050211 */ /* 0x000fca00018f0c11 */
[----:B------:R2:W-:Y:S04]  /*2f50*/  @P0 LDGSTS.E.BYPASS.LTC128B.128 [R251+0x14100], [R6.64], !P2 ;  /* 0x1410000006fb0fae */ /* 0x0005e8000d101d46 */
[----:B------:R2:W-:Y:S04]  /*2f60*/  @P0 LDGSTS.E.BYPASS.LTC128B.128 [R251+0x17100], [R4.64], !P1 ;  /* 0x1710000004fb0fae */ /* 0x0005e8000c901d46 */
[----:B------:R-:W0:Y:S04]  /*2f70*/  LDGDEPBAR ;  /* 0x00000000000079af */ /* 0x000e280000000000 */
[----:B------:R-:W3:Y:S04]  /*2f80*/  SHFL.IDX PT, R0, R13, RZ, 0x181f ;  /* 0x00181fff0d007589 */ /* 0x000ee800000e0000 */
[----:B------:R-:W5:Y:S04]  /*2f90*/  SHFL.IDX PT, R2, R27, RZ, 0x181f ;  /* 0x00181fff1b027589 */ /* 0x000f6800000e0000 */
[----:B------:R-:W1:Y:S01]  /*2fa0*/  SHFL.IDX PT, R3, R27, 0x1, 0x181f ;  /* 0x00381f001b037f89 */ /* 0x000e6200000e0000 */
[----:B------:R-:W-:-:S02]  /*2fb0*/  R2P PR, R22, 0x6 ;  /* 0x0000000616007804 */ /* 0x000fc40000000000 */
[----:B------:R-:W-:Y:S01]  /*2fc0*/  ISETP.GE.AND P5, PT, R20, c[0x0][0x1d4], PT ;  /* 0x0000750014007a0c */ /* 0x000fe20003fa6270 */
[----:B------:R-:W-:-:S04]  /*2fd0*/  DEPBAR.LE SB0, 0x1 ;  /* 0x000080400000791a */ /* 0x000fc80000000000 */
[----:B------:R-:W-:-:S04]  /*2fe0*/  DEPBAR.LE SB0, 0x0 ;  /* 0x000080000000791a */ /* 0x000fc80000000000 */
[----:B------:R-:W-:Y:S01]  /*2ff0*/  BAR.SYNC.DEFER_BLOCKING 0x0 ;  /* 0x0000000000007b1d */ /* 0x000fe20000010000 */
[CC--:B---3--:R-:W-:Y:S02]  /*3000*/  IADD3 R20, P0, R0.reuse, R138.reuse, RZ ;  /* 0x0000008a00147210 */ /* 0x0c8fe40007f1e0ff */
[----:B------:R-:W-:Y:S02]  /*3010*/  IADD3 R18, P4, R0, R139, RZ ;  /* 0x0000008b00127210 */ /* 0x000fe40007f9e0ff */
[----:B------:R-:W-:Y:S01]  /*3020*/  @P1 IADD3 R226, R135, -0x20, RZ ;  /* 0xffffffe087e21810 */ /* 0x000fe20007ffe0ff */
[--C-:B-----5:R-:W-:Y:S01]  /*3030*/  IMAD.X R21, R2, 0x1, R129.reuse, P0 ;  /* 0x0000000102157824 */ /* 0x120fe200000e0681 */
[-C--:B------:R-:W-:Y:S01]  /*3040*/  IADD3 R14, P1, R12, R137.reuse, RZ ;  /* 0x000000890c0e7210 */ /* 0x080fe20007f3e0ff */
[----:B------:R-:W-:Y:S01]  /*3050*/  IMAD.X R19, R2, 0x1, R130, P4 ;  /* 0x0000000102137824 */ /* 0x000fe200020e0682 */
[----:B------:R-:W-:Y:S02]  /*3060*/  IADD3 R24, P0, R12, R138, RZ ;  /* 0x0000008a0c187210 */ /* 0x000fe40007f1e0ff */
[----:B------:R-:W-:Y:S01]  /*3070*/  ISETP.GE.AND P4, PT, R30, c[0x0][0x1d4], PT ;  /* 0x000075001e007a0c */ /* 0x000fe20003f86270 */
[C---:B-1----:R-:W-:Y:S01]  /*3080*/  IMAD.X R15, R3.reuse, 0x1, R128, P1 ;  /* 0x00000001030f7824 */ /* 0x042fe200008e0680 */
[----:B------:R-:W-:Y:S01]  /*3090*/  IADD3 R22, P3, R0, R137, RZ ;  /* 0x0000008900167210 */ /* 0x000fe20007f7e0ff */
[----:B------:R-:W-:Y:S01]  /*30a0*/  IMAD.X R25, R3, 0x1, R129, P0 ;  /* 0x0000000103197824 */ /* 0x000fe200000e0681 */
[----:B------:R-:W-:-:S02]  /*30b0*/  ISETP.LT.OR P1, PT, R26, 0x1, P5 ;  /* 0x000000011a00780c */ /* 0x000fc40002f21670 */
[----:B------:R-:W-:Y:S01]  /*30c0*/  ISETP.LT.OR P0, PT, R26, 0x1, P4 ;  /* 0x000000011a00780c */ /* 0x000fe20002701670 */
[----:B------:R-:W-:Y:S01]  /*30d0*/  IMAD.X R23, R2, 0x1, R128, P3 ;  /* 0x0000000102177824 */ /* 0x000fe200018e0680 */
[----:B------:R-:W-:-:S05]  /*30e0*/  IADD3 R16, P3, R0, R140, RZ ;  /* 0x0000008c00107210 */ /* 0x000fca0007f7e0ff */
[----:B------:R-:W-:Y:S01]  /*30f0*/  IMAD.X R17, R2, 0x1, R131, P3 ;  /* 0x0000000102117824 */ /* 0x000fe200018e0683 */
[----:B------:R-:W-:Y:S01]  /*3100*/  ISETP.GE.AND P3, PT, R29, c[0x0][0x1d4], PT ;  /* 0x000075001d007a0c */ /* 0x000fe20003f66270 */
[----:B------:R-:W-:Y:S04]  /*3110*/  LDSM.16.M88.4 R8, [R222] ;  /* 0x00000000de08783b */ /* 0x000fe80000000200 */
[----:B------:R-:W-:Y:S04]  /*3120*/  LDSM.16.M88.4 R32, [R135] ;  /* 0x000000008720783b */ /* 0x000fe80000000200 */
[----:B------:R-:W-:Y:S04]  /*3130*/  LDSM.16.M88.4 R40, [R135+0x800] ;  /* 0x000800008728783b */ /* 0x000fe80000000200 */
[----:B------:R-:W-:Y:S04]  /*3140*/  LDSM.16.M88.4 R48, [R135+0x1000] ;  /* 0x001000008730783b */ /* 0x000fe80000000200 */
[----:B------:R-:W-:Y:S04]  /*3150*/  LDSM.16.M88.4 R52, [R135+0x1800] ;  /* 0x001800008734783b */ /* 0x000fe80000000200 */
[----:B------:R-:W-:Y:S04]  /*3160*/  LDSM.16.M88.4 R44, [R135+0x2000] ;  /* 0x00200000872c783b */ /* 0x000fe80000000200 */
[----:B------:R-:W-:Y:S04]  /*3170*/  LDSM.16.M88.4 R56, [R135+0x2800] ;  /* 0x002800008738783b */ /* 0x000fe80000000200 */
[----:B--2---:R-:W-:Y:S04]  /*3180*/  LDSM.16.M88.4 R4, [R223] ;  /* 0x00000000df04783b */ /* 0x004fe80000000200 */
[----:B------:R-:W-:Y:S04]  /*3190*/  LDSM.16.M88.4 R92, [R226] ;  /* 0x00000000e25c783b */ /* 0x000fe80000000200 */
[----:B------:R-:W-:Y:S04]  /*31a0*/  LDSM.16.M88.4 R96, [R226+0x800] ;  /* 0x00080000e260783b */ /* 0x000fe80000000200 */
[----:B------:R-:W-:Y:S04]  /*31b0*/  LDSM.16.M88.4 R100, [R226+0x1000] ;  /* 0x00100000e264783b */ /* 0x000fe80000000200 */
[----:B------:R-:W-:Y:S04]  /*31c0*/  LDSM.16.M88.4 R104, [R226+0x1800] ;  /* 0x00180000e268783b */ /* 0x000fe80000000200 */
[----:B------:R-:W-:Y:S04]  /*31d0*/  LDSM.16.M88.4 R108, [R226+0x2000] ;  /* 0x00200000e26c783b */ /* 0x000fe80000000200 */
[----:B------:R-:W-:Y:S04]  /*31e0*/  LDSM.16.M88.4 R112, [R226+0x2800] ;  /* 0x00280000e270783b */ /* 0x000fe80000000200 */
[----:B------:R-:W-:Y:S01]  /*31f0*/  @!PT LDS RZ, [RZ] ;  /* 0x00000000fffff984 */ /* 0x000fe20000000800 */
[----:B------:R-:W-:Y:S01]  /*3200*/  @!PT LDS RZ, [RZ] ;  /* 0x00000000fffff984 */ /* 0x000fe20000000800 */
[----:B------:R-:W-:Y:S01]  /*3210*/  @!PT LDS RZ, [RZ] ;  /* 0x00000000fffff984 */ /* 0x000fe20000000800 */
[----:B------:R1:W-:Y:S04]  /*3220*/  LDGSTS.E.BYPASS.LTC128B.128 [R251+0x100], [R22.64], !P1 ;  /* 0x0010000016fb7fae */ /* 0x0003e8000c901d46 */
[----:B------:R1:W-:Y:S01]  /*3230*/  LDGSTS.E.BYPASS.LTC128B.128 [R251+0x3100], [R20.64], !P0 ;  /* 0x0310000014fb7fae */ /* 0x0003e2000c101d46 */
[----:B------:R-:W-:-:S02]  /*3240*/  ISETP.LT.OR P0, PT, R26, 0x1, P3 ;  /* 0x000000011a00780c */ /* 0x000fc40001f01670 */
[----:B------:R-:W-:-:S11]  /*3250*/  ISETP.GE.AND P1, PT, R28, c[0x0][0x1d4], PT ;  /* 0x000075001c007a0c */ /* 0x000fd60003f26270 */
[----:B------:R2:W-:Y:S01]  /*3260*/  LDGSTS.E.BYPASS.LTC128B.128 [R251+0x6100], [R18.64], !P0 ;  /* 0x0610000012fb7fae */ /* 0x0005e2000c101d46 */
[----:B------:R-:W-:-:S13]  /*3270*/  ISETP.LT.OR P0, PT, R26, 0x1, P1 ;  /* 0x000000011a00780c */ /* 0x000fda0000f01670 */
[----:B------:R3:W-:Y:S04]  /*3280*/  LDGSTS.E.BYPASS.LTC128B.128 [R251+0x9100], [R16.64], !P0 ;  /* 0x0910000010fb7fae */ /* 0x0007e8000c101d46 */
[----:B------:R-:W5:Y:S01]  /*3290*/  SHFL.IDX PT, R0, R13, 0x2, 0x181f ;  /* 0x00581f000d007f89 */ /* 0x000f6200000e0000 */
[----:B---3--:R-:W-:-:S05]  /*32a0*/  IADD3 R16, P0, R12, R139, RZ ;  /* 0x0000008b0c107210 */ /* 0x008fca0007f1e0ff */
[----:B------:R-:W-:Y:S01]  /*32b0*/  IMAD.X R17, R3, 0x1, R130, P0 ;  /* 0x0000000103117824 */ /* 0x000fe200000e0682 */
[----:B------:R-:W-:Y:S01]  /*32c0*/  ISETP.LT.OR P0, PT, R26, 0x21, P5 ;  /* 0x000000211a00780c */ /* 0x000fe20002f01670 */
[----:B------:R-:W3:-:S12]  /*32d0*/  SHFL.IDX PT, R2, R27, 0x2, 0x181f ;  /* 0x00581f001b027f89 */ /* 0x000ed800000e0000 */
[----:B------:R1:W-:Y:S02]  /*32e0*/  LDGSTS.E.BYPASS.LTC128B.128 [R251+0x1100], [R14.64], !P0 ;  /* 0x011000000efb7fae */ /* 0x0003e4000c101d46 */
[----:B-1----:R-:W-:-:S05]  /*32f0*/  IADD3 R14, P0, R12, R140, RZ ;  /* 0x0000008c0c0e7210 */ /* 0x002fca0007f1e0ff */
[----:B------:R-:W-:Y:S01]  /*3300*/  IMAD.X R15, R3, 0x1, R131, P0 ;  /* 0x00000001030f7824 */ /* 0x000fe200000e0683 */
[----:B------:R-:W-:-:S13]  /*3310*/  ISETP.LT.OR P0, PT, R26, 0x21, P4 ;  /* 0x000000211a00780c */ /* 0x000fda0002701670 */
[----:B------:R1:W-:Y:S01]  /*3320*/  LDGSTS.E.BYPASS.LTC128B.128 [R251+0x4100], [R24.64], !P0 ;  /* 0x0410000018fb7fae */ /* 0x0003e2000c101d46 */
[----:B-----5:R-:W-:-:S05]  /*3330*/  IADD3 R12, P0, R0, R137, RZ ;  /* 0x00000089000c7210 */ /* 0x020fca0007f1e0ff */
[----:B---3--:R-:W-:Y:S01]  /*3340*/  IMAD.X R13, R2, 0x1, R128, P0 ;  /* 0x00000001020d7824 */ /* 0x008fe200000e0680 */
[----:B------:R-:W-:-:S13]  /*3350*/  ISETP.LT.OR P0, PT, R26, 0x21, P3 ;  /* 0x000000211a00780c */ /* 0x000fda0001f01670 */
[----:B------:R3:W-:Y:S02]  /*3360*/  LDGSTS.E.BYPASS.LTC128B.128 [R251+0x7100], [R16.64], !P0 ;  /* 0x0710000010fb7fae */ /* 0x0007e4000c101d46 */
[----:B---3--:R-:W-:-:S05]  /*3370*/  IADD3 R16, P0, R0, R138, RZ ;  /* 0x0000008a00107210 */ /* 0x008fca0007f1e0ff */
[----:B------:R-:W-:Y:S01]  /*3380*/  IMAD.X R17, R2, 0x1, R129, P0 ;  /* 0x0000000102117824 */ /* 0x000fe200000e0681 */
[----:B------:R-:W-:-:S13]  /*3390*/  ISETP.LT.OR P0, PT, R26, 0x21, P1 ;  /* 0x000000211a00780c */ /* 0x000fda0000f01670 */
[----:B------:R3:W-:Y:S01]  /*33a0*/  LDGSTS.E.BYPASS.LTC128B.128 [R251+0xa100], [R14.64], !P0 ;  /* 0x0a1000000efb7fae */ /* 0x0007e2000c101d46 */
[C---:B------:R-:W-:Y:S01]  /*33b0*/  ISETP.LT.OR P4, PT, R26.reuse, 0x41, P4 ;  /* 0x000000411a00780c */ /* 0x040fe20002781670 */
[----:B------:R-:W-:Y:S01]  /*33c0*/  IMAD.MOV.U32 R3, RZ, RZ, 0x40 ;  /* 0x00000040ff037424 */ /* 0x000fe200078e00ff */
[C---:B------:R-:W-:Y:S02]  /*33d0*/  ISETP.LT.OR P3, PT, R26.reuse, 0x41, P3 ;  /* 0x000000411a00780c */ /* 0x040fe40001f61670 */
[----:B------:R-:W-:Y:S02]  /*33e0*/  ISETP.LT.OR P1, PT, R26, 0x41, P1 ;  /* 0x000000411a00780c */ /* 0x000fe40000f21670 */
[----:B---3--:R-:W-:-:S05]  /*33f0*/  IADD3 R14, P0, R0, R139, RZ ;  /* 0x0000008b000e7210 */ /* 0x008fca0007f1e0ff */
[----:B------:R-:W-:Y:S01]  /*3400*/  IMAD.X R15, R2, 0x1, R130, P0 ;  /* 0x00000001020f7824 */ /* 0x000fe200000e0682 */
[----:B------:R-:W-:Y:S01]  /*3410*/  ISETP.LT.OR P0, PT, R26, 0x41, P5 ;  /* 0x000000411a00780c */ /* 0x000fe20002f01670 */
[C---:B------:R-:W-:Y:S08]  /*3420*/  HMMA.16816.F32.BF16 R28, R8.reuse, R40, RZ ;  /* 0x00000028081c723c */ /* 0x040ff000000418ff */
[C---:B------:R-:W-:Y:S04]  /*3430*/  HMMA.16816.F32.BF16 R20, R8.reuse, R42, RZ ;  /* 0x0000002a0814723c */ /* 0x040fe800000418ff */
[----:B------:R3:W-:Y:S04]  /*3440*/  LDGSTS.E.BYPASS.LTC128B.128 [R251+0x2100], [R12.64], !P0 ;  /* 0x021000000cfb7fae */ /* 0x0007e8000c101d46 */
[----:B------:R-:W-:Y:S01]  /*3450*/  HMMA.16816.F32.BF16 R40, R8, R48, RZ ;  /* 0x000000300828723c */ /* 0x000fe200000418ff */
[----:B------:R2:W-:Y:S04]  /*3460*/  LDGSTS.E.BYPASS.LTC128B.128 [R251+0x5100], [R16.64], !P4 ;  /* 0x0510000010fb7fae */ /* 0x0005e8000e101d46 */
[----:B------:R5:W-:Y:S01]  /*3470*/  LDGSTS.E.BYPASS.LTC128B.128 [R251+0x8100], [R14.64], !P3 ;  /* 0x081000000efb7fae */ /* 0x000be2000d901d46 */
[----:B---3--:R-:W-:-:S02]  /*3480*/  IADD3 R12, P0, R0, R140, RZ ;  /* 0x0000008c000c7210 */ /* 0x008fc40007f1e0ff */
[----:B------:R-:W-:-:S03]  /*3490*/  SEL R0, R3, 0xffffffc0, !P2 ;  /* 0xffffffc003007807 */ /* 0x000fc60005000000 */
[----:B------:R-:W-:Y:S02]  /*34a0*/  IMAD.X R13, R2, 0x1, R131, P0 ;  /* 0x00000001020d7824 */ /* 0x000fe400000e0683 */
[----:B------:R-:W-:-:S03]  /*34b0*/  IMAD.IADD R217, R135, 0x1, R0 ;  /* 0x0000000187d97824 */ /* 0x000fc600078e0200 */
[----:B------:R5:W-:Y:S04]  /*34c0*/  LDGSTS.E.BYPASS.LTC128B.128 [R251+0xb100], [R12.64], !P1 ;  /* 0x0b1000000cfb7fae */ /* 0x000be8000c901d46 */
[----:B------:R-:W-:Y:S01]  /*34d0*/  LDSM.16.M88.4 R64, [R217+0x1000] ;  /* 0x00100000d940783b */ /* 0x000fe20000000200 */
[C---:B------:R-:W-:Y:S03]  /*34e0*/  HMMA.16816.F32.BF16 R36, R8.reuse, R32, RZ ;  /* 0x000000200824723c */ /* 0x040fe600000418ff */
[----:B------:R-:W-:Y:S04]  /*34f0*/  LDSM.16.M88.4 R72, [R217] ;  /* 0x00000000d948783b */ /* 0x000fe80000000200 */
[----:B------:R-:W-:Y:S01]  /*3500*/  LDSM.16.M88.4 R68, [R217+0x800] ;  /* 0x00080000d944783b */ /* 0x000fe20000000200 */
[----:B------:R-:W-:Y:S01]  /*3510*/  HMMA.16816.F32.BF16 R32, R8, R34, RZ ;  /* 0x000000220820723c */ /* 0x000fe200000418ff */
[----:B------:R-:W-:-:S02]  /*3520*/  IADD3 R227, R226, 0x9000, RZ ;  /* 0x00009000e2e37810 */ /* 0x000fc40007ffe0ff */
[C---:B------:R-:W-:Y:S01]  /*3530*/  IADD3 R233, R226.reuse, 0x3000, RZ ;  /* 0x00003000e2e97810 */ /* 0x040fe20007ffe0ff */
[----:B------:R-:W-:Y:S04]  /*3540*/  LDSM.16.M88.4 R124, [R217+0x3000] ;  /* 0x00300000d97c783b */ /* 0x000fe80000000200 */
[C---:B------:R-:W-:Y:S01]  /*3550*/  HMMA.16816.F32.BF16 R48, R8.reuse, R50, RZ ;  /* 0x000000320830723c */ /* 0x040fe200000418ff */
[C---:B------:R-:W-:Y:S01]  /*3560*/  IADD3 R228, R226.reuse, 0x3800, RZ ;  /* 0x00003800e2e47810 */ /* 0x040fe20007ffe0ff */
[----:B------:R-:W-:Y:S04]  /*3570*/  LDSM.16.M88.4 R116, [R217+0x5800] ;  /* 0x00580000d974783b */ /* 0x000fe80000000200 */
[----:B-----5:R-:W3:Y:S02]  /*3580*/  LDSM.16.M88.4 R12, [R225] ;  /* 0x00000000e10c783b */ /* 0x020ee40000000200 */
[C---:B------:R-:W-:Y:S08]  /*3590*/  HMMA.16816.F32.BF16 R60, R8.reuse, R52, RZ ;  /* 0x00000034083c723c */ /* 0x040ff000000418ff */
[C---:B------:R-:W-:Y:S01]  /*35a0*/  HMMA.16816.F32.BF16 R80, R8.reuse, R54, RZ ;  /* 0x000000360850723c */ /* 0x040fe200000418ff */
[----:B------:R-:W-:Y:S01]  /*35b0*/  IADD3 R229, R226, 0x4000, RZ ;  /* 0x00004000e2e57810 */ /* 0x000fe20007ffe0ff */
[----:B------:R-:W0:Y:S06]  /*35c0*/  LDGDEPBAR ;  /* 0x00000000000079af */ /* 0x000e2c0000000000 */
[C---:B------:R-:W-:Y:S08]  /*35d0*/  HMMA.16816.F32.BF16 R88, R8.reuse, R44, RZ ;  /* 0x0000002c0858723c */ /* 0x040ff000000418ff */
[C---:B------:R-:W-:Y:S08]  /*35e0*/  HMMA.16816.F32.BF16 R84, R8.reuse, R46, RZ ;  /* 0x0000002e0854723c */ /* 0x040ff000000418ff */
[C---:B------:R-:W-:Y:S08]  /*35f0*/  HMMA.16816.F32.BF16 R76, R8.reuse, R56, RZ ;  /* 0x00000038084c723c */ /* 0x040ff000000418ff */
[----:B-1----:R-:W-:Y:S08]  /*3600*/  HMMA.16816.F32.BF16 R24, R8, R58, RZ ;  /* 0x0000003a0818723c */ /* 0x002ff000000418ff */
[C---:B------:R-:W-:Y:S01]  /*3610*/  HMMA.16816.F32.BF16 R8, R4.reuse, R100, R40 ;  /* 0x000000640408723c */ /* 0x040fe20000041828 */
[----:B------:R-:W1:Y:S07]  /*3620*/  LDSM.16.M88.4 R40, [R217+0x1800] ;  /* 0x00180000d928783b */ /* 0x000e6e0000000200 */
[C---:B------:R-:W-:Y:S08]  /*3630*/  HMMA.16816.F32.BF16 R56, R4.reuse, R92, R36 ;  /* 0x0000005c0438723c */ /* 0x040ff00000041824 */
[C---:B------:R-:W-:Y:S08]  /*3640*/  HMMA.16816.F32.BF16 R52, R4.reuse, R94, R32 ;  /* 0x0000005e0434723c */ /* 0x040ff00000041820 */
[C---:B--2---:R-:W-:Y:S08]  /*3650*/  HMMA.16816.F32.BF16 R16, R4.reuse, R98, R20 ;  /* 0x000000620410723c */ /* 0x044ff00000041814 */
[C---:B------:R-:W-:Y:S08]  /*3660*/  HMMA.16816.F32.BF16 R20, R4.reuse, R102, R48 ;  /* 0x000000660414723c */ /* 0x040ff00000041830 */
[C---:B------:R-:W-:Y:S08]  /*3670*/  HMMA.16816.F32.BF16 R44, R4.reuse, R96, R28 ;  /* 0x00000060042c723c */ /* 0x040ff0000004181c */
[C---:B------:R-:W-:Y:S08]  /*3680*/  HMMA.16816.F32.BF16 R36, R4.reuse, R104, R60 ;  /* 0x000000680424723c */ /* 0x040ff0000004183c */
[C---:B------:R-:W-:Y:S08]  /*3690*/  HMMA.16816.F32.BF16 R32, R4.reuse, R106, R80 ;  /* 0x0000006a0420723c */ /* 0x040ff00000041850 */
[C---:B------:R-:W-:Y:S08]  /*36a0*/  HMMA.16816.F32.BF16 R96, R4.reuse, R112, R76 ;  /* 0x000000700460723c */ /* 0x040ff0000004184c */
[----:B------:R-:W-:Y:S01]  /*36b0*/  HMMA.16816.F32.BF16 R104, R4, R114, R24 ;  /* 0x000000720468723c */ /* 0x000fe20000041818 */
[----:B------:R-:W2:Y:S07]  /*36c0*/  LDSM.16.M88.4 R24, [R217+0x2000] ;  /* 0x00200000d918783b */ /* 0x000eae0000000200 */
[----:B---3--:R-:W-:Y:S01]  /*36d0*/  HMMA.16816.F32.BF16 R76, R12, R64, R8 ;  /* 0x000000400c4c723c */ /* 0x008fe20000041808 */
[----:B------:R-:W3:Y:S01]  /*36e0*/  LDSM.16.M88.4 R8, [R217+0x2800] ;  /* 0x00280000d908783b */ /* 0x000ee20000000200 */
[----:B------:R-:W-:-:S05]  /*36f0*/  IMAD.IADD R216, R227, 0x1, R0 ;  /* 0x00000001e3d87824 */ /* 0x000fca00078e0200 */
[----:B------:R-:W-:Y:S01]  /*3700*/  LDSM.16.M88.4 R48, [R216+-0x7800] ;  /* 0xff880000d830783b */ /* 0x000fe20000000200 */
[----:B------:R-:W-:Y:S08]  /*3710*/  HMMA.16816.F32.BF16 R28, R4, R108, R88 ;  /* 0x0000006c041c723c */ /* 0x000ff00000041858 */
[C---:B------:R-:W-:Y:S08]  /*3720*/  HMMA.16816.F32.BF16 R100, R12.reuse, R72, R56 ;  /* 0x000000480c64723c */ /* 0x040ff00000041838 */
[----:B------:R-:W-:Y:S01]  /*3730*/  HMMA.16816.F32.BF16 R92, R12, R74, R52 ;  /* 0x0000004a0c5c723c */ /* 0x000fe20000041834 */
[----:B------:R-:W-:Y:S07]  /*3740*/  LDSM.16.M88.4 R52, [R216+-0x9000] ;  /* 0xff700000d834783b */ /* 0x000fee0000000200 */
[----:B------:R-:W-:Y:S01]  /*3750*/  HMMA.16816.F32.BF16 R84, R4, R110, R84 ;  /* 0x0000006e0454723c */ /* 0x000fe20000041854 */
[----:B------:R-:W5:Y:S04]  /*3760*/  LDSM.16.M88.4 R4, [R224] ;  /* 0x00000000e004783b */ /* 0x000f680000000200 */
[----:B------:R-:W-:Y:S03]  /*3770*/  LDSM.16.M88.4 R108, [R135+0x3800] ;  /* 0x00380000876c783b */ /* 0x000fe60000000200 */
[C---:B------:R-:W-:Y:S01]  /*3780*/  HMMA.16816.F32.BF16 R72, R12.reuse, R66, R20 ;  /* 0x000000420c48723c */ /* 0x040fe20000041814 */
[----:B------:R-:W3:Y:S07]  /*3790*/  LDSM.16.M88.4 R64, [R216+-0x8000] ;  /* 0xff800000d840783b */ /* 0x000eee0000000200 */
[C---:B------:R-:W-:Y:S01]  /*37a0*/  HMMA.16816.F32.BF16 R88, R12.reuse, R68, R44 ;  /* 0x000000440c58723c */ /* 0x040fe2000004182c */
[----:B------:R-:W-:Y:S07]  /*37b0*/  LDSM.16.M88.4 R44, [R216+-0x7000] ;  /* 0xff900000d82c783b */ /* 0x000fee0000000200 */
[C---:B------:R-:W-:Y:S01]  /*37c0*/  HMMA.16816.F32.BF16 R80, R12.reuse, R70, R16 ;  /* 0x000000460c50723c */ /* 0x040fe20000041810 */
[----:B------:R-:W4:Y:S04]  /*37d0*/  LDSM.16.M88.4 R68, [R216+-0x8800] ;  /* 0xff780000d844783b */ /* 0x000f280000000200 */
[----:B------:R-:W-:Y:S03]  /*37e0*/  LDSM.16.M88.4 R16, [R222+0x4000] ;  /* 0x00400000de10783b */ /* 0x000fe60000000200 */
[C---:B-1----:R-:W-:Y:S01]  /*37f0*/  HMMA.16816.F32.BF16 R60, R12.reuse, R40, R36 ;  /* 0x000000280c3c723c */ /* 0x042fe20000041824 */
[----:B------:R-:W1:Y:S07]  /*3800*/  LDSM.16.M88.4 R36, [R216+-0x6800] ;  /* 0xff980000d824783b */ /* 0x000e6e0000000200 */
[C---:B------:R-:W-:Y:S08]  /*3810*/  HMMA.16816.F32.BF16 R56, R12.reuse, R42, R32 ;  /* 0x0000002a0c38723c */ /* 0x040ff00000041820 */
[C---:B--2---:R-:W-:Y:S08]  /*3820*/  HMMA.16816.F32.BF16 R40, R12.reuse, R24, R28 ;  /* 0x000000180c28723c */ /* 0x044ff0000004181c */
[C---:B---3--:R-:W-:Y:S08]  /*3830*/  HMMA.16816.F32.BF16 R28, R12.reuse, R8, R96 ;  /* 0x000000080c1c723c */ /* 0x048ff00000041860 */
[C---:B------:R-:W-:Y:S08]  /*3840*/  HMMA.16816.F32.BF16 R20, R12.reuse, R10, R104 ;  /* 0x0000000a0c14723c */ /* 0x040ff00000041868 */
[----:B------:R-:W-:Y:S01]  /*3850*/  HMMA.16816.F32.BF16 R32, R12, R26, R84 ;  /* 0x0000001a0c20723c */ /* 0x000fe20000041854 */
[----:B------:R-:W2:Y:S07]  /*3860*/  LDSM.16.M88.4 R24, [R135+0x3000] ;  /* 0x003000008718783b */ /* 0x000eae0000000200 */
[C---:B-----5:R-:W-:Y:S08]  /*3870*/  HMMA.16816.F32.BF16 R8, R4.reuse, R54, R92 ;  /* 0x000000360408723c */ /* 0x060ff0000004185c */
[C---:B------:R-:W-:Y:S01]  /*3880*/  HMMA.16816.F32.BF16 R84, R4.reuse, R64, R76 ;  /* 0x000000400454723c */ /* 0x040fe2000004184c */
[----:B------:R-:W3:Y:S07]  /*3890*/  LDSM.16.M88.4 R76, [R135+0x4000] ;  /* 0x00400000874c783b */ /* 0x000eee0000000200 */
[C---:B------:R-:W-:Y:S08]  /*38a0*/  HMMA.16816.F32.BF16 R12, R4.reuse, R52, R100 ;  /* 0x00000034040c723c */ /* 0x040ff00000041864 */
[C---:B------:R-:W-:Y:S08]  /*38b0*/  HMMA.16816.F32.BF16 R92, R4.reuse, R48, R60 ;  /* 0x00000030045c723c */ /* 0x040ff0000004183c */
[C---:B------:R-:W-:Y:S01]  /*38c0*/  HMMA.16816.F32.BF16 R96, R4.reuse, R50, R56 ;  /* 0x000000320460723c */ /* 0x040fe20000041838 */
[----:B------:R-:W5:Y:S07]  /*38d0*/  LDSM.16.M88.4 R48, [R135+0x4800] ;  /* 0x004800008730783b */ /* 0x000f6e0000000200 */
[C---:B----4-:R-:W-:Y:S08]  /*38e0*/  HMMA.16816.F32.BF16 R52, R4.reuse, R68, R88 ;  /* 0x000000440434723c */ /* 0x050ff00000041858 */
[C---:B------:R-:W-:Y:S08]  /*38f0*/  HMMA.16816.F32.BF16 R80, R4.reuse, R70, R80 ;  /* 0x000000460450723c */ /* 0x040ff00000041850 */
[C---:B------:R-:W-:Y:S01]  /*3900*/  HMMA.16816.F32.BF16 R100, R4.reuse, R44, R40 ;  /* 0x0000002c0464723c */ /* 0x040fe20000041828 */
[----:B------:R-:W4:Y:S07]  /*3910*/  LDSM.16.M88.4 R40, [R135+0x5000] ;  /* 0x005000008728783b */ /* 0x000f2e0000000200 */
[C---:B-1----:R-:W-:Y:S01]  /*3920*/  HMMA.16816.F32.BF16 R68, R4.reuse, R36, R28 ;  /* 0x000000240444723c */ /* 0x042fe2000004181c */
[----:B------:R-:W-:Y:S07]  /*3930*/  LDSM.16.M88.4 R28, [R228] ;  /* 0x00000000e41c783b */ /* 0x000fee0000000200 */
[C---:B------:R-:W-:Y:S01]  /*3940*/  HMMA.16816.F32.BF16 R56, R4.reuse, R38, R20 ;  /* 0x000000260438723c */ /* 0x040fe20000041814 */
[----:B------:R-:W1:Y:S07]  /*3950*/  LDSM.16.M88.4 R36, [R135+0x5800] ;  /* 0x005800008724783b */ /* 0x000e6e0000000200 */
[----:B------:R-:W-:Y:S01]  /*3960*/  HMMA.16816.F32.BF16 R88, R4, R66, R72 ;  /* 0x000000420458723c */ /* 0x000fe20000041848 */
[C---:B------:R-:W-:Y:S01]  /*3970*/  IADD3 R230, R226.reuse, 0x4800, RZ ;  /* 0x00004800e2e67810 */ /* 0x040fe20007ffe0ff */
[----:B------:R-:W-:Y:S01]  /*3980*/  LDSM.16.M88.4 R64, [R229] ;  /* 0x00000000e540783b */ /* 0x000fe20000000200 */
[----:B------:R-:W-:-:S02]  /*3990*/  IADD3 R231, R226, 0x5000, RZ ;  /* 0x00005000e2e77810 */ /* 0x000fc40007ffe0ff */
[C---:B------:R-:W-:Y:S01]  /*39a0*/  IADD3 R232, R226.reuse, 0x5800, RZ ;  /* 0x00005800e2e87810 */ /* 0x040fe20007ffe0ff */
[----:B------:R-:W-:Y:S02]  /*39b0*/  LDSM.16.M88.4 R104, [R230] ;  /* 0x00000000e668783b */ /* 0x000fe40000000200 */
[----:B------:R-:W-:Y:S02]  /*39c0*/  HMMA.16816.F32.BF16 R72, R4, R46, R32 ;  /* 0x0000002e0448723c */ /* 0x000fe40000041820 */
[----:B------:R-:W-:Y:S04]  /*39d0*/  LDSM.16.M88.4 R4, [R223+0x4000] ;  /* 0x00400000df04783b */ /* 0x000fe80000000200 */
[----:B------:R-:W1:Y:S02]  /*39e0*/  LDSM.16.M88.4 R32, [R233] ;  /* 0x00000000e920783b */ /* 0x000e640000000200 */
[C---:B--2---:R-:W-:Y:S02]  /*39f0*/  HMMA.16816.F32.BF16 R44, R16.reuse, R24, R12 ;  /* 0x00000018102c723c */ /* 0x044fe4000004180c */
[----:B------:R-:W2:Y:S04]  /*3a00*/  LDSM.16.M88.4 R112, [R231] ;  /* 0x00000000e770783b */ /* 0x000ea80000000200 */
[----:B------:R-:W1:Y:S02]  /*3a10*/  LDSM.16.M88.4 R120, [R232] ;  /* 0x00000000e878783b */ /* 0x000e640000000200 */
[C---:B------:R-:W-:Y:S02]  /*3a20*/  HMMA.16816.F32.BF16 R24, R16.reuse, R26, R8 ;  /* 0x0000001a1018723c */ /* 0x040fe40000041808 */
[----:B------:R-:W1:Y:S06]  /*3a30*/  LDSM.16.M88.4 R8, [R225+0x4000] ;  /* 0x00400000e108783b */ /* 0x000e6c0000000200 */
[C---:B------:R-:W-:Y:S01]  /*3a40*/  HMMA.16816.F32.BF16 R20, R16.reuse, R108, R52 ;  /* 0x0000006c1014723c */ /* 0x040fe20000041834 */
[----:B------:R-:W1:Y:S07]  /*3a50*/  LDSM.16.M88.4 R52, [R217+0x3800] ;  /* 0x00380000d934783b */ /* 0x000e6e0000000200 */
[C---:B------:R-:W-:Y:S01]  /*3a60*/  HMMA.16816.F32.BF16 R12, R16.reuse, R110, R80 ;  /* 0x0000006e100c723c */ /* 0x040fe20000041850 */
[----:B------:R-:W-:Y:S07]  /*3a70*/  LDSM.16.M88.4 R108, [R217+0x5000] ;  /* 0x00500000d96c783b */ /* 0x000fee0000000200 */
[C---:B---3--:R-:W-:Y:S08]  /*3a80*/  HMMA.16816.F32.BF16 R80, R16.reuse, R78, R88 ;  /* 0x0000004e1050723c */ /* 0x048ff00000041858 */
[C---:B-----5:R-:W-:Y:S08]  /*3a90*/  HMMA.16816.F32.BF16 R88, R16.reuse, R48, R92 ;  /* 0x000000301058723c */ /* 0x060ff0000004185c */
[C---:B------:R-:W-:Y:S08]  /*3aa0*/  HMMA.16816.F32.BF16 R60, R16.reuse, R76, R84 ;  /* 0x0000004c103c723c */ /* 0x040ff00000041854 */
[C---:B------:R-:W-:Y:S01]  /*3ab0*/  HMMA.16816.F32.BF16 R96, R16.reuse, R50, R96 ;  /* 0x000000321060723c */ /* 0x040fe20000041860 */
[----:B------:R-:W3:Y:S07]  /*3ac0*/  LDSM.16.M88.4 R48, [R217+0x4000] ;  /* 0x00400000d930783b */ /* 0x000eee0000000200 */
[C---:B----4-:R-:W-:Y:S08]  /*3ad0*/  HMMA.16816.F32.BF16 R92, R16.reuse, R42, R72 ;  /* 0x0000002a105c723c */ /* 0x050ff00000041848 */
[C---:B------:R-:W-:Y:S08]  /*3ae0*/  HMMA.16816.F32.BF16 R100, R16.reuse, R40, R100 ;  /* 0x000000281064723c */ /* 0x040ff00000041864 */
[C---:B-1----:R-:W-:Y:S08]  /*3af0*/  HMMA.16816.F32.BF16 R84, R16.reuse, R36, R68 ;  /* 0x000000241054723c */ /* 0x042ff00000041844 */
[----:B------:R-:W-:Y:S08]  /*3b00*/  HMMA.16816.F32.BF16 R72, R16, R38, R56 ;  /* 0x000000261048723c */ /* 0x000ff00000041838 */
[C---:B------:R-:W-:Y:S01]  /*3b10*/  HMMA.16816.F32.BF16 R68, R4.reuse, R32, R44 ;  /* 0x000000200444723c */ /* 0x040fe2000004182c */
[----:B------:R-:W1:Y:S07]  /*3b20*/  LDSM.16.M88.4 R44, [R217+0x4800] ;  /* 0x00480000d92c783b */ /* 0x000e6e0000000200 */
[C---:B------:R-:W-:Y:S08]  /*3b30*/  HMMA.16816.F32.BF16 R76, R4.reuse, R34, R24 ;  /* 0x00000022044c723c */ /* 0x040ff00000041818 */
[C---:B------:R-:W-:Y:S08]  /*3b40*/  HMMA.16816.F32.BF16 R56, R4.reuse, R28, R20 ;  /* 0x0000001c0438723c */ /* 0x040ff00000041814 */
[C---:B------:R-:W-:Y:S08]  /*3b50*/  HMMA.16816.F32.BF16 R40, R4.reuse, R30, R12 ;  /* 0x0000001e0428723c */ /* 0x040ff0000004180c */
[C---:B------:R-:W-:Y:S08]  /*3b60*/  HMMA.16816.F32.BF16 R36, R4.reuse, R64, R60 ;  /* 0x000000400424723c */ /* 0x040ff0000004183c */
[C---:B------:R-:W-:Y:S08]  /*3b70*/  HMMA.16816.F32.BF16 R32, R4.reuse, R66, R80 ;  /* 0x000000420420723c */ /* 0x040ff00000041850 */
[C---:B------:R-:W-:Y:S08]  /*3b80*/  HMMA.16816.F32.BF16 R28, R4.reuse, R104, R88 ;  /* 0x00000068041c723c */ /* 0x040ff00000041858 */
[C---:B------:R-:W-:Y:S08]  /*3b90*/  HMMA.16816.F32.BF16 R24, R4.reuse, R106, R96 ;  /* 0x0000006a0418723c */ /* 0x040ff00000041860 */
[C---:B--2---:R-:W-:Y:S08]  /*3ba0*/  HMMA.16816.F32.BF16 R20, R4.reuse, R112, R100 ;  /* 0x000000700414723c */ /* 0x044ff00000041864 */
[C---:B------:R-:W-:Y:S01]  /*3bb0*/  HMMA.16816.F32.BF16 R16, R4.reuse, R114, R92 ;  /* 0x000000720410723c */ /* 0x040fe2000004185c */
[----:B------:R-:W-:Y:S07]  /*3bc0*/  LDSM.16.M88.4 R112, [R216+-0x5800] ;  /* 0xffa80000d870783b */ /* 0x000fee0000000200 */
[C---:B------:R-:W-:Y:S08]  /*3bd0*/  HMMA.16816.F32.BF16 R12, R4.reuse, R120, R84 ;  /* 0x00000078040c723c */ /* 0x040ff00000041854 */
[----:B------:R-:W-:Y:S01]  /*3be0*/  HMMA.16816.F32.BF16 R64, R4, R122, R72 ;  /* 0x0000007a0440723c */ /* 0x000fe20000041848 */
[----:B------:R-:W-:Y:S04]  /*3bf0*/  LDSM.16.M88.4 R4, [R224+0x4000] ;  /* 0x00400000e004783b */ /* 0x000fe80000000200 */
[----:B------:R-:W2:Y:S03]  /*3c00*/  LDSM.16.M88.4 R72, [R216+-0x6000] ;  /* 0xffa00000d848783b */ /* 0x000ea60000000200 */
[C---:B------:R-:W-:Y:S01]  /*3c10*/  HMMA.16816.F32.BF16 R68, R8.reuse, R124, R68 ;  /* 0x0000007c0844723c */ /* 0x040fe20000041844 */
[C---:B------:R-:W-:Y:S01]  /*3c20*/  IADD3 R239, R226.reuse, 0x6000, RZ ;  /* 0x00006000e2ef7810 */ /* 0x040fe20007ffe0ff */
[----:B------:R-:W-:Y:S06]  /*3c30*/  LDSM.16.M88.4 R120, [R135+0x9000] ;  /* 0x009000008778783b */ /* 0x000fec0000000200 */
[C---:B------:R-:W-:Y:S08]  /*3c40*/  HMMA.16816.F32.BF16 R76, R8.reuse, R126, R76 ;  /* 0x0000007e084c723c */ /* 0x040ff0000004184c */
[C---:B------:R-:W-:Y:S01]  /*3c50*/  HMMA.16816.F32.BF16 R100, R8.reuse, R52, R56 ;  /* 0x000000340864723c */ /* 0x040fe20000041838 */
[----:B------:R-:W4:Y:S07]  /*3c60*/  LDSM.16.M88.4 R56, [R216+-0x5000] ;  /* 0xffb00000d838783b */ /* 0x000f2e0000000200 */
[C---:B------:R-:W-:Y:S01]  /*3c70*/  HMMA.16816.F32.BF16 R104, R8.reuse, R54, R40 ;  /* 0x000000360868723c */ /* 0x040fe20000041828 */
[----:B------:R-:W5:Y:S04]  /*3c80*/  LDSM.16.M88.4 R52, [R216+-0x4800] ;  /* 0xffb80000d834783b */ /* 0x000f680000000200 */
[----:B------:R-:W-:Y:S03]  /*3c90*/  LDSM.16.M88.4 R40, [R216+-0x3800] ;  /* 0xffc80000d828783b */ /* 0x000fe60000000200 */
[C---:B---3--:R-:W-:Y:S08]  /*3ca0*/  HMMA.16816.F32.BF16 R96, R8.reuse, R48, R36 ;  /* 0x000000300860723c */ /* 0x048ff00000041824 */
[C---:B------:R-:W-:Y:S01]  /*3cb0*/  HMMA.16816.F32.BF16 R92, R8.reuse, R50, R32 ;  /* 0x00000032085c723c */ /* 0x040fe20000041820 */
[----:B------:R-:W-:Y:S07]  /*3cc0*/  LDSM.16.M88.4 R32, [R135+0x6000] ;  /* 0x006000008720783b */ /* 0x000fee0000000200 */
[C---:B-1----:R-:W-:Y:S01]  /*3cd0*/  HMMA.16816.F32.BF16 R88, R8.reuse, R44, R28 ;  /* 0x0000002c0858723c */ /* 0x042fe2000004181c */
[----:B------:R-:W-:Y:S07]  /*3ce0*/  LDSM.16.M88.4 R28, [R135+0x6800] ;  /* 0x00680000871c783b */ /* 0x000fee0000000200 */
[C---:B------:R-:W-:Y:S01]  /*3cf0*/  HMMA.16816.F32.BF16 R84, R8.reuse, R46, R24 ;  /* 0x0000002e0854723c */ /* 0x040fe20000041818 */
[----:B------:R-:W1:Y:S07]  /*3d00*/  LDSM.16.M88.4 R44, [R216+-0x4000] ;  /* 0xffc00000d82c783b */ /* 0x000e6e0000000200 */
[C---:B------:R-:W-:Y:S01]  /*3d10*/  HMMA.16816.F32.BF16 R48, R8.reuse, R116, R12 ;  /* 0x000000740830723c */ /* 0x040fe2000004180c */
[----:B------:R-:W3:Y:S07]  /*3d20*/  LDSM.16.M88.4 R12, [R222+0x8000] ;  /* 0x00800000de0c783b */ /* 0x000eee0000000200 */
[C---:B------:R-:W-:Y:S08]  /*3d30*/  HMMA.16816.F32.BF16 R80, R8.reuse, R108, R20 ;  /* 0x0000006c0850723c */ /* 0x040ff00000041814 */
[C---:B------:R-:W-:Y:S08]  /*3d40*/  HMMA.16816.F32.BF16 R60, R8.reuse, R110, R16 ;  /* 0x0000006e083c723c */ /* 0x040ff00000041810 */
[----:B------:R-:W-:Y:S01]  /*3d50*/  HMMA.16816.F32.BF16 R36, R8, R118, R64 ;  /* 0x000000760824723c */ /* 0x000fe20000041840 */
[C---:B------:R-:W-:Y:S01]  /*3d60*/  IADD3 R234, R226.reuse, 0x6800, RZ ;  /* 0x00006800e2ea7810 */ /* 0x040fe20007ffe0ff */
[----:B------:R-:W-:Y:S06]  /*3d70*/  LDSM.16.M88.4 R116, [R217+0x6000] ;  /* 0x00600000d974783b */ /* 0x000fec0000000200 */
[C---:B--2---:R-:W-:Y:S01]  /*3d80*/  HMMA.16816.F32.BF16 R24, R4.reuse, R72, R68 ;  /* 0x000000480418723c */ /* 0x044fe20000041844 */
[----:B------:R-:W2:Y:S07]  /*3d90*/  LDSM.16.M88.4 R68, [R135+0x7000] ;  /* 0x007000008744783b */ /* 0x000eae0000000200 */
[C---:B------:R-:W-:Y:S08]  /*3da0*/  HMMA.16816.F32.BF16 R20, R4.reuse, R74, R76 ;  /* 0x0000004a0414723c */ /* 0x040ff0000004184c */
[C---:B------:R-:W-:Y:S01]  /*3db0*/  HMMA.16816.F32.BF16 R16, R4.reuse, R112, R100 ;  /* 0x000000700410723c */ /* 0x040fe20000041864 */
[----:B------:R-:W-:Y:S07]  /*3dc0*/  LDSM.16.M88.4 R100, [R135+0x7800] ;  /* 0x007800008764783b */ /* 0x000fee0000000200 */
[C---:B------:R-:W-:Y:S01]  /*3dd0*/  HMMA.16816.F32.BF16 R8, R4.reuse, R114, R104 ;  /* 0x000000720408723c */ /* 0x040fe20000041868 */
[C---:B------:R-:W-:Y:S01]  /*3de0*/  IADD3 R235, R226.reuse, 0x7000, RZ ;  /* 0x00007000e2eb7810 */ /* 0x040fe20007ffe0ff */
[----:B------:R-:W-:Y:S06]  /*3df0*/  LDSM.16.M88.4 R112, [R216+-0x3000] ;  /* 0xffd00000d870783b */ /* 0x000fec0000000200 */
[C---:B----4-:R-:W-:Y:S08]  /*3e00*/  HMMA.16816.F32.BF16 R64, R4.reuse, R56, R96 ;  /* 0x000000380440723c */ /* 0x050ff00000041860 */
[C---:B------:R-:W-:Y:S01]  /*3e10*/  HMMA.16816.F32.BF16 R56, R4.reuse, R58, R92 ;  /* 0x0000003a0438723c */ /* 0x040fe2000004185c */
[----:B------:R-:W4:Y:S07]  /*3e20*/  LDSM.16.M88.4 R92, [R135+0x8000] ;  /* 0x00800000875c783b */ /* 0x000f2e0000000200 */
[C---:B-----5:R-:W-:Y:S08]  /*3e30*/  HMMA.16816.F32.BF16 R72, R4.reuse, R52, R88 ;  /* 0x000000340448723c */ /* 0x060ff00000041858 */
[C---:B------:R-:W-:Y:S08]  /*3e40*/  HMMA.16816.F32.BF16 R84, R4.reuse, R54, R84 ;  /* 0x000000360454723c */ /* 0x040ff00000041854 */
[C---:B-1----:R-:W-:Y:S08]  /*3e50*/  HMMA.16816.F32.BF16 R76, R4.reuse, R44, R80 ;  /* 0x0000002c044c723c */ /* 0x042ff00000041850 */
[C---:B------:R-:W-:Y:S08]  /*3e60*/  HMMA.16816.F32.BF16 R96, R4.reuse, R40, R48 ;  /* 0x000000280460723c */ /* 0x040ff00000041830 */
[----:B------:R-:W-:Y:S01]  /*3e70*/  HMMA.16816.F32.BF16 R80, R4, R42, R36 ;  /* 0x0000002a0450723c */ /* 0x000fe20000041824 */
[----:B------:R-:W-:Y:S07]  /*3e80*/  LDSM.16.M88.4 R36, [R235] ;  /* 0x00000000eb24783b */ /* 0x000fee0000000200 */
[C---:B---3--:R-:W-:Y:S01]  /*3e90*/  HMMA.16816.F32.BF16 R52, R12.reuse, R32, R24 ;  /* 0x000000200c34723c */ /* 0x048fe20000041818 */
[----:B------:R-:W-:Y:S07]  /*3ea0*/  LDSM.16.M88.4 R24, [R234] ;  /* 0x00000000ea18783b */ /* 0x000fee0000000200 */
[C---:B------:R-:W-:Y:S01]  /*3eb0*/  HMMA.16816.F32.BF16 R48, R12.reuse, R34, R20 ;  /* 0x000000220c30723c */ /* 0x040fe20000041814 */
[----:B------:R-:W1:Y:S07]  /*3ec0*/  LDSM.16.M88.4 R32, [R135+0x8800] ;  /* 0x008800008720783b */ /* 0x000e6e0000000200 */
[C---:B------:R-:W-:Y:S08]  /*3ed0*/  HMMA.16816.F32.BF16 R40, R12.reuse, R28, R16 ;  /* 0x0000001c0c28723c */ /* 0x040ff00000041810 */
[----:B------:R-:W-:Y:S01]  /*3ee0*/  HMMA.16816.F32.BF16 R20, R12, R30, R8 ;  /* 0x0000001e0c14723c */ /* 0x000fe20000041808 */
[----:B------:R-:W-:Y:S04]  /*3ef0*/  LDSM.16.M88.4 R8, [R223+0x8000] ;  /* 0x00800000df08783b */ /* 0x000fe80000000200 */
[----:B------:R-:W3:Y:S03]  /*3f00*/  LDSM.16.M88.4 R28, [R239] ;  /* 0x00000000ef1c783b */ /* 0x000ee60000000200 */
[----:B------:R-:W-:Y:S01]  /*3f10*/  HMMA.16816.F32.BF16 R88, R4, R46, R60 ;  /* 0x0000002e0458723c */ /* 0x000fe2000004183c */
[C---:B------:R-:W-:Y:S01]  /*3f20*/  IADD3 R236, R226.reuse, 0x7800, RZ ;  /* 0x00007800e2ec7810 */ /* 0x040fe20007ffe0ff */
[----:B------:R-:W-:Y:S06]  /*3f30*/  LDSM.16.M88.4 R4, [R225+0x8000] ;  /* 0x00800000e104783b */ /* 0x000fec0000000200 */
[C---:B--2---:R-:W-:Y:S08]  /*3f40*/  HMMA.16816.F32.BF16 R16, R12.reuse, R68, R64 ;  /* 0x000000440c10723c */ /* 0x044ff00000041840 */
[----:B------:R-:W-:Y:S01]  /*3f50*/  HMMA.16816.F32.BF16 R44, R12, R70, R56 ;  /* 0x000000460c2c723c */ /* 0x000fe20000041838 */
[----:B------:R-:W2:Y:S01]  /*3f60*/  LDSM.16.M88.4 R68, [R236] ;  /* 0x00000000ec44783b */ /* 0x000ea20000000200 */
[----:B------:R-:W-:-:S06]  /*3f70*/  IADD3 R237, R226, 0x8000, RZ ;  /* 0x00008000e2ed7810 */ /* 0x000fcc0007ffe0ff */
[C---:B----4-:R-:W-:Y:S01]  /*3f80*/  HMMA.16816.F32.BF16 R60, R12.reuse, R92, R76 ;  /* 0x0000005c0c3c723c */ /* 0x050fe2000004184c */
[----:B------:R-:W4:Y:S07]  /*3f90*/  LDSM.16.M88.4 R76, [R237] ;  /* 0x00000000ed4c783b */ /* 0x000f2e0000000200 */
[C---:B------:R-:W-:Y:S08]  /*3fa0*/  HMMA.16816.F32.BF16 R56, R12.reuse, R94, R88 ;  /* 0x0000005e0c38723c */ /* 0x040ff00000041858 */
[C---:B------:R-:W-:Y:S08]  /*3fb0*/  HMMA.16816.F32.BF16 R72, R12.reuse, R100, R72 ;  /* 0x000000640c48723c */ /* 0x040ff00000041848 */
[C---:B------:R-:W-:Y:S01]  /*3fc0*/  HMMA.16816.F32.BF16 R64, R12.reuse, R102, R84 ;  /* 0x000000660c40723c */ /* 0x040fe20000041854 */
[C---:B------:R-:W-:Y:S01]  /*3fd0*/  IADD3 R238, R226.reuse, 0x8800, RZ ;  /* 0x00008800e2ee7810 */ /* 0x040fe20007ffe0ff */
[----:B------:R-:W-:Y:S04]  /*3fe0*/  LDSM.16.M88.4 R100, [R217+0x7800] ;  /* 0x00780000d964783b */ /* 0x000fe80000000200 */
[----:B------:R-:W-:Y:S02]  /*3ff0*/  LDSM.16.M88.4 R108, [R238] ;  /* 0x00000000ee6c783b */ /* 0x000fe40000000200 */
[C---:B-1----:R-:W-:Y:S08]  /*4000*/  HMMA.16816.F32.BF16 R92, R12.reuse, R32, R96 ;  /* 0x000000200c5c723c */ /* 0x042ff00000041860 */
[----:B------:R-:W-:Y:S01]  /*4010*/  HMMA.16816.F32.BF16 R104, R12, R34, R80 ;  /* 0x000000220c68723c */ /* 0x000fe20000041850 */
[----:B------:R-:W-:Y:S04]  /*4020*/  LDSM.16.M88.4 R32, [R217+0x7000] ;  /* 0x00700000d920783b */ /* 0x000fe80000000200 */
[----:B------:R-:W-:Y:S03]  /*4030*/  LDSM.16.M88.4 R80, [R217+0x8800] ;  /* 0x00880000d950783b */ /* 0x000fe60000000200 */
[C---:B---3--:R-:W-:Y:S08]  /*4040*/  HMMA.16816.F32.BF16 R12, R8.reuse, R28, R52 ;  /* 0x0000001c080c723c */ /* 0x048ff00000041834 */
[C---:B------:R-:W-:Y:S08]  /*4050*/  HMMA.16816.F32.BF16 R52, R8.reuse, R30, R48 ;  /* 0x0000001e0834723c */ /* 0x040ff00000041830 */
[C---:B------:R-:W-:Y:S08]  /*4060*/  HMMA.16816.F32.BF16 R48, R8.reuse, R24, R40 ;  /* 0x000000180830723c */ /* 0x040ff00000041828 */
[C---:B------:R-:W-:Y:S01]  /*4070*/  HMMA.16816.F32.BF16 R40, R8.reuse, R26, R20 ;  /* 0x0000001a0828723c */ /* 0x040fe20000041814 */
[----:B------:R-:W-:Y:S07]  /*4080*/  LDSM.16.M88.4 R20, [R222+0xc000] ;  /* 0x00c00000de14783b */ /* 0x000fee0000000200 */
[C---:B------:R-:W-:Y:S01]  /*4090*/  HMMA.16816.F32.BF16 R28, R8.reuse, R36, R16 ;  /* 0x00000024081c723c */ /* 0x040fe20000041810 */
[----:B------:R-:W-:Y:S07]  /*40a0*/  LDSM.16.M88.4 R16, [R224+0x8000] ;  /* 0x00800000e010783b */ /* 0x000fee0000000200 */
[C---:B------:R-:W-:Y:S01]  /*40b0*/  HMMA.16816.F32.BF16 R24, R8.reuse, R38, R44 ;  /* 0x000000260818723c */ /* 0x040fe2000004182c */
[----:B------:R-:W1:Y:S07]  /*40c0*/  LDSM.16.M88.4 R36, [R217+0x6800] ;  /* 0x00680000d924783b */ /* 0x000e6e0000000200 */
[----:B--2---:R-:W-:Y:S01]  /*40d0*/  HMMA.16816.F32.BF16 R88, R8, R68, R72 ;  /* 0x000000440858723c */ /* 0x004fe20000041848 */
[----:B------:R-:W2:Y:S07]  /*40e0*/  LDSM.16.M88.4 R72, [R217+0x8000] ;  /* 0x00800000d948783b */ /* 0x000eae0000000200 */
[----:B------:R-:W-:Y:S08]  /*40f0*/  HMMA.16816.F32.BF16 R12, R4, R116, R12 ;  /* 0x00000074040c723c */ /* 0x000ff0000004180c */
[----:B------:R-:W-:Y:S08]  /*4100*/  HMMA.16816.F32.BF16 R96, R8, R70, R64 ;  /* 0x000000460860723c */ /* 0x000ff00000041840 */
[----:B------:R-:W-:Y:S01]  /*4110*/  HMMA.16816.F32.BF16 R44, R4, R118, R52 ;  /* 0x00000076042c723c */ /* 0x000fe20000041834 */
[----:B------:R-:W-:Y:S07]  /*4120*/  LDSM.16.M88.4 R52, [R216+-0x1800] ;  /* 0xffe80000d834783b */ /* 0x000fee0000000200 */
[C---:B----4-:R-:W-:Y:S08]  /*4130*/  HMMA.16816.F32.BF16 R84, R8.reuse, R76, R60 ;  /* 0x0000004c0854723c */ /* 0x050ff0000004183c */
[----:B------:R-:W-:Y:S08]  /*4140*/  HMMA.16816.F32.BF16 R76, R8, R78, R56 ;  /* 0x0000004e084c723c */ /* 0x000ff00000041838 */
[----:B-1----:R-:W-:Y:S01]  /*4150*/  HMMA.16816.F32.BF16 R60, R4, R38, R40 ;  /* 0x00000026043c723c */ /* 0x002fe20000041828 */
[----:B------:R-:W1:Y:S07]  /*4160*/  LDSM.16.M88.4 R40, [R216+-0x2800] ;  /* 0xffd80000d828783b */ /* 0x000e6e0000000200 */
[----:B------:R-:W-:Y:S08]  /*4170*/  HMMA.16816.F32.BF16 R68, R8, R108, R92 ;  /* 0x0000006c0844723c */ /* 0x000ff0000004185c */
[----:B------:R-:W-:Y:S01]  /*4180*/  HMMA.16816.F32.BF16 R64, R4, R36, R48 ;  /* 0x000000240440723c */ /* 0x000fe20000041830 */
[----:B------:R-:W3:Y:S07]  /*4190*/  LDSM.16.M88.4 R36, [R216+-0x2000] ;  /* 0xffe00000d824783b */ /* 0x000eee0000000200 */
[----:B------:R-:W-:Y:S01]  /*41a0*/  HMMA.16816.F32.BF16 R92, R8, R110, R104 ;  /* 0x0000006e085c723c */ /* 0x000fe20000041868 */
[----:B------:R-:W-:Y:S07]  /*41b0*/  LDSM.16.M88.4 R104, [R227] ;  /* 0x00000000e368783b */ /* 0x000fee0000000200 */
[----:B------:R-:W-:Y:S01]  /*41c0*/  HMMA.16816.F32.BF16 R8, R16, R112, R12 ;  /* 0x000000701008723c */ /* 0x000fe2000004180c */
[----:B------:R-:W4:Y:S07]  /*41d0*/  LDSM.16.M88.4 R12, [R223+0xc000] ;  /* 0x00c00000df0c783b */ /* 0x000f2e0000000200 */
[C---:B------:R-:W-:Y:S08]  /*41e0*/  HMMA.16816.F32.BF16 R56, R4.reuse, R32, R28 ;  /* 0x000000200438723c */ /* 0x040ff0000004181c */
[C---:B------:R-:W-:Y:S08]  /*41f0*/  HMMA.16816.F32.BF16 R48, R4.reuse, R34, R24 ;  /* 0x000000220430723c */ /* 0x040ff00000041818 */
[C---:B------:R-:W-:Y:S08]  /*4200*/  HMMA.16816.F32.BF16 R32, R4.reuse, R100, R88 ;  /* 0x000000640420723c */ /* 0x040ff00000041858 */
[----:B------:R-:W-:Y:S08]  /*4210*/  HMMA.16816.F32.BF16 R88, R4, R102, R96 ;  /* 0x000000660458723c */ /* 0x000ff00000041860 */
[----:B------:R-:W-:Y:S08]  /*4220*/  HMMA.16816.F32.BF16 R28, R16, R114, R44 ;  /* 0x00000072101c723c */ /* 0x000ff0000004182c */
[C---:B--2---:R-:W-:Y:S08]  /*4230*/  HMMA.16816.F32.BF16 R96, R4.reuse, R72, R84 ;  /* 0x000000480460723c */ /* 0x044ff00000041854 */
[C---:B------:R-:W-:Y:S01]  /*4240*/  HMMA.16816.F32.BF16 R72, R4.reuse, R74, R76 ;  /* 0x0000004a0448723c */ /* 0x040fe2000004184c */
[----:B------:R-:W2:Y:S07]  /*4250*/  LDSM.16.M88.4 R76, [R135+0x9800] ;  /* 0x00980000874c783b */ /* 0x000eae0000000200 */
[----:B------:R-:W-:Y:S01]  /*4260*/  HMMA.16816.F32.BF16 R108, R4, R80, R68 ;  /* 0x00000050046c723c */ /* 0x000fe20000041844 */
[----:B------:R-:W5:Y:S07]  /*4270*/  LDSM.16.M88.4 R68, [R216+-0x1000] ;  /* 0xfff00000d844783b */ /* 0x000f6e0000000200 */
[----:B------:R-:W-:Y:S01]  /*4280*/  HMMA.16816.F32.BF16 R24, R20, R120, R8 ;  /* 0x000000781418723c */ /* 0x000fe20000041808 */
[----:B------:R-:W-:Y:S01]  /*4290*/  LDSM.16.M88.4 R8, [R225+0xc000] ;  /* 0x00c00000e108783b */ /* 0x000fe20000000200 */
[----:B------:R-:W-:-:S06]  /*42a0*/  IADD3 R240, R226, 0x9800, RZ ;  /* 0x00009800e2f07810 */ /* 0x000fcc0007ffe0ff */
[----:B-1----:R-:W-:Y:S08]  /*42b0*/  HMMA.16816.F32.BF16 R44, R16, R40, R64 ;  /* 0x00000028102c723c */ /* 0x002ff00000041840 */
[----:B------:R-:W-:Y:S01]  /*42c0*/  HMMA.16816.F32.BF16 R112, R4, R82, R92 ;  /* 0x000000520470723c */ /* 0x000fe2000004185c */
[----:B------:R-:W1:Y:S04]  /*42d0*/  LDSM.16.M88.4 R80, [R217+0x9000] ;  /* 0x00900000d950783b */ /* 0x000e680000000200 */
[----:B------:R-:W-:Y:S03]  /*42e0*/  LDSM.16.M88.4 R4, [R224+0xc000] ;  /* 0x00c00000e004783b */ /* 0x000fe60000000200 */
[----:B------:R-:W-:Y:S08]  /*42f0*/  HMMA.16816.F32.BF16 R28, R20, R122, R28 ;  /* 0x0000007a141c723c */ /* 0x000ff0000004181c */
[C---:B---3--:R-:W-:Y:S01]  /*4300*/  HMMA.16816.F32.BF16 R100, R16.reuse, R36, R56 ;  /* 0x000000241064723c */ /* 0x048fe20000041838 */
[----:B------:R-:W3:Y:S07]  /*4310*/  LDSM.16.M88.4 R56, [R240] ;  /* 0x00000000f038783b */ /* 0x000eee0000000200 */
[----:B------:R-:W-:Y:S01]  /*4320*/  HMMA.16816.F32.BF16 R92, R16, R38, R48 ;  /* 0x00000026105c723c */ /* 0x000fe20000041830 */
[----:B------:R-:W1:Y:S04]  /*4330*/  LDSM.16.M88.4 R48, [R216+-0x800] ;  /* 0xfff80000d830783b */ /* 0x000e680000000200 */
[----:B------:R-:W-:Y:S03]  /*4340*/  LDSM.16.M88.4 R36, [R135+0xa000] ;  /* 0x00a000008724783b */ /* 0x000fe60000000200 */
[----:B----4-:R-:W-:Y:S08]  /*4350*/  HMMA.16816.F32.BF16 R24, R12, R104, R24 ;  /* 0x000000680c18723c */ /* 0x010ff00000041818 */
[----:B------:R-:W-:Y:S08]  /*4360*/  HMMA.16816.F32.BF16 R84, R16, R52, R32 ;  /* 0x000000341054723c */ /* 0x000ff00000041820 */
[----:B--2---:R-:W-:Y:S08]  /*4370*/  HMMA.16816.F32.BF16 R32, R20, R76, R44 ;  /* 0x0000004c1420723c */ /* 0x004ff0000004182c */
[----:B------:R-:W-:Y:S01]  /*4380*/  HMMA.16816.F32.BF16 R40, R16, R42, R60 ;  /* 0x0000002a1028723c */ /* 0x000fe2000004183c */
[----:B------:R-:W2:Y:S07]  /*4390*/  LDSM.16.M88.4 R60, [R216] ;  /* 0x00000000d83c783b */ /* 0x000eae0000000200 */
[----:B------:R-:W-:Y:S08]  /*43a0*/  HMMA.16816.F32.BF16 R28, R12, R106, R28 ;  /* 0x0000006a0c1c723c */ /* 0x000ff0000004181c */
[----:B-----5:R-:W-:Y:S01]  /*43b0*/  HMMA.16816.F32.BF16 R104, R16, R70, R72 ;  /* 0x000000461068723c */ /* 0x020fe20000041848 */
[----:B------:R-:W4:Y:S01]  /*43c0*/  LDSM.16.M88.4 R72, [R217+0x9800] ;  /* 0x00980000d948783b */ /* 0x000f220000000200 */
[----:B------:R-:W-:-:S05]  /*43d0*/  IADD3 R241, R226, 0xa000, RZ ;  /* 0x0000a000e2f17810 */ /* 0x000fca0007ffe0ff */
[----:B------:R-:W5:Y:S01]  /*43e0*/  LDSM.16.M88.4 R64, [R241] ;  /* 0x00000000f140783b */ /* 0x000f620000000200 */
[----:B-1----:R-:W-:Y:S08]  /*43f0*/  HMMA.16816.F32.BF16 R24, R8, R80, R24 ;  /* 0x000000500818723c */ /* 0x002ff00000041818 */
[----:B---3--:R-:W-:Y:S08]  /*4400*/  HMMA.16816.F32.BF16 R32, R12, R56, R32 ;  /* 0x000000380c20723c */ /* 0x008ff00000041820 */
[----:B------:R-:W-:Y:S08]  /*4410*/  HMMA.16816.F32.BF16 R40, R20, R78, R40 ;  /* 0x0000004e1428723c */ /* 0x000ff00000041828 */
[----:B------:R-:W-:Y:S08]  /*4420*/  HMMA.16816.F32.BF16 R28, R8, R82, R28 ;  /* 0x00000052081c723c */ /* 0x000ff0000004181c */
[C---:B------:R-:W-:Y:S08]  /*4430*/  HMMA.16816.F32.BF16 R108, R16.reuse, R48, R108 ;  /* 0x00000030106c723c */ /* 0x040ff0000004186c */
[C---:B------:R-:W-:Y:S01]  /*4440*/  HMMA.16816.F32.BF16 R112, R16.reuse, R50, R112 ;  /* 0x000000321070723c */ /* 0x040fe20000041870 */
[----:B------:R-:W1:Y:S07]  /*4450*/  LDSM.16.M88.4 R48, [R216+0x800] ;  /* 0x00080000d830783b */ /* 0x000e6e0000000200 */
[----:B------:R-:W-:Y:S01]  /*4460*/  HMMA.16816.F32.BF16 R88, R16, R54, R88 ;  /* 0x000000361058723c */ /* 0x000fe20000041858 */
[----:B------:R-:W3:Y:S07]  /*4470*/  LDSM.16.M88.4 R52, [R135+0xa800] ;  /* 0x00a800008734783b */ /* 0x000eee0000000200 */
[----:B--2---:R-:W-:Y:S08]  /*4480*/  HMMA.16816.F32.BF16 R44, R4, R60, R24 ;  /* 0x0000003c042c723c */ /* 0x004ff00000041818 */
[----:B------:R-:W-:Y:S08]  /*4490*/  HMMA.16816.F32.BF16 R24, R20, R36, R100 ;  /* 0x000000241418723c */ /* 0x000ff00000041864 */
[----:B------:R-:W-:Y:S08]  /*44a0*/  HMMA.16816.F32.BF16 R96, R16, R68, R96 ;  /* 0x000000441060723c */ /* 0x000ff00000041860 */
[----:B------:R-:W-:Y:S08]  /*44b0*/  HMMA.16816.F32.BF16 R68, R20, R38, R92 ;  /* 0x000000261444723c */ /* 0x000ff0000004185c */
[----:B----4-:R-:W-:Y:S08]  /*44c0*/  HMMA.16816.F32.BF16 R16, R8, R72, R32 ;  /* 0x000000480810723c */ /* 0x010ff00000041820 */
[----:B------:R-:W-:Y:S08]  /*44d0*/  HMMA.16816.F32.BF16 R36, R12, R58, R40 ;  /* 0x0000003a0c24723c */ /* 0x000ff00000041828 */
[----:B------:R-:W-:Y:S01]  /*44e0*/  HMMA.16816.F32.BF16 R28, R4, R62, R28 ;  /* 0x0000003e041c723c */ /* 0x000fe2000004181c */
[----:B------:R-:W2:Y:S01]  /*44f0*/  LDSM.16.M88.4 R60, [R217+0xa000] ;  /* 0x00a00000d93c783b */ /* 0x000ea20000000200 */
[----:B------:R-:W-:Y:S01]  /*4500*/  FMUL.FTZ R0, R44, c[0x0][0x320] ;  /* 0x0000c8002c007a20 */ /* 0x000fe20000410000 */
[----:B------:R-:W-:-:S02]  /*4510*/  IADD3 R242, R226, 0xa800, RZ ;  /* 0x0000a800e2f27810 */ /* 0x000fc40007ffe0ff */
[----:B------:R-:W4:Y:S01]  /*4520*/  LDSM.16.M88.4 R40, [R135+0xb000] ;  /* 0x00b000008728783b */ /* 0x000f220000000200 */
[----:B------:R3:W2:Y:S02]  /*4530*/  MUFU.TANH R116, R0 ;  /* 0x0000000000747308 */ /* 0x0006a40000002400 */
[----:B-----5:R-:W-:Y:S08]  /*4540*/  HMMA.16816.F32.BF16 R24, R12, R64, R24 ;  /* 0x000000400c18723c */ /* 0x020ff00000041818 */
[----:B-1----:R-:W-:Y:S01]  /*4550*/  HMMA.16816.F32.BF16 R32, R4, R48, R16 ;  /* 0x000000300420723c */ /* 0x002fe20000041810 */
[----:B---3--:R-:W-:-:S07]  /*4560*/  FMUL.FTZ R0, R45, c[0x0][0x320] ;  /* 0x0000c8002d007a20 */ /* 0x008fce0000410000 */
[----:B------:R-:W-:Y:S01]  /*4570*/  HMMA.16816.F32.BF16 R16, R8, R74, R36 ;  /* 0x0000004a0810723c */ /* 0x000fe20000041824 */
[----:B------:R-:W1:Y:S01]  /*4580*/  LDSM.16.M88.4 R36, [R242] ;  /* 0x00000000f224783b */ /* 0x000e620000000200 */
[----:B------:R3:W1:Y:S06]  /*4590*/  MUFU.TANH R95, R0 ;  /* 0x00000000005f7308 */ /* 0x00066c0000002400 */
[C---:B------:R-:W-:Y:S08]  /*45a0*/  HMMA.16816.F32.BF16 R84, R20.reuse, R52, R84 ;  /* 0x000000341454723c */ /* 0x040ff00000041854 */
[----:B------:R-:W-:Y:S01]  /*45b0*/  HMMA.16816.F32.BF16 R80, R20, R54, R88 ;  /* 0x000000361450723c */ /* 0x000fe20000041858 */
[----:B------:R-:W5:Y:S01]  /*45c0*/  LDSM.16.M88.4 R52, [R216+0x1000] ;  /* 0x00100000d834783b */ /* 0x000f620000000200 */
[----:B---3--:R-:W-:-:S04]  /*45d0*/  FMUL.FTZ R0, R46, c[0x0][0x320] ;  /* 0x0000c8002e007a20 */ /* 0x008fc80000410000 */
[----:B------:R3:W1:Y:S02]  /*45e0*/  MUFU.TANH R121, R0 ;  /* 0x0000000000797308 */ /* 0x0006640000002400 */
[----:B--2---:R-:W-:Y:S01]  /*45f0*/  HMMA.16816.F32.BF16 R24, R8, R60, R24 ;  /* 0x0000003c0818723c */ /* 0x004fe20000041818 */
[----:B---3--:R-:W-:-:S05]  /*4600*/  FMUL.FTZ R0, R47, c[0x0][0x320] ;  /* 0x0000c8002f007a20 */ /* 0x008fca0000410000 */
[----:B------:R2:W3:Y:S02]  /*4610*/  MUFU.TANH R120, R0 ;  /* 0x0000000000787308 */ /* 0x0004e40000002400 */
[----:B------:R-:W-:Y:S01]  /*4620*/  HMMA.16816.F32.BF16 R44, R12, R66, R68 ;  /* 0x000000420c2c723c */ /* 0x000fe20000041844 */
[----:B------:R-:W-:Y:S01]  /*4630*/  LDSM.16.M88.4 R68, [R135+0xb800] ;  /* 0x00b800008744783b */ /* 0x000fe20000000200 */
[----:B--2---:R-:W-:-:S04]  /*4640*/  FMUL.FTZ R0, R28, c[0x0][0x320] ;  /* 0x0000c8001c007a20 */ /* 0x004fc80000410000 */
[----:B------:R2:W1:Y:S02]  /*4650*/  MUFU.TANH R92, R0 ;  /* 0x00000000005c7308 */ /* 0x0004640000002400 */
[----:B------:R-:W-:Y:S01]  /*4660*/  HMMA.16816.F32.BF16 R16, R4, R50, R16 ;  /* 0x000000320410723c */ /* 0x000fe20000041810 */
[----:B------:R-:W1:Y:S01]  /*4670*/  LDSM.16.M88.4 R48, [R217+0xa800] ;  /* 0x00a80000d930783b */ /* 0x000e620000000200 */
[----:B--2---:R-:W-:-:S04]  /*4680*/  FMUL.FTZ R0, R29, c[0x0][0x320] ;  /* 0x0000c8001d007a20 */ /* 0x004fc80000410000 */
[----:B------:R2:W1:Y:S02]  /*4690*/  MUFU.TANH R91, R0 ;  /* 0x00000000005b7308 */ /* 0x0004640000002400 */
[----:B--2---:R-:W-:-:S06]  /*46a0*/  FMUL.FTZ R0, R30, c[0x0][0x320] ;  /* 0x0000c8001e007a20 */ /* 0x004fcc0000410000 */
[----:B------:R2:W1:Y:S01]  /*46b0*/  MUFU.TANH R94, R0 ;  /* 0x00000000005e7308 */ /* 0x0004620000002400 */
[----:B----4-:R-:W-:Y:S01]  /*46c0*/  HMMA.16816.F32.BF16 R76, R20, R40, R96 ;  /* 0x00000028144c723c */ /* 0x010fe20000041860 */
[----:B--2---:R-:W-:-:S06]  /*46d0*/  FMUL.FTZ R0, R31, c[0x0][0x320] ;  /* 0x0000c8001f007a20 */ /* 0x004fcc0000410000 */
[----:B------:R2:W4:Y:S01]  /*46e0*/  MUFU.TANH R93, R0 ;  /* 0x00000000005d7308 */ /* 0x0005220000002400 */
[----:B-1----:R-:W-:Y:S01]  /*46f0*/  HMMA.16816.F32.BF16 R28, R12, R36, R84 ;  /* 0x000000240c1c723c */ /* 0x002fe20000041854 */
[----:B--2---:R-:W-:-:S06]  /*4700*/  FMUL.FTZ R0, R32, c[0x0][0x320] ;  /* 0x0000c80020007a20 */ /* 0x004fcc0000410000 */
[----:B------:R1:W2:Y:S01]  /*4710*/  MUFU.TANH R89, R0 ;  /* 0x0000000000597308 */ /* 0x0002a20000002400 */
[----:B------:R-:W-:Y:S08]  /*4720*/  HMMA.16816.F32.BF16 R64, R20, R42, R104 ;  /* 0x0000002a1440723c */ /* 0x000ff00000041868 */
[----:B-----5:R-:W-:Y:S01]  /*4730*/  HMMA.16816.F32.BF16 R40, R4, R52, R24 ;  /* 0x000000340428723c */ /* 0x020fe20000041818 */
[----:B-1----:R-:W-:-:S07]  /*4740*/  FMUL.FTZ R0, R33, c[0x0][0x320] ;  /* 0x0000c80021007a20 */ /* 0x002fce0000410000 */
[----:B------:R-:W-:Y:S01]  /*4750*/  HMMA.16816.F32.BF16 R24, R8, R62, R44 ;  /* 0x0000003e0818723c */ /* 0x000fe2000004182c */
[----:B------:R-:W1:Y:S01]  /*4760*/  LDSM.16.M88.4 R60, [R216+0x1800] ;  /* 0x00180000d83c783b */ /* 0x000e620000000200 */
[----:B------:R5:W1:Y:S01]  /*4770*/  MUFU.TANH R88, R0 ;  /* 0x0000000000587308 */ /* 0x000a620000002400 */
[C---:B------:R-:W-:Y:S02]  /*4780*/  IADD3 R243, R226.reuse, 0xb000, RZ ;  /* 0x0000b000e2f37810 */ /* 0x040fe40007ffe0ff */
[----:B------:R-:W-:Y:S01]  /*4790*/  LDSM.16.M88.4 R44, [R217+0xb000] ;  /* 0x00b00000d92c783b */ /* 0x000fe20000000200 */
[----:B------:R-:W-:Y:S02]  /*47a0*/  IADD3 R244, R226, 0xb800, RZ ;  /* 0x0000b800e2f47810 */ /* 0x000fe40007ffe0ff */
[----:B------:R-:W-:Y:S01]  /*47b0*/  HMMA.16816.F32.BF16 R36, R12, R38, R80 ;  /* 0x000000260c24723c */ /* 0x000fe20000041850 */
[----:B------:R-:W1:Y:S01]  /*47c0*/  LDSM.16.M88.4 R56, [R243] ;  /* 0x00000000f338783b */ /* 0x000e620000000200 */
[----:B-----5:R-:W-:-:S04]  /*47d0*/  FMUL.FTZ R0, R34, c[0x0][0x320] ;  /* 0x0000c80022007a20 */ /* 0x020fc80000410000 */
[----:B------:R5:W1:Y:S02]  /*47e0*/  MUFU.TANH R90, R0 ;  /* 0x00000000005a7308 */ /* 0x000a640000002400 */
[----:B-----5:R-:W-:-:S06]  /*47f0*/  FMUL.FTZ R0, R35, c[0x0][0x320] ;  /* 0x0000c80023007a20 */ /* 0x020fcc0000410000 */
[----:B------:R5:W1:Y:S01]  /*4800*/  MUFU.TANH R86, R0 ;  /* 0x0000000000567308 */ /* 0x000a620000002400 */
[----:B------:R-:W-:Y:S01]  /*4810*/  HMMA.16816.F32.BF16 R32, R8, R48, R28 ;  /* 0x000000300820723c */ /* 0x000fe2000004181c */
[----:B-----5:R-:W-:-:S06]  /*4820*/  FMUL.FTZ R0, R16, c[0x0][0x320] ;  /* 0x0000c80010007a20 */ /* 0x020fcc0000410000 */
[----:B------:R5:W1:Y:S01]  /*4830*/  MUFU.TANH R85, R0 ;  /* 0x0000000000557308 */ /* 0x000a620000002400 */
[----:B------:R-:W-:Y:S01]  /*4840*/  HMMA.16816.F32.BF16 R72, R20, R68, R108 ;  /* 0x000000441448723c */ /* 0x000fe2000004186c */
[----:B-----5:R-:W-:-:S06]  /*4850*/  FMUL.FTZ R0, R17, c[0x0][0x320] ;  /* 0x0000c80011007a20 */ /* 0x020fcc0000410000 */
[----:B------:R5:W1:Y:S02]  /*4860*/  MUFU.TANH R84, R0 ;  /* 0x0000000000547308 */ /* 0x000a640000002400 */
[----:B-----5:R-:W-:-:S06]  /*4870*/  FMUL.FTZ R0, R18, c[0x0][0x320] ;  /* 0x0000c80012007a20 */ /* 0x020fcc0000410000 */
[----:B------:R5:W1:Y:S02]  /*4880*/  MUFU.TANH R69, R0 ;  /* 0x0000000000457308 */ /* 0x000a640000002400 */
[----:B-----5:R-:W-:Y:S02]  /*4890*/  FMUL.FTZ R0, R19, c[0x0][0x320] ;  /* 0x0000c80013007a20 */ /* 0x020fe40000410000 */
[----:B------:R-:W-:Y:S01]  /*48a0*/  HMMA.16816.F32.BF16 R16, R4, R54, R24 ;  /* 0x000000360410723c */ /* 0x000fe20000041818 */
[----:B------:R-:W5:Y:S03]  /*48b0*/  LDSM.16.M88.4 R52, [R244] ;  /* 0x00000000f434783b */ /* 0x000f660000000200 */
[----:B------:R1:W1:Y:S02]  /*48c0*/  MUFU.TANH R68, R0 ;  /* 0x0000000000447308 */ /* 0x0002640000002400 */
[----:B-1----:R-:W-:-:S06]  /*48d0*/  FMUL.FTZ R0, R40, c[0x0][0x320] ;  /* 0x0000c80028007a20 */ /* 0x002fcc0000410000 */
[----:B------:R1:W1:Y:S01]  /*48e0*/  MUFU.TANH R100, R0 ;  /* 0x0000000000647308 */ /* 0x0002620000002400 */
[----:B------:R-:W-:Y:S01]  /*48f0*/  HMMA.16816.F32.BF16 R24, R8, R50, R36 ;  /* 0x000000320818723c */ /* 0x000fe20000041824 */
[----:B------:R-:W-:Y:S01]  /*4900*/  LDSM.16.M88.4 R48, [R216+0x2000] ;  /* 0x00200000d830783b */ /* 0x000fe20000000200 */
[----:B-1----:R-:W-:-:S05]  /*4910*/  FMUL.FTZ R0, R41, c[0x0][0x320] ;  /* 0x0000c80029007a20 */ /* 0x002fca0000410000 */
[----:B------:R1:W1:Y:S01]  /*4920*/  MUFU.TANH R103, R0 ;  /* 0x0000000000677308 */ /* 0x0002620000002400 */
[----:B------:R-:W-:Y:S08]  /*4930*/  HMMA.16816.F32.BF16 R20, R20, R70, R112 ;  /* 0x000000461414723c */ /* 0x000ff00000041870 */
[----:B------:R-:W-:Y:S01]  /*4940*/  HMMA.16816.F32.BF16 R36, R4, R60, R32 ;  /* 0x0000003c0424723c */ /* 0x000fe20000041820 */
[----:B-1----:R-:W-:-:S04]  /*4950*/  FMUL.FTZ R0, R42, c[0x0][0x320] ;  /* 0x0000c8002a007a20 */ /* 0x002fc80000410000 */
[----:B------:R1:W1:Y:S03]  /*4960*/  MUFU.TANH R105, R0 ;  /* 0x0000000000697308 */ /* 0x0002660000002400 */
[C---:B------:R-:W-:Y:S01]  /*4970*/  HMMA.16816.F32.BF16 R32, R12.reuse, R58, R64 ;  /* 0x0000003a0c20723c */ /* 0x040fe20000041840 */
[----:B-1----:R-:W-:Y:S02]  /*4980*/  FMUL.FTZ R0, R43, c[0x0][0x320] ;  /* 0x0000c8002b007a20 */ /* 0x002fe40000410000 */
[----:B------:R-:W1:Y:S02]  /*4990*/  LDSM.16.M88.4 R40, [R217+0xb800] ;  /* 0x00b80000d928783b */ /* 0x000e640000000200 */
[----:B------:R2:W1:Y:S03]  /*49a0*/  MUFU.TANH R104, R0 ;  /* 0x0000000000687308 */ /* 0x0004660000002400 */
[----:B------:R-:W-:Y:S01]  /*49b0*/  HMMA.16816.F32.BF16 R28, R12, R56, R76 ;  /* 0x000000380c1c723c */ /* 0x000fe2000004184c */
[----:B--2---:R-:W-:-:S04]  /*49c0*/  FMUL.FTZ R0, R16, c[0x0][0x320] ;  /* 0x0000c80010007a20 */ /* 0x004fc80000410000 */
[----:B------:R2:W1:Y:S03]  /*49d0*/  MUFU.TANH R60, R0 ;  /* 0x00000000003c7308 */ /* 0x0004660000002400 */
[----:B------:R-:W-:Y:S02]  /*49e0*/  FMUL.FTZ R37, R37, c[0x0][0x320] ;  /* 0x0000c80025257a20 */ /* 0x000fe40000410000 */
[----:B------:R-:W-:Y:S02]  /*49f0*/  FMUL.FTZ R38, R38, c[0x0][0x320] ;  /* 0x0000c80026267a20 */ /* 0x000fe40000410000 */
[----:B--2---:R-:W-:-:S04]  /*4a00*/  FMUL.FTZ R0, R17, c[0x0][0x320] ;  /* 0x0000c80011007a20 */ /* 0x004fc80000410000 */
[----:B------:R2:W1:Y:S01]  /*4a10*/  MUFU.TANH R58, R0 ;  /* 0x00000000003a7308 */ /* 0x0004620000002400 */
[----:B------:R-:W-:Y:S02]  /*4a20*/  FMUL.FTZ R39, R39, c[0x0][0x320] ;  /* 0x0000c80027277a20 */ /* 0x000fe40000410000 */
[----:B--2---:R-:W-:-:S05]  /*4a30*/  FMUL.FTZ R0, R18, c[0x0][0x320] ;  /* 0x0000c80012007a20 */ /* 0x004fca0000410000 */
[----:B------:R2:W1:Y:S08]  /*4a40*/  MUFU.TANH R102, R0 ;  /* 0x0000000000667308 */ /* 0x0004700000002400 */
[----:B------:R-:W1:Y:S01]  /*4a50*/  MUFU.TANH R56, R37 ;  /* 0x0000002500387308 */ /* 0x000e620000002400 */
[----:B--2---:R-:W-:Y:S02]  /*4a60*/  FMUL.FTZ R0, R19, c[0x0][0x320] ;  /* 0x0000c80013007a20 */ /* 0x004fe40000410000 */
[C---:B-----5:R-:W-:Y:S05]  /*4a70*/  HMMA.16816.F32.BF16 R16, R12.reuse, R52, R72 ;  /* 0x000000340c10723c */ /* 0x060fea0000041848 */
[----:B------:R-:W2:Y:S03]  /*4a80*/  MUFU.TANH R99, R38 ;  /* 0x0000002600637308 */ /* 0x000ea60000002400 */
[----:B------:R-:W-:Y:S05]  /*4a90*/  HMMA.16816.F32.BF16 R12, R12, R54, R20 ;  /* 0x000000360c0c723c */ /* 0x000fea0000041814 */
[----:B------:R5:W1:Y:S08]  /*4aa0*/  MUFU.TANH R101, R0 ;  /* 0x0000000000657308 */ /* 0x000a700000002400 */
[----:B------:R1:W1:Y:S01]  /*4ab0*/  MUFU.TANH R98, R39 ;  /* 0x0000002700627308 */ /* 0x0002620000002400 */
[----:B-----5:R-:W-:-:S02]  /*4ac0*/  FMUL.FTZ R0, R36, c[0x0][0x320] ;  /* 0x0000c80024007a20 */ /* 0x020fc40000410000 */
[----:B-1----:R-:W1:Y:S01]  /*4ad0*/  LDSM.16.M88.4 R36, [R216+0x2800] ;  /* 0x00280000d824783b */ /* 0x002e620000000200 */
[C---:B------:R-:W-:Y:S08]  /*4ae0*/  HMMA.16816.F32.BF16 R28, R8.reuse, R44, R28 ;  /* 0x0000002c081c723c */ /* 0x040ff0000004181c */
[C---:B------:R-:W-:Y:S08]  /*4af0*/  HMMA.16816.F32.BF16 R32, R8.reuse, R46, R32 ;  /* 0x0000002e0820723c */ /* 0x040ff00000041820 */
[----:B------:R-:W-:Y:S08]  /*4b00*/  HMMA.16816.F32.BF16 R16, R8, R40, R16 ;  /* 0x000000280810723c */ /* 0x000ff00000041810 */
[----:B------:R-:W-:Y:S01]  /*4b10*/  HMMA.16816.F32.BF16 R24, R4, R62, R24 ;  /* 0x0000003e0418723c */ /* 0x000fe20000041818 */
[----:B------:R-:W-:Y:S01]  /*4b20*/  ISETP.GT.AND P0, PT, R136, R149, PT ;  /* 0x000000958800720c */ /* 0x000fe20003f04270 */
[----:B------:R1:W1:Y:S01]  /*4b30*/  MUFU.TANH R57, R0 ;  /* 0x0000000000397308 */ /* 0x0002620000002400 */
[----:B------:R-:W-:-:S05]  /*4b40*/  DEPBAR.LE SB0, 0x0 ;  /* 0x000080000000791a */ /* 0x000fca0000000000 */
[----:B------:R-:W-:Y:S08]  /*4b50*/  HMMA.16816.F32.BF16 R8, R8, R42, R12 ;  /* 0x0000002a0808723c */ /* 0x000ff0000004180c */
[C---:B------:R-:W-:Y:S08]  /*4b60*/  HMMA.16816.F32.BF16 R28, R4.reuse, R48, R28 ;  /* 0x00000030041c723c */ /* 0x040ff0000004181c */
[C---:B------:R-:W-:Y:S08]  /*4b70*/  HMMA.16816.F32.BF16 R20, R4.reuse, R50, R32 ;  /* 0x000000320414723c */ /* 0x040ff00000041820 */
[C---:B-1----:R-:W-:Y:S08]  /*4b80*/  HMMA.16816.F32.BF16 R12, R4.reuse, R36, R16 ;  /* 0x00000024040c723c */ /* 0x042ff00000041810 */
[----:B------:R-:W-:Y:S01]  /*4b90*/  HMMA.16816.F32.BF16 R4, R4, R38, R8 ;  /* 0x000000260404723c */ /* 0x000fe20000041808 */
        /* <DEDUP_REMOVED lines=42> */
[----:B------:R-:W-:-:S02]  /*4e40*/  ISETP.GT.AND P6, PT, R133, 0x5f, PT ;  /* 0x0000005f8500780c */ /* 0x000fc40003fc4270 */
[C---:B------:R-:W-:Y:S02]  /*4e50*/  IADD3 R249, R226.reuse, 0x2800, RZ ;  /* 0x00002800e2f97810 */ /* 0x040fe40007ffe0ff */
[C---:B------:R-:W-:Y:S02]  /*4e60*/  IADD3 R248, R226.reuse, 0x2000, RZ ;  /* 0x00002000e2f87810 */ /* 0x040fe40007ffe0ff */
[C---:B------:R-:W-:Y:S02]  /*4e70*/  IADD3 R247, R226.reuse, 0x1800, RZ ;  /* 0x00001800e2f77810 */ /* 0x040fe40007ffe0ff */
[C---:B------:R-:W-:Y:S02]  /*4e80*/  IADD3 R246, R226.reuse, 0x1000, RZ ;  /* 0x00001000e2f67810 */ /* 0x040fe40007ffe0ff */
[----:B------:R-:W-:Y:S01]  /*4e90*/  IADD3 R245, R226, 0x800, RZ ;  /* 0x00000800e2f57810 */ /* 0x000fe20007ffe0ff */
[----:B------:R-:W-:Y:S05]  /*4ea0*/  @!P0 BRA `(.L_x_2693) ;  /* 0x0000064000008947 */ /* 0x000fea0003800000 */
[----:B--234-:R-:W-:Y:S01]  /*4eb0*/  ISETP.NE.AND P5, PT, R148, 0x1, PT ;  /* 0x000000019400780c */ /* 0x01cfe20003fa5270 */
[----:B-1----:R-:W-:Y:S01]  /*4ec0*/  IMAD.MOV.U32 R6, RZ, RZ, RZ ;  /* 0x000000ffff067224 */ /* 0x002fe200078e00ff */
[----:B------:R-:W-:-:S04]  /*4ed0*/  IADD3 R2, R133, R134, R145 ;  /* 0x0000008685027210 */ /* 0x000fc80007ffe091 */
[----:B------:R-:W-:-:S05]  /*4ee0*/  IADD3 R2, R2, -0x60, RZ ;  /* 0xffffffa002027810 */ /* 0x000fca0007ffe0ff */
        /* <DEDUP_REMOVED lines=11> */
[----:B------:R-:W-:Y:S01]  /*4fa0*/  SHF.R.S32.HI R0, RZ, 0x1f, R7 ;  /* 0x0000001fff007819 */ /* 0x000fe20000011407 */
[----:B------:R1:W-:Y:S04]  /*4fb0*/  STL [R1+0x14], R7 ;  /* 0x0000140701007387 */ /* 0x0003e80000100800 */
[----:B------:R-:W-:-:S04]  /*4fc0*/  IMAD R0, R0, c[0x0][0x1e0], RZ ;  /* 0x0000780000007a24 */ /* 0x000fc800078e02ff */
[----:B------:R-:W-:-:S04]  /*4fd0*/  IMAD R0, R7, c[0x0][0x1e4], R0 ;  /* 0x0000790007007a24 */ /* 0x000fc800078e0200 */
[----:B------:R-:W-:Y:S01]  /*4fe0*/  IMAD.IADD R3, R3, 0x1, R0 ;  /* 0x0000000103037824 */ /* 0x000fe200078e0200 */
[----:B--2---:R1:W-:Y:S01]  /*4ff0*/  STL [R1+0x10], R6 ;  /* 0x0000100601007387 */ /* 0x0043e20000100800 */
[----:B------:R-:W-:Y:S02]  /*5000*/  SHF.R.S32.HI R0, RZ, 0x1f, R6 ;  /* 0x0000001fff007819 */ /* 0x000fe40000011406 */
        /* <DEDUP_REMOVED lines=8> */
[----:B------:R2:W3:Y:S02]  /*5090*/  SHFL.IDX PT, R4, R5, RZ, 0x181f ;  /* 0x00181fff05047589 */ /* 0x0004e400000e0000 */
.L_x_2738:
[----:B------:R-:W-:Y:S05]  /*50a0*/  BRA.DIV ~URZ, `(.L_x_2695) ;  /* 0x00010d327f007947 */ /* 0x000fea000b800000 */
[----:B-1----:R-:W4:Y:S04]  /*50b0*/  LDL R6, [R1+0xc] ;  /* 0x00000c0001067983 */ /* 0x002f280000100800 */
[----:B------:R-:W5:Y:S04]  /*50c0*/  LDL R39, [R1+0x28] ;  /* 0x0000280001277983 */ /* 0x000f680000100800 */
[----:B--2---:R-:W2:Y:S04]  /*50d0*/  LDL R38, [R1+0x24] ;  /* 0x0000240001267983 */ /* 0x004ea80000100800 */
[----:B---3--:R-:W3:Y:S04]  /*50e0*/  LDL R37, [R1+0x20] ;  /* 0x0000200001257983 */ /* 0x008ee80000100800 */
[----:B------:R-:W1:Y:S04]  /*50f0*/  SHFL.IDX PT, R3, R22, RZ, 0x181f ;  /* 0x00181fff16037589 */ /* 0x000e6800000e0000 */
[----:B------:R-:W1:Y:S04]  /*5100*/  SHFL.IDX PT, R0, R22, 0x1, 0x181f ;  /* 0x00381f0016007f89 */ /* 0x000e6800000e0000 */
[----:B------:R-:W1:Y:S02]  /*5110*/  SHFL.IDX PT, R2, R5, 0x1, 0x181f ;  /* 0x00381f0005027f89 */ /* 0x000e6400000e0000 */
[----:B-1----:R-:W-:-:S02]  /*5120*/  IADD3 R20, P0, R3, R137, RZ ;  /* 0x0000008903147210 */ /* 0x002fc40007f1e0ff */
[C---:B------:R-:W-:Y:S02]  /*5130*/  IADD3 R18, P2, R3.reuse, R138, RZ ;  /* 0x0000008a03127210 */ /* 0x040fe40007f5e0ff */
[C---:B------:R-:W-:Y:S01]  /*5140*/  IADD3 R14, P1, R3.reuse, R140, RZ ;  /* 0x0000008c030e7210 */ /* 0x040fe20007f3e0ff */
[--C-:B------:R-:W-:Y:S01]  /*5150*/  IMAD.X R21, R4, 0x1, R128.reuse, P0 ;  /* 0x0000000104157824 */ /* 0x100fe200000e0680 */
[----:B------:R-:W-:Y:S01]  /*5160*/  IADD3 R12, P0, R0, R137, RZ ;  /* 0x00000089000c7210 */ /* 0x000fe20007f1e0ff */
[C---:B------:R-:W-:Y:S01]  /*5170*/  IMAD.X R19, R4.reuse, 0x1, R129, P2 ;  /* 0x0000000104137824 */ /* 0x040fe200010e0681 */
[-C--:B------:R-:W-:Y:S01]  /*5180*/  IADD3 R16, P4, R3, R139.reuse, RZ ;  /* 0x0000008b03107210 */ /* 0x080fe20007f9e0ff */
[----:B------:R-:W-:Y:S01]  /*5190*/  IMAD.X R15, R4, 0x1, R131, P1 ;  /* 0x00000001040f7824 */ /* 0x000fe200008e0683 */
[----:B------:R-:W-:Y:S01]  /*51a0*/  IADD3 R10, P2, R0, R138, RZ ;  /* 0x0000008a000a7210 */ /* 0x000fe20007f5e0ff */
[----:B------:R-:W-:Y:S01]  /*51b0*/  IMAD.X R13, R2, 0x1, R128, P0 ;  /* 0x00000001020d7824 */ /* 0x000fe200000e0680 */
[----:B------:R-:W-:Y:S01]  /*51c0*/  IADD3 R8, P1, R0, R139, RZ ;  /* 0x0000008b00087210 */ /* 0x000fe20007f3e0ff */
[----:B------:R-:W-:-:S02]  /*51d0*/  IMAD.X R17, R4, 0x1, R130, P4 ;  /* 0x0000000104117824 */ /* 0x000fc400020e0682 */
[C---:B------:R-:W-:Y:S01]  /*51e0*/  IMAD.X R11, R2.reuse, 0x1, R129, P2 ;  /* 0x00000001020b7824 */ /* 0x040fe200010e0681 */
[----:B------:R1:W1:Y:S01]  /*51f0*/  SHFL.IDX PT, R4, R5, 0x2, 0x181f ;  /* 0x00581f0005047f89 */ /* 0x00026200000e0000 */
[----:B------:R-:W-:Y:S01]  /*5200*/  IMAD.X R9, R2, 0x1, R130, P1 ;  /* 0x0000000102097824 */ /* 0x000fe200008e0682 */
[----:B----4-:R-:W-:Y:S02]  /*5210*/  ISETP.GE.AND P3, PT, R6, c[0x0][0x1d4], PT ;  /* 0x0000750006007a0c */ /* 0x010fe40003f66270 */
[----:B------:R-:W-:Y:S02]  /*5220*/  IADD3 R6, P0, R0, R140, RZ ;  /* 0x0000008c00067210 */ /* 0x000fe40007f1e0ff */
[----:B-----5:R-:W-:Y:S01]  /*5230*/  ISETP.GE.AND P2, PT, R39, c[0x0][0x1d4], PT ;  /* 0x0000750027007a0c */ /* 0x020fe20003f46270 */
[----:B------:R4:W1:Y:S02]  /*5240*/  SHFL.IDX PT, R0, R22, 0x2, 0x181f ;  /* 0x00581f0016007f89 */ /* 0x00086400000e0000 */
[----:B------:R-:W-:Y:S01]  /*5250*/  IMAD.X R7, R2, 0x1, R131, P0 ;  /* 0x0000000102077824 */ /* 0x000fe200000e0683 */
[----:B--2---:R-:W-:-:S02]  /*5260*/  ISETP.GE.AND P1, PT, R38, c[0x0][0x1d4], PT ;  /* 0x0000750026007a0c */ /* 0x004fc40003f26270 */
[----:B---3--:R-:W-:-:S03]  /*5270*/  ISETP.GE.AND P0, PT, R37, c[0x0][0x1d4], PT ;  /* 0x0000750025007a0c */ /* 0x008fc60003f06270 */
[----:B------:R4:W-:Y:S04]  /*5280*/  LDGSTS.E.BYPASS.LTC128B.128 [R251+0xc100], [R20.64], !P3 ;  /* 0x0c10000014fb7fae */ /* 0x0009e8000d901d46 */
[----:B------:R4:W-:Y:S04]  /*5290*/  LDGSTS.E.BYPASS.LTC128B.128 [R251+0xf100], [R18.64], !P2 ;  /* 0x0f10000012fb7fae */ /* 0x0009e8000d101d46 */
[----:B------:R4:W-:Y:S04]  /*52a0*/  LDGSTS.E.BYPASS.LTC128B.128 [R251+0x12100], [R16.64], !P1 ;  /* 0x1210000010fb7fae */ /* 0x0009e8000c901d46 */
[----:B------:R2:W-:Y:S04]  /*52b0*/  LDGSTS.E.BYPASS.LTC128B.128 [R251+0x15100], [R14.64], !P0 ;  /* 0x151000000efb7fae */ /* 0x0005e8000c101d46 */
[----:B------:R3:W-:Y:S04]  /*52c0*/  LDGSTS.E.BYPASS.LTC128B.128 [R251+0xd100], [R12.64], !P3 ;  /* 0x0d1000000cfb7fae */ /* 0x0007e8000d901d46 */
[----:B------:R4:W-:Y:S04]  /*52d0*/  LDGSTS.E.BYPASS.LTC128B.128 [R251+0x10100], [R10.64], !P2 ;  /* 0x101000000afb7fae */ /* 0x0009e8000d101d46 */
[----:B------:R4:W-:Y:S04]  /*52e0*/  LDGSTS.E.BYPASS.LTC128B.128 [R251+0x13100], [R8.64], !P1 ;  /* 0x1310000008fb7fae */ /* 0x0009e8000c901d46 */
[----:B------:R5:W-:Y:S01]  /*52f0*/  LDGSTS.E.BYPASS.LTC128B.128 [R251+0x16100], [R6.64], !P0 ;  /* 0x1610000006fb7fae */ /* 0x000be2000c101d46 */
[----:B--2---:R-:W-:-:S02]  /*5300*/  SEL R14, RZ, 0x10, P2 ;  /* 0x00000010ff0e7807 */ /* 0x004fc40001000000 */
[----:B---3--:R-:W-:Y:S02]  /*5310*/  SEL R13, RZ, 0x10, P1 ;  /* 0x00000010ff0d7807 */ /* 0x008fe40000800000 */
[----:B------:R-:W-:Y:S02]  /*5320*/  SEL R12, RZ, 0x10, P0 ;  /* 0x00000010ff0c7807 */ /* 0x000fe40000000000 */
[----:B-----5:R-:W-:-:S04]  /*5330*/  SEL R7, RZ, 0x10, P3 ;  /* 0x00000010ff077807 */ /* 0x020fc80001800000 */
.L_x_2739:
[----:B-1--4-:R-:W-:Y:S02]  /*5340*/  IADD3 R10, -R7, 0x10, RZ ;  /* 0x00000010070a7810 */ /* 0x012fe40007ffe1ff */
[----:B------:R-:W-:Y:S02]  /*5350*/  IADD3 R2, -R14, 0x10, RZ ;  /* 0x000000100e027810 */ /* 0x000fe40007ffe1ff */
[----:B------:R-:W-:Y:S02]  /*5360*/  LOP3.LUT R10, R10, 0xf, RZ, 0xc0, !PT ;  /* 0x0000000f0a0a7812 */ /* 0x000fe400078ec0ff */
[----:B------:R-:W-:-:S02]  /*5370*/  IADD3 R6, -R13, 0x10, RZ ;  /* 0x000000100d067810 */ /* 0x000fc40007ffe1ff */
[----:B------:R-:W-:Y:S02]  /*5380*/  LOP3.LUT R2, R2, 0xf, RZ, 0xc0, !PT ;  /* 0x0000000f02027812 */ /* 0x000fe400078ec0ff */
[-C--:B------:R-:W-:Y:S02]  /*5390*/  IADD3 R10, P1, P0, R10, R0.reuse, R137 ;  /* 0x000000000a0a7210 */ /* 0x080fe4000783e089 */
[----:B------:R-:W-:Y:S02]  /*53a0*/  LOP3.LUT R6, R6, 0xf, RZ, 0xc0, !PT ;  /* 0x0000000f06067812 */ /* 0x000fe400078ec0ff */
[----:B------:R-:W-:Y:S02]  /*53b0*/  IADD3 R3, -R12, 0x10, RZ ;  /* 0x000000100c037810 */ /* 0x000fe40007ffe1ff */
[----:B------:R-:W-:Y:S02]  /*53c0*/  IADD3 R8, P3, P2, R2, R0, R138 ;  /* 0x0000000002087210 */ /* 0x000fe40007a7e08a */
[----:B------:R-:W-:-:S02]  /*53d0*/  IADD3.X R11, RZ, R4, R128, P1, P0 ;  /* 0x00000004ff0b7210 */ /* 0x000fc40000fe0480 */
[----:B------:R-:W-:Y:S02]  /*53e0*/  IADD3 R6, P1, P0, R6, R0, R139 ;  /* 0x0000000006067210 */ /* 0x000fe4000783e08b */
[----:B------:R-:W-:Y:S02]  /*53f0*/  LOP3.LUT R2, R3, 0xf, RZ, 0xc0, !PT ;  /* 0x0000000f03027812 */ /* 0x000fe400078ec0ff */
[-C--:B------:R-:W-:Y:S02]  /*5400*/  IADD3.X R9, RZ, R4.reuse, R129, P3, P2 ;  /* 0x00000004ff097210 */ /* 0x080fe40001fe4481 */
[----:B------:R-:W-:Y:S02]  /*5410*/  ISETP.NE.U32.AND P3, PT, R7, RZ, PT ;  /* 0x000000ff0700720c */ /* 0x000fe40003f65070 */
[----:B------:R-:W-:Y:S02]  /*5420*/  IADD3.X R7, RZ, R4, R130, P1, P0 ;  /* 0x00000004ff077210 */ /* 0x000fe40000fe0482 */
[----:B------:R-:W-:-:S02]  /*5430*/  IADD3 R2, P1, P0, R2, R0, R140 ;  /* 0x0000000002027210 */ /* 0x000fc4000783e08c */
[----:B------:R-:W-:Y:S02]  /*5440*/  ISETP.NE.U32.AND P2, PT, R14, RZ, PT ;  /* 0x000000ff0e00720c */ /* 0x000fe40003f45070 */
[----:B------:R-:W-:Y:S02]  /*5450*/  IADD3.X R3, RZ, R4, R131, P1, P0 ;  /* 0x00000004ff037210 */ /* 0x000fe40000fe0483 */
[----:B------:R-:W-:Y:S02]  /*5460*/  ISETP.NE.U32.AND P1, PT, R13, RZ, PT ;  /* 0x000000ff0d00720c */ /* 0x000fe40003f25070 */
[----:B------:R-:W-:Y:S01]  /*5470*/  ISETP.NE.U32.AND P0, PT, R12, RZ, PT ;  /* 0x000000ff0c00720c */ /* 0x000fe20003f05070 */
[----:B------:R-:W-:Y:S01]  /*5480*/  @!PT LDS RZ, [RZ] ;  /* 0x00000000fffff984 */ /* 0x000fe20000000800 */
[----:B------:R-:W-:Y:S01]  /*5490*/  @!PT LDS RZ, [RZ] ;  /* 0x00000000fffff984 */ /* 0x000fe20000000800 */
[----:B------:R-:W-:Y:S01]  /*54a0*/  @!PT LDS RZ, [RZ] ;  /* 0x00000000fffff984 */ /* 0x000fe20000000800 */
[----:B------:R1:W-:Y:S06]  /*54b0*/  LDGSTS.E.BYPASS.LTC128B.128.ZFILL [R251+0xe100], [R10.64], P3 ;  /* 0x0e1000000afb7fae */ /* 0x0003ec0009941d46 */
[----:B------:R1:W-:Y:S04]  /*54c0*/  LDGSTS.E.BYPASS.LTC128B.128.ZFILL [R251+0x11100], [R8.64], P2 ;  /* 0x1110000008fb7fae */ /* 0x0003e80009141d46 */
[----:B------:R1:W-:Y:S04]  /*54d0*/  LDGSTS.E.BYPASS.LTC128B.128.ZFILL [R251+0x14100], [R6.64], P1 ;  /* 0x1410000006fb7fae */ /* 0x0003e80008941d46 */
[----:B------:R1:W-:Y:S02]  /*54e0*/  LDGSTS.E.BYPASS.LTC128B.128.ZFILL [R251+0x17100], [R2.64], P0 ;  /* 0x1710000002fb7fae */ /* 0x0003e40008141d46 */
.L_x_2693:
[----:B--234-:R-:W-:Y:S05]  /*54f0*/  BSYNC B0 ;  /* 0x0000000000007941 */ /* 0x01cfea0003800000 */
.L_x_2692:
[----:B-1----:R-:W2:Y:S01]  /*5500*/  LDL R3, [R1+0x7c] ;  /* 0x00007c0001037983 */ /* 0x002ea20000100800 */
[----:B------:R-:W-:-:S03]  /*5510*/  IMAD.MOV.U32 R4, RZ, RZ, c[0x0][0x2c4] ;  /* 0x0000b100ff047624 */ /* 0x000fc600078e00ff */
[----:B------:R-:W2:Y:S04]  /*5520*/  LDL R0, [R1+0x18c] ;  /* 0x00018c0001007983 */ /* 0x000ea80000100800 */
[----:B------:R-:W3:Y:S01]  /*5530*/  LDL R2, [R1+0x68] ;  /* 0x0000680001027983 */ /* 0x000ee20000100800 */
[----:B------:R-:W-:-:S03]  /*5540*/  ISETP.NE.AND P0, PT, R4, 0x1, PT ;  /* 0x000000010400780c */ /* 0x000fc60003f05270 */
[----:B------:R-:W0:Y:S01]  /*5550*/  LDGDEPBAR ;  /* 0x00000000000079af */ /* 0x000e220000000000 */
[----:B--2---:R-:W-:-:S05]  /*5560*/  IMAD.IADD R3, R0, 0x1, R3 ;  /* 0x0000000100037824 */ /* 0x004fca00078e0203 */
[----:B------:R1:W-:Y:S04]  /*5570*/  STL [R1+0x30], R3 ;  /* 0x0000300301007387 */ /* 0x0003e80000100800 */
[----:B------:R-:W-:Y:S01]  /*5580*/  @P0 IMAD.HI.U32 R0, R3, c[0x0][0x2c8], RZ ;  /* 0x0000b20003000a27 */ /* 0x000fe200078e00ff */
[----:B---3--:R-:W-:Y:S02]  /*5590*/  IADD3 R5, -R2, 0x1, R132 ;  /* 0x0000000102057810 */ /* 0x008fe40007ffe184 */
[----:B------:R-:W-:Y:S01]  /*55a0*/  MOV R4, R3 ;  /* 0x0000000300047202 */ /* 0x000fe20000000f00 */
[----:B------:R-:W-:Y:S01]  /*55b0*/  IMAD.IADD R6, R132, 0x1, -R2 ;  /* 0x0000000184067824 */ /* 0x000fe200078e0a02 */
[----:B------:R-:W-:Y:S02]  /*55c0*/  @P0 SHF.R.U32.HI R4, RZ, c[0x0][0x2cc], R0 ;  /* 0x0000b300ff040a19 */ /* 0x000fe40000011600 */
[----:B------:R-:W-:Y:S01]  /*55d0*/  IADD3 R5, R5, -c[0x0][0x168], RZ ;  /* 0x80005a0005057a10 */ /* 0x000fe20007ffe0ff */
[----:B------:R-:W-:Y:S05]  /*55e0*/  BRA.DIV ~URZ, `(.L_x_2696) ;  /* 0x00010d127f007947 */ /* 0x000fea000b800000 */
[----:B------:R2:W3:Y:S02]  /*55f0*/  SHFL.IDX PT, R0, R4, RZ, 0x1c1f ;  /* 0x001c1fff04007589 */ /* 0x0004e400000e0000 */
.L_x_2740:
[----:B---3--:R-:W-:-:S05]  /*5600*/  IMAD.IADD R0, R5, 0x1, R0 ;  /* 0x0000000105007824 */ /* 0x008fca00078e0200 */
[----:B------:R-:W-:-:S04]  /*5610*/  IMNMX R0, R6, R0, PT ;  /* 0x0000000006007217 */ /* 0x000fc80003800200 */
[C---:B------:R-:W-:Y:S02]  /*5620*/  ISETP.GT.AND P0, PT, R0.reuse, RZ, PT ;  /* 0x000000ff0000720c */ /* 0x040fe40003f04270 */
[----:B------:R-:W-:Y:S02]  /*5630*/  ISETP.GT.AND P1, PT, R0, 0x1, PT ;  /* 0x000000010000780c */ /* 0x000fe40003f24270 */
[----:B------:R-:W-:Y:S02]  /*5640*/  FSEL R7, R116, -INF , P0 ;  /* 0xff80000074077808 */ /* 0x000fe40000000000 */
[C---:B------:R-:W-:Y:S02]  /*5650*/  ISETP.GT.AND P4, PT, R0.reuse, 0x9, PT ;  /* 0x000000090000780c */ /* 0x040fe40003f84270 */
[----:B------:R-:W-:Y:S02]  /*5660*/  ISETP.GT.AND P0, PT, R0, 0x10, PT ;  /* 0x000000100000780c */ /* 0x000fe40003f04270 */
        /* <DEDUP_REMOVED lines=44> */
[----:B------:R-:W3:Y:S01]  /*5930*/  SHFL.IDX PT, R0, R4, 0x1, 0x1c1f ;  /* 0x003c1f0004007f89 */ /* 0x000ee200000e0000 */
[----:B------:R-:W-:-:S04]  /*5940*/  FMNMX.FTZ R2, R7, R8, !PT ;  /* 0x0000000807027209 */ /* 0x000fc80007810000 */
[----:B------:R-:W-:-:S04]  /*5950*/  FMNMX.FTZ R2, R12, R2, !PT ;  /* 0x000000020c027209 */ /* 0x000fc80007810000 */
[----:B------:R-:W-:-:S04]  /*5960*/  FMNMX.FTZ R2, R14, R2, !PT ;  /* 0x000000020e027209 */ /* 0x000fc80007810000 */
[----:B------:R-:W-:-:S04]  /*5970*/  FMNMX.FTZ R2, R15, R2, !PT ;  /* 0x000000020f027209 */ /* 0x000fc80007810000 */
[----:B------:R-:W-:-:S04]  /*5980*/  FMNMX.FTZ R2, R16, R2, !PT ;  /* 0x0000000210027209 */ /* 0x000fc80007810000 */
[----:B------:R-:W-:Y:S01]  /*5990*/  FMNMX.FTZ R2, R18, R2, !PT ;  /* 0x0000000212027209 */ /* 0x000fe20007810000 */
[----:B---3--:R-:W-:-:S03]  /*59a0*/  IMAD.IADD R0, R5, 0x1, R0 ;  /* 0x0000000105007824 */ /* 0x008fc600078e0200 */
        /* <DEDUP_REMOVED lines=10> */
[----:B-1----:R-:W-:Y:S02]  /*5a50*/  FMNMX.FTZ R3, R5, R6, !PT ;  /* 0x0000000605037209 */ /* 0x002fe40007810000 */
        /* <DEDUP_REMOVED lines=31> */
[C---:B------:R-:W-:Y:S02]  /*5c50*/  ISETP.GT.AND P0, PT, R0.reuse, 0x31, PT ;  /* 0x000000310000780c */ /* 0x040fe40003f04270 */
        /* <DEDUP_REMOVED lines=43> */
[----:B------:R-:W-:Y:S02]  /*5f10*/  FSEL R88, R30, -INF , P0 ;  /* 0xff8000001e587808 */ /* 0x000fe40000000000 */
[----:B------:R-:W-:Y:S02]  /*5f20*/  FMNMX.FTZ R2, R89, R3, !PT ;  /* 0x0000000359027209 */ /* 0x000fe40007810000 */
[----:B------:R-:W1:Y:S02]  /*5f30*/  SHFL.BFLY PT, R3, R0, 0x2, 0x1f ;  /* 0x0c401f0000037f89 */ /* 0x000e6400000e0000 */
[----:B------:R-:W-:-:S05]  /*5f40*/  FMNMX.FTZ R2, R88, R2, !PT ;  /* 0x0000000258027209 */ /* 0x000fca0007810000 */
[----:B------:R-:W3:Y:S01]  /*5f50*/  SHFL.BFLY PT, R24, R2, 0x2, 0x1f ;  /* 0x0c401f0002187f89 */ /* 0x000ee200000e0000 */
[----:B-1----:R-:W-:-:S05]  /*5f60*/  FMNMX.FTZ R0, R3, R0, !PT ;  /* 0x0000000003007209 */ /* 0x002fca0007810000 */
[----:B------:R-:W1:Y:S01]  /*5f70*/  SHFL.BFLY PT, R132, R0, 0x1, 0x1f ;  /* 0x0c201f0000847f89 */ /* 0x000e6200000e0000 */
[----:B---3--:R-:W-:-:S05]  /*5f80*/  FMNMX.FTZ R24, R2, R24, !PT ;  /* 0x0000001802187209 */ /* 0x008fca0007810000 */
[----:B------:R3:W4:Y:S01]  /*5f90*/  SHFL.BFLY PT, R3, R24, 0x1, 0x1f ;  /* 0x0c201f0018037f89 */ /* 0x00072200000e0000 */
[----:B-1----:R-:W-:-:S05]  /*5fa0*/  FMNMX.FTZ R132, R0, R132, !PT ;  /* 0x0000008400847209 */ /* 0x002fca0007810000 */
.L_x_2741:
[C---:B------:R-:W-:Y:S01]  /*5fb0*/  FMUL.FTZ R2, R132.reuse, c[0x0][0x2d0] ;  /* 0x0000b40084027a20 */ /* 0x040fe20000410000 */
[----:B------:R-:W-:Y:S01]  /*5fc0*/  FSETP.NEU.FTZ.AND P0, PT, R132, -INF , PT ;  /* 0xff8000008400780b */ /* 0x000fe20003f1d000 */
[----:B------:R-:W-:Y:S01]  /*5fd0*/  WARPSYNC 0xffffffff ;  /* 0xffffffff00007948 */ /* 0x000fe20003800000 */
[----:B---34-:R-:W-:Y:S01]  /*5fe0*/  FMNMX.FTZ R24, R3, R24, !PT ;  /* 0x0000001803187209 */ /* 0x018fe20007810000 */
[----:B------:R-:W-:Y:S01]  /*5ff0*/  LDSM.16.MT88.4 R36, [R218+0x800] ;  /* 0x00080000da24783b */ /* 0x000fe20000004200 */
[----:B------:R-:W-:Y:S02]  /*6000*/  FSEL R2, R2, RZ, P0 ;  /* 0x000000ff02027208 */ /* 0x000fe40000000000 */
[----:B------:R-:W-:Y:S01]  /*6010*/  FSETP.NEU.FTZ.AND P0, PT, R24, -INF , PT ;  /* 0xff8000001800780b */ /* 0x000fe20003f1d000 */
[----:B------:R-:W-:Y:S02]  /*6020*/  LDSM.16.MT88.4 R32, [R219] ;  /* 0x00000000db20783b */ /* 0x000fe40000004200 */
[----:B------:R-:W-:-:S02]  /*6030*/  FFMA.FTZ R0, R7, c[0x0][0x2d0], -R2 ;  /* 0x0000b40007007a23 */ /* 0x000fc40000010802 */
[--C-:B------:R-:W-:Y:S01]  /*6040*/  FFMA.FTZ R3, R18, c[0x0][0x2d0], -R2.reuse ;  /* 0x0000b40012037a23 */ /* 0x100fe20000010802 */
[----:B------:R-:W-:Y:S01]  /*6050*/  LDSM.16.MT88.4 R60, [R219+0x800] ;  /* 0x00080000db3c783b */ /* 0x000fe20000004200 */
[----:B------:R1:W-:Y:S03]  /*6060*/  MUFU.EX2 R120, R0 ;  /* 0x0000000000787308 */ /* 0x0003e60000000800 */
[----:B------:R-:W-:Y:S04]  /*6070*/  LDSM.16.MT88.4 R72, [R218+0x3000] ;  /* 0x00300000da48783b */ /* 0x000fe80000004200 */
[----:B------:R-:W-:Y:S01]  /*6080*/  LDSM.16.MT88.4 R56, [R220] ;  /* 0x00000000dc38783b */ /* 0x000fe20000004200 */
        /* <DEDUP_REMOVED lines=9> */
[----:B------:R-:W3:Y:S03]  /*6120*/  MUFU.EX2 R134, R3 ;  /* 0x0000000300867308 */ /* 0x000ee60000000800 */
[----:B------:R-:W-:Y:S04]  /*6130*/  LDSM.16.MT88.4 R80, [R219+0x3800] ;  /* 0x00380000db50783b */ /* 0x000fe80000004200 */
[----:B------:R-:W-:Y:S01]  /*6140*/  LDSM.16.MT88.4 R84, [R220+0x3000] ;  /* 0x00300000dc54783b */ /* 0x000fe20000004200 */
[----:B-1----:R-:W-:Y:S01]  /*6150*/  FFMA.FTZ R0, R12, c[0x0][0x2d0], -R2 ;  /* 0x0000b4000c007a23 */ /* 0x002fe20000010802 */
[----:B----4-:R-:W-:-:S03]  /*6160*/  F2FP.BF16.PACK_AB R20, R27, R120 ;  /* 0x000000781b14723e */ /* 0x010fc600000010ff */
[----:B------:R1:W-:Y:S01]  /*6170*/  MUFU.EX2 R125, R0 ;  /* 0x00000000007d7308 */ /* 0x0003e20000000800 */
[----:B---3--:R-:W-:Y:S01]  /*6180*/  F2FP.BF16.PACK_AB R18, R134, R131 ;  /* 0x000000838612723e */ /* 0x008fe200000010ff */
[----:B-1----:R-:W-:-:S06]  /*6190*/  FFMA.FTZ R0, R14, c[0x0][0x2d0], -R2 ;  /* 0x0000b4000e007a23 */ /* 0x002fcc0000010802 */
[----:B------:R1:W3:Y:S02]  /*61a0*/  MUFU.EX2 R127, R0 ;  /* 0x00000000007f7308 */ /* 0x0002e40000000800 */
[----:B-1----:R-:W-:Y:S01]  /*61b0*/  FFMA.FTZ R0, R15, c[0x0][0x2d0], -R2 ;  /* 0x0000b4000f007a23 */ /* 0x002fe20000010802 */
[----:B---3--:R-:W-:-:S05]  /*61c0*/  F2FP.BF16.PACK_AB R22, R127, R125 ;  /* 0x0000007d7f16723e */ /* 0x008fca00000010ff */
[----:B------:R1:W-:Y:S02]  /*61d0*/  MUFU.EX2 R128, R0 ;  /* 0x0000000000807308 */ /* 0x0003e40000000800 */
[----:B-1----:R-:W-:-:S06]  /*61e0*/  FFMA.FTZ R0, R16, c[0x0][0x2d0], -R2 ;  /* 0x0000b40010007a23 */ /* 0x002fcc0000010802 */
[----:B------:R1:W3:Y:S02]  /*61f0*/  MUFU.EX2 R129, R0 ;  /* 0x0000000000817308 */ /* 0x0002e40000000800 */
[----:B-1----:R-:W-:Y:S01]  /*6200*/  FMUL.FTZ R0, R24, c[0x0][0x2d0] ;  /* 0x0000b40018007a20 */ /* 0x002fe20000410000 */
[----:B---3--:R-:W-:-:S04]  /*6210*/  F2FP.BF16.PACK_AB R16, R129, R128 ;  /* 0x000000808110723e */ /* 0x008fc800000010ff */
[----:B------:R-:W-:-:S05]  /*6220*/  FSEL R0, R0, RZ, P0 ;  /* 0x000000ff00007208 */ /* 0x000fca0000000000 */
[----:B------:R-:W-:-:S04]  /*6230*/  FFMA.FTZ R3, R5, c[0x0][0x2d0], -R0 ;  /* 0x0000b40005037a23 */ /* 0x000fc80000010800 */
[----:B------:R1:W-:Y:S02]  /*6240*/  MUFU.EX2 R26, R3 ;  /* 0x00000003001a7308 */ /* 0x0003e40000000800 */
[--C-:B-1----:R-:W-:Y:S02]  /*6250*/  FFMA.FTZ R3, R6, c[0x0][0x2d0], -R0.reuse ;  /* 0x0000b40006037a23 */ /* 0x102fe40000010800 */
[----:B--2---:R-:W1:Y:S04]  /*6260*/  LDSM.16.MT88.4 R4, [R218] ;  /* 0x00000000da04783b */ /* 0x004e680000004200 */
        /* <DEDUP_REMOVED lines=9> */
[C---:B-1----:R-:W-:Y:S08]  /*6300*/  HMMA.16816.F32.BF16 R28, R20.reuse, R4, RZ ;  /* 0x00000004141c723c */ /* 0x042ff000000418ff */
[----:B------:R-:W-:Y:S01]  /*6310*/  HMMA.16816.F32.BF16 R8, R20, R6, RZ ;  /* 0x000000061408723c */ /* 0x000fe200000418ff */
[----:B--2---:R-:W-:-:S02]  /*6320*/  FFMA.FTZ R3, R13, c[0x0][0x2d0], -R0 ;  /* 0x0000b4000d037a23 */ /* 0x004fc40000010800 */
[----:B------:R-:W1:Y:S02]  /*6330*/  LDSM.16.MT88.4 R12, [R221] ;  /* 0x00000000dd0c783b */ /* 0x000e640000004200 */
[----:B------:R2:W3:Y:S03]  /*6340*/  MUFU.EX2 R133, R3 ;  /* 0x0000000300857308 */ /* 0x0004e60000000800 */
[C---:B------:R-:W-:Y:S08]  /*6350*/  HMMA.16816.F32.BF16 R4, R20.reuse, R32, RZ ;  /* 0x000000201404723c */ /* 0x040ff000000418ff */
[----:B------:R-:W-:Y:S01]  /*6360*/  HMMA.16816.F32.BF16 R52, R20, R34, RZ ;  /* 0x000000221434723c */ /* 0x000fe200000418ff */
[----:B--2---:R-:W-:Y:S01]  /*6370*/  FFMA.FTZ R3, R17, c[0x0][0x2d0], -R0 ;  /* 0x0000b40011037a23 */ /* 0x004fe20000010800 */
[----:B---3--:R-:W-:-:S06]  /*6380*/  F2FP.BF16.PACK_AB R17, R133, R130 ;  /* 0x000000828511723e */ /* 0x008fcc00000010ff */
[----:B------:R-:W-:Y:S01]  /*6390*/  HMMA.16816.F32.BF16 R32, R20, R56, RZ ;  /* 0x000000381420723c */ /* 0x000fe200000418ff */
[----:B------:R2:W-:Y:S02]  /*63a0*/  MUFU.EX2 R136, R3 ;  /* 0x0000000300887308 */ /* 0x0005e40000000800 */
[----:B--2---:R-:W-:-:S06]  /*63b0*/  FFMA.FTZ R3, R19, c[0x0][0x2d0], -R0 ;  /* 0x0000b40013037a23 */ /* 0x004fcc0000010800 */
[----:B------:R-:W2:Y:S02]  /*63c0*/  MUFU.EX2 R137, R3 ;  /* 0x0000000300897308 */ /* 0x000ea40000000800 */
[----:B--2---:R-:W-:-:S07]  /*63d0*/  F2FP.BF16.PACK_AB R19, R137, R136 ;  /* 0x000000888913723e */ /* 0x004fce00000010ff */
[C---:B------:R-:W-:Y:S08]  /*63e0*/  HMMA.16816.F32.BF16 R40, R16.reuse, R36, R28 ;  /* 0x000000241028723c */ /* 0x040ff0000004181c */
[C---:B------:R-:W-:Y:S08]  /*63f0*/  HMMA.16816.F32.BF16 R8, R16.reuse, R38, R8 ;  /* 0x000000261008723c */ /* 0x040ff00000041808 */
[----:B------:R-:W-:Y:S08]  /*6400*/  HMMA.16816.F32.BF16 R4, R16, R60, R4 ;  /* 0x0000003c1004723c */ /* 0x000ff00000041804 */
[----:B------:R-:W-:Y:S01]  /*6410*/  MOV R146, R41 ;  /* 0x0000002900927202 */ /* 0x000fe20000000f00 */
[----:B-1----:R-:W-:Y:S01]  /*6420*/  HMMA.16816.F32.BF16 R36, R20, R14, RZ ;  /* 0x0000000e1424723c */ /* 0x002fe200000418ff */
[----:B------:R-:W-:-:S02]  /*6430*/  MOV R145, R42 ;  /* 0x0000002a00917202 */ /* 0x000fc40000000f00 */
[----:B------:R-:W-:Y:S02]  /*6440*/  MOV R144, R43 ;  /* 0x0000002b00907202 */ /* 0x000fe40000000f00 */
[----:B------:R-:W-:Y:S02]  /*6450*/  MOV R143, R40 ;  /* 0x00000028008f7202 */ /* 0x000fe40000000f00 */
[----:B------:R-:W-:Y:S01]  /*6460*/  MOV R142, R9 ;  /* 0x00000009008e7202 */ /* 0x000fe20000000f00 */
[----:B------:R-:W-:Y:S01]  /*6470*/  HMMA.16816.F32.BF16 R40, R20, R12, RZ ;  /* 0x0000000c1428723c */ /* 0x000fe200000418ff */
[----:B------:R-:W-:Y:S02]  /*6480*/  MOV R141, R10 ;  /* 0x0000000a008d7202 */ /* 0x000fe40000000f00 */
[----:B------:R-:W-:Y:S02]  /*6490*/  MOV R140, R11 ;  /* 0x0000000b008c7202 */ /* 0x000fe40000000f00 */
[----:B------:R-:W-:-:S02]  /*64a0*/  MOV R139, R8 ;  /* 0x00000008008b7202 */ /* 0x000fc40000000f00 */
[----:B------:R-:W-:Y:S01]  /*64b0*/  MOV R138, R5 ;  /* 0x00000005008a7202 */ /* 0x000fe20000000f00 */
[----:B------:R-:W-:Y:S01]  /*64c0*/  HMMA.16816.F32.BF16 R12, R20, R72, RZ ;  /* 0x00000048140c723c */ /* 0x000fe200000418ff */
[----:B------:R-:W-:Y:S02]  /*64d0*/  MOV R123, R6 ;  /* 0x00000006007b7202 */ /* 0x000fe40000000f00 */
[----:B------:R-:W-:Y:S02]  /*64e0*/  MOV R122, R7 ;  /* 0x00000007007a7202 */ /* 0x000fe40000000f00 */
[----:B------:R-:W-:-:S03]  /*64f0*/  MOV R121, R4 ;  /* 0x0000000400797202 */ /* 0x000fc60000000f00 */
[----:B------:R-:W-:Y:S08]  /*6500*/  HMMA.16816.F32.BF16 R8, R20, R74, RZ ;  /* 0x0000004a1408723c */ /* 0x000ff000000418ff */
[C---:B------:R-:W-:Y:S01]  /*6510*/  HMMA.16816.F32.BF16 R60, R16.reuse, R62, R52 ;  /* 0x0000003e103c723c */ /* 0x040fe20000041834 */
[----:B------:R-:W1:Y:S07]  /*6520*/  LDSM.16.MT88.4 R52, [R221+0x3800] ;  /* 0x00380000dd34783b */ /* 0x000e6e0000004200 */
[----:B------:R-:W-:Y:S01]  /*6530*/  HMMA.16816.F32.BF16 R148, R16, R68, R40 ;  /* 0x000000441094723c */ /* 0x000fe20000041828 */
[----:B------:R-:W2:Y:S07]  /*6540*/  LDSM.16.MT88.4 R40, [R218+0x6000] ;  /* 0x00600000da28783b */ /* 0x000eae0000004200 */
[C---:B------:R-:W-:Y:S08]  /*6550*/  HMMA.16816.F32.BF16 R4, R20.reuse, R76, RZ ;  /* 0x0000004c1404723c */ /* 0x040ff000000418ff */
[----:B------:R-:W-:Y:S01]  /*6560*/  HMMA.16816.F32.BF16 R28, R20, R58, RZ ;  /* 0x0000003a141c723c */ /* 0x000fe200000418ff */
[----:B------:R-:W3:Y:S07]  /*6570*/  LDSM.16.MT88.4 R56, [R220+0x3800] ;  /* 0x00380000dc38783b */ /* 0x000eee0000004200 */
[----:B------:R-:W-:Y:S01]  /*6580*/  HMMA.16816.F32.BF16 R208, R16, R44, R12 ;  /* 0x0000002c10d0723c */ /* 0x000fe2000004180c */
[----:B------:R-:W-:-:S02]  /*6590*/  MOV R68, R150 ;  /* 0x0000009600447202 */ /* 0x000fc40000000f00 */
[----:B------:R-:W-:Y:S02]  /*65a0*/  MOV R3, R151 ;  /* 0x0000009700037202 */ /* 0x000fe40000000f00 */
[----:B------:R-:W-:Y:S02]  /*65b0*/  MOV R76, R148 ;  /* 0x00000094004c7202 */ /* 0x000fe40000000f00 */
[----:B------:R-:W-:Y:S01]  /*65c0*/  MOV R77, R149 ;  /* 0x00000095004d7202 */ /* 0x000fe20000000f00 */
[----:B------:R-:W-:Y:S01]  /*65d0*/  HMMA.16816.F32.BF16 R188, R16, R46, R8 ;  /* 0x0000002e10bc723c */ /* 0x000fe20000041808 */
[----:B------:R-:W4:Y:S07]  /*65e0*/  LDSM.16.MT88.4 R44, [R219+0x6000] ;  /* 0x00600000db2c783b */ /* 0x000f2e0000004200 */
[C---:B------:R-:W-:Y:S07]  /*65f0*/  HMMA.16816.F32.BF16 R12, R20.reuse, R64, RZ ;  /* 0x00000040140c723c */ /* 0x040fee00000418ff */
[----:B------:R-:W-:Y:S01]  /*6600*/  MOV R65, R146 ;  /* 0x0000009200417202 */ /* 0x000fe20000000f00 */
[----:B------:R-:W-:Y:S01]  /*6610*/  HMMA.16816.F32.BF16 R8, R20, R66, RZ ;  /* 0x000000421408723c */ /* 0x000fe200000418ff */
[----:B------:R-:W-:-:S06]  /*6620*/  MOV R64, R143 ;  /* 0x0000008f00407202 */ /* 0x000fcc0000000f00 */
[----:B------:R-:W-:Y:S01]  /*6630*/  MOV R66, R145 ;  /* 0x0000009100427202 */ /* 0x000fe20000000f00 */
[----:B------:R-:W-:Y:S01]  /*6640*/  HMMA.16816.F32.BF16 R212, R16, R48, R32 ;  /* 0x0000003010d4723c */ /* 0x000fe20000041820 */
[----:B------:R-:W5:Y:S01]  /*6650*/  LDSM.16.MT88.4 R32, [R218+0x6800] ;  /* 0x00680000da20783b */ /* 0x000f620000004200 */
[----:B------:R-:W-:-:S05]  /*6660*/  MOV R67, R144 ;  /* 0x0000009000437202 */ /* 0x000fca0000000f00 */
[--C-:B------:R-:W-:Y:S01]  /*6670*/  FFMA.FTZ R48, R95, c[0x0][0x2d0], -R0.reuse ;  /* 0x0000b4005f307a23 */ /* 0x100fe20000010800 */
[----:B------:R-:W-:Y:S01]  /*6680*/  HMMA.16816.F32.BF16 R204, R16, R80, R4 ;  /* 0x0000005010cc723c */ /* 0x000fe20000041804 */
[----:B------:R-:W-:-:S06]  /*6690*/  FFMA.FTZ R49, R94, c[0x0][0x2d0], -R0 ;  /* 0x0000b4005e317a23 */ /* 0x000fcc0000010800 */
[----:B------:R-:W-:Y:S01]  /*66a0*/  MOV R80, R121 ;  /* 0x0000007900507202 */ /* 0x000fe20000000f00 */
[----:B------:R-:W-:Y:S01]  /*66b0*/  HMMA.16816.F32.BF16 R4, R20, R84, RZ ;  /* 0x000000541404723c */ /* 0x000fe200000418ff */
[----:B------:R-:W-:-:S06]  /*66c0*/  MOV R81, R138 ;  /* 0x0000008a00517202 */ /* 0x000fcc0000000f00 */
[----:B------:R-:W-:Y:S01]  /*66d0*/  MOV R85, R142 ;  /* 0x0000008e00557202 */ /* 0x000fe20000000f00 */
[----:B------:R-:W-:Y:S01]  /*66e0*/  HMMA.16816.F32.BF16 R200, R16, R70, R36 ;  /* 0x0000004610c8723c */ /* 0x000fe20000041824 */
[----:B------:R-:W3:Y:S01]  /*66f0*/  LDSM.16.MT88.4 R36, [R219+0x6800] ;  /* 0x00680000db24783b */ /* 0x000ee20000004200 */
[----:B------:R-:W-:-:S06]  /*6700*/  MOV R84, R139 ;  /* 0x0000008b00547202 */ /* 0x000fcc0000000f00 */
[C---:B-1----:R-:W-:Y:S07]  /*6710*/  HMMA.16816.F32.BF16 R184, R16.reuse, R52, R12 ;  /* 0x0000003410b8723c */ /* 0x042fee000004180c */
[--C-:B------:R-:W-:Y:S01]  /*6720*/  FFMA.FTZ R52, R91, c[0x0][0x2d0], -R0.reuse ;  /* 0x0000b4005b347a23 */ /* 0x100fe20000010800 */
[----:B------:R-:W-:Y:S01]  /*6730*/  HMMA.16816.F32.BF16 R176, R16, R54, R8 ;  /* 0x0000003610b0723c */ /* 0x000fe20000041808 */
[----:B------:R-:W-:-:S06]  /*6740*/  FFMA.FTZ R53, R90, c[0x0][0x2d0], -R0 ;  /* 0x0000b4005a357a23 */ /* 0x000fcc0000010800 */
[--C-:B------:R-:W-:Y:S01]  /*6750*/  FFMA.FTZ R55, R89, c[0x0][0x2d0], -R0.reuse ;  /* 0x0000b40059377a23 */ /* 0x100fe20000010800 */
[----:B------:R-:W-:Y:S01]  /*6760*/  HMMA.16816.F32.BF16 R192, R16, R50, R28 ;  /* 0x0000003210c0723c */ /* 0x000fe2000004181c */
[----:B------:R-:W-:-:S06]  /*6770*/  FFMA.FTZ R54, R88, c[0x0][0x2d0], -R0 ;  /* 0x0000b40058367a23 */ /* 0x000fcc0000010800 */
[--C-:B------:R-:W-:Y:S01]  /*6780*/  FFMA.FTZ R50, R93, c[0x0][0x2d0], -R0.reuse ;  /* 0x0000b4005d327a23 */ /* 0x100fe20000010800 */
[----:B--2---:R-:W-:Y:S01]  /*6790*/  HMMA.16816.F32.BF16 R12, R20, R40, RZ ;  /* 0x00000028140c723c */ /* 0x004fe200000418ff */
[----:B------:R-:W-:-:S07]  /*67a0*/  FFMA.FTZ R51, R92, c[0x0][0x2d0], -R0 ;  /* 0x0000b4005c337a23 */ /* 0x000fce0000010800 */
[C---:B------:R-:W-:Y:S01]  /*67b0*/  HMMA.16816.F32.BF16 R8, R20.reuse, R42, RZ ;  /* 0x0000002a1408723c */ /* 0x040fe200000418ff */
[----:B------:R-:W1:Y:S07]  /*67c0*/  LDSM.16.MT88.4 R40, [R221+0x6000] ;  /* 0x00600000dd28783b */ /* 0x000e6e0000004200 */
[----:B------:R-:W-:Y:S07]  /*67d0*/  HMMA.16816.F32.BF16 R28, R20, R78, RZ ;  /* 0x0000004e141c723c */ /* 0x000fee00000418ff */
[----:B------:R-:W-:Y:S01]  /*67e0*/  MOV R78, R68 ;  /* 0x00000044004e7202 */ /* 0x000fe20000000f00 */
[----:B---3--:R-:W-:Y:S01]  /*67f0*/  HMMA.16816.F32.BF16 R180, R16, R56, R4 ;  /* 0x0000003810b4723c */ /* 0x008fe20000041804 */
[----:B------:R-:W-:Y:S01]  /*6800*/  MOV R79, R3 ;  /* 0x00000003004f7202 */ /* 0x000fe20000000f00 */
[----:B------:R-:W-:-:S02]  /*6810*/  FADD.FTZ R3, R120, R27 ;  /* 0x0000001b78037221 */ /* 0x000fc40000010000 */
[----:B------:R-:W-:Y:S02]  /*6820*/  FFMA.FTZ R27, R103, c[0x0][0x2d0], -R2 ;  /* 0x0000b400671b7a23 */ /* 0x000fe40000010802 */
[----:B------:R-:W-:Y:S01]  /*6830*/  FADD.FTZ R3, R125, R3 ;  /* 0x000000037d037221 */ /* 0x000fe20000010000 */
[----:B------:R-:W-:Y:S01]  /*6840*/  MOV R56, R141 ;  /* 0x0000008d00387202 */ /* 0x000fe20000000f00 */
[----:B----4-:R-:W-:Y:S01]  /*6850*/  HMMA.16816.F32.BF16 R4, R20, R44, RZ ;  /* 0x0000002c1404723c */ /* 0x010fe200000418ff */
[----:B------:R-:W-:Y:S01]  /*6860*/  MOV R57, R140 ;  /* 0x0000008c00397202 */ /* 0x000fe20000000f00 */
[----:B------:R-:W-:-:S04]  /*6870*/  FADD.FTZ R3, R127, R3 ;  /* 0x000000037f037221 */ /* 0x000fc80000010000 */
[----:B------:R-:W-:Y:S02]  /*6880*/  FADD.FTZ R3, R128, R3 ;  /* 0x0000000380037221 */ /* 0x000fe40000010000 */
[C---:B-----5:R-:W-:Y:S01]  /*6890*/  HMMA.16816.F32.BF16 R172, R16.reuse, R32, R12 ;  /* 0x0000002010ac723c */ /* 0x060fe2000004180c */
[----:B------:R-:W2:Y:S01]  /*68a0*/  LDSM.16.MT88.4 R12, [R221+0x6800] ;  /* 0x00680000dd0c783b */ /* 0x000ea20000004200 */
[----:B------:R-:W-:Y:S02]  /*68b0*/  FADD.FTZ R3, R129, R3 ;  /* 0x0000000381037221 */ /* 0x000fe40000010000 */
[--C-:B------:R-:W-:Y:S02]  /*68c0*/  FFMA.FTZ R45, R116, c[0x0][0x2d0], -R2.reuse ;  /* 0x0000b400742d7a23 */ /* 0x100fe40000010802 */
[----:B------:R-:W-:Y:S02]  /*68d0*/  FFMA.FTZ R44, R115, c[0x0][0x2d0], -R2 ;  /* 0x0000b400732c7a23 */ /* 0x000fe40000010802 */
[----:B------:R-:W-:Y:S07]  /*68e0*/  HMMA.16816.F32.BF16 R72, R16, R82, R28 ;  /* 0x000000521048723c */ /* 0x000fee000004181c */
[----:B------:R-:W-:Y:S01]  /*68f0*/  MOV R82, R123 ;  /* 0x0000007b00527202 */ /* 0x000fe20000000f00 */
[----:B------:R-:W-:Y:S01]  /*6900*/  HMMA.16816.F32.BF16 R28, R20, R86, RZ ;  /* 0x00000056141c723c */ /* 0x000fe200000418ff */
[----:B------:R-:W-:-:S06]  /*6910*/  MOV R83, R122 ;  /* 0x0000007a00537202 */ /* 0x000fcc0000000f00 */
[----:B------:R-:W-:Y:S01]  /*6920*/  MOV R86, R56 ;  /* 0x0000003800567202 */ /* 0x000fe20000000f00 */
[----:B------:R-:W-:Y:S01]  /*6930*/  HMMA.16816.F32.BF16 R168, R16, R36, R4 ;  /* 0x0000002410a8723c */ /* 0x000fe20000041804 */
[----:B------:R-:W-:-:S06]  /*6940*/  IMAD.MOV.U32 R87, RZ, RZ, R57 ;  /* 0x000000ffff577224 */ /* 0x000fcc00078e0039 */
[--C-:B------:R-:W-:Y:S01]  /*6950*/  FFMA.FTZ R37, R108, c[0x0][0x2d0], -R2.reuse ;  /* 0x0000b4006c257a23 */ /* 0x100fe20000010802 */
[----:B-1----:R-:W-:Y:S01]  /*6960*/  HMMA.16816.F32.BF16 R4, R20, R40, RZ ;  /* 0x000000281404723c */ /* 0x002fe200000418ff */
[----:B------:R-:W-:-:S06]  /*6970*/  FFMA.FTZ R36, R107, c[0x0][0x2d0], -R2 ;  /* 0x0000b4006b247a23 */ /* 0x000fcc0000010802 */
[--C-:B------:R-:W-:Y:S01]  /*6980*/  FFMA.FTZ R41, R112, c[0x0][0x2d0], -R2.reuse ;  /* 0x0000b40070297a23 */ /* 0x100fe20000010802 */
[----:B------:R-:W-:Y:S01]  /*6990*/  HMMA.16816.F32.BF16 R160, R16, R34, R8 ;  /* 0x0000002210a0723c */ /* 0x000fe20000041808 */
[----:B------:R-:W-:Y:S01]  /*69a0*/  LDSM.16.MT88.4 R32, [R219+0x9000] ;  /* 0x00900000db20783b */ /* 0x000fe20000004200 */
[----:B------:R-:W-:-:S06]  /*69b0*/  FFMA.FTZ R40, R111, c[0x0][0x2d0], -R2 ;  /* 0x0000b4006f287a23 */ /* 0x000fcc0000010802 */
[----:B------:R-:W-:Y:S01]  /*69c0*/  HMMA.16816.F32.BF16 R68, R16, R58, R28 ;  /* 0x0000003a1044723c */ /* 0x000fe2000004181c */
[----:B------:R-:W1:Y:S07]  /*69d0*/  LDSM.16.MT88.4 R28, [R220+0x6000] ;  /* 0x00600000dc1c783b */ /* 0x000e6e0000004200 */
[----:B------:R-:W-:Y:S07]  /*69e0*/  HMMA.16816.F32.BF16 R8, R20, R46, RZ ;  /* 0x0000002e1408723c */ /* 0x000fee00000418ff */
[--C-:B------:R-:W-:Y:S01]  /*69f0*/  FFMA.FTZ R46, R97, c[0x0][0x2d0], -R0.reuse ;  /* 0x0000b400612e7a23 */ /* 0x100fe20000010800 */
[----:B--2---:R-:W-:Y:S01]  /*6a00*/  HMMA.16816.F32.BF16 R152, R16, R12, R4 ;  /* 0x0000000c1098723c */ /* 0x004fe20000041804 */
[----:B------:R-:W-:-:S06]  /*6a10*/  FFMA.FTZ R47, R96, c[0x0][0x2d0], -R0 ;  /* 0x0000b400602f7a23 */ /* 0x000fcc0000010800 */
[----:B------:R-:W-:Y:S01]  /*6a20*/  FADD.FTZ R12, R26, R25 ;  /* 0x000000191a0c7221 */ /* 0x000fe20000010000 */
[----:B------:R-:W-:Y:S01]  /*6a30*/  HMMA.16816.F32.BF16 R4, R20, R42, RZ ;  /* 0x0000002a1404723c */ /* 0x000fe200000418ff */
[--C-:B------:R-:W-:Y:S02]  /*6a40*/  FFMA.FTZ R26, R106, c[0x0][0x2d0], -R2.reuse ;  /* 0x0000b4006a1a7a23 */ /* 0x100fe40000010802 */
[----:B------:R-:W-:-:S04]  /*6a50*/  FFMA.FTZ R25, R119, c[0x0][0x2d0], -R2 ;  /* 0x0000b40077197a23 */ /* 0x000fc80000010802 */
[--C-:B------:R-:W-:Y:S01]  /*6a60*/  FFMA.FTZ R43, R114, c[0x0][0x2d0], -R2.reuse ;  /* 0x0000b400722b7a23 */ /* 0x100fe20000010802 */
[----:B------:R-:W-:Y:S01]  /*6a70*/  HMMA.16816.F32.BF16 R148, R16, R38, R8 ;  /* 0x000000261094723c */ /* 0x000fe20000041808 */
[----:B------:R-:W2:Y:S01]  /*6a80*/  LDSM.16.MT88.4 R8, [R220+0x6800] ;  /* 0x00680000dc08783b */ /* 0x000ea20000004200 */
[--C-:B------:R-:W-:Y:S01]  /*6a90*/  FFMA.FTZ R42, R113, c[0x0][0x2d0], -R2.reuse ;  /* 0x0000b400712a7a23 */ /* 0x100fe20000010802 */
[----:B------:R-:W-:Y:S04]  /*6aa0*/  MUFU.EX2 R26, R26 ;  /* 0x0000001a001a7308 */ /* 0x000fe80000000800 */
[--C-:B------:R-:W-:Y:S02]  /*6ab0*/  FFMA.FTZ R39, R110, c[0x0][0x2d0], -R2.reuse ;  /* 0x0000b4006e277a23 */ /* 0x100fe40000010802 */
[----:B------:R-:W-:-:S07]  /*6ac0*/  FFMA.FTZ R38, R109, c[0x0][0x2d0], -R2 ;  /* 0x0000b4006d267a23 */ /* 0x000fce0000010802 */
[----:B------:R-:W-:Y:S08]  /*6ad0*/  HMMA.16816.F32.BF16 R120, R16, R14, R4 ;  /* 0x0000000e1078723c */ /* 0x000ff00000041804 */
[----:B-1----:R-:W-:Y:S07]  /*6ae0*/  HMMA.16816.F32.BF16 R4, R20, R28, RZ ;  /* 0x0000001c1404723c */ /* 0x002fee00000418ff */
[----:B------:R-:W-:-:S06]  /*6af0*/  FFMA.FTZ R28, R100, c[0x0][0x2d0], -R2 ;  /* 0x0000b400641c7a23 */ /* 0x000fcc0000010802 */
[----:B------:R-:W-:Y:S11]  /*6b00*/  MUFU.EX2 R28, R28 ;  /* 0x0000001c001c7308 */ /* 0x000ff60000000800 */
[----:B--2---:R-:W-:Y:S07]  /*6b10*/  HMMA.16816.F32.BF16 R144, R16, R8, R4 ;  /* 0x000000081090723c */ /* 0x004fee0000041804 */
[----:B------:R-:W-:Y:S01]  /*6b20*/  FADD.FTZ R8, R124, R12 ;  /* 0x0000000c7c087221 */ /* 0x000fe20000010000 */
[----:B------:R-:W-:Y:S01]  /*6b30*/  HMMA.16816.F32.BF16 R4, R20, R30, RZ ;  /* 0x0000001e1404723c */ /* 0x000fe200000418ff */
[----:B------:R-:W-:Y:S06]  /*6b40*/  LDSM.16.MT88.4 R12, [R218+0x9800] ;  /* 0x00980000da0c783b */ /* 0x000fec0000004200 */
[----:B------:R-:W-:-:S02]  /*6b50*/  FFMA.FTZ R30, R118, c[0x0][0x2d0], -R2 ;  /* 0x0000b400761e7a23 */ /* 0x000fc40000010802 */
[----:B------:R-:W-:Y:S02]  /*6b60*/  FFMA.FTZ R31, R117, c[0x0][0x2d0], -R2 ;  /* 0x0000b400751f7a23 */ /* 0x000fe40000010802 */
[----:B------:R-:W-:-:S04]  /*6b70*/  FADD.FTZ R2, R131, R3 ;  /* 0x0000000383027221 */ /* 0x000fc80000010000 */
[----:B------:R-:W-:-:S09]  /*6b80*/  FADD.FTZ R2, R134, R2 ;  /* 0x0000000286027221 */ /* 0x000fd20000010000 */
[----:B------:R-:W-:Y:S07]  /*6b90*/  HMMA.16816.F32.BF16 R156, R16, R10, R4 ;  /* 0x0000000a109c723c */ /* 0x000fee0000041804 */
[----:B------:R-:W-:Y:S02]  /*6ba0*/  FADD.FTZ R4, R126, R8 ;  /* 0x000000087e047221 */ /* 0x000fe40000010000 */
[----:B------:R-:W1:Y:S02]  /*6bb0*/  LDSM.16.MT88.4 R8, [R218+0x9000] ;  /* 0x00900000da08783b */ /* 0x000e640000004200 */
[----:B------:R-:W-:-:S04]  /*6bc0*/  FADD.FTZ R29, R130, R4 ;  /* 0x00000004821d7221 */ /* 0x000fc80000010000 */
[----:B------:R-:W-:-:S04]  /*6bd0*/  FADD.FTZ R3, R133, R29 ;  /* 0x0000001d85037221 */ /* 0x000fc80000010000 */
[----:B------:R-:W-:Y:S01]  /*6be0*/  FADD.FTZ R3, R136, R3 ;  /* 0x0000000388037221 */ /* 0x000fe20000010000 */
[----:B-1----:R-:W-:Y:S01]  /*6bf0*/  HMMA.16816.F32.BF16 R4, R20, R8, RZ ;  /* 0x000000081404723c */ /* 0x002fe200000418ff */
[----:B------:R1:W2:Y:S06]  /*6c00*/  MUFU.EX2 R8, R25 ;  /* 0x0000001900087308 */ /* 0x0002ac0000000800 */
[--C-:B------:R-:W-:Y:S02]  /*6c10*/  FFMA.FTZ R9, R105, c[0x0][0x2d0], -R0.reuse ;  /* 0x0000b40069097a23 */ /* 0x100fe40000010800 */
[--C-:B-1----:R-:W-:Y:S11]  /*6c20*/  FFMA.FTZ R25, R98, c[0x0][0x2d0], -R0.reuse ;  /* 0x0000b40062197a23 */ /* 0x102ff60000010800 */
[----:B------:R-:W-:Y:S04]  /*6c30*/  @!UPT UIADD3 URZ, URZ, URZ, URZ ;  /* 0x0000003f3f3ff290 */ /* 0x000fe8000fffe03f */
[----:B------:R-:W-:Y:S01]  /*6c40*/  HMMA.16816.F32.BF16 R164, R16, R12, R4 ;  /* 0x0000000c10a4723c */ /* 0x000fe20000041804 */
[----:B------:R-:W1:Y:S06]  /*6c50*/  MUFU.EX2 R12, R27 ;  /* 0x0000001b000c7308 */ /* 0x000e6c0000000800 */
[--C-:B------:R-:W-:Y:S01]  /*6c60*/  FFMA.FTZ R13, R101, c[0x0][0x2d0], -R0.reuse ;  /* 0x0000b400650d7a23 */ /* 0x100fe20000010800 */
[----:B------:R-:W-:Y:S01]  /*6c70*/  HMMA.16816.F32.BF16 R4, R20, R10, RZ ;  /* 0x0000000a1404723c */ /* 0x000fe200000418ff */
[----:B------:R-:W-:Y:S06]  /*6c80*/  MUFU.EX2 R27, R45 ;  /* 0x0000002d001b7308 */ /* 0x000fec0000000800 */
[----:B------:R-:W-:-:S02]  /*6c90*/  FFMA.FTZ R10, R104, c[0x0][0x2d0], -R0 ;  /* 0x0000b400680a7a23 */ /* 0x000fc40000010800 */
[----:B------:R-:W-:-:S06]  /*6ca0*/  FFMA.FTZ R11, R102, c[0x0][0x2d0], -R0 ;  /* 0x0000b400660b7a23 */ /* 0x000fcc0000010800 */
[----:B------:R-:W-:Y:S09]  /*6cb0*/  MUFU.EX2 R11, R11 ;  /* 0x0000000b000b7308 */ /* 0x000ff20000000800 */
[----:B------:R-:W-:Y:S01]  /*6cc0*/  HMMA.16816.F32.BF16 R196, R16, R14, R4 ;  /* 0x0000000e10c4723c */ /* 0x000fe20000041804 */
[----:B------:R-:W3:Y:S06]  /*6cd0*/  MUFU.EX2 R5, R30 ;  /* 0x0000001e00057308 */ /* 0x000eec0000000800 */
[----:B------:R-:W-:Y:S01]  /*6ce0*/  FFMA.FTZ R15, R99, c[0x0][0x2d0], -R0 ;  /* 0x0000b400630f7a23 */ /* 0x000fe20000010800 */
[----:B--2---:R-:W-:Y:S01]  /*6cf0*/  F2FP.BF16.PACK_AB R14, R8, R26 ;  /* 0x0000001a080e723e */ /* 0x004fe200000010ff */
[----:B------:R-:W-:Y:S01]  /*6d00*/  FADD.FTZ R0, R28, R2 ;  /* 0x000000021c007221 */ /* 0x000fe20000010000 */
[----:B------:R2:W4:Y:S01]  /*6d10*/  MUFU.EX2 R4, R31 ;  /* 0x0000001f00047308 */ /* 0x0005220000000800 */
[----:B------:R-:W-:-:S02]  /*6d20*/  FADD.FTZ R2, R137, R3 ;  /* 0x0000000389027221 */ /* 0x000fc40000010000 */
[C---:B-1----:R-:W-:Y:S01]  /*6d30*/  FADD.FTZ R0, R12.reuse, R0 ;  /* 0x000000000c007221 */ /* 0x042fe20000010000 */
[----:B------:R-:W-:-:S03]  /*6d40*/  F2FP.BF16.PACK_AB R12, R12, R28 ;  /* 0x0000001c0c0c723e */ /* 0x000fc600000010ff */
[----:B------:R-:W-:Y:S01]  /*6d50*/  FADD.FTZ R0, R26, R0 ;  /* 0x000000001a007221 */ /* 0x000fe20000010000 */
[----:B------:R-:W1:Y:S03]  /*6d60*/  MUFU.EX2 R3, R44 ;  /* 0x0000002c00037308 */ /* 0x000e660000000800 */
[----:B------:R-:W-:-:S04]  /*6d70*/  FADD.FTZ R0, R8, R0 ;  /* 0x0000000008007221 */ /* 0x000fc80000010000 */
[----:B---3--:R-:W-:Y:S01]  /*6d80*/  FADD.FTZ R0, R5, R0 ;  /* 0x0000000005007221 */ /* 0x008fe20000010000 */
[----:B--2---:R-:W2:Y:S01]  /*6d90*/  LDSM.16.MT88.4 R28, [R219+0x9800] ;  /* 0x00980000db1c783b */ /* 0x004ea20000004200 */
[C---:B----4-:R-:W-:Y:S01]  /*6da0*/  F2FP.BF16.PACK_AB R8, R4.reuse, R5 ;  /* 0x000000050408723e */ /* 0x050fe200000010ff */
[----:B------:R-:W-:Y:S01]  /*6db0*/  MUFU.EX2 R26, R42 ;  /* 0x0000002a001a7308 */ /* 0x000fe20000000800 */
[----:B------:R-:W-:Y:S02]  /*6dc0*/  FADD.FTZ R0, R4, R0 ;  /* 0x0000000004007221 */ /* 0x000fe40000010000 */
[----:B------:R-:W-:Y:S02]  /*6dd0*/  HMMA.16816.F32.BF16 R4, R20, R32, RZ ;  /* 0x000000201404723c */ /* 0x000fe400000418ff */
[----:B------:R-:W-:-:S03]  /*6de0*/  FADD.FTZ R0, R27, R0 ;  /* 0x000000001b007221 */ /* 0x000fc60000010000 */
[----:B------:R-:W-:Y:S01]  /*6df0*/  MUFU.EX2 R32, R41 ;  /* 0x0000002900207308 */ /* 0x000fe20000000800 */
[----:B-1----:R-:W-:-:S07]  /*6e00*/  FADD.FTZ R0, R3, R0 ;  /* 0x0000000003007221 */ /* 0x002fce0000010000 */
[----:B------:R-:W-:Y:S08]  /*6e10*/  MUFU.EX2 R33, R38 ;  /* 0x0000002600217308 */ /* 0x000ff00000000800 */
[----:B------:R-:W-:Y:S03]  /*6e20*/  MUFU.EX2 R41, R37 ;  /* 0x0000002500297308 */ /* 0x000fe60000000800 */
[----:B--2---:R-:W-:Y:S05]  /*6e30*/  HMMA.16816.F32.BF16 R140, R16, R28, R4 ;  /* 0x0000001c108c723c */ /* 0x004fea0000041804 */
[----:B------:R-:W1:Y:S03]  /*6e40*/  MUFU.EX2 R28, R43 ;  /* 0x0000002b001c7308 */ /* 0x000e660000000800 */
[----:B------:R-:W-:Y:S05]  /*6e50*/  HMMA.16816.F32.BF16 R4, R20, R34, RZ ;  /* 0x000000221404723c */ /* 0x000fea00000418ff */
[----:B------:R-:W2:Y:S08]  /*6e60*/  MUFU.EX2 R29, R40 ;  /* 0x00000028001d7308 */ /* 0x000eb00000000800 */
[----:B------:R-:W3:Y:S01]  /*6e70*/  MUFU.EX2 R34, R39 ;  /* 0x0000002700227308 */ /* 0x000ee20000000800 */
[----:B-1----:R-:W-:-:S04]  /*6e80*/  FADD.FTZ R0, R28, R0 ;  /* 0x000000001c007221 */ /* 0x002fc80000010000 */
[----:B------:R-:W-:-:S03]  /*6e90*/  FADD.FTZ R0, R26, R0 ;  /* 0x000000001a007221 */ /* 0x000fc60000010000 */
[----:B------:R1:W4:Y:S01]  /*6ea0*/  MUFU.EX2 R35, R36 ;  /* 0x0000002400237308 */ /* 0x0003220000000800 */
[----:B------:R-:W-:-:S04]  /*6eb0*/  FADD.FTZ R0, R32, R0 ;  /* 0x0000000020007221 */ /* 0x000fc80000010000 */
[----:B--2---:R-:W-:Y:S01]  /*6ec0*/  FADD.FTZ R0, R29, R0 ;  /* 0x000000001d007221 */ /* 0x004fe20000010000 */
[----:B------:R-:W-:Y:S01]  /*6ed0*/  HMMA.16816.F32.BF16 R136, R16, R30, R4 ;  /* 0x0000001e1088723c */ /* 0x000fe20000041804 */
[C---:B---3--:R-:W-:Y:S02]  /*6ee0*/  F2FP.BF16.PACK_AB R128, R33.reuse, R34 ;  /* 0x000000222180723e */ /* 0x048fe400000010ff */
[----:B------:R-:W-:Y:S01]  /*6ef0*/  FADD.FTZ R0, R34, R0 ;  /* 0x0000000022007221 */ /* 0x000fe20000010000 */
[----:B------:R-:W2:Y:S03]  /*6f00*/  MUFU.EX2 R40, R9 ;  /* 0x0000000900287308 */ /* 0x000ea60000000800 */
[----:B------:R-:W-:Y:S01]  /*6f10*/  FADD.FTZ R0, R33, R0 ;  /* 0x0000000021007221 */ /* 0x000fe20000010000 */
[----:B------:R-:W-:Y:S01]  /*6f20*/  F2FP.BF16.PACK_AB R6, R29, R32 ;  /* 0x000000201d06723e */ /* 0x000fe200000010ff */
[----:B-1----:R-:W1:Y:S02]  /*6f30*/  LDSM.16.MT88.4 R36, [R221+0x9000] ;  /* 0x00900000dd24783b */ /* 0x002e640000004200 */
[----:B------:R-:W-:Y:S01]  /*6f40*/  FADD.FTZ R0, R41, R0 ;  /* 0x0000000029007221 */ /* 0x000fe20000010000 */
[C---:B----4-:R-:W-:Y:S01]  /*6f50*/  F2FP.BF16.PACK_AB R130, R35.reuse, R41 ;  /* 0x000000292382723e */ /* 0x050fe200000010ff */
[----:B------:R3:W4:Y:S01]  /*6f60*/  MUFU.EX2 R9, R10 ;  /* 0x0000000a00097308 */ /* 0x0007220000000800 */
[----:B------:R-:W-:Y:S01]  /*6f70*/  F2FP.BF16.PACK_AB R4, R26, R28 ;  /* 0x0000001c1a04723e */ /* 0x000fe200000010ff */
[----:B------:R-:W-:-:S02]  /*6f80*/  FADD.FTZ R0, R35, R0 ;  /* 0x0000000023007221 */ /* 0x000fc40000010000 */
[----:B------:R-:W5:Y:S01]  /*6f90*/  LDSM.16.MT88.4 R32, [R221+0x9800] ;  /* 0x00980000dd20783b */ /* 0x000f620000004200 */
[----:B--2---:R-:W-:-:S03]  /*6fa0*/  FADD.FTZ R2, R40, R2 ;  /* 0x0000000228027221 */ /* 0x004fc60000010000 */
[----:B------:R2:W2:Y:S01]  /*6fb0*/  MUFU.EX2 R7, R13 ;  /* 0x0000000d00077308 */ /* 0x0004a20000000800 */
[----:B------:R1:W-:Y:S01]  /*6fc0*/  STL [R1+0x1c], R0 ;  /* 0x00001c0001007387 */ /* 0x0003e20000100800 */
[----:B---3--:R-:W-:-:S06]  /*6fd0*/  F2FP.BF16.PACK_AB R10, R3, R27 ;  /* 0x0000001b030a723e */ /* 0x008fcc00000010ff */
[----:B------:R3:W1:Y:S01]  /*6fe0*/  MUFU.EX2 R5, R15 ;  /* 0x0000000f00057308 */ /* 0x0006620000000800 */
[----:B----4-:R-:W-:-:S04]  /*6ff0*/  FADD.FTZ R2, R9, R2 ;  /* 0x0000000209027221 */ /* 0x010fc80000010000 */
[----:B------:R-:W-:Y:S01]  /*7000*/  FADD.FTZ R2, R11, R2 ;  /* 0x000000020b027221 */ /* 0x000fe20000010000 */
[----:B--2---:R-:W-:Y:S02]  /*7010*/  F2FP.BF16.PACK_AB R13, R9, R40 ;  /* 0x00000028090d723e */ /* 0x004fe400000010ff */
[----:B------:R-:W2:Y:S01]  /*7020*/  MUFU.EX2 R3, R25 ;  /* 0x0000001900037308 */ /* 0x000ea20000000800 */
[C---:B---3--:R-:W-:Y:S01]  /*7030*/  F2FP.BF16.PACK_AB R15, R7.reuse, R11 ;  /* 0x0000000b070f723e */ /* 0x048fe200000010ff */
[----:B-1----:R-:W-:-:S06]  /*7040*/  FADD.FTZ R0, R7, R2 ;  /* 0x0000000207007221 */ /* 0x002fcc0000010000 */
[----:B------:R-:W-:Y:S01]  /*7050*/  MUFU.EX2 R26, R48 ;  /* 0x00000030001a7308 */ /* 0x000fe20000000800 */
[----:B------:R-:W-:Y:S01]  /*7060*/  HMMA.16816.F32.BF16 R28, R20, R36, RZ ;  /* 0x00000024141c723c */ /* 0x000fe200000418ff */
[----:B------:R-:W-:Y:S01]  /*7070*/  FADD.FTZ R0, R5, R0 ;  /* 0x0000000005007221 */ /* 0x000fe20000010000 */
[----:B--2---:R-:W-:-:S03]  /*7080*/  F2FP.BF16.PACK_AB R9, R3, R5 ;  /* 0x000000050309723e */ /* 0x004fc600000010ff */
[----:B------:R-:W-:Y:S02]  /*7090*/  FADD.FTZ R0, R3, R0 ;  /* 0x0000000003007221 */ /* 0x000fe40000010000 */
[----:B------:R-:W1:Y:S08]  /*70a0*/  MUFU.EX2 R7, R46 ;  /* 0x0000002e00077308 */ /* 0x000e700000000800 */
[----:B------:R-:W2:Y:S08]  /*70b0*/  MUFU.EX2 R5, R47 ;  /* 0x0000002f00057308 */ /* 0x000eb00000000800 */
[----:B------:R-:W3:Y:S01]  /*70c0*/  MUFU.EX2 R25, R49 ;  /* 0x0000003100197308 */ /* 0x000ee20000000800 */
[----:B-1----:R-:W-:Y:S01]  /*70d0*/  FADD.FTZ R0, R7, R0 ;  /* 0x0000000007007221 */ /* 0x002fe20000010000 */
[----:B-----5:R-:W-:Y:S06]  /*70e0*/  HMMA.16816.F32.BF16 R124, R16, R32, R28 ;  /* 0x00000020107c723c */ /* 0x020fec000004181c */
[----:B------:R-:W1:Y:S01]  /*70f0*/  MUFU.EX2 R32, R50 ;  /* 0x0000003200207308 */ /* 0x000e620000000800 */
[C---:B--2---:R-:W-:Y:S01]  /*7100*/  FADD.FTZ R0, R5.reuse, R0 ;  /* 0x0000000005007221 */ /* 0x044fe20000010000 */
[----:B------:R-:W-:Y:S01]  /*7110*/  HMMA.16816.F32.BF16 R28, R20, R38, RZ ;  /* 0x00000026141c723c */ /* 0x000fe200000418ff */
[----:B------:R-:W-:-:S02]  /*7120*/  F2FP.BF16.PACK_AB R11, R5, R7 ;  /* 0x00000007050b723e */ /* 0x000fc400000010ff */
[----:B------:R-:W-:-:S03]  /*7130*/  FADD.FTZ R0, R26, R0 ;  /* 0x000000001a007221 */ /* 0x000fc60000010000 */
[----:B------:R-:W2:Y:S01]  /*7140*/  MUFU.EX2 R27, R51 ;  /* 0x00000033001b7308 */ /* 0x000ea20000000800 */
[C---:B---3--:R-:W-:Y:S01]  /*7150*/  FADD.FTZ R0, R25.reuse, R0 ;  /* 0x0000000019007221 */ /* 0x048fe20000010000 */
[----:B------:R-:W-:-:S03]  /*7160*/  F2FP.BF16.PACK_AB R5, R25, R26 ;  /* 0x0000001a1905723e */ /* 0x000fc600000010ff */
[----:B-1----:R-:W-:-:S03]  /*7170*/  FADD.FTZ R0, R32, R0 ;  /* 0x0000000020007221 */ /* 0x002fc60000010000 */
[----:B------:R-:W1:Y:S01]  /*7180*/  MUFU.EX2 R3, R52 ;  /* 0x0000003400037308 */ /* 0x000e620000000800 */
[----:B--2---:R-:W-:-:S07]  /*7190*/  F2FP.BF16.PACK_AB R7, R27, R32 ;  /* 0x000000201b07723e */ /* 0x004fce00000010ff */
[----:B------:R-:W2:Y:S02]  /*71a0*/  MUFU.EX2 R2, R53 ;  /* 0x0000003500027308 */ /* 0x000ea40000000800 */
[----:B------:R-:W-:Y:S01]  /*71b0*/  HMMA.16816.F32.BF16 R116, R16, R34, R28 ;  /* 0x000000221074723c */ /* 0x000fe2000004181c */
[----:B------:R-:W3:Y:S01]  /*71c0*/  LDSM.16.MT88.4 R28, [R220+0x9000] ;  /* 0x00900000dc1c783b */ /* 0x000ee20000004200 */
[----:B------:R-:W-:-:S04]  /*71d0*/  FADD.FTZ R0, R27, R0 ;  /* 0x000000001b007221 */ /* 0x000fc80000010000 */
[----:B-1----:R-:W-:-:S04]  /*71e0*/  FADD.FTZ R0, R3, R0 ;  /* 0x0000000003007221 */ /* 0x002fc80000010000 */
[C---:B--2---:R-:W-:Y:S01]  /*71f0*/  FADD.FTZ R0, R2.reuse, R0 ;  /* 0x0000000002007221 */ /* 0x044fe20000010000 */
[----:B------:R-:W-:Y:S02]  /*7200*/  F2FP.BF16.PACK_AB R129, R2, R3 ;  /* 0x000000030281723e */ /* 0x000fe400000010ff */
[----:B------:R-:W1:Y:S08]  /*7210*/  MUFU.EX2 R3, R55 ;  /* 0x0000003700037308 */ /* 0x000e700000000800 */
[----:B------:R-:W2:Y:S01]  /*7220*/  MUFU.EX2 R2, R54 ;  /* 0x0000003600027308 */ /* 0x000ea20000000800 */
[----:B-1----:R-:W-:Y:S01]  /*7230*/  FADD.FTZ R0, R3, R0 ;  /* 0x0000000003007221 */ /* 0x002fe20000010000 */
[----:B---3--:R-:W-:Y:S03]  /*7240*/  HMMA.16816.F32.BF16 R32, R20, R28, RZ ;  /* 0x0000001c1420723c */ /* 0x008fe600000418ff */
[C---:B--2---:R-:W-:Y:S01]  /*7250*/  FADD.FTZ R0, R2.reuse, R0 ;  /* 0x0000000002007221 */ /* 0x044fe20000010000 */
[----:B------:R-:W-:-:S04]  /*7260*/  F2FP.BF16.PACK_AB R131, R2, R3 ;  /* 0x000000030283723e */ /* 0x000fc800000010ff */
[----:B------:R-:W-:Y:S01]  /*7270*/  STL [R1+0x2c], R0 ;  /* 0x00002c0001007387 */ /* 0x000fe20000100800 */
[----:B------:R-:W-:Y:S03]  /*7280*/  HMMA.16816.F32.BF16 R20, R20, R30, RZ ;  /* 0x0000001e1414723c */ /* 0x000fe600000418ff */
[----:B------:R-:W1:Y:S11]  /*7290*/  LDSM.16.MT88.4 R28, [R220+0x9800] ;  /* 0x00980000dc1c783b */ /* 0x000e760000004200 */
[----:B------:R-:W-:Y:S01]  /*72a0*/  @!UPT UIADD3 URZ, URZ, URZ, URZ ;  /* 0x0000003f3f3ff290 */ /* 0x000fe2000fffe03f */
[C---:B-1----:R-:W-:Y:S09]  /*72b0*/  HMMA.16816.F32.BF16 R100, R16.reuse, R28, R32 ;  /* 0x0000001c1064723c */ /* 0x042ff20000041820 */
        /* <DEDUP_REMOVED lines=43> */
[----:B------:R-:W1:Y:S11]  /*7570*/  LDSM.16.MT88.4 R16, [R221+0xa000] ;  /* 0x00a00000dd10783b */ /* 0x000e760000004200 */
[----:B------:R-:W-:Y:S04]  /*7580*/  @!UPT UIADD3 URZ, URZ, URZ, URZ ;  /* 0x0000003f3f3ff290 */ /* 0x000fe8000fffe03f */
[----:B------:R-:W-:Y:S02]  /*7590*/  MOV R25, R140 ;  /* 0x0000008c00197202 */ /* 0x000fe40000000f00 */
[----:B------:R-:W-:Y:S02]  /*75a0*/  MOV R3, R141 ;  /* 0x0000008d00037202 */ /* 0x000fe40000000f00 */
[----:B------:R-:W-:Y:S02]  /*75b0*/  MOV R2, R142 ;  /* 0x0000008e00027202 */ /* 0x000fe40000000f00 */
[----:B------:R-:W-:Y:S01]  /*75c0*/  MOV R0, R143 ;  /* 0x0000008f00007202 */ /* 0x000fe20000000f00 */
[C---:B-1----:R-:W-:Y:S08]  /*75d0*/  HMMA.16816.F32.BF16 R208, R12.reuse, R16, R124 ;  /* 0x000000100cd0723c */ /* 0x042ff0000004187c */
[C---:B------:R-:W-:Y:S01]  /*75e0*/  HMMA.16816.F32.BF16 R192, R12.reuse, R18, R116 ;  /* 0x000000120cc0723c */ /* 0x040fe20000041874 */
[----:B------:R-:W1:Y:S07]  /*75f0*/  LDSM.16.MT88.4 R16, [R220+0xa000] ;  /* 0x00a00000dc10783b */ /* 0x000e6e0000004200 */
[C---:B-1----:R-:W-:Y:S08]  /*7600*/  HMMA.16816.F32.BF16 R140, R12.reuse, R16, R100 ;  /* 0x000000100c8c723c */ /* 0x042ff00000041864 */
[----:B------:R-:W-:Y:S01]  /*7610*/  HMMA.16816.F32.BF16 R188, R12, R18, R44 ;  /* 0x000000120cbc723c */ /* 0x000fe2000004182c */
[----:B------:R-:W1:Y:S04]  /*7620*/  LDSM.16.MT88.4 R12, [R218+0x1800] ;  /* 0x00180000da0c783b */ /* 0x000e680000004200 */
[----:B------:R-:W2:Y:S11]  /*7630*/  LDSM.16.MT88.4 R16, [R219+0x1800] ;  /* 0x00180000db10783b */ /* 0x000eb60000004200 */
[----:B------:R-:W-:-:S02]  /*7640*/  MOV R101, R140 ;  /* 0x0000008c00657202 */ /* 0x000fc40000000f00 */
[----:B------:R-:W-:Y:S02]  /*7650*/  MOV R100, R141 ;  /* 0x0000008d00647202 */ /* 0x000fe40000000f00 */
[----:B------:R-:W-:Y:S02]  /*7660*/  MOV R27, R142 ;  /* 0x0000008e001b7202 */ /* 0x000fe40000000f00 */
[----:B------:R-:W-:Y:S01]  /*7670*/  MOV R26, R143 ;  /* 0x0000008f001a7202 */ /* 0x000fe20000000f00 */
        /* <DEDUP_REMOVED lines=8> */
[----:B------:R-:W-:Y:S01]  /*7700*/  HMMA.16816.F32.BF16 R176, R8, R14, R36 ;  /* 0x0000000e08b0723c */ /* 0x000fe20000041824 */
[----:B------:R-:W1:Y:S01]  /*7710*/  LDSM.16.MT88.4 R12, [R218+0x4800] ;  /* 0x00480000da0c783b */ /* 0x000e620000004200 */
[----:B------:R-:W-:-:S02]  /*7720*/  MOV R61, R3 ;  /* 0x00000003003d7202 */ /* 0x000fc40000000f00 */
[----:B------:R-:W-:Y:S02]  /*7730*/  MOV R62, R2 ;  /* 0x00000002003e7202 */ /* 0x000fe40000000f00 */
[----:B------:R-:W-:Y:S02]  /*7740*/  MOV R63, R0 ;  /* 0x00000000003f7202 */ /* 0x000fe40000000f00 */
[C---:B--2---:R-:W-:Y:S01]  /*7750*/  HMMA.16816.F32.BF16 R160, R8.reuse, R16, R92 ;  /* 0x0000001008a0723c */ /* 0x044fe2000004185c */
[----:B------:R-:W-:Y:S02]  /*7760*/  MOV R36, R101 ;  /* 0x0000006500247202 */ /* 0x000fe40000000f00 */
[----:B------:R-:W-:Y:S02]  /*7770*/  MOV R37, R100 ;  /* 0x0000006400257202 */ /* 0x000fe40000000f00 */
[----:B------:R-:W-:Y:S02]  /*7780*/  MOV R38, R27 ;  /* 0x0000001b00267202 */ /* 0x000fe40000000f00 */
[----:B------:R-:W-:Y:S01]  /*7790*/  MOV R39, R26 ;  /* 0x0000001a00277202 */ /* 0x000fe20000000f00 */
        /* <DEDUP_REMOVED lines=31> */
[----:B------:R-:W2:Y:S11]  /*7990*/  LDSM.16.MT88.4 R16, [R220+0xa800] ;  /* 0x00a80000dc10783b */ /* 0x000eb60000004200 */
[----:B------:R-:W-:Y:S04]  /*79a0*/  @!UPT UIADD3 URZ, URZ, URZ, URZ ;  /* 0x0000003f3f3ff290 */ /* 0x000fe8000fffe03f */
[----:B------:R-:W-:Y:S01]  /*79b0*/  IMAD.MOV.U32 R25, RZ, RZ, R60 ;  /* 0x000000ffff197224 */ /* 0x000fe200078e003c */
[----:B------:R-:W-:Y:S02]  /*79c0*/  MOV R3, R61 ;  /* 0x0000003d00037202 */ /* 0x000fe40000000f00 */
[----:B------:R-:W-:Y:S02]  /*79d0*/  MOV R2, R62 ;  /* 0x0000003e00027202 */ /* 0x000fe40000000f00 */
[----:B------:R-:W-:Y:S02]  /*79e0*/  MOV R0, R63 ;  /* 0x0000003f00007202 */ /* 0x000fe40000000f00 */
[C---:B-1----:R-:W-:Y:S08]  /*79f0*/  HMMA.16816.F32.BF16 R60, R8.reuse, R12, R208 ;  /* 0x0000000c083c723c */ /* 0x042ff000000418d0 */
[C---:B------:R-:W-:Y:S01]  /*7a00*/  HMMA.16816.F32.BF16 R48, R8.reuse, R14, R192 ;  /* 0x0000000e0830723c */ /* 0x040fe200000418c0 */
[----:B------:R-:W1:Y:S07]  /*7a10*/  LDSM.16.MT88.4 R12, [R218+0x2000] ;  /* 0x00200000da0c783b */ /* 0x000e6e0000004200 */
[C---:B--2---:R-:W-:Y:S08]  /*7a20*/  HMMA.16816.F32.BF16 R36, R8.reuse, R16, R36 ;  /* 0x000000100824723c */ /* 0x044ff00000041824 */
[----:B------:R-:W-:Y:S01]  /*7a30*/  HMMA.16816.F32.BF16 R20, R8, R18, R188 ;  /* 0x000000120814723c */ /* 0x000fe200000418bc */
[----:B------:R-:W2:Y:S04]  /*7a40*/  LDSM.16.MT88.4 R16, [R219+0x2000] ;  /* 0x00200000db10783b */ /* 0x000ea80000004200 */
[----:B------:R-:W3:Y:S03]  /*7a50*/  LDSM.16.MT88.4 R8, [R220+0x2000] ;  /* 0x00200000dc08783b */ /* 0x000ee60000004200 */
[C---:B-1----:R-:W-:Y:S08]  /*7a60*/  HMMA.16816.F32.BF16 R144, R4.reuse, R12, R172 ;  /* 0x0000000c0490723c */ /* 0x042ff000000418ac */
[C---:B------:R-:W-:Y:S01]  /*7a70*/  HMMA.16816.F32.BF16 R84, R4.reuse, R14, R152 ;  /* 0x0000000e0454723c */ /* 0x040fe20000041898 */
[----:B------:R-:W1:Y:S06]  /*7a80*/  LDSM.16.MT88.4 R12, [R221+0x2000] ;  /* 0x00200000dd0c783b */ /* 0x000e6c0000004200 */
[----:B------:R-:W-:Y:S01]  /*7a90*/  MOV R155, R0 ;  /* 0x00000000009b7202 */ /* 0x000fe20000000f00 */
[----:B--2---:R-:W-:Y:S01]  /*7aa0*/  HMMA.16816.F32.BF16 R172, R4, R16, R204 ;  /* 0x0000001004ac723c */ /* 0x004fe200000418cc */
[----:B------:R-:W-:-:S02]  /*7ab0*/  MOV R153, R3 ;  /* 0x0000000300997202 */ /* 0x000fc40000000f00 */
[----:B------:R-:W-:Y:S02]  /*7ac0*/  MOV R154, R2 ;  /* 0x00000002009a7202 */ /* 0x000fe40000000f00 */
[----:B------:R-:W-:-:S03]  /*7ad0*/  MOV R152, R25 ;  /* 0x0000001900987202 */ /* 0x000fc60000000f00 */
[C---:B------:R-:W-:Y:S01]  /*7ae0*/  HMMA.16816.F32.BF16 R88, R4.reuse, R18, R184 ;  /* 0x000000120458723c */ /* 0x040fe200000418b8 */
[----:B------:R-:W2:Y:S07]  /*7af0*/  LDSM.16.MT88.4 R16, [R218+0x5000] ;  /* 0x00500000da10783b */ /* 0x000eae0000004200 */
[C---:B---3--:R-:W-:Y:S01]  /*7b00*/  HMMA.16816.F32.BF16 R156, R4.reuse, R8, R160 ;  /* 0x00000008049c723c */ /* 0x048fe200000418a0 */
[----:B------:R-:W-:Y:S07]  /*7b10*/  LDSM.16.MT88.4 R160, [R221+0x2800] ;  /* 0x00280000dda0783b */ /* 0x000fee0000004200 */
[C---:B------:R-:W-:Y:S01]  /*7b20*/  HMMA.16816.F32.BF16 R96, R4.reuse, R10, R96 ;  /* 0x0000000a0460723c */ /* 0x040fe20000041860 */
[----:B------:R-:W3:Y:S07]  /*7b30*/  LDSM.16.MT88.4 R8, [R221+0x5000] ;  /* 0x00500000dd08783b */ /* 0x000eee0000004200 */
[C---:B-1----:R-:W-:Y:S08]  /*7b40*/  HMMA.16816.F32.BF16 R164, R4.reuse, R12, R180 ;  /* 0x0000000c04a4723c */ /* 0x042ff000000418b4 */
[C---:B------:R-:W-:Y:S01]  /*7b50*/  HMMA.16816.F32.BF16 R92, R4.reuse, R14, R176 ;  /* 0x0000000e045c723c */ /* 0x040fe200000418b0 */
[----:B------:R-:W1:Y:S04]  /*7b60*/  LDSM.16.MT88.4 R12, [R219+0x5000] ;  /* 0x00500000db0c783b */ /* 0x000e680000004200 */
[----:B------:R-:W-:Y:S03]  /*7b70*/  LDSM.16.MT88.4 R176, [R218+0x2800] ;  /* 0x00280000dab0783b */ /* 0x000fe60000004200 */
[C---:B--2---:R-:W-:Y:S08]  /*7b80*/  HMMA.16816.F32.BF16 R104, R4.reuse, R16, R200 ;  /* 0x000000100468723c */ /* 0x044ff000000418c8 */
[C---:B------:R-:W-:Y:S01]  /*7b90*/  HMMA.16816.F32.BF16 R200, R4.reuse, R18, R168 ;  /* 0x0000001204c8723c */ /* 0x040fe200000418a8 */
[----:B------:R-:W2:Y:S07]  /*7ba0*/  LDSM.16.MT88.4 R168, [R219+0x2800] ;  /* 0x00280000dba8783b */ /* 0x000eae0000004200 */
[C---:B---3--:R-:W-:Y:S01]  /*7bb0*/  HMMA.16816.F32.BF16 R112, R4.reuse, R8, R136 ;  /* 0x000000080470723c */ /* 0x048fe20000041888 */
[----:B------:R-:W-:Y:S07]  /*7bc0*/  LDSM.16.MT88.4 R136, [R219+0x5800] ;  /* 0x00580000db88783b */ /* 0x000fee0000004200 */
[----:B------:R-:W-:Y:S01]  /*7bd0*/  MOV R0, R107 ;  /* 0x0000006b00007202 */ /* 0x000fe20000000f00 */
[----:B------:R-:W-:Y:S01]  /*7be0*/  HMMA.16816.F32.BF16 R116, R4, R10, R116 ;  /* 0x0000000a0474723c */ /* 0x000fe20000041874 */
[----:B------:R-:W-:Y:S01]  /*7bf0*/  MOV R3, R105 ;  /* 0x0000006900037202 */ /* 0x000fe20000000f00 */
[----:B------:R-:W3:Y:S01]  /*7c00*/  LDSM.16.MT88.4 R8, [R219+0x8000] ;  /* 0x00800000db08783b */ /* 0x000ee20000004200 */
[----:B------:R-:W-:-:S02]  /*7c10*/  MOV R16, R104 ;  /* 0x0000006800107202 */ /* 0x000fc40000000f00 */
[----:B------:R-:W-:-:S03]  /*7c20*/  MOV R2, R106 ;  /* 0x0000006a00027202 */ /* 0x000fc60000000f00 */
[C---:B-1----:R-:W-:Y:S07]  /*7c30*/  HMMA.16816.F32.BF16 R192, R4.reuse, R12, R148 ;  /* 0x0000000c04c0723c */ /* 0x042fee0000041894 */
[----:B------:R-:W-:Y:S01]  /*7c40*/  MOV R151, R0 ;  /* 0x0000000000977202 */ /* 0x000fe20000000f00 */
[----:B------:R-:W-:Y:S01]  /*7c50*/  HMMA.16816.F32.BF16 R184, R4, R14, R140 ;  /* 0x0000000e04b8723c */ /* 0x000fe2000004188c */
[----:B------:R-:W4:Y:S01]  /*7c60*/  LDL R0, [R1+0x7c] ;  /* 0x00007c0001007983 */ /* 0x000f220000100800 */
[----:B------:R-:W-:-:S02]  /*7c70*/  MOV R149, R3 ;  /* 0x0000000300957202 */ /* 0x000fc40000000f00 */
[----:B------:R-:W-:Y:S01]  /*7c80*/  MOV R148, R16 ;  /* 0x0000001000947202 */ /* 0x000fe20000000f00 */
[----:B------:R-:W5:Y:S01]  /*7c90*/  LDL R3, [R1+0x34] ;  /* 0x0000340001037983 */ /* 0x000f620000100800 */
[----:B------:R-:W-:Y:S02]  /*7ca0*/  MOV R150, R2 ;  /* 0x0000000200967202 */ /* 0x000fe40000000f00 */
[C---:B--2---:R-:W-:Y:S01]  /*7cb0*/  HMMA.16816.F32.BF16 R172, R128.reuse, R168, R172 ;  /* 0x000000a880ac723c */ /* 0x044fe200000418ac */
[----:B------:R-:W1:Y:S04]  /*7cc0*/  LDSM.16.MT88.4 R16, [R220+0x5000] ;  /* 0x00500000dc10783b */ /* 0x000e680000004200 */
[----:B------:R-:W2:Y:S03]  /*7cd0*/  LDSM.16.MT88.4 R12, [R218+0x8000] ;  /* 0x00800000da0c783b */ /* 0x000ea60000004200 */
[C---:B------:R-:W-:Y:S01]  /*7ce0*/  HMMA.16816.F32.BF16 R168, R128.reuse, R170, R88 ;  /* 0x000000aa80a8723c */ /* 0x040fe20000041858 */
[----:B------:R-:W-:Y:S07]  /*7cf0*/  LDSM.16.MT88.4 R88, [R221+0x8800] ;  /* 0x00880000dd58783b */ /* 0x000fee0000004200 */
[----:B------:R-:W-:Y:S08]  /*7d00*/  HMMA.16816.F32.BF16 R180, R128, R176, R144 ;  /* 0x000000b080b4723c */ /* 0x000ff00000041890 */
[C---:B---3--:R-:W-:Y:S08]  /*7d10*/  HMMA.16816.F32.BF16 R188, R4.reuse, R8, R44 ;  /* 0x0000000804bc723c */ /* 0x048ff0000004182c */
[----:B------:R-:W-:Y:S01]  /*7d20*/  HMMA.16816.F32.BF16 R120, R4, R10, R32 ;  /* 0x0000000a0478723c */ /* 0x000fe20000041820 */
[----:B------:R-:W3:Y:S01]  /*7d30*/  LDSM.16.MT88.4 R8, [R218+0xb000] ;  /* 0x00b00000da08783b */ /* 0x000ee20000004200 */
[----:B------:R-:W-:-:S03]  /*7d40*/  MOV R2, c[0x0][0x2c4] ;  /* 0x0000b10000027a02 */ /* 0x000fc60000000f00 */
[----:B------:R-:W-:Y:S01]  /*7d50*/  LDSM.16.MT88.4 R144, [R218+0x5800] ;  /* 0x00580000da90783b */ /* 0x000fe20000004200 */
[----:B------:R-:W-:Y:S02]  /*7d60*/  IADD3 R252, R252, -0x2, RZ ;  /* 0xfffffffefcfc7810 */ /* 0x000fe40007ffe0ff */
[----:B------:R-:W-:Y:S08]  /*7d70*/  HMMA.16816.F32.BF16 R164, R128, R160, R164 ;  /* 0x000000a080a4723c */ /* 0x000ff000000418a4 */
[C---:B-1----:R-:W-:Y:S08]  /*7d80*/  HMMA.16816.F32.BF16 R124, R4.reuse, R16, R124 ;  /* 0x00000010047c723c */ /* 0x042ff0000004187c */
[C---:B------:R-:W-:Y:S01]  /*7d90*/  HMMA.16816.F32.BF16 R100, R4.reuse, R18, R100 ;  /* 0x000000120464723c */ /* 0x040fe20000041864 */
[----:B------:R-:W1:Y:S07]  /*7da0*/  LDSM.16.MT88.4 R16, [R221+0x8000] ;  /* 0x00800000dd10783b */ /* 0x000e6e0000004200 */
[C---:B--2---:R-:W-:Y:S01]  /*7db0*/  HMMA.16816.F32.BF16 R212, R4.reuse, R12, R80 ;  /* 0x0000000c04d4723c */ /* 0x044fe20000041850 */
[----:B------:R-:W-:Y:S07]  /*7dc0*/  LDSM.16.MT88.4 R80, [R219+0x8800] ;  /* 0x00880000db50783b */ /* 0x000fee0000004200 */
[C---:B------:R-:W-:Y:S01]  /*7dd0*/  HMMA.16816.F32.BF16 R196, R4.reuse, R14, R56 ;  /* 0x0000000e04c4723c */ /* 0x040fe20000041838 */
[----:B------:R-:W2:Y:S04]  /*7de0*/  LDSM.16.MT88.4 R12, [R220+0x8000] ;  /* 0x00800000dc0c783b */ /* 0x000ea80000004200 */
[----:B------:R-:W-:Y:S03]  /*7df0*/  LDSM.16.MT88.4 R56, [R221+0x5800] ;  /* 0x00580000dd38783b */ /* 0x000fe60000004200 */
[C---:B---3--:R-:W-:Y:S08]  /*7e00*/  HMMA.16816.F32.BF16 R208, R4.reuse, R8, R40 ;  /* 0x0000000804d0723c */ /* 0x048ff00000041828 */
[----:B------:R-:W-:Y:S01]  /*7e10*/  HMMA.16816.F32.BF16 R40, R4, R10, R28 ;  /* 0x0000000a0428723c */ /* 0x000fe2000004181c */
[----:B------:R-:W3:Y:S01]  /*7e20*/  LDSM.16.MT88.4 R8, [R220+0xb000] ;  /* 0x00b00000dc08783b */ /* 0x000ee20000004200 */
[----:B------:R-:W-:-:S06]  /*7e30*/  ISETP.NE.AND P1, PT, R2, 0x1, PT ;  /* 0x000000010200780c */ /* 0x000fcc0003f25270 */
[----:B------:R-:W-:Y:S08]  /*7e40*/  HMMA.16816.F32.BF16 R176, R128, R178, R84 ;  /* 0x000000b280b0723c */ /* 0x000ff00000041854 */
[C---:B-1----:R-:W-:Y:S08]  /*7e50*/  HMMA.16816.F32.BF16 R108, R4.reuse, R16, R76 ;  /* 0x00000010046c723c */ /* 0x042ff0000004184c */
[C---:B------:R-:W-:Y:S01]  /*7e60*/  HMMA.16816.F32.BF16 R104, R4.reuse, R18, R72 ;  /* 0x000000120468723c */ /* 0x040fe20000041848 */
[----:B------:R-:W1:Y:S04]  /*7e70*/  LDSM.16.MT88.4 R16, [R219+0xb000] ;  /* 0x00b00000db10783b */ /* 0x000e680000004200 */
[----:B------:R-:W-:Y:S03]  /*7e80*/  LDSM.16.MT88.4 R72, [R218+0x8800] ;  /* 0x00880000da48783b */ /* 0x000fe60000004200 */
[C---:B--2---:R-:W-:Y:S01]  /*7e90*/  HMMA.16816.F32.BF16 R44, R4.reuse, R12, R64 ;  /* 0x0000000c042c723c */ /* 0x044fe20000041840 */
[----:B------:R-:W-:Y:S07]  /*7ea0*/  LDSM.16.MT88.4 R64, [R220+0x5800] ;  /* 0x00580000dc40783b */ /* 0x000fee0000004200 */
[C---:B------:R-:W-:Y:S01]  /*7eb0*/  HMMA.16816.F32.BF16 R32, R4.reuse, R14, R52 ;  /* 0x0000000e0420723c */ /* 0x040fe20000041834 */
[----:B------:R-:W-:Y:S07]  /*7ec0*/  LDSM.16.MT88.4 R12, [R221+0xb000] ;  /* 0x00b00000dd0c783b */ /* 0x000fee0000004200 */
[C---:B---3--:R-:W-:Y:S08]  /*7ed0*/  HMMA.16816.F32.BF16 R36, R4.reuse, R8, R36 ;  /* 0x000000080424723c */ /* 0x048ff00000041824 */
[----:B------:R-:W-:Y:S08]  /*7ee0*/  HMMA.16816.F32.BF16 R20, R4, R10, R20 ;  /* 0x0000000a0414723c */ /* 0x000ff00000041814 */
[----:B------:R-:W-:Y:S08]  /*7ef0*/  HMMA.16816.F32.BF16 R160, R128, R162, R92 ;  /* 0x000000a280a0723c */ /* 0x000ff0000004185c */
[----:B-1----:R-:W-:Y:S01]  /*7f00*/  HMMA.16816.F32.BF16 R204, R4, R16, R152 ;  /* 0x0000001004cc723c */ /* 0x002fe20000041898 */
[----:B------:R-:W1:Y:S07]  /*7f10*/  LDSM.16.MT88.4 R152, [R220+0x2800] ;  /* 0x00280000dc98783b */ /* 0x000e6e0000004200 */
[C---:B------:R-:W-:Y:S08]  /*7f20*/  HMMA.16816.F32.BF16 R76, R128.reuse, R80, R188 ;  /* 0x00000050804c723c */ /* 0x040ff000000418bc */
[----:B------:R-:W-:Y:S08]  /*7f30*/  HMMA.16816.F32.BF16 R84, R128, R88, R108 ;  /* 0x000000588054723c */ /* 0x000ff0000004186c */
[----:B------:R-:W-:Y:S08]  /*7f40*/  HMMA.16816.F32.BF16 R28, R4, R18, R68 ;  /* 0x00000012041c723c */ /* 0x000ff00000041844 */
[C---:B------:R-:W-:Y:S01]  /*7f50*/  HMMA.16816.F32.BF16 R52, R128.reuse, R56, R112 ;  /* 0x000000388034723c */ /* 0x040fe20000041870 */
[----:B------:R-:W-:Y:S07]  /*7f60*/  LDSM.16.MT88.4 R112, [R219+0xb800] ;  /* 0x00b80000db70783b */ /* 0x000fee0000004200 */
[C---:B------:R-:W-:Y:S01]  /*7f70*/  HMMA.16816.F32.BF16 R80, R128.reuse, R82, R120 ;  /* 0x000000528050723c */ /* 0x040fe20000041878 */
[----:B------:R-:W-:Y:S07]  /*7f80*/  LDSM.16.MT88.4 R120, [R221+0xb800] ;  /* 0x00b80000dd78783b */ /* 0x000fee0000004200 */
[C---:B-1----:R-:W-:Y:S08]  /*7f90*/  HMMA.16816.F32.BF16 R156, R128.reuse, R152, R156 ;  /* 0x00000098809c723c */ /* 0x042ff0000004189c */
[C---:B------:R-:W-:Y:S01]  /*7fa0*/  HMMA.16816.F32.BF16 R152, R128.reuse, R154, R96 ;  /* 0x0000009a8098723c */ /* 0x040fe20000041860 */
[----:B------:R-:W1:Y:S07]  /*7fb0*/  LDSM.16.MT88.4 R96, [R220+0x8800] ;  /* 0x00880000dc60783b */ /* 0x000e6e0000004200 */
[----:B------:R-:W-:Y:S01]  /*7fc0*/  HMMA.16816.F32.BF16 R88, R128, R90, R104 ;  /* 0x0000005a8058723c */ /* 0x000fe20000041868 */
[----:B------:R-:W2:Y:S07]  /*7fd0*/  LDSM.16.MT88.4 R104, [R218+0xb800] ;  /* 0x00b80000da68783b */ /* 0x000eae0000004200 */
[C---:B------:R-:W-:Y:S08]  /*7fe0*/  HMMA.16816.F32.BF16 R16, R4.reuse, R12, R60 ;  /* 0x0000000c0410723c */ /* 0x040ff0000004183c */
[----:B------:R-:W-:Y:S01]  /*7ff0*/  HMMA.16816.F32.BF16 R48, R4, R14, R48 ;  /* 0x0000000e0430723c */ /* 0x000fe20000041830 */
[----:B------:R-:W3:Y:S07]  /*8000*/  LDSM.16.MT88.4 R4, [R220+0xb800] ;  /* 0x00b80000dc04783b */ /* 0x000eee0000004200 */
[C---:B------:R-:W-:Y:S08]  /*8010*/  HMMA.16816.F32.BF16 R60, R128.reuse, R64, R124 ;  /* 0x00000040803c723c */ /* 0x040ff0000004187c */
[----:B------:R-:W-:Y:S01]  /*8020*/  HMMA.16816.F32.BF16 R148, R128, R144, R148 ;  /* 0x000000908094723c */ /* 0x000fe20000041894 */
[----:B----4-:R-:W-:-:S05]  /*8030*/  @P1 IMAD.HI.U32 R2, R0, c[0x0][0x2c8], RZ ;  /* 0x0000b20000021a27 */ /* 0x010fca00078e00ff */
[----:B------:R-:W-:-:S04]  /*8040*/  @P1 SHF.R.U32.HI R0, RZ, c[0x0][0x2cc], R2 ;  /* 0x0000b300ff001a19 */ /* 0x000fc80000011602 */
[----:B------:R-:W-:-:S05]  /*8050*/  IADD3 R0, R0, -c[0x0][0x168], R250 ;  /* 0x80005a0000007a10 */ /* 0x000fca0007ffe0fa */
[----:B------:R-:W-:-:S05]  /*8060*/  IMAD.HI R0, R0, 0x2aaaaaab, RZ ;  /* 0x2aaaaaab00007827 */ /* 0x000fca00078e02ff */
[----:B------:R-:W-:-:S04]  /*8070*/  SHF.R.U32.HI R2, RZ, 0x1f, R0 ;  /* 0x0000001fff027819 */ /* 0x000fc80000011600 */
[----:B------:R-:W-:-:S04]  /*8080*/  LEA.HI.SX32 R0, R0, R2, 0x1c ;  /* 0x0000000200007211 */ /* 0x000fc800078fe2ff */
[----:B-----5:R-:W-:-:S05]  /*8090*/  IMNMX R3, R3, R0, !PT ;  /* 0x0000000003037217 */ /* 0x020fca0007800200 */
[----:B------:R4:W-:Y:S01]  /*80a0*/  STL [R1+0x38], R3 ;  /* 0x0000380301007387 */ /* 0x0009e20000100800 */
[----:B------:R-:W-:Y:S01]  /*80b0*/  ISETP.GE.AND P0, PT, R252, R3, PT ;  /* 0x00000003fc00720c */ /* 0x000fe20003f06270 */
[C---:B------:R-:W-:Y:S08]  /*80c0*/  HMMA.16816.F32.BF16 R56, R128.reuse, R58, R116 ;  /* 0x0000003a8038723c */ /* 0x040ff00000041874 */
[C---:B------:R-:W-:Y:S08]  /*80d0*/  HMMA.16816.F32.BF16 R64, R128.reuse, R66, R100 ;  /* 0x000000428040723c */ /* 0x040ff00000041864 */
[C---:B------:R-:W-:Y:S08]  /*80e0*/  HMMA.16816.F32.BF16 R140, R128.reuse, R136, R192 ;  /* 0x00000088808c723c */ /* 0x040ff000000418c0 */
[C---:B------:R-:W-:Y:S08]  /*80f0*/  HMMA.16816.F32.BF16 R68, R128.reuse, R72, R212 ;  /* 0x000000488044723c */ /* 0x040ff000000418d4 */
[C---:B-1----:R-:W-:Y:S08]  /*8100*/  HMMA.16816.F32.BF16 R92, R128.reuse, R96, R44 ;  /* 0x00000060805c723c */ /* 0x042ff0000004182c */
[C---:B--2---:R-:W-:Y:S08]  /*8110*/  HMMA.16816.F32.BF16 R100, R128.reuse, R104, R208 ;  /* 0x000000688064723c */ /* 0x044ff000000418d0 */
[C---:B------:R-:W-:Y:S08]  /*8120*/  HMMA.16816.F32.BF16 R108, R128.reuse, R112, R204 ;  /* 0x00000070806c723c */ /* 0x040ff000000418cc */
        /* <DEDUP_REMOVED lines=8> */
[C---:B---3--:R-:W-:Y:S08]  /*81b0*/  HMMA.16816.F32.BF16 R124, R128.reuse, R4, R36 ;  /* 0x00000004807c723c */ /* 0x048ff00000041824 */
[----:B------:R-:W-:Y:S01]  /*81c0*/  HMMA.16816.F32.BF16 R128, R128, R6, R20 ;  /* 0x000000068080723c */ /* 0x000fe20000041814 */
[----:B------:R-:W-:Y:S02]  /*81d0*/  @!UPT UIADD3 URZ, URZ, URZ, URZ ;  /* 0x0000003f3f3ff290 */ /* 0x000fe4000fffe03f */
[----:B------:R-:W-:Y:S11]  /*81e0*/  @!P0 BRA `(.L_x_2698) ;  /* 0x00005ba000008947 */ /* 0x000ff60003800000 */
[----:B----4-:R1:W-:Y:S01]  /*81f0*/  STL [R1+0x18], R252 ;  /* 0x000018fc01007387 */ /* 0x0103e20000100800 */
[----:B------:R-:W-:-:S02]  /*8200*/  MOV R134, R24 ;  /* 0x0000001800867202 */ /* 0x000fc40000000f00 */
[----:B------:R-:W-:-:S07]  /*8210*/  MOV R133, R132 ;  /* 0x0000008400857202 */ /* 0x000fce0000000f00 */
.L_x_2709:
[----:B------:R-:W2:Y:S01]  /*8220*/  LDL R2, [R1+0x18] ;  /* 0x0000180001027983 */ /* 0x000ea20000100800 */
[----:B------:R-:W-:Y:S04]  /*8230*/  DEPBAR.LE SB0, 0x0 ;  /* 0x000080000000791a */ /* 0x000fe80000000000 */
[----:B------:R-:W2:Y:S01]  /*8240*/  LDL R0, [R1+0x34] ;  /* 0x0000340001007983 */ /* 0x000ea20000100800 */
[----:B------:R-:W-:Y:S01]  /*8250*/  WARPSYNC 0xffffffff ;  /* 0xffffffff00007948 */ /* 0x000fe20003800000 */
[----:B------:R-:W-:Y:S02]  /*8260*/  BSSY B0, `(.L_x_2699) ;  /* 0x000007c000007945 */ /* 0x000fe40003800000 */
[----:B------:R-:W-:Y:S06]  /*8270*/  BAR.SYNC.DEFER_BLOCKING 0x0 ;  /* 0x0000000000007b1d */ /* 0x000fec0000010000 */
[----:B------:R3:W4:Y:S04]  /*8280*/  LDSM.16.M88.4 R48, [R222] ;  /* 0x00000000de30783b */ /* 0x0007280000000200 */
[----:B------:R3:W1:Y:S04]  /*8290*/  LDSM.16.M88.4 R8, [R135] ;  /* 0x000000008708783b */ /* 0x0006680000000200 */
[----:B------:R3:W1:Y:S04]  /*82a0*/  LDSM.16.M88.4 R16, [R135+0x800] ;  /* 0x000800008710783b */ /* 0x0006680000000200 */
[----:B------:R3:W1:Y:S04]  /*82b0*/  LDSM.16.M88.4 R24, [R135+0x1000] ;  /* 0x001000008718783b */ /* 0x0006680000000200 */
[----:B------:R3:W1:Y:S04]  /*82c0*/  LDSM.16.M88.4 R32, [R135+0x1800] ;  /* 0x001800008720783b */ /* 0x0006680000000200 */
[----:B------:R3:W1:Y:S04]  /*82d0*/  LDSM.16.M88.4 R40, [R135+0x2000] ;  /* 0x002000008728783b */ /* 0x0006680000000200 */
[----:B------:R3:W1:Y:S04]  /*82e0*/  LDSM.16.M88.4 R184, [R135+0x2800] ;  /* 0x0028000087b8783b */ /* 0x0006680000000200 */
[----:B------:R3:W1:Y:S04]  /*82f0*/  LDSM.16.M88.4 R188, [R223] ;  /* 0x00000000dfbc783b */ /* 0x0006680000000200 */
[----:B------:R3:W1:Y:S04]  /*8300*/  LDSM.16.M88.4 R192, [R226] ;  /* 0x00000000e2c0783b */ /* 0x0006680000000200 */
[----:B------:R3:W1:Y:S04]  /*8310*/  LDSM.16.M88.4 R196, [R245] ;  /* 0x00000000f5c4783b */ /* 0x0006680000000200 */
[----:B------:R3:W1:Y:S04]  /*8320*/  LDSM.16.M88.4 R200, [R246] ;  /* 0x00000000f6c8783b */ /* 0x0006680000000200 */
[----:B------:R3:W1:Y:S04]  /*8330*/  LDSM.16.M88.4 R204, [R247] ;  /* 0x00000000f7cc783b */ /* 0x0006680000000200 */
[----:B------:R3:W1:Y:S04]  /*8340*/  LDSM.16.M88.4 R208, [R248] ;  /* 0x00000000f8d0783b */ /* 0x0006680000000200 */
[----:B------:R3:W1:Y:S01]  /*8350*/  LDSM.16.M88.4 R212, [R249] ;  /* 0x00000000f9d4783b */ /* 0x0006620000000200 */
[----:B--2---:R-:W-:Y:S11]  /*8360*/  ISETP.GT.AND P0, PT, R0, R2, PT ;  /* 0x000000020000720c */ /* 0x004ff60003f04270 */
[----:B------:R-:W-:Y:S02]  /*8370*/  @!UPT UIADD3 URZ, URZ, URZ, URZ ;  /* 0x0000003f3f3ff290 */ /* 0x000fe4000fffe03f */
[----:B------:R-:W-:-:S05]  /*8380*/  @P0 BRA `(.L_x_2700) ;  /* 0x0000069000000947 */ /* 0x000fca0003800000 */
[----:B-1-34-:R-:W2:Y:S04]  /*8390*/  LDL R4, [R1+0x14] ;  /* 0x0000140001047983 */ /* 0x01aea80000100800 */
[----:B------:R-:W3:Y:S04]  /*83a0*/  LDL R5, [R1+0x10] ;  /* 0x0000100001057983 */ /* 0x000ee80000100800 */
[----:B------:R-:W4:Y:S04]  /*83b0*/  LDL.64 R28, [R1+0x58] ;  /* 0x00005800011c7983 */ /* 0x000f280000100a00 */
[----:B------:R-:W5:Y:S04]  /*83c0*/  LDL R6, [R1+0x64] ;  /* 0x0000640001067983 */ /* 0x000f680000100800 */
[----:B------:R-:W4:Y:S04]  /*83d0*/  LDL R14, [R1+0x100] ;  /* 0x00010000010e7983 */ /* 0x000f280000100800 */
[----:B------:R-:W4:Y:S04]  /*83e0*/  LDL R22, [R1+0x20] ;  /* 0x0000200001167983 */ /* 0x000f280000100800 */
[----:B------:R-:W5:Y:S04]  /*83f0*/  LDL R13, [R1+0x104] ;  /* 0x00010400010d7983 */ /* 0x000f680000100800 */
[----:B------:R-:W5:Y:S04]  /*8400*/  LDL R21, [R1+0x24] ;  /* 0x0000240001157983 */ /* 0x000f680000100800 */
[----:B------:R-:W5:Y:S04]  /*8410*/  LDL R12, [R1+0x108] ;  /* 0x00010800010c7983 */ /* 0x000f680000100800 */
[----:B------:R-:W5:Y:S04]  /*8420*/  LDL R20, [R1+0x28] ;  /* 0x0000280001147983 */ /* 0x000f680000100800 */
[----:B------:R-:W5:Y:S04]  /*8430*/  LDL R7, [R1+0x10c] ;  /* 0x00010c0001077983 */ /* 0x000f680000100800 */
[----:B------:R-:W5:Y:S01]  /*8440*/  LDL R15, [R1+0xc] ;  /* 0x00000c00010f7983 */ /* 0x000f620000100800 */
[----:B--2---:R-:W-:Y:S01]  /*8450*/  SHF.R.S32.HI R0, RZ, 0x1f, R4 ;  /* 0x0000001fff007819 */ /* 0x004fe20000011404 */
[----:B------:R-:W-:Y:S04]  /*8460*/  IMAD.WIDE.U32 R2, R4, c[0x0][0x208], RZ ;  /* 0x0000820004027a25 */ /* 0x000fe800078e00ff */
[----:B------:R-:W-:Y:S04]  /*8470*/  IMAD R0, R0, c[0x0][0x208], RZ ;  /* 0x0000820000007a24 */ /* 0x000fe800078e02ff */
[----:B------:R-:W-:Y:S01]  /*8480*/  IMAD R0, R4, c[0x0][0x20c], R0 ;  /* 0x0000830004007a24 */ /* 0x000fe200078e0200 */
[----:B---3--:R-:W-:Y:S03]  /*8490*/  SHF.R.S32.HI R4, RZ, 0x1f, R5 ;  /* 0x0000001fff047819 */ /* 0x008fe60000011405 */
[----:B------:R-:W-:Y:S02]  /*84a0*/  IMAD.IADD R3, R3, 0x1, R0 ;  /* 0x0000000103037824 */ /* 0x000fe400078e0200 */
[----:B------:R-:W-:Y:S02]  /*84b0*/  IMAD R0, R4, c[0x0][0x218], RZ ;  /* 0x0000860004007a24 */ /* 0x000fe400078e02ff */
[C---:B------:R-:W-:Y:S01]  /*84c0*/  IMAD.WIDE.U32 R2, R5.reuse, c[0x0][0x218], R2 ;  /* 0x0000860005027a25 */ /* 0x040fe200078e0002 */
[----:B----4-:R-:W-:Y:S03]  /*84d0*/  SHF.L.U64.HI R14, R22, 0x1, R14 ;  /* 0x00000001160e7819 */ /* 0x010fe6000001020e */
[----:B------:R-:W-:Y:S01]  /*84e0*/  IMAD R0, R5, c[0x0][0x21c], R0 ;  /* 0x0000870005007a24 */ /* 0x000fe200078e0200 */
[----:B------:R-:W-:Y:S01]  /*84f0*/  IADD3 R5, P0, R28, R2, RZ ;  /* 0x000000021c057210 */ /* 0x000fe20007f1e0ff */
[----:B------:R-:W-:Y:S03]  /*8500*/  IMAD.SHL.U32 R36, R22, 0x2, RZ ;  /* 0x0000000216247824 */ /* 0x000fe600078e00ff */
[----:B-----5:R-:W-:Y:S02]  /*8510*/  IADD3.X R0, R6, R3, R0, P0, !PT ;  /* 0x0000000306007210 */ /* 0x020fe400007fe400 */
[----:B------:R-:W-:Y:S02]  /*8520*/  LEA R6, P0, R5, c[0x0][0x1f8], 0x1 ;  /* 0x00007e0005067a11 */ /* 0x000fe400078008ff */
        /* <DEDUP_REMOVED lines=8> */
[----:B------:R1:W2:Y:S02]  /*85b0*/  SHFL.IDX PT, R4, R5, RZ, 0x181f ;  /* 0x00181fff05047589 */ /* 0x0002a400000e0000 */
.L_x_2742:
[----:B------:R-:W-:-:S05]  /*85c0*/  BRA.DIV ~URZ, `(.L_x_2702) ;  /* 0x0000e5a27f007947 */ /* 0x000fca000b800000 */
[----:B------:R-:W3:Y:S04]  /*85d0*/  LDL R20, [R1+0xc] ;  /* 0x00000c0001147983 */ /* 0x000ee80000100800 */
[----:B------:R-:W4:Y:S04]  /*85e0*/  LDL R38, [R1+0x28] ;  /* 0x0000280001267983 */ /* 0x000f280000100800 */
[----:B------:R-:W5:Y:S04]  /*85f0*/  LDL R2, [R1+0x24] ;  /* 0x0000240001027983 */ /* 0x000f680000100800 */
[----:B--2---:R-:W2:Y:S04]  /*8600*/  LDL R37, [R1+0x20] ;  /* 0x0000200001257983 */ /* 0x004ea80000100800 */
[----:B------:R-:W1:Y:S04]  /*8610*/  SHFL.IDX PT, R3, R6, RZ, 0x181f ;  /* 0x00181fff06037589 */ /* 0x000e6800000e0000 */
[----:B------:R-:W1:Y:S01]  /*8620*/  SHFL.IDX PT, R0, R6, 0x1, 0x181f ;  /* 0x00381f0006007f89 */ /* 0x000e6200000e0000 */
[----:B--2---:R-:W-:Y:S02]  /*8630*/  ISETP.GE.AND P1, PT, R37, c[0x0][0x1d4], PT ;  /* 0x0000750025007a0c */ /* 0x004fe40003f26270 */
[----:B---3--:R-:W-:Y:S02]  /*8640*/  ISETP.GE.AND P4, PT, R20, c[0x0][0x1d4], PT ;  /* 0x0000750014007a0c */ /* 0x008fe40003f86270 */
[C---:B-1----:R-:W-:Y:S02]  /*8650*/  IADD3 R20, P0, R3.reuse, R29, RZ ;  /* 0x0000001d03147210 */ /* 0x042fe40007f1e0ff */
[----:B----4-:R-:W-:Y:S02]  /*8660*/  ISETP.GE.AND P3, PT, R38, c[0x0][0x1d4], PT ;  /* 0x0000750026007a0c */ /* 0x010fe40003f66270 */
[----:B-----5:R-:W-:Y:S01]  /*8670*/  ISETP.GE.AND P2, PT, R2, c[0x0][0x1d4], PT ;  /* 0x0000750002007a0c */ /* 0x020fe20003f46270 */
[C---:B------:R-:W-:Y:S01]  /*8680*/  IMAD.X R21, R4.reuse, 0x1, R7, P0 ;  /* 0x0000000104157824 */ /* 0x040fe200000e0607 */
[----:B------:R-:W1:Y:S01]  /*8690*/  SHFL.IDX PT, R2, R5, 0x1, 0x181f ;  /* 0x00381f0005027f89 */ /* 0x000e6200000e0000 */
[C---:B------:R-:W-:Y:S02]  /*86a0*/  IADD3 R22, P0, R3.reuse, R30, RZ ;  /* 0x0000001e03167210 */ /* 0x040fe40007f1e0ff */
[----:B------:R-:W-:Y:S02]  /*86b0*/  SEL R15, RZ, 0x10, P4 ;  /* 0x00000010ff0f7807 */ /* 0x000fe40002000000 */
[----:B------:R2:W-:Y:S01]  /*86c0*/  LDGSTS.E.BYPASS.LTC128B.128 [R251+0x100], [R20.64], !P4 ;  /* 0x0010000014fb7fae */ /* 0x0005e2000e101d46 */
[C---:B------:R-:W-:Y:S01]  /*86d0*/  IMAD.X R23, R4.reuse, 0x1, R12, P0 ;  /* 0x0000000104177824 */ /* 0x040fe200000e060c */
[----:B------:R-:W-:Y:S04]  /*86e0*/  SEL R28, RZ, 0x10, P3 ;  /* 0x00000010ff1c7807 */ /* 0x000fe80001800000 */
[----:B------:R3:W-:Y:S01]  /*86f0*/  LDGSTS.E.BYPASS.LTC128B.128 [R251+0x3100], [R22.64], !P3 ;  /* 0x0310000016fb7fae */ /* 0x0007e2000d901d46 */
[C---:B--2---:R-:W-:Y:S05]  /*8700*/  IADD3 R20, P0, R3.reuse, R31, RZ ;  /* 0x0000001f03147210 */ /* 0x044fea0007f1e0ff */
[C---:B------:R-:W-:Y:S01]  /*8710*/  IMAD.X R21, R4.reuse, 0x1, R13, P0 ;  /* 0x0000000104157824 */ /* 0x040fe200000e060d */
[----:B---3--:R-:W-:Y:S04]  /*8720*/  IADD3 R22, P0, R3, R36, RZ ;  /* 0x0000002403167210 */ /* 0x008fe80007f1e0ff */
[----:B------:R2:W-:Y:S01]  /*8730*/  LDGSTS.E.BYPASS.LTC128B.128 [R251+0x6100], [R20.64], !P2 ;  /* 0x0610000014fb7fae */ /* 0x0005e2000d101d46 */
[----:B------:R-:W-:Y:S03]  /*8740*/  IMAD.X R23, R4, 0x1, R14, P0 ;  /* 0x0000000104177824 */ /* 0x000fe600000e060e */
[----:B------:R3:W4:Y:S04]  /*8750*/  SHFL.IDX PT, R4, R5, 0x2, 0x181f ;  /* 0x00581f0005047f89 */ /* 0x00072800000e0000 */
[----:B------:R5:W-:Y:S01]  /*8760*/  LDGSTS.E.BYPASS.LTC128B.128 [R251+0x9100], [R22.64], !P1 ;  /* 0x0910000016fb7fae */ /* 0x000be2000c901d46 */
[----:B--2---:R-:W-:Y:S05]  /*8770*/  IADD3 R20, P0, R0, R29, RZ ;  /* 0x0000001d00147210 */ /* 0x004fea0007f1e0ff */
[----:B-1----:R-:W-:Y:S05]  /*8780*/  IMAD.X R21, R2, 0x1, R7, P0 ;  /* 0x0000000102157824 */ /* 0x002fea00000e0607 */
[----:B------:R1:W-:Y:S02]  /*8790*/  LDGSTS.E.BYPASS.LTC128B.128 [R251+0x1100], [R20.64], !P4 ;  /* 0x0110000014fb7fae */ /* 0x0003e4000e101d46 */
[----:B-1----:R-:W-:Y:S05]  /*87a0*/  IADD3 R20, P0, R0, R30, RZ ;  /* 0x0000001e00147210 */ /* 0x002fea0007f1e0ff */
[----:B------:R-:W-:Y:S01]  /*87b0*/  IMAD.X R21, R2, 0x1, R12, P0 ;  /* 0x0000000102157824 */ /* 0x000fe200000e060c */
[----:B-----5:R-:W-:Y:S04]  /*87c0*/  IADD3 R22, P0, R0, R31, RZ ;  /* 0x0000001f00167210 */ /* 0x020fe80007f1e0ff */
[----:B------:R1:W-:Y:S01]  /*87d0*/  LDGSTS.E.BYPASS.LTC128B.128 [R251+0x4100], [R20.64], !P3 ;  /* 0x0410000014fb7fae */ /* 0x0003e2000d901d46 */
[----:B------:R-:W-:Y:S05]  /*87e0*/  IMAD.X R23, R2, 0x1, R13, P0 ;  /* 0x0000000102177824 */ /* 0x000fea00000e060d */
[----:B------:R2:W-:Y:S01]  /*87f0*/  LDGSTS.E.BYPASS.LTC128B.128 [R251+0x7100], [R22.64], !P2 ;  /* 0x0710000016fb7fae */ /* 0x0005e2000d101d46 */
[----:B-1----:R-:W-:Y:S03]  /*8800*/  IADD3 R20, P0, R0, R36, RZ ;  /* 0x0000002400147210 */ /* 0x002fe60007f1e0ff */
[----:B------:R3:W1:Y:S02]  /*8810*/  SHFL.IDX PT, R0, R6, 0x2, 0x181f ;  /* 0x00581f0006007f89 */ /* 0x00066400000e0000 */
[----:B------:R-:W-:Y:S01]  /*8820*/  IMAD.X R21, R2, 0x1, R14, P0 ;  /* 0x0000000102157824 */ /* 0x000fe200000e060e */
[----:B--2---:R-:W-:Y:S02]  /*8830*/  SEL R23, RZ, 0x10, P2 ;  /* 0x00000010ff177807 */ /* 0x004fe40001000000 */
[----:B------:R-:W-:Y:S02]  /*8840*/  SEL R22, RZ, 0x10, P1 ;  /* 0x00000010ff167807 */ /* 0x000fe40000800000 */
[----:B------:R3:W-:Y:S04]  /*8850*/  LDGSTS.E.BYPASS.LTC128B.128 [R251+0xa100], [R20.64], !P1 ;  /* 0x0a10000014fb7fae */ /* 0x0007e8000c901d46 */
.L_x_2743:
[C---:B----4-:R-:W-:Y:S02]  /*8860*/  ISETP.NE.U32.AND P2, PT, R15.reuse, RZ, PT ;  /* 0x000000ff0f00720c */ /* 0x050fe40003f45070 */
[----:B------:R-:W-:Y:S02]  /*8870*/  IADD3 R15, -R15, 0x10, RZ ;  /* 0x000000100f0f7810 */ /* 0x000fe40007ffe1ff */
[----:B---3--:R-:W-:Y:S02]  /*8880*/  IADD3 R6, -R23, 0x10, RZ ;  /* 0x0000001017067810 */ /* 0x008fe40007ffe1ff */
[----:B------:R-:W-:Y:S02]  /*8890*/  LOP3.LUT R15, R15, 0xf, RZ, 0xc0, !PT ;  /* 0x0000000f0f0f7812 */ /* 0x000fe400078ec0ff */
[----:B------:R-:W-:Y:S02]  /*88a0*/  IADD3 R20, -R28, 0x10, RZ ;  /* 0x000000101c147810 */ /* 0x000fe40007ffe1ff */
[----:B-1----:R-:W-:Y:S02]  /*88b0*/  IADD3 R2, P1, P0, R15, R0, R29 ;  /* 0x000000000f027210 */ /* 0x002fe4000783e01d */
[----:B------:R-:W-:Y:S02]  /*88c0*/  LOP3.LUT R6, R6, 0xf, RZ, 0xc0, !PT ;  /* 0x0000000f06067812 */ /* 0x000fe400078ec0ff */
[----:B------:R-:W-:Y:S02]  /*88d0*/  IADD3.X R3, RZ, R4, R7, P1, P0 ;  /* 0x00000004ff037210 */ /* 0x000fe40000fe0407 */
[----:B------:R-:W-:Y:S03]  /*88e0*/  LOP3.LUT R20, R20, 0xf, RZ, 0xc0, !PT ;  /* 0x0000000f14147812 */ /* 0x000fe600078ec0ff */
[----:B------:R-:W-:Y:S01]  /*88f0*/  @!PT LDS RZ, [RZ] ;  /* 0x00000000fffff984 */ /* 0x000fe20000000800 */
[----:B------:R-:W-:Y:S01]  /*8900*/  @!PT LDS RZ, [RZ] ;  /* 0x00000000fffff984 */ /* 0x000fe20000000800 */
[----:B------:R-:W-:Y:S01]  /*8910*/  @!PT LDS RZ, [RZ] ;  /* 0x00000000fffff984 */ /* 0x000fe20000000800 */
[----:B------:R1:W-:Y:S01]  /*8920*/  LDGSTS.E.BYPASS.LTC128B.128.ZFILL [R251+0x2100], [R2.64], P2 ;  /* 0x0210000002fb7fae */ /* 0x0003e20009141d46 */
[-C--:B------:R-:W-:Y:S02]  /*8930*/  IADD3 R6, P3, P2, R6, R0.reuse, R31 ;  /* 0x0000000006067210 */ /* 0x080fe40007a7e01f */
[----:B------:R-:W-:Y:S02]  /*8940*/  IADD3 R20, P1, P0, R20, R0, R30 ;  /* 0x0000000014147210 */ /* 0x000fe4000783e01e */
[-C--:B------:R-:W-:Y:S02]  /*8950*/  IADD3.X R7, RZ, R4.reuse, R13, P3, P2 ;  /* 0x00000004ff077210 */ /* 0x080fe40001fe440d */
[----:B------:R-:W-:Y:S02]  /*8960*/  ISETP.NE.U32.AND P3, PT, R28, RZ, PT ;  /* 0x000000ff1c00720c */ /* 0x000fe40003f65070 */
[----:B------:R-:W-:Y:S02]  /*8970*/  IADD3.X R21, RZ, R4, R12, P1, P0 ;  /* 0x00000004ff157210 */ /* 0x000fe40000fe040c */
[----:B------:R-:W-:Y:S09]  /*8980*/  ISETP.NE.U32.AND P2, PT, R23, RZ, PT ;  /* 0x000000ff1700720c */ /* 0x000ff20003f45070 */
        /* <DEDUP_REMOVED lines=9> */
.L_x_2700:
[----:B-1-34-:R-:W-:Y:S05]  /*8a20*/  BSYNC B0 ;  /* 0x0000000000007941 */ /* 0x01afea0003800000 */
.L_x_2699:
[----:B------:R-:W0:Y:S01]  /*8a30*/  LDGDEPBAR ;  /* 0x00000000000079af */ /* 0x000e220000000000 */
[----:B------:R-:W-:Y:S01]  /*8a40*/  WARPSYNC 0xffffffff ;  /* 0xffffffff00007948 */ /* 0x000fe20003800000 */
[C---:B--2---:R-:W-:Y:S01]  /*8a50*/  HMMA.16816.F32.BF16 R4, R48.reuse, R8, RZ ;  /* 0x000000083004723c */ /* 0x044fe200000418ff */
[----:B------:R-:W-:Y:S07]  /*8a60*/  BSSY B0, `(.L_x_2703) ;  /* 0x0000210000007945 */ /* 0x000fee0003800000 */
        /* <DEDUP_REMOVED lines=29> */
[----:B------:R-:W5:Y:S07]  /*8c40*/  LDSM.16.M88.4 R188, [R217+0x2000] ;  /* 0x00200000d9bc783b */ /* 0x000f6e0000000200 */
        /* <DEDUP_REMOVED lines=8> */
[----:B------:R-:W-:Y:S07]  /*8cd0*/  LDSM.16.M88.4 R200, [R216+-0x8000] ;  /* 0xff800000d8c8783b */ /* 0x000fee0000000200 */
[C---:B----4-:R-:W-:Y:S08]  /*8ce0*/  HMMA.16816.F32.BF16 R28, R184.reuse, R204, R28 ;  /* 0x000000ccb81c723c */ /* 0x050ff0000004181c */
[C---:B------:R-:W-:Y:S01]  /*8cf0*/  HMMA.16816.F32.BF16 R32, R184.reuse, R206, R32 ;  /* 0x000000ceb820723c */ /* 0x040fe20000041820 */
[----:B------:R-:W-:Y:S07]  /*8d00*/  LDSM.16.M88.4 R204, [R216+-0x7800] ;  /* 0xff880000d8cc783b */ /* 0x000fee0000000200 */
[C---:B-----5:R-:W-:Y:S08]  /*8d10*/  HMMA.16816.F32.BF16 R36, R184.reuse, R188, R36 ;  /* 0x000000bcb824723c */ /* 0x060ff00000041824 */
        /* <DEDUP_REMOVED lines=42> */
[----:B------:R-:W2:Y:S08]  /*8fc0*/  LDSM.16.M88.4 R184, [R231] ;  /* 0x00000000e7b8783b */ /* 0x000eb00000000200 */
[----:B------:R-:W3:Y:S01]  /*8fd0*/  LDSM.16.M88.4 R208, [R232] ;  /* 0x00000000e8d0783b */ /* 0x000ee20000000200 */
        /* <DEDUP_REMOVED lines=113> */
[----:B------:R-:W-:Y:S01]  /*96f0*/  LDSM.16.M88.4 R208, [R135+0xa000] ;  /* 0x00a0000087d0783b */ /* 0x000fe20000000200 */
[C---:B-1----:R-:W-:Y:S08]  /*9700*/  HMMA.16816.F32.BF16 R4, R188.reuse, R192, R4 ;  /* 0x000000c0bc04723c */ /* 0x042ff00000041804 */
[C---:B------:R-:W-:Y:S01]  /*9710*/  HMMA.16816.F32.BF16 R8, R188.reuse, R194, R8 ;  /* 0x000000c2bc08723c */ /* 0x040fe20000041808 */
[----:B------:R-:W1:Y:S07]  /*9720*/  LDSM.16.M88.4 R192, [R216+-0x800] ;  /* 0xfff80000d8c0783b */ /* 0x000e6e0000000200 */
        /* <DEDUP_REMOVED lines=18> */
[----:B------:R-:W-:Y:S07]  /*9850*/  LDSM.16.M88.4 R200, [R223+0xc000] ;  /* 0x00c00000dfc8783b */ /* 0x000fee0000000200 */
[C---:B----4-:R-:W-:Y:S08]  /*9860*/  HMMA.16816.F32.BF16 R12, R196.reuse, R204, R12 ;  /* 0x000000ccc40c723c */ /* 0x050ff0000004180c */
[C---:B------:R-:W-:Y:S01]  /*9870*/  HMMA.16816.F32.BF16 R16, R196.reuse, R206, R16 ;  /* 0x000000cec410723c */ /* 0x040fe20000041810 */
[----:B------:R-:W4:Y:S07]  /*9880*/  LDSM.16.M88.4 R204, [R227] ;  /* 0x00000000e3cc783b */ /* 0x000f2e0000000200 */
[C---:B------:R-:W-:Y:S08]  /*9890*/  HMMA.16816.F32.BF16 R20, R196.reuse, R208, R20 ;  /* 0x000000d0c414723c */ /* 0x040ff00000041814 */
[C---:B------:R-:W-:Y:S01]  /*98a0*/  HMMA.16816.F32.BF16 R24, R196.reuse, R210, R24 ;  /* 0x000000d2c418723c */ /* 0x040fe20000041818 */
[----:B------:R-:W5:Y:S07]  /*98b0*/  LDSM.16.M88.4 R208, [R240] ;  /* 0x00000000f0d0783b */ /* 0x000f6e0000000200 */
[C---:B--2---:R-:W-:Y:S08]  /*98c0*/  HMMA.16816.F32.BF16 R28, R196.reuse, R184, R28 ;  /* 0x000000b8c41c723c */ /* 0x044ff0000004181c */
[C---:B------:R-:W-:Y:S01]  /*98d0*/  HMMA.16816.F32.BF16 R32, R196.reuse, R186, R32 ;  /* 0x000000bac420723c */ /* 0x040fe20000041820 */
[----:B------:R-:W2:Y:S07]  /*98e0*/  LDSM.16.M88.4 R184, [R241] ;  /* 0x00000000f1b8783b */ /* 0x000eae0000000200 */
[C---:B-1----:R-:W-:Y:S08]  /*98f0*/  HMMA.16816.F32.BF16 R36, R196.reuse, R188, R36 ;  /* 0x000000bcc424723c */ /* 0x042ff00000041824 */
[C---:B------:R-:W-:Y:S01]  /*9900*/  HMMA.16816.F32.BF16 R40, R196.reuse, R190, R40 ;  /* 0x000000bec428723c */ /* 0x040fe20000041828 */
[----:B------:R-:W1:Y:S07]  /*9910*/  LDSM.16.M88.4 R188, [R242] ;  /* 0x00000000f2bc783b */ /* 0x000e6e0000000200 */
[C---:B---3--:R-:W-:Y:S08]  /*9920*/  HMMA.16816.F32.BF16 R44, R196.reuse, R192, R44 ;  /* 0x000000c0c42c723c */ /* 0x048ff0000004182c */
[----:B------:R-:W-:Y:S01]  /*9930*/  HMMA.16816.F32.BF16 R48, R196, R194, R48 ;  /* 0x000000c2c430723c */ /* 0x000fe20000041830 */
[----:B------:R-:W3:Y:S07]  /*9940*/  LDSM.16.M88.4 R192, [R243] ;  /* 0x00000000f3c0783b */ /* 0x000eee0000000200 */
[C---:B----4-:R-:W-:Y:S01]  /*9950*/  HMMA.16816.F32.BF16 R4, R200.reuse, R204, R4 ;  /* 0x000000ccc804723c */ /* 0x050fe20000041804 */
[----:B------:R-:W4:Y:S07]  /*9960*/  LDSM.16.M88.4 R196, [R244] ;  /* 0x00000000f4c4783b */ /* 0x000f2e0000000200 */
[C---:B------:R-:W-:Y:S01]  /*9970*/  HMMA.16816.F32.BF16 R8, R200.reuse, R206, R8 ;  /* 0x000000cec808723c */ /* 0x040fe20000041808 */
[----:B------:R-:W-:Y:S07]  /*9980*/  LDSM.16.M88.4 R204, [R225+0xc000] ;  /* 0x00c00000e1cc783b */ /* 0x000fee0000000200 */
[C---:B-----5:R-:W-:Y:S08]  /*9990*/  HMMA.16816.F32.BF16 R12, R200.reuse, R208, R12 ;  /* 0x000000d0c80c723c */ /* 0x060ff0000004180c */
[C---:B------:R-:W-:Y:S01]  /*99a0*/  HMMA.16816.F32.BF16 R16, R200.reuse, R210, R16 ;  /* 0x000000d2c810723c */ /* 0x040fe20000041810 */
[----:B------:R-:W5:Y:S07]  /*99b0*/  LDSM.16.M88.4 R208, [R217+0x9000] ;  /* 0x00900000d9d0783b */ /* 0x000f6e0000000200 */
[C---:B--2---:R-:W-:Y:S08]  /*99c0*/  HMMA.16816.F32.BF16 R20, R200.reuse, R184, R20 ;  /* 0x000000b8c814723c */ /* 0x044ff00000041814 */
[C---:B------:R-:W-:Y:S01]  /*99d0*/  HMMA.16816.F32.BF16 R24, R200.reuse, R186, R24 ;  /* 0x000000bac818723c */ /* 0x040fe20000041818 */
[----:B------:R-:W2:Y:S07]  /*99e0*/  LDSM.16.M88.4 R184, [R217+0x9800] ;  /* 0x00980000d9b8783b */ /* 0x000eae0000000200 */
        /* <DEDUP_REMOVED lines=9> */
[C---:B-----5:R-:W-:Y:S01]  /*9a80*/  HMMA.16816.F32.BF16 R4, R204.reuse, R208, R4 ;  /* 0x000000d0cc04723c */ /* 0x060fe20000041804 */
[----:B------:R-:W-:Y:S07]  /*9a90*/  LDSM.16.M88.4 R200, [R224+0xc000] ;  /* 0x00c00000e0c8783b */ /* 0x000fee0000000200 */
[C---:B------:R-:W-:Y:S01]  /*9aa0*/  HMMA.16816.F32.BF16 R8, R204.reuse, R210, R8 ;  /* 0x000000d2cc08723c */ /* 0x040fe20000041808 */
[----:B------:R-:W-:Y:S07]  /*9ab0*/  LDSM.16.M88.4 R208, [R216] ;  /* 0x00000000d8d0783b */ /* 0x000fee0000000200 */
[C---:B--2---:R-:W-:Y:S08]  /*9ac0*/  HMMA.16816.F32.BF16 R12, R204.reuse, R184, R12 ;  /* 0x000000b8cc0c723c */ /* 0x044ff0000004180c */
[C---:B------:R-:W-:Y:S01]  /*9ad0*/  HMMA.16816.F32.BF16 R16, R204.reuse, R186, R16 ;  /* 0x000000bacc10723c */ /* 0x040fe20000041810 */
[----:B------:R-:W2:Y:S07]  /*9ae0*/  LDSM.16.M88.4 R184, [R217+0xb800] ;  /* 0x00b80000d9b8783b */ /* 0x000eae0000000200 */
[C---:B-1----:R-:W-:Y:S08]  /*9af0*/  HMMA.16816.F32.BF16 R20, R204.reuse, R188, R20 ;  /* 0x000000bccc14723c */ /* 0x042ff00000041814 */
[C---:B------:R-:W-:Y:S08]  /*9b00*/  HMMA.16816.F32.BF16 R24, R204.reuse, R190, R24 ;  /* 0x000000becc18723c */ /* 0x040ff00000041818 */
[C---:B---3--:R-:W-:Y:S08]  /*9b10*/  HMMA.16816.F32.BF16 R28, R204.reuse, R192, R28 ;  /* 0x000000c0cc1c723c */ /* 0x048ff0000004181c */
[C---:B------:R-:W-:Y:S08]  /*9b20*/  HMMA.16816.F32.BF16 R32, R204.reuse, R194, R32 ;  /* 0x000000c2cc20723c */ /* 0x040ff00000041820 */
[C---:B----4-:R-:W-:Y:S08]  /*9b30*/  HMMA.16816.F32.BF16 R36, R204.reuse, R196, R36 ;  /* 0x000000c4cc24723c */ /* 0x050ff00000041824 */
        /* <DEDUP_REMOVED lines=19> */
[----:B------:R-:W-:Y:S01]  /*9c70*/  MUFU.TANH R250, R4 ;  /* 0x0000000400fa7308 */ /* 0x000fe20000002400 */
[----:B--2---:R2:W-:Y:S09]  /*9c80*/  STL [R1+0x8], R2 ;  /* 0x0000080201007387 */ /* 0x0045f20000100800 */
[----:B------:R3:W-:Y:S01]  /*9c90*/  MUFU.TANH R215, R5 ;  /* 0x0000000500d77308 */ /* 0x0007e20000002400 */
        /* <DEDUP_REMOVED lines=8> */
[----:B------:R-:W-:Y:S02]  /*9d20*/  FMUL.FTZ R19, R19, c[0x0][0x320] ;  /* 0x0000c80013137a20 */ /* 0x000fe40000410000 */
[----:B------:R-:W-:Y:S01]  /*9d30*/  FMUL.FTZ R16, R16, c[0x0][0x320] ;  /* 0x0000c80010107a20 */ /* 0x000fe20000410000 */
[----:B--2---:R-:W2:Y:S04]  /*9d40*/  LDL R2, [R1+0x18] ;  /* 0x0000180001027983 */ /* 0x004ea80000100800 */
[----:B------:R-:W-:Y:S01]  /*9d50*/  MUFU.TANH R211, R9 ;  /* 0x0000000900d37308 */ /* 0x000fe20000002400 */
[----:B---3--:R-:W3:Y:S09]  /*9d60*/  LDSM.16.M88.4 R4, [R216+0x1000] ;  /* 0x00100000d804783b */ /* 0x008ef20000000200 */
[----:B------:R-:W4:Y:S01]  /*9d70*/  MUFU.TANH R3, R10 ;  /* 0x0000000a00037308 */ /* 0x000f220000002400 */
[----:B-1----:R-:W2:Y:S09]  /*9d80*/  LDL R0, [R1+0x34] ;  /* 0x0000340001007983 */ /* 0x002eb20000100800 */
[----:B------:R1:W1:Y:S10]  /*9d90*/  MUFU.TANH R252, R11 ;  /* 0x0000000b00fc7308 */ /* 0x0002740000002400 */
[----:B------:R-:W2:Y:S01]  /*9da0*/  MUFU.TANH R199, R17 ;  /* 0x0000001100c77308 */ /* 0x000ea20000002400 */
[----:B----4-:R-:W-:Y:S09]  /*9db0*/  STL [R1], R3 ;  /* 0x0000000301007387 */ /* 0x010ff20000100800 */
[----:B------:R-:W4:Y:S01]  /*9dc0*/  MUFU.TANH R210, R18 ;  /* 0x0000001200d27308 */ /* 0x000f220000002400 */
[----:B-1----:R-:W1:Y:S01]  /*9dd0*/  LDSM.16.M88.4 R8, [R216+0x1800] ;  /* 0x00180000d808783b */ /* 0x002e620000000200 */
[C---:B---3--:R-:W-:Y:S08]  /*9de0*/  HMMA.16816.F32.BF16 R20, R200.reuse, R4, R20 ;  /* 0x00000004c814723c */ /* 0x048ff00000041814 */
[----:B------:R-:W3:Y:S01]  /*9df0*/  MUFU.TANH R209, R19 ;  /* 0x0000001300d17308 */ /* 0x000ee20000002400 */
[C---:B------:R-:W-:Y:S01]  /*9e00*/  HMMA.16816.F32.BF16 R24, R200.reuse, R6, R24 ;  /* 0x00000006c818723c */ /* 0x040fe20000041818 */
[----:B------:R-:W5:Y:S08]  /*9e10*/  LDSM.16.M88.4 R4, [R216+0x2000] ;  /* 0x00200000d804783b */ /* 0x000f700000000200 */
[----:B------:R-:W1:Y:S06]  /*9e20*/  MUFU.TANH R208, R12 ;  /* 0x0000000c00d07308 */ /* 0x000e6c0000002400 */
[----:B------:R-:W-:Y:S04]  /*9e30*/  FMUL.FTZ R20, R20, c[0x0][0x320] ;  /* 0x0000c80014147a20 */ /* 0x000fe80000410000 */
[----:B------:R-:W2:Y:S01]  /*9e40*/  MUFU.TANH R207, R13 ;  /* 0x0000000d00cf7308 */ /* 0x000ea20000002400 */
[----:B------:R-:W-:Y:S02]  /*9e50*/  FMUL.FTZ R21, R21, c[0x0][0x320] ;  /* 0x0000c80015157a20 */ /* 0x000fe40000410000 */
[----:B------:R-:W-:Y:S02]  /*9e60*/  FMUL.FTZ R22, R22, c[0x0][0x320] ;  /* 0x0000c80016167a20 */ /* 0x000fe40000410000 */
[----:B------:R-:W-:Y:S02]  /*9e70*/  FMUL.FTZ R23, R23, c[0x0][0x320] ;  /* 0x0000c80017177a20 */ /* 0x000fe40000410000 */
[----:B------:R-:W-:Y:S02]  /*9e80*/  FMUL.FTZ R24, R24, c[0x0][0x320] ;  /* 0x0000c80018187a20 */ /* 0x000fe40000410000 */
[----:B------:R-:W-:Y:S01]  /*9e90*/  FMUL.FTZ R25, R25, c[0x0][0x320] ;  /* 0x0000c80019197a20 */ /* 0x000fe20000410000 */
[----:B------:R-:W2:Y:S01]  /*9ea0*/  MUFU.TANH R196, R20 ;  /* 0x0000001400c47308 */ /* 0x000ea20000002400 */
[----:B------:R-:W-:Y:S02]  /*9eb0*/  FMUL.FTZ R26, R26, c[0x0][0x320] ;  /* 0x0000c8001a1a7a20 */ /* 0x000fe40000410000 */
[----:B------:R-:W-:Y:S01]  /*9ec0*/  FMUL.FTZ R27, R27, c[0x0][0x320] ;  /* 0x0000c8001b1b7a20 */ /* 0x000fe20000410000 */
[C---:B-1----:R-:W-:Y:S06]  /*9ed0*/  HMMA.16816.F32.BF16 R28, R200.reuse, R8, R28 ;  /* 0x00000008c81c723c */ /* 0x042fec000004181c */
[----:B------:R1:W1:Y:S02]  /*9ee0*/  MUFU.TANH R185, R21 ;  /* 0x0000001500b97308 */ /* 0x0002640000002400 */
[C---:B------:R-:W-:Y:S01]  /*9ef0*/  HMMA.16816.F32.BF16 R32, R200.reuse, R10, R32 ;  /* 0x0000000ac820723c */ /* 0x040fe20000041820 */
[----:B------:R-:W3:Y:S01]  /*9f00*/  LDSM.16.M88.4 R8, [R216+0x2800] ;  /* 0x00280000d808783b */ /* 0x000ee20000000200 */
[----:B------:R-:W-:Y:S06]  /*9f10*/  DEPBAR.LE SB0, 0x0 ;  /* 0x000080000000791a */ /* 0x000fec0000000000 */
[----:B------:R4:W2:Y:S01]  /*9f20*/  MUFU.TANH R206, R22 ;  /* 0x0000001600ce7308 */ /* 0x0008a20000002400 */
[----:B------:R-:W-:Y:S01]  /*9f30*/  BAR.SYNC.DEFER_BLOCKING 0x0 ;  /* 0x0000000000007b1d */ /* 0x000fe20000010000 */
[C---:B-----5:R-:W-:Y:S06]  /*9f40*/  HMMA.16816.F32.BF16 R36, R200.reuse, R4, R36 ;  /* 0x00000004c824723c */ /* 0x060fec0000041824 */
[----:B------:R-:W-:Y:S02]  /*9f50*/  FMUL.FTZ R30, R30, c[0x0][0x320] ;  /* 0x0000c8001e1e7a20 */ /* 0x000fe40000410000 */
[----:B------:R-:W2:Y:S01]  /*9f60*/  MUFU.TANH R214, R14 ;  /* 0x0000000e00d67308 */ /* 0x000ea20000002400 */
[C---:B------:R-:W-:Y:S03]  /*9f70*/  HMMA.16816.F32.BF16 R40, R200.reuse, R6, R40 ;  /* 0x00000006c828723c */ /* 0x040fe60000041828 */
[----:B-1----:R-:W-:Y:S02]  /*9f80*/  FMUL.FTZ R21, R29, c[0x0][0x320] ;  /* 0x0000c8001d157a20 */ /* 0x002fe40000410000 */
[----:B------:R-:W-:Y:S02]  /*9f90*/  FMUL.FTZ R34, R34, c[0x0][0x320] ;  /* 0x0000c80022227a20 */ /* 0x000fe40000410000 */
[----:B------:R-:W-:Y:S02]  /*9fa0*/  FMUL.FTZ R35, R35, c[0x0][0x320] ;  /* 0x0000c80023237a20 */ /* 0x000fe40000410000 */
[----:B------:R-:W1:Y:S03]  /*9fb0*/  MUFU.TANH R189, R34 ;  /* 0x0000002200bd7308 */ /* 0x000e660000002400 */
[----:B------:R-:W-:Y:S02]  /*9fc0*/  FMUL.FTZ R20, R32, c[0x0][0x320] ;  /* 0x0000c80020147a20 */ /* 0x000fe40000410000 */
[----:B----4-:R-:W-:Y:S02]  /*9fd0*/  FMUL.FTZ R22, R28, c[0x0][0x320] ;  /* 0x0000c8001c167a20 */ /* 0x010fe40000410000 */
[----:B------:R-:W-:Y:S02]  /*9fe0*/  FMUL.FTZ R38, R38, c[0x0][0x320] ;  /* 0x0000c80026267a20 */ /* 0x000fe40000410000 */
[----:B------:R-:W-:Y:S01]  /*9ff0*/  FMUL.FTZ R39, R39, c[0x0][0x320] ;  /* 0x0000c80027277a20 */ /* 0x000fe20000410000 */
[----:B------:R-:W4:Y:S01]  /*a000*/  MUFU.TANH R188, R35 ;  /* 0x0000002300bc7308 */ /* 0x000f220000002400 */
[----:B------:R-:W-:Y:S01]  /*a010*/  FMUL.FTZ R19, R33, c[0x0][0x320] ;  /* 0x0000c80021137a20 */ /* 0x000fe20000410000 */
[C---:B---3--:R-:W-:Y:S03]  /*a020*/  HMMA.16816.F32.BF16 R44, R200.reuse, R8, R44 ;  /* 0x00000008c82c723c */ /* 0x048fe6000004182c */
[----:B------:R-:W-:Y:S02]  /*a030*/  FMUL.FTZ R18, R36, c[0x0][0x320] ;  /* 0x0000c80024127a20 */ /* 0x000fe40000410000 */
[----:B------:R-:W-:Y:S03]  /*a040*/  FMUL.FTZ R17, R37, c[0x0][0x320] ;  /* 0x0000c80025117a20 */ /* 0x000fe60000410000 */
[----:B------:R3:W1:Y:S01]  /*a050*/  MUFU.TANH R187, R38 ;  /* 0x0000002600bb7308 */ /* 0x0006620000002400 */
[----:B------:R-:W-:Y:S03]  /*a060*/  HMMA.16816.F32.BF16 R48, R200, R10, R48 ;  /* 0x0000000ac830723c */ /* 0x000fe60000041830 */
[----:B------:R-:W-:Y:S02]  /*a070*/  FMUL.FTZ R31, R31, c[0x0][0x320] ;  /* 0x0000c8001f1f7a20 */ /* 0x000fe40000410000 */
[----:B------:R-:W-:Y:S02]  /*a080*/  FMUL.FTZ R42, R42, c[0x0][0x320] ;  /* 0x0000c8002a2a7a20 */ /* 0x000fe40000410000 */
[----:B------:R-:W-:Y:S02]  /*a090*/  FMUL.FTZ R43, R43, c[0x0][0x320] ;  /* 0x0000c8002b2b7a20 */ /* 0x000fe40000410000 */
[----:B------:R5:W1:Y:S06]  /*a0a0*/  MUFU.TANH R186, R39 ;  /* 0x0000002700ba7308 */ /* 0x000a6c0000002400 */
[----:B------:R-:W-:Y:S02]  /*a0b0*/  FMUL.FTZ R37, R44, c[0x0][0x320] ;  /* 0x0000c8002c257a20 */ /* 0x000fe40000410000 */
[----:B------:R-:W-:Y:S02]  /*a0c0*/  FMUL.FTZ R36, R45, c[0x0][0x320] ;  /* 0x0000c8002d247a20 */ /* 0x000fe40000410000 */
[----:B------:R1:W1:Y:S01]  /*a0d0*/  MUFU.TANH R213, R15 ;  /* 0x0000000f00d57308 */ /* 0x0002620000002400 */
[----:B------:R-:W-:Y:S02]  /*a0e0*/  FMUL.FTZ R46, R46, c[0x0][0x320] ;  /* 0x0000c8002e2e7a20 */ /* 0x000fe40000410000 */
[----:B------:R-:W-:Y:S02]  /*a0f0*/  FMUL.FTZ R47, R47, c[0x0][0x320] ;  /* 0x0000c8002f2f7a20 */ /* 0x000fe40000410000 */
[----:B---3--:R-:W-:Y:S02]  /*a100*/  FMUL.FTZ R38, R41, c[0x0][0x320] ;  /* 0x0000c80029267a20 */ /* 0x008fe40000410000 */
[----:B------:R-:W-:Y:S02]  /*a110*/  FMUL.FTZ R35, R48, c[0x0][0x320] ;  /* 0x0000c80030237a20 */ /* 0x000fe40000410000 */
[----:B------:R-:W-:Y:S01]  /*a120*/  FMUL.FTZ R34, R49, c[0x0][0x320] ;  /* 0x0000c80031227a20 */ /* 0x000fe20000410000 */
[----:B------:R3:W1:Y:S01]  /*a130*/  MUFU.TANH R204, R16 ;  /* 0x0000001000cc7308 */ /* 0x0006620000002400 */
[----:B------:R-:W-:Y:S02]  /*a140*/  FMUL.FTZ R50, R50, c[0x0][0x320] ;  /* 0x0000c80032327a20 */ /* 0x000fe40000410000 */
[----:B------:R-:W-:Y:S02]  /*a150*/  FMUL.FTZ R51, R51, c[0x0][0x320] ;  /* 0x0000c80033337a20 */ /* 0x000fe40000410000 */
[----:B-----5:R-:W-:Y:S05]  /*a160*/  FMUL.FTZ R39, R40, c[0x0][0x320] ;  /* 0x0000c80028277a20 */ /* 0x020fea0000410000 */
[----:B------:R3:W1:Y:S10]  /*a170*/  MUFU.TANH R205, R23 ;  /* 0x0000001700cd7308 */ /* 0x0006740000002400 */
[----:B------:R-:W1:Y:S10]  /*a180*/  MUFU.TANH R24, R24 ;  /* 0x0000001800187308 */ /* 0x000e740000002400 */
[----:B------:R3:W1:Y:S10]  /*a190*/  MUFU.TANH R23, R25 ;  /* 0x0000001900177308 */ /* 0x0006740000002400 */
[----:B------:R3:W1:Y:S10]  /*a1a0*/  MUFU.TANH R198, R26 ;  /* 0x0000001a00c67308 */ /* 0x0006740000002400 */
[----:B------:R3:W1:Y:S10]  /*a1b0*/  MUFU.TANH R197, R27 ;  /* 0x0000001b00c57308 */ /* 0x0006740000002400 */
[----:B------:R-:W1:Y:S10]  /*a1c0*/  MUFU.TANH R22, R22 ;  /* 0x0000001600167308 */ /* 0x000e740000002400 */
[----:B------:R-:W1:Y:S10]  /*a1d0*/  MUFU.TANH R21, R21 ;  /* 0x0000001500157308 */ /* 0x000e740000002400 */
[----:B------:R3:W1:Y:S10]  /*a1e0*/  MUFU.TANH R195, R30 ;  /* 0x0000001e00c37308 */ /* 0x0006740000002400 */
[----:B------:R3:W1:Y:S10]  /*a1f0*/  MUFU.TANH R194, R31 ;  /* 0x0000001f00c27308 */ /* 0x0006740000002400 */
[----:B------:R-:W1:Y:S10]  /*a200*/  MUFU.TANH R20, R20 ;  /* 0x0000001400147308 */ /* 0x000e740000002400 */
[----:B------:R-:W1:Y:S10]  /*a210*/  MUFU.TANH R19, R19 ;  /* 0x0000001300137308 */ /* 0x000e740000002400 */
[----:B------:R-:W1:Y:S10]  /*a220*/  MUFU.TANH R18, R18 ;  /* 0x0000001200127308 */ /* 0x000e740000002400 */
[----:B------:R-:W1:Y:S10]  /*a230*/  MUFU.TANH R17, R17 ;  /* 0x0000001100117308 */ /* 0x000e740000002400 */
[----:B------:R-:W1:Y:S01]  /*a240*/  MUFU.TANH R39, R39 ;  /* 0x0000002700277308 */ /* 0x000e620000002400 */
[----:B--2---:R-:W-:Y:S09]  /*a250*/  ISETP.GT.AND P0, PT, R2, R0, PT ;  /* 0x000000000200720c */ /* 0x004ff20003f04270 */
[----:B------:R-:W2:Y:S10]  /*a260*/  MUFU.TANH R38, R38 ;  /* 0x0000002600267308 */ /* 0x000eb40000002400 */
        /* <DEDUP_REMOVED lines=11> */
[----:B--2-4-:R-:W2:Y:S01]  /*a320*/  LDL R12, [R1+0x3c] ;  /* 0x00003c00010c7983 */ /* 0x014ea20000100800 */
[----:B------:R-:W-:Y:S02]  /*a330*/  IMAD.MOV.U32 R13, RZ, RZ, c[0x0][0x2b8] ;  /* 0x0000ae00ff0d7624 */ /* 0x000fe400078e00ff */
[----:B------:R-:W-:Y:S01]  /*a340*/  IMAD.MOV.U32 R11, RZ, RZ, RZ ;  /* 0x000000ffff0b7224 */ /* 0x000fe200078e00ff */
[----:B------:R-:W4:Y:S02]  /*a350*/  LDL.64 R28, [R1+0x50] ;  /* 0x00005000011c7983 */ /* 0x000f240000100a00 */
[----:B------:R-:W-:Y:S02]  /*a360*/  ISETP.NE.AND P1, PT, R13, 0x1, PT ;  /* 0x000000010d00780c */ /* 0x000fe40003f25270 */
[----:B---3--:R-:W3:Y:S04]  /*a370*/  LDL R16, [R1+0x60] ;  /* 0x0000600001107983 */ /* 0x008ee80000100800 */
[----:B------:R-:W5:Y:S04]  /*a380*/  S2R R14, SR_TID.X ;  /* 0x00000000000e7919 */ /* 0x000f680000002100 */
[----:B------:R-:W3:Y:S04]  /*a390*/  LDL.64 R26, [R1+0x48] ;  /* 0x00004800011a7983 */ /* 0x000ee80000100a00 */
[----:B------:R-:W3:Y:S04]  /*a3a0*/  LDL R6, [R1+0x40] ;  /* 0x0000400001067983 */ /* 0x000ee80000100800 */
[----:B------:R-:W3:Y:S04]  /*a3b0*/  LDL R10, [R1+0x100] ;  /* 0x00010000010a7983 */ /* 0x000ee80000100800 */
[----:B-1----:R-:W3:Y:S04]  /*a3c0*/  LDL R15, [R1+0x20] ;  /* 0x00002000010f7983 */ /* 0x002ee80000100800 */
[----:B------:R-:W3:Y:S01]  /*a3d0*/  LDL R9, [R1+0x104] ;  /* 0x0001040001097983 */ /* 0x000ee20000100800 */
[--C-:B-----5:R-:W-:Y:S03]  /*a3e0*/  SHF.R.S32.HI R0, RZ, 0x1f, R14.reuse ;  /* 0x0000001fff007819 */ /* 0x120fe6000001140e */
        /* <DEDUP_REMOVED lines=8> */
[----:B------:R-:W-:Y:S02]  /*a470*/  IMAD.IADD R0, R14, 0x1, -R0 ;  /* 0x000000010e007824 */ /* 0x000fe400078e0a00 */
[----:B------:R-:W5:Y:S02]  /*a480*/  LDL R14, [R1+0x24] ;  /* 0x00002400010e7983 */ /* 0x000f640000100800 */
[----:B------:R-:W-:Y:S02]  /*a490*/  IMAD R0, R0, 0x20, R3 ;  /* 0x0000002000007824 */ /* 0x000fe400078e0203 */
[----:B--2---:R-:W-:Y:S02]  /*a4a0*/  IMAD R2, R2, 0x60, R12 ;  /* 0x0000006002027824 */ /* 0x004fe400078e020c */
[----:B------:R-:W2:Y:S03]  /*a4b0*/  LDL R12, [R1+0xc] ;  /* 0x00000c00010c7983 */ /* 0x000ea60000100800 */
[----:B------:R-:W-:Y:S05]  /*a4c0*/  IADD3 R2, R2, -0x60, R0 ;  /* 0xffffffa002027810 */ /* 0x000fea0007ffe000 */
[----:B------:R-:W-:Y:S04]  /*a4d0*/  @P1 IMAD.HI.U32 R3, R2, c[0x0][0x2bc], RZ ;  /* 0x0000af0002031a27 */ /* 0x000fe800078e00ff */
[----:B------:R-:W-:Y:S01]  /*a4e0*/  IMAD.MOV.U32 R0, RZ, RZ, R2 ;  /* 0x000000ffff007224 */ /* 0x000fe200078e0002 */
[----:B------:R-:W-:Y:S04]  /*a4f0*/  @P1 SHF.R.U32.HI R0, RZ, c[0x0][0x2c0], R3 ;  /* 0x0000b000ff001a19 */ /* 0x000fe80000011603 */
[C---:B----4-:R-:W-:Y:S04]  /*a500*/  @!P6 IADD3 R3, P0, R0.reuse, R28, RZ ;  /* 0x0000001c0003e210 */ /* 0x050fe80007f1e0ff */
[----:B---3--:R-:W-:Y:S01]  /*a510*/  @!P6 LEA.HI.X.SX32 R5, R0, R16, 0x1, P0 ;  /* 0x000000100005e211 */ /* 0x008fe200000f0eff */
[----:B------:R-:W-:Y:S01]  /*a520*/  IMAD.MOV R0, RZ, RZ, -R0 ;  /* 0x000000ffff007224 */ /* 0x000fe200078e0a00 */
[C---:B------:R-:W-:Y:S03]  /*a530*/  @!P6 LEA R4, P0, R3.reuse, c[0x0][0x2a0], 0x2 ;  /* 0x0000a8000304ea11 */ /* 0x040fe600078010ff */
[----:B------:R-:W-:Y:S01]  /*a540*/  IMAD R16, R0, c[0x0][0x2b8], R2 ;  /* 0x0000ae0000107a24 */ /* 0x000fe200078e0202 */
[----:B------:R-:W-:Y:S01]  /*a550*/  @!P6 LEA.HI.X R5, R3, c[0x0][0x2a4], R5, 0x2, P0 ;  /* 0x0000a9000305ea11 */ /* 0x000fe200000f1405 */
[C---:B------:R-:W-:Y:S01]  /*a560*/  IMAD.SHL.U32 R28, R15.reuse, 0x2, RZ ;  /* 0x000000020f1c7824 */ /* 0x040fe200078e00ff */
[----:B------:R-:W-:Y:S01]  /*a570*/  SHF.L.U64.HI R10, R15, 0x1, R10 ;  /* 0x000000010f0a7819 */ /* 0x000fe2000001020a */
[----:B------:R-:W-:Y:S01]  /*a580*/  IMAD.WIDE.U32 R2, R16, c[0x0][0x1e0], RZ ;  /* 0x0000780010027a25 */ /* 0x000fe200078e00ff */
[----:B------:R-:W-:Y:S01]  /*a590*/  SHF.R.S32.HI R0, RZ, 0x1f, R16 ;  /* 0x0000001fff007819 */ /* 0x000fe20000011410 */
[----:B------:R-:W3:Y:S04]  /*a5a0*/  @!P6 LDG.E R11, [R4.64] ;  /* 0x00000006040be981 */ /* 0x000ee8000c1e1900 */
[----:B------:R-:W-:Y:S01]  /*a5b0*/  IMAD R0, R0, c[0x0][0x1e0], RZ ;  /* 0x0000780000007a24 */ /* 0x000fe200078e02ff */
[----:B------:R1:W-:Y:S01]  /*a5c0*/  STL [R1+0x14], R16 ;  /* 0x0000141001007387 */ /* 0x0003e20000100800 */
[----:B-----5:R-:W-:Y:S02]  /*a5d0*/  SHF.L.U64.HI R8, R13, 0x1, R8 ;  /* 0x000000010d087819 */ /* 0x020fe40000010208 */
[----:B------:R-:W-:Y:S04]  /*a5e0*/  IMAD R0, R16, c[0x0][0x1e4], R0 ;  /* 0x0000790010007a24 */ /* 0x000fe800078e0200 */
[----:B------:R-:W-:Y:S01]  /*a5f0*/  IMAD.IADD R3, R3, 0x1, R0 ;  /* 0x0000000103037824 */ /* 0x000fe200078e0200 */
[C---:B------:R-:W-:Y:S01]  /*a600*/  SHF.L.U64.HI R9, R14.reuse, 0x1, R9 ;  /* 0x000000010e097819 */ /* 0x040fe20000010209 */
[----:B------:R-:W-:Y:S01]  /*a610*/  IMAD.SHL.U32 R27, R14, 0x2, RZ ;  /* 0x000000020e1b7824 */ /* 0x000fe200078e00ff */
[C---:B--2---:R-:W-:Y:S01]  /*a620*/  SHF.L.U64.HI R7, R12.reuse, 0x1, R7 ;  /* 0x000000010c077819 */ /* 0x044fe20000010207 */
[----:B------:R-:W-:Y:S01]  /*a630*/  IMAD.SHL.U32 R25, R12, 0x2, RZ ;  /* 0x000000020c197824 */ /* 0x000fe200078e00ff */
[----:B---3--:R-:W-:Y:S01]  /*a640*/  SHF.R.S32.HI R0, RZ, 0x1f, R11 ;  /* 0x0000001fff007819 */ /* 0x008fe2000001140b */
[----:B------:R-:W-:Y:S01]  /*a650*/  IMAD.WIDE.U32 R2, R11, c[0x0][0x1f0], R2 ;  /* 0x00007c000b027a25 */ /* 0x000fe200078e0002 */
[----:B------:R1:W-:Y:S03]  /*a660*/  STL [R1+0x10], R11 ;  /* 0x0000100b01007387 */ /* 0x0003e60000100800 */
[----:B------:R-:W-:Y:S01]  /*a670*/  IMAD R0, R0, c[0x0][0x1f0], RZ ;  /* 0x00007c0000007a24 */ /* 0x000fe200078e02ff */
[----:B------:R-:W-:Y:S01]  /*a680*/  IADD3 R5, P0, R26, R2, RZ ;  /* 0x000000021a057210 */ /* 0x000fe20007f1e0ff */
[----:B------:R-:W-:Y:S02]  /*a690*/  IMAD.SHL.U32 R26, R13, 0x2, RZ ;  /* 0x000000020d1a7824 */ /* 0x000fe400078e00ff */
[----:B------:R-:W-:Y:S05]  /*a6a0*/  IMAD R0, R11, c[0x0][0x1f4], R0 ;  /* 0x00007d000b007a24 */ /* 0x000fea00078e0200 */
[----:B------:R-:W-:Y:S02]  /*a6b0*/  IADD3.X R2, R6, R3, R0, P0, !PT ;  /* 0x0000000306027210 */ /* 0x000fe400007fe400 */
[C---:B------:R-:W-:Y:S04]  /*a6c0*/  LEA R6, P0, R5.reuse, c[0x0][0x1c8], 0x1 ;  /* 0x0000720005067a11 */ /* 0x040fe800078008ff */
[----:B------:R-:W-:Y:S01]  /*a6d0*/  LEA.HI.X R5, R5, c[0x0][0x1cc], R2, 0x1, P0 ;  /* 0x0000730005057a11 */ /* 0x000fe200000f0c02 */
[----:B------:R-:W-:-:S06]  /*a6e0*/  BRA.DIV ~URZ, `(.L_x_2705) ;  /* 0x0000c9a27f007947 */ /* 0x000fcc000b800000 */
[----:B------:R2:W3:Y:S02]  /*a6f0*/  SHFL.IDX PT, R4, R5, RZ, 0x181f ;  /* 0x00181fff05047589 */ /* 0x0004e400000e0000 */
.L_x_2744:
[----:B------:R-:W-:-:S05]  /*a700*/  BRA.DIV ~URZ, `(.L_x_2706) ;  /* 0x0000c9f27f007947 */ /* 0x000fca000b800000 */
[----:B------:R-:W4:Y:S04]  /*a710*/  LDL R12, [R1+0xc] ;  /* 0x00000c00010c7983 */ /* 0x000f280000100800 */
[----:B------:R-:W5:Y:S04]  /*a720*/  LDL R30, [R1+0x28] ;  /* 0x00002800011e7983 */ /* 0x000f680000100800 */
[----:B--2---:R-:W2:Y:S04]  /*a730*/  LDL R2, [R1+0x24] ;  /* 0x0000240001027983 */ /* 0x004ea80000100800 */
[----:B---3--:R-:W3:Y:S04]  /*a740*/  LDL R29, [R1+0x20] ;  /* 0x00002000011d7983 */ /* 0x008ee80000100800 */
[----:B------:R-:W1:Y:S04]  /*a750*/  SHFL.IDX PT, R3, R6, RZ, 0x181f ;  /* 0x00181fff06037589 */ /* 0x000e6800000e0000 */
[----:B------:R-:W1:Y:S01]  /*a760*/  SHFL.IDX PT, R0, R6, 0x1, 0x181f ;  /* 0x00381f0006007f89 */ /* 0x000e6200000e0000 */
[----:B---3--:R-:W-:Y:S02]  /*a770*/  ISETP.GE.AND P1, PT, R29, c[0x0][0x1d4], PT ;  /* 0x000075001d007a0c */ /* 0x008fe40003f26270 */
[----:B----4-:R-:W-:Y:S02]  /*a780*/  ISETP.GE.AND P4, PT, R12, c[0x0][0x1d4], PT ;  /* 0x000075000c007a0c */ /* 0x010fe40003f86270 */
[C---:B-1----:R-:W-:Y:S02]  /*a790*/  IADD3 R12, P0, R3.reuse, R25, RZ ;  /* 0x00000019030c7210 */ /* 0x042fe40007f1e0ff */
[----:B-----5:R-:W-:Y:S02]  /*a7a0*/  ISETP.GE.AND P3, PT, R30, c[0x0][0x1d4], PT ;  /* 0x000075001e007a0c */ /* 0x020fe40003f66270 */
[----:B--2---:R-:W-:Y:S01]  /*a7b0*/  ISETP.GE.AND P2, PT, R2, c[0x0][0x1d4], PT ;  /* 0x0000750002007a0c */ /* 0x004fe20003f46270 */
        /* <DEDUP_REMOVED lines=30> */
.L_x_2745:
        /* <DEDUP_REMOVED lines=28> */
.L_x_2704:
[----:B--2-4-:R-:W-:Y:S05]  /*ab60*/  BSYNC B0 ;  /* 0x0000000000007941 */ /* 0x014fea0003800000 */
.L_x_2703:
[----:B------:R-:W2:Y:S01]  /*ab70*/  LDL R4, [R1+0x30] ;  /* 0x0000300001047983 */ /* 0x000ea20000100800 */
[----:B------:R-:W-:Y:S03]  /*ab80*/  IMAD.MOV.U32 R0, RZ, RZ, c[0x0][0x2c4] ;  /* 0x0000b100ff007624 */ /* 0x000fe600078e00ff */
[----:B------:R-:W4:Y:S02]  /*ab90*/  LDL R3, [R1+0x18] ;  /* 0x0000180001037983 */ /* 0x000f240000100800 */
[----:B------:R-:W-:Y:S02]  /*aba0*/  ISETP.NE.AND P0, PT, R0, 0x1, PT ;  /* 0x000000010000780c */ /* 0x000fe40003f05270 */
[----:B------:R-:W5:Y:S04]  /*abb0*/  LDL R2, [R1+0x68] ;  /* 0x0000680001027983 */ /* 0x000f680000100800 */
[----:B------:R-:W0:Y:S07]  /*abc0*/  LDGDEPBAR ;  /* 0x00000000000079af */ /* 0x000e2e0000000000 */
[----:B--2---:R-:W-:Y:S04]  /*abd0*/  @P0 IMAD.HI.U32 R0, R4, c[0x0][0x2c8], RZ ;  /* 0x0000b20004000a27 */ /* 0x004fe800078e00ff */
[----:B----4-:R-:W-:Y:S01]  /*abe0*/  IMAD R5, R3, -0x60, RZ ;  /* 0xffffffa003057824 */ /* 0x010fe200078e02ff */
[----:B------:R-:W-:Y:S02]  /*abf0*/  @P0 SHF.R.U32.HI R4, RZ, c[0x0][0x2cc], R0 ;  /* 0x0000b300ff040a19 */ /* 0x000fe40000011600 */
[----:B------:R-:W-:Y:S02]  /*ac00*/  MOV R0, c[0x0][0x2ac] ;  /* 0x0000ab0000007a02 */ /* 0x000fe40000000f00 */
[----:B-----5:R-:W-:Y:S05]  /*ac10*/  IADD3 R5, -R2, 0x1, R5 ;  /* 0x0000000102057810 */ /* 0x020fea0007ffe105 */
[----:B------:R-:W-:Y:S05]  /*ac20*/  IMAD R5, R0, c[0x0][0x1d0], R5 ;  /* 0x0000740000057a24 */ /* 0x000fea00078e0205 */
[----:B------:R-:W-:Y:S01]  /*ac30*/  IADD3 R5, R5, -c[0x0][0x168], RZ ;  /* 0x80005a0005057a10 */ /* 0x000fe20007ffe0ff */
[----:B------:R-:W-:-:S05]  /*ac40*/  BRA.DIV ~URZ, `(.L_x_2707) ;  /* 0x0000c9d27f007947 */ /* 0x000fca000b800000 */
[----:B------:R2:W4:Y:S02]  /*ac50*/  SHFL.IDX PT, R0, R4, RZ, 0x1c1f ;  /* 0x001c1fff04007589 */ /* 0x00052400000e0000 */
.L_x_2746:
[----:B----4-:R-:W-:Y:S05]  /*ac60*/  IMAD.IADD R0, R5, 0x1, R0 ;  /* 0x0000000105007824 */ /* 0x010fea00078e0200 */
[C---:B------:R-:W-:Y:S02]  /*ac70*/  ISETP.GT.AND P0, PT, R0.reuse, RZ, PT ;  /* 0x000000ff0000720c */ /* 0x040fe40003f04270 */
[C---:B------:R-:W-:Y:S02]  /*ac80*/  ISETP.GT.AND P1, PT, R0.reuse, 0x1, PT ;  /* 0x000000010000780c */ /* 0x040fe40003f24270 */
[----:B------:R-:W-:Y:S02]  /*ac90*/  ISETP.GT.AND P4, PT, R0, 0x9, PT ;  /* 0x000000090000780c */ /* 0x000fe40003f84270 */
[----:B------:R-:W-:Y:S02]  /*aca0*/  FSEL R6, R250, -INF , P0 ;  /* 0xff800000fa067808 */ /* 0x000fe40000000000 */
[C---:B------:R-:W-:Y:S02]  /*acb0*/  ISETP.GT.AND P0, PT, R0.reuse, 0x10, PT ;  /* 0x000000100000780c */ /* 0x040fe40003f04270 */
[C---:B------:R-:W-:Y:S02]  /*acc0*/  ISETP.GT.AND P2, PT, R0.reuse, 0x8, PT ;  /* 0x000000080000780c */ /* 0x040fe40003f44270 */
[----:B------:R-:W-:Y:S02]  /*acd0*/  FSEL R33, R215, -INF , P1 ;  /* 0xff800000d7217808 */ /* 0x000fe40000800000 */
[C---:B------:R-:W-:Y:S02]  /*ace0*/  ISETP.GT.AND P1, PT, R0.reuse, 0x11, PT ;  /* 0x000000110000780c */ /* 0x040fe40003f24270 */
[C---:B------:R-:W-:Y:S02]  /*acf0*/  ISETP.GT.AND P3, PT, R0.reuse, 0x18, PT ;  /* 0x000000180000780c */ /* 0x040fe40003f64270 */
[----:B---3--:R-:W-:Y:S02]  /*ad00*/  FSEL R31, R211, -INF , P4 ;  /* 0xff800000d31f7808 */ /* 0x008fe40002000000 */
[----:B------:R-:W-:Y:S02]  /*ad10*/  ISETP.GT.AND P4, PT, R0, 0x19, PT ;  /* 0x000000190000780c */ /* 0x000fe40003f84270 */
[----:B------:R-:W-:Y:S02]  /*ad20*/  FSEL R30, R208, -INF , P0 ;  /* 0xff800000d01e7808 */ /* 0x000fe40000000000 */
[----:B------:R-:W-:Y:S02]  /*ad30*/  ISETP.GT.AND P0, PT, R0, 0x20, PT ;  /* 0x000000200000780c */ /* 0x000fe40003f04270 */
[----:B------:R-:W-:Y:S02]  /*ad40*/  FSEL R32, R212, -INF , P2 ;  /* 0xff800000d4207808 */ /* 0x000fe40001000000 */
[----:B------:R-:W-:Y:S02]  /*ad50*/  FSEL R29, R207, -INF , P1 ;  /* 0xff800000cf1d7808 */ /* 0x000fe40000800000 */
[----:B------:R-:W-:Y:S02]  /*ad60*/  ISETP.GT.AND P2, PT, R0, 0x21, PT ;  /* 0x000000210000780c */ /* 0x000fe40003f44270 */
[----:B-1----:R-:W-:Y:S02]  /*ad70*/  FSEL R28, R204, -INF , P3 ;  /* 0xff800000cc1c7808 */ /* 0x002fe40001800000 */
        /* <DEDUP_REMOVED lines=12> */
[C---:B------:R-:W-:Y:S02]  /*ae40*/  ISETP.GT.AND P2, PT, R0.reuse, 0x40, PT ;  /* 0x000000400000780c */ /* 0x040fe40003f44270 */
[----:B------:R-:W-:Y:S02]  /*ae50*/  FSEL R21, R21, -INF , P0 ;  /* 0xff80000015157808 */ /* 0x000fe40000000000 */
[C---:B------:R-:W-:Y:S02]  /*ae60*/  ISETP.GT.AND P1, PT, R0.reuse, 0x41, PT ;  /* 0x000000410000780c */ /* 0x040fe40003f24270 */
[----:B------:R-:W-:Y:S02]  /*ae70*/  ISETP.GT.AND P0, PT, R0, 0x48, PT ;  /* 0x000000480000780c */ /* 0x000fe40003f04270 */
[----:B------:R-:W-:Y:S02]  /*ae80*/  FSEL R20, R20, -INF , P3 ;  /* 0xff80000014147808 */ /* 0x000fe40001800000 */
[----:B------:R-:W-:Y:S02]  /*ae90*/  FSEL R19, R19, -INF , P4 ;  /* 0xff80000013137808 */ /* 0x000fe40002000000 */
[----:B------:R-:W-:Y:S02]  /*aea0*/  ISETP.GT.AND P4, PT, R0, 0x49, PT ;  /* 0x000000490000780c */ /* 0x000fe40003f84270 */
[----:B------:R-:W-:Y:S02]  /*aeb0*/  FSEL R18, R18, -INF , P2 ;  /* 0xff80000012127808 */ /* 0x000fe40001000000 */
[C---:B------:R-:W-:Y:S02]  /*aec0*/  ISETP.GT.AND P3, PT, R0.reuse, 0x50, PT ;  /* 0x000000500000780c */ /* 0x040fe40003f64270 */
[----:B------:R-:W-:Y:S02]  /*aed0*/  FSEL R17, R17, -INF , P1 ;  /* 0xff80000011117808 */ /* 0x000fe40000800000 */
[C---:B------:R-:W-:Y:S02]  /*aee0*/  ISETP.GT.AND P2, PT, R0.reuse, 0x51, PT ;  /* 0x000000510000780c */ /* 0x040fe40003f44270 */
        /* <DEDUP_REMOVED lines=9> */
[----:B------:R-:W3:Y:S04]  /*af80*/  LDL.LU R196, [R1+0x8] ;  /* 0x0000080001c47983 */ /* 0x000ee80000300800 */
[----:B------:R-:W4:Y:S04]  /*af90*/  LDL.LU R3, [R1+0x4] ;  /* 0x0000040001037983 */ /* 0x000f280000300800 */
[----:B------:R-:W5:Y:S04]  /*afa0*/  LDL.LU R2, [R1] ;  /* 0x0000000001027983 */ /* 0x000f680000300800 */
[----:B------:R-:W1:Y:S02]  /*afb0*/  SHFL.IDX PT, R0, R4, 0x1, 0x1c1f ;  /* 0x003c1f0004007f89 */ /* 0x000e6400000e0000 */
[----:B-1----:R-:W-:Y:S05]  /*afc0*/  IMAD.IADD R0, R5, 0x1, R0 ;  /* 0x0000000105007824 */ /* 0x002fea00078e0200 */
[C---:B------:R-:W-:Y:S02]  /*afd0*/  ISETP.GT.AND P0, PT, R0.reuse, RZ, PT ;  /* 0x000000ff0000720c */ /* 0x040fe40003f04270 */
[C---:B------:R-:W-:Y:S02]  /*afe0*/  ISETP.GT.AND P1, PT, R0.reuse, 0x1, PT ;  /* 0x000000010000780c */ /* 0x040fe40003f24270 */
[C---:B------:R-:W-:Y:S02]  /*aff0*/  ISETP.GT.AND P4, PT, R0.reuse, 0x9, PT ;  /* 0x000000090000780c */ /* 0x040fe40003f84270 */
[C---:B------:R-:W-:Y:S02]  /*b000*/  ISETP.GT.AND P2, PT, R0.reuse, 0x8, PT ;  /* 0x000000080000780c */ /* 0x040fe40003f44270 */
[----:B------:R-:W-:Y:S02]  /*b010*/  ISETP.GT.AND P3, PT, R0, 0x18, PT ;  /* 0x000000180000780c */ /* 0x000fe40003f64270 */
        /* <DEDUP_REMOVED lines=11> */
[----:B------:R-:W-:Y:S02]  /*b0d0*/  FSEL R38, R188, -INF , P4 ;  /* 0xff800000bc267808 */ /* 0x000fe40002000000 */
[C---:B------:R-:W-:Y:S02]  /*b0e0*/  ISETP.GT.AND P4, PT, R0.reuse, 0x49, PT ;  /* 0x000000490000780c */ /* 0x040fe40003f84270 */
[----:B------:R-:W-:Y:S02]  /*b0f0*/  ISETP.GT.AND P3, PT, R0, 0x50, PT ;  /* 0x000000500000780c */ /* 0x000fe40003f64270 */
[----:B------:R-:W-:Y:S02]  /*b100*/  FSEL R34, R132, -INF , P4 ;  /* 0xff80000084227808 */ /* 0x000fe40002000000 */
[----:B------:R-:W-:Y:S02]  /*b110*/  FSEL R10, R193, -INF , P3 ;  /* 0xff800000c10a7808 */ /* 0x000fe40001800000 */
[----:B---3--:R-:W-:Y:S02]  /*b120*/  FSEL R5, R196, -INF , P0 ;  /* 0xff800000c4057808 */ /* 0x008fe40000000000 */
[C---:B------:R-:W-:Y:S02]  /*b130*/  ISETP.GT.AND P0, PT, R0.reuse, 0x10, PT ;  /* 0x000000100000780c */ /* 0x040fe40003f04270 */
[----:B----4-:R-:W-:Y:S02]  /*b140*/  FSEL R185, R3, -INF , P1 ;  /* 0xff80000003b97808 */ /* 0x010fe40000800000 */
[----:B------:R-:W-:Y:S02]  /*b150*/  ISETP.GT.AND P1, PT, R0, 0x11, PT ;  /* 0x000000110000780c */ /* 0x000fe40003f24270 */
[----:B------:R-:W-:Y:S02]  /*b160*/  FSEL R49, R214, -INF , P0 ;  /* 0xff800000d6317808 */ /* 0x000fe40000000000 */
[----:B------:R-:W-:Y:S02]  /*b170*/  ISETP.GT.AND P0, PT, R0, 0x20, PT ;  /* 0x000000200000780c */ /* 0x000fe40003f04270 */
[----:B-----5:R-:W-:Y:S02]  /*b180*/  FSEL R51, R2, -INF , P2 ;  /* 0xff80000002337808 */ /* 0x020fe40001000000 */
[----:B------:R-:W-:Y:S02]  /*b190*/  FSEL R48, R213, -INF , P1 ;  /* 0xff800000d5307808 */ /* 0x000fe40000800000 */
[----:B------:R-:W-:Y:S02]  /*b1a0*/  ISETP.GT.AND P2, PT, R0, 0x21, PT ;  /* 0x000000210000780c */ /* 0x000fe40003f44270 */
[----:B------:R-:W-:Y:S02]  /*b1b0*/  FSEL R45, R206, -INF , P0 ;  /* 0xff800000ce2d7808 */ /* 0x000fe40000000000 */
[C---:B------:R-:W-:Y:S02]  /*b1c0*/  ISETP.GT.AND P1, PT, R0.reuse, 0x30, PT ;  /* 0x000000300000780c */ /* 0x040fe40003f24270 */
[C---:B------:R-:W-:Y:S02]  /*b1d0*/  ISETP.GT.AND P0, PT, R0.reuse, 0x31, PT ;  /* 0x000000310000780c */ /* 0x040fe40003f04270 */
[----:B------:R-:W-:Y:S02]  /*b1e0*/  FSEL R44, R205, -INF , P2 ;  /* 0xff800000cd2c7808 */ /* 0x000fe40001000000 */
[----:B------:R-:W-:Y:S02]  /*b1f0*/  FSEL R41, R195, -INF , P1 ;  /* 0xff800000c3297808 */ /* 0x000fe40000800000 */
[----:B------:R-:W-:Y:S02]  /*b200*/  ISETP.GT.AND P2, PT, R0, 0x40, PT ;  /* 0x000000400000780c */ /* 0x000fe40003f44270 */
        /* <DEDUP_REMOVED lines=62> */
[----:B--2---:R-:W-:Y:S04]  /*b5f0*/  FMNMX.FTZ R4, R8, R0, !PT ;  /* 0x0000000008047209 */ /* 0x004fe80007810000 */
[----:B------:R-:W-:Y:S05]  /*b600*/  FMNMX.FTZ R4, R7, R4, !PT ;  /* 0x0000000407047209 */ /* 0x000fea0007810000 */
[----:B------:R-:W1:Y:S02]  /*b610*/  SHFL.BFLY PT, R0, R4, 0x2, 0x1f ;  /* 0x0c401f0004007f89 */ /* 0x000e6400000e0000 */
[----:B-1----:R-:W-:Y:S06]  /*b620*/  FMNMX.FTZ R4, R4, R0, !PT ;  /* 0x0000000004047209 */ /* 0x002fec0007810000 */
[----:B------:R1:W2:Y:S02]  /*b630*/  SHFL.BFLY PT, R0, R4, 0x1, 0x1f ;  /* 0x0c201f0004007f89 */ /* 0x0002a400000e0000 */
.L_x_2747:
        /* <DEDUP_REMOVED lines=39> */
[----:B------:R-:W-:Y:S02]  /*b8b0*/  FFMA.FTZ R32, R32, c[0x0][0x2d0], -R2 ;  /* 0x0000b40020207a23 */ /* 0x000fe40000010802 */
[--C-:B------:R-:W-:Y:S02]  /*b8c0*/  FFMA.FTZ R133, R51, c[0x0][0x2d0], -R4.reuse ;  /* 0x0000b40033857a23 */ /* 0x100fe40000010804 */
        /* <DEDUP_REMOVED lines=39> */
[C---:B------:R-:W-:Y:S02]  /*bb40*/  FMUL.FTZ R48, R0.reuse, R136 ;  /* 0x0000008800307220 */ /* 0x040fe40000410000 */
[----:B------:R-:W-:Y:S02]  /*bb50*/  FMUL.FTZ R49, R0, R137 ;  /* 0x0000008900317220 */ /* 0x000fe40000410000 */
[----:B------:R-:W-:Y:S02]  /*bb60*/  FADD.FTZ R2, -R2, R134 ;  /* 0x0000008602027221 */ /* 0x000fe40000010100 */
[----:B------:R-:W-:Y:S02]  /*bb70*/  FFMA.FTZ R134, R50, c[0x0][0x2d0], -R4 ;  /* 0x0000b40032867a23 */ /* 0x000fe40000010804 */
[----:B------:R-:W-:Y:S02]  /*bb80*/  FMUL.FTZ R2, R2, c[0x0][0x2d0] ;  /* 0x0000b40002027a20 */ /* 0x000fe40000410000 */
[C---:B------:R-:W-:Y:S01]  /*bb90*/  FMUL.FTZ R21, R0.reuse, R165 ;  /* 0x000000a500157220 */ /* 0x040fe20000410000 */
[----:B------:R-:W-:Y:S01]  /*bba0*/  MOV R165, R28 ;  /* 0x0000001c00a57202 */ /* 0x000fe20000000f00 */
[C---:B------:R-:W-:Y:S02]  /*bbb0*/  FMUL.FTZ R12, R0.reuse, R172 ;  /* 0x000000ac000c7220 */ /* 0x040fe40000410000 */
[----:B------:R-:W1:Y:S01]  /*bbc0*/  MUFU.EX2 R2, R2 ;  /* 0x0000000200027308 */ /* 0x000e620000000800 */
[C---:B------:R-:W-:Y:S01]  /*bbd0*/  FMUL.FTZ R17, R0.reuse, R169 ;  /* 0x000000a900117220 */ /* 0x040fe20000410000 */
[----:B------:R-:W-:Y:S01]  /*bbe0*/  MOV R169, R29 ;  /* 0x0000001d00a97202 */ /* 0x000fe20000000f00 */
[----:B------:R-:W-:Y:S01]  /*bbf0*/  FMUL.FTZ R29, R0, R157 ;  /* 0x0000009d001d7220 */ /* 0x000fe20000410000 */
[----:B------:R-:W-:Y:S01]  /*bc00*/  MOV R157, R165 ;  /* 0x000000a5009d7202 */ /* 0x000fe20000000f00 */
[----:B------:R-:W-:Y:S02]  /*bc10*/  FADD.FTZ R4, R32, R6 ;  /* 0x0000000620047221 */ /* 0x000fe40000010000 */
[C---:B----4-:R-:W-:Y:S01]  /*bc20*/  FMUL.FTZ R5, R0.reuse, R181 ;  /* 0x000000b500057220 */ /* 0x050fe20000410000 */
[----:B------:R-:W-:Y:S01]  /*bc30*/  MOV R181, R18 ;  /* 0x0000001200b57202 */ /* 0x000fe20000000f00 */
[----:B------:R-:W-:Y:S01]  /*bc40*/  FADD.FTZ R188, R31, R4 ;  /* 0x000000041fbc7221 */ /* 0x000fe20000010000 */
[----:B------:R-:W3:Y:S01]  /*bc50*/  MUFU.EX2 R172, R185 ;  /* 0x000000b900ac7308 */ /* 0x000ee20000000800 */
        /* <DEDUP_REMOVED lines=12> */
[----:B------:R-:W-:Y:S01]  /*bd20*/  FMUL.FTZ R24, R0, R160 ;  /* 0x000000a000187220 */ /* 0x000fe20000410000 */
[----:B------:R-:W-:Y:S01]  /*bd30*/  MOV R173, R26 ;  /* 0x0000001a00ad7202 */ /* 0x000fe20000000f00 */
[C---:B-1----:R-:W-:Y:S01]  /*bd40*/  FMUL.FTZ R50, R2.reuse, R138 ;  /* 0x0000008a02327220 */ /* 0x042fe20000410000 */
[----:B------:R-:W-:Y:S01]  /*bd50*/  MOV R160, R30 ;  /* 0x0000001e00a07202 */ /* 0x000fe20000000f00 */
[C---:B------:R-:W-:Y:S02]  /*bd60*/  FMUL.FTZ R51, R2.reuse, R139 ;  /* 0x0000008b02337220 */ /* 0x040fe40000410000 */
[----:B------:R-:W1:Y:S01]  /*bd70*/  LDSM.16.MT88.4 R136, [R218] ;  /* 0x00000000da88783b */ /* 0x000e620000004200 */
[C---:B------:R-:W-:Y:S01]  /*bd80*/  FMUL.FTZ R22, R2.reuse, R166 ;  /* 0x000000a602167220 */ /* 0x040fe20000410000 */
[----:B------:R-:W-:Y:S01]  /*bd90*/  MUFU.EX2 R133, R196 ;  /* 0x000000c400857308 */ /* 0x000fe20000000800 */
[C---:B------:R-:W-:Y:S01]  /*bda0*/  FMUL.FTZ R6, R2.reuse, R182 ;  /* 0x000000b602067220 */ /* 0x040fe20000410000 */
[----:B------:R-:W-:Y:S01]  /*bdb0*/  MOV R182, R173 ;  /* 0x000000ad00b67202 */ /* 0x000fe20000000f00 */
[----:B------:R-:W-:Y:S01]  /*bdc0*/  FMUL.FTZ R7, R2, R183 ;  /* 0x000000b702077220 */ /* 0x000fe20000410000 */
[----:B---3--:R-:W-:Y:S01]  /*bdd0*/  F2FP.BF16.PACK_AB R185, R172, R187 ;  /* 0x000000bbacb9723e */ /* 0x008fe200000010ff */
        /* <DEDUP_REMOVED lines=8> */
[----:B------:R-:W-:Y:S01]  /*be60*/  FMUL.FTZ R26, R2, R162 ;  /* 0x000000a2021a7220 */ /* 0x000fe20000410000 */
[----:B------:R-:W-:Y:S01]  /*be70*/  MUFU.EX2 R134, R193 ;  /* 0x000000c100867308 */ /* 0x000fe20000000800 */
[----:B------:R-:W-:Y:S01]  /*be80*/  FMUL.FTZ R28, R0, R156 ;  /* 0x0000009c001c7220 */ /* 0x000fe20000410000 */
[----:B------:R-:W-:Y:S01]  /*be90*/  MOV R156, R27 ;  /* 0x0000001b009c7202 */ /* 0x000fe20000000f00 */
[C---:B------:R-:W-:Y:S02]  /*bea0*/  FMUL.FTZ R27, R2.reuse, R163 ;  /* 0x000000a3021b7220 */ /* 0x040fe40000410000 */
[C---:B------:R-:W-:Y:S02]  /*beb0*/  FMUL.FTZ R30, R2.reuse, R158 ;  /* 0x0000009e021e7220 */ /* 0x040fe40000410000 */
[----:B------:R-:W-:Y:S02]  /*bec0*/  FMUL.FTZ R31, R2, R159 ;  /* 0x0000009f021f7220 */ /* 0x000fe40000410000 */
        /* <DEDUP_REMOVED lines=15> */
[C---:B------:R-:W-:Y:S02]  /*bfc0*/  FMUL.FTZ R44, R0.reuse, R140 ;  /* 0x0000008c002c7220 */ /* 0x040fe40000410000 */
[----:B------:R-:W-:Y:S02]  /*bfd0*/  FMUL.FTZ R45, R0, R141 ;  /* 0x0000008d002d7220 */ /* 0x000fe40000410000 */
[C---:B------:R-:W-:Y:S02]  /*bfe0*/  FMUL.FTZ R46, R2.reuse, R142 ;  /* 0x0000008e022e7220 */ /* 0x040fe40000410000 */
[----:B------:R-:W-:Y:S01]  /*bff0*/  FMUL.FTZ R47, R2, R143 ;  /* 0x0000008f022f7220 */ /* 0x000fe20000410000 */
[----:B------:R-:W-:Y:S01]  /*c000*/  MUFU.EX2 R144, R194 ;  /* 0x000000c200907308 */ /* 0x000fe20000000800 */
[C---:B------:R-:W-:Y:S01]  /*c010*/  FMUL.FTZ R52, R0.reuse, R52 ;  /* 0x0000003400347220 */ /* 0x040fe20000410000 */
[----:B------:R-:W-:Y:S01]  /*c020*/  LDSM.16.MT88.4 R140, [R218+0x800] ;  /* 0x00080000da8c783b */ /* 0x000fe20000004200 */
        /* <DEDUP_REMOVED lines=19> */
[----:B---3--:R-:W-:Y:S01]  /*c160*/  MOV R202, R166 ;  /* 0x000000a600ca7202 */ /* 0x008fe20000000f00 */
        /* <DEDUP_REMOVED lines=24> */
[----:B---3--:R-:W-:Y:S01]  /*c2f0*/  LDSM.16.MT88.4 R176, [R218+0x2800] ;  /* 0x00280000dab0783b */ /* 0x008fe20000004200 */
        /* <DEDUP_REMOVED lines=44> */
[----:B------:R-:W-:Y:S02]  /*c5c0*/  FADD.FTZ R0, R133, R188 ;  /* 0x000000bc85007221 */ /* 0x000fe40000010000 */
[----:B------:R-:W-:Y:S01]  /*c5d0*/  MUFU.EX2 R188, R181 ;  /* 0x000000b500bc7308 */ /* 0x000fe20000000800 */
[----:B--2---:R-:W-:Y:S01]  /*c5e0*/  FFMA.FTZ R164, R2, R164, R187 ;  /* 0x000000a402a47223 */ /* 0x004fe200000100bb */
[----:B------:R-:W-:Y:S08]  /*c5f0*/  F2FP.BF16.PACK_AB R187, R166, R165 ;  /* 0x000000a5a6bb723e */ /* 0x000ff000000010ff */
[----:B------:R-:W2:Y:S01]  /*c600*/  MUFU.EX2 R2, R195 ;  /* 0x000000c300027308 */ /* 0x000ea20000000800 */
[C---:B-1----:R-:W-:Y:S09]  /*c610*/  HMMA.16816.F32.BF16 R4, R184.reuse, R136, R4 ;  /* 0x00000088b804723c */ /* 0x042ff20000041804 */
[----:B------:R-:W1:Y:S01]  /*c620*/  MUFU.EX2 R195, R192 ;  /* 0x000000c000c37308 */ /* 0x000e620000000800 */
[C---:B------:R-:W-:Y:S01]  /*c630*/  HMMA.16816.F32.BF16 R8, R184.reuse, R138, R8 ;  /* 0x0000008ab808723c */ /* 0x040fe20000041808 */
[----:B------:R-:W3:Y:S08]  /*c640*/  LDSM.16.MT88.4 R136, [R219] ;  /* 0x00000000db88783b */ /* 0x000ef00000004200 */
[----:B------:R-:W-:Y:S03]  /*c650*/  MUFU.EX2 R192, R215 ;  /* 0x000000d700c07308 */ /* 0x000fe60000000800 */
[----:B--2---:R-:W-:Y:S04]  /*c660*/  FADD.FTZ R0, R2, R0 ;  /* 0x0000000002007221 */ /* 0x004fe80000010000 */
[----:B------:R-:W-:Y:S04]  /*c670*/  FADD.FTZ R0, R144, R0 ;  /* 0x0000000090007221 */ /* 0x000fe80000010000 */
[----:B------:R-:W-:Y:S01]  /*c680*/  FADD.FTZ R0, R134, R0 ;  /* 0x0000000086007221 */ /* 0x000fe20000010000 */
[C---:B---3--:R-:W-:Y:S08]  /*c690*/  HMMA.16816.F32.BF16 R12, R184.reuse, R136, R12 ;  /* 0x00000088b80c723c */ /* 0x048ff0000004180c */
[C---:B------:R-:W-:Y:S01]  /*c6a0*/  HMMA.16816.F32.BF16 R16, R184.reuse, R138, R16 ;  /* 0x0000008ab810723c */ /* 0x040fe20000041810 */
[----:B------:R-:W2:Y:S07]  /*c6b0*/  LDSM.16.MT88.4 R136, [R221] ;  /* 0x00000000dd88783b */ /* 0x000eae0000004200 */
[C---:B--2---:R-:W-:Y:S08]  /*c6c0*/  HMMA.16816.F32.BF16 R20, R184.reuse, R136, R20 ;  /* 0x00000088b814723c */ /* 0x044ff00000041814 */
[C---:B------:R-:W-:Y:S01]  /*c6d0*/  HMMA.16816.F32.BF16 R24, R184.reuse, R138, R24 ;  /* 0x0000008ab818723c */ /* 0x040fe20000041818 */
[----:B------:R-:W2:Y:S07]  /*c6e0*/  LDSM.16.MT88.4 R136, [R220] ;  /* 0x00000000dc88783b */ /* 0x000eae0000004200 */
        /* <DEDUP_REMOVED lines=38> */
[----:B------:R-:W-:Y:S01]  /*c950*/  HMMA.16816.F32.BF16 R128, R184, R138, R128 ;  /* 0x0000008ab880723c */ /* 0x000fe20000041880 */
[----:B------:R2:W3:Y:S03]  /*c960*/  MUFU.EX2 R133, R204 ;  /* 0x000000cc00857308 */ /* 0x0004e60000000800 */
[----:B------:R-:W-:Y:S03]  /*c970*/  F2FP.BF16.PACK_AB R137, R173, R167 ;  /* 0x000000a7ad89723e */ /* 0x000fe600000010ff */
[----:B------:R-:W-:Y:S02]  /*c980*/  F2FP.BF16.PACK_AB R138, R134, R144 ;  /* 0x00000090868a723e */ /* 0x000fe400000010ff */
[----:B------:R-:W4:Y:S02]  /*c990*/  LDSM.16.MT88.4 R144, [R219+0x800] ;  /* 0x00080000db90783b */ /* 0x000f240000004200 */
[----:B------:R-:W5:Y:S01]  /*c9a0*/  MUFU.EX2 R2, R203 ;  /* 0x000000cb00027308 */ /* 0x000f620000000800 */
[----:B-1----:R-:W-:Y:S02]  /*c9b0*/  F2FP.BF16.PACK_AB R139, R195, R196 ;  /* 0x000000c4c38b723e */ /* 0x002fe400000010ff */
[----:B------:R-:W-:Y:S05]  /*c9c0*/  F2FP.BF16.PACK_AB R185, R189, R190 ;  /* 0x000000bebdb9723e */ /* 0x000fea00000010ff */
[C---:B------:R-:W-:Y:S02]  /*c9d0*/  HMMA.16816.F32.BF16 R4, R136.reuse, R140, R4 ;  /* 0x0000008c8804723c */ /* 0x040fe40000041804 */
[----:B------:R-:W-:Y:S03]  /*c9e0*/  MUFU.EX2 R186, R168 ;  /* 0x000000a800ba7308 */ /* 0x000fe60000000800 */
[----:B--2---:R-:W-:Y:S01]  /*c9f0*/  MOV R204, R173 ;  /* 0x000000ad00cc7202 */ /* 0x004fe20000000f00 */
[----:B---3--:R-:W-:Y:S02]  /*ca00*/  FADD.FTZ R0, R133, R0 ;  /* 0x0000000085007221 */ /* 0x008fe40000010000 */
[C---:B------:R-:W-:Y:S01]  /*ca10*/  HMMA.16816.F32.BF16 R8, R136.reuse, R142, R8 ;  /* 0x0000008e8808723c */ /* 0x040fe20000041808 */
[----:B------:R-:W1:Y:S03]  /*ca20*/  LDSM.16.MT88.4 R140, [R221+0x800] ;  /* 0x00080000dd8c783b */ /* 0x000e660000004200 */
[----:B------:R-:W-:Y:S01]  /*ca30*/  MUFU.EX2 R184, R160 ;  /* 0x000000a000b87308 */ /* 0x000fe20000000800 */
[----:B-----5:R-:W-:Y:S01]  /*ca40*/  FADD.FTZ R0, R2, R0 ;  /* 0x0000000002007221 */ /* 0x020fe20000010000 */
[----:B------:R-:W-:Y:S03]  /*ca50*/  MOV R203, R167 ;  /* 0x000000a700cb7202 */ /* 0x000fe60000000f00 */
[----:B------:R-:W-:Y:S05]  /*ca60*/  FADD.FTZ R0, R148, R0 ;  /* 0x0000000094007221 */ /* 0x000fea0000010000 */
[----:B------:R-:W2:Y:S01]  /*ca70*/  MUFU.EX2 R134, R201 ;  /* 0x000000c900867308 */ /* 0x000ea20000000800 */
[C---:B----4-:R-:W-:Y:S08]  /*ca80*/  HMMA.16816.F32.BF16 R12, R136.reuse, R144, R12 ;  /* 0x00000090880c723c */ /* 0x050ff0000004180c */
[C---:B------:R-:W-:Y:S01]  /*ca90*/  HMMA.16816.F32.BF16 R16, R136.reuse, R146, R16 ;  /* 0x000000928810723c */ /* 0x040fe20000041810 */
[----:B------:R-:W3:Y:S03]  /*caa0*/  LDSM.16.MT88.4 R144, [R220+0x800] ;  /* 0x00080000dc90783b */ /* 0x000ee60000004200 */
[C---:B--2---:R-:W-:Y:S04]  /*cab0*/  FADD.FTZ R0, R134.reuse, R0 ;  /* 0x0000000086007221 */ /* 0x044fe80000010000 */
        /* <DEDUP_REMOVED lines=58> */
[----:B------:R-:W-:Y:S04]  /*ce60*/  FADD.FTZ R0, R2, R0 ;  /* 0x0000000002007221 */ /* 0x000fe80000010000 */
[C---:B------:R-:W-:Y:S01]  /*ce70*/  HMMA.16816.F32.BF16 R24, R136.reuse, R150, R24 ;  /* 0x000000968818723c */ /* 0x040fe20000041818 */
[----:B------:R-:W1:Y:S03]  /*ce80*/  LDSM.16.MT88.4 R148, [R219+0x4000] ;  /* 0x00400000db94783b */ /* 0x000e660000004200 */
[----:B------:R-:W-:Y:S04]  /*ce90*/  FADD.FTZ R0, R152, R0 ;  /* 0x0000000098007221 */ /* 0x000fe80000010000 */
[C---:B----4-:R-:W-:Y:S04]  /*cea0*/  HMMA.16816.F32.BF16 R28, R136.reuse, R140, R28 ;  /* 0x0000008c881c723c */ /* 0x050fe8000004181c */
[C---:B------:R-:W-:Y:S04]  /*ceb0*/  FADD.FTZ R0, R134.reuse, R0 ;  /* 0x0000000086007221 */ /* 0x040fe80000010000 */
        /* <DEDUP_REMOVED lines=39> */
[----:B------:R-:W-:Y:S01]  /*d130*/  F2FP.BF16.PACK_AB R136, R2, R133 ;  /* 0x000000850288723e */ /* 0x000fe200000010ff */
[----:B------:R-:W4:Y:S01]  /*d140*/  LDSM.16.MT88.4 R152, [R220+0x1800] ;  /* 0x00180000dc98783b */ /* 0x000f220000004200 */
[----:B------:R-:W-:Y:S01]  /*d150*/  MUFU.EX2 R2, R157 ;  /* 0x0000009d00027308 */ /* 0x000fe20000000800 */
[----:B------:R-:W-:Y:S02]  /*d160*/  F2FP.BF16.PACK_AB R137, R205, R206 ;  /* 0x000000cecd89723e */ /* 0x000fe400000010ff */
[----:B------:R-:W-:Y:S07]  /*d170*/  F2FP.BF16.PACK_AB R139, R208, R207 ;  /* 0x000000cfd08b723e */ /* 0x000fee00000010ff */
[C---:B--2---:R-:W-:Y:S01]  /*d180*/  HMMA.16816.F32.BF16 R4, R136.reuse, R144, R4 ;  /* 0x000000908804723c */ /* 0x044fe20000041804 */
[----:B------:R-:W2:Y:S07]  /*d190*/  MUFU.EX2 R133, R182 ;  /* 0x000000b600857308 */ /* 0x000eae0000000800 */
[C---:B------:R-:W-:Y:S01]  /*d1a0*/  HMMA.16816.F32.BF16 R8, R136.reuse, R146, R8 ;  /* 0x000000928808723c */ /* 0x040fe20000041808 */
[----:B------:R-:W5:Y:S02]  /*d1b0*/  LDSM.16.MT88.4 R144, [R218+0x4800] ;  /* 0x00480000da90783b */ /* 0x000f640000004200 */
[----:B------:R-:W4:Y:S05]  /*d1c0*/  MUFU.EX2 R134, R252 ;  /* 0x000000fc00867308 */ /* 0x000f2a0000000800 */
[C---:B-1----:R-:W-:Y:S08]  /*d1d0*/  HMMA.16816.F32.BF16 R12, R136.reuse, R148, R12 ;  /* 0x00000094880c723c */ /* 0x042ff0000004180c */
[C---:B------:R-:W-:Y:S01]  /*d1e0*/  HMMA.16816.F32.BF16 R16, R136.reuse, R150, R16 ;  /* 0x000000968810723c */ /* 0x040fe20000041810 */
[----:B------:R-:W1:Y:S03]  /*d1f0*/  LDSM.16.MT88.4 R148, [R219+0x4800] ;  /* 0x00480000db94783b */ /* 0x000e660000004200 */
[----:B--2---:R-:W-:Y:S04]  /*d200*/  FADD.FTZ R0, R133, R0 ;  /* 0x0000000085007221 */ /* 0x004fe80000010000 */
[C---:B---3--:R-:W-:Y:S04]  /*d210*/  HMMA.16816.F32.BF16 R20, R136.reuse, R140, R20 ;  /* 0x0000008c8814723c */ /* 0x048fe80000041814 */
[----:B------:R-:W-:Y:S04]  /*d220*/  FADD.FTZ R0, R2, R0 ;  /* 0x0000000002007221 */ /* 0x000fe80000010000 */
[C---:B------:R-:W-:Y:S01]  /*d230*/  HMMA.16816.F32.BF16 R24, R136.reuse, R142, R24 ;  /* 0x0000008e8818723c */ /* 0x040fe20000041818 */
[----:B------:R-:W2:Y:S03]  /*d240*/  LDSM.16.MT88.4 R140, [R221+0x4800] ;  /* 0x00480000dd8c783b */ /* 0x000ea60000004200 */
[----:B------:R-:W-:Y:S04]  /*d250*/  FADD.FTZ R0, R156, R0 ;  /* 0x000000009c007221 */ /* 0x000fe80000010000 */
[C---:B----4-:R-:W-:Y:S04]  /*d260*/  HMMA.16816.F32.BF16 R28, R136.reuse, R152, R28 ;  /* 0x00000098881c723c */ /* 0x050fe8000004181c */
[----:B------:R-:W-:Y:S04]  /*d270*/  FADD.FTZ R0, R134, R0 ;  /* 0x0000000086007221 */ /* 0x000fe80000010000 */
[C---:B------:R-:W-:Y:S01]  /*d280*/  HMMA.16816.F32.BF16 R32, R136.reuse, R154, R32 ;  /* 0x0000009a8820723c */ /* 0x040fe20000041820 */
[----:B------:R-:W-:Y:S07]  /*d290*/  LDSM.16.MT88.4 R152, [R218+0x7800] ;  /* 0x00780000da98783b */ /* 0x000fee0000004200 */
[C---:B-----5:R-:W-:Y:S08]  /*d2a0*/  HMMA.16816.F32.BF16 R36, R136.reuse, R144, R36 ;  /* 0x000000908824723c */ /* 0x060ff00000041824 */
        /* <DEDUP_REMOVED lines=16> */
[----:B------:R-:W-:Y:S07]  /*d3b0*/  LDSM.16.MT88.4 R148, [R221+0xa800] ;  /* 0x00a80000dd94783b */ /* 0x000fee0000004200 */
        /* <DEDUP_REMOVED lines=15> */
[C---:B--2---:R-:W-:Y:S08]  /*d4b0*/  HMMA.16816.F32.BF16 R124, R136.reuse, R144, R124 ;  /* 0x00000090887c723c */ /* 0x044ff0000004187c */
[----:B------:R-:W-:Y:S01]  /*d4c0*/  HMMA.16816.F32.BF16 R128, R136, R146, R128 ;  /* 0x000000928880723c */ /* 0x000fe20000041880 */
[----:B------:R-:W2:Y:S06]  /*d4d0*/  LDSM.16.MT88.4 R144, [R220+0x2000] ;  /* 0x00200000dc90783b */ /* 0x000eac0000004200 */
[----:B------:R-:W-:Y:S02]  /*d4e0*/  F2FP.BF16.PACK_AB R136, R2, R133 ;  /* 0x000000850288723e */ /* 0x000fe400000010ff */
[----:B------:R-:W-:Y:S01]  /*d4f0*/  F2FP.BF16.PACK_AB R138, R134, R156 ;  /* 0x0000009c868a723e */ /* 0x000fe200000010ff */
[----:B------:R4:W-:Y:S01]  /*d500*/  MUFU.EX2 R133, R169 ;  /* 0x000000a900857308 */ /* 0x0009e20000000800 */
[----:B------:R-:W-:Y:S01]  /*d510*/  LDSM.16.MT88.4 R156, [R219+0x5000] ;  /* 0x00500000db9c783b */ /* 0x000fe20000004200 */
[----:B------:R-:W-:Y:S02]  /*d520*/  F2FP.BF16.PACK_AB R137, R193, R194 ;  /* 0x000000c2c189723e */ /* 0x000fe400000010ff */
[----:B------:R-:W-:Y:S06]  /*d530*/  F2FP.BF16.PACK_AB R139, R191, R192 ;  /* 0x000000c0bf8b723e */ /* 0x000fec00000010ff */
[----:B------:R-:W5:Y:S01]  /*d540*/  MUFU.EX2 R2, R161 ;  /* 0x000000a100027308 */ /* 0x000f620000000800 */
[C---:B-1----:R-:W-:Y:S08]  /*d550*/  HMMA.16816.F32.BF16 R4, R136.reuse, R140, R4 ;  /* 0x0000008c8804723c */ /* 0x042ff00000041804 */
[C---:B------:R-:W-:Y:S01]  /*d560*/  HMMA.16816.F32.BF16 R8, R136.reuse, R142, R8 ;  /* 0x0000008e8808723c */ /* 0x040fe20000041808 */
[----:B------:R-:W1:Y:S01]  /*d570*/  LDSM.16.MT88.4 R140, [R218+0x5000] ;  /* 0x00500000da8c783b */ /* 0x000e620000004200 */
[----:B------:R-:W2:Y:S06]  /*d580*/  MUFU.EX2 R134, R180 ;  /* 0x000000b400867308 */ /* 0x000eac0000000800 */
[C---:B------:R-:W-:Y:S01]  /*d590*/  HMMA.16816.F32.BF16 R12, R136.reuse, R152, R12 ;  /* 0x00000098880c723c */ /* 0x040fe2000004180c */
[----:B----4-:R-:W-:Y:S03]  /*d5a0*/  LDSM.16.MT88.4 R168, [R219+0x2800] ;  /* 0x00280000dba8783b */ /* 0x010fe60000004200 */
[----:B-----5:R-:W-:Y:S04]  /*d5b0*/  FADD.FTZ R0, R2, R0 ;  /* 0x0000000002007221 */ /* 0x020fe80000010000 */
[C---:B------:R-:W-:Y:S01]  /*d5c0*/  HMMA.16816.F32.BF16 R16, R136.reuse, R154, R16 ;  /* 0x0000009a8810723c */ /* 0x040fe20000041810 */
[----:B------:R-:W4:Y:S03]  /*d5d0*/  LDSM.16.MT88.4 R152, [R221+0x5000] ;  /* 0x00500000dd98783b */ /* 0x000f260000004200 */
[C---:B------:R-:W-:Y:S01]  /*d5e0*/  FADD.FTZ R0, R184.reuse, R0 ;  /* 0x00000000b8007221 */ /* 0x040fe20000010000 */
[----:B------:R-:W-:Y:S01]  /*d5f0*/  F2FP.BF16.PACK_AB R184, R184, R2 ;  /* 0x00000002b8b8723e */ /* 0x000fe200000010ff */
[----:B------:R-:W-:Y:S02]  /*d600*/  FADD.FTZ R2, R172, R164 ;  /* 0x000000a4ac027221 */ /* 0x000fe40000010000 */
[C---:B---3--:R-:W-:Y:S01]  /*d610*/  HMMA.16816.F32.BF16 R20, R136.reuse, R148, R20 ;  /* 0x000000948814723c */ /* 0x048fe20000041814 */
[----:B------:R-:W-:Y:S03]  /*d620*/  LDSM.16.MT88.4 R160, [R221+0x2800] ;  /* 0x00280000dda0783b */ /* 0x000fe60000004200 */
[----:B------:R-:W-:Y:S01]  /*d630*/  FADD.FTZ R0, R133, R0 ;  /* 0x0000000085007221 */ /* 0x000fe20000010000 */
[----:B--2---:R-:W-:Y:S03]  /*d640*/  F2FP.BF16.PACK_AB R187, R134, R188 ;  /* 0x000000bc86bb723e */ /* 0x004fe600000010ff */
[C---:B------:R-:W-:Y:S01]  /*d650*/  HMMA.16816.F32.BF16 R24, R136.reuse, R150, R24 ;  /* 0x000000968818723c */ /* 0x040fe20000041818 */
[----:B------:R-:W2:Y:S03]  /*d660*/  LDSM.16.MT88.4 R148, [R220+0x5000] ;  /* 0x00500000dc94783b */ /* 0x000ea60000004200 */
[C---:B------:R-:W-:Y:S01]  /*d670*/  FADD.FTZ R0, R186.reuse, R0 ;  /* 0x00000000ba007221 */ /* 0x040fe20000010000 */
[----:B------:R-:W-:Y:S02]  /*d680*/  F2FP.BF16.PACK_AB R186, R186, R133 ;  /* 0x00000085baba723e */ /* 0x000fe400000010ff */
[----:B------:R-:W-:Y:S01]  /*d690*/  MOV R133, R132 ;  /* 0x0000008400857202 */ /* 0x000fe20000000f00 */
[C---:B------:R-:W-:Y:S01]  /*d6a0*/  HMMA.16816.F32.BF16 R28, R136.reuse, R144, R28 ;  /* 0x00000090881c723c */ /* 0x040fe2000004181c */
[----:B------:R3:W-:Y:S07]  /*d6b0*/  STL [R1+0x1c], R0 ;  /* 0x00001c0001007387 */ /* 0x0007ee0000100800 */
[C---:B------:R-:W-:Y:S01]  /*d6c0*/  HMMA.16816.F32.BF16 R32, R136.reuse, R146, R32 ;  /* 0x000000928820723c */ /* 0x040fe20000041820 */
[----:B------:R-:W-:Y:S07]  /*d6d0*/  LDSM.16.MT88.4 R144, [R219+0x8000] ;  /* 0x00800000db90783b */ /* 0x000fee0000004200 */
[C---:B-1----:R-:W-:Y:S08]  /*d6e0*/  HMMA.16816.F32.BF16 R36, R136.reuse, R140, R36 ;  /* 0x0000008c8824723c */ /* 0x042ff00000041824 */
[C---:B------:R-:W-:Y:S01]  /*d6f0*/  HMMA.16816.F32.BF16 R40, R136.reuse, R142, R40 ;  /* 0x0000008e8828723c */ /* 0x040fe20000041828 */
[----:B------:R-:W1:Y:S03]  /*d700*/  LDSM.16.MT88.4 R140, [R218+0x8000] ;  /* 0x00800000da8c783b */ /* 0x000e660000004200 */
[----:B---3--:R-:W-:Y:S04]  /*d710*/  FADD.FTZ R0, R165, R2 ;  /* 0x00000002a5007221 */ /* 0x008fe80000010000 */
[C---:B------:R-:W-:Y:S04]  /*d720*/  HMMA.16816.F32.BF16 R44, R136.reuse, R156, R44 ;  /* 0x0000009c882c723c */ /* 0x040fe8000004182c */
[----:B------:R-:W-:Y:S04]  /*d730*/  FADD.FTZ R0, R202, R0 ;  /* 0x00000000ca007221 */ /* 0x000fe80000010000 */
[C---:B------:R-:W-:Y:S01]  /*d740*/  HMMA.16816.F32.BF16 R48, R136.reuse, R158, R48 ;  /* 0x0000009e8830723c */ /* 0x040fe20000041830 */
[----:B------:R-:W3:Y:S03]  /*d750*/  LDSM.16.MT88.4 R156, [R221+0x8000] ;  /* 0x00800000dd9c783b */ /* 0x000ee60000004200 */
[----:B------:R-:W-:Y:S04]  /*d760*/  FADD.FTZ R0, R203, R0 ;  /* 0x00000000cb007221 */ /* 0x000fe80000010000 */
        /* <DEDUP_REMOVED lines=8> */
[----:B------:R-:W-:Y:S03]  /*d7f0*/  LDSM.16.MT88.4 R148, [R221+0xb000] ;  /* 0x00b00000dd94783b */ /* 0x000fe60000004200 */
[----:B------:R-:W-:Y:S04]  /*d800*/  FADD.FTZ R0, R198, R0 ;  /* 0x00000000c6007221 */ /* 0x000fe80000010000 */
        /* <DEDUP_REMOVED lines=8> */
[----:B------:R-:W2:Y:S03]  /*d890*/  LDSM.16.MT88.4 R144, [R219+0xb000] ;  /* 0x00b00000db90783b */ /* 0x000ea60000004200 */
[----:B------:R-:W-:Y:S04]  /*d8a0*/  FADD.FTZ R0, R206, R0 ;  /* 0x00000000ce007221 */ /* 0x000fe80000010000 */
[C---:B---3--:R-:W-:Y:S04]  /*d8b0*/  HMMA.16816.F32.BF16 R84, R136.reuse, R156, R84 ;  /* 0x0000009c8854723c */ /* 0x048fe80000041854 */
        /* <DEDUP_REMOVED lines=15> */
[C---:B------:R-:W-:Y:S01]  /*d9b0*/  HMMA.16816.F32.BF16 R112, R136.reuse, R146, R112 ;  /* 0x000000928870723c */ /* 0x040fe20000041870 */
[----:B------:R-:W1:Y:S03]  /*d9c0*/  LDSM.16.MT88.4 R144, [R218+0x5800] ;  /* 0x00580000da90783b */ /* 0x000e660000004200 */
[----:B------:R-:W-:Y:S04]  /*d9d0*/  FADD.FTZ R0, R190, R0 ;  /* 0x00000000be007221 */ /* 0x000fe80000010000 */
[C---:B------:R-:W-:Y:S04]  /*d9e0*/  HMMA.16816.F32.BF16 R116, R136.reuse, R148, R116 ;  /* 0x000000948874723c */ /* 0x040fe80000041874 */
[----:B------:R-:W-:Y:S04]  /*d9f0*/  FADD.FTZ R0, R189, R0 ;  /* 0x00000000bd007221 */ /* 0x000fe80000010000 */
[C---:B------:R-:W-:Y:S04]  /*da00*/  HMMA.16816.F32.BF16 R120, R136.reuse, R150, R120 ;  /* 0x000000968878723c */ /* 0x040fe80000041878 */
[----:B------:R-:W-:Y:S04]  /*da10*/  FADD.FTZ R0, R188, R0 ;  /* 0x00000000bc007221 */ /* 0x000fe80000010000 */
[C---:B---3--:R-:W-:Y:S04]  /*da20*/  HMMA.16816.F32.BF16 R124, R136.reuse, R156, R124 ;  /* 0x0000009c887c723c */ /* 0x048fe8000004187c */
[----:B------:R-:W-:Y:S01]  /*da30*/  FADD.FTZ R0, R134, R0 ;  /* 0x0000000086007221 */ /* 0x000fe20000010000 */
[-C--:B------:R-:W-:Y:S03]  /*da40*/  MOV R134, R3.reuse ;  /* 0x0000000300867202 */ /* 0x080fe60000000f00 */
[----:B------:R-:W-:Y:S01]  /*da50*/  HMMA.16816.F32.BF16 R128, R136, R158, R128 ;  /* 0x0000009e8880723c */ /* 0x000fe20000041880 */
[----:B------:R-:W2:Y:S07]  /*da60*/  LDSM.16.MT88.4 R136, [R219+0x5800] ;  /* 0x00580000db88783b */ /* 0x000eae0000004200 */
[C---:B------:R-:W-:Y:S01]  /*da70*/  HMMA.16816.F32.BF16 R180, R184.reuse, R176, R4 ;  /* 0x000000b0b8b4723c */ /* 0x040fe20000041804 */
[----:B------:R-:W3:Y:S07]  /*da80*/  LDSM.16.MT88.4 R4, [R221+0x5800] ;  /* 0x00580000dd04783b */ /* 0x000eee0000004200 */
[C---:B------:R-:W-:Y:S01]  /*da90*/  HMMA.16816.F32.BF16 R176, R184.reuse, R178, R8 ;  /* 0x000000b2b8b0723c */ /* 0x040fe20000041808 */
[----:B------:R-:W5:Y:S07]  /*daa0*/  LDSM.16.MT88.4 R8, [R220+0x5800] ;  /* 0x00580000dc08783b */ /* 0x000f6e0000004200 */
[C---:B------:R-:W-:Y:S01]  /*dab0*/  HMMA.16816.F32.BF16 R172, R184.reuse, R168, R12 ;  /* 0x000000a8b8ac723c */ /* 0x040fe2000004180c */
[----:B------:R-:W1:Y:S07]  /*dac0*/  LDSM.16.MT88.4 R12, [R218+0x8800] ;  /* 0x00880000da0c783b */ /* 0x000e6e0000004200 */
[C---:B------:R-:W-:Y:S01]  /*dad0*/  HMMA.16816.F32.BF16 R168, R184.reuse, R170, R16 ;  /* 0x000000aab8a8723c */ /* 0x040fe20000041810 */
[----:B------:R-:W2:Y:S07]  /*dae0*/  LDSM.16.MT88.4 R16, [R219+0x8800] ;  /* 0x00880000db10783b */ /* 0x000eae0000004200 */
[C---:B------:R-:W-:Y:S01]  /*daf0*/  HMMA.16816.F32.BF16 R164, R184.reuse, R160, R20 ;  /* 0x000000a0b8a4723c */ /* 0x040fe20000041814 */
[----:B------:R-:W2:Y:S07]  /*db00*/  LDSM.16.MT88.4 R20, [R221+0x8800] ;  /* 0x00880000dd14783b */ /* 0x000eae0000004200 */
[C---:B------:R-:W-:Y:S01]  /*db10*/  HMMA.16816.F32.BF16 R160, R184.reuse, R162, R24 ;  /* 0x000000a2b8a0723c */ /* 0x040fe20000041818 */
[----:B------:R-:W3:Y:S07]  /*db20*/  LDSM.16.MT88.4 R24, [R220+0x8800] ;  /* 0x00880000dc18783b */ /* 0x000eee0000004200 */
[C---:B----4-:R-:W-:Y:S08]  /*db30*/  HMMA.16816.F32.BF16 R156, R184.reuse, R152, R28 ;  /* 0x00000098b89c723c */ /* 0x050ff0000004181c */
[C---:B------:R-:W-:Y:S08]  /*db40*/  HMMA.16816.F32.BF16 R152, R184.reuse, R154, R32 ;  /* 0x0000009ab898723c */ /* 0x040ff00000041820 */
[C---:B-1----:R-:W-:Y:S08]  /*db50*/  HMMA.16816.F32.BF16 R148, R184.reuse, R144, R36 ;  /* 0x00000090b894723c */ /* 0x042ff00000041824 */
[C---:B------:R-:W-:Y:S08]  /*db60*/  HMMA.16816.F32.BF16 R144, R184.reuse, R146, R40 ;  /* 0x00000092b890723c */ /* 0x040ff00000041828 */
[C---:B--2---:R-:W-:Y:S08]  /*db70*/  HMMA.16816.F32.BF16 R140, R184.reuse, R136, R44 ;  /* 0x00000088b88c723c */ /* 0x044ff0000004182c */
[C---:B------:R-:W-:Y:S08]  /*db80*/  HMMA.16816.F32.BF16 R136, R184.reuse, R138, R48 ;  /* 0x0000008ab888723c */ /* 0x040ff00000041830 */
[C---:B---3--:R-:W-:Y:S08]  /*db90*/  HMMA.16816.F32.BF16 R52, R184.reuse, R4, R52 ;  /* 0x00000004b834723c */ /* 0x048ff00000041834 */
[C---:B------:R-:W-:Y:S01]  /*dba0*/  HMMA.16816.F32.BF16 R56, R184.reuse, R6, R56 ;  /* 0x00000006b838723c */ /* 0x040fe20000041838 */
[----:B------:R-:W1:Y:S07]  /*dbb0*/  LDSM.16.MT88.4 R4, [R218+0xb800] ;  /* 0x00b80000da04783b */ /* 0x000e6e0000004200 */
[C---:B-----5:R-:W-:Y:S08]  /*dbc0*/  HMMA.16816.F32.BF16 R60, R184.reuse, R8, R60 ;  /* 0x00000008b83c723c */ /* 0x060ff0000004183c */
[C---:B------:R-:W-:Y:S01]  /*dbd0*/  HMMA.16816.F32.BF16 R64, R184.reuse, R10, R64 ;  /* 0x0000000ab840723c */ /* 0x040fe20000041840 */
[----:B------:R-:W2:Y:S07]  /*dbe0*/  LDSM.16.MT88.4 R8, [R219+0xb800] ;  /* 0x00b80000db08783b */ /* 0x000eae0000004200 */
[C---:B------:R-:W-:Y:S08]  /*dbf0*/  HMMA.16816.F32.BF16 R68, R184.reuse, R12, R68 ;  /* 0x0000000cb844723c */ /* 0x040ff00000041844 */
[C---:B------:R-:W-:Y:S01]  /*dc00*/  HMMA.16816.F32.BF16 R72, R184.reuse, R14, R72 ;  /* 0x0000000eb848723c */ /* 0x040fe20000041848 */
[----:B------:R-:W3:Y:S07]  /*dc10*/  LDSM.16.MT88.4 R12, [R221+0xb800] ;  /* 0x00b80000dd0c783b */ /* 0x000eee0000004200 */
[C---:B------:R-:W-:Y:S01]  /*dc20*/  HMMA.16816.F32.BF16 R76, R184.reuse, R16, R76 ;  /* 0x00000010b84c723c */ /* 0x040fe2000004184c */
[----:B------:R-:W4:Y:S04]  /*dc30*/  LDL R16, [R1+0x38] ;  /* 0x0000380001107983 */ /* 0x000f280000100800 */
[----:B------:R-:W5:Y:S03]  /*dc40*/  LDL.LU R2, [R1+0x18] ;  /* 0x0000180001027983 */ /* 0x000f660000300800 */
[C---:B------:R-:W-:Y:S01]  /*dc50*/  HMMA.16816.F32.BF16 R80, R184.reuse, R18, R80 ;  /* 0x00000012b850723c */ /* 0x040fe20000041850 */
[----:B------:R-:W-:Y:S07]  /*dc60*/  STL [R1+0x2c], R0 ;  /* 0x00002c0001007387 */ /* 0x000fee0000100800 */
[C---:B------:R-:W-:Y:S08]  /*dc70*/  HMMA.16816.F32.BF16 R84, R184.reuse, R20, R84 ;  /* 0x00000014b854723c */ /* 0x040ff00000041854 */
[C---:B------:R-:W-:Y:S08]  /*dc80*/  HMMA.16816.F32.BF16 R88, R184.reuse, R22, R88 ;  /* 0x00000016b858723c */ /* 0x040ff00000041858 */
[C---:B------:R-:W-:Y:S07]  /*dc90*/  HMMA.16816.F32.BF16 R92, R184.reuse, R24, R92 ;  /* 0x00000018b85c723c */ /* 0x040fee000004185c */
[----:B------:R-:W-:Y:S01]  /*dca0*/  MOV R24, R3 ;  /* 0x0000000300187202 */ /* 0x000fe20000000f00 */
[C---:B------:R-:W-:Y:S08]  /*dcb0*/  HMMA.16816.F32.BF16 R96, R184.reuse, R26, R96 ;  /* 0x0000001ab860723c */ /* 0x040ff00000041860 */
[C---:B-1----:R-:W-:Y:S08]  /*dcc0*/  HMMA.16816.F32.BF16 R100, R184.reuse, R4, R100 ;  /* 0x00000004b864723c */ /* 0x042ff00000041864 */
[C---:B------:R-:W-:Y:S01]  /*dcd0*/  HMMA.16816.F32.BF16 R104, R184.reuse, R6, R104 ;  /* 0x00000006b868723c */ /* 0x040fe20000041868 */
[----:B------:R-:W1:Y:S07]  /*dce0*/  LDSM.16.MT88.4 R4, [R220+0xb800] ;  /* 0x00b80000dc04783b */ /* 0x000e6e0000004200 */
[C---:B--2---:R-:W-:Y:S08]  /*dcf0*/  HMMA.16816.F32.BF16 R108, R184.reuse, R8, R108 ;  /* 0x00000008b86c723c */ /* 0x044ff0000004186c */
[C---:B------:R-:W-:Y:S08]  /*dd00*/  HMMA.16816.F32.BF16 R112, R184.reuse, R10, R112 ;  /* 0x0000000ab870723c */ /* 0x040ff00000041870 */
[C---:B---3--:R-:W-:Y:S08]  /*dd10*/  HMMA.16816.F32.BF16 R116, R184.reuse, R12, R116 ;  /* 0x0000000cb874723c */ /* 0x048ff00000041874 */
[C---:B------:R-:W-:Y:S08]  /*dd20*/  HMMA.16816.F32.BF16 R120, R184.reuse, R14, R120 ;  /* 0x0000000eb878723c */ /* 0x040ff00000041878 */
[C---:B-1----:R-:W-:Y:S08]  /*dd30*/  HMMA.16816.F32.BF16 R124, R184.reuse, R4, R124 ;  /* 0x00000004b87c723c */ /* 0x042ff0000004187c */
[----:B------:R-:W-:Y:S04]  /*dd40*/  HMMA.16816.F32.BF16 R128, R184, R6, R128 ;  /* 0x00000006b880723c */ /* 0x000fe80000041880 */
[C---:B-----5:R-:W-:Y:S02]  /*dd50*/  IADD3 R252, R2.reuse, -0x1, RZ ;  /* 0xffffffff02fc7810 */ /* 0x060fe40007ffe0ff */
[----:B----4-:R-:W-:Y:S03]  /*dd60*/  ISETP.GT.AND P0, PT, R2, R16, PT ;  /* 0x000000100200720c */ /* 0x010fe60003f04270 */
[----:B------:R1:W-:Y:S10]  /*dd70*/  STL [R1+0x18], R252 ;  /* 0x000018fc01007387 */ /* 0x0003f40000100800 */
[----:B-1----:R-:W-:-:S05]  /*dd80*/  @P0 BRA `(.L_x_2709) ;  /* 0xffffa49000000947 */ /* 0x002fca000383ffff */
.L_x_2698:
[----:B----4-:R-:W2:Y:S02]  /*dd90*/  LDL R0, [R1+0x34] ;  /* 0x0000340001007983 */ /* 0x010ea40000100800 */
[----:B--2---:R-:W-:-:S13]  /*dda0*/  ISETP.GE.AND P0, PT, R252, R0, PT ;  /* 0x00000000fc00720c */ /* 0x004fda0003f06270 */
[----:B------:R-:W-:Y:S05]  /*ddb0*/  @!P0 BRA `(.L_x_2710) ;  /* 0x000051c000008947 */ /* 0x000fea0003800000 */
[----:B------:R-:W-:Y:S02]  /*ddc0*/  MOV R134, R24 ;  /* 0x0000001800867202 */ /* 0x000fe40000000f00 */
[----:B------:R-:W-:Y:S02]  /*ddd0*/  MOV R133, R132 ;  /* 0x0000008400857202 */ /* 0x000fe40000000f00 */
.L_x_2717:
[----:B------:R-:W2:Y:S01]  /*dde0*/  LDL R4, [R1+0x14] ;  /* 0x0000140001047983 */ /* 0x000ea20000100800 */
[----:B------:R-:W-:Y:S04]  /*ddf0*/  DEPBAR.LE SB0, 0x0 ;  /* 0x000080000000791a */ /* 0x000fe80000000000 */
[----:B------:R-:W3:Y:S01]  /*de00*/  LDL R6, [R1+0x10] ;  /* 0x0000100001067983 */ /* 0x000ee20000100800 */
[----:B------:R-:W-:Y:S03]  /*de10*/  WARPSYNC 0xffffffff ;  /* 0xffffffff00007948 */ /* 0x000fe60003800000 */
        /* <DEDUP_REMOVED lines=9> */
[----:B------:R-:W-:Y:S06]  /*deb0*/  BAR.SYNC.DEFER_BLOCKING 0x0 ;  /* 0x0000000000007b1d */ /* 0x000fec0000010000 */
[----:B------:R1:W1:Y:S04]  /*dec0*/  LDSM.16.M88.4 R48, [R222] ;  /* 0x00000000de30783b */ /* 0x0002680000000200 */
        /* <DEDUP_REMOVED lines=13> */
[----:B--2---:R-:W-:Y:S01]  /*dfa0*/  SHF.R.S32.HI R0, RZ, 0x1f, R4 ;  /* 0x0000001fff007819 */ /* 0x004fe20000011404 */
[----:B------:R-:W-:Y:S04]  /*dfb0*/  IMAD.WIDE.U32 R2, R4, c[0x0][0x208], RZ ;  /* 0x0000820004027a25 */ /* 0x000fe800078e00ff */
[----:B------:R-:W-:Y:S04]  /*dfc0*/  IMAD R0, R0, c[0x0][0x208], RZ ;  /* 0x0000820000007a24 */ /* 0x000fe800078e02ff */
[----:B------:R-:W-:Y:S02]  /*dfd0*/  IMAD R0, R4, c[0x0][0x20c], R0 ;  /* 0x0000830004007a24 */ /* 0x000fe400078e0200 */
[----:B------:R-:W2:Y:S02]  /*dfe0*/  LDL R4, [R1+0xc] ;  /* 0x00000c0001047983 */ /* 0x000ea40000100800 */
[----:B------:R-:W-:Y:S01]  /*dff0*/  IMAD.IADD R3, R3, 0x1, R0 ;  /* 0x0000000103037824 */ /* 0x000fe200078e0200 */
[----:B---3--:R-:W-:Y:S03]  /*e000*/  SHF.R.S32.HI R0, RZ, 0x1f, R6 ;  /* 0x0000001fff007819 */ /* 0x008fe60000011406 */
[----:B------:R-:W-:Y:S01]  /*e010*/  IMAD.WIDE.U32 R2, R6, c[0x0][0x218], R2 ;  /* 0x0000860006027a25 */ /* 0x000fe200078e0002 */
[C---:B----4-:R-:W-:Y:S03]  /*e020*/  SHF.L.U64.HI R14, R21.reuse, 0x1, R14 ;  /* 0x00000001150e7819 */ /* 0x050fe6000001020e */
[----:B------:R-:W-:Y:S02]  /*e030*/  IMAD R0, R0, c[0x0][0x218], RZ ;  /* 0x0000860000007a24 */ /* 0x000fe400078e02ff */
[----:B------:R-:W-:Y:S02]  /*e040*/  IMAD.SHL.U32 R47, R21, 0x2, RZ ;  /* 0x00000002152f7824 */ /* 0x000fe400078e00ff */
[----:B------:R-:W-:Y:S01]  /*e050*/  IMAD R0, R6, c[0x0][0x21c], R0 ;  /* 0x0000870006007a24 */ /* 0x000fe200078e0200 */
[----:B------:R-:W-:Y:S02]  /*e060*/  IADD3 R6, P0, R22, R2, RZ ;  /* 0x0000000216067210 */ /* 0x000fe40007f1e0ff */
[----:B-----5:R-:W-:Y:S02]  /*e070*/  SHF.L.U64.HI R13, R20, 0x1, R13 ;  /* 0x00000001140d7819 */ /* 0x020fe4000001020d */
[----:B------:R-:W-:Y:S02]  /*e080*/  IADD3.X R2, R5, R3, R0, P0, !PT ;  /* 0x0000000305027210 */ /* 0x000fe400007fe400 */
[----:B------:R-:W-:Y:S02]  /*e090*/  LEA R5, P0, R6, c[0x0][0x1f8], 0x1 ;  /* 0x00007e0006057a11 */ /* 0x000fe400078008ff */
[----:B------:R-:W-:Y:S02]  /*e0a0*/  SHF.L.U32 R46, R20, 0x1, RZ ;  /* 0x00000001142e7819 */ /* 0x000fe400000006ff */
[----:B------:R-:W-:Y:S01]  /*e0b0*/  LEA.HI.X R6, R6, c[0x0][0x1fc], R2, 0x1, P0 ;  /* 0x00007f0006067a11 */ /* 0x000fe200000f0c02 */
[C---:B------:R-:W-:Y:S01]  /*e0c0*/  IMAD.SHL.U32 R39, R15.reuse, 0x2, RZ ;  /* 0x000000020f277824 */ /* 0x040fe200078e00ff */
[----:B------:R-:W-:Y:S02]  /*e0d0*/  SHF.L.U64.HI R12, R15, 0x1, R12 ;  /* 0x000000010f0c7819 */ /* 0x000fe4000001020c */
[C---:B--2---:R-:W-:Y:S02]  /*e0e0*/  SHF.L.U64.HI R7, R4.reuse, 0x1, R7 ;  /* 0x0000000104077819 */ /* 0x044fe40000010207 */
[----:B------:R-:W-:Y:S01]  /*e0f0*/  SHF.L.U32 R37, R4, 0x1, RZ ;  /* 0x0000000104257819 */ /* 0x000fe200000006ff */
[----:B------:R-:W-:-:S05]  /*e100*/  BRA.DIV ~URZ, `(.L_x_2711) ;  /* 0x00009d127f007947 */ /* 0x000fca000b800000 */
[----:B-1----:R1:W2:Y:S02]  /*e110*/  SHFL.IDX PT, R0, R6, RZ, 0x181f ;  /* 0x00181fff06007589 */ /* 0x0022a400000e0000 */
.L_x_2748:
[----:B------:R-:W3:Y:S01]  /*e120*/  LDL R20, [R1+0xc] ;  /* 0x00000c0001147983 */ /* 0x000ee20000100800 */
[----:B------:R-:W-:Y:S05]  /*e130*/  BSSY B0, `(.L_x_2712) ;  /* 0x000023d000007945 */ /* 0x000fea0003800000 */
[----:B------:R-:W4:Y:S06]  /*e140*/  LDL R23, [R1+0x28] ;  /* 0x0000280001177983 */ /* 0x000f2c0000100800 */
[----:B------:R-:W5:Y:S06]  /*e150*/  LDL R22, [R1+0x24] ;  /* 0x0000240001167983 */ /* 0x000f6c0000100800 */
[----:B--2---:R-:W2:Y:S06]  /*e160*/  LDL R15, [R1+0x20] ;  /* 0x00002000010f7983 */ /* 0x004eac0000100800 */
[----:B------:R-:W1:Y:S06]  /*e170*/  SHFL.IDX PT, R2, R5, RZ, 0x181f ;  /* 0x00181fff05027589 */ /* 0x000e6c00000e0000 */
[----:B------:R-:W2:Y:S06]  /*e180*/  SHFL.IDX PT, R3, R5, 0x1, 0x181f ;  /* 0x00381f0005037f89 */ /* 0x000eac00000e0000 */
[----:B------:R-:W2:Y:S01]  /*e190*/  SHFL.IDX PT, R4, R6, 0x1, 0x181f ;  /* 0x00381f0006047f89 */ /* 0x000ea200000e0000 */
[C---:B-1----:R-:W-:Y:S02]  /*e1a0*/  IADD3 R28, P2, R2.reuse, R39, RZ ;  /* 0x00000027021c7210 */ /* 0x042fe40007f5e0ff */
[----:B------:R-:W-:Y:S02]  /*e1b0*/  IADD3 R30, P0, R2, R46, RZ ;  /* 0x0000002e021e7210 */ /* 0x000fe40007f1e0ff */
[C---:B------:R-:W-:Y:S02]  /*e1c0*/  IADD3.X R29, R0.reuse, R12, RZ, P2, !PT ;  /* 0x0000000c001d7210 */ /* 0x040fe400017fe4ff */
[----:B------:R-:W-:Y:S02]  /*e1d0*/  IADD3.X R31, R0, R13, RZ, P0, !PT ;  /* 0x0000000d001f7210 */ /* 0x000fe400007fe4ff */
[----:B---3--:R-:W-:Y:S02]  /*e1e0*/  ISETP.GE.AND P1, PT, R20, c[0x0][0x1d4], PT ;  /* 0x0000750014007a0c */ /* 0x008fe40003f26270 */
[----:B------:R-:W-:Y:S02]  /*e1f0*/  IADD3 R20, P3, R2, R37, RZ ;  /* 0x0000002502147210 */ /* 0x000fe40007f7e0ff */
[----:B------:R-:W-:Y:S02]  /*e200*/  SEL R132, RZ, 0x10, P1 ;  /* 0x00000010ff847807 */ /* 0x000fe40000800000 */
[----:B------:R-:W-:Y:S02]  /*e210*/  IADD3.X R21, R0, R7, RZ, P3, !PT ;  /* 0x0000000700157210 */ /* 0x000fe40001ffe4ff */
[----:B----4-:R-:W-:Y:S02]  /*e220*/  ISETP.GE.AND P5, PT, R23, c[0x0][0x1d4], PT ;  /* 0x0000750017007a0c */ /* 0x010fe40003fa6270 */
[----:B------:R-:W-:Y:S02]  /*e230*/  IADD3 R36, -R132, 0x10, RZ ;  /* 0x0000001084247810 */ /* 0x000fe40007ffe1ff */
[----:B-----5:R-:W-:Y:S01]  /*e240*/  ISETP.GE.AND P4, PT, R22, c[0x0][0x1d4], PT ;  /* 0x0000750016007a0c */ /* 0x020fe20003f86270 */
[----:B------:R1:W-:Y:S01]  /*e250*/  LDGSTS.E.BYPASS.LTC128B.128 [R251+0x100], [R20.64], !P1 ;  /* 0x0010000014fb7fae */ /* 0x0003e2000c901d46 */
[----:B------:R-:W-:Y:S02]  /*e260*/  IADD3 R22, P0, R2, R47, RZ ;  /* 0x0000002f02167210 */ /* 0x000fe40007f1e0ff */
[----:B------:R-:W-:Y:S02]  /*e270*/  SEL R44, RZ, 0x10, P4 ;  /* 0x00000010ff2c7807 */ /* 0x000fe40002000000 */
[----:B--2---:R-:W-:Y:S01]  /*e280*/  ISETP.GE.AND P3, PT, R15, c[0x0][0x1d4], PT ;  /* 0x000075000f007a0c */ /* 0x004fe20003f66270 */
[----:B------:R-:W2:Y:S01]  /*e290*/  SHFL.IDX PT, R2, R5, 0x2, 0x181f ;  /* 0x00581f0005027f89 */ /* 0x000ea200000e0000 */
[----:B------:R-:W-:Y:S02]  /*e2a0*/  IADD3.X R23, R0, R14, RZ, P0, !PT ;  /* 0x0000000e00177210 */ /* 0x000fe400007fe4ff */
[----:B------:R-:W-:Y:S02]  /*e2b0*/  SEL R15, RZ, 0x10, P5 ;  /* 0x00000010ff0f7807 */ /* 0x000fe40002800000 */
[----:B------:R-:W-:Y:S01]  /*e2c0*/  LOP3.LUT R36, R36, 0xf, RZ, 0xc0, !PT ;  /* 0x0000000f24247812 */ /* 0x000fe200078ec0ff */
[----:B------:R3:W-:Y:S01]  /*e2d0*/  LDGSTS.E.BYPASS.LTC128B.128 [R251+0x3100], [R28.64], !P5 ;  /* 0x031000001cfb7fae */ /* 0x0007e2000e901d46 */
[----:B------:R-:W-:Y:S02]  /*e2e0*/  IADD3 R38, -R44, 0x10, RZ ;  /* 0x000000102c267810 */ /* 0x000fe40007ffe1ff */
[----:B------:R-:W-:Y:S02]  /*e2f0*/  SEL R45, RZ, 0x10, P3 ;  /* 0x00000010ff2d7807 */ /* 0x000fe40001800000 */
[----:B------:R-:W-:Y:S01]  /*e300*/  LOP3.LUT R38, R38, 0xf, RZ, 0xc0, !PT ;  /* 0x0000000f26267812 */ /* 0x000fe200078ec0ff */
[----:B------:R4:W-:Y:S01]  /*e310*/  LDGSTS.E.BYPASS.LTC128B.128 [R251+0x6100], [R30.64], !P4 ;  /* 0x061000001efb7fae */ /* 0x0009e2000e101d46 */
[----:B------:R-:W-:Y:S05]  /*e320*/  ISETP.NE.U32.AND P2, PT, R15, RZ, PT ;  /* 0x000000ff0f00720c */ /* 0x000fea0003f45070 */
[----:B------:R5:W-:Y:S01]  /*e330*/  LDGSTS.E.BYPASS.LTC128B.128 [R251+0x9100], [R22.64], !P3 ;  /* 0x0910000016fb7fae */ /* 0x000be2000d901d46 */
[----:B-1----:R-:W-:Y:S05]  /*e340*/  IADD3 R20, P0, R3, R37, RZ ;  /* 0x0000002503147210 */ /* 0x002fea0007f1e0ff */
[----:B------:R-:W1:Y:S01]  /*e350*/  SHFL.IDX PT, R0, R6, 0x2, 0x181f ;  /* 0x00581f0006007f89 */ /* 0x000e6200000e0000 */
[----:B------:R-:W-:Y:S05]  /*e360*/  IADD3.X R21, R4, R7, RZ, P0, !PT ;  /* 0x0000000704157210 */ /* 0x000fea00007fe4ff */
[----:B------:R1:W-:Y:S01]  /*e370*/  LDGSTS.E.BYPASS.LTC128B.128 [R251+0x1100], [R20.64], !P1 ;  /* 0x0110000014fb7fae */ /* 0x0003e2000c901d46 */
[----:B----4-:R-:W-:Y:S04]  /*e380*/  IADD3 R30, -R15, 0x10, RZ ;  /* 0x000000100f1e7810 */ /* 0x010fe80007ffe1ff */
[----:B------:R-:W-:Y:S02]  /*e390*/  LOP3.LUT R30, R30, 0xf, RZ, 0xc0, !PT ;  /* 0x0000000f1e1e7812 */ /* 0x000fe400078ec0ff */
[C---:B-----5:R-:W-:Y:S04]  /*e3a0*/  IADD3 R22, P1, R3.reuse, R46, RZ ;  /* 0x0000002e03167210 */ /* 0x060fe80007f3e0ff */
[C---:B------:R-:W-:Y:S02]  /*e3b0*/  IADD3.X R23, R4.reuse, R13, RZ, P1, !PT ;  /* 0x0000000d04177210 */ /* 0x040fe40000ffe4ff */
[C---:B-1----:R-:W-:Y:S04]  /*e3c0*/  IADD3 R20, P0, R3.reuse, R39, RZ ;  /* 0x0000002703147210 */ /* 0x042fe80007f1e0ff */
[C---:B------:R-:W-:Y:S02]  /*e3d0*/  IADD3.X R21, R4.reuse, R12, RZ, P0, !PT ;  /* 0x0000000c04157210 */ /* 0x040fe400007fe4ff */
[----:B---3--:R-:W-:Y:S02]  /*e3e0*/  IADD3 R28, P0, R3, R47, RZ ;  /* 0x0000002f031c7210 */ /* 0x008fe40007f1e0ff */
[----:B------:R-:W-:Y:S01]  /*e3f0*/  IADD3 R3, -R45, 0x10, RZ ;  /* 0x000000102d037810 */ /* 0x000fe20007ffe1ff */
[----:B------:R1:W-:Y:S01]  /*e400*/  LDGSTS.E.BYPASS.LTC128B.128 [R251+0x4100], [R20.64], !P5 ;  /* 0x0410000014fb7fae */ /* 0x0003e2000e901d46 */
[----:B------:R-:W-:Y:S02]  /*e410*/  IADD3.X R29, R4, R14, RZ, P0, !PT ;  /* 0x0000000e041d7210 */ /* 0x000fe400007fe4ff */
[----:B--2---:R-:W-:Y:S02]  /*e420*/  IADD3 R36, P1, P0, R36, R2, R37 ;  /* 0x0000000224247210 */ /* 0x004fe4000783e025 */
[----:B------:R-:W-:Y:S01]  /*e430*/  LOP3.LUT R3, R3, 0xf, RZ, 0xc0, !PT ;  /* 0x0000000f03037812 */ /* 0x000fe200078ec0ff */
[----:B------:R1:W-:Y:S01]  /*e440*/  LDGSTS.E.BYPASS.LTC128B.128 [R251+0x7100], [R22.64], !P4 ;  /* 0x0710000016fb7fae */ /* 0x0003e2000e101d46 */
[----:B------:R-:W-:Y:S02]  /*e450*/  IADD3.X R37, RZ, R0, R7, P1, P0 ;  /* 0x00000000ff257210 */ /* 0x000fe40000fe0407 */
[C---:B------:R-:W-:Y:S03]  /*e460*/  HMMA.16816.F32.BF16 R4, R48.reuse, R8, RZ ;  /* 0x000000083004723c */ /* 0x040fe600000418ff */
[----:B------:R-:W-:Y:S01]  /*e470*/  IADD3 R30, P1, P0, R30, R2, R39 ;  /* 0x000000021e1e7210 */ /* 0x000fe2000783e027 */
[----:B------:R2:W-:Y:S03]  /*e480*/  LDGSTS.E.BYPASS.LTC128B.128 [R251+0xa100], [R28.64], !P3 ;  /* 0x0a1000001cfb7fae */ /* 0x0005e6000d901d46 */
[----:B------:R-:W-:Y:S01]  /*e490*/  IADD3.X R31, RZ, R0, R12, P1, P0 ;  /* 0x00000000ff1f7210 */ /* 0x000fe20000fe040c */
[C---:B------:R-:W-:Y:S01]  /*e4a0*/  HMMA.16816.F32.BF16 R8, R48.reuse, R10, RZ ;  /* 0x0000000a3008723c */ /* 0x040fe200000418ff */
[----:B------:R-:W-:Y:S04]  /*e4b0*/  IADD3 R38, P1, P0, R38, R2, R46 ;  /* 0x0000000226267210 */ /* 0x000fe8000783e02e */
[----:B------:R-:W-:Y:S02]  /*e4c0*/  IADD3.X R39, RZ, R0, R13, P1, P0 ;  /* 0x00000000ff277210 */ /* 0x000fe40000fe040d */
[----:B------:R-:W-:Y:S05]  /*e4d0*/  IADD3 R2, P1, P0, R3, R2, R47 ;  /* 0x0000000203027210 */ /* 0x000fea000783e02f */
[----:B------:R-:W-:Y:S02]  /*e4e0*/  IADD3.X R3, RZ, R0, R14, P1, P0 ;  /* 0x00000000ff037210 */ /* 0x000fe40000fe040e */
[C---:B------:R-:W-:Y:S01]  /*e4f0*/  HMMA.16816.F32.BF16 R12, R48.reuse, R16, RZ ;  /* 0x00000010300c723c */ /* 0x040fe200000418ff */
[----:B------:R-:W-:Y:S01]  /*e500*/  ISETP.NE.U32.AND P0, PT, R132, RZ, PT ;  /* 0x000000ff8400720c */ /* 0x000fe20003f05070 */
[----:B------:R-:W3:Y:S01]  /*e510*/  LDL R0, [R1+0x34] ;  /* 0x0000340001007983 */ /* 0x000ee20000100800 */
[----:B------:R-:W-:Y:S05]  /*e520*/  ISETP.NE.U32.AND P1, PT, R44, RZ, PT ;  /* 0x000000ff2c00720c */ /* 0x000fea0003f25070 */
[C---:B------:R-:W-:Y:S06]  /*e530*/  HMMA.16816.F32.BF16 R16, R48.reuse, R18, RZ ;  /* 0x000000123010723c */ /* 0x040fec00000418ff */
[----:B------:R4:W-:Y:S01]  /*e540*/  LDGSTS.E.BYPASS.LTC128B.128.ZFILL [R251+0x2100], [R36.64], P0 ;  /* 0x0210000024fb7fae */ /* 0x0009e20008141d46 */
[----:B------:R-:W-:Y:S01]  /*e550*/  ISETP.NE.U32.AND P0, PT, R45, RZ, PT ;  /* 0x000000ff2d00720c */ /* 0x000fe20003f05070 */
[C---:B-1----:R-:W-:Y:S04]  /*e560*/  HMMA.16816.F32.BF16 R20, R48.reuse, R24, RZ ;  /* 0x000000183014723c */ /* 0x042fe800000418ff */
[----:B------:R2:W-:Y:S04]  /*e570*/  LDGSTS.E.BYPASS.LTC128B.128.ZFILL [R251+0x5100], [R30.64], P2 ;  /* 0x051000001efb7fae */ /* 0x0005e80009141d46 */
[C---:B------:R-:W-:Y:S02]  /*e580*/  HMMA.16816.F32.BF16 R24, R48.reuse, R26, RZ ;  /* 0x0000001a3018723c */ /* 0x040fe400000418ff */
[----:B------:R4:W-:Y:S06]  /*e590*/  LDGSTS.E.BYPASS.LTC128B.128.ZFILL [R251+0x8100], [R38.64], P1 ;  /* 0x0810000026fb7fae */ /* 0x0009ec0008941d46 */
[----:B------:R1:W-:Y:S06]  /*e5a0*/  LDGSTS.E.BYPASS.LTC128B.128.ZFILL [R251+0xb100], [R2.64], P0 ;  /* 0x0b10000002fb7fae */ /* 0x0003ec0008141d46 */
[----:B------:R-:W0:Y:S01]  /*e5b0*/  LDGDEPBAR ;  /* 0x00000000000079af */ /* 0x000e220000000000 */
[C---:B--2---:R-:W-:Y:S08]  /*e5c0*/  HMMA.16816.F32.BF16 R28, R48.reuse, R32, RZ ;  /* 0x00000020301c723c */ /* 0x044ff000000418ff */
[C---:B------:R-:W-:Y:S08]  /*e5d0*/  HMMA.16816.F32.BF16 R32, R48.reuse, R34, RZ ;  /* 0x000000223020723c */ /* 0x040ff000000418ff */
[C---:B----4-:R-:W-:Y:S08]  /*e5e0*/  HMMA.16816.F32.BF16 R36, R48.reuse, R40, RZ ;  /* 0x000000283024723c */ /* 0x050ff000000418ff */
[C---:B------:R-:W-:Y:S08]  /*e5f0*/  HMMA.16816.F32.BF16 R40, R48.reuse, R42, RZ ;  /* 0x0000002a3028723c */ /* 0x040ff000000418ff */
[C---:B------:R-:W-:Y:S08]  /*e600*/  HMMA.16816.F32.BF16 R44, R48.reuse, R184, RZ ;  /* 0x000000b8302c723c */ /* 0x040ff000000418ff */
[----:B------:R-:W-:Y:S01]  /*e610*/  HMMA.16816.F32.BF16 R48, R48, R186, RZ ;  /* 0x000000ba3030723c */ /* 0x000fe200000418ff */
[----:B------:R-:W-:Y:S07]  /*e620*/  LDSM.16.M88.4 R184, [R225] ;  /* 0x00000000e1b8783b */ /* 0x000fee0000000200 */
[C---:B------:R-:W-:Y:S08]  /*e630*/  HMMA.16816.F32.BF16 R4, R188.reuse, R192, R4 ;  /* 0x000000c0bc04723c */ /* 0x040ff00000041804 */
[C---:B------:R-:W-:Y:S01]  /*e640*/  HMMA.16816.F32.BF16 R8, R188.reuse, R194, R8 ;  /* 0x000000c2bc08723c */ /* 0x040fe20000041808 */
[----:B------:R-:W2:Y:S07]  /*e650*/  LDSM.16.M88.4 R192, [R217] ;  /* 0x00000000d9c0783b */ /* 0x000eae0000000200 */
[C---:B------:R-:W-:Y:S08]  /*e660*/  HMMA.16816.F32.BF16 R12, R188.reuse, R196, R12 ;  /* 0x000000c4bc0c723c */ /* 0x040ff0000004180c */
[C---:B------:R-:W-:Y:S01]  /*e670*/  HMMA.16816.F32.BF16 R16, R188.reuse, R198, R16 ;  /* 0x000000c6bc10723c */ /* 0x040fe20000041810 */
[----:B------:R-:W4:Y:S07]  /*e680*/  LDSM.16.M88.4 R196, [R217+0x800] ;  /* 0x00080000d9c4783b */ /* 0x000f2e0000000200 */
[C---:B------:R-:W-:Y:S08]  /*e690*/  HMMA.16816.F32.BF16 R20, R188.reuse, R200, R20 ;  /* 0x000000c8bc14723c */ /* 0x040ff00000041814 */
[C---:B------:R-:W-:Y:S01]  /*e6a0*/  HMMA.16816.F32.BF16 R24, R188.reuse, R202, R24 ;  /* 0x000000cabc18723c */ /* 0x040fe20000041818 */
[----:B------:R-:W5:Y:S07]  /*e6b0*/  LDSM.16.M88.4 R200, [R217+0x1000] ;  /* 0x00100000d9c8783b */ /* 0x000f6e0000000200 */
[C---:B------:R-:W-:Y:S08]  /*e6c0*/  HMMA.16816.F32.BF16 R28, R188.reuse, R204, R28 ;  /* 0x000000ccbc1c723c */ /* 0x040ff0000004181c */
[C---:B------:R-:W-:Y:S01]  /*e6d0*/  HMMA.16816.F32.BF16 R32, R188.reuse, R206, R32 ;  /* 0x000000cebc20723c */ /* 0x040fe20000041820 */
[----:B------:R-:W1:Y:S07]  /*e6e0*/  LDSM.16.M88.4 R204, [R217+0x1800] ;  /* 0x00180000d9cc783b */ /* 0x000e6e0000000200 */
[C---:B------:R-:W-:Y:S08]  /*e6f0*/  HMMA.16816.F32.BF16 R36, R188.reuse, R208, R36 ;  /* 0x000000d0bc24723c */ /* 0x040ff00000041824 */
[C---:B------:R-:W-:Y:S01]  /*e700*/  HMMA.16816.F32.BF16 R40, R188.reuse, R210, R40 ;  /* 0x000000d2bc28723c */ /* 0x040fe20000041828 */
[----:B------:R-:W-:Y:S07]  /*e710*/  LDSM.16.M88.4 R208, [R217+0x2800] ;  /* 0x00280000d9d0783b */ /* 0x000fee0000000200 */
[C---:B------:R-:W-:Y:S08]  /*e720*/  HMMA.16816.F32.BF16 R44, R188.reuse, R212, R44 ;  /* 0x000000d4bc2c723c */ /* 0x040ff0000004182c */
[----:B------:R-:W-:Y:S01]  /*e730*/  HMMA.16816.F32.BF16 R48, R188, R214, R48 ;  /* 0x000000d6bc30723c */ /* 0x000fe20000041830 */
[----:B------:R-:W1:Y:S07]  /*e740*/  LDSM.16.M88.4 R188, [R217+0x2000] ;  /* 0x00200000d9bc783b */ /* 0x000e6e0000000200 */
[C---:B--2---:R-:W-:Y:S08]  /*e750*/  HMMA.16816.F32.BF16 R4, R184.reuse, R192, R4 ;  /* 0x000000c0b804723c */ /* 0x044ff00000041804 */
[C---:B------:R-:W-:Y:S01]  /*e760*/  HMMA.16816.F32.BF16 R8, R184.reuse, R194, R8 ;  /* 0x000000c2b808723c */ /* 0x040fe20000041808 */
[----:B------:R-:W-:Y:S07]  /*e770*/  LDSM.16.M88.4 R192, [R216+-0x9000] ;  /* 0xff700000d8c0783b */ /* 0x000fee0000000200 */
[C---:B----4-:R-:W-:Y:S08]  /*e780*/  HMMA.16816.F32.BF16 R12, R184.reuse, R196, R12 ;  /* 0x000000c4b80c723c */ /* 0x050ff0000004180c */
[C---:B------:R-:W-:Y:S01]  /*e790*/  HMMA.16816.F32.BF16 R16, R184.reuse, R198, R16 ;  /* 0x000000c6b810723c */ /* 0x040fe20000041810 */
[----:B------:R-:W-:Y:S07]  /*e7a0*/  LDSM.16.M88.4 R196, [R216+-0x8800] ;  /* 0xff780000d8c4783b */ /* 0x000fee0000000200 */
[C---:B-----5:R-:W-:Y:S08]  /*e7b0*/  HMMA.16816.F32.BF16 R20, R184.reuse, R200, R20 ;  /* 0x000000c8b814723c */ /* 0x060ff00000041814 */
[C---:B------:R-:W-:Y:S01]  /*e7c0*/  HMMA.16816.F32.BF16 R24, R184.reuse, R202, R24 ;  /* 0x000000cab818723c */ /* 0x040fe20000041818 */
[----:B------:R-:W-:Y:S07]  /*e7d0*/  LDSM.16.M88.4 R200, [R216+-0x8000] ;  /* 0xff800000d8c8783b */ /* 0x000fee0000000200 */
[C---:B-1----:R-:W-:Y:S08]  /*e7e0*/  HMMA.16816.F32.BF16 R28, R184.reuse, R204, R28 ;  /* 0x000000ccb81c723c */ /* 0x042ff0000004181c */
[C---:B------:R-:W-:Y:S01]  /*e7f0*/  HMMA.16816.F32.BF16 R32, R184.reuse, R206, R32 ;  /* 0x000000ceb820723c */ /* 0x040fe20000041820 */
[----:B------:R-:W-:Y:S07]  /*e800*/  LDSM.16.M88.4 R204, [R216+-0x7800] ;  /* 0xff880000d8cc783b */ /* 0x000fee0000000200 */
[C---:B------:R-:W-:Y:S08]  /*e810*/  HMMA.16816.F32.BF16 R36, R184.reuse, R188, R36 ;  /* 0x000000bcb824723c */ /* 0x040ff00000041824 */
[C---:B------:R-:W-:Y:S01]  /*e820*/  HMMA.16816.F32.BF16 R40, R184.reuse, R190, R40 ;  /* 0x000000beb828723c */ /* 0x040fe20000041828 */
[----:B------:R-:W1:Y:S07]  /*e830*/  LDSM.16.M88.4 R188, [R224] ;  /* 0x00000000e0bc783b */ /* 0x000e6e0000000200 */
[C---:B------:R-:W-:Y:S08]  /*e840*/  HMMA.16816.F32.BF16 R44, R184.reuse, R208, R44 ;  /* 0x000000d0b82c723c */ /* 0x040ff0000004182c */
[----:B------:R-:W-:Y:S01]  /*e850*/  HMMA.16816.F32.BF16 R48, R184, R210, R48 ;  /* 0x000000d2b830723c */ /* 0x000fe20000041830 */
[----:B------:R-:W2:Y:S06]  /*e860*/  LDSM.16.M88.4 R184, [R216+-0x7000] ;  /* 0xff900000d8b8783b */ /* 0x000eac0000000200 */
[----:B------:R-:W4:Y:S01]  /*e870*/  LDSM.16.M88.4 R208, [R216+-0x6800] ;  /* 0xff980000d8d0783b */ /* 0x000f220000000200 */
[----:B---3--:R-:W-:Y:S01]  /*e880*/  ISETP.GT.AND P0, PT, R252, R0, PT ;  /* 0x00000000fc00720c */ /* 0x008fe20003f04270 */
        /* <DEDUP_REMOVED lines=36> */
[----:B------:R-:W2:Y:S06]  /*ead0*/  LDSM.16.M88.4 R184, [R231] ;  /* 0x00000000e7b8783b */ /* 0x000eac0000000200 */
        /* <DEDUP_REMOVED lines=18> */
[----:B------:R-:W2:Y:S06]  /*ec00*/  LDSM.16.M88.4 R188, [R217+0x5000] ;  /* 0x00500000d9bc783b */ /* 0x000eac0000000200 */
        /* <DEDUP_REMOVED lines=18> */
[----:B------:R-:W2:Y:S06]  /*ed30*/  LDSM.16.M88.4 R184, [R216+-0x4000] ;  /* 0xffc00000d8b8783b */ /* 0x000eac0000000200 */
        /* <DEDUP_REMOVED lines=94> */
[----:B------:R-:W1:Y:S06]  /*f320*/  LDSM.16.M88.4 R188, [R135+0xb000] ;  /* 0x00b0000087bc783b */ /* 0x000e6c0000000200 */
[----:B------:R-:W5:Y:S01]  /*f330*/  LDSM.16.M88.4 R192, [R135+0xb800] ;  /* 0x00b8000087c0783b */ /* 0x000f620000000200 */
        /* <DEDUP_REMOVED lines=15> */
[C---:B-----5:R-:W-:Y:S08]  /*f430*/  HMMA.16816.F32.BF16 R44, R196.reuse, R192, R44 ;  /* 0x000000c0c42c723c */ /* 0x060ff0000004182c */
[----:B------:R-:W-:Y:S01]  /*f440*/  HMMA.16816.F32.BF16 R48, R196, R194, R48 ;  /* 0x000000c2c430723c */ /* 0x000fe20000041830 */
[----:B------:R-:W5:Y:S06]  /*f450*/  LDSM.16.M88.4 R192, [R243] ;  /* 0x00000000f3c0783b */ /* 0x000f6c0000000200 */
[----:B------:R-:W1:Y:S01]  /*f460*/  LDSM.16.M88.4 R196, [R244] ;  /* 0x00000000f4c4783b */ /* 0x000e620000000200 */
        /* <DEDUP_REMOVED lines=12> */
[C---:B-----5:R-:W-:Y:S08]  /*f530*/  HMMA.16816.F32.BF16 R36, R200.reuse, R192, R36 ;  /* 0x000000c0c824723c */ /* 0x060ff00000041824 */
[C---:B------:R-:W-:Y:S01]  /*f540*/  HMMA.16816.F32.BF16 R40, R200.reuse, R194, R40 ;  /* 0x000000c2c828723c */ /* 0x040fe20000041828 */
[----:B------:R-:W4:Y:S07]  /*f550*/  LDSM.16.M88.4 R192, [R217+0xa800] ;  /* 0x00a80000d9c0783b */ /* 0x000f2e0000000200 */
[C---:B------:R-:W-:Y:S08]  /*f560*/  HMMA.16816.F32.BF16 R44, R200.reuse, R196, R44 ;  /* 0x000000c4c82c723c */ /* 0x040ff0000004182c */
[----:B------:R-:W-:Y:S01]  /*f570*/  HMMA.16816.F32.BF16 R48, R200, R198, R48 ;  /* 0x000000c6c830723c */ /* 0x000fe20000041830 */
[----:B------:R-:W5:Y:S06]  /*f580*/  LDSM.16.M88.4 R196, [R217+0xb000] ;  /* 0x00b00000d9c4783b */ /* 0x000f6c0000000200 */
[----:B------:R-:W-:Y:S01]  /*f590*/  LDSM.16.M88.4 R200, [R224+0xc000] ;  /* 0x00c00000e0c8783b */ /* 0x000fe20000000200 */
[C---:B---3--:R-:W-:Y:S08]  /*f5a0*/  HMMA.16816.F32.BF16 R4, R204.reuse, R208, R4 ;  /* 0x000000d0cc04723c */ /* 0x048ff00000041804 */
[C---:B------:R-:W-:Y:S01]  /*f5b0*/  HMMA.16816.F32.BF16 R8, R204.reuse, R210, R8 ;  /* 0x000000d2cc08723c */ /* 0x040fe20000041808 */
[----:B------:R-:W-:Y:S07]  /*f5c0*/  LDSM.16.M88.4 R208, [R216] ;  /* 0x00000000d8d0783b */ /* 0x000fee0000000200 */
[C---:B--2---:R-:W-:Y:S08]  /*f5d0*/  HMMA.16816.F32.BF16 R12, R204.reuse, R184, R12 ;  /* 0x000000b8cc0c723c */ /* 0x044ff0000004180c */
[C---:B------:R-:W-:Y:S01]  /*f5e0*/  HMMA.16816.F32.BF16 R16, R204.reuse, R186, R16 ;  /* 0x000000bacc10723c */ /* 0x040fe20000041810 */
[----:B------:R-:W2:Y:S07]  /*f5f0*/  LDSM.16.M88.4 R184, [R217+0xb800] ;  /* 0x00b80000d9b8783b */ /* 0x000eae0000000200 */
[C---:B-1----:R-:W-:Y:S08]  /*f600*/  HMMA.16816.F32.BF16 R20, R204.reuse, R188, R20 ;  /* 0x000000bccc14723c */ /* 0x042ff00000041814 */
[C---:B------:R-:W-:Y:S08]  /*f610*/  HMMA.16816.F32.BF16 R24, R204.reuse, R190, R24 ;  /* 0x000000becc18723c */ /* 0x040ff00000041818 */
[C---:B----4-:R-:W-:Y:S08]  /*f620*/  HMMA.16816.F32.BF16 R28, R204.reuse, R192, R28 ;  /* 0x000000c0cc1c723c */ /* 0x050ff0000004181c */
[C---:B------:R-:W-:Y:S08]  /*f630*/  HMMA.16816.F32.BF16 R32, R204.reuse, R194, R32 ;  /* 0x000000c2cc20723c */ /* 0x040ff00000041820 */
[C---:B-----5:R-:W-:Y:S08]  /*f640*/  HMMA.16816.F32.BF16 R36, R204.reuse, R196, R36 ;  /* 0x000000c4cc24723c */ /* 0x060ff00000041824 */
        /* <DEDUP_REMOVED lines=29> */
[----:B------:R-:W-:Y:S05]  /*f820*/  FMUL.FTZ R19, R19, c[0x0][0x320] ;  /* 0x0000c80013137a20 */ /* 0x000fea0000410000 */
[----:B------:R-:W1:Y:S01]  /*f830*/  MUFU.TANH R210, R9 ;  /* 0x0000000900d27308 */ /* 0x000e620000002400 */
[----:B----4-:R-:W4:Y:S09]  /*f840*/  LDSM.16.M88.4 R4, [R216+0x1000] ;  /* 0x00100000d804783b */ /* 0x010f320000000200 */
[----:B------:R-:W1:Y:S10]  /*f850*/  MUFU.TANH R215, R10 ;  /* 0x0000000a00d77308 */ /* 0x000e740000002400 */
[----:B------:R5:W1:Y:S10]  /*f860*/  MUFU.TANH R213, R11 ;  /* 0x0000000b00d57308 */ /* 0x000a740000002400 */
[----:B------:R-:W1:Y:S10]  /*f870*/  MUFU.TANH R199, R16 ;  /* 0x0000001000c77308 */ /* 0x000e740000002400 */
[----:B------:R-:W1:Y:S01]  /*f880*/  MUFU.TANH R197, R17 ;  /* 0x0000001100c57308 */ /* 0x000e620000002400 */
[----:B-----5:R-:W5:Y:S01]  /*f890*/  LDSM.16.M88.4 R8, [R216+0x1800] ;  /* 0x00180000d808783b */ /* 0x020f620000000200 */
[C---:B----4-:R-:W-:Y:S08]  /*f8a0*/  HMMA.16816.F32.BF16 R20, R200.reuse, R4, R20 ;  /* 0x00000004c814723c */ /* 0x050ff00000041814 */
[----:B------:R-:W4:Y:S01]  /*f8b0*/  MUFU.TANH R204, R18 ;  /* 0x0000001200cc7308 */ /* 0x000f220000002400 */
[C---:B------:R-:W-:Y:S01]  /*f8c0*/  HMMA.16816.F32.BF16 R24, R200.reuse, R6, R24 ;  /* 0x00000006c818723c */ /* 0x040fe20000041818 */
[----:B------:R-:W1:Y:S08]  /*f8d0*/  LDSM.16.M88.4 R4, [R216+0x2000] ;  /* 0x00200000d804783b */ /* 0x000e700000000200 */
[----:B------:R-:W1:Y:S06]  /*f8e0*/  MUFU.TANH R198, R19 ;  /* 0x0000001300c67308 */ /* 0x000e6c0000002400 */
[----:B------:R-:W-:Y:S04]  /*f8f0*/  FMUL.FTZ R20, R20, c[0x0][0x320] ;  /* 0x0000c80014147a20 */ /* 0x000fe80000410000 */
[----:B------:R-:W1:Y:S01]  /*f900*/  MUFU.TANH R206, R12 ;  /* 0x0000000c00ce7308 */ /* 0x000e620000002400 */
        /* <DEDUP_REMOVED lines=8> */
[C---:B-----5:R-:W-:Y:S06]  /*f990*/  HMMA.16816.F32.BF16 R28, R200.reuse, R8, R28 ;  /* 0x00000008c81c723c */ /* 0x060fec000004181c */
[----:B------:R-:W2:Y:S02]  /*f9a0*/  MUFU.TANH R193, R21 ;  /* 0x0000001500c17308 */ /* 0x000ea40000002400 */
[C---:B------:R-:W-:Y:S01]  /*f9b0*/  HMMA.16816.F32.BF16 R32, R200.reuse, R10, R32 ;  /* 0x0000000ac820723c */ /* 0x040fe20000041820 */
[----:B------:R-:W5:Y:S01]  /*f9c0*/  LDSM.16.M88.4 R8, [R216+0x2800] ;  /* 0x00280000d808783b */ /* 0x000f620000000200 */
[----:B------:R-:W-:Y:S06]  /*f9d0*/  DEPBAR.LE SB0, 0x0 ;  /* 0x000080000000791a */ /* 0x000fec0000000000 */
[----:B------:R-:W2:Y:S01]  /*f9e0*/  MUFU.TANH R196, R22 ;  /* 0x0000001600c47308 */ /* 0x000ea20000002400 */
[----:B------:R-:W-:Y:S01]  /*f9f0*/  BAR.SYNC.DEFER_BLOCKING 0x0 ;  /* 0x0000000000007b1d */ /* 0x000fe20000010000 */
[C---:B-1----:R-:W-:Y:S06]  /*fa00*/  HMMA.16816.F32.BF16 R36, R200.reuse, R4, R36 ;  /* 0x00000004c824723c */ /* 0x042fec0000041824 */
[----:B------:R-:W-:Y:S02]  /*fa10*/  FMUL.FTZ R28, R28, c[0x0][0x320] ;  /* 0x0000c8001c1c7a20 */ /* 0x000fe40000410000 */
[----:B------:R1:W1:Y:S01]  /*fa20*/  MUFU.TANH R195, R23 ;  /* 0x0000001700c37308 */ /* 0x0002620000002400 */
[C---:B------:R-:W-:Y:S03]  /*fa30*/  HMMA.16816.F32.BF16 R40, R200.reuse, R6, R40 ;  /* 0x00000006c828723c */ /* 0x040fe60000041828 */
[----:B------:R-:W-:Y:S02]  /*fa40*/  FMUL.FTZ R29, R29, c[0x0][0x320] ;  /* 0x0000c8001d1d7a20 */ /* 0x000fe40000410000 */
[----:B------:R-:W-:Y:S02]  /*fa50*/  FMUL.FTZ R30, R30, c[0x0][0x320] ;  /* 0x0000c8001e1e7a20 */ /* 0x000fe40000410000 */
[----:B------:R-:W-:Y:S02]  /*fa60*/  FMUL.FTZ R31, R31, c[0x0][0x320] ;  /* 0x0000c8001f1f7a20 */ /* 0x000fe40000410000 */
[----:B------:R2:W2:Y:S03]  /*fa70*/  MUFU.TANH R191, R24 ;  /* 0x0000001800bf7308 */ /* 0x0004a60000002400 */
[----:B------:R-:W-:Y:S07]  /*fa80*/  FMUL.FTZ R32, R32, c[0x0][0x320] ;  /* 0x0000c80020207a20 */ /* 0x000fee0000410000 */
[----:B------:R3:W3:Y:S01]  /*fa90*/  MUFU.TANH R189, R25 ;  /* 0x0000001900bd7308 */ /* 0x0006e20000002400 */
[C---:B-----5:R-:W-:Y:S04]  /*faa0*/  HMMA.16816.F32.BF16 R44, R200.reuse, R8, R44 ;  /* 0x00000008c82c723c */ /* 0x060fe8000004182c */
[----:B-1----:R-:W-:Y:S05]  /*fab0*/  FMUL.FTZ R23, R41, c[0x0][0x320] ;  /* 0x0000c80029177a20 */ /* 0x002fea0000410000 */
[----:B------:R1:W1:Y:S01]  /*fac0*/  MUFU.TANH R192, R26 ;  /* 0x0000001a00c07308 */ /* 0x0002620000002400 */
[----:B------:R-:W-:Y:S03]  /*fad0*/  HMMA.16816.F32.BF16 R48, R200, R10, R48 ;  /* 0x0000000ac830723c */ /* 0x000fe60000041830 */
[----:B--2---:R-:W-:Y:S06]  /*fae0*/  FMUL.FTZ R24, R40, c[0x0][0x320] ;  /* 0x0000c80028187a20 */ /* 0x004fec0000410000 */
[----:B------:R2:W2:Y:S03]  /*faf0*/  MUFU.TANH R190, R27 ;  /* 0x0000001b00be7308 */ /* 0x0004a60000002400 */
[----:B---3--:R-:W-:Y:S02]  /*fb00*/  FMUL.FTZ R25, R43, c[0x0][0x320] ;  /* 0x0000c8002b197a20 */ /* 0x008fe40000410000 */
[----:B------:R-:W-:Y:S02]  /*fb10*/  FMUL.FTZ R22, R44, c[0x0][0x320] ;  /* 0x0000c8002c167a20 */ /* 0x000fe40000410000 */
[----:B------:R-:W-:Y:S03]  /*fb20*/  FMUL.FTZ R17, R45, c[0x0][0x320] ;  /* 0x0000c8002d117a20 */ /* 0x000fe60000410000 */
[----:B------:R3:W3:Y:S01]  /*fb30*/  MUFU.TANH R186, R28 ;  /* 0x0000001c00ba7308 */ /* 0x0006e20000002400 */
[----:B------:R-:W-:Y:S02]  /*fb40*/  FMUL.FTZ R21, R46, c[0x0][0x320] ;  /* 0x0000c8002e157a20 */ /* 0x000fe40000410000 */
[----:B------:R-:W-:Y:S02]  /*fb50*/  FMUL.FTZ R20, R47, c[0x0][0x320] ;  /* 0x0000c8002f147a20 */ /* 0x000fe40000410000 */
[----:B-1----:R-:W-:Y:S02]  /*fb60*/  FMUL.FTZ R26, R42, c[0x0][0x320] ;  /* 0x0000c8002a1a7a20 */ /* 0x002fe40000410000 */
[----:B------:R-:W-:Y:S02]  /*fb70*/  FMUL.FTZ R16, R48, c[0x0][0x320] ;  /* 0x0000c80030107a20 */ /* 0x000fe40000410000 */
[----:B------:R-:W-:Y:S01]  /*fb80*/  FMUL.FTZ R11, R49, c[0x0][0x320] ;  /* 0x0000c800310b7a20 */ /* 0x000fe20000410000 */
[----:B------:R1:W1:Y:S01]  /*fb90*/  MUFU.TANH R185, R29 ;  /* 0x0000001d00b97308 */ /* 0x0002620000002400 */
[----:B------:R-:W-:Y:S02]  /*fba0*/  FMUL.FTZ R19, R50, c[0x0][0x320] ;  /* 0x0000c80032137a20 */ /* 0x000fe40000410000 */
[----:B------:R-:W-:Y:S02]  /*fbb0*/  FMUL.FTZ R18, R51, c[0x0][0x320] ;  /* 0x0000c80033127a20 */ /* 0x000fe40000410000 */
[----:B--2---:R-:W-:Y:S05]  /*fbc0*/  FMUL.FTZ R27, R37, c[0x0][0x320] ;  /* 0x0000c800251b7a20 */ /* 0x004fea0000410000 */
[----:B------:R2:W2:Y:S01]  /*fbd0*/  MUFU.TANH R188, R30 ;  /* 0x0000001e00bc7308 */ /* 0x0004a20000002400 */
[----:B---3--:R-:W-:Y:S09]  /*fbe0*/  FMUL.FTZ R28, R39, c[0x0][0x320] ;  /* 0x0000c800271c7a20 */ /* 0x008ff20000410000 */
[----:B------:R3:W3:Y:S01]  /*fbf0*/  MUFU.TANH R187, R31 ;  /* 0x0000001f00bb7308 */ /* 0x0006e20000002400 */
[----:B-1----:R-:W-:Y:S09]  /*fc00*/  FMUL.FTZ R29, R38, c[0x0][0x320] ;  /* 0x0000c800261d7a20 */ /* 0x002ff20000410000 */
[----:B------:R1:W1:Y:S01]  /*fc10*/  MUFU.TANH R184, R32 ;  /* 0x0000002000b87308 */ /* 0x0002620000002400 */
[----:B--2---:R-:W-:Y:S09]  /*fc20*/  FMUL.FTZ R30, R36, c[0x0][0x320] ;  /* 0x0000c800241e7a20 */ /* 0x004ff20000410000 */
[----:B------:R2:W2:Y:S01]  /*fc30*/  MUFU.TANH R205, R13 ;  /* 0x0000000d00cd7308 */ /* 0x0004a20000002400 */
[----:B---3--:R-:W-:Y:S02]  /*fc40*/  FMUL.FTZ R31, R33, c[0x0][0x320] ;  /* 0x0000c800211f7a20 */ /* 0x008fe40000410000 */
[----:B------:R-:W-:Y:S07]  /*fc50*/  FMUL.FTZ R33, R34, c[0x0][0x320] ;  /* 0x0000c80022217a20 */ /* 0x000fee0000410000 */
[----:B------:R3:W2:Y:S01]  /*fc60*/  MUFU.TANH R209, R14 ;  /* 0x0000000e00d17308 */ /* 0x0006a20000002400 */
[----:B-1----:R-:W-:Y:S09]  /*fc70*/  FMUL.FTZ R32, R35, c[0x0][0x320] ;  /* 0x0000c80023207a20 */ /* 0x002ff20000410000 */
[----:B------:R3:W1:Y:S10]  /*fc80*/  MUFU.TANH R207, R15 ;  /* 0x0000000f00cf7308 */ /* 0x0006740000002400 */
        /* <DEDUP_REMOVED lines=20> */
[----:B--234-:R-:W2:Y:S01]  /*fdd0*/  LDL R2, [R1+0x3c] ;  /* 0x00003c0001027983 */ /* 0x01cea20000100800 */
[----:B------:R-:W-:Y:S03]  /*fde0*/  IMAD.MOV.U32 R12, RZ, RZ, c[0x0][0x2b8] ;  /* 0x0000ae00ff0c7624 */ /* 0x000fe600078e00ff */
[----:B------:R-:W3:Y:S02]  /*fdf0*/  LDL.64 R36, [R1+0x50] ;  /* 0x0000500001247983 */ /* 0x000ee40000100a00 */
[----:B------:R-:W-:Y:S02]  /*fe00*/  ISETP.NE.AND P2, PT, R12, 0x1, PT ;  /* 0x000000010c00780c */ /* 0x000fe40003f45270 */
[----:B------:R-:W4:Y:S04]  /*fe10*/  LDL R5, [R1+0x60] ;  /* 0x0000600001057983 */ /* 0x000f280000100800 */
[----:B------:R-:W5:Y:S04]  /*fe20*/  S2R R13, SR_TID.X ;  /* 0x00000000000d7919 */ /* 0x000f680000002100 */
[----:B------:R-:W3:Y:S04]  /*fe30*/  LDL.64 R34, [R1+0x48] ;  /* 0x0000480001227983 */ /* 0x000ee80000100a00 */
[----:B------:R-:W4:Y:S04]  /*fe40*/  LDL R6, [R1+0x40] ;  /* 0x0000400001067983 */ /* 0x000f280000100800 */
[----:B------:R-:W4:Y:S04]  /*fe50*/  LDL R10, [R1+0x100] ;  /* 0x00010000010a7983 */ /* 0x000f280000100800 */
[----:B------:R-:W4:Y:S04]  /*fe60*/  LDL R15, [R1+0x20] ;  /* 0x00002000010f7983 */ /* 0x000f280000100800 */
[----:B------:R-:W4:Y:S01]  /*fe70*/  LDL R9, [R1+0x104] ;  /* 0x0001040001097983 */ /* 0x000f220000100800 */
        /* <DEDUP_REMOVED lines=10> */
[----:B------:R-:W5:Y:S03]  /*ff20*/  LDL R12, [R1+0xc] ;  /* 0x00000c00010c7983 */ /* 0x000f660000100800 */
[----:B------:R-:W-:Y:S01]  /*ff30*/  IMAD R0, R0, 0x20, R3 ;  /* 0x0000002000007824 */ /* 0x000fe200078e0203 */
[----:B------:R-:W5:Y:S01]  /*ff40*/  LDL R13, [R1+0x28] ;  /* 0x00002800010d7983 */ /* 0x000f620000100800 */
[----:B--2---:R-:W-:Y:S05]  /*ff50*/  IMAD R2, R252, 0x60, R2 ;  /* 0x00000060fc027824 */ /* 0x004fea00078e0202 */
[----:B------:R-:W-:Y:S05]  /*ff60*/  IADD3 R2, R2, -0x60, R0 ;  /* 0xffffffa002027810 */ /* 0x000fea0007ffe000 */
[----:B------:R-:W-:Y:S04]  /*ff70*/  @P2 IMAD.HI.U32 R3, R2, c[0x0][0x2bc], RZ ;  /* 0x0000af0002032a27 */ /* 0x000fe800078e00ff */
[----:B------:R-:W-:Y:S01]  /*ff80*/  IMAD.MOV.U32 R0, RZ, RZ, R2 ;  /* 0x000000ffff007224 */ /* 0x000fe200078e0002 */
[----:B------:R-:W-:Y:S04]  /*ff90*/  @P2 SHF.R.U32.HI R0, RZ, c[0x0][0x2c0], R3 ;  /* 0x0000b000ff002a19 */ /* 0x000fe80000011603 */
[C---:B---3--:R-:W-:Y:S01]  /*ffa0*/  @!P6 IADD3 R3, P0, R0.reuse, R36, RZ ;  /* 0x000000240003e210 */ /* 0x048fe20007f1e0ff */
[----:B------:R-:W-:Y:S03]  /*ffb0*/  IMAD.MOV.U32 R36, RZ, RZ, RZ ;  /* 0x000000ffff247224 */ /* 0x000fe600078e00ff */
[----:B----4-:R-:W-:Y:S01]  /*ffc0*/  @!P6 LEA.HI.X.SX32 R5, R0, R5, 0x1, P0 ;  /* 0x000000050005e211 */ /* 0x010fe200000f0eff */
[----:B------:R-:W-:Y:S01]  /*ffd0*/  IMAD.MOV R0, RZ, RZ, -R0 ;  /* 0x000000ffff007224 */ /* 0x000fe200078e0a00 */
[C---:B------:R-:W-:Y:S03]  /*ffe0*/  @!P6 LEA R4, P0, R3.reuse, c[0x0][0x2a0], 0x2 ;  /* 0x0000a8000304ea11 */ /* 0x040fe600078010ff */
[----:B------:R-:W-:Y:S01]  /*fff0*/  IMAD R37, R0, c[0x0][0x2b8], R2 ;  /* 0x0000ae0000257a24 */ /* 0x000fe200078e0202 */
[----:B------:R-:W-:Y:S02]  /*10000*/  @!P6 LEA.HI.X R5, R3, c[0x0][0x2a4], R5, 0x2, P0 ;  /* 0x0000a9000305ea11 */ /* 0x000fe400000f1405 */
[----:B------:R-:W-:Y:S01]  /*10010*/  SHF.L.U64.HI R10, R15, 0x1, R10 ;  /* 0x000000010f0a7819 */ /* 0x000fe2000001020a */
[C---:B------:R-:W-:Y:S01]  /*10020*/  IMAD.WIDE.U32 R2, R37.reuse, c[0x0][0x1e0], RZ ;  /* 0x0000780025027a25 */ /* 0x040fe200078e00ff */
[----:B------:R-:W-:Y:S01]  /*10030*/  SHF.R.S32.HI R0, RZ, 0x1f, R37 ;  /* 0x0000001fff007819 */ /* 0x000fe20000011425 */
[----:B------:R-:W2:Y:S01]  /*10040*/  @!P6 LDG.E R36, [R4.64] ;  /* 0x000000060424e981 */ /* 0x000ea2000c1e1900 */
[----:B-----5:R-:W-:Y:S03]  /*10050*/  SHF.L.U64.HI R9, R14, 0x1, R9 ;  /* 0x000000010e097819 */ /* 0x020fe60000010209 */
[----:B------:R-:W-:Y:S01]  /*10060*/  IMAD R0, R0, c[0x0][0x1e0], RZ ;  /* 0x0000780000007a24 */ /* 0x000fe200078e02ff */
[----:B------:R3:W-:Y:S03]  /*10070*/  STL [R1+0x14], R37 ;  /* 0x0000142501007387 */ /* 0x0007e60000100800 */
[----:B------:R-:W-:Y:S04]  /*10080*/  IMAD R0, R37, c[0x0][0x1e4], R0 ;  /* 0x0000790025007a24 */ /* 0x000fe800078e0200 */
[----:B------:R-:W-:Y:S01]  /*10090*/  IMAD.IADD R3, R3, 0x1, R0 ;  /* 0x0000000103037824 */ /* 0x000fe200078e0200 */
[----:B------:R-:W-:Y:S01]  /*100a0*/  SHF.L.U64.HI R7, R12, 0x1, R7 ;  /* 0x000000010c077819 */ /* 0x000fe20000010207 */
[C---:B------:R-:W-:Y:S01]  /*100b0*/  IMAD.SHL.U32 R35, R13.reuse, 0x2, RZ ;  /* 0x000000020d237824 */ /* 0x040fe200078e00ff */
[----:B------:R-:W-:Y:S01]  /*100c0*/  SHF.L.U64.HI R8, R13, 0x1, R8 ;  /* 0x000000010d087819 */ /* 0x000fe20000010208 */
[----:B---3--:R-:W-:Y:S02]  /*100d0*/  IMAD.SHL.U32 R37, R15, 0x2, RZ ;  /* 0x000000020f257824 */ /* 0x008fe400078e00ff */
[----:B--2---:R-:W-:Y:S01]  /*100e0*/  IMAD.WIDE.U32 R2, R36, c[0x0][0x1f0], R2 ;  /* 0x00007c0024027a25 */ /* 0x004fe200078e0002 */
[----:B------:R-:W-:Y:S01]  /*100f0*/  SHF.R.S32.HI R0, RZ, 0x1f, R36 ;  /* 0x0000001fff007819 */ /* 0x000fe20000011424 */
[----:B------:R2:W-:Y:S03]  /*10100*/  STL [R1+0x10], R36 ;  /* 0x0000102401007387 */ /* 0x0005e60000100800 */
[----:B------:R-:W-:Y:S01]  /*10110*/  IADD3 R5, P0, R34, R2, RZ ;  /* 0x0000000222057210 */ /* 0x000fe20007f1e0ff */
[----:B------:R-:W-:Y:S02]  /*10120*/  IMAD R0, R0, c[0x0][0x1f0], RZ ;  /* 0x00007c0000007a24 */ /* 0x000fe400078e02ff */
[----:B------:R-:W-:Y:S02]  /*10130*/  IMAD.SHL.U32 R34, R12, 0x2, RZ ;  /* 0x000000020c227824 */ /* 0x000fe400078e00ff */
[----:B------:R-:W-:Y:S05]  /*10140*/  IMAD R0, R36, c[0x0][0x1f4], R0 ;  /* 0x00007d0024007a24 */ /* 0x000fea00078e0200 */
[----:B------:R-:W-:Y:S02]  /*10150*/  IADD3.X R2, R6, R3, R0, P0, !PT ;  /* 0x0000000306027210 */ /* 0x000fe400007fe400 */
[C---:B------:R-:W-:Y:S04]  /*10160*/  LEA R6, P0, R5.reuse, c[0x0][0x1c8], 0x1 ;  /* 0x0000720005067a11 */ /* 0x040fe800078008ff */
[----:B------:R-:W-:Y:S01]  /*10170*/  LEA.HI.X R5, R5, c[0x0][0x1cc], R2, 0x1, P0 ;  /* 0x0000730005057a11 */ /* 0x000fe200000f0c02 */
[----:B--2---:R-:W-:Y:S01]  /*10180*/  IMAD.SHL.U32 R36, R14, 0x2, RZ ;  /* 0x000000020e247824 */ /* 0x004fe200078e00ff */
[----:B------:R-:W-:-:S05]  /*10190*/  BRA.DIV ~URZ, `(.L_x_2714) ;  /* 0x00007ce27f007947 */ /* 0x000fca000b800000 */
[----:B------:R2:W3:Y:S02]  /*101a0*/  SHFL.IDX PT, R4, R5, RZ, 0x181f ;  /* 0x00181fff05047589 */ /* 0x0004e400000e0000 */
.L_x_2749:
[----:B------:R-:W-:-:S05]  /*101b0*/  BRA.DIV ~URZ, `(.L_x_2715) ;  /* 0x00007d327f007947 */ /* 0x000fca000b800000 */
[----:B------:R-:W4:Y:S01]  /*101c0*/  SHFL.IDX PT, R0, R6, RZ, 0x181f ;  /* 0x00181fff06007589 */ /* 0x000f2200000e0000 */
[C---:B------:R-:W-:Y:S02]  /*101d0*/  IADD3 R12, -R132.reuse, 0x10, RZ ;  /* 0x00000010840c7810 */ /* 0x040fe40007ffe1ff */
[----:B------:R-:W-:Y:S02]  /*101e0*/  ISETP.NE.U32.AND P2, PT, R132, RZ, PT ;  /* 0x000000ff8400720c */ /* 0x000fe40003f45070 */
[----:B------:R-:W-:Y:S04]  /*101f0*/  LOP3.LUT R12, R12, 0xf, RZ, 0xc0, !PT ;  /* 0x0000000f0c0c7812 */ /* 0x000fe800078ec0ff */
[----:B----4-:R-:W-:Y:S04]  /*10200*/  IADD3 R2, P1, P0, R12, R0, R34 ;  /* 0x000000000c027210 */ /* 0x010fe8000783e022 */
[----:B---3--:R-:W-:Y:S02]  /*10210*/  IADD3.X R3, RZ, R4, R7, P1, P0 ;  /* 0x00000004ff037210 */ /* 0x008fe40000fe0407 */
[----:B------:R-:W-:Y:S03]  /*10220*/  IADD3 R14, P0, R0, R35, RZ ;  /* 0x00000023000e7210 */ /* 0x000fe60007f1e0ff */
[----:B------:R-:W-:Y:S01]  /*10230*/  @!PT LDS RZ, [RZ] ;  /* 0x00000000fffff984 */ /* 0x000fe20000000800 */
[----:B------:R-:W-:Y:S01]  /*10240*/  @!PT LDS RZ, [RZ] ;  /* 0x00000000fffff984 */ /* 0x000fe20000000800 */
[----:B------:R3:W-:Y:S02]  /*10250*/  LDGSTS.E.BYPASS.LTC128B.128.ZFILL [R251+0xc100], [R2.64], P2 ;  /* 0x0c10000002fb7fae */ /* 0x0007e40009141d46 */
[----:B------:R-:W-:Y:S05]  /*10260*/  IMAD.X R15, R4, 0x1, R8, P0 ;  /* 0x00000001040f7824 */ /* 0x000fea00000e0608 */
[----:B------:R4:W-:Y:S01]  /*10270*/  LDGSTS.E.BYPASS.LTC128B.128 [R251+0xf100], [R14.64], !P5 ;  /* 0x0f1000000efb7fae */ /* 0x0009e2000e901d46 */
[----:B---3--:R-:W-:Y:S05]  /*10280*/  IADD3 R2, P0, R0, R36, RZ ;  /* 0x0000002400027210 */ /* 0x008fea0007f1e0ff */
[----:B------:R-:W-:Y:S05]  /*10290*/  IMAD.X R3, R4, 0x1, R9, P0 ;  /* 0x0000000104037824 */ /* 0x000fea00000e0609 */
[----:B------:R3:W-:Y:S02]  /*102a0*/  LDGSTS.E.BYPASS.LTC128B.128 [R251+0x12100], [R2.64], !P4 ;  /* 0x1210000002fb7fae */ /* 0x0007e4000e101d46 */
[----:B---3--:R-:W-:Y:S02]  /*102b0*/  IADD3 R2, P0, R0, R37, RZ ;  /* 0x0000002500027210 */ /* 0x008fe40007f1e0ff */
[----:B------:R-:W3:Y:S03]  /*102c0*/  SHFL.IDX PT, R0, R6, 0x1, 0x181f ;  /* 0x00381f0006007f89 */ /* 0x000ee600000e0000 */
[----:B------:R-:W-:Y:S02]  /*102d0*/  IMAD.X R3, R4, 0x1, R10, P0 ;  /* 0x0000000104037824 */ /* 0x000fe400000e060a */
[----:B------:R-:W-:Y:S04]  /*102e0*/  SHFL.IDX PT, R4, R5, 0x2, 0x181f ;  /* 0x00581f0005047f89 */ /* 0x000fe800000e0000 */
[----:B------:R5:W-:Y:S01]  /*102f0*/  LDGSTS.E.BYPASS.LTC128B.128 [R251+0x15100], [R2.64], !P3 ;  /* 0x1510000002fb7fae */ /* 0x000be2000d901d46 */
[----:B---3--:R-:W-:Y:S03]  /*10300*/  IADD3 R12, P1, P0, R12, R0, R34 ;  /* 0x000000000c0c7210 */ /* 0x008fe6000783e022 */
[----:B-----5:R-:W3:Y:S02]  /*10310*/  SHFL.IDX PT, R2, R5, 0x1, 0x181f ;  /* 0x00381f0005027f89 */ /* 0x020ee400000e0000 */
[----:B---3--:R-:W-:Y:S05]  /*10320*/  IADD3.X R13, RZ, R2, R7, P1, P0 ;  /* 0x00000002ff0d7210 */ /* 0x008fea0000fe0407 */
[----:B------:R3:W-:Y:S02]  /*10330*/  LDGSTS.E.BYPASS.LTC128B.128.ZFILL [R251+0xd100], [R12.64], P2 ;  /* 0x0d1000000cfb7fae */ /* 0x0007e40009141d46 */
[----:B---3--:R-:W-:Y:S05]  /*10340*/  IADD3 R12, P0, R0, R35, RZ ;  /* 0x00000023000c7210 */ /* 0x008fea0007f1e0ff */
[----:B------:R-:W-:Y:S05]  /*10350*/  IMAD.X R13, R2, 0x1, R8, P0 ;  /* 0x00000001020d7824 */ /* 0x000fea00000e0608 */
[----:B------:R3:W-:Y:S02]  /*10360*/  LDGSTS.E.BYPASS.LTC128B.128 [R251+0x10100], [R12.64], !P5 ;  /* 0x101000000cfb7fae */ /* 0x0007e4000e901d46 */
[----:B---3--:R-:W-:Y:S05]  /*10370*/  IADD3 R12, P0, R0, R36, RZ ;  /* 0x00000024000c7210 */ /* 0x008fea0007f1e0ff */
[----:B------:R-:W-:Y:S01]  /*10380*/  IMAD.X R13, R2, 0x1, R9, P0 ;  /* 0x00000001020d7824 */ /* 0x000fe200000e0609 */
[----:B----4-:R-:W-:Y:S02]  /*10390*/  IADD3 R14, P0, R0, R37, RZ ;  /* 0x00000025000e7210 */ /* 0x010fe40007f1e0ff */
[----:B------:R3:W4:Y:S03]  /*103a0*/  SHFL.IDX PT, R0, R6, 0x2, 0x181f ;  /* 0x00581f0006007f89 */ /* 0x00072600000e0000 */
[----:B------:R-:W-:Y:S01]  /*103b0*/  IMAD.X R15, R2, 0x1, R10, P0 ;  /* 0x00000001020f7824 */ /* 0x000fe200000e060a */
[----:B------:R3:W-:Y:S04]  /*103c0*/  LDGSTS.E.BYPASS.LTC128B.128 [R251+0x13100], [R12.64], !P4 ;  /* 0x131000000cfb7fae */ /* 0x0007e8000e101d46 */
[----:B------:R3:W-:Y:S03]  /*103d0*/  LDGSTS.E.BYPASS.LTC128B.128 [R251+0x16100], [R14.64], !P3 ;  /* 0x161000000efb7fae */ /* 0x0007e6000d901d46 */
.L_x_2750:
[C---:B------:R-:W-:Y:S02]  /*103e0*/  IADD3 R2, -R132.reuse, 0x10, RZ ;  /* 0x0000001084027810 */ /* 0x040fe40007ffe1ff */
[----:B------:R-:W-:Y:S02]  /*103f0*/  ISETP.NE.U32.AND P0, PT, R132, RZ, PT ;  /* 0x000000ff8400720c */ /* 0x000fe40003f05070 */
[----:B------:R-:W-:Y:S04]  /*10400*/  LOP3.LUT R2, R2, 0xf, RZ, 0xc0, !PT ;  /* 0x0000000f02027812 */ /* 0x000fe800078ec0ff */
[----:B----4-:R-:W-:Y:S04]  /*10410*/  IADD3 R2, P2, P1, R2, R0, R34 ;  /* 0x0000000002027210 */ /* 0x010fe8000795e022 */
[----:B------:R-:W-:Y:S02]  /*10420*/  IADD3.X R3, RZ, R4, R7, P2, P1 ;  /* 0x00000004ff037210 */ /* 0x000fe400017e2407 */
[C---:B---3--:R-:W-:Y:S03]  /*10430*/  IADD3 R6, P1, R0.reuse, R36, RZ ;  /* 0x0000002400067210 */ /* 0x048fe60007f3e0ff */
        /* <DEDUP_REMOVED lines=9> */
[----:B---3--:R-:W-:Y:S05]  /*104d0*/  IADD3 R2, P0, R0, R37, RZ ;  /* 0x0000002500027210 */ /* 0x008fea0007f1e0ff */
[----:B------:R-:W-:Y:S05]  /*104e0*/  IMAD.X R3, R4, 0x1, R10, P0 ;  /* 0x0000000104037824 */ /* 0x000fea00000e060a */
[----:B------:R4:W-:Y:S03]  /*104f0*/  LDGSTS.E.BYPASS.LTC128B.128 [R251+0x17100], [R2.64], !P3 ;  /* 0x1710000002fb7fae */ /* 0x0009e6000d901d46 */
.L_x_2713:
[----:B--234-:R-:W-:Y:S05]  /*10500*/  BSYNC B0 ;  /* 0x0000000000007941 */ /* 0x01cfea0003800000 */
.L_x_2712:
        /* <DEDUP_REMOVED lines=57> */
.L_x_2751:
        /* <DEDUP_REMOVED lines=34> */
[----:B------:R-:W-:Y:S02]  /*10ac0*/  FFMA.FTZ R15, R16, c[0x0][0x2d0], -R4 ;  /* 0x0000b400100f7a23 */ /* 0x000fe40000010804 */
[C---:B-1----:R-:W-:Y:S01]  /*10ad0*/  FADD.FTZ R0, -R3.reuse, R134 ;  /* 0x0000008603007221 */ /* 0x042fe20000010100 */
[----:B------:R-:W-:Y:S03]  /*10ae0*/  MOV R134, R12 ;  /* 0x0000000c00867202 */ /* 0x000fe60000000f00 */
[----:B------:R-:W-:Y:S03]  /*10af0*/  FMUL.FTZ R0, R0, c[0x0][0x2d0] ;  /* 0x0000b40000007a20 */ /* 0x000fe60000410000 */
[----:B------:R-:W-:Y:S10]  /*10b00*/  MUFU.EX2 R133, R133 ;  /* 0x0000008500857308 */ /* 0x000ff40000000800 */
[----:B------:R-:W1:Y:S01]  /*10b10*/  MUFU.EX2 R0, R0 ;  /* 0x0000000000007308 */ /* 0x000e620000000800 */
[C---:B---3--:R-:W-:Y:S02]  /*10b20*/  FFMA.FTZ R4, R2.reuse, R13, R7 ;  /* 0x0000000d02047223 */ /* 0x048fe40000010007 */
[----:B------:R-:W-:Y:S02]  /*10b30*/  FMUL.FTZ R48, R2, R136 ;  /* 0x0000008802307220 */ /* 0x000fe40000410000 */
[C---:B--2---:R-:W-:Y:S01]  /*10b40*/  FADD.FTZ R6, R184.reuse, R4 ;  /* 0x00000004b8067221 */ /* 0x044fe20000010000 */
[----:B------:R-:W-:Y:S01]  /*10b50*/  F2FP.BF16.PACK_AB R184, R184, R7 ;  /* 0x00000007b8b8723e */ /* 0x000fe200000010ff */
[----:B------:R-:W-:Y:S02]  /*10b60*/  FMUL.FTZ R4, R3, c[0x0][0x2d0] ;  /* 0x0000b40003047a20 */ /* 0x000fe40000410000 */
[----:B------:R-:W-:Y:S02]  /*10b70*/  FMUL.FTZ R49, R2, R137 ;  /* 0x0000008902317220 */ /* 0x000fe40000410000 */
[--C-:B------:R-:W-:Y:S02]  /*10b80*/  FFMA.FTZ R23, R20, c[0x0][0x2d0], -R4.reuse ;  /* 0x0000b40014177a23 */ /* 0x100fe40000010804 */
[----:B------:R-:W-:Y:S02]  /*10b90*/  FMUL.FTZ R20, R2, R164 ;  /* 0x000000a402147220 */ /* 0x000fe40000410000 */
[----:B------:R-:W2:Y:S01]  /*10ba0*/  LDL.LU R164, [R1+0x2c] ;  /* 0x00002c0001a47983 */ /* 0x000ea20000300800 */
[C---:B-1----:R-:W-:Y:S02]  /*10bb0*/  FMUL.FTZ R50, R0.reuse, R138 ;  /* 0x0000008a00327220 */ /* 0x042fe40000410000 */
[----:B------:R-:W-:Y:S02]  /*10bc0*/  FMUL.FTZ R51, R0, R139 ;  /* 0x0000008b00337220 */ /* 0x000fe40000410000 */
[----:B------:R-:W1:Y:S01]  /*10bd0*/  LDSM.16.MT88.4 R136, [R218] ;  /* 0x00000000da88783b */ /* 0x000e620000004200 */
[--C-:B------:R-:W-:Y:S02]  /*10be0*/  FFMA.FTZ R215, R215, c[0x0][0x2d0], -R4.reuse ;  /* 0x0000b400d7d77a23 */ /* 0x100fe40000010804 */
[--C-:B------:R-:W-:Y:S02]  /*10bf0*/  FFMA.FTZ R213, R213, c[0x0][0x2d0], -R4.reuse ;  /* 0x0000b400d5d57a23 */ /* 0x100fe40000010804 */
[--C-:B------:R-:W-:Y:S02]  /*10c00*/  FFMA.FTZ R5, R212, c[0x0][0x2d0], -R4.reuse ;  /* 0x0000b400d4057a23 */ /* 0x100fe40000010804 */
[--C-:B------:R-:W-:Y:S01]  /*10c10*/  FFMA.FTZ R7, R250, c[0x0][0x2d0], -R4.reuse ;  /* 0x0000b400fa077a23 */ /* 0x100fe20000010804 */
[----:B------:R-:W-:Y:S01]  /*10c20*/  MUFU.EX2 R215, R215 ;  /* 0x000000d700d77308 */ /* 0x000fe20000000800 */
[--C-:B------:R-:W-:Y:S02]  /*10c30*/  FFMA.FTZ R22, R21, c[0x0][0x2d0], -R4.reuse ;  /* 0x0000b40015167a23 */ /* 0x100fe40000010804 */
[----:B------:R-:W-:Y:S02]  /*10c40*/  FMUL.FTZ R21, R2, R165 ;  /* 0x000000a502157220 */ /* 0x000fe40000410000 */
[----:B------:R-:W-:Y:S01]  /*10c50*/  FFMA.FTZ R200, R187, c[0x0][0x2d0], -R4 ;  /* 0x0000b400bbc87a23 */ /* 0x000fe20000010804 */
[----:B------:R-:W-:Y:S01]  /*10c60*/  MOV R187, R9 ;  /* 0x0000000900bb7202 */ /* 0x000fe20000000f00 */
[----:B------:R-:W-:Y:S01]  /*10c70*/  FADD.FTZ R6, R186, R6 ;  /* 0x00000006ba067221 */ /* 0x000fe20000010000 */
[----:B------:R-:W-:Y:S01]  /*10c80*/  F2FP.BF16.PACK_AB R186, R8, R186 ;  /* 0x000000ba08ba723e */ /* 0x000fe200000010ff */
[--C-:B------:R-:W-:Y:S01]  /*10c90*/  FFMA.FTZ R190, R190, c[0x0][0x2d0], -R4.reuse ;  /* 0x0000b400bebe7a23 */ /* 0x100fe20000010804 */
[----:B------:R3:W-:Y:S01]  /*10ca0*/  MUFU.EX2 R165, R7 ;  /* 0x0000000700a57308 */ /* 0x0007e20000000800 */
        /* <DEDUP_REMOVED lines=11> */
[----:B------:R-:W5:Y:S01]  /*10d60*/  MUFU.EX2 R213, R213 ;  /* 0x000000d500d57308 */ /* 0x000f620000000800 */
[--C-:B------:R-:W-:Y:S02]  /*10d70*/  FFMA.FTZ R195, R195, c[0x0][0x2d0], -R4.reuse ;  /* 0x0000b400c3c37a23 */ /* 0x100fe40000010804 */
[--C-:B------:R-:W-:Y:S02]  /*10d80*/  FFMA.FTZ R192, R192, c[0x0][0x2d0], -R4.reuse ;  /* 0x0000b400c0c07a23 */ /* 0x100fe40000010804 */
[----:B---3--:R-:W-:Y:S02]  /*10d90*/  FMUL.FTZ R7, R0, R183 ;  /* 0x000000b700077220 */ /* 0x008fe40000410000 */
[--C-:B------:R-:W-:Y:S02]  /*10da0*/  FFMA.FTZ R201, R188, c[0x0][0x2d0], -R4.reuse ;  /* 0x0000b400bcc97a23 */ /* 0x100fe40000010804 */
[--C-:B------:R-:W-:Y:S01]  /*10db0*/  FFMA.FTZ R203, R32, c[0x0][0x2d0], -R4.reuse ;  /* 0x0000b40020cb7a23 */ /* 0x100fe20000010804 */
[----:B------:R-:W-:Y:S01]  /*10dc0*/  MUFU.EX2 R209, R209 ;  /* 0x000000d100d17308 */ /* 0x000fe20000000800 */
[--C-:B------:R-:W-:Y:S02]  /*10dd0*/  FFMA.FTZ R212, R29, c[0x0][0x2d0], -R4.reuse ;  /* 0x0000b4001dd47a23 */ /* 0x100fe40000010804 */
[C---:B------:R-:W-:Y:S01]  /*10de0*/  FMUL.FTZ R29, R2.reuse, R157 ;  /* 0x0000009d021d7220 */ /* 0x040fe20000410000 */
[----:B------:R-:W-:Y:S01]  /*10df0*/  MOV R157, R187 ;  /* 0x000000bb009d7202 */ /* 0x000fe20000000f00 */
[----:B----4-:R-:W-:Y:S01]  /*10e00*/  FMUL.FTZ R5, R2, R181 ;  /* 0x000000b502057220 */ /* 0x010fe20000410000 */
[----:B------:R-:W-:Y:S01]  /*10e10*/  MOV R181, R19 ;  /* 0x0000001300b57202 */ /* 0x000fe20000000f00 */
[----:B------:R-:W-:Y:S02]  /*10e20*/  FFMA.FTZ R214, R28, c[0x0][0x2d0], -R4 ;  /* 0x0000b4001cd67a23 */ /* 0x000fe40000010804 */
[----:B------:R-:W-:Y:S01]  /*10e30*/  FMUL.FTZ R4, R2, R180 ;  /* 0x000000b402047220 */ /* 0x000fe20000410000 */
[----:B------:R-:W-:Y:S01]  /*10e40*/  MOV R180, R18 ;  /* 0x0000001200b47202 */ /* 0x000fe20000000f00 */
[----:B------:R-:W-:Y:S01]  /*10e50*/  FADD.FTZ R188, R8, R6 ;  /* 0x0000000608bc7221 */ /* 0x000fe20000010000 */
[----:B------:R-:W-:Y:S01]  /*10e60*/  MUFU.EX2 R207, R207 ;  /* 0x000000cf00cf7308 */ /* 0x000fe20000000800 */
[----:B------:R-:W-:Y:S01]  /*10e70*/  FMUL.FTZ R6, R0, R182 ;  /* 0x000000b600067220 */ /* 0x000fe20000410000 */
[----:B-----5:R-:W-:Y:S01]  /*10e80*/  F2FP.BF16.PACK_AB R187, R213, R215 ;  /* 0x000000d7d5bb723e */ /* 0x020fe200000010ff */
[C---:B------:R-:W-:Y:S01]  /*10e90*/  FMUL.FTZ R8, R2.reuse, R176 ;  /* 0x000000b002087220 */ /* 0x040fe20000410000 */
[----:B------:R-:W-:Y:S01]  /*10ea0*/  MOV R176, R23 ;  /* 0x0000001700b07202 */ /* 0x000fe20000000f00 */
[C---:B------:R-:W-:Y:S01]  /*10eb0*/  FMUL.FTZ R9, R2.reuse, R177 ;  /* 0x000000b102097220 */ /* 0x040fe20000410000 */
[----:B------:R-:W-:Y:S01]  /*10ec0*/  MOV R177, R22 ;  /* 0x0000001600b17202 */ /* 0x000fe20000000f00 */
[----:B------:R-:W-:Y:S01]  /*10ed0*/  FMUL.FTZ R12, R2, R172 ;  /* 0x000000ac020c7220 */ /* 0x000fe20000410000 */
[----:B------:R-:W-:Y:S01]  /*10ee0*/  MOV R172, R11 ;  /* 0x0000000b00ac7202 */ /* 0x000fe20000000f00 */
[----:B------:R-:W-:Y:S01]  /*10ef0*/  FMUL.FTZ R11, R0, R179 ;  /* 0x000000b3000b7220 */ /* 0x000fe20000410000 */
[----:B------:R-:W-:Y:S01]  /*10f00*/  MOV R182, R134 ;  /* 0x0000008600b67202 */ /* 0x000fe20000000f00 */
[----:B------:R-:W-:Y:S01]  /*10f10*/  FMUL.FTZ R17, R2, R169 ;  /* 0x000000a902117220 */ /* 0x000fe20000410000 */
[----:B------:R-:W-:Y:S01]  /*10f20*/  MOV R169, R10 ;  /* 0x0000000a00a97202 */ /* 0x000fe20000000f00 */
[----:B------:R-:W-:Y:S01]  /*10f30*/  FMUL.FTZ R10, R0, R178 ;  /* 0x000000b2000a7220 */ /* 0x000fe20000410000 */
[----:B------:R-:W-:Y:S01]  /*10f40*/  MUFU.EX2 R134, R197 ;  /* 0x000000c500867308 */ /* 0x000fe20000000800 */
[C---:B------:R-:W-:Y:S01]  /*10f50*/  FMUL.FTZ R13, R2.reuse, R173 ;  /* 0x000000ad020d7220 */ /* 0x040fe20000410000 */
[----:B------:R-:W-:Y:S01]  /*10f60*/  MOV R173, R15 ;  /* 0x0000000f00ad7202 */ /* 0x000fe20000000f00 */
[----:B------:R-:W-:Y:S01]  /*10f70*/  FMUL.FTZ R16, R2, R168 ;  /* 0x000000a802107220 */ /* 0x000fe20000410000 */
[----:B------:R-:W-:Y:S01]  /*10f80*/  MOV R168, R14 ;  /* 0x0000000e00a87202 */ /* 0x000fe20000000f00 */
[C---:B------:R-:W-:Y:S02]  /*10f90*/  FMUL.FTZ R14, R0.reuse, R174 ;  /* 0x000000ae000e7220 */ /* 0x040fe40000410000 */
[C---:B------:R-:W-:Y:S02]  /*10fa0*/  FMUL.FTZ R15, R0.reuse, R175 ;  /* 0x000000af000f7220 */ /* 0x040fe40000410000 */
[C---:B------:R-:W-:Y:S01]  /*10fb0*/  FMUL.FTZ R18, R0.reuse, R170 ;  /* 0x000000aa00127220 */ /* 0x040fe20000410000 */
[----:B------:R-:W-:Y:S01]  /*10fc0*/  MUFU.EX2 R204, R204 ;  /* 0x000000cc00cc7308 */ /* 0x000fe20000000800 */
[C---:B------:R-:W-:Y:S02]  /*10fd0*/  FMUL.FTZ R19, R0.reuse, R171 ;  /* 0x000000ab00137220 */ /* 0x040fe40000410000 */
[C---:B------:R-:W-:Y:S02]  /*10fe0*/  FMUL.FTZ R22, R0.reuse, R166 ;  /* 0x000000a600167220 */ /* 0x040fe40000410000 */
[C---:B------:R-:W-:Y:S02]  /*10ff0*/  FMUL.FTZ R23, R0.reuse, R167 ;  /* 0x000000a700177220 */ /* 0x040fe40000410000 */
[----:B------:R-:W-:Y:S02]  /*11000*/  FMUL.FTZ R26, R0, R162 ;  /* 0x000000a2001a7220 */ /* 0x000fe40000410000 */
[----:B------:R-:W-:Y:S01]  /*11010*/  FMUL.FTZ R24, R2, R160 ;  /* 0x000000a002187220 */ /* 0x000fe20000410000 */
[----:B------:R-:W-:Y:S01]  /*11020*/  MOV R160, R27 ;  /* 0x0000001b00a07202 */ /* 0x000fe20000000f00 */
[----:B------:R-:W-:Y:S01]  /*11030*/  FMUL.FTZ R27, R0, R163 ;  /* 0x000000a3001b7220 */ /* 0x000fe20000410000 */
[----:B------:R-:W-:Y:S01]  /*11040*/  MUFU.EX2 R197, R195 ;  /* 0x000000c300c57308 */ /* 0x000fe20000000800 */
[----:B------:R-:W-:Y:S01]  /*11050*/  FMUL.FTZ R25, R2, R161 ;  /* 0x000000a102197220 */ /* 0x000fe20000410000 */
[----:B------:R-:W-:Y:S01]  /*11060*/  MOV R161, R34 ;  /* 0x0000002200a17202 */ /* 0x000fe20000000f00 */
[C---:B------:R-:W-:Y:S02]  /*11070*/  FMUL.FTZ R30, R0.reuse, R158 ;  /* 0x0000009e001e7220 */ /* 0x040fe40000410000 */
[----:B------:R-:W-:Y:S02]  /*11080*/  FMUL.FTZ R31, R0, R159 ;  /* 0x0000009f001f7220 */ /* 0x000fe40000410000 */
[C---:B------:R-:W-:Y:S01]  /*11090*/  FMUL.FTZ R28, R2.reuse, R156 ;  /* 0x0000009c021c7220 */ /* 0x040fe20000410000 */
[----:B------:R-:W-:Y:S01]  /*110a0*/  MOV R156, R35 ;  /* 0x00000023009c7202 */ /* 0x000fe20000000f00 */
        /* <DEDUP_REMOVED lines=112> */
[C---:B--2---:R-:W-:Y:S01]  /*117b0*/  FFMA.FTZ R164, R0.reuse, R164, R185 ;  /* 0x000000a400a47223 */ /* 0x044fe200000100b9 */
[----:B------:R-:W-:Y:S01]  /*117c0*/  F2FP.BF16.PACK_AB R185, R165, R185 ;  /* 0x000000b9a5b9723e */ /* 0x000fe200000010ff */
[----:B------:R-:W-:Y:S02]  /*117d0*/  FMUL.FTZ R131, R0, R131 ;  /* 0x0000008300837220 */ /* 0x000fe40000410000 */
[----:B------:R-:W-:Y:S02]  /*117e0*/  FADD.FTZ R0, R133, R188 ;  /* 0x000000bc85007221 */ /* 0x000fe40000010000 */
[----:B------:R-:W-:Y:S02]  /*117f0*/  MUFU.EX2 R188, R181 ;  /* 0x000000b500bc7308 */ /* 0x000fe40000000800 */
[C---:B-1----:R-:W-:Y:S08]  /*11800*/  HMMA.16816.F32.BF16 R4, R184.reuse, R136, R4 ;  /* 0x00000088b804723c */ /* 0x042ff00000041804 */
[C---:B------:R-:W-:Y:S01]  /*11810*/  HMMA.16816.F32.BF16 R8, R184.reuse, R138, R8 ;  /* 0x0000008ab808723c */ /* 0x040fe20000041808 */
[----:B------:R-:W1:Y:S03]  /*11820*/  LDSM.16.MT88.4 R136, [R219] ;  /* 0x00000000db88783b */ /* 0x000e660000004200 */
[----:B---3--:R-:W-:Y:S04]  /*11830*/  FADD.FTZ R0, R2, R0 ;  /* 0x0000000002007221 */ /* 0x008fe80000010000 */
[----:B------:R-:W-:Y:S01]  /*11840*/  FADD.FTZ R0, R144, R0 ;  /* 0x0000000090007221 */ /* 0x000fe20000010000 */
[----:B------:R-:W2:Y:S03]  /*11850*/  LDL R205, [R1+0x34] ;  /* 0x0000340001cd7983 */ /* 0x000ea60000100800 */
        /* <DEDUP_REMOVED lines=18> */
[----:B------:R-:W1:Y:S02]  /*11980*/  LDSM.16.MT88.4 R136, [R220+0x3000] ;  /* 0x00300000dc88783b */ /* 0x000e640000004200 */
[----:B--2---:R-:W-:Y:S05]  /*11990*/  ISETP.GT.AND P0, PT, R252, R205, PT ;  /* 0x000000cdfc00720c */ /* 0x004fea0003f04270 */
        /* <DEDUP_REMOVED lines=28> */
[----:B------:R-:W-:Y:S03]  /*11b60*/  F2FP.BF16.PACK_AB R137, R207, R209 ;  /* 0x000000d1cf89723e */ /* 0x000fe600000010ff */
[----:B------:R-:W-:Y:S02]  /*11b70*/  F2FP.BF16.PACK_AB R138, R134, R144 ;  /* 0x00000090868a723e */ /* 0x000fe400000010ff */
[----:B------:R-:W1:Y:S02]  /*11b80*/  LDSM.16.MT88.4 R144, [R219+0x800] ;  /* 0x00080000db90783b */ /* 0x000e640000004200 */
[----:B------:R-:W-:Y:S01]  /*11b90*/  MUFU.EX2 R134, R189 ;  /* 0x000000bd00867308 */ /* 0x000fe20000000800 */
[----:B------:R-:W-:Y:S07]  /*11ba0*/  F2FP.BF16.PACK_AB R139, R199, R204 ;  /* 0x000000ccc78b723e */ /* 0x000fee00000010ff */
[C---:B------:R-:W-:Y:S02]  /*11bb0*/  HMMA.16816.F32.BF16 R4, R136.reuse, R140, R4 ;  /* 0x0000008c8804723c */ /* 0x040fe40000041804 */
[----:B------:R2:W3:Y:S06]  /*11bc0*/  MUFU.EX2 R189, R176 ;  /* 0x000000b000bd7308 */ /* 0x0004ec0000000800 */
[C---:B------:R-:W-:Y:S01]  /*11bd0*/  HMMA.16816.F32.BF16 R8, R136.reuse, R142, R8 ;  /* 0x0000008e8808723c */ /* 0x040fe20000041808 */
[----:B------:R-:W4:Y:S03]  /*11be0*/  LDSM.16.MT88.4 R140, [R221+0x800] ;  /* 0x00080000dd8c783b */ /* 0x000f260000004200 */
[----:B------:R-:W-:Y:S10]  /*11bf0*/  MUFU.EX2 R186, R172 ;  /* 0x000000ac00ba7308 */ /* 0x000ff40000000800 */
[----:B------:R-:W5:Y:S01]  /*11c00*/  MUFU.EX2 R133, R194 ;  /* 0x000000c200857308 */ /* 0x000f620000000800 */
[----:B--2---:R-:W-:Y:S01]  /*11c10*/  LDSM.16.MT88.4 R176, [R218+0x2800] ;  /* 0x00280000dab0783b */ /* 0x004fe20000004200 */
[----:B---3--:R-:W-:Y:S01]  /*11c20*/  F2FP.BF16.PACK_AB R185, R189, R190 ;  /* 0x000000bebdb9723e */ /* 0x008fe200000010ff */
[C---:B-1----:R-:W-:Y:S07]  /*11c30*/  HMMA.16816.F32.BF16 R12, R136.reuse, R144, R12 ;  /* 0x00000090880c723c */ /* 0x042fee000004180c */
[----:B------:R-:W-:Y:S01]  /*11c40*/  MUFU.EX2 R194, R212 ;  /* 0x000000d400c27308 */ /* 0x000fe20000000800 */
[C---:B------:R-:W-:Y:S01]  /*11c50*/  HMMA.16816.F32.BF16 R16, R136.reuse, R146, R16 ;  /* 0x000000928810723c */ /* 0x040fe20000041810 */
[----:B------:R-:W1:Y:S08]  /*11c60*/  LDSM.16.MT88.4 R144, [R220+0x800] ;  /* 0x00080000dc90783b */ /* 0x000e700000004200 */
[----:B------:R-:W2:Y:S03]  /*11c70*/  MUFU.EX2 R2, R193 ;  /* 0x000000c100027308 */ /* 0x000ea60000000800 */
[----:B-----5:R-:W-:Y:S01]  /*11c80*/  FADD.FTZ R0, R133, R0 ;  /* 0x0000000085007221 */ /* 0x020fe20000010000 */
[C---:B----4-:R-:W-:Y:S06]  /*11c90*/  HMMA.16816.F32.BF16 R20, R136.reuse, R140, R20 ;  /* 0x0000008c8814723c */ /* 0x050fec0000041814 */
[----:B------:R-:W-:Y:S02]  /*11ca0*/  MUFU.EX2 R193, R214 ;  /* 0x000000d600c17308 */ /* 0x000fe40000000800 */
[C---:B------:R-:W-:Y:S01]  /*11cb0*/  HMMA.16816.F32.BF16 R24, R136.reuse, R142, R24 ;  /* 0x0000008e8818723c */ /* 0x040fe20000041818 */
[----:B------:R-:W3:Y:S03]  /*11cc0*/  LDSM.16.MT88.4 R140, [R218+0x3800] ;  /* 0x00380000da8c783b */ /* 0x000ee60000004200 */
[----:B--2---:R-:W-:Y:S04]  /*11cd0*/  FADD.FTZ R0, R2, R0 ;  /* 0x0000000002007221 */ /* 0x004fe80000010000 */
[----:B------:R-:W-:Y:S04]  /*11ce0*/  FADD.FTZ R0, R148, R0 ;  /* 0x0000000094007221 */ /* 0x000fe80000010000 */
[C---:B------:R-:W-:Y:S01]  /*11cf0*/  FADD.FTZ R0, R134.reuse, R0 ;  /* 0x0000000086007221 */ /* 0x040fe20000010000 */
        /* <DEDUP_REMOVED lines=60> */
[C---:B------:R-:W-:Y:S04]  /*120c0*/  FADD.FTZ R0, R134.reuse, R0 ;  /* 0x0000000086007221 */ /* 0x040fe80000010000 */
        /* <DEDUP_REMOVED lines=44> */
[C---:B-1----:R-:W-:Y:S01]  /*12390*/  HMMA.16816.F32.BF16 R4, R136.reuse, R144, R4 ;  /* 0x000000908804723c */ /* 0x042fe20000041804 */
[----:B------:R1:W-:Y:S07]  /*123a0*/  MUFU.EX2 R134, R161 ;  /* 0x000000a100867308 */ /* 0x0003ee0000000800 */
[C---:B------:R-:W-:Y:S01]  /*123b0*/  HMMA.16816.F32.BF16 R8, R136.reuse, R146, R8 ;  /* 0x000000928808723c */ /* 0x040fe20000041808 */
[----:B------:R-:W5:Y:S02]  /*123c0*/  LDSM.16.MT88.4 R144, [R218+0x4800] ;  /* 0x00480000da90783b */ /* 0x000f640000004200 */
[----:B------:R-:W4:Y:S05]  /*123d0*/  MUFU.EX2 R133, R182 ;  /* 0x000000b600857308 */ /* 0x000f2a0000000800 */
[C---:B--2---:R-:W-:Y:S08]  /*123e0*/  HMMA.16816.F32.BF16 R12, R136.reuse, R148, R12 ;  /* 0x00000094880c723c */ /* 0x044ff0000004180c */
[C---:B------:R-:W-:Y:S01]  /*123f0*/  HMMA.16816.F32.BF16 R16, R136.reuse, R150, R16 ;  /* 0x000000968810723c */ /* 0x040fe20000041810 */
[----:B------:R-:W2:Y:S07]  /*12400*/  LDSM.16.MT88.4 R148, [R219+0x4800] ;  /* 0x00480000db94783b */ /* 0x000eae0000004200 */
[C---:B---3--:R-:W-:Y:S01]  /*12410*/  HMMA.16816.F32.BF16 R20, R136.reuse, R140, R20 ;  /* 0x0000008c8814723c */ /* 0x048fe20000041814 */
[----:B-1----:R-:W-:Y:S03]  /*12420*/  LDSM.16.MT88.4 R160, [R221+0x2800] ;  /* 0x00280000dda0783b */ /* 0x002fe60000004200 */
[----:B----4-:R-:W-:Y:S04]  /*12430*/  FADD.FTZ R0, R133, R0 ;  /* 0x0000000085007221 */ /* 0x010fe80000010000 */
[C---:B------:R-:W-:Y:S01]  /*12440*/  HMMA.16816.F32.BF16 R24, R136.reuse, R142, R24 ;  /* 0x0000008e8818723c */ /* 0x040fe20000041818 */
[----:B------:R-:W1:Y:S03]  /*12450*/  LDSM.16.MT88.4 R140, [R221+0x4800] ;  /* 0x00480000dd8c783b */ /* 0x000e660000004200 */
[----:B------:R-:W-:Y:S04]  /*12460*/  FADD.FTZ R0, R2, R0 ;  /* 0x0000000002007221 */ /* 0x000fe80000010000 */
[C---:B------:R-:W-:Y:S04]  /*12470*/  HMMA.16816.F32.BF16 R28, R136.reuse, R152, R28 ;  /* 0x00000098881c723c */ /* 0x040fe8000004181c */
[----:B------:R-:W-:Y:S04]  /*12480*/  FADD.FTZ R0, R156, R0 ;  /* 0x000000009c007221 */ /* 0x000fe80000010000 */
[C---:B------:R-:W-:Y:S01]  /*12490*/  HMMA.16816.F32.BF16 R32, R136.reuse, R154, R32 ;  /* 0x0000009a8820723c */ /* 0x040fe20000041820 */
[----:B------:R-:W-:Y:S03]  /*124a0*/  LDSM.16.MT88.4 R152, [R218+0x7800] ;  /* 0x00780000da98783b */ /* 0x000fe60000004200 */
[----:B------:R-:W-:Y:S04]  /*124b0*/  FADD.FTZ R0, R134, R0 ;  /* 0x0000000086007221 */ /* 0x000fe80000010000 */
[C---:B-----5:R-:W-:Y:S08]  /*124c0*/  HMMA.16816.F32.BF16 R36, R136.reuse, R144, R36 ;  /* 0x000000908824723c */ /* 0x060ff00000041824 */
        /* <DEDUP_REMOVED lines=11> */
[C---:B------:R-:W-:Y:S08]  /*12580*/  HMMA.16816.F32.BF16 R68, R136.reuse, R152, R68 ;  /* 0x000000988844723c */ /* 0x040ff00000041844 */
[C---:B------:R-:W-:Y:S01]  /*12590*/  HMMA.16816.F32.BF16 R72, R136.reuse, R154, R72 ;  /* 0x0000009a8848723c */ /* 0x040fe20000041848 */
[----:B------:R-:W4:Y:S07]  /*125a0*/  LDSM.16.MT88.4 R152, [R218+0xa800] ;  /* 0x00a80000da98783b */ /* 0x000f2e0000004200 */
[C---:B--2---:R-:W-:Y:S08]  /*125b0*/  HMMA.16816.F32.BF16 R76, R136.reuse, R148, R76 ;  /* 0x00000094884c723c */ /* 0x044ff0000004184c */
[C---:B------:R-:W-:Y:S01]  /*125c0*/  HMMA.16816.F32.BF16 R80, R136.reuse, R150, R80 ;  /* 0x000000968850723c */ /* 0x040fe20000041850 */
[----:B------:R-:W-:Y:S07]  /*125d0*/  LDSM.16.MT88.4 R148, [R221+0xa800] ;  /* 0x00a80000dd94783b */ /* 0x000fee0000004200 */
        /* <DEDUP_REMOVED lines=20> */
[----:B------:R-:W4:Y:S01]  /*12720*/  MUFU.EX2 R2, R169 ;  /* 0x000000a900027308 */ /* 0x000f220000000800 */
[----:B------:R-:W-:Y:S01]  /*12730*/  LDSM.16.MT88.4 R156, [R219+0x5000] ;  /* 0x00500000db9c783b */ /* 0x000fe20000004200 */
[----:B------:R-:W-:Y:S02]  /*12740*/  F2FP.BF16.PACK_AB R137, R193, R194 ;  /* 0x000000c2c189723e */ /* 0x000fe400000010ff */
[----:B------:R-:W-:Y:S06]  /*12750*/  F2FP.BF16.PACK_AB R139, R191, R192 ;  /* 0x000000c0bf8b723e */ /* 0x000fec00000010ff */
[----:B------:R-:W5:Y:S01]  /*12760*/  MUFU.EX2 R133, R173 ;  /* 0x000000ad00857308 */ /* 0x000f620000000800 */
[C---:B-1----:R-:W-:Y:S08]  /*12770*/  HMMA.16816.F32.BF16 R4, R136.reuse, R140, R4 ;  /* 0x0000008c8804723c */ /* 0x042ff00000041804 */
[C---:B------:R-:W-:Y:S01]  /*12780*/  HMMA.16816.F32.BF16 R8, R136.reuse, R142, R8 ;  /* 0x0000008e8808723c */ /* 0x040fe20000041808 */
[----:B------:R-:W1:Y:S01]  /*12790*/  LDSM.16.MT88.4 R140, [R218+0x5000] ;  /* 0x00500000da8c783b */ /* 0x000e620000004200 */
[----:B------:R-:W2:Y:S02]  /*127a0*/  MUFU.EX2 R134, R180 ;  /* 0x000000b400867308 */ /* 0x000ea40000000800 */
[----:B----4-:R-:W-:Y:S04]  /*127b0*/  FADD.FTZ R0, R2, R0 ;  /* 0x0000000002007221 */ /* 0x010fe80000010000 */
[C---:B------:R-:W-:Y:S01]  /*127c0*/  HMMA.16816.F32.BF16 R12, R136.reuse, R152, R12 ;  /* 0x00000098880c723c */ /* 0x040fe2000004180c */
[----:B------:R-:W-:Y:S03]  /*127d0*/  LDSM.16.MT88.4 R168, [R219+0x2800] ;  /* 0x00280000dba8783b */ /* 0x000fe60000004200 */
[C---:B------:R-:W-:Y:S01]  /*127e0*/  FADD.FTZ R0, R184.reuse, R0 ;  /* 0x00000000b8007221 */ /* 0x040fe20000010000 */
[----:B------:R-:W-:Y:S01]  /*127f0*/  F2FP.BF16.PACK_AB R184, R184, R2 ;  /* 0x00000002b8b8723e */ /* 0x000fe200000010ff */
[----:B------:R-:W-:Y:S02]  /*12800*/  FADD.FTZ R2, R165, R164 ;  /* 0x000000a4a5027221 */ /* 0x000fe40000010000 */
[C---:B------:R-:W-:Y:S01]  /*12810*/  HMMA.16816.F32.BF16 R16, R136.reuse, R154, R16 ;  /* 0x0000009a8810723c */ /* 0x040fe20000041810 */
[----:B------:R-:W4:Y:S03]  /*12820*/  LDSM.16.MT88.4 R152, [R221+0x5000] ;  /* 0x00500000dd98783b */ /* 0x000f260000004200 */
[----:B-----5:R-:W-:Y:S04]  /*12830*/  FADD.FTZ R0, R133, R0 ;  /* 0x0000000085007221 */ /* 0x020fe80000010000 */
[C---:B---3--:R-:W-:Y:S04]  /*12840*/  HMMA.16816.F32.BF16 R20, R136.reuse, R148, R20 ;  /* 0x000000948814723c */ /* 0x048fe80000041814 */
[C---:B------:R-:W-:Y:S01]  /*12850*/  FADD.FTZ R0, R186.reuse, R0 ;  /* 0x00000000ba007221 */ /* 0x040fe20000010000 */
[----:B------:R-:W-:Y:S02]  /*12860*/  F2FP.BF16.PACK_AB R186, R186, R133 ;  /* 0x00000085baba723e */ /* 0x000fe400000010ff */
[----:B--2---:R-:W-:Y:S01]  /*12870*/  F2FP.BF16.PACK_AB R187, R134, R188 ;  /* 0x000000bc86bb723e */ /* 0x004fe200000010ff */
[C---:B------:R-:W-:Y:S01]  /*12880*/  HMMA.16816.F32.BF16 R24, R136.reuse, R150, R24 ;  /* 0x000000968818723c */ /* 0x040fe20000041818 */
[----:B------:R-:W2:Y:S03]  /*12890*/  LDSM.16.MT88.4 R148, [R220+0x5000] ;  /* 0x00500000dc94783b */ /* 0x000ea60000004200 */
[----:B------:R-:W-:Y:S04]  /*128a0*/  MOV R133, R132 ;  /* 0x0000008400857202 */ /* 0x000fe80000000f00 */
        /* <DEDUP_REMOVED lines=55> */
[----:B------:R-:W-:Y:S01]  /*12c20*/  FADD.FTZ R2, R188, R0 ;  /* 0x00000000bc027221 */ /* 0x000fe20000010000 */
[----:B------:R-:W-:Y:S03]  /*12c30*/  IADD3 R0, R252, -0x1, RZ ;  /* 0xfffffffffc007810 */ /* 0x000fe60007ffe0ff */
[C---:B---3--:R-:W-:Y:S04]  /*12c40*/  HMMA.16816.F32.BF16 R124, R136.reuse, R156, R124 ;  /* 0x0000009c887c723c */ /* 0x048fe8000004187c */
[----:B------:R-:W-:Y:S01]  /*12c50*/  FADD.FTZ R2, R134, R2 ;  /* 0x0000000286027221 */ /* 0x000fe20000010000 */
[----:B------:R-:W-:Y:S02]  /*12c60*/  MOV R252, R0 ;  /* 0x0000000000fc7202 */ /* 0x000fe40000000f00 */
[-C--:B------:R-:W-:Y:S01]  /*12c70*/  MOV R134, R3.reuse ;  /* 0x0000000300867202 */ /* 0x080fe20000000f00 */
        /* <DEDUP_REMOVED lines=14> */
[C---:B----4-:R-:W-:Y:S01]  /*12d60*/  HMMA.16816.F32.BF16 R156, R184.reuse, R152, R28 ;  /* 0x00000098b89c723c */ /* 0x050fe2000004181c */
[----:B------:R-:W-:Y:S07]  /*12d70*/  STL [R1+0x2c], R2 ;  /* 0x00002c0201007387 */ /* 0x000fee0000100800 */
        /* <DEDUP_REMOVED lines=14> */
[C---:B------:R-:W-:Y:S08]  /*12e60*/  HMMA.16816.F32.BF16 R76, R184.reuse, R16, R76 ;  /* 0x00000010b84c723c */ /* 0x040ff0000004184c */
[C---:B------:R-:W-:Y:S08]  /*12e70*/  HMMA.16816.F32.BF16 R80, R184.reuse, R18, R80 ;  /* 0x00000012b850723c */ /* 0x040ff00000041850 */
        /* <DEDUP_REMOVED lines=13> */
[----:B------:R-:W-:Y:S01]  /*12f50*/  HMMA.16816.F32.BF16 R128, R184, R6, R128 ;  /* 0x00000006b880723c */ /* 0x000fe20000041880 */
[----:B------:R-:W-:Y:S07]  /*12f60*/  @!UPT UIADD3 URZ, URZ, URZ, URZ ;  /* 0x0000003f3f3ff290 */ /* 0x000fee000fffe03f */
[----:B------:R-:W-:-:S11]  /*12f70*/  @P0 BRA `(.L_x_2717) ;  /* 0xffffae6000000947 */ /* 0x000fd6000383ffff */
.L_x_2710:
[----:B------:R-:W-:Y:S05]  /*12f80*/  BRA.DIV ~URZ, `(.L_x_2718) ;  /* 0x000054927f007947 */ /* 0x000fea000b800000 */
[----:B------:R-:W2:Y:S04]  /*12f90*/  LDL R0, [R1+0x1c] ;  /* 0x00001c0001007983 */ /* 0x000ea80000100800 */
[----:B--2---:R1:W2:Y:S02]  /*12fa0*/  SHFL.BFLY PT, R5, R0, 0x2, 0x1f ;  /* 0x0c401f0000057f89 */ /* 0x0042a400000e0000 */
.L_x_2752:
        /* <DEDUP_REMOVED lines=9> */
.L_x_2753:
        /* <DEDUP_REMOVED lines=149> */
.L_x_2679:
[----:B--2---:R-:W2:Y:S04]  /*13990*/  LDL.LU R2, [R1+0x78] ;  /* 0x0000780001027983 */ /* 0x004ea80000300800 */
[----:B------:R-:W3:Y:S04]  /*139a0*/  S2R R6, SR_TID.X ;  /* 0x0000000000067919 */ /* 0x000ee80000002100 */
[----:B------:R4:W5:Y:S01]  /*139b0*/  LDL R7, [R1+0x80] ;  /* 0x0000800001077983 */ /* 0x0009620000100800 */
[----:B------:R-:W-:Y:S01]  /*139c0*/  BSSY B0, `(.L_x_2720) ;  /* 0x0000014000007945 */ /* 0x000fe20003800000 */
[----:B---3--:R-:W-:-:S02]  /*139d0*/  LOP3.LUT P0, RZ, R6, 0xff, RZ, 0xc0, !PT ;  /* 0x000000ff06ff7812 */ /* 0x008fc4000780c0ff */
[----:B--2---:R-:W-:-:S11]  /*139e0*/  LOP3.LUT R2, R2, 0xfffffffd, RZ, 0xc0, !PT ;  /* 0xfffffffd02027812 */ /* 0x004fd600078ec0ff */
[----:B------:R-:W-:-:S05]  /*139f0*/  @P0 LOP3.LUT R2, R2, 0x2, RZ, 0xfc, !PT ;  /* 0x0000000202020812 */ /* 0x000fca00078efcff */
[----:B------:R4:W-:Y:S01]  /*13a00*/  STL [R1+0x78], R2 ;  /* 0x0000780201007387 */ /* 0x0009e20000100800 */
[----:B------:R-:W-:Y:S05]  /*13a10*/  @P0 BRA `(.L_x_2721) ;  /* 0x000000e000000947 */ /* 0x000fea0003800000 */
[----:B------:R-:W2:Y:S01]  /*13a20*/  S2R R4, SR_LANEID ;  /* 0x0000000000047919 */ /* 0x000ea20000000000 */
[----:B------:R-:W-:Y:S01]  /*13a30*/  VOTEU.ANY UR4, UPT, PT ;  /* 0x0000000000047886 */ /* 0x000fe200038e0100 */
[----:B------:R-:W-:Y:S01]  /*13a40*/  IMAD.MOV.U32 R5, RZ, RZ, c[0x0][0x584] ;  /* 0x00016100ff057624 */ /* 0x000fe200078e00ff */
[----:B------:R-:W2:Y:S08]  /*13a50*/  FLO.U32 R3, UR4 ;  /* 0x0000000400037d00 */ /* 0x000eb000080e0000 */
[----:B----4-:R-:W3:Y:S01]  /*13a60*/  POPC R2, UR4 ;  /* 0x0000000400027d09 */ /* 0x010ee20008000000 */
[----:B--2---:R-:W-:Y:S01]  /*13a70*/  ISETP.EQ.U32.AND P0, PT, R3, R4, PT ;  /* 0x000000040300720c */ /* 0x004fe20003f02070 */
[----:B------:R-:W-:-:S12]  /*13a80*/  IMAD.MOV.U32 R4, RZ, RZ, c[0x0][0x580] ;  /* 0x00016000ff047624 */ /* 0x000fd800078e00ff */
[----:B---3--:R2:W3:Y:S04]  /*13a90*/  @P0 ATOMG.E.ADD.STRONG.GPU PT, R2, [R4.64], R2 ;  /* 0x00000002040209a8 */ /* 0x0084e800081ee1c6 */
[----:B--2---:R-:W2:Y:S04]  /*13aa0*/  S2R R4, SR_LTMASK ;  /* 0x0000000000047919 */ /* 0x004ea80000003900 */
[----:B---3--:R2:W3:Y:S02]  /*13ab0*/  SHFL.IDX PT, R3, R2, R3, 0x1f ;  /* 0x00001f0302037589 */ /* 0x0084e400000e0000 */
[----:B--2---:R-:W-:-:S06]  /*13ac0*/  LOP3.LUT R2, R4, UR4, RZ, 0xc0, !PT ;  /* 0x0000000404027c12 */ /* 0x004fcc000f8ec0ff */
[----:B------:R-:W3:Y:S02]  /*13ad0*/  POPC R2, R2 ;  /* 0x0000000200027309 */ /* 0x000ee40000000000 */
[----:B---3-5:R-:W-:-:S05]  /*13ae0*/  IADD3 R7, R3, c[0x0][0xc], R2 ;  /* 0x0000030003077a10 */ /* 0x028fca0007ffe002 */
[----:B------:R2:W-:Y:S02]  /*13af0*/  STL [R1+0x80], R7 ;  /* 0x0000800701007387 */ /* 0x0005e40000100800 */
.L_x_2721:
[----:B------:R-:W-:Y:S05]  /*13b00*/  BSYNC B0 ;  /* 0x0000000000007941 */ /* 0x000fea0003800000 */
.L_x_2720:
        /* <DEDUP_REMOVED lines=8> */
[----:B----4-:R-:W-:Y:S01]  /*13b90*/  SHF.R.S32.HI R2, RZ, 0x1f, R6 ;  /* 0x0000001fff027819 */ /* 0x010fe20000011406 */
[----:B------:R-:W-:Y:S02]  /*13ba0*/  IMAD.MOV.U32 R44, RZ, RZ, RZ ;  /* 0x000000ffff2c7224 */ /* 0x000fe400078e00ff */
[----:B------:R-:W-:Y:S01]  /*13bb0*/  IMAD.MOV.U32 R3, RZ, RZ, 0x1f ;  /* 0x0000001fff037424 */ /* 0x000fe200078e00ff */
[----:B------:R-:W-:-:S04]  /*13bc0*/  LEA.HI R2, R2, R6, RZ, 0x7 ;  /* 0x0000000602027211 */ /* 0x000fc800078f38ff */
[----:B------:R-:W-:-:S05]  /*13bd0*/  SHF.R.S32.HI R2, RZ, 0x7, R2 ;  /* 0x00000007ff027819 */ /* 0x000fca0000011402 */
[----:B------:R-:W-:Y:S01]  /*13be0*/  IMAD.MOV.U32 R0, RZ, RZ, R2 ;  /* 0x000000ffff007224 */ /* 0x000fe200078e0002 */
[----:B------:R-:W-:Y:S02]  /*13bf0*/  MOV R2, 0x13c10 ;  /* 0x00013c1000027802 */ /* 0x000fe40000000f00 */
[----:B-12---:R-:W-:Y:S05]  /*13c00*/  CALL.REL.NOINC `($__internal_44_$__cuda_sm70_shflsync_idx_p) ;  /* 0x00004a3000007944 */ /* 0x006fea0003c00000 */
.L_x_2724:
[----:B------:R-:W3:Y:S04]  /*13c10*/  LDL R5, [R1+0x18c] ;  /* 0x00018c0001057983 */ /* 0x000ee80000100800 */
[----:B--2---:R-:W2:Y:S04]  /*13c20*/  LDL.LU R18, [R1+0x70] ;  /* 0x0000700001127983 */ /* 0x004ea80000300800 */
[----:B-1--4-:R-:W4:Y:S04]  /*13c30*/  LDL.LU R16, [R1+0x6c] ;  /* 0x00006c0001107983 */ /* 0x012f280000300800 */
[----:B------:R-:W3:Y:S04]  /*13c40*/  LDL.LU R15, [R1+0x74] ;  /* 0x00007400010f7983 */ /* 0x000ee80000300800 */
[----:B------:R-:W3:Y:S01]  /*13c50*/  LDL.LU R17, [R1+0x7c] ;  /* 0x00007c0001117983 */ /* 0x000ee20000300800 */
[----:B-----5:R-:W-:-:S03]  /*13c60*/  MOV R4, 0x1 ;  /* 0x0000000100047802 */ /* 0x020fc60000000f00 */
        /* <DEDUP_REMOVED lines=59> */
[----:B------:R1:W5:Y:S01]  /*14020*/  LDL R19, [R1+0x8c] ;  /* 0x00008c0001137983 */ /* 0x0003620000100800 */
[----:B--2---:R-:W-:Y:S01]  /*14030*/  SHF.R.S32.HI R7, RZ, 0x1f, R18 ;  /* 0x0000001fff077819 */ /* 0x004fe20000011412 */
[----:B------:R-:W-:Y:S01]  /*14040*/  IMAD.WIDE.U32 R2, R18, c[0x0][0x4d0], RZ ;  /* 0x0001340012027a25 */ /* 0x000fe200078e00ff */
[----:B----4-:R-:W-:-:S03]  /*14050*/  SHF.R.S32.HI R10, RZ, 0x1f, R16 ;  /* 0x0000001fff0a7819 */ /* 0x010fc60000011410 */
[----:B------:R-:W-:Y:S01]  /*14060*/  IMAD R0, R7, c[0x0][0x4d0], RZ ;  /* 0x0001340007007a24 */ /* 0x000fe200078e02ff */
[----:B---3--:R-:W-:-:S03]  /*14070*/  SHF.R.S32.HI R11, RZ, 0x1f, R15 ;  /* 0x0000001fff0b7819 */ /* 0x008fc6000001140f */
[----:B------:R-:W-:Y:S02]  /*14080*/  IMAD R0, R18, c[0x0][0x4d4], R0 ;  /* 0x0001350012007a24 */ /* 0x000fe400078e0200 */
[----:B------:R-:W-:-:S03]  /*14090*/  IMAD.IADD R6, R5, 0x1, R17 ;  /* 0x0000000105067824 */ /* 0x000fc600078e0211 */
[----:B------:R-:W-:Y:S01]  /*140a0*/  IADD3 R3, R3, R0, RZ ;  /* 0x0000000003037210 */ /* 0x000fe20007ffe0ff */
[----:B------:R-:W-:Y:S02]  /*140b0*/  IMAD R0, R10, c[0x0][0x4d8], RZ ;  /* 0x000136000a007a24 */ /* 0x000fe400078e02ff */
[----:B------:R-:W-:-:S04]  /*140c0*/  @P0 IMAD.HI.U32 R5, R6, c[0x0][0x4ec], RZ ;  /* 0x00013b0006050a27 */ /* 0x000fc800078e00ff */
[C---:B------:R-:W-:Y:S01]  /*140d0*/  IMAD R4, R16.reuse, c[0x0][0x4dc], R0 ;  /* 0x0001370010047a24 */ /* 0x040fe200078e0200 */
[----:B------:R-:W-:Y:S01]  /*140e0*/  MOV R0, R6 ;  /* 0x0000000600007202 */ /* 0x000fe20000000f00 */
[----:B------:R-:W-:Y:S01]  /*140f0*/  IMAD.WIDE.U32 R2, R16, c[0x0][0x4d8], R2 ;  /* 0x0001360010027a25 */ /* 0x000fe200078e0002 */
[----:B------:R-:W-:-:S03]  /*14100*/  @P0 SHF.R.U32.HI R0, RZ, c[0x0][0x4f0], R5 ;  /* 0x00013c00ff000a19 */ /* 0x000fc60000011605 */
[----:B------:R-:W-:Y:S01]  /*14110*/  IMAD.IADD R3, R3, 0x1, R4 ;  /* 0x0000000103037824 */ /* 0x000fe200078e0204 */
[----:B------:R-:W-:Y:S01]  /*14120*/  SHF.R.S32.HI R5, RZ, 0x1f, R0 ;  /* 0x0000001fff057819 */ /* 0x000fe20000011400 */
[----:B------:R-:W-:Y:S02]  /*14130*/  IMAD R4, R11, c[0x0][0x4e0], RZ ;  /* 0x000138000b047a24 */ /* 0x000fe400078e02ff */
[----:B------:R-:W-:-:S04]  /*14140*/  IMAD.WIDE.U32 R2, R15, c[0x0][0x4e0], R2 ;  /* 0x000138000f027a25 */ /* 0x000fc800078e0002 */
[----:B------:R-:W-:Y:S01]  /*14150*/  IMAD R4, R15, c[0x0][0x4e4], R4 ;  /* 0x000139000f047a24 */ /* 0x000fe200078e0204 */
[----:B------:R-:W-:Y:S01]  /*14160*/  IADD3 R8, P1, R0, R2, RZ ;  /* 0x0000000200087210 */ /* 0x000fe20007f3e0ff */
[----:B------:R-:W-:-:S03]  /*14170*/  IMAD R2, R7, c[0x0][0x438], RZ ;  /* 0x00010e0007027a24 */ /* 0x000fc600078e02ff */
[----:B------:R-:W-:Y:S01]  /*14180*/  IADD3.X R9, R5, R3, R4, P1, !PT ;  /* 0x0000000305097210 */ /* 0x000fe20000ffe404 */
[C---:B------:R-:W-:Y:S02]  /*14190*/  IMAD R4, R18.reuse, c[0x0][0x43c], R2 ;  /* 0x00010f0012047a24 */ /* 0x040fe400078e0202 */
[----:B------:R-:W-:-:S04]  /*141a0*/  IMAD.WIDE.U32 R2, R18, c[0x0][0x438], RZ ;  /* 0x00010e0012027a25 */ /* 0x000fc800078e00ff */
[----:B------:R-:W-:Y:S01]  /*141b0*/  IMAD R5, R10, c[0x0][0x440], RZ ;  /* 0x000110000a057a24 */ /* 0x000fe200078e02ff */
[----:B------:R-:W-:Y:S01]  /*141c0*/  IADD3 R3, R3, R4, RZ ;  /* 0x0000000403037210 */ /* 0x000fe20007ffe0ff */
[----:B------:R-:W2:Y:S01]  /*141d0*/  S2R R18, SR_TID.X ;  /* 0x0000000000127919 */ /* 0x000ea20000002100 */
[----:B------:R-:W-:Y:S01]  /*141e0*/  IADD3 R4, -R0, RZ, RZ ;  /* 0x000000ff00047210 */ /* 0x000fe20007ffe1ff */
[C---:B------:R-:W-:Y:S02]  /*141f0*/  IMAD R7, R16.reuse, c[0x0][0x444], R5 ;  /* 0x0001110010077a24 */ /* 0x040fe400078e0205 */
[----:B------:R-:W-:Y:S02]  /*14200*/  IMAD.WIDE.U32 R2, R16, c[0x0][0x440], R2 ;  /* 0x0001100010027a25 */ /* 0x000fe400078e0002 */
[----:B------:R-:W3:Y:S02]  /*14210*/  LDL R16, [R1+0x194] ;  /* 0x0001940001107983 */ /* 0x000ee40000100800 */
[----:B------:R-:W-:Y:S01]  /*14220*/  IMAD R4, R4, c[0x0][0x4e8], R6 ;  /* 0x00013a0004047a24 */ /* 0x000fe200078e0206 */
[----:B------:R-:W-:Y:S01]  /*14230*/  IADD3 R3, R3, R7, RZ ;  /* 0x0000000703037210 */ /* 0x000fe20007ffe0ff */
[----:B------:R-:W-:-:S03]  /*14240*/  @P0 IMAD.HI.U32 R5, R6, c[0x0][0x4ec], RZ ;  /* 0x00013b0006050a27 */ /* 0x000fc600078e00ff */
[----:B------:R-:W-:Y:S01]  /*14250*/  SHF.R.S32.HI R10, RZ, 0x1f, R4 ;  /* 0x0000001fff0a7819 */ /* 0x000fe20000011404 */
[----:B------:R-:W-:Y:S02]  /*14260*/  IMAD R7, R11, c[0x0][0x448], RZ ;  /* 0x000112000b077a24 */ /* 0x000fe400078e02ff */
[----:B------:R-:W-:Y:S01]  /*14270*/  IMAD.MOV.U32 R0, RZ, RZ, R6 ;  /* 0x000000ffff007224 */ /* 0x000fe200078e0006 */
[----:B------:R-:W-:Y:S01]  /*14280*/  @P0 SHF.R.U32.HI R0, RZ, c[0x0][0x4f0], R5 ;  /* 0x00013c00ff000a19 */ /* 0x000fe20000011605 */
[C---:B------:R-:W-:Y:S02]  /*14290*/  IMAD R11, R15.reuse, c[0x0][0x44c], R7 ;  /* 0x000113000f0b7a24 */ /* 0x040fe400078e0207 */
[----:B------:R-:W-:Y:S01]  /*142a0*/  IMAD.WIDE.U32 R2, R15, c[0x0][0x448], R2 ;  /* 0x000112000f027a25 */ /* 0x000fe200078e0002 */
[----:B--2---:R-:W-:-:S03]  /*142b0*/  SHF.R.S32.HI R15, RZ, 0x1f, R18 ;  /* 0x0000001fff0f7819 */ /* 0x004fc60000011412 */
[----:B------:R-:W-:Y:S01]  /*142c0*/  IMAD R5, R10, c[0x0][0x4c8], RZ ;  /* 0x000132000a057a24 */ /* 0x000fe200078e02ff */
[----:B------:R-:W-:-:S03]  /*142d0*/  LEA.HI R15, R15, R18, RZ, 0x5 ;  /* 0x000000120f0f7211 */ /* 0x000fc600078f28ff */
[C---:B------:R-:W-:Y:S01]  /*142e0*/  IMAD R7, R4.reuse, c[0x0][0x4cc], R5 ;  /* 0x0001330004077a24 */ /* 0x040fe200078e0205 */
[----:B------:R-:W-:Y:S01]  /*142f0*/  SHF.R.S32.HI R10, RZ, 0x1f, R0 ;  /* 0x0000001fff0a7819 */ /* 0x000fe20000011400 */
[----:B------:R-:W-:Y:S01]  /*14300*/  IMAD.WIDE.U32 R4, R4, c[0x0][0x4c8], R8 ;  /* 0x0001320004047a25 */ /* 0x000fe200078e0008 */
[----:B------:R-:W-:-:S03]  /*14310*/  LOP3.LUT R15, R15, 0xffffffe0, RZ, 0xc0, !PT ;  /* 0xffffffe00f0f7812 */ /* 0x000fc600078ec0ff */
[----:B------:R-:W-:Y:S01]  /*14320*/  IMAD.IADD R3, R3, 0x1, R11 ;  /* 0x0000000103037824 */ /* 0x000fe200078e020b */
[----:B------:R-:W-:Y:S01]  /*14330*/  IADD3 R7, R5, R7, RZ ;  /* 0x0000000705077210 */ /* 0x000fe20007ffe0ff */
[----:B------:R-:W-:Y:S01]  /*14340*/  IMAD R5, R10, c[0x0][0x430], RZ ;  /* 0x00010c000a057a24 */ /* 0x000fe200078e02ff */
[----:B------:R-:W-:Y:S02]  /*14350*/  LEA R9, P0, R4, c[0x0][0x4a8], 0x2 ;  /* 0x00012a0004097a11 */ /* 0x000fe400078010ff */
[----:B------:R-:W-:Y:S01]  /*14360*/  IADD3 R15, -R15, R18, RZ ;  /* 0x000000120f0f7210 */ /* 0x000fe20007ffe1ff */
[C---:B------:R-:W-:Y:S01]  /*14370*/  IMAD R10, R0.reuse, c[0x0][0x434], R5 ;  /* 0x00010d00000a7a24 */ /* 0x040fe200078e0205 */
[C---:B------:R-:W-:Y:S01]  /*14380*/  IADD3 R8, -R0.reuse, RZ, RZ ;  /* 0x000000ff00087210 */ /* 0x040fe20007ffe1ff */
[----:B------:R-:W-:Y:S01]  /*14390*/  IMAD.WIDE.U32 R2, R0, c[0x0][0x430], R2 ;  /* 0x00010c0000027a25 */ /* 0x000fe200078e0002 */
[----:B------:R-:W-:Y:S01]  /*143a0*/  LEA.HI.X R7, R4, c[0x0][0x4ac], R7, 0x2, P0 ;  /* 0x00012b0004077a11 */ /* 0x000fe200000f1407 */
[----:B------:R1:W5:Y:S01]  /*143b0*/  LDL R18, [R1+0x114] ;  /* 0x0001140001127983 */ /* 0x0003620000100800 */
[----:B------:R-:W-:-:S03]  /*143c0*/  LOP3.LUT P0, RZ, R15, 0x3, RZ, 0xc0, !PT ;  /* 0x000000030fff7812 */ /* 0x000fc6000780c0ff */
[----:B------:R1:W5:Y:S01]  /*143d0*/  LDL R15, [R1+0x84] ;  /* 0x00008400010f7983 */ /* 0x0003620000100800 */
[----:B---3--:R-:W-:-:S03]  /*143e0*/  IADD3 R0, R16, R17, RZ ;  /* 0x0000001110007210 */ /* 0x008fc60007ffe0ff */
[----:B------:R1:W5:Y:S04]  /*143f0*/  LDL R17, [R1+0x88] ;  /* 0x0000880001117983 */ /* 0x0003680000100800 */
[----:B------:R1:W5:Y:S01]  /*14400*/  LDL R16, [R1+0x110] ;  /* 0x0001100001107983 */ /* 0x0003620000100800 */
[----:B------:R-:W-:-:S03]  /*14410*/  IMAD R8, R8, c[0x0][0x4e8], R6 ;  /* 0x00013a0008087a24 */ /* 0x000fc600078e0206 */
[----:B------:R-:W-:Y:S04]  /*14420*/  SHFL.IDX PT, R4, R9, RZ, 0x1c1f ;  /* 0x001c1fff09047589 */ /* 0x000fe800000e0000 */
[----:B------:R2:W-:Y:S01]  /*14430*/  SHFL.IDX PT, R6, R9, 0x1, 0x1c1f ;  /* 0x003c1f0009067f89 */ /* 0x0005e200000e0000 */
[----:B------:R-:W-:Y:S01]  /*14440*/  IMAD.IADD R3, R3, 0x1, R10 ;  /* 0x0000000103037824 */ /* 0x000fe200078e020a */
[----:B------:R-:W-:Y:S02]  /*14450*/  ULDC UR5, c[0x0][0x4e8] ;  /* 0x00013a0000057ab9 */ /* 0x000fe40000000800 */
[----:B------:R-:W3:Y:S01]  /*14460*/  SHFL.IDX PT, R5, R7, RZ, 0x1c1f ;  /* 0x001c1fff07057589 */ /* 0x000ee200000e0000 */
[----:B------:R-:W-:-:S03]  /*14470*/  ULDC UR4, c[0x0][0x388] ;  /* 0x0000e20000047ab9 */ /* 0x000fc60000000800 */
[----:B------:R-:W4:Y:S01]  /*14480*/  SHFL.IDX PT, R7, R7, 0x1, 0x1c1f ;  /* 0x003c1f0007077f89 */ /* 0x000f2200000e0000 */
[----:B------:R-:W-:Y:S01]  /*14490*/  UIMAD UR4, UR5, UR4, URZ ;  /* 0x00000004050472a4 */ /* 0x000fe2000f8e023f */
[----:B------:R-:W-:Y:S01]  /*144a0*/  IMAD.WIDE.U32 R2, R8, c[0x0][0x428], R2 ;  /* 0x00010a0008027a25 */ /* 0x000fe200078e0002 */
[----:B--2---:R-:W-:-:S05]  /*144b0*/  SHF.R.S32.HI R9, RZ, 0x1f, R8 ;  /* 0x0000001fff097819 */ /* 0x004fca0000011408 */
[----:B------:R-:W-:Y:S01]  /*144c0*/  IMAD R10, R9, c[0x0][0x428], RZ ;  /* 0x00010a00090a7a24 */ /* 0x000fe200078e02ff */
[----:B------:R-:W-:-:S03]  /*144d0*/  IADD3 R9, R0, 0x8, RZ ;  /* 0x0000000800097810 */ /* 0x000fc60007ffe0ff */
[----:B------:R-:W-:Y:S01]  /*144e0*/  IMAD R10, R8, c[0x0][0x42c], R10 ;  /* 0x00010b00080a7a24 */ /* 0x000fe200078e020a */
[----:B------:R-:W-:Y:S02]  /*144f0*/  ISETP.GE.OR P2, PT, R0, UR4, P0 ;  /* 0x0000000400007c0c */ /* 0x000fe40008746670 */
[----:B------:R-:W-:Y:S02]  /*14500*/  ISETP.GE.OR P1, PT, R9, UR4, P0 ;  /* 0x0000000409007c0c */ /* 0x000fe40008726670 */
[----:B------:R-:W-:Y:S02]  /*14510*/  IADD3 R3, R3, R10, RZ ;  /* 0x0000000a03037210 */ /* 0x000fe40007ffe0ff */
[----:B------:R-:W-:-:S04]  /*14520*/  LEA R11, P0, R2, c[0x0][0x400], 0x2 ;  /* 0x00010000020b7a11 */ /* 0x000fc800078010ff */
[----:B------:R-:W-:Y:S02]  /*14530*/  LEA.HI.X R10, R2, c[0x0][0x404], R3, 0x2, P0 ;  /* 0x00010100020a7a11 */ /* 0x000fe400000f1403 */
[----:B------:R-:W-:Y:S01]  /*14540*/  ISETP.GE.AND P0, PT, R0, UR4, PT ;  /* 0x0000000400007c0c */ /* 0x000fe2000bf06270 */
[----:B---3--:R1:W-:Y:S01]  /*14550*/  @!P2 ST.E [R4.64], R13 ;  /* 0x0000000d0400a985 */ /* 0x0083e2000c101906 */
[----:B------:R-:W-:Y:S03]  /*14560*/  BSSY B0, `(.L_x_2725) ;  /* 0x0000086000007945 */ /* 0x000fe60003800000 */
[----:B----4-:R1:W-:Y:S01]  /*14570*/  @!P1 ST.E [R6.64], R12 ;  /* 0x0000000c06009985 */ /* 0x0103e2000c101906 */
[----:B------:R-:W-:-:S03]  /*14580*/  ISETP.GE.AND P1, PT, R9, UR4, PT ;  /* 0x0000000409007c0c */ /* 0x000fc6000bf26270 */
[----:B------:R1:W2:Y:S01]  /*14590*/  SHFL.IDX PT, R2, R11, RZ, 0x1c1f ;  /* 0x001c1fff0b027589 */ /* 0x0002a200000e0000 */
[----:B------:R-:W-:-:S03]  /*145a0*/  P2R R0, PR, RZ, 0x2 ;  /* 0x00000002ff007803 */ /* 0x000fc60000000000 */
[----:B------:R1:W3:Y:S01]  /*145b0*/  SHFL.IDX PT, R3, R10, RZ, 0x1c1f ;  /* 0x001c1fff0a037589 */ /* 0x0002e200000e0000 */
[----:B------:R-:W-:Y:S05]  /*145c0*/  @P0 BRA `(.L_x_2726) ;  /* 0x000007f000000947 */ /* 0x000fea0003800000 */
[----:B-----5:R-:W-:Y:S02]  /*145d0*/  ISETP.GE.AND P1, PT, R204, c[0x0][0x3c8], PT ;  /* 0x0000f200cc007a0c */ /* 0x020fe40003f26270 */
        /* <DEDUP_REMOVED lines=126> */
.L_x_2726:
[----:B------:R-:W-:Y:S05]  /*14dc0*/  BSYNC B0 ;  /* 0x0000000000007941 */ /* 0x000fea0003800000 */
.L_x_2725:
[----:B------:R-:W-:Y:S01]  /*14dd0*/  ISETP.NE.AND P0, PT, R0, RZ, PT ;  /* 0x000000ff0000720c */ /* 0x000fe20003f05270 */
[----:B---3--:R3:W4:Y:S04]  /*14de0*/  SHFL.IDX PT, R3, R10, 0x1, 0x1c1f ;  /* 0x003c1f000a037f89 */ /* 0x00872800000e0000 */
[----:B--2---:R3:W2:Y:S08]  /*14df0*/  SHFL.IDX PT, R2, R11, 0x1, 0x1c1f ;  /* 0x003c1f000b027f89 */ /* 0x0046b000000e0000 */
[----:B------:R-:W-:Y:S05]  /*14e00*/  @P0 BRA `(.L_x_2727) ;  /* 0x00000ad000000947 */ /* 0x000fea0003800000 */
[----:B-----5:R-:W-:Y:S02]  /*14e10*/  ISETP.GE.AND P0, PT, R206, c[0x0][0x3c8], PT ;  /* 0x0000f200ce007a0c */ /* 0x020fe40003f06270 */
        /* <DEDUP_REMOVED lines=45> */
[C---:B--2---:R-:W-:Y:S01]  /*150f0*/  @!P4 LEA R4, P5, R184.reuse, R2, 0x2 ;  /* 0x00000002b804c211 */ /* 0x044fe200078a10ff */
        /* <DEDUP_REMOVED lines=32> */
[-C--:B--2---:R-:W-:Y:S01]  /*15300*/  @!P4 LEA R4, P5, R39, R2.reuse, 0x2 ;  /* 0x000000022704c211 */ /* 0x084fe200078a10ff */
[----:B------:R1:W-:Y:S01]  /*15310*/  @!P0 ST.E.64 [R6.64], R78 ;  /* 0x0000004e06008985 */ /* 0x0003e2000c101b06 */
[----:B------:R-:W-:Y:S02]  /*15320*/  @!P3 LEA R8, P0, R37, R2, 0x2 ;  /* 0x000000022508b211 */ /* 0x000fe400078010ff */
        /* <DEDUP_REMOVED lines=17> */
[----:B------:R-:W-:Y:S02]  /*15440*/  ISETP.GE.AND P0, PT, R17, c[0x0][0x3c8], PT ;  /* 0x0000f20011007a0c */ /* 0x000fe40003f06270 */
        /* <DEDUP_REMOVED lines=29> */
.L_x_2723:
[----:B------:R-:W3:Y:S02]  /*15620*/  S2R R4, SR_TID.X ;  /* 0x0000000000047919 */ /* 0x000ee40000002100 */
[----:B---3--:R-:W-:-:S13]  /*15630*/  ISETP.GT.AND P0, PT, R4, 0x7f, PT ;  /* 0x0000007f0400780c */ /* 0x008fda0003f04270 */
[----:B------:R-:W-:Y:S05]  /*15640*/  @P0 BRA `(.L_x_2727) ;  /* 0x0000029000000947 */ /* 0x000fea0003800000 */
[----:B------:R-:W3:Y:S01]  /*15650*/  LDL.LU R3, [R1+0x7c] ;  /* 0x00007c0001037983 */ /* 0x000ee20000300800 */
[----:B----4-:R-:W-:-:S05]  /*15660*/  MOV R2, c[0x0][0x4e8] ;  /* 0x00013a0000027a02 */ /* 0x010fca0000000f00 */
[----:B------:R-:W-:Y:S01]  /*15670*/  IMAD R0, R2, c[0x0][0x388], RZ ;  /* 0x0000e20002007a24 */ /* 0x000fe200078e02ff */
[----:B---3--:R-:W-:-:S04]  /*15680*/  IADD3 R6, R3, R4, RZ ;  /* 0x0000000403067210 */ /* 0x008fc80007ffe0ff */
[----:B------:R-:W-:-:S13]  /*15690*/  ISETP.GE.AND P0, PT, R6, R0, PT ;  /* 0x000000000600720c */ /* 0x000fda0003f06270 */
[----:B------:R-:W-:Y:S05]  /*156a0*/  @P0 BRA `(.L_x_2727) ;  /* 0x0000023000000947 */ /* 0x000fea0003800000 */
[----:B------:R-:W3:Y:S04]  /*156b0*/  LDL.LU R3, [R1+0x70] ;  /* 0x0000700001037983 */ /* 0x000ee80000300800 */
[----:B------:R-:W4:Y:S04]  /*156c0*/  LDL.LU R9, [R1+0x6c] ;  /* 0x00006c0001097983 */ /* 0x000f280000300800 */
[----:B------:R-:W5:Y:S01]  /*156d0*/  LDL.LU R8, [R1+0x74] ;  /* 0x0000740001087983 */ /* 0x000f620000300800 */
[----:B------:R-:W-:-:S13]  /*156e0*/  ISETP.NE.AND P0, PT, R2, 0x1, PT ;  /* 0x000000010200780c */ /* 0x000fda0003f05270 */
[----:B--2---:R-:W-:Y:S01]  /*156f0*/  @P0 IMAD.HI.U32 R7, R6, c[0x0][0x4ec], RZ ;  /* 0x00013b0006070a27 */ /* 0x004fe200078e00ff */
[----:B---3--:R-:W-:Y:S02]  /*15700*/  SHF.R.S32.HI R0, RZ, 0x1f, R3 ;  /* 0x0000001fff007819 */ /* 0x008fe40000011403 */
[----:B----4-:R-:W-:-:S03]  /*15710*/  SHF.R.S32.HI R5, RZ, 0x1f, R9 ;  /* 0x0000001fff057819 */ /* 0x010fc60000011409 */
[----:B------:R-:W-:-:S04]  /*15720*/  IMAD R0, R0, c[0x0][0x4d0], RZ ;  /* 0x0001340000007a24 */ /* 0x000fc800078e02ff */
[C---:B------:R-:W-:Y:S01]  /*15730*/  IMAD R4, R3.reuse, c[0x0][0x4d4], R0 ;  /* 0x0001350003047a24 */ /* 0x040fe200078e0200 */
[----:B------:R-:W-:Y:S01]  /*15740*/  MOV R0, R6 ;  /* 0x0000000600007202 */ /* 0x000fe20000000f00 */
[----:B------:R-:W-:Y:S01]  /*15750*/  IMAD.WIDE.U32 R2, R3, c[0x0][0x4d0], RZ ;  /* 0x0001340003027a25 */ /* 0x000fe200078e00ff */
[----:B------:R-:W-:-:S03]  /*15760*/  @P0 SHF.R.U32.HI R0, RZ, c[0x0][0x4f0], R7 ;  /* 0x00013c00ff000a19 */ /* 0x000fc60000011607 */
[----:B------:R-:W-:Y:S01]  /*15770*/  IMAD R5, R5, c[0x0][0x4d8], RZ ;  /* 0x0001360005057a24 */ /* 0x000fe200078e02ff */
[----:B------:R-:W-:Y:S02]  /*15780*/  IADD3 R3, R3, R4, RZ ;  /* 0x0000000403037210 */ /* 0x000fe40007ffe0ff */
[----:B-----5:R-:W-:Y:S01]  /*15790*/  SHF.R.S32.HI R4, RZ, 0x1f, R8 ;  /* 0x0000001fff047819 */ /* 0x020fe20000011408 */
        /* <DEDUP_REMOVED lines=20> */
.L_x_2727:
[----:B------:R-:W-:Y:S05]  /*158e0*/  BSYNC B1 ;  /* 0x0000000000017941 */ /* 0x000fea0003800000 */
.L_x_2722:
[----:B--2---:R-:W2:Y:S02]  /*158f0*/  LDL R0, [R1+0x190] ;  /* 0x0001900001007983 */ /* 0x004ea40000100800 */
[----:B--2---:R-:W-:-:S13]  /*15900*/  ISETP.NE.AND P0, PT, R0, RZ, PT ;  /* 0x000000ff0000720c */ /* 0x004fda0003f05270 */
[----:B------:R-:W-:Y:S01]  /*15910*/  @P0 WARPSYNC 0xffffffff ;  /* 0xffffffff00000948 */ /* 0x000fe20003800000 */
[----:B------:R-:W-:Y:S06]  /*15920*/  @P0 BAR.SYNC.DEFER_BLOCKING 0x5, 0x100 ;  /* 0x0144000000000b1d */ /* 0x000fec0000010000 */
[----:B------:R-:W2:Y:S04]  /*15930*/  @P0 LDS R0, [0x28100] ;  /* 0x02810000ff000984 */ /* 0x000ea80000000800 */
[----:B--2---:R2:W-:Y:S04]  /*15940*/  @P0 STL [R1+0x80], R0 ;  /* 0x0000800001000387 */ /* 0x0045e80000100800 */
[----:B------:R-:W-:Y:S06]  /*15950*/  @P0 BAR.ARV 0x4, 0x100 ;  /* 0x0104000000000b1d */ /* 0x000fec0000002000 */
[----:B------:R-:W-:Y:S05]  /*15960*/  @P0 BRA `(.L_x_2728) ;  /* 0x0000009000000947 */ /* 0x000fea0003800000 */
[----:B------:R-:W-:Y:S05]  /*15970*/  BRA.DIV ~URZ, `(.L_x_2729) ;  /* 0x00002c027f007947 */ /* 0x000fea000b800000 */
[----:B--2---:R2:W1:Y:S02]  /*15980*/  SHFL.IDX PT, R0, R14, RZ, 0x1f ;  /* 0x00001fff0e007589 */ /* 0x00446400000e0000 */
.L_x_2754:
[----:B-1--4-:R-:W1:Y:S01]  /*15990*/  S2R R2, SR_TID.X ;  /* 0x0000000000027919 */ /* 0x012e620000002100 */
[----:B------:R-:W-:Y:S03]  /*159a0*/  WARPSYNC 0xffffffff ;  /* 0xffffffff00007948 */ /* 0x000fe60003800000 */
[----:B------:R-:W-:Y:S06]  /*159b0*/  BAR.SYNC.DEFER_BLOCKING 0x4, 0x100 ;  /* 0x0104000000007b1d */ /* 0x000fec0000010000 */
[----:B------:R4:W-:Y:S01]  /*159c0*/  STL [R1+0x80], R0 ;  /* 0x0000800001007387 */ /* 0x0009e20000100800 */
[----:B-1----:R-:W-:-:S13]  /*159d0*/  LOP3.LUT P0, RZ, R2, 0xff, RZ, 0xc0, !PT ;  /* 0x000000ff02ff7812 */ /* 0x002fda000780c0ff */
[----:B------:R4:W-:Y:S04]  /*159e0*/  @!P0 STS [0x28100], R14 ;  /* 0x0281000eff008388 */ /* 0x0009e80000000800 */
[----:B------:R-:W-:Y:S06]  /*159f0*/  BAR.ARV 0x5, 0x100 ;  /* 0x0144000000007b1d */ /* 0x000fec0000002000 */
.L_x_2728:
[----:B--2-4-:R-:W2:Y:S02]  /*15a00*/  LDL R0, [R1+0x80] ;  /* 0x0000800001007983 */ /* 0x014ea40000100800 */
[----:B--2---:R-:W-:-:S13]  /*15a10*/  ISETP.GE.AND P0, PT, R0, c[0x0][0x538], PT ;  /* 0x00014e0000007a0c */ /* 0x004fda0003f06270 */
[----:B-1-3-5:R-:W-:Y:S01]  /*15a20*/  @P0 CALL.REL.NOINC `(.L_x_2730) ;  /* 0x0000001000000944 */ /* 0x02afe20003c00000 */
[----:B------:R-:W-:Y:S05]  /*15a30*/  BRA `(.L_x_2731) ;  /* 0xfffeb48000007947 */ /* 0x000fea000383ffff */
.L_x_2730:
[----:B------:R-:W-:Y:S05]  /*15a40*/  EXIT ;  /* 0x000000000000794d */ /* 0x000fea0003800000 */
.L_x_2680:
[----:B------:R-:W-:Y:S01]  /*15a50*/  IMAD.MOV.U32 R0, RZ, RZ, R5 ;  /* 0x000000ffff007224 */ /* 0x000fe200078e0005 */
[----:B------:R-:W-:Y:S01]  /*15a60*/  MOV R44, RZ ;  /* 0x000000ff002c7202 */ /* 0x000fe20000000f00 */
[----:B------:R-:W-:Y:S01]  /*15a70*/  IMAD.MOV.U32 R3, RZ, RZ, 0x181f ;  /* 0x0000181fff037424 */ /* 0x000fe200078e00ff */
[----:B------:R-:W-:Y:S02]  /*15a80*/  MOV R2, 0x15aa0 ;  /* 0x00015aa000027802 */ /* 0x000fe40000000f00 */
[----:B-1---5:R-:W-:Y:S05]  /*15a90*/  CALL.REL.NOINC `($__internal_44_$__cuda_sm70_shflsync_idx_p) ;  /* 0x00002ba000007944 */ /* 0x022fea0003c00000 */
[----:B-----5:R-:W-:Y:S01]  /*15aa0*/  MOV R4, R0 ;  /* 0x0000000000047202 */ /* 0x020fe20000000f00 */
[----:B-1----:R-:W-:Y:S05]  /*15ab0*/  BRA `(.L_x_2732) ;  /* 0xfffec31000007947 */ /* 0x002fea000383ffff */
.L_x_2681:
[----:B------:R-:W-:Y:S01]  /*15ac0*/  IMAD.MOV.U32 R0, RZ, RZ, R13 ;  /* 0x000000ffff007224 */ /* 0x000fe200078e000d */
[----:B------:R-:W-:Y:S01]  /*15ad0*/  MOV R44, RZ ;  /* 0x000000ff002c7202 */ /* 0x000fe20000000f00 */
[----:B------:R-:W-:Y:S01]  /*15ae0*/  IMAD.MOV.U32 R3, RZ, RZ, 0x181f ;  /* 0x0000181fff037424 */ /* 0x000fe200078e00ff */
[----:B------:R-:W-:Y:S02]  /*15af0*/  MOV R2, 0x15b10 ;  /* 0x00015b1000027802 */ /* 0x000fe40000000f00 */
[----:B-123-5:R-:W-:Y:S05]  /*15b00*/  CALL.REL.NOINC `($__internal_44_$__cuda_sm70_shflsync_idx_p) ;  /* 0x00002b3000007944 */ /* 0x02efea0003c00000 */
[----:B-1---5:R-:W-:Y:S05]  /*15b10*/  BRA `(.L_x_2733) ;  /* 0xfffec2d000007947 */ /* 0x022fea000383ffff */
.L_x_2684:
[----:B------:R-:W-:Y:S01]  /*15b20*/  IMAD.MOV.U32 R0, RZ, RZ, R5 ;  /* 0x000000ffff007224 */ /* 0x000fe200078e0005 */
[----:B------:R-:W-:Y:S01]  /*15b30*/  MOV R44, 0x1 ;  /* 0x00000001002c7802 */ /* 0x000fe20000000f00 */
[----:B-1----:R-:W-:Y:S01]  /*15b40*/  IMAD.MOV.U32 R3, RZ, RZ, 0x181f ;  /* 0x0000181fff037424 */ /* 0x002fe200078e00ff */
[----:B------:R-:W-:-:S02]  /*15b50*/  MOV R2, 0x15b70 ;  /* 0x00015b7000027802 */ /* 0x000fc40000000f00 */
[----:B---3-5:R-:W-:Y:S05]  /*15b60*/  CALL.REL.NOINC `($__internal_44_$__cuda_sm70_shflsync_idx_p) ;  /* 0x00002ad000007944 */ /* 0x028fea0003c00000 */
[----:B-----5:R-:W-:Y:S01]  /*15b70*/  IMAD.MOV.U32 R4, RZ, RZ, R0 ;  /* 0x000000ffff047224 */ /* 0x020fe200078e0000 */
[----:B------:R-:W-:Y:S01]  /*15b80*/  MOV R44, 0x1 ;  /* 0x00000001002c7802 */ /* 0x000fe20000000f00 */
[----:B------:R-:W-:Y:S01]  /*15b90*/  IMAD.MOV.U32 R0, RZ, RZ, R13 ;  /* 0x000000ffff007224 */ /* 0x000fe200078e000d */
[----:B------:R-:W-:-:S02]  /*15ba0*/  MOV R3, 0x181f ;  /* 0x0000181f00037802 */ /* 0x000fc40000000f00 */
[----:B------:R-:W-:Y:S02]  /*15bb0*/  MOV R2, 0x15bd0 ;  /* 0x00015bd000027802 */ /* 0x000fe40000000f00 */
[----:B-1----:R-:W-:Y:S05]  /*15bc0*/  CALL.REL.NOINC `($__internal_44_$__cuda_sm70_shflsync_idx_p) ;  /* 0x00002a7000007944 */ /* 0x002fea0003c00000 */
[----:B-1---5:R-:W-:Y:S05]  /*15bd0*/  BRA `(.L_x_2734) ;  /* 0xfffec47000007947 */ /* 0x022fea000383ffff */
.L_x_2687:
[----:B----4-:R-:W-:Y:S01]  /*15be0*/  IMAD.MOV.U32 R0, RZ, RZ, R5 ;  /* 0x000000ffff007224 */ /* 0x010fe200078e0005 */
[----:B------:R-:W-:Y:S01]  /*15bf0*/  MOV R44, 0x2 ;  /* 0x00000002002c7802 */ /* 0x000fe20000000f00 */
[----:B-1----:R-:W-:Y:S01]  /*15c00*/  IMAD.MOV.U32 R3, RZ, RZ, 0x181f ;  /* 0x0000181fff037424 */ /* 0x002fe200078e00ff */
[----:B------:R-:W-:Y:S02]  /*15c10*/  MOV R2, 0x15c30 ;  /* 0x00015c3000027802 */ /* 0x000fe40000000f00 */
[----:B--23-5:R-:W-:Y:S05]  /*15c20*/  CALL.REL.NOINC `($__internal_44_$__cuda_sm70_shflsync_idx_p) ;  /* 0x00002a1000007944 */ /* 0x02cfea0003c00000 */
[----:B-----5:R-:W-:Y:S01]  /*15c30*/  MOV R4, R0 ;  /* 0x0000000000047202 */ /* 0x020fe20000000f00 */
[----:B-1----:R-:W-:Y:S05]  /*15c40*/  BRA `(.L_x_2735) ;  /* 0xfffec5e000007947 */ /* 0x002fea000383ffff */
.L_x_2688:
[----:B----4-:R-:W-:Y:S01]  /*15c50*/  IMAD.MOV.U32 R0, RZ, RZ, R13 ;  /* 0x000000ffff007224 */ /* 0x010fe200078e000d */
[----:B------:R-:W-:Y:S01]  /*15c60*/  MOV R44, 0x2 ;  /* 0x00000002002c7802 */ /* 0x000fe20000000f00 */
[----:B-1----:R-:W-:Y:S01]  /*15c70*/  IMAD.MOV.U32 R3, RZ, RZ, 0x181f ;  /* 0x0000181fff037424 */ /* 0x002fe200078e00ff */
[----:B------:R-:W-:Y:S02]  /*15c80*/  MOV R2, 0x15ca0 ;  /* 0x00015ca000027802 */ /* 0x000fe40000000f00 */
[----:B--23-5:R-:W-:Y:S05]  /*15c90*/  CALL.REL.NOINC `($__internal_44_$__cuda_sm70_shflsync_idx_p) ;  /* 0x000029a000007944 */ /* 0x02cfea0003c00000 */
[----:B-1---5:R-:W-:Y:S05]  /*15ca0*/  BRA `(.L_x_2736) ;  /* 0xfffec5a000007947 */ /* 0x022fea000383ffff */
.L_x_2691:
[----:B--2---:R-:W-:Y:S01]  /*15cb0*/  IMAD.MOV.U32 R0, RZ, RZ, R5 ;  /* 0x000000ffff007224 */ /* 0x004fe200078e0005 */
[----:B------:R-:W-:Y:S01]  /*15cc0*/  MOV R44, 0x3 ;  /* 0x00000003002c7802 */ /* 0x000fe20000000f00 */
[----:B-1----:R-:W-:Y:S01]  /*15cd0*/  IMAD.MOV.U32 R3, RZ, RZ, 0x181f ;  /* 0x0000181fff037424 */ /* 0x002fe200078e00ff */
[----:B------:R-:W-:-:S02]  /*15ce0*/  MOV R2, 0x15d00 ;  /* 0x00015d0000027802 */ /* 0x000fc40000000f00 */
[----:B---345:R-:W-:Y:S05]  /*15cf0*/  CALL.REL.NOINC `($__internal_44_$__cuda_sm70_shflsync_idx_p) ;  /* 0x0000294000007944 */ /* 0x038fea0003c00000 */
[----:B-----5:R-:W-:Y:S01]  /*15d00*/  IMAD.MOV.U32 R4, RZ, RZ, R0 ;  /* 0x000000ffff047224 */ /* 0x020fe200078e0000 */
[----:B------:R-:W-:Y:S01]  /*15d10*/  MOV R44, 0x3 ;  /* 0x00000003002c7802 */ /* 0x000fe20000000f00 */
[----:B------:R-:W-:Y:S01]  /*15d20*/  IMAD.MOV.U32 R0, RZ, RZ, R13 ;  /* 0x000000ffff007224 */ /* 0x000fe200078e000d */
[----:B------:R-:W-:-:S02]  /*15d30*/  MOV R3, 0x181f ;  /* 0x0000181f00037802 */ /* 0x000fc40000000f00 */
[----:B------:R-:W-:Y:S02]  /*15d40*/  MOV R2, 0x15d60 ;  /* 0x00015d6000027802 */ /* 0x000fe40000000f00 */
[----:B-1----:R-:W-:Y:S05]  /*15d50*/  CALL.REL.NOINC `($__internal_44_$__cuda_sm70_shflsync_idx_p) ;  /* 0x000028e000007944 */ /* 0x002fea0003c00000 */
[----:B-1---5:R-:W-:Y:S05]  /*15d60*/  BRA `(.L_x_2737) ;  /* 0xfffec6d000007947 */ /* 0x022fea000383ffff */
.L_x_2694:
[----:B------:R-:W-:Y:S01]  /*15d70*/  IMAD.MOV.U32 R0, RZ, RZ, R5 ;  /* 0x000000ffff007224 */ /* 0x000fe200078e0005 */
[----:B------:R-:W-:Y:S01]  /*15d80*/  MOV R44, RZ ;  /* 0x000000ff002c7202 */ /* 0x000fe20000000f00 */
[----:B------:R-:W-:Y:S01]  /*15d90*/  IMAD.MOV.U32 R3, RZ, RZ, 0x181f ;  /* 0x0000181fff037424 */ /* 0x000fe200078e00ff */
[----:B------:R-:W-:Y:S02]  /*15da0*/  MOV R2, 0x15dc0 ;  /* 0x00015dc000027802 */ /* 0x000fe40000000f00 */
[----:B-1----:R-:W-:Y:S05]  /*15db0*/  CALL.REL.NOINC `($__internal_44_$__cuda_sm70_shflsync_idx_p) ;  /* 0x0000288000007944 */ /* 0x002fea0003c00000 */
[----:B-----5:R-:W-:Y:S01]  /*15dc0*/  MOV R4, R0 ;  /* 0x0000000000047202 */ /* 0x020fe20000000f00 */
[----:B-1----:R-:W-:Y:S05]  /*15dd0*/  BRA `(.L_x_2738) ;  /* 0xfffef2c000007947 */ /* 0x002fea000383ffff */
.L_x_2695:
[----:B------:R-:W-:Y:S01]  /*15de0*/  IMAD.MOV.U32 R0, RZ, RZ, R22 ;  /* 0x000000ffff007224 */ /* 0x000fe200078e0016 */
[----:B------:R-:W-:Y:S01]  /*15df0*/  MOV R44, RZ ;  /* 0x000000ff002c7202 */ /* 0x000fe20000000f00 */
[----:B------:R-:W-:Y:S01]  /*15e00*/  IMAD.MOV.U32 R3, RZ, RZ, 0x181f ;  /* 0x0000181fff037424 */ /* 0x000fe200078e00ff */
[----:B------:R-:W-:Y:S02]  /*15e10*/  MOV R2, 0x15e30 ;  /* 0x00015e3000027802 */ /* 0x000fe40000000f00 */
[----:B-123--:R-:W-:Y:S05]  /*15e20*/  CALL.REL.NOINC `($__internal_44_$__cuda_sm70_shflsync_idx_p) ;  /* 0x0000281000007944 */ /* 0x00efea0003c00000 */
[----:B------:R-:W2:Y:S04]  /*15e30*/  LDL R2, [R1+0xc] ;  /* 0x00000c0001027983 */ /* 0x000ea80000100800 */
[----:B------:R-:W3:Y:S04]  /*15e40*/  LDL R14, [R1+0x28] ;  /* 0x00002800010e7983 */ /* 0x000ee80000100800 */
[----:B------:R-:W4:Y:S04]  /*15e50*/  LDL R13, [R1+0x24] ;  /* 0x00002400010d7983 */ /* 0x000f280000100800 */
[----:B------:R-:W4:Y:S01]  /*15e60*/  LDL R12, [R1+0x20] ;  /* 0x00002000010c7983 */ /* 0x000f220000100800 */
[C---:B------:R-:W-:Y:S01]  /*15e70*/  IADD3 R10, P1, R0.reuse, R137, RZ ;  /* 0x00000089000a7210 */ /* 0x040fe20007f3e0ff */
[----:B------:R-:W-:Y:S01]  /*15e80*/  IMAD.MOV.U32 R44, RZ, RZ, 0x1 ;  /* 0x00000001ff2c7424 */ /* 0x000fe200078e00ff */
[----:B------:R-:W-:-:S02]  /*15e90*/  IADD3 R8, P0, R0, R138, RZ ;  /* 0x0000008a00087210 */ /* 0x000fc40007f1e0ff */
[----:B------:R-:W-:Y:S01]  /*15ea0*/  IADD3 R6, P5, R0, R139, RZ ;  /* 0x0000008b00067210 */ /* 0x000fe20007fbe0ff */
[C---:B-----5:R-:W-:Y:S02]  /*15eb0*/  IMAD.X R11, R4.reuse, 0x1, R128, P1 ;  /* 0x00000001040b7824 */ /* 0x060fe400008e0680 */
[C---:B------:R-:W-:Y:S02]  /*15ec0*/  IMAD.X R9, R4.reuse, 0x1, R129, P0 ;  /* 0x0000000104097824 */ /* 0x040fe400000e0681 */
[----:B------:R-:W-:Y:S01]  /*15ed0*/  IMAD.X R7, R4, 0x1, R130, P5 ;  /* 0x0000000104077824 */ /* 0x000fe200028e0682 */
[----:B--2---:R-:W-:Y:S02]  /*15ee0*/  ISETP.GE.AND P3, PT, R2, c[0x0][0x1d4], PT ;  /* 0x0000750002007a0c */ /* 0x004fe40003f66270 */
[----:B------:R-:W-:Y:S01]  /*15ef0*/  IADD3 R2, P4, R0, R140, RZ ;  /* 0x0000008c00027210 */ /* 0x000fe20007f9e0ff */
[----:B------:R-:W-:Y:S01]  /*15f00*/  IMAD.MOV.U32 R0, RZ, RZ, R5 ;  /* 0x000000ffff007224 */ /* 0x000fe200078e0005 */
[----:B---3--:R-:W-:-:S03]  /*15f10*/  ISETP.GE.AND P2, PT, R14, c[0x0][0x1d4], PT ;  /* 0x000075000e007a0c */ /* 0x008fc60003f46270 */
[----:B------:R-:W-:Y:S01]  /*15f20*/  IMAD.X R3, R4, 0x1, R131, P4 ;  /* 0x0000000104037824 */ /* 0x000fe200020e0683 */
[----:B----4-:R-:W-:Y:S02]  /*15f30*/  ISETP.GE.AND P1, PT, R13, c[0x0][0x1d4], PT ;  /* 0x000075000d007a0c */ /* 0x010fe40003f26270 */
[----:B------:R-:W-:Y:S02]  /*15f40*/  SEL R14, RZ, 0x10, P2 ;  /* 0x00000010ff0e7807 */ /* 0x000fe40001000000 */
[----:B------:R-:W-:Y:S01]  /*15f50*/  ISETP.GE.AND P0, PT, R12, c[0x0][0x1d4], PT ;  /* 0x000075000c007a0c */ /* 0x000fe20003f06270 */
[----:B------:R-:W-:Y:S01]  /*15f60*/  @!PT LDS RZ, [RZ] ;  /* 0x00000000fffff984 */ /* 0x000fe20000000800 */
[----:B------:R-:W-:Y:S01]  /*15f70*/  @!PT LDS RZ, [RZ] ;  /* 0x00000000fffff984 */ /* 0x000fe20000000800 */
[----:B------:R-:W-:Y:S01]  /*15f80*/  @!PT LDS RZ, [RZ] ;  /* 0x00000000fffff984 */ /* 0x000fe20000000800 */
[----:B------:R2:W-:Y:S01]  /*15f90*/  LDGSTS.E.BYPASS.LTC128B.128 [R251+0xc100], [R10.64], !P3 ;  /* 0x0c1000000afb7fae */ /* 0x0005e2000d901d46 */
[----:B------:R-:W-:Y:S02]  /*15fa0*/  SEL R13, RZ, 0x10, P1 ;  /* 0x00000010ff0d7807 */ /* 0x000fe40000800000 */
[----:B------:R-:W-:Y:S01]  /*15fb0*/  SEL R12, RZ, 0x10, P0 ;  /* 0x00000010ff0c7807 */ /* 0x000fe20000000000 */
[----:B------:R2:W-:Y:S04]  /*15fc0*/  LDGSTS.E.BYPASS.LTC128B.128 [R251+0xf100], [R8.64], !P2 ;  /* 0x0f10000008fb7fae */ /* 0x0005e8000d101d46 */
[----:B------:R3:W-:Y:S04]  /*15fd0*/  LDGSTS.E.BYPASS.LTC128B.128 [R251+0x12100], [R6.64], !P1 ;  /* 0x1210000006fb7fae */ /* 0x0007e8000c901d46 */
[----:B------:R4:W-:Y:S01]  /*15fe0*/  LDGSTS.E.BYPASS.LTC128B.128 [R251+0x15100], [R2.64], !P0 ;  /* 0x1510000002fb7fae */ /* 0x0009e2000c101d46 */
[----:B---3--:R-:W-:Y:S01]  /*15ff0*/  SEL R7, RZ, 0x10, P3 ;  /* 0x00000010ff077807 */ /* 0x008fe20001800000 */
[----:B----4-:R-:W-:Y:S01]  /*16000*/  IMAD.MOV.U32 R3, RZ, RZ, 0x181f ;  /* 0x0000181fff037424 */ /* 0x010fe200078e00ff */
[----:B------:R-:W-:-:S02]  /*16010*/  MOV R2, 0x16030 ;  /* 0x0001603000027802 */ /* 0x000fc40000000f00 */
[----:B-12---:R-:W-:Y:S05]  /*16020*/  CALL.REL.NOINC `($__internal_44_$__cuda_sm70_shflsync_idx_p) ;  /* 0x0000261000007944 */ /* 0x006fea0003c00000 */
[----:B-----5:R-:W-:Y:S01]  /*16030*/  IMAD.MOV.U32 R4, RZ, RZ, R0 ;  /* 0x000000ffff047224 */ /* 0x020fe200078e0000 */
[----:B------:R-:W-:Y:S01]  /*16040*/  MOV R44, 0x1 ;  /* 0x00000001002c7802 */ /* 0x000fe20000000f00 */
[----:B------:R-:W-:Y:S01]  /*16050*/  IMAD.MOV.U32 R0, RZ, RZ, R22 ;  /* 0x000000ffff007224 */ /* 0x000fe200078e0016 */
[----:B------:R-:W-:-:S02]  /*16060*/  MOV R3, 0x181f ;  /* 0x0000181f00037802 */ /* 0x000fc40000000f00 */
[----:B------:R-:W-:Y:S02]  /*16070*/  MOV R2, 0x16090 ;  /* 0x0001609000027802 */ /* 0x000fe40000000f00 */
[----:B-1----:R-:W-:Y:S05]  /*16080*/  CALL.REL.NOINC `($__internal_44_$__cuda_sm70_shflsync_idx_p) ;  /* 0x000025b000007944 */ /* 0x002fea0003c00000 */
[C---:B------:R-:W-:Y:S01]  /*16090*/  IADD3 R2, -R7.reuse, 0x10, RZ ;  /* 0x0000001007027810 */ /* 0x040fe20007ffe1ff */
[----:B------:R-:W-:Y:S01]  /*160a0*/  IMAD.MOV.U32 R44, RZ, RZ, 0x2 ;  /* 0x00000002ff2c7424 */ /* 0x000fe200078e00ff */
[----:B------:R-:W-:Y:S02]  /*160b0*/  ISETP.NE.U32.AND P2, PT, R7, RZ, PT ;  /* 0x000000ff0700720c */ /* 0x000fe40003f45070 */
[----:B------:R-:W-:Y:S02]  /*160c0*/  LOP3.LUT R2, R2, 0xf, RZ, 0xc0, !PT ;  /* 0x0000000f02027812 */ /* 0x000fe400078ec0ff */
[----:B------:R-:W-:Y:S02]  /*160d0*/  IADD3 R8, -R13, 0x10, RZ ;  /* 0x000000100d087810 */ /* 0x000fe40007ffe1ff */
[----:B------:R-:W-:Y:S02]  /*160e0*/  IADD3 R2, P1, P0, R2, R0, R137 ;  /* 0x0000000002027210 */ /* 0x000fe4000783e089 */
[----:B------:R-:W-:-:S02]  /*160f0*/  LOP3.LUT R8, R8, 0xf, RZ, 0xc0, !PT ;  /* 0x0000000f08087812 */ /* 0x000fc400078ec0ff */
[----:B-----5:R-:W-:Y:S02]  /*16100*/  IADD3.X R3, RZ, R4, R128, P1, P0 ;  /* 0x00000004ff037210 */ /* 0x020fe40000fe0480 */
[----:B------:R-:W-:Y:S02]  /*16110*/  IADD3 R6, -R12, 0x10, RZ ;  /* 0x000000100c067810 */ /* 0x000fe40007ffe1ff */
[----:B------:R-:W-:Y:S01]  /*16120*/  ISETP.NE.U32.AND P3, PT, R13, RZ, PT ;  /* 0x000000ff0d00720c */ /* 0x000fe20003f65070 */
[----:B------:R-:W-:Y:S01]  /*16130*/  @!PT LDS RZ, [RZ] ;  /* 0x00000000fffff984 */ /* 0x000fe20000000800 */
[----:B------:R-:W-:Y:S01]  /*16140*/  @!PT LDS RZ, [RZ] ;  /* 0x00000000fffff984 */ /* 0x000fe20000000800 */
[----:B------:R-:W-:Y:S01]  /*16150*/  @!PT LDS RZ, [RZ] ;  /* 0x00000000fffff984 */ /* 0x000fe20000000800 */
[----:B------:R2:W-:Y:S01]  /*16160*/  LDGSTS.E.BYPASS.LTC128B.128.ZFILL [R251+0xd100], [R2.64], P2 ;  /* 0x0d10000002fb7fae */ /* 0x0005e20009141d46 */
[C---:B------:R-:W-:Y:S02]  /*16170*/  ISETP.NE.U32.AND P2, PT, R14.reuse, RZ, PT ;  /* 0x000000ff0e00720c */ /* 0x040fe40003f45070 */
[----:B--2---:R-:W-:-:S04]  /*16180*/  IADD3 R2, -R14, 0x10, RZ ;  /* 0x000000100e027810 */ /* 0x004fc80007ffe1ff */
[----:B------:R-:W-:-:S04]  /*16190*/  LOP3.LUT R2, R2, 0xf, RZ, 0xc0, !PT ;  /* 0x0000000f02027812 */ /* 0x000fc800078ec0ff */
[----:B------:R-:W-:-:S04]  /*161a0*/  IADD3 R2, P1, P0, R2, R0, R138 ;  /* 0x0000000002027210 */ /* 0x000fc8000783e08a */
[----:B------:R-:W-:Y:S02]  /*161b0*/  IADD3.X R3, RZ, R4, R129, P1, P0 ;  /* 0x00000004ff037210 */ /* 0x000fe40000fe0481 */
[----:B------:R-:W-:-:S03]  /*161c0*/  IADD3 R8, P1, P0, R8, R0, R139 ;  /* 0x0000000008087210 */ /* 0x000fc6000783e08b */
[----:B------:R2:W-:Y:S01]  /*161d0*/  LDGSTS.E.BYPASS.LTC128B.128.ZFILL [R251+0x10100], [R2.64], P2 ;  /* 0x1010000002fb7fae */ /* 0x0005e20009141d46 */
[----:B------:R-:W-:Y:S02]  /*161e0*/  ISETP.NE.U32.AND P2, PT, R12, RZ, PT ;  /* 0x000000ff0c00720c */ /* 0x000fe40003f45070 */
[----:B------:R-:W-:-:S05]  /*161f0*/  IADD3.X R9, RZ, R4, R130, P1, P0 ;  /* 0x00000004ff097210 */ /* 0x000fca0000fe0482 */
[----:B------:R3:W-:Y:S01]  /*16200*/  LDGSTS.E.BYPASS.LTC128B.128.ZFILL [R251+0x13100], [R8.64], P3 ;  /* 0x1310000008fb7fae */ /* 0x0007e20009941d46 */
[----:B--2---:R-:W-:-:S04]  /*16210*/  LOP3.LUT R2, R6, 0xf, RZ, 0xc0, !PT ;  /* 0x0000000f06027812 */ /* 0x004fc800078ec0ff */
[----:B------:R-:W-:Y:S01]  /*16220*/  IADD3 R2, P1, P0, R2, R0, R140 ;  /* 0x0000000002027210 */ /* 0x000fe2000783e08c */
[----:B------:R-:W-:-:S03]  /*16230*/  IMAD.MOV.U32 R0, RZ, RZ, R5 ;  /* 0x000000ffff007224 */ /* 0x000fc600078e0005 */
[----:B------:R-:W-:-:S05]  /*16240*/  IADD3.X R3, RZ, R4, R131, P1, P0 ;  /* 0x00000004ff037210 */ /* 0x000fca0000fe0483 */
[----:B------:R2:W-:Y:S02]  /*16250*/  LDGSTS.E.BYPASS.LTC128B.128.ZFILL [R251+0x16100], [R2.64], P2 ;  /* 0x1610000002fb7fae */ /* 0x0005e40009141d46 */
[----:B--2---:R-:W-:Y:S01]  /*16260*/  IMAD.MOV.U32 R3, RZ, RZ, 0x181f ;  /* 0x0000181fff037424 */ /* 0x004fe200078e00ff */
[----:B------:R-:W-:Y:S02]  /*16270*/  MOV R2, 0x16290 ;  /* 0x0001629000027802 */ /* 0x000fe40000000f00 */
[----:B-1-3--:R-:W-:Y:S05]  /*16280*/  CALL.REL.NOINC `($__internal_44_$__cuda_sm70_shflsync_idx_p) ;  /* 0x000023b000007944 */ /* 0x00afea0003c00000 */
[----:B-----5:R-:W-:Y:S01]  /*16290*/  IMAD.MOV.U32 R4, RZ, RZ, R0 ;  /* 0x000000ffff047224 */ /* 0x020fe200078e0000 */
[----:B------:R-:W-:Y:S01]  /*162a0*/  MOV R44, 0x2 ;  /* 0x00000002002c7802 */ /* 0x000fe20000000f00 */
[----:B------:R-:W-:Y:S01]  /*162b0*/  IMAD.MOV.U32 R0, RZ, RZ, R22 ;  /* 0x000000ffff007224 */ /* 0x000fe200078e0016 */
[----:B------:R-:W-:Y:S02]  /*162c0*/  MOV R3, 0x181f ;  /* 0x0000181f00037802 */ /* 0x000fe40000000f00 */
[----:B------:R-:W-:Y:S02]  /*162d0*/  MOV R2, 0x162f0 ;  /* 0x000162f000027802 */ /* 0x000fe40000000f00 */
[----:B-1----:R-:W-:Y:S05]  /*162e0*/  CALL.REL.NOINC `($__internal_44_$__cuda_sm70_shflsync_idx_p) ;  /* 0x0000235000007944 */ /* 0x002fea0003c00000 */
[----:B-1---5:R-:W-:Y:S05]  /*162f0*/  BRA `(.L_x_2739) ;  /* 0xfffef04000007947 */ /* 0x022fea000383ffff */
.L_x_2696:
[----:B------:R-:W-:Y:S01]  /*16300*/  IMAD.MOV.U32 R0, RZ, RZ, R4 ;  /* 0x000000ffff007224 */ /* 0x000fe200078e0004 */
[----:B------:R-:W-:Y:S01]  /*16310*/  MOV R44, RZ ;  /* 0x000000ff002c7202 */ /* 0x000fe20000000f00 */
[----:B-1----:R-:W-:Y:S01]  /*16320*/  IMAD.MOV.U32 R3, RZ, RZ, 0x1c1f ;  /* 0x00001c1fff037424 */ /* 0x002fe200078e00ff */
[----:B------:R-:W-:-:S02]  /*16330*/  MOV R2, 0x16350 ;  /* 0x0001635000027802 */ /* 0x000fc40000000f00 */
[----:B------:R-:W-:Y:S05]  /*16340*/  CALL.REL.NOINC `($__internal_44_$__cuda_sm70_shflsync_idx_p) ;  /* 0x000022f000007944 */ /* 0x000fea0003c00000 */
[----:B-1---5:R-:W-:Y:S05]  /*16350*/  BRA `(.L_x_2740) ;  /* 0xfffef2a000007947 */ /* 0x022fea000383ffff */
.L_x_2697:
[----:B------:R-:W-:Y:S01]  /*16360*/  IMAD.MOV.U32 R0, RZ, RZ, R4 ;  /* 0x000000ffff007224 */ /* 0x000fe200078e0004 */
[----:B------:R-:W-:Y:S01]  /*16370*/  MOV R44, 0x1 ;  /* 0x00000001002c7802 */ /* 0x000fe20000000f00 */
[----:B-1----:R-:W-:Y:S01]  /*16380*/  IMAD.MOV.U32 R3, RZ, RZ, 0x1c1f ;  /* 0x00001c1fff037424 */ /* 0x002fe200078e00ff */
[----:B------:R-:W-:-:S02]  /*16390*/  MOV R2, 0x163b0 ;  /* 0x000163b000027802 */ /* 0x000fc40000000f00 */
[----:B--2---:R-:W-:Y:S05]  /*163a0*/  CALL.REL.NOINC `($__internal_44_$__cuda_sm70_shflsync_idx_p) ;  /* 0x0000229000007944 */ /* 0x004fea0003c00000 */
        /* <DEDUP_REMOVED lines=33> */
[C---:B------:R-:W-:Y:S02]  /*165c0*/  ISETP.GT.AND P0, PT, R0.reuse, 0x21, PT ;  /* 0x000000210000780c */ /* 0x040fe40003f04270 */
        /* <DEDUP_REMOVED lines=55> */
[----:B------:R-:W-:Y:S01]  /*16940*/  ISETP.GT.AND P0, PT, R0, 0x59, PT ;  /* 0x000000590000780c */ /* 0x000fe20003f04270 */
[----:B------:R-:W-:Y:S01]  /*16950*/  IMAD.MOV.U32 R0, RZ, RZ, 0x2 ;  /* 0x00000002ff007424 */ /* 0x000fe200078e00ff */
[----:B------:R-:W-:Y:S02]  /*16960*/  FSEL R89, R31, -INF , P1 ;  /* 0xff8000001f597808 */ /* 0x000fe40000800000 */
[----:B------:R-:W-:-:S02]  /*16970*/  FMNMX.FTZ R24, R90, R24, !PT ;  /* 0x000000185a187209 */ /* 0x000fc40007810000 */
[----:B------:R-:W-:Y:S02]  /*16980*/  FMNMX.FTZ R132, R107, R132, !PT ;  /* 0x000000846b847209 */ /* 0x000fe40007810000 */
[----:B------:R-:W-:Y:S02]  /*16990*/  FSEL R88, R30, -INF , P0 ;  /* 0xff8000001e587808 */ /* 0x000fe40000000000 */
[----:B------:R-:W-:Y:S01]  /*169a0*/  FMNMX.FTZ R24, R89, R24, !PT ;  /* 0x0000001859187209 */ /* 0x000fe20007810000 */
[----:B-----5:R-:W-:Y:S01]  /*169b0*/  IMAD.MOV.U32 R4, RZ, RZ, R132 ;  /* 0x000000ffff047224 */ /* 0x020fe200078e0084 */
[----:B------:R-:W-:Y:S02]  /*169c0*/  MOV R2, 0x169f0 ;  /* 0x000169f000027802 */ /* 0x000fe40000000f00 */
[----:B------:R-:W-:Y:S02]  /*169d0*/  FMNMX.FTZ R24, R88, R24, !PT ;  /* 0x0000001858187209 */ /* 0x000fe40007810000 */
[----:B-1----:R-:W-:Y:S05]  /*169e0*/  CALL.REL.NOINC `($__internal_43_$__cuda_sm70_shflsync_bfly_p) ;  /* 0x00001bf000007944 */ /* 0x002fea0003c00000 */
[----:B------:R-:W-:Y:S01]  /*169f0*/  FMNMX.FTZ R132, R132, R0, !PT ;  /* 0x0000000084847209 */ /* 0x000fe20007810000 */
[----:B------:R-:W-:Y:S01]  /*16a00*/  IMAD.MOV.U32 R0, RZ, RZ, 0x1 ;  /* 0x00000001ff007424 */ /* 0x000fe200078e00ff */
[----:B------:R-:W-:-:S03]  /*16a10*/  MOV R2, 0x16a40 ;  /* 0x00016a4000027802 */ /* 0x000fc60000000f00 */
[----:B------:R-:W-:Y:S02]  /*16a20*/  IMAD.MOV.U32 R4, RZ, RZ, R132 ;  /* 0x000000ffff047224 */ /* 0x000fe400078e0084 */
[----:B------:R-:W-:Y:S05]  /*16a30*/  CALL.REL.NOINC `($__internal_43_$__cuda_sm70_shflsync_bfly_p) ;  /* 0x00001ba000007944 */ /* 0x000fea0003c00000 */
[----:B------:R-:W-:Y:S01]  /*16a40*/  FMNMX.FTZ R132, R132, R0, !PT ;  /* 0x0000000084847209 */ /* 0x000fe20007810000 */
[----:B------:R-:W-:Y:S01]  /*16a50*/  IMAD.MOV.U32 R4, RZ, RZ, R24 ;  /* 0x000000ffff047224 */ /* 0x000fe200078e0018 */
[----:B------:R-:W-:Y:S01]  /*16a60*/  MOV R2, 0x16a90 ;  /* 0x00016a9000027802 */ /* 0x000fe20000000f00 */
[----:B------:R-:W-:Y:S02]  /*16a70*/  IMAD.MOV.U32 R0, RZ, RZ, 0x2 ;  /* 0x00000002ff007424 */ /* 0x000fe400078e00ff */
[----:B------:R-:W-:Y:S05]  /*16a80*/  CALL.REL.NOINC `($__internal_43_$__cuda_sm70_shflsync_bfly_p) ;  /* 0x00001b5000007944 */ /* 0x000fea0003c00000 */
[----:B------:R-:W-:Y:S01]  /*16a90*/  FMNMX.FTZ R24, R24, R0, !PT ;  /* 0x0000000018187209 */ /* 0x000fe20007810000 */
[----:B------:R-:W-:Y:S01]  /*16aa0*/  IMAD.MOV.U32 R0, RZ, RZ, 0x1 ;  /* 0x00000001ff007424 */ /* 0x000fe200078e00ff */
[----:B------:R-:W-:-:S03]  /*16ab0*/  MOV R2, 0x16ae0 ;  /* 0x00016ae000027802 */ /* 0x000fc60000000f00 */
[----:B------:R-:W-:Y:S02]  /*16ac0*/  IMAD.MOV.U32 R4, RZ, RZ, R24 ;  /* 0x000000ffff047224 */ /* 0x000fe400078e0018 */
[----:B------:R-:W-:Y:S05]  /*16ad0*/  CALL.REL.NOINC `($__internal_43_$__cuda_sm70_shflsync_bfly_p) ;  /* 0x00001b0000007944 */ /* 0x000fea0003c00000 */
[----:B------:R-:W-:Y:S01]  /*16ae0*/  MOV R3, R0 ;  /* 0x0000000000037202 */ /* 0x000fe20000000f00 */
[----:B------:R-:W-:Y:S05]  /*16af0*/  BRA `(.L_x_2741) ;  /* 0xfffef4b000007947 */ /* 0x000fea000383ffff */
.L_x_2701:
[----:B------:R-:W-:Y:S01]  /*16b00*/  MOV R44, RZ ;  /* 0x000000ff002c7202 */ /* 0x000fe20000000f00 */
[----:B------:R-:W-:Y:S01]  /*16b10*/  IMAD.MOV.U32 R0, RZ, RZ, R5 ;  /* 0x000000ffff007224 */ /* 0x000fe200078e0005 */
[----:B------:R-:W-:Y:S01]  /*16b20*/  MOV R2, 0x16b50 ;  /* 0x00016b5000027802 */ /* 0x000fe20000000f00 */
[----:B------:R-:W-:Y:S02]  /*16b30*/  IMAD.MOV.U32 R3, RZ, RZ, 0x181f ;  /* 0x0000181fff037424 */ /* 0x000fe400078e00ff */
[----:B------:R-:W-:Y:S05]  /*16b40*/  CALL.REL.NOINC `($__internal_44_$__cuda_sm70_shflsync_idx_p) ;  /* 0x00001af000007944 */ /* 0x000fea0003c00000 */
[----:B-----5:R-:W-:Y:S01]  /*16b50*/  MOV R4, R0 ;  /* 0x0000000000047202 */ /* 0x020fe20000000f00 */
[----:B-1----:R-:W-:-:S05]  /*16b60*/  BRA `(.L_x_2742) ;  /* 0xffff1a5000007947 */ /* 0x002fca000383ffff */
.L_x_2702:
[----:B------:R-:W-:Y:S01]  /*16b70*/  MOV R44, RZ ;  /* 0x000000ff002c7202 */ /* 0x000fe20000000f00 */
[----:B------:R-:W-:Y:S01]  /*16b80*/  IMAD.MOV.U32 R0, RZ, RZ, R6 ;  /* 0x000000ffff007224 */ /* 0x000fe200078e0006 */
[----:B------:R-:W-:Y:S01]  /*16b90*/  MOV R2, 0x16bc0 ;  /* 0x00016bc000027802 */ /* 0x000fe20000000f00 */
[----:B------:R-:W-:Y:S02]  /*16ba0*/  IMAD.MOV.U32 R3, RZ, RZ, 0x181f ;  /* 0x0000181fff037424 */ /* 0x000fe400078e00ff */
[----:B-12---:R-:W-:Y:S05]  /*16bb0*/  CALL.REL.NOINC `($__internal_44_$__cuda_sm70_shflsync_idx_p) ;  /* 0x00001a8000007944 */ /* 0x006fea0003c00000 */
[----:B------:R-:W2:Y:S01]  /*16bc0*/  LDL R3, [R1+0xc] ;  /* 0x00000c0001037983 */ /* 0x000ea20000100800 */
[----:B------:R-:W-:Y:S01]  /*16bd0*/  IADD3 R20, P0, R0, R29, RZ ;  /* 0x0000001d00147210 */ /* 0x000fe20007f1e0ff */
[----:B------:R-:W-:Y:S02]  /*16be0*/  IMAD.MOV.U32 R44, RZ, RZ, 0x1 ;  /* 0x00000001ff2c7424 */ /* 0x000fe400078e00ff */
[----:B------:R-:W3:Y:S02]  /*16bf0*/  LDL R2, [R1+0x28] ;  /* 0x0000280001027983 */ /* 0x000ee40000100800 */
[----:B-----5:R-:W-:Y:S02]  /*16c00*/  IMAD.X R21, R4, 0x1, R7, P0 ;  /* 0x0000000104157824 */ /* 0x020fe400000e0607 */
[----:B------:R-:W4:Y:S04]  /*16c10*/  LDL R22, [R1+0x24] ;  /* 0x0000240001167983 */ /* 0x000f280000100800 */
[----:B------:R-:W4:Y:S01]  /*16c20*/  LDL R15, [R1+0x20] ;  /* 0x00002000010f7983 */ /* 0x000f220000100800 */
[----:B--2---:R-:W-:Y:S02]  /*16c30*/  ISETP.GE.AND P3, PT, R3, c[0x0][0x1d4], PT ;  /* 0x0000750003007a0c */ /* 0x004fe40003f66270 */
[----:B---3--:R-:W-:Y:S02]  /*16c40*/  ISETP.GE.AND P2, PT, R2, c[0x0][0x1d4], PT ;  /* 0x0000750002007a0c */ /* 0x008fe40003f46270 */
[----:B------:R-:W-:Y:S02]  /*16c50*/  IADD3 R2, P0, R0, R30, RZ ;  /* 0x0000001e00027210 */ /* 0x000fe40007f1e0ff */
[----:B----4-:R-:W-:Y:S02]  /*16c60*/  ISETP.GE.AND P1, PT, R22, c[0x0][0x1d4], PT ;  /* 0x0000750016007a0c */ /* 0x010fe40003f26270 */
[----:B------:R-:W-:Y:S01]  /*16c70*/  SEL R28, RZ, 0x10, P2 ;  /* 0x00000010ff1c7807 */ /* 0x000fe20001000000 */
[----:B------:R-:W-:Y:S01]  /*16c80*/  IMAD.X R3, R4, 0x1, R12, P0 ;  /* 0x0000000104037824 */ /* 0x000fe200000e060c */
[----:B------:R-:W-:Y:S03]  /*16c90*/  SEL R23, RZ, 0x10, P1 ;  /* 0x00000010ff177807 */ /* 0x000fe60000800000 */
        /* <DEDUP_REMOVED lines=8> */
[----:B---3--:R-:W-:Y:S01]  /*16d20*/  IADD3 R2, P0, R0, R36, RZ ;  /* 0x0000002400027210 */ /* 0x008fe20007f1e0ff */
[----:B------:R-:W-:Y:S04]  /*16d30*/  IMAD.MOV.U32 R0, RZ, RZ, R5 ;  /* 0x000000ffff007224 */ /* 0x000fe800078e0005 */
[----:B------:R-:W-:Y:S01]  /*16d40*/  IMAD.X R3, R4, 0x1, R14, P0 ;  /* 0x0000000104037824 */ /* 0x000fe200000e060e */
[----:B------:R-:W-:Y:S02]  /*16d50*/  ISETP.GE.AND P0, PT, R15, c[0x0][0x1d4], PT ;  /* 0x000075000f007a0c */ /* 0x000fe40003f06270 */
[----:B------:R-:W-:Y:S02]  /*16d60*/  SEL R15, RZ, 0x10, P3 ;  /* 0x00000010ff0f7807 */ /* 0x000fe40001800000 */
[----:B------:R-:W-:Y:S09]  /*16d70*/  SEL R22, RZ, 0x10, P0 ;  /* 0x00000010ff167807 */ /* 0x000ff20000000000 */
[----:B------:R3:W-:Y:S02]  /*16d80*/  LDGSTS.E.BYPASS.LTC128B.128 [R251+0x9100], [R2.64], !P0 ;  /* 0x0910000002fb7fae */ /* 0x0007e4000c101d46 */
[----:B---3--:R-:W-:Y:S01]  /*16d90*/  MOV R2, 0x16dc0 ;  /* 0x00016dc000027802 */ /* 0x008fe20000000f00 */
[----:B------:R-:W-:Y:S02]  /*16da0*/  IMAD.MOV.U32 R3, RZ, RZ, 0x181f ;  /* 0x0000181fff037424 */ /* 0x000fe400078e00ff */
[----:B-12---:R-:W-:Y:S05]  /*16db0*/  CALL.REL.NOINC `($__internal_44_$__cuda_sm70_shflsync_idx_p) ;  /* 0x0000188000007944 */ /* 0x006fea0003c00000 */
[----:B------:R-:W-:Y:S01]  /*16dc0*/  MOV R44, 0x1 ;  /* 0x00000001002c7802 */ /* 0x000fe20000000f00 */
[----:B-----5:R-:W-:Y:S01]  /*16dd0*/  IMAD.MOV.U32 R4, RZ, RZ, R0 ;  /* 0x000000ffff047224 */ /* 0x020fe200078e0000 */
[----:B------:R-:W-:Y:S01]  /*16de0*/  MOV R3, 0x181f ;  /* 0x0000181f00037802 */ /* 0x000fe20000000f00 */
[----:B------:R-:W-:Y:S01]  /*16df0*/  IMAD.MOV.U32 R0, RZ, RZ, R6 ;  /* 0x000000ffff007224 */ /* 0x000fe200078e0006 */
[----:B------:R-:W-:Y:S02]  /*16e00*/  MOV R2, 0x16e20 ;  /* 0x00016e2000027802 */ /* 0x000fe40000000f00 */
[----:B-1----:R-:W-:Y:S05]  /*16e10*/  CALL.REL.NOINC `($__internal_44_$__cuda_sm70_shflsync_idx_p) ;  /* 0x0000182000007944 */ /* 0x002fea0003c00000 */
[C---:B------:R-:W-:Y:S01]  /*16e20*/  IADD3 R2, -R15.reuse, 0x10, RZ ;  /* 0x000000100f027810 */ /* 0x040fe20007ffe1ff */
[----:B------:R-:W-:Y:S01]  /*16e30*/  IMAD.MOV.U32 R44, RZ, RZ, 0x2 ;  /* 0x00000002ff2c7424 */ /* 0x000fe200078e00ff */
[----:B------:R-:W-:Y:S02]  /*16e40*/  ISETP.NE.U32.AND P2, PT, R15, RZ, PT ;  /* 0x000000ff0f00720c */ /* 0x000fe40003f45070 */
[----:B------:R-:W-:Y:S04]  /*16e50*/  LOP3.LUT R2, R2, 0xf, RZ, 0xc0, !PT ;  /* 0x0000000f02027812 */ /* 0x000fe800078ec0ff */
[----:B------:R-:W-:Y:S04]  /*16e60*/  IADD3 R2, P1, P0, R2, R0, R29 ;  /* 0x0000000002027210 */ /* 0x000fe8000783e01d */
[----:B-----5:R-:W-:Y:S05]  /*16e70*/  IADD3.X R3, RZ, R4, R7, P1, P0 ;  /* 0x00000004ff037210 */ /* 0x020fea0000fe0407 */
[----:B------:R-:W-:Y:S01]  /*16e80*/  @!PT LDS RZ, [RZ] ;  /* 0x00000000fffff984 */ /* 0x000fe20000000800 */
[----:B------:R-:W-:Y:S01]  /*16e90*/  @!PT LDS RZ, [RZ] ;  /* 0x00000000fffff984 */ /* 0x000fe20000000800 */
[----:B------:R-:W-:Y:S01]  /*16ea0*/  @!PT LDS RZ, [RZ] ;  /* 0x00000000fffff984 */ /* 0x000fe20000000800 */
[----:B------:R2:W-:Y:S01]  /*16eb0*/  LDGSTS.E.BYPASS.LTC128B.128.ZFILL [R251+0x1100], [R2.64], P2 ;  /* 0x0110000002fb7fae */ /* 0x0005e20009141d46 */
[C---:B------:R-:W-:Y:S02]  /*16ec0*/  ISETP.NE.U32.AND P2, PT, R28.reuse, RZ, PT ;  /* 0x000000ff1c00720c */ /* 0x040fe40003f45070 */
[----:B--2---:R-:W-:Y:S04]  /*16ed0*/  IADD3 R2, -R28, 0x10, RZ ;  /* 0x000000101c027810 */ /* 0x004fe80007ffe1ff */
[----:B------:R-:W-:Y:S04]  /*16ee0*/  LOP3.LUT R2, R2, 0xf, RZ, 0xc0, !PT ;  /* 0x0000000f02027812 */ /* 0x000fe800078ec0ff */
[----:B------:R-:W-:Y:S04]  /*16ef0*/  IADD3 R2, P1, P0, R2, R0, R30 ;  /* 0x0000000002027210 */ /* 0x000fe8000783e01e */
[----:B------:R-:W-:Y:S05]  /*16f00*/  IADD3.X R3, RZ, R4, R12, P1, P0 ;  /* 0x00000004ff037210 */ /* 0x000fea0000fe040c */
        /* <DEDUP_REMOVED lines=10> */
[----:B------:R-:W-:Y:S01]  /*16fb0*/  IADD3 R2, P1, P0, R2, R0, R36 ;  /* 0x0000000002027210 */ /* 0x000fe2000783e024 */
[----:B------:R-:W-:Y:S03]  /*16fc0*/  IMAD.MOV.U32 R0, RZ, RZ, R5 ;  /* 0x000000ffff007224 */ /* 0x000fe600078e0005 */
[----:B------:R-:W-:Y:S05]  /*16fd0*/  IADD3.X R3, RZ, R4, R14, P1, P0 ;  /* 0x00000004ff037210 */ /* 0x000fea0000fe040e */
[----:B------:R2:W-:Y:S02]  /*16fe0*/  LDGSTS.E.BYPASS.LTC128B.128.ZFILL [R251+0xa100], [R2.64], P2 ;  /* 0x0a10000002fb7fae */ /* 0x0005e40009141d46 */
[----:B--2---:R-:W-:Y:S01]  /*16ff0*/  MOV R2, 0x17020 ;  /* 0x0001702000027802 */ /* 0x004fe20000000f00 */
[----:B------:R-:W-:Y:S02]  /*17000*/  IMAD.MOV.U32 R3, RZ, RZ, 0x181f ;  /* 0x0000181fff037424 */ /* 0x000fe400078e00ff */
[----:B-1----:R-:W-:Y:S05]  /*17010*/  CALL.REL.NOINC `($__internal_44_$__cuda_sm70_shflsync_idx_p) ;  /* 0x0000162000007944 */ /* 0x002fea0003c00000 */
[----:B------:R-:W-:Y:S01]  /*17020*/  MOV R44, 0x2 ;  /* 0x00000002002c7802 */ /* 0x000fe20000000f00 */
[----:B-----5:R-:W-:Y:S01]  /*17030*/  IMAD.MOV.U32 R4, RZ, RZ, R0 ;  /* 0x000000ffff047224 */ /* 0x020fe200078e0000 */
[----:B------:R-:W-:Y:S01]  /*17040*/  MOV R3, 0x181f ;  /* 0x0000181f00037802 */ /* 0x000fe20000000f00 */
[----:B------:R-:W-:Y:S01]  /*17050*/  IMAD.MOV.U32 R0, RZ, RZ, R6 ;  /* 0x000000ffff007224 */ /* 0x000fe200078e0006 */
[----:B------:R-:W-:Y:S02]  /*17060*/  MOV R2, 0x17080 ;  /* 0x0001708000027802 */ /* 0x000fe40000000f00 */
[----:B-1----:R-:W-:Y:S05]  /*17070*/  CALL.REL.NOINC `($__internal_44_$__cuda_sm70_shflsync_idx_p) ;  /* 0x000015c000007944 */ /* 0x002fea0003c00000 */
[----:B-1---5:R-:W-:-:S05]  /*17080*/  BRA `(.L_x_2743) ;  /* 0xffff17d000007947 */ /* 0x022fca000383ffff */
.L_x_2705:
[----:B------:R-:W-:Y:S01]  /*17090*/  MOV R44, RZ ;  /* 0x000000ff002c7202 */ /* 0x000fe20000000f00 */
[----:B------:R-:W-:Y:S01]  /*170a0*/  IMAD.MOV.U32 R0, RZ, RZ, R5 ;  /* 0x000000ffff007224 */ /* 0x000fe200078e0005 */
[----:B------:R-:W-:Y:S01]  /*170b0*/  MOV R2, 0x170e0 ;  /* 0x000170e000027802 */ /* 0x000fe20000000f00 */
[----:B------:R-:W-:Y:S02]  /*170c0*/  IMAD.MOV.U32 R3, RZ, RZ, 0x181f ;  /* 0x0000181fff037424 */ /* 0x000fe400078e00ff */
[----:B-1----:R-:W-:Y:S05]  /*170d0*/  CALL.REL.NOINC `($__internal_44_$__cuda_sm70_shflsync_idx_p) ;  /* 0x0000156000007944 */ /* 0x002fea0003c00000 */
[----:B-----5:R-:W-:Y:S01]  /*170e0*/  MOV R4, R0 ;  /* 0x0000000000047202 */ /* 0x020fe20000000f00 */
[----:B-1----:R-:W-:-:S05]  /*170f0*/  BRA `(.L_x_2744) ;  /* 0xffff360000007947 */ /* 0x002fca000383ffff */
.L_x_2706:
[----:B------:R-:W-:Y:S01]  /*17100*/  MOV R44, RZ ;  /* 0x000000ff002c7202 */ /* 0x000fe20000000f00 */
[----:B------:R-:W-:Y:S01]  /*17110*/  IMAD.MOV.U32 R0, RZ, RZ, R6 ;  /* 0x000000ffff007224 */ /* 0x000fe200078e0006 */
[----:B------:R-:W-:Y:S01]  /*17120*/  MOV R2, 0x17150 ;  /* 0x0001715000027802 */ /* 0x000fe20000000f00 */
[----:B------:R-:W-:Y:S02]  /*17130*/  IMAD.MOV.U32 R3, RZ, RZ, 0x181f ;  /* 0x0000181fff037424 */ /* 0x000fe400078e00ff */
[----:B-123--:R-:W-:Y:S05]  /*17140*/  CALL.REL.NOINC `($__internal_44_$__cuda_sm70_shflsync_idx_p) ;  /* 0x000014f000007944 */ /* 0x00efea0003c00000 */
        /* <DEDUP_REMOVED lines=77> */
.L_x_2707:
[----:B------:R-:W-:Y:S01]  /*17620*/  MOV R44, RZ ;  /* 0x000000ff002c7202 */ /* 0x000fe20000000f00 */
[----:B------:R-:W-:Y:S01]  /*17630*/  IMAD.MOV.U32 R0, RZ, RZ, R4 ;  /* 0x000000ffff007224 */ /* 0x000fe200078e0004 */
[----:B------:R-:W-:Y:S01]  /*17640*/  MOV R2, 0x17670 ;  /* 0x0001767000027802 */ /* 0x000fe20000000f00 */
[----:B------:R-:W-:Y:S02]  /*17650*/  IMAD.MOV.U32 R3, RZ, RZ, 0x1c1f ;  /* 0x00001c1fff037424 */ /* 0x000fe400078e00ff */
[----:B-1-3--:R-:W-:Y:S05]  /*17660*/  CALL.REL.NOINC `($__internal_44_$__cuda_sm70_shflsync_idx_p) ;  /* 0x00000fd000007944 */ /* 0x00afea0003c00000 */
[----:B-1---5:R-:W-:-:S05]  /*17670*/  BRA `(.L_x_2746) ;  /* 0xffff35e000007947 */ /* 0x022fca000383ffff */
.L_x_2708:
[----:B------:R-:W-:Y:S01]  /*17680*/  MOV R44, 0x1 ;  /* 0x00000001002c7802 */ /* 0x000fe20000000f00 */
[----:B------:R-:W-:Y:S01]  /*17690*/  IMAD.MOV.U32 R0, RZ, RZ, R4 ;  /* 0x000000ffff007224 */ /* 0x000fe200078e0004 */
[----:B------:R-:W-:Y:S01]  /*176a0*/  MOV R2, 0x176d0 ;  /* 0x000176d000027802 */ /* 0x000fe20000000f00 */
[----:B------:R-:W-:Y:S02]  /*176b0*/  IMAD.MOV.U32 R3, RZ, RZ, 0x1c1f ;  /* 0x00001c1fff037424 */ /* 0x000fe400078e00ff */
[----:B--2---:R-:W-:Y:S05]  /*176c0*/  CALL.REL.NOINC `($__internal_44_$__cuda_sm70_shflsync_idx_p) ;  /* 0x00000f7000007944 */ /* 0x004fea0003c00000 */
[----:B-----5:R-:W2:Y:S01]  /*176d0*/  LDL.LU R4, [R1+0x8] ;  /* 0x0000080001047983 */ /* 0x020ea20000300800 */
[----:B------:R-:W-:Y:S03]  /*176e0*/  IMAD.IADD R0, R5, 0x1, R0 ;  /* 0x0000000105007824 */ /* 0x000fe600078e0200 */
[----:B------:R-:W3:Y:S02]  /*176f0*/  LDL.LU R3, [R1+0x4] ;  /* 0x0000040001037983 */ /* 0x000ee40000300800 */
[C---:B------:R-:W-:Y:S02]  /*17700*/  ISETP.GT.AND P0, PT, R0.reuse, RZ, PT ;  /* 0x000000ff0000720c */ /* 0x040fe40003f04270 */
[C---:B------:R-:W-:Y:S01]  /*17710*/  ISETP.GT.AND P1, PT, R0.reuse, 0x1, PT ;  /* 0x000000010000780c */ /* 0x040fe20003f24270 */
[----:B------:R-:W4:Y:S01]  /*17720*/  LDL.LU R2, [R1] ;  /* 0x0000000001027983 */ /* 0x000f220000300800 */
        /* <DEDUP_REMOVED lines=19> */
[----:B--2---:R-:W-:Y:S02]  /*17860*/  FSEL R5, R4, -INF , P0 ;  /* 0xff80000004057808 */ /* 0x004fe40000000000 */
[C---:B------:R-:W-:Y:S02]  /*17870*/  ISETP.GT.AND P0, PT, R0.reuse, 0x10, PT ;  /* 0x000000100000780c */ /* 0x040fe40003f04270 */
[----:B---3--:R-:W-:Y:S02]  /*17880*/  FSEL R185, R3, -INF , P1 ;  /* 0xff80000003b97808 */ /* 0x008fe40000800000 */
[----:B------:R-:W-:Y:S02]  /*17890*/  ISETP.GT.AND P1, PT, R0, 0x11, PT ;  /* 0x000000110000780c */ /* 0x000fe40003f24270 */
[----:B------:R-:W-:Y:S02]  /*178a0*/  FSEL R49, R214, -INF , P0 ;  /* 0xff800000d6317808 */ /* 0x000fe40000000000 */
[----:B------:R-:W-:Y:S02]  /*178b0*/  ISETP.GT.AND P0, PT, R0, 0x20, PT ;  /* 0x000000200000780c */ /* 0x000fe40003f04270 */
[----:B----4-:R-:W-:Y:S02]  /*178c0*/  FSEL R51, R2, -INF , P2 ;  /* 0xff80000002337808 */ /* 0x010fe40001000000 */
        /* <DEDUP_REMOVED lines=70> */
[----:B-1----:R-:W-:Y:S05]  /*17d30*/  CALL.REL.NOINC `($__internal_43_$__cuda_sm70_shflsync_bfly_p) ;  /* 0x000008a000007944 */ /* 0x002fea0003c00000 */
[----:B------:R-:W-:Y:S01]  /*17d40*/  FMNMX.FTZ R4, R4, R0, !PT ;  /* 0x0000000004047209 */ /* 0x000fe20007810000 */
[----:B------:R-:W-:Y:S01]  /*17d50*/  IMAD.MOV.U32 R0, RZ, RZ, 0x1 ;  /* 0x00000001ff007424 */ /* 0x000fe200078e00ff */
[----:B------:R-:W-:Y:S02]  /*17d60*/  MOV R2, 0x17d80 ;  /* 0x00017d8000027802 */ /* 0x000fe40000000f00 */
        /* <DEDUP_REMOVED lines=8> */
[----:B------:R-:W-:Y:S02]  /*17df0*/  MOV R2, 0x17e10 ;  /* 0x00017e1000027802 */ /* 0x000fe40000000f00 */
[----:B------:R-:W-:Y:S05]  /*17e00*/  CALL.REL.NOINC `($__internal_43_$__cuda_sm70_shflsync_bfly_p) ;  /* 0x000007d000007944 */ /* 0x000fea0003c00000 */
[----:B------:R-:W-:-:S05]  /*17e10*/  BRA `(.L_x_2747) ;  /* 0xffff382000007947 */ /* 0x000fca000383ffff */
.L_x_2711:
[----:B-1----:R-:W-:Y:S01]  /*17e20*/  MOV R44, RZ ;  /* 0x000000ff002c7202 */ /* 0x002fe20000000f00 */
[----:B------:R-:W-:Y:S01]  /*17e30*/  IMAD.MOV.U32 R0, RZ, RZ, R6 ;  /* 0x000000ffff007224 */ /* 0x000fe200078e0006 */
[----:B------:R-:W-:Y:S01]  /*17e40*/  MOV R2, 0x17e70 ;  /* 0x00017e7000027802 */ /* 0x000fe20000000f00 */
[----:B------:R-:W-:Y:S02]  /*17e50*/  IMAD.MOV.U32 R3, RZ, RZ, 0x181f ;  /* 0x0000181fff037424 */ /* 0x000fe400078e00ff */
[----:B------:R-:W-:Y:S05]  /*17e60*/  CALL.REL.NOINC `($__internal_44_$__cuda_sm70_shflsync_idx_p) ;  /* 0x000007d000007944 */ /* 0x000fea0003c00000 */
[----:B-1---5:R-:W-:-:S05]  /*17e70*/  BRA `(.L_x_2748) ;  /* 0xffff62a000007947 */ /* 0x022fca000383ffff */
.L_x_2714:
[----:B------:R-:W-:Y:S01]  /*17e80*/  MOV R44, RZ ;  /* 0x000000ff002c7202 */ /* 0x000fe20000000f00 */
[----:B------:R-:W-:Y:S01]  /*17e90*/  IMAD.MOV.U32 R0, RZ, RZ, R5 ;  /* 0x000000ffff007224 */ /* 0x000fe200078e0005 */
[----:B------:R-:W-:Y:S01]  /*17ea0*/  MOV R2, 0x17ed0 ;  /* 0x00017ed000027802 */ /* 0x000fe20000000f00 */
[----:B------:R-:W-:Y:S02]  /*17eb0*/  IMAD.MOV.U32 R3, RZ, RZ, 0x181f ;  /* 0x0000181fff037424 */ /* 0x000fe400078e00ff */
[----:B-1----:R-:W-:Y:S05]  /*17ec0*/  CALL.REL.NOINC `($__internal_44_$__cuda_sm70_shflsync_idx_p) ;  /* 0x0000077000007944 */ /* 0x002fea0003c00000 */
[----:B-----5:R-:W-:Y:S01]  /*17ed0*/  MOV R4, R0 ;  /* 0x0000000000047202 */ /* 0x020fe20000000f00 */
[----:B-1----:R-:W-:-:S05]  /*17ee0*/  BRA `(.L_x_2749) ;  /* 0xffff82c000007947 */ /* 0x002fca000383ffff */
.L_x_2715:
[----:B------:R-:W-:Y:S01]  /*17ef0*/  MOV R44, RZ ;  /* 0x000000ff002c7202 */ /* 0x000fe20000000f00 */
[----:B------:R-:W-:Y:S01]  /*17f00*/  IMAD.MOV.U32 R0, RZ, RZ, R6 ;  /* 0x000000ffff007224 */ /* 0x000fe200078e0006 */
[----:B------:R-:W-:Y:S01]  /*17f10*/  MOV R2, 0x17f40 ;  /* 0x00017f4000027802 */ /* 0x000fe20000000f00 */
[----:B------:R-:W-:Y:S02]  /*17f20*/  IMAD.MOV.U32 R3, RZ, RZ, 0x181f ;  /* 0x0000181fff037424 */ /* 0x000fe400078e00ff */
[----:B-123--:R-:W-:Y:S05]  /*17f30*/  CALL.REL.NOINC `($__internal_44_$__cuda_sm70_shflsync_idx_p) ;  /* 0x0000070000007944 */ /* 0x00efea0003c00000 */
[----:B------:R-:W-:Y:S01]  /*17f40*/  IADD3 R2, -R132, 0x10, RZ ;  /* 0x0000001084027810 */ /* 0x000fe20007ffe1ff */
[----:B------:R-:W-:Y:S03]  /*17f50*/  IMAD.MOV.U32 R44, RZ, RZ, 0x1 ;  /* 0x00000001ff2c7424 */ /* 0x000fe600078e00ff */
        /* <DEDUP_REMOVED lines=17> */
[----:B------:R-:W-:Y:S05]  /*18070*/  IMAD.X R3, R4, 0x1, R10, P0 ;  /* 0x0000000104037824 */ /* 0x000fea00000e060a */
[----:B------:R2:W-:Y:S02]  /*18080*/  LDGSTS.E.BYPASS.LTC128B.128 [R251+0x15100], [R2.64], !P3 ;  /* 0x1510000002fb7fae */ /* 0x0005e4000d901d46 */
[----:B--2---:R-:W-:Y:S01]  /*18090*/  MOV R2, 0x180c0 ;  /* 0x000180c000027802 */ /* 0x004fe20000000f00 */
[----:B------:R-:W-:Y:S02]  /*180a0*/  IMAD.MOV.U32 R3, RZ, RZ, 0x181f ;  /* 0x0000181fff037424 */ /* 0x000fe400078e00ff */
[----:B-1-3--:R-:W-:Y:S05]  /*180b0*/  CALL.REL.NOINC `($__internal_44_$__cuda_sm70_shflsync_idx_p) ;  /* 0x0000058000007944 */ /* 0x00afea0003c00000 */
[----:B------:R-:W-:Y:S01]  /*180c0*/  MOV R44, 0x1 ;  /* 0x00000001002c7802 */ /* 0x000fe20000000f00 */
[----:B-----5:R-:W-:Y:S01]  /*180d0*/  IMAD.MOV.U32 R4, RZ, RZ, R0 ;  /* 0x000000ffff047224 */ /* 0x020fe200078e0000 */
[----:B------:R-:W-:Y:S01]  /*180e0*/  MOV R3, 0x181f ;  /* 0x0000181f00037802 */ /* 0x000fe20000000f00 */
[----:B------:R-:W-:Y:S01]  /*180f0*/  IMAD.MOV.U32 R0, RZ, RZ, R6 ;  /* 0x000000ffff007224 */ /* 0x000fe200078e0006 */
[----:B------:R-:W-:Y:S02]  /*18100*/  MOV R2, 0x18120 ;  /* 0x0001812000027802 */ /* 0x000fe40000000f00 */
[----:B-1----:R-:W-:Y:S05]  /*18110*/  CALL.REL.NOINC `($__internal_44_$__cuda_sm70_shflsync_idx_p) ;  /* 0x0000052000007944 */ /* 0x002fea0003c00000 */
        /* <DEDUP_REMOVED lines=30> */
[----:B-1---5:R-:W-:-:S05]  /*18300*/  BRA `(.L_x_2750) ;  /* 0xffff80d000007947 */ /* 0x022fca000383ffff */
.L_x_2716:
[----:B------:R-:W-:Y:S02]  /*18310*/  MOV R0, 0x2 ;  /* 0x0000000200007802 */ /* 0x000fe40000000f00 */
[----:B------:R-:W-:Y:S02]  /*18320*/  MOV R2, 0x18340 ;  /* 0x0001834000027802 */ /* 0x000fe40000000f00 */
[----:B------:R-:W-:Y:S05]  /*18330*/  CALL.REL.NOINC `($__internal_43_$__cuda_sm70_shflsync_bfly_p) ;  /* 0x000002a000007944 */ /* 0x000fea0003c00000 */
        /* <DEDUP_REMOVED lines=14> */
.L_x_2718:
[----:B------:R1:W5:Y:S01]  /*18420*/  LDL R4, [R1+0x1c] ;  /* 0x00001c0001047983 */ /* 0x0003620000100800 */
[----:B------:R-:W-:-:S02]  /*18430*/  MOV R0, 0x2 ;  /* 0x0000000200007802 */ /* 0x000fc40000000f00 */
[----:B------:R-:W-:Y:S02]  /*18440*/  MOV R2, 0x18460 ;  /* 0x0001846000027802 */ /* 0x000fe40000000f00 */
[----:B-1---5:R-:W-:Y:S05]  /*18450*/  CALL.REL.NOINC `($__internal_43_$__cuda_sm70_shflsync_bfly_p) ;  /* 0x0000018000007944 */ /* 0x022fea0003c00000 */
[----:B------:R-:W-:Y:S01]  /*18460*/  MOV R5, R0 ;  /* 0x0000000000057202 */ /* 0x000fe20000000f00 */
[----:B------:R-:W-:Y:S05]  /*18470*/  BRA `(.L_x_2752) ;  /* 0xffffab3000007947 */ /* 0x000fea000383ffff */
.L_x_2719:
[----:B------:R-:W-:Y:S01]  /*18480*/  IMAD.MOV.U32 R4, RZ, RZ, R5 ;  /* 0x000000ffff047224 */ /* 0x000fe200078e0005 */
[----:B------:R-:W-:Y:S02]  /*18490*/  MOV R0, 0x1 ;  /* 0x0000000100007802 */ /* 0x000fe40000000f00 */
[----:B------:R-:W-:Y:S02]  /*184a0*/  MOV R2, 0x184c0 ;  /* 0x000184c000027802 */ /* 0x000fe40000000f00 */
[----:B------:R-:W-:Y:S05]  /*184b0*/  CALL.REL.NOINC `($__internal_43_$__cuda_sm70_shflsync_bfly_p) ;  /* 0x0000012000007944 */ /* 0x000fea0003c00000 */
[----:B------:R1:W5:Y:S01]  /*184c0*/  LDL R4, [R1+0x2c] ;  /* 0x00002c0001047983 */ /* 0x0003620000100800 */
[----:B------:R-:W-:Y:S01]  /*184d0*/  FADD.FTZ R5, R5, R0 ;  /* 0x0000000005057221 */ /* 0x000fe20000010000 */
[----:B------:R-:W-:Y:S02]  /*184e0*/  MOV R0, 0x2 ;  /* 0x0000000200007802 */ /* 0x000fe40000000f00 */
[----:B------:R-:W-:Y:S02]  /*184f0*/  MOV R2, 0x18510 ;  /* 0x0001851000027802 */ /* 0x000fe40000000f00 */
[----:B-1---5:R-:W-:Y:S05]  /*18500*/  CALL.REL.NOINC `($__internal_43_$__cuda_sm70_shflsync_bfly_p) ;  /* 0x000000d000007944 */ /* 0x022fea0003c00000 */
[----:B------:R-:W2:Y:S02]  /*18510*/  LDL.LU R2, [R1+0x2c] ;  /* 0x00002c0001027983 */ /* 0x000ea40000300800 */
[----:B--2---:R-:W-:Y:S01]  /*18520*/  FADD.FTZ R4, R2, R0 ;  /* 0x0000000002047221 */ /* 0x004fe20000010000 */
[----:B------:R-:W-:-:S02]  /*18530*/  MOV R0, 0x1 ;  /* 0x0000000100007802 */ /* 0x000fc40000000f00 */
[----:B------:R-:W-:Y:S02]  /*18540*/  MOV R2, 0x18560 ;  /* 0x0001856000027802 */ /* 0x000fe40000000f00 */
[----:B------:R-:W-:Y:S05]  /*18550*/  CALL.REL.NOINC `($__internal_43_$__cuda_sm70_shflsync_bfly_p) ;  /* 0x0000008000007944 */ /* 0x000fea0003c00000 */
[----:B------:R-:W-:Y:S01]  /*18560*/  MOV R3, R0 ;  /* 0x0000000000037202 */ /* 0x000fe20000000f00 */
[----:B------:R-:W-:Y:S05]  /*18570*/  BRA `(.L_x_2753) ;  /* 0xffffaac000007947 */ /* 0x000fea000383ffff */
.L_x_2729:
[----:B--2---:R-:W-:Y:S01]  /*18580*/  IMAD.MOV.U32 R0, RZ, RZ, R14 ;  /* 0x000000ffff007224 */ /* 0x004fe200078e000e */
[----:B-----5:R-:W-:Y:S01]  /*18590*/  MOV R44, RZ ;  /* 0x000000ff002c7202 */ /* 0x020fe20000000f00 */
[----:B-1--4-:R-:W-:Y:S01]  /*185a0*/  IMAD.MOV.U32 R3, RZ, RZ, 0x1f ;  /* 0x0000001fff037424 */ /* 0x012fe200078e00ff */
[----:B------:R-:W-:Y:S02]  /*185b0*/  MOV R2, 0x185d0 ;  /* 0x000185d000027802 */ /* 0x000fe40000000f00 */
[----:B---3--:R-:W-:Y:S05]  /*185c0*/  CALL.REL.NOINC `($__internal_44_$__cuda_sm70_shflsync_idx_p) ;  /* 0x0000007000007944 */ /* 0x008fea0003c00000 */
[----:B-1---5:R-:W-:Y:S05]  /*185d0*/  BRA `(.L_x_2754) ;  /* 0xffffd3b000007947 */ /* 0x022fea000383ffff */
        .weak           $__internal_43_$__cuda_sm70_shflsync_bfly_p
        .type           $__internal_43_$__cuda_sm70_shflsync_bfly_p,@function
        .size           $__internal_43_$__cuda_sm70_shflsync_bfly_p,($__internal_44_$__cuda_sm70_shflsync_idx_p - $__internal_43_$__cuda_sm70_shflsync_bfly_p)
$__internal_43_$__cuda_sm70_shflsync_bfly_p:
[----:B------:R-:W-:Y:S02]  /*185e0*/  MOV R200, 0xffffffff ;  /* 0xffffffff00c87802 */ /* 0x000fe40000000f00 */
[----:B------:R-:W-:Y:S02]  /*185f0*/  MOV R3, 0x1f ;  /* 0x0000001f00037802 */ /* 0x000fe40000000f00 */
[----:B------:R-:W-:Y:S04]  /*18600*/  WARPSYNC R200 ;  /* 0x000000c800007348 */ /* 0x000fe80003800000 */
[----:B------:R1:W2:Y:S02]  /*18610*/  SHFL.BFLY PT, R0, R4, R0, R3 ;  /* 0x0c00000004007389 */ /* 0x0002a400000e0003 */
[----:B-1----:R-:W-:-:S04]  /*18620*/  MOV R3, 0x0 ;  /* 0x0000000000037802 */ /* 0x002fc80000000f00 */
[----:B--2---:R-:W-:Y:S05]  /*18630*/  RET.REL.NODEC R2 `(_ZN7cutlass13device_kernelIN5flash19enable_sm80_to_sm89INS1_16FlashAttnFwdSm80INS1_25CollectiveMainloopFwdSm80ILi8ELi1ELb0EN4cute5tupleIJNS5_1CILi128EEENS7_ILi96EEENS7_ILi256EEEEEELi256ENS_10bfloat16_tEfNS_4arch4Sm80ELb1ELb0ELb1ELb0ELb1ELb0ELb1ELb1EEENS1_21CollectiveEpilogueFwdINS6_IJS8_SA_S9_EEENS6_IJNS7_ILi1EEESI_SI_EEESC_SE_Li256ELb0ELb1ELb1ELb0EEENS1_30DynamicPersistentTileSchedulerILi256ELi256ELb1ELb1ELb0EEEEEEEEEvNT_6ParamsE) ;  /* 0xfffe79c002007950 */ /* 0x004fea0003c3ffff */
        .weak           $__internal_44_$__cuda_sm70_shflsync_idx_p
        .type           $__internal_44_$__cuda_sm70_shflsync_idx_p,@function
        .size           $__internal_44_$__cuda_sm70_shflsync_idx_p,(.L_x_6544 - $__internal_44_$__cuda_sm70_shflsync_idx_p)
$__internal_44_$__cuda_sm70_shflsync_idx_p:
[----:B------:R1:W-:Y:S02]  /*18640*/  STL [R1+0x198], R4 ;  /* 0x0001980401007387 */ /* 0x0003e40000100800 */
[----:B-1----:R-:W-:-:S04]  /*18650*/  MOV R4, 0xffffffff ;  /* 0xffffffff00047802 */ /* 0x002fc80000000f00 */
[----:B------:R-:W-:Y:S04]  /*18660*/  WARPSYNC R4 ;  /* 0x0000000400007348 */ /* 0x000fe80003800000 */
[----:B------:R1:W2:Y:S04]  /*18670*/  SHFL.IDX PT, R0, R0, R44, R3 ;  /* 0x0000002c00007389 */ /* 0x0002a800000e0003 */
[----:B-1----:R1:W5:Y:S01]  /*18680*/  LDL.LU R4, [R1+0x198] ;  /* 0x0001980001047983 */ /* 0x0023620000300800 */
[----:B------:R-:W-:-:S04]  /*18690*/  MOV R3, 0x0 ;  /* 0x0000000000037802 */ /* 0x000fc80000000f00 */
[----:B--2---:R-:W-:Y:S05]  /*186a0*/  RET.REL.NODEC R2 `(_ZN7cutlass13device_kernelIN5flash19enable_sm80_to_sm89INS1_16FlashAttnFwdSm80INS1_25CollectiveMainloopFwdSm80ILi8ELi1ELb0EN4cute5tupleIJNS5_1CILi128EEENS7_ILi96EEENS7_ILi256EEEEEELi256ENS_10bfloat16_tEfNS_4arch4Sm80ELb1ELb0ELb1ELb0ELb1ELb0ELb1ELb1EEENS1_21CollectiveEpilogueFwdINS6_IJS8_SA_S9_EEENS6_IJNS7_ILi1EEESI_SI_EEESC_SE_Li256ELb0ELb1ELb1ELb0EEENS1_30DynamicPersistentTileSchedulerILi256ELi256ELb1ELb1ELb0EEEEEEEEEvNT_6ParamsE) ;  /* 0xfffe795002007950 */ /* 0x004fea0003c3ffff */
.L_x_2755:
        /* <DEDUP_REMOVED lines=13> */
.L_x_6544:


//--------------------- .text._ZN7cutlass13device_kernelIN5flash19enable_sm80_to_sm89INS1_16FlashAttnFwdSm80INS1_25CollectiveMainloopFwdSm80ILi8ELi1ELb0EN4cute5tupleIJNS5_1CILi128EEENS7_ILi64EEENS7_ILi256EEEEEELi256ENS_10bfloat16_tEfNS_4arch4Sm80ELb1ELb0ELb1ELb1ELb1ELb0ELb1ELb1EEENS1_21CollectiveEpilogueFwdINS6_IJS8_SA_S9_EEENS6_IJNS7_ILi1EEESI_SI_EEESC_SE_Li256ELb1ELb1ELb1ELb0EEENS1_36VarlenDynamicPersistentTileSchedulerILi128ELi64ELi256ELi256ELb1ELb1ELb0ELb1ELb1ELb1EEEEEEEEEvNT_6ParamsE --------------------------
	.section	.text._ZN7cutlass13device_kernelIN5flash19enable_sm80_to_sm89INS1_16FlashAttnFwdSm80INS1_25CollectiveMainloopFwdSm80ILi8ELi1ELb0EN4cute5tupleIJNS5_1CILi128EEENS7_ILi64EEENS7_ILi256EEEEEELi256ENS_10bfloat16_tEfNS_4arch4Sm80ELb1ELb0ELb1ELb1ELb1ELb0ELb1ELb1EEENS1_21CollectiveEpilogueFwdINS6_IJS8_SA_S9_EEENS6_IJNS7_ILi1EEESI_SI_EEESC_SE_Li256ELb1ELb1ELb1ELb0EEENS1_36VarlenDynamicPersistentTileSchedulerILi128ELi64ELi256ELi256ELb1ELb1ELb0ELb1ELb1ELb1EEEEEEEEEvNT_6ParamsE,"ax",@progbits
	.sectioninfo	@"SHI_REGISTERS=255"
	.align	128
.text._ZN7cutlass13device_kernelIN5flash19enable_sm80_to_sm89INS1_16FlashAttnFwdSm80INS1_25CollectiveMainloopFwdSm80ILi8ELi1ELb0EN4cute5tupleIJNS5_1CILi128EEENS7_ILi64EEENS7_ILi256EEEEEELi256ENS_10bfloat16_tEfNS_4arch4Sm80ELb1ELb0ELb1ELb1ELb1ELb0ELb1ELb1EEENS1_21CollectiveEpilogueFwdINS6_IJS8_SA_S9_EEENS6_IJNS7_ILi1EEESI_SI_EEESC_SE_Li256ELb1ELb1ELb1ELb0EEENS1_36VarlenDynamicPersistentTileSchedulerILi128ELi64ELi256ELi256ELb1ELb1ELb0ELb1ELb1ELb1EEEEEEEEEvNT_6ParamsE:
        .type           _ZN7cutlass13device_kernelIN5flash19enable_sm80_to_sm89INS1_16FlashAttnFwdSm80INS1_25CollectiveMainloopFwdSm80ILi8ELi1ELb0EN4cute5tupleIJNS5_1CILi128EEENS7_ILi64EEENS7_ILi256EEEEEELi256ENS_10bfloat16_tEfNS_4arch4Sm80ELb1ELb0ELb1ELb1ELb1ELb0ELb1ELb1EEENS1_21CollectiveEpilogueFwdINS6_IJS8_SA_S9_EEENS6_IJNS7_ILi1EEESI_SI_EEESC_SE_Li256ELb1ELb1ELb1ELb0EEENS1_36VarlenDynamicPersistentTileSchedulerILi128ELi64ELi256ELi256ELb1ELb1ELb0ELb1ELb1ELb1EEEEEEEEEvNT_6ParamsE,@function
        .size           _ZN7cutlass13device_kernelIN5flash19enable_sm80_to_sm89INS1_16FlashAttnFwdSm80INS1_25CollectiveMainloopFwdSm80ILi8ELi1ELb0EN4cute5tupleIJNS5_1CILi128EEENS7_ILi64EEENS7_ILi256EEEEEELi256ENS_10bfloat16_tEfNS_4arch4Sm80ELb1ELb0ELb1ELb1ELb1ELb0ELb1ELb1EEENS1_21CollectiveEpilogueFwdINS6_IJS8_SA_S9_EEENS6_IJNS7_ILi1EEESI_SI_EEESC_SE_Li256ELb1ELb1ELb1ELb0EEENS1_36VarlenDynamicPersistentTileSchedulerILi128ELi64ELi256ELi256ELb1ELb1ELb0ELb1ELb1ELb1EEEEEEEEEvNT_6ParamsE,(.L_x_6547 - _ZN7cutlass13device_kernelIN5flash19enable_sm80_to_sm89INS1_16FlashAttnFwdSm80INS1_25CollectiveMainloopFwdSm80ILi8ELi1ELb0EN4cute5tupleIJNS5_1CILi128EEENS7_ILi64EEENS7_ILi256EEEEEELi256ENS_10bfloat16_tEfNS_4arch4Sm80ELb1ELb0ELb1ELb1ELb1ELb0ELb1ELb1EEENS1_21CollectiveEpilogueFwdINS6_IJS8_SA_S9_EEENS6_IJNS7_ILi1EEESI_SI_EEESC_SE_Li256ELb1ELb1ELb1ELb0EEENS1_36VarlenDynamicPersistentTileSchedulerILi128ELi64ELi256ELi256ELb1ELb1ELb0ELb1ELb1ELb1EEEEEEEEEvNT_6ParamsE)
        .other          _ZN7cutlass13device_kernelIN5flash19enable_sm80_to_sm89INS1_16FlashAttnFwdSm80INS1_25CollectiveMainloopFwdSm80ILi8ELi1ELb0EN4cute5tupleIJNS5_1CILi128EEENS7_ILi64EEENS7_ILi256EEEEEELi256ENS_10bfloat16_tEfNS_4arch4Sm80ELb1ELb0ELb1ELb1ELb1ELb0ELb1ELb1EEENS1_21CollectiveEpilogueFwdINS6_IJS8_SA_S9_EEENS6_IJNS7_ILi1EEESI_SI_EEESC_SE_Li256ELb1ELb1ELb1ELb0EEENS1_36VarlenDynamicPersistentTileSchedulerILi128ELi64ELi256ELi256ELb1ELb1ELb0ELb1ELb1ELb1EEEEEEEEEvNT_6ParamsE,@"STO_CUDA_ENTRY STV_DEFAULT"
_ZN7cutlass13device_kernelIN5flash19enable_sm80_to_sm89INS1_16FlashAttnFwdSm80INS1_25CollectiveMainloopFwdSm80ILi8ELi1ELb0EN4cute5tupleIJNS5_1CILi128EEENS7_ILi64EEENS7_ILi256EEEEEELi256ENS_10bfloat16_tEfNS_4arch4Sm80ELb1ELb0ELb1ELb1ELb1ELb0ELb1ELb1EEENS1_21CollectiveEpilogueFwdINS6_IJS8_SA_S9_EEENS6_IJNS7_ILi1EEESI_SI_EEESC_SE_Li256ELb1ELb1ELb1ELb0EEENS1_36VarlenDynamicPersistentTileSchedulerILi128ELi64ELi256ELi256ELb1ELb1ELb0ELb1ELb1ELb1EEEEEEEEEvNT_6ParamsE:
        /* <DEDUP_REMOVED lines=52> */
.L_x_2761:
        /* <DEDUP_REMOVED lines=16> */
.L_x_2878:
        /* <DEDUP_REMOVED lines=16> */
.L_x_2879:
[----:B---3--:R-:W-:-:S05]  /*0540*/  IMAD R0, R0, c[0x0][0x538], RZ ;  /* 0x00014e0000007a24 */ /* 0x008fca00078e02ff */
[----:B------:R-:W-:-:S04]  /*0550*/  IADD3 R6, R0, R6, RZ ;  /* 0x0000000600067210 */ /* 0x000fc80007ffe0ff */
[----:B------:R-:W-:-:S13]  /*0560*/  ISETP.GT.AND P0, PT, R6, UR4, PT ;  /* 0x0000000406007c0c */ /* 0x000fda000bf04270 */
[----:B-12---:R-:W-:Y:S05]  /*0570*/  @!P0 BRA `(.L_x_2761) ;  /* 0xfffffdc000008947 */ /* 0x006fea000383ffff */
.L_x_2757:
[----:B------:R-:W-:-:S05]  /*0580*/  IADD3 R10, -R0, R6, RZ ;  /* 0x00000006000a7210 */ /* 0x000fca0007ffe1ff */
[----:B------:R-:W-:-:S05]  /*0590*/  IMAD R0, R4, c[0x0][0x538], R10 ;  /* 0x00014e0004007a24 */ /* 0x000fca00078e020a */
[----:B------:R-:W-:Y:S01]  /*05a0*/  ISETP.GT.AND P0, PT, R0, UR4, PT ;  /* 0x0000000400007c0c */ /* 0x000fe2000bf04270 */
[----:B------:R-:W-:-:S12]  /*05b0*/  BRA.DIV ~URZ, `(.L_x_2762) ;  /* 0x000144d27f007947 */ /* 0x000fd8000b800000 */
[----:B------:R-:W-:-:S04]  /*05c0*/  VOTE.ANY R6, PT, !P0 ;  /* 0x0000000000067806 */ /* 0x000fc800040e0100 */
.L_x_2880:
[----:B------:R-:W1:Y:S02]  /*05d0*/  POPC R0, R6 ;  /* 0x0000000600007309 */ /* 0x000e640000000000 */
[----:B-12---:R-:W-:Y:S01]  /*05e0*/  IADD3 R243, R0, R7, RZ ;  /* 0x0000000700f37210 */ /* 0x006fe20007ffe0ff */
[----:B------:R-:W-:Y:S05]  /*05f0*/  BRA.DIV ~URZ, `(.L_x_2763) ;  /* 0x000144e27f007947 */ /* 0x000fea000b800000 */
[----:B------:R1:W2:Y:S01]  /*0600*/  SHFL.IDX PT, R12, R9, R0, 0x1f ;  /* 0x00001f00090c7589 */ /* 0x0002a200000e0000 */
[----:B------:R-:W-:-:S03]  /*0610*/  MOV R5, RZ ;  /* 0x000000ff00057202 */ /* 0x000fc60000000f00 */
[----:B------:R1:W3:Y:S04]  /*0620*/  SHFL.IDX PT, R9, R8, R0, 0x1f ;  /* 0x00001f0008097589 */ /* 0x0002e800000e0000 */
.L_x_2881:
[----:B------:R-:W-:Y:S01]  /*0630*/  ISETP.NE.AND P0, PT, R6, RZ, PT ;  /* 0x000000ff0600720c */ /* 0x000fe20003f05270 */
[----:B------:R-:W-:-:S12]  /*0640*/  BSSY B0, `(.L_x_2764) ;  /* 0x0000005000007945 */ /* 0x000fd80003800000 */
[----:B------:R-:W-:Y:S05]  /*0650*/  @!P0 BRA `(.L_x_2765) ;  /* 0x0000003000008947 */ /* 0x000fea0003800000 */
[----:B-1----:R-:W-:Y:S01]  /*0660*/  IADD3 R0, R0, -0x1, RZ ;  /* 0xffffffff00007810 */ /* 0x002fe20007ffe0ff */
[----:B------:R-:W-:Y:S05]  /*0670*/  BRA.DIV ~URZ, `(.L_x_2766) ;  /* 0x000145427f007947 */ /* 0x000fea000b800000 */
[----:B------:R1:W4:Y:S02]  /*0680*/  SHFL.IDX PT, R5, R4, R0, 0x1f ;  /* 0x00001f0004057589 */ /* 0x00032400000e0000 */
.L_x_2765:
[----:B------:R-:W-:Y:S05]  /*0690*/  BSYNC B0 ;  /* 0x0000000000007941 */ /* 0x000fea0003800000 */
.L_x_2764:
        /* <DEDUP_REMOVED lines=67> */
.L_x_2768:
        /* <DEDUP_REMOVED lines=68> */
.L_x_2769:
[----:B------:R-:W-:Y:S05]  /*0f10*/  BSYNC B0 ;  /* 0x0000000000007941 */ /* 0x000fea0003800000 */
.L_x_2767:
[----:B------:R-:W-:-:S04]  /*0f20*/  LOP3.LUT R0, RZ, R0, RZ, 0x33, !PT ;  /* 0x00000000ff007212 */ /* 0x000fc800078e33ff */
[----:B------:R-:W-:Y:S01]  /*0f30*/  IADD3 R241, R0, R12, RZ ;  /* 0x0000000c00f17210 */ /* 0x000fe20007ffe0ff */
[----:B------:R-:W-:Y:S05]  /*0f40*/  BRA `(.L_x_2770) ;  /* 0x0000004000007947 */ /* 0x000fea0003800000 */
.L_x_2758:
[----:B--2---:R-:W-:Y:S01]  /*0f50*/  IMAD.MOV.U32 R241, RZ, RZ, RZ ;  /* 0x000000fffff17224 */ /* 0x004fe200078e00ff */
[----:B------:R-:W-:Y:S01]  /*0f60*/  MOV R242, RZ ;  /* 0x000000ff00f27202 */ /* 0x000fe20000000f00 */
[----:B------:R-:W-:Y:S01]  /*0f70*/  IMAD.U32 R240, RZ, RZ, UR4 ;  /* 0x00000004fff07e24 */ /* 0x000fe2000f8e00ff */
[----:B------:R-:W-:Y:S02]  /*0f80*/  MOV R243, c[0x0][0x53c] ;  /* 0x00014f0000f37a02 */ /* 0x000fe40000000f00 */
.L_x_2770:
[----:B------:R-:W-:Y:S01]  /*0f90*/  ISETP.NE.AND P0, PT, R13, RZ, PT ;  /* 0x000000ff0d00720c */ /* 0x000fe20003f05270 */
[----:B------:R-:W-:-:S12]  /*0fa0*/  WARPSYNC 0xffffffff ;  /* 0xffffffff00007948 */ /* 0x000fd80003800000 */
[----:B------:R1:W-:Y:S04]  /*0fb0*/  @!P0 STS.128 [0x20100], R240 ;  /* 0x020100f0ff008388 */ /* 0x0003e80000000c00 */
[----:B------:R-:W-:Y:S06]  /*0fc0*/  BAR.ARV 0x5, 0x100 ;  /* 0x0144000000007b1d */ /* 0x000fec0000002000 */
.L_x_2756:
        /* <DEDUP_REMOVED lines=78> */
[----:B------:R-:W-:Y:S01]  /*14b0*/  IMAD.SHL.U32 R215, R11, 0x2, RZ ;  /* 0x000000020bd77824 */ /* 0x000fe200078e00ff */
[----:B------:R-:W-:Y:S01]  /*14c0*/  LOP3.LUT R2, R6, R2, RZ, 0x3c, !PT ;  /* 0x0000000206027212 */ /* 0x000fe200078e3cff */
[----:B------:R-:W-:Y:S01]  /*14d0*/  IMAD R250, R9, 0x8, R15 ;  /* 0x0000000809fa7824 */ /* 0x000fe200078e020f */
        /* <DEDUP_REMOVED lines=8> */
[----:B------:R-:W-:Y:S02]  /*1560*/  SHF.R.S32.HI R5, RZ, 0x1f, R217 ;  /* 0x0000001fff057819 */ /* 0x000fe400000114d9 */
[----:B------:R-:W-:Y:S01]  /*1570*/  SHF.R.S32.HI R5, RZ, 0x1f, R224 ;  /* 0x0000001fff057819 */ /* 0x000fe200000114e0 */
[----:B------:R-:W-:Y:S01]  /*1580*/  IMAD.IADD R2, R16, 0x1, -R2 ;  /* 0x0000000110027824 */ /* 0x000fe200078e0a02 */
[----:B------:R-:W-:Y:S02]  /*1590*/  SEL R5, R8, 0xffffffe0, !P1 ;  /* 0xffffffe008057807 */ /* 0x000fe40004800000 */
[----:B------:R-:W-:Y:S01]  /*15a0*/  LEA R11, R7, 0x80, 0x1 ;  /* 0x00000080070b7811 */ /* 0x000fe200078e08ff */
[----:B------:R-:W-:Y:S01]  /*15b0*/  IMAD.SHL.U32 R248, R2, 0x2, RZ ;  /* 0x0000000202f87824 */ /* 0x000fe200078e00ff */
[----:B------:R-:W-:-:S02]  /*15c0*/  SEL R2, R8, 0xffffffe0, !P4 ;  /* 0xffffffe008027807 */ /* 0x000fc40006000000 */
[----:B------:R-:W-:Y:S01]  /*15d0*/  IADD3 R225, R217, 0xc0, RZ ;  /* 0x000000c0d9e17810 */ /* 0x000fe20007ffe0ff */
[----:B------:R-:W-:Y:S01]  /*15e0*/  STL [R1+0x4], R11 ;  /* 0x0000040b01007387 */ /* 0x000fe20000100800 */
        /* <DEDUP_REMOVED lines=9> */
[----:B------:R-:W-:Y:S02]  /*1680*/  SHF.R.S32.HI R8, RZ, 0x1f, R42 ;  /* 0x0000001fff087819 */ /* 0x000fe4000001142a */
[----:B------:R-:W-:-:S02]  /*1690*/  IADD3 R30, R248, 0x68, RZ ;  /* 0x00000068f81e7810 */ /* 0x000fc40007ffe0ff */
[C---:B------:R-:W-:Y:S02]  /*16a0*/  IADD3 R29, R248.reuse, 0x70, RZ ;  /* 0x00000070f81d7810 */ /* 0x040fe40007ffe0ff */
[----:B------:R-:W-:Y:S02]  /*16b0*/  SHF.R.S32.HI R7, RZ, 0x1f, R41 ;  /* 0x0000001fff077819 */ /* 0x000fe40000011429 */
[----:B------:R-:W-:Y:S02]  /*16c0*/  SHF.R.S32.HI R8, RZ, 0x1f, R40 ;  /* 0x0000001fff087819 */ /* 0x000fe40000011428 */
[C---:B------:R-:W-:Y:S02]  /*16d0*/  IADD3 R27, R248.reuse, 0x80, RZ ;  /* 0x00000080f81b7810 */ /* 0x040fe40007ffe0ff */
[----:B------:R-:W-:Y:S02]  /*16e0*/  IADD3 R26, R248, 0x88, RZ ;  /* 0x00000088f81a7810 */ /* 0x000fe40007ffe0ff */
[----:B------:R-:W-:-:S02]  /*16f0*/  SHF.R.S32.HI R7, RZ, 0x1f, R39 ;  /* 0x0000001fff077819 */ /* 0x000fc40000011427 */
[----:B------:R-:W-:Y:S02]  /*1700*/  SHF.R.S32.HI R8, RZ, 0x1f, R38 ;  /* 0x0000001fff087819 */ /* 0x000fe40000011426 */
[C---:B------:R-:W-:Y:S02]  /*1710*/  IADD3 R37, R248.reuse, 0x30, RZ ;  /* 0x00000030f8257810 */ /* 0x040fe40007ffe0ff */
[C---:B------:R-:W-:Y:S02]  /*1720*/  IADD3 R24, R248.reuse, 0x98, RZ ;  /* 0x00000098f8187810 */ /* 0x040fe40007ffe0ff */
[----:B------:R-:W-:Y:S02]  /*1730*/  IADD3 R23, R248, 0xa0, RZ ;  /* 0x000000a0f8177810 */ /* 0x000fe40007ffe0ff */
[----:B------:R-:W-:Y:S02]  /*1740*/  SHF.R.S32.HI R7, RZ, 0x1f, R36 ;  /* 0x0000001fff077819 */ /* 0x000fe40000011424 */
[----:B------:R-:W-:-:S02]  /*1750*/  SHF.R.S32.HI R8, RZ, 0x1f, R35 ;  /* 0x0000001fff087819 */ /* 0x000fc40000011423 */
[C---:B------:R-:W-:Y:S02]  /*1760*/  IADD3 R34, R248.reuse, 0x48, RZ ;  /* 0x00000048f8227810 */ /* 0x040fe40007ffe0ff */
[C---:B------:R-:W-:Y:S02]  /*1770*/  IADD3 R21, R248.reuse, 0xb0, RZ ;  /* 0x000000b0f8157810 */ /* 0x040fe40007ffe0ff */
[C---:B------:R-:W-:Y:S02]  /*1780*/  IADD3 R20, R248.reuse, 0xb8, RZ ;  /* 0x000000b8f8147810 */ /* 0x040fe40007ffe0ff */
[----:B------:R-:W-:Y:S02]  /*1790*/  SHF.R.S32.HI R7, RZ, 0x1f, R33 ;  /* 0x0000001fff077819 */ /* 0x000fe40000011421 */
[----:B------:R-:W-:Y:S02]  /*17a0*/  SHF.R.S32.HI R8, RZ, 0x1f, R32 ;  /* 0x0000001fff087819 */ /* 0x000fe40000011420 */
[----:B------:R-:W-:-:S02]  /*17b0*/  IADD3 R31, R248, 0x60, RZ ;  /* 0x00000060f81f7810 */ /* 0x000fc40007ffe0ff */
[C---:B------:R-:W-:Y:S02]  /*17c0*/  IADD3 R18, R248.reuse, 0xc8, RZ ;  /* 0x000000c8f8127810 */ /* 0x040fe40007ffe0ff */
[C---:B------:R-:W-:Y:S02]  /*17d0*/  IADD3 R17, R248.reuse, 0xd0, RZ ;  /* 0x000000d0f8117810 */ /* 0x040fe40007ffe0ff */
[----:B------:R-:W-:Y:S02]  /*17e0*/  SHF.R.S32.HI R7, RZ, 0x1f, R30 ;  /* 0x0000001fff077819 */ /* 0x000fe4000001141e */
[----:B------:R-:W-:Y:S02]  /*17f0*/  SHF.R.S32.HI R8, RZ, 0x1f, R29 ;  /* 0x0000001fff087819 */ /* 0x000fe4000001141d */
[C---:B------:R-:W-:Y:S02]  /*1800*/  IADD3 R28, R248.reuse, 0x78, RZ ;  /* 0x00000078f81c7810 */ /* 0x040fe40007ffe0ff */
[----:B-1----:R-:W-:-:S02]  /*1810*/  IADD3 R15, R248, 0xe0, RZ ;  /* 0x000000e0f80f7810 */ /* 0x002fc40007ffe0ff */
[C---:B------:R-:W-:Y:S02]  /*1820*/  IADD3 R14, R248.reuse, 0xe8, RZ ;  /* 0x000000e8f80e7810 */ /* 0x040fe40007ffe0ff */
[----:B------:R-:W-:Y:S02]  /*1830*/  SHF.R.S32.HI R7, RZ, 0x1f, R27 ;  /* 0x0000001fff077819 */ /* 0x000fe4000001141b */
[----:B------:R-:W-:Y:S02]  /*1840*/  SHF.R.S32.HI R8, RZ, 0x1f, R26 ;  /* 0x0000001fff087819 */ /* 0x000fe4000001141a */
[----:B------:R-:W-:Y:S02]  /*1850*/  IADD3 R25, R248, 0x90, RZ ;  /* 0x00000090f8197810 */ /* 0x000fe40007ffe0ff */
[----:B------:R-:W-:Y:S02]  /*1860*/  SHF.R.S32.HI R9, RZ, 0x1f, R37 ;  /* 0x0000001fff097819 */ /* 0x000fe40000011425 */
[----:B------:R-:W-:-:S02]  /*1870*/  SHF.R.S32.HI R7, RZ, 0x1f, R24 ;  /* 0x0000001fff077819 */ /* 0x000fc40000011418 */
[----:B------:R-:W-:Y:S02]  /*1880*/  SHF.R.S32.HI R8, RZ, 0x1f, R23 ;  /* 0x0000001fff087819 */ /* 0x000fe40000011417 */
[C---:B------:R-:W-:Y:S02]  /*1890*/  IADD3 R22, R248.reuse, 0xa8, RZ ;  /* 0x000000a8f8167810 */ /* 0x040fe40007ffe0ff */
[----:B------:R-:W-:Y:S02]  /*18a0*/  SHF.R.S32.HI R9, RZ, 0x1f, R34 ;  /* 0x0000001fff097819 */ /* 0x000fe40000011422 */
[----:B------:R-:W-:Y:S02]  /*18b0*/  SHF.R.S32.HI R7, RZ, 0x1f, R21 ;  /* 0x0000001fff077819 */ /* 0x000fe40000011415 */
[----:B------:R-:W-:Y:S02]  /*18c0*/  SHF.R.S32.HI R8, RZ, 0x1f, R20 ;  /* 0x0000001fff087819 */ /* 0x000fe40000011414 */
[----:B------:R-:W-:-:S02]  /*18d0*/  IADD3 R19, R248, 0xc0, RZ ;  /* 0x000000c0f8137810 */ /* 0x000fc40007ffe0ff */
[----:B------:R-:W-:Y:S02]  /*18e0*/  SHF.R.S32.HI R9, RZ, 0x1f, R31 ;  /* 0x0000001fff097819 */ /* 0x000fe4000001141f */
[----:B------:R-:W-:Y:S02]  /*18f0*/  SHF.R.S32.HI R7, RZ, 0x1f, R18 ;  /* 0x0000001fff077819 */ /* 0x000fe40000011412 */
[----:B------:R-:W-:Y:S02]  /*1900*/  SHF.R.S32.HI R8, RZ, 0x1f, R17 ;  /* 0x0000001fff087819 */ /* 0x000fe40000011411 */
[----:B------:R-:W-:Y:S02]  /*1910*/  SHF.R.S32.HI R6, RZ, 0x1f, R225 ;  /* 0x0000001fff067819 */ /* 0x000fe400000114e1 */
[----:B------:R-:W-:Y:S02]  /*1920*/  IADD3 R16, R248, 0xd8, RZ ;  /* 0x000000d8f8107810 */ /* 0x000fe40007ffe0ff */
[----:B------:R-:W-:-:S02]  /*1930*/  SHF.R.S32.HI R9, RZ, 0x1f, R28 ;  /* 0x0000001fff097819 */ /* 0x000fc4000001141c */
[----:B------:R-:W-:Y:S02]  /*1940*/  SHF.R.S32.HI R7, RZ, 0x1f, R15 ;  /* 0x0000001fff077819 */ /* 0x000fe4000001140f */
[----:B------:R-:W-:Y:S01]  /*1950*/  SHF.R.S32.HI R8, RZ, 0x1f, R14 ;  /* 0x0000001fff087819 */ /* 0x000fe2000001140e */
[C---:B------:R-:W-:Y:S01]  /*1960*/  IMAD.IADD R8, R11.reuse, 0x1, R5 ;  /* 0x000000010b087824 */ /* 0x040fe200078e0205 */
[----:B------:R-:W-:Y:S02]  /*1970*/  SEL R6, R10, 0xffffffc0, !P2 ;  /* 0xffffffc00a067807 */ /* 0x000fe40005000000 */
[----:B------:R-:W-:Y:S02]  /*1980*/  IADD3 R13, R248, 0xf0, RZ ;  /* 0x000000f0f80d7810 */ /* 0x000fe40007ffe0ff */
[----:B------:R-:W-:Y:S01]  /*1990*/  SHF.R.S32.HI R9, RZ, 0x1f, R25 ;  /* 0x0000001fff097819 */ /* 0x000fe20000011419 */
[----:B------:R1:W-:Y:S01]  /*19a0*/  STL [R1+0x10], R8 ;  /* 0x0000100801007387 */ /* 0x0003e20000100800 */
[----:B------:R-:W-:-:S02]  /*19b0*/  IADD3 R7, R11, -0x10, RZ ;  /* 0xfffffff00b077810 */ /* 0x000fc40007ffe0ff */
[----:B------:R-:W-:Y:S02]  /*19c0*/  SHF.R.S32.HI R9, RZ, 0x1f, R22 ;  /* 0x0000001fff097819 */ /* 0x000fe40000011416 */
[----:B------:R-:W-:Y:S02]  /*19d0*/  @P0 IADD3 R7, R11, 0x10, RZ ;  /* 0x000000100b070810 */ /* 0x000fe40007ffe0ff */
[----:B------:R-:W-:Y:S02]  /*19e0*/  SHF.R.S32.HI R9, RZ, 0x1f, R19 ;  /* 0x0000001fff097819 */ /* 0x000fe40000011413 */
[----:B------:R-:W-:Y:S01]  /*19f0*/  SHF.R.S32.HI R9, RZ, 0x1f, R16 ;  /* 0x0000001fff097819 */ /* 0x000fe20000011410 */
[----:B------:R-:W-:Y:S01]  /*1a00*/  IMAD.IADD R5, R5, 0x1, R7 ;  /* 0x0000000105057824 */ /* 0x000fe200078e0207 */
[----:B------:R-:W-:Y:S01]  /*1a10*/  SHF.R.S32.HI R9, RZ, 0x1f, R13 ;  /* 0x0000001fff097819 */ /* 0x000fe2000001140d */
[----:B------:R-:W-:Y:S01]  /*1a20*/  IMAD.IADD R9, R11, 0x1, R6 ;  /* 0x000000010b097824 */ /* 0x000fe200078e0206 */
[----:B------:R-:W-:Y:S01]  /*1a30*/  LEA R208, R3, 0x10100, 0x1 ;  /* 0x0001010003d07811 */ /* 0x000fe200078e08ff */
[----:B------:R-:W-:Y:S01]  /*1a40*/  IMAD.IADD R3, R6, 0x1, R7 ;  /* 0x0000000106037824 */ /* 0x000fe200078e0207 */
[----:B------:R-:W-:-:S02]  /*1a50*/  LEA R203, R4, 0x100, 0x1 ;  /* 0x0000010004cb7811 */ /* 0x000fc400078e08ff */
[----:B------:R2:W-:Y:S01]  /*1a60*/  STL [R1+0x20], R9 ;  /* 0x0000200901007387 */ /* 0x0005e20000100800 */
[----:B------:R-:W-:Y:S01]  /*1a70*/  IMAD.IADD R209, R208, 0x1, R2 ;  /* 0x00000001d0d17824 */ /* 0x000fe200078e0202 */
[----:B------:R-:W-:Y:S01]  /*1a80*/  IADD3 R223, R217, 0x40, RZ ;  /* 0x00000040d9df7810 */ /* 0x000fe20007ffe0ff */
[----:B------:R-:W-:Y:S01]  /*1a90*/  IMAD.IADD R204, R2, 0x1, R203 ;  /* 0x0000000102cc7824 */ /* 0x000fe200078e02cb */
[----:B------:R-:W-:Y:S01]  /*1aa0*/  LEA R200, R0, 0x8100, 0x1 ;  /* 0x0000810000c87811 */ /* 0x000fe200078e08ff */
[--C-:B------:R-:W-:Y:S01]  /*1ab0*/  IMAD.IADD R2, R5, 0x1, R6.reuse ;  /* 0x0000000105027824 */ /* 0x100fe200078e0206 */
[----:B------:R-:W-:Y:S01]  /*1ac0*/  SHF.R.S32.HI R12, RZ, 0x1f, R223 ;  /* 0x0000001fff0c7819 */ /* 0x000fe200000114df */
[----:B-1----:R-:W-:Y:S01]  /*1ad0*/  IMAD.IADD R8, R8, 0x1, R6 ;  /* 0x0000000108087824 */ /* 0x002fe200078e0206 */
[----:B------:R-:W-:Y:S02]  /*1ae0*/  SEL R0, R10, 0xffffffc0, !P3 ;  /* 0xffffffc00a007807 */ /* 0x000fe40005800000 */
[----:B------:R-:W-:-:S02]  /*1af0*/  IADD3 R12, R248, 0xf8, RZ ;  /* 0x000000f8f80c7810 */ /* 0x000fc40007ffe0ff */
[----:B------:R2:W-:Y:S01]  /*1b00*/  STL [R1+0x1c], R8 ;  /* 0x00001c0801007387 */ /* 0x0005e20000100800 */
[----:B------:R-:W-:Y:S01]  /*1b10*/  IMAD.IADD R211, R208, 0x1, R0 ;  /* 0x00000001d0d37824 */ /* 0x000fe200078e0200 */
[----:B------:R-:W-:Y:S01]  /*1b20*/  SHF.R.S32.HI R10, RZ, 0x1f, R12 ;  /* 0x0000001fff0a7819 */ /* 0x000fe2000001140c */
[C---:B------:R-:W-:Y:S01]  /*1b30*/  IMAD.IADD R206, R0.reuse, 0x1, R203 ;  /* 0x0000000100ce7824 */ /* 0x040fe200078e02cb */
[----:B------:R2:W-:Y:S01]  /*1b40*/  STL [R1+0x8], R7 ;  /* 0x0000080701007387 */ /* 0x0005e20000100800 */
[----:B------:R-:W-:Y:S02]  /*1b50*/  IMAD.IADD R210, R209, 0x1, R0 ;  /* 0x00000001d1d27824 */ /* 0x000fe400078e0200 */
[----:B------:R-:W-:Y:S01]  /*1b60*/  IMAD.IADD R205, R0, 0x1, R204 ;  /* 0x0000000100cd7824 */ /* 0x000fe200078e02cc */
[----:B------:R2:W-:Y:S04]  /*1b70*/  STL [R1+0x18], R3 ;  /* 0x0000180301007387 */ /* 0x0005e80000100800 */
[----:B------:R2:W-:Y:S04]  /*1b80*/  STL [R1+0xc], R5 ;  /* 0x00000c0501007387 */ /* 0x0005e80000100800 */
[----:B------:R2:W-:Y:S02]  /*1b90*/  STL [R1+0x14], R2 ;  /* 0x0000140201007387 */ /* 0x0005e40000100800 */
.L_x_2877:
[----:B--2---:R-:W-:-:S04]  /*1ba0*/  IMAD.MOV.U32 R8, RZ, RZ, 0x4 ;  /* 0x00000004ff087424 */ /* 0x004fc800078e00ff */
[----:B------:R-:W-:-:S05]  /*1bb0*/  IMAD.WIDE R2, R243, R8, c[0x0][0x588] ;  /* 0x00016200f3027625 */ /* 0x000fca00078e0208 */
[----:B------:R-:W2:Y:S01]  /*1bc0*/  LDG.E R251, [R2.64] ;  /* 0x0000000602fb7981 */ /* 0x000ea2000c1e1900 */
[----:B------:R-:W-:Y:S01]  /*1bd0*/  ISETP.NE.U32.AND P4, PT, RZ, c[0x0][0x370], PT ;  /* 0x0000dc00ff007a0c */ /* 0x000fe20003f85070 */
[----:B------:R-:W-:Y:S01]  /*1be0*/  IMAD.MOV.U32 R229, RZ, RZ, RZ ;  /* 0x000000ffffe57224 */ /* 0x000fe200078e00ff */
[----:B------:R-:W-:Y:S01]  /*1bf0*/  ISETP.NE.U32.AND P3, PT, RZ, c[0x0][0x360], PT ;  /* 0x0000d800ff007a0c */ /* 0x000fe20003f65070 */
[----:B------:R-:W-:Y:S01]  /*1c00*/  IMAD.MOV.U32 R11, RZ, RZ, RZ ;  /* 0x000000ffff0b7224 */ /* 0x000fe200078e00ff */
[----:B------:R-:W-:Y:S02]  /*1c10*/  ISETP.NE.AND.EX P4, PT, RZ, c[0x0][0x374], PT, P4 ;  /* 0x0000dd00ff007a0c */ /* 0x000fe40003f85340 */
[----:B------:R-:W-:Y:S02]  /*1c20*/  ISETP.NE.AND.EX P3, PT, RZ, c[0x0][0x364], PT, P3 ;  /* 0x0000d900ff007a0c */ /* 0x000fe40003f65330 */
[----:B------:R-:W-:-:S04]  /*1c30*/  ISETP.NE.U32.AND P0, PT, RZ, c[0x0][0x348], PT ;  /* 0x0000d200ff007a0c */ /* 0x000fc80003f05070 */
[----:B------:R-:W-:Y:S02]  /*1c40*/  ISETP.NE.AND.EX P0, PT, RZ, c[0x0][0x34c], PT, P0 ;  /* 0x0000d300ff007a0c */ /* 0x000fe40003f05300 */
[----:B--2---:R-:W-:Y:S01]  /*1c50*/  SHF.R.S32.HI R12, RZ, 0x1f, R251 ;  /* 0x0000001fff0c7819 */ /* 0x004fe200000114fb */
[C---:B------:R-:W-:Y:S02]  /*1c60*/  IMAD.SHL.U32 R252, R251.reuse, 0x4, RZ ;  /* 0x00000004fbfc7824 */ /* 0x040fe400078e00ff */
[C---:B------:R-:W-:Y:S02]  /*1c70*/  @P4 LEA R6, P2, R251.reuse, c[0x0][0x370], 0x2 ;  /* 0x0000dc00fb064a11 */ /* 0x040fe400078410ff */
[C-C-:B------:R-:W-:Y:S01]  /*1c80*/  SHF.L.U64.HI R13, R251.reuse, 0x2, R12.reuse ;  /* 0x00000002fb0d7819 */ /* 0x140fe2000001020c */
[----:B------:R1:W-:Y:S01]  /*1c90*/  STL [R1+0x2c], R12 ;  /* 0x00002c0c01007387 */ /* 0x0003e20000100800 */
[----:B------:R-:W-:Y:S02]  /*1ca0*/  @P4 LEA.HI.X R7, R251, c[0x0][0x374], R12, 0x2, P2 ;  /* 0x0000dd00fb074a11 */ /* 0x000fe400010f140c */
[C---:B------:R-:W-:Y:S01]  /*1cb0*/  @P3 IADD3 R4, P1, R252.reuse, c[0x0][0x360], RZ ;  /* 0x0000d800fc043a10 */ /* 0x040fe20007f3e0ff */
[----:B------:R1:W-:Y:S01]  /*1cc0*/  STL [R1], R13 ;  /* 0x0000000d01007387 */ /* 0x0003e20000100800 */
[----:B------:R-:W-:-:S02]  /*1cd0*/  IADD3 R2, P2, R252, c[0x0][0x348], RZ ;  /* 0x0000d200fc027a10 */ /* 0x000fc40007f5e0ff */
[C---:B------:R-:W-:Y:S01]  /*1ce0*/  @P3 IADD3.X R5, R13.reuse, c[0x0][0x364], RZ, P1, !PT ;  /* 0x0000d9000d053a10 */ /* 0x040fe20000ffe4ff */
[----:B------:R1:W5:Y:S01]  /*1cf0*/  @P4 LDG.E R229, [R6.64] ;  /* 0x0000000606e54981 */ /* 0x000362000c1e1900 */
[----:B------:R-:W-:-:S03]  /*1d00*/  IADD3.X R3, R13, c[0x0][0x34c], RZ, P2, !PT ;  /* 0x0000d3000d037a10 */ /* 0x000fc600017fe4ff */
        /* <DEDUP_REMOVED lines=9> */
.L_x_2771:
[----:B------:R-:W-:-:S04]  /*1da0*/  ISETP.NE.U32.AND P1, PT, RZ, c[0x0][0x368], PT ;  /* 0x0000da00ff007a0c */ /* 0x000fc80003f25070 */
[----:B------:R-:W-:-:S13]  /*1db0*/  ISETP.NE.AND.EX P1, PT, RZ, c[0x0][0x36c], PT, P1 ;  /* 0x0000db00ff007a0c */ /* 0x000fda0003f25310 */
[----:B------:R-:W-:Y:S05]  /*1dc0*/  @!P1 BRA `(.L_x_2772) ;  /* 0x0000004000009947 */ /* 0x000fea0003800000 */
[----:B-1----:R-:W-:-:S04]  /*1dd0*/  IADD3 R2, P1, R252, c[0x0][0x368], RZ ;  /* 0x0000da00fc027a10 */ /* 0x002fc80007f3e0ff */
[----:B------:R-:W-:-:S05]  /*1de0*/  IADD3.X R3, R13, c[0x0][0x36c], RZ, P1, !PT ;  /* 0x0000db000d037a10 */ /* 0x000fca0000ffe4ff */
[----:B------:R1:W5:Y:S01]  /*1df0*/  LDG.E R0, [R2.64] ;  /* 0x0000000602007981 */ /* 0x000362000c1e1900 */
[----:B------:R-:W-:Y:S05]  /*1e00*/  BRA `(.L_x_2773) ;  /* 0x0000008000007947 */ /* 0x000fea0003800000 */
.L_x_2772:
        /* <DEDUP_REMOVED lines=8> */
.L_x_2773:
[----:B-1----:R-:W-:Y:S01]  /*1e90*/  IMAD.MOV.U32 R2, RZ, RZ, c[0x0][0x2c4] ;  /* 0x0000b100ff027624 */ /* 0x002fe200078e00ff */
[----:B------:R-:W-:Y:S01]  /*1ea0*/  BSSY B0, `(.L_x_2774) ;  /* 0x000003b000007945 */ /* 0x000fe20003800000 */
[----:B------:R-:W-:Y:S02]  /*1eb0*/  IMAD.SHL.U32 R239, R241, 0x80, RZ ;  /* 0x00000080f1ef7824 */ /* 0x000fe400078e00ff */
[----:B-----5:R-:W-:Y:S01]  /*1ec0*/  IMAD.IADD R212, R0, 0x1, -R229 ;  /* 0x0000000100d47824 */ /* 0x020fe200078e0ae5 */
[----:B------:R-:W-:-:S02]  /*1ed0*/  ISETP.NE.AND P4, PT, R2, 0x1, PT ;  /* 0x000000010200780c */ /* 0x000fc40003f85270 */
[----:B------:R-:W-:Y:S02]  /*1ee0*/  IADD3 R2, R239, 0x7f, RZ ;  /* 0x0000007fef027810 */ /* 0x000fe40007ffe0ff */
[----:B------:R-:W-:-:S03]  /*1ef0*/  IADD3 R3, R212, 0x40, -R213 ;  /* 0x00000040d4037810 */ /* 0x000fc60007ffe8d5 */
[----:B------:R-:W-:-:S06]  /*1f00*/  IMAD.MOV.U32 R0, RZ, RZ, R2 ;  /* 0x000000ffff007224 */ /* 0x000fcc00078e0002 */
[----:B------:R-:W-:Y:S01]  /*1f10*/  @P4 IMAD.HI.U32 R4, R2, c[0x0][0x2c8], RZ ;  /* 0x0000b20002044a27 */ /* 0x000fe200078e00ff */
[----:B------:R-:W-:-:S04]  /*1f20*/  IADD3 R2, R212, 0x3f, RZ ;  /* 0x0000003fd4027810 */ /* 0x000fc80007ffe0ff */
[----:B------:R-:W-:-:S05]  /*1f30*/  @P4 SHF.R.U32.HI R0, RZ, c[0x0][0x2cc], R4 ;  /* 0x0000b300ff004a19 */ /* 0x000fca0000011604 */
[----:B------:R-:W-:Y:S01]  /*1f40*/  IMAD.IADD R0, R3, 0x1, R0 ;  /* 0x0000000103007824 */ /* 0x000fe200078e0200 */
[----:B------:R-:W-:-:S04]  /*1f50*/  SHF.R.S32.HI R3, RZ, 0x1f, R2 ;  /* 0x0000001fff037819 */ /* 0x000fc80000011402 */
[----:B------:R-:W-:Y:S02]  /*1f60*/  SHF.R.S32.HI R4, RZ, 0x1f, R0 ;  /* 0x0000001fff047819 */ /* 0x000fe40000011400 */
[----:B------:R-:W-:Y:S02]  /*1f70*/  LEA.HI R2, R3, R2, RZ, 0x6 ;  /* 0x0000000203027211 */ /* 0x000fe400078f30ff */
[----:B------:R-:W-:Y:S02]  /*1f80*/  LEA.HI R0, R4, R0, RZ, 0x6 ;  /* 0x0000000004007211 */ /* 0x000fe400078f30ff */
[----:B------:R-:W-:Y:S02]  /*1f90*/  SHF.R.S32.HI R3, RZ, 0x6, R2 ;  /* 0x00000006ff037819 */ /* 0x000fe40000011402 */
[----:B------:R-:W-:Y:S02]  /*1fa0*/  SHF.R.S32.HI R0, RZ, 0x6, R0 ;  /* 0x00000006ff007819 */ /* 0x000fe40000011400 */
[----:B------:R-:W-:-:S02]  /*1fb0*/  LOP3.LUT R2, R242, 0xff000000, RZ, 0xc0, !PT ;  /* 0xff000000f2027812 */ /* 0x000fc400078ec0ff */
[----:B------:R-:W-:Y:S02]  /*1fc0*/  IMNMX R7, R3, R0, PT ;  /* 0x0000000003077217 */ /* 0x000fe40003800200 */
[----:B------:R-:W-:Y:S02]  /*1fd0*/  LOP3.LUT R4, R242, 0xff0000, RZ, 0xc0, !PT ;  /* 0x00ff0000f2047812 */ /* 0x000fe400078ec0ff */
        /* <DEDUP_REMOVED lines=39> */
.L_x_2775:
[----:B------:R-:W-:Y:S05]  /*2250*/  BSYNC B0 ;  /* 0x0000000000007941 */ /* 0x000fea0003800000 */
.L_x_2774:
[----:B------:R-:W-:Y:S01]  /*2260*/  IMAD R226, R14, R2, RZ ;  /* 0x000000020ee27224 */ /* 0x000fe200078e02ff */
        /* <DEDUP_REMOVED lines=76> */
[----:B-1----:R-:W-:Y:S01]  /*2730*/  IMAD.IADD R5, R227, 0x1, R239 ;  /* 0x00000001e3057824 */ /* 0x002fe200078e02ef */
[----:B------:R-:W-:Y:S02]  /*2740*/  LOP3.LUT R16, R242, 0xffff, RZ, 0xc0, !PT ;  /* 0x0000fffff2107812 */ /* 0x000fe400078ec0ff */
[----:B------:R-:W-:Y:S01]  /*2750*/  SEL R6, R12, RZ, !P0 ;  /* 0x000000ff0c067207 */ /* 0x000fe20004000000 */
[----:B------:R-:W-:Y:S01]  /*2760*/  IMAD R0, R0, c[0x0][0x178], RZ ;  /* 0x00005e0000007a24 */ /* 0x000fe200078e02ff */
[----:B------:R-:W-:Y:S01]  /*2770*/  SEL R4, R251, RZ, !P0 ;  /* 0x000000fffb047207 */ /* 0x000fe20004000000 */
[----:B------:R-:W-:Y:S01]  /*2780*/  @P4 IMAD.HI.U32 R7, R5, c[0x0][0x2c8], RZ ;  /* 0x0000b20005074a27 */ /* 0x000fe200078e00ff */
[----:B------:R-:W-:Y:S02]  /*2790*/  ISETP.GE.AND P6, PT, R217, c[0x0][0x198], PT ;  /* 0x00006600d9007a0c */ /* 0x000fe40003fc6270 */
[----:B------:R-:W-:Y:S01]  /*27a0*/  ISETP.GE.AND P5, PT, R223, c[0x0][0x198], PT ;  /* 0x00006600df007a0c */ /* 0x000fe20003fa6270 */
[----:B------:R-:W-:Y:S01]  /*27b0*/  IMAD R0, R11, c[0x0][0x17c], R0 ;  /* 0x00005f000b007a24 */ /* 0x000fe200078e0200 */
[----:B------:R-:W-:Y:S01]  /*27c0*/  ISETP.GE.AND P3, PT, R224, c[0x0][0x198], PT ;  /* 0x00006600e0007a0c */ /* 0x000fe20003f66270 */
[----:B------:R-:W-:Y:S01]  /*27d0*/  IMAD R6, R6, c[0x0][0x1c0], RZ ;  /* 0x0000700006067a24 */ /* 0x000fe200078e02ff */
[----:B------:R-:W-:-:S02]  /*27e0*/  ISETP.GE.AND P2, PT, R225, c[0x0][0x198], PT ;  /* 0x00006600e1007a0c */ /* 0x000fc40003f46270 */
[----:B------:R-:W-:Y:S01]  /*27f0*/  IADD3 R100, R241, -0x1, RZ ;  /* 0xfffffffff1647810 */ /* 0x000fe20007ffe0ff */
[----:B------:R-:W-:Y:S02]  /*2800*/  IMAD R6, R4, c[0x0][0x1c4], R6 ;  /* 0x0000710004067a24 */ /* 0x000fe400078e0206 */
[----:B--2---:R-:W-:-:S04]  /*2810*/  IMAD.WIDE.U32 R2, R11, c[0x0][0x178], RZ ;  /* 0x00005e000b027a25 */ /* 0x004fc800078e00ff */
[----:B------:R-:W-:Y:S01]  /*2820*/  IMAD.IADD R3, R3, 0x1, R0 ;  /* 0x0000000103037824 */ /* 0x000fe200078e0200 */
[----:B------:R-:W-:Y:S02]  /*2830*/  MOV R0, R5 ;  /* 0x0000000500007202 */ /* 0x000fe40000000f00 */
[----:B------:R-:W-:Y:S01]  /*2840*/  @P4 SHF.R.U32.HI R0, RZ, c[0x0][0x2cc], R7 ;  /* 0x0000b300ff004a19 */ /* 0x000fe20000011607 */
[----:B------:R-:W-:-:S03]  /*2850*/  IMAD.WIDE.U32 R2, R16, c[0x0][0x1b8], R2 ;  /* 0x00006e0010027a25 */ /* 0x000fc600078e0002 */
        /* <DEDUP_REMOVED lines=16> */
[----:B------:R-:W-:Y:S01]  /*2960*/  LEA.HI.X R5, R2, c[0x0][0x164], R0, 0x1, P0 ;  /* 0x0000590002057a11 */ /* 0x000fe200000f0c00 */
[----:B------:R-:W-:Y:S01]  /*2970*/  @!P1 IMAD.MOV.U32 R15, RZ, RZ, R251 ;  /* 0x000000ffff0f9224 */ /* 0x000fe200078e00fb */
[----:B------:R-:W-:Y:S05]  /*2980*/  BRA.DIV ~URZ, `(.L_x_2777) ;  /* 0x000122a27f007947 */ /* 0x000fea000b800000 */
[----:B------:R1:W2:Y:S02]  /*2990*/  SHFL.IDX PT, R4, R5, RZ, 0x181f ;  /* 0x00181fff05047589 */ /* 0x0002a400000e0000 */
.L_x_2882:
[----:B------:R-:W-:Y:S05]  /*29a0*/  BRA.DIV ~URZ, `(.L_x_2778) ;  /* 0x000122f27f007947 */ /* 0x000fea000b800000 */
[----:B------:R3:W4:Y:S02]  /*29b0*/  SHFL.IDX PT, R0, R14, RZ, 0x181f ;  /* 0x00181fff0e007589 */ /* 0x00072400000e0000 */
.L_x_2883:
[----:B------:R-:W-:Y:S01]  /*29c0*/  IMAD R13, R213, c[0x0][0x2c4], RZ ;  /* 0x0000b100d50d7a24 */ /* 0x000fe200078e02ff */
[----:B------:R-:W-:Y:S01]  /*29d0*/  IADD3 R12, R249, R239, RZ ;  /* 0x000000eff90c7210 */ /* 0x000fe20007ffe0ff */
[----:B------:R-:W-:Y:S03]  /*29e0*/  BSSY B0, `(.L_x_2779) ;  /* 0x0000016000007945 */ /* 0x000fe60003800000 */
[----:B------:R-:W-:-:S13]  /*29f0*/  ISETP.GE.AND P0, PT, R12, R13, PT ;  /* 0x0000000d0c00720c */ /* 0x000fda0003f06270 */
[----:B------:R-:W-:Y:S05]  /*2a00*/  @P0 BRA `(.L_x_2780) ;  /* 0x0000013000000947 */ /* 0x000fea0003800000 */
[----:B------:R-:W-:Y:S02]  /*2a10*/  SHF.R.S32.HI R2, RZ, 0x1f, R217 ;  /* 0x0000001fff027819 */ /* 0x000fe400000114d9 */
[-C--:B----4-:R-:W-:Y:S02]  /*2a20*/  LEA R10, P1, R217, R0.reuse, 0x1 ;  /* 0x00000000d90a7211 */ /* 0x090fe400078208ff */
[----:B------:R-:W-:Y:S02]  /*2a30*/  LEA R8, P0, R223, R0, 0x1 ;  /* 0x00000000df087211 */ /* 0x000fe400078008ff */
[----:B--2---:R-:W-:Y:S02]  /*2a40*/  LEA.HI.X R11, R217, R4, R2, 0x1, P1 ;  /* 0x00000004d90b7211 */ /* 0x004fe400008f0c02 */
[----:B------:R-:W-:Y:S02]  /*2a50*/  SHF.R.S32.HI R2, RZ, 0x1f, R223 ;  /* 0x0000001fff027819 */ /* 0x000fe400000114df */
[----:B------:R-:W-:Y:S01]  /*2a60*/  LEA R6, P1, R224, R0, 0x1 ;  /* 0x00000000e0067211 */ /* 0x000fe200078208ff */
[----:B------:R-:W-:Y:S01]  /*2a70*/  @!PT LDS RZ, [RZ] ;  /* 0x00000000fffff984 */ /* 0x000fe20000000800 */
[----:B------:R-:W-:Y:S01]  /*2a80*/  @!PT LDS RZ, [RZ] ;  /* 0x00000000fffff984 */ /* 0x000fe20000000800 */
[----:B------:R-:W-:Y:S01]  /*2a90*/  @!PT LDS RZ, [RZ] ;  /* 0x00000000fffff984 */ /* 0x000fe20000000800 */
[----:B------:R2:W-:Y:S01]  /*2aa0*/  LDGSTS.E.BYPASS.LTC128B.128 [R215+0x10100], [R10.64], !P6 ;  /* 0x101000000ad77fae */ /* 0x0005e2000f101d46 */
[----:B------:R-:W-:-:S02]  /*2ab0*/  SHF.R.S32.HI R18, RZ, 0x1f, R224 ;  /* 0x0000001fff127819 */ /* 0x000fc400000114e0 */
[----:B------:R-:W-:Y:S02]  /*2ac0*/  LEA.HI.X R9, R223, R4, R2, 0x1, P0 ;  /* 0x00000004df097211 */ /* 0x000fe400000f0c02 */
[----:B------:R-:W-:Y:S02]  /*2ad0*/  SHF.R.S32.HI R17, RZ, 0x1f, R225 ;  /* 0x0000001fff117819 */ /* 0x000fe400000114e1 */
[C---:B------:R-:W-:Y:S01]  /*2ae0*/  LEA R2, P0, R225.reuse, R0, 0x1 ;  /* 0x00000000e1027211 */ /* 0x040fe200078008ff */
[----:B------:R2:W-:Y:S01]  /*2af0*/  LDGSTS.E.BYPASS.LTC128B.128 [R215+0x14100], [R8.64], !P5 ;  /* 0x1410000008d77fae */ /* 0x0005e2000e901d46 */
[-C--:B------:R-:W-:Y:S02]  /*2b00*/  LEA.HI.X R7, R224, R4.reuse, R18, 0x1, P1 ;  /* 0x00000004e0077211 */ /* 0x080fe400008f0c12 */
[----:B------:R-:W-:-:S03]  /*2b10*/  LEA.HI.X R3, R225, R4, R17, 0x1, P0 ;  /* 0x00000004e1037211 */ /* 0x000fc600000f0c11 */
[----:B------:R2:W-:Y:S04]  /*2b20*/  LDGSTS.E.BYPASS.LTC128B.128 [R215+0x18100], [R6.64], !P3 ;  /* 0x1810000006d77fae */ /* 0x0005e8000d901d46 */
[----:B------:R2:W-:Y:S02]  /*2b30*/  LDGSTS.E.BYPASS.LTC128B.128 [R215+0x1c100], [R2.64], !P2 ;  /* 0x1c10000002d77fae */ /* 0x0005e4000d101d46 */
.L_x_2780:
[----:B------:R-:W-:Y:S05]  /*2b40*/  BSYNC B0 ;  /* 0x0000000000007941 */ /* 0x000fea0003800000 */
.L_x_2779:
[----:B------:R-:W-:Y:S05]  /*2b50*/  BRA.DIV ~URZ, `(.L_x_2781) ;  /* 0x000121b27f007947 */ /* 0x000fea000b800000 */
[----:B--2---:R2:W1:Y:S04]  /*2b60*/  SHFL.IDX PT, R4, R5, 0x1, 0x181f ;  /* 0x00381f0005047f89 */ /* 0x00446800000e0000 */
[----:B----4-:R2:W4:Y:S02]  /*2b70*/  SHFL.IDX PT, R0, R14, 0x1, 0x181f ;  /* 0x00381f000e007f89 */ /* 0x01052400000e0000 */
.L_x_2884:
[----:B------:R-:W-:Y:S01]  /*2b80*/  IADD3 R2, R12, 0x20, RZ ;  /* 0x000000200c027810 */ /* 0x000fe20007ffe0ff */
[----:B------:R-:W-:Y:S03]  /*2b90*/  BSSY B0, `(.L_x_2782) ;  /* 0x0000016000007945 */ /* 0x000fe60003800000 */
[----:B------:R-:W-:-:S13]  /*2ba0*/  ISETP.GE.AND P0, PT, R2, R13, PT ;  /* 0x0000000d0200720c */ /* 0x000fda0003f06270 */
[----:B------:R-:W-:Y:S05]  /*2bb0*/  @P0 BRA `(.L_x_2783) ;  /* 0x0000013000000947 */ /* 0x000fea0003800000 */
[----:B------:R-:W-:Y:S02]  /*2bc0*/  SHF.R.S32.HI R3, RZ, 0x1f, R217 ;  /* 0x0000001fff037819 */ /* 0x000fe400000114d9 */
[-C--:B----4-:R-:W-:Y:S02]  /*2bd0*/  LEA R10, P1, R217, R0.reuse, 0x1 ;  /* 0x00000000d90a7211 */ /* 0x090fe400078208ff */
[----:B------:R-:W-:Y:S02]  /*2be0*/  LEA R8, P0, R223, R0, 0x1 ;  /* 0x00000000df087211 */ /* 0x000fe400078008ff */
[----:B-1----:R-:W-:Y:S02]  /*2bf0*/  LEA.HI.X R11, R217, R4, R3, 0x1, P1 ;  /* 0x00000004d90b7211 */ /* 0x002fe400008f0c03 */
        /* <DEDUP_REMOVED lines=15> */
.L_x_2783:
[----:B------:R-:W-:Y:S05]  /*2cf0*/  BSYNC B0 ;  /* 0x0000000000007941 */ /* 0x000fea0003800000 */
.L_x_2782:
[----:B------:R-:W-:Y:S05]  /*2d00*/  BRA.DIV ~URZ, `(.L_x_2784) ;  /* 0x000120d27f007947 */ /* 0x000fea000b800000 */
[----:B-1----:R1:W2:Y:S02]  /*2d10*/  SHFL.IDX PT, R4, R5, 0x2, 0x181f ;  /* 0x00581f0005047f89 */ /* 0x0022a400000e0000 */
.L_x_2885:
[----:B------:R-:W-:Y:S05]  /*2d20*/  BRA.DIV ~URZ, `(.L_x_2785) ;  /* 0x000121227f007947 */ /* 0x000fea000b800000 */
[----:B----4-:R4:W1:Y:S02]  /*2d30*/  SHFL.IDX PT, R0, R14, 0x2, 0x181f ;  /* 0x00581f000e007f89 */ /* 0x01086400000e0000 */
.L_x_2886:
[----:B------:R-:W-:Y:S01]  /*2d40*/  IADD3 R2, R12, 0x40, RZ ;  /* 0x000000400c027810 */ /* 0x000fe20007ffe0ff */
[----:B------:R-:W-:Y:S03]  /*2d50*/  BSSY B0, `(.L_x_2786) ;  /* 0x0000016000007945 */ /* 0x000fe60003800000 */
[----:B------:R-:W-:-:S13]  /*2d60*/  ISETP.GE.AND P0, PT, R2, R13, PT ;  /* 0x0000000d0200720c */ /* 0x000fda0003f06270 */
[----:B------:R-:W-:Y:S05]  /*2d70*/  @P0 BRA `(.L_x_2787) ;  /* 0x0000013000000947 */ /* 0x000fea0003800000 */
[----:B------:R-:W-:Y:S02]  /*2d80*/  SHF.R.S32.HI R3, RZ, 0x1f, R217 ;  /* 0x0000001fff037819 */ /* 0x000fe400000114d9 */
[-C--:B-1----:R-:W-:Y:S02]  /*2d90*/  LEA R10, P1, R217, R0.reuse, 0x1 ;  /* 0x00000000d90a7211 */ /* 0x082fe400078208ff */
        /* <DEDUP_REMOVED lines=17> */
.L_x_2787:
[----:B------:R-:W-:Y:S05]  /*2eb0*/  BSYNC B0 ;  /* 0x0000000000007941 */ /* 0x000fea0003800000 */
.L_x_2786:
[----:B------:R-:W-:Y:S05]  /*2ec0*/  BRA.DIV ~URZ, `(.L_x_2788) ;  /* 0x00011ff27f007947 */ /* 0x000fea000b800000 */
[----:B--2---:R2:W3:Y:S04]  /*2ed0*/  SHFL.IDX PT, R4, R5, 0x3, 0x181f ;  /* 0x00781f0005047f89 */ /* 0x0044e800000e0000 */
[----:B-1----:R2:W1:Y:S02]  /*2ee0*/  SHFL.IDX PT, R0, R14, 0x3, 0x181f ;  /* 0x00781f000e007f89 */ /* 0x00246400000e0000 */
.L_x_2887:
[----:B------:R-:W-:Y:S01]  /*2ef0*/  IADD3 R2, R12, 0x60, RZ ;  /* 0x000000600c027810 */ /* 0x000fe20007ffe0ff */
[----:B-----5:R-:W-:Y:S01]  /*2f00*/  IMAD.WIDE.U32 R232, R15, c[0x0][0x2b0], RZ ;  /* 0x0000ac000fe87a25 */ /* 0x020fe200078e00ff */
[----:B------:R-:W-:-:S02]  /*2f10*/  SHF.R.S32.HI R20, RZ, 0x1f, R217 ;  /* 0x0000001fff147819 */ /* 0x000fc400000114d9 */
[----:B------:R-:W-:Y:S02]  /*2f20*/  ISETP.GE.AND P1, PT, R2, R13, PT ;  /* 0x0000000d0200720c */ /* 0x000fe40003f26270 */
[----:B------:R-:W-:Y:S02]  /*2f30*/  SHF.R.S32.HI R19, RZ, 0x1f, R223 ;  /* 0x0000001fff137819 */ /* 0x000fe400000114df */
[----:B------:R-:W-:Y:S02]  /*2f40*/  SHF.R.S32.HI R18, RZ, 0x1f, R224 ;  /* 0x0000001fff127819 */ /* 0x000fe400000114e0 */
[----:B------:R-:W-:-:S07]  /*2f50*/  SHF.R.S32.HI R17, RZ, 0x1f, R225 ;  /* 0x0000001fff117819 */ /* 0x000fce00000114e1 */
        /* <DEDUP_REMOVED lines=23> */
[----:B-1----:R-:W-:-:S02]  /*30d0*/  IMAD R2, R100, 0x40, R227 ;  /* 0x0000004064027824 */ /* 0x002fc400078e02e3 */
        /* <DEDUP_REMOVED lines=12> */
[----:B------:R1:W2:Y:S01]  /*31a0*/  @!P1 LDG.E R214, [R4.64] ;  /* 0x0000000604d69981 */ /* 0x0002a2000c1e1900 */
        /* <DEDUP_REMOVED lines=16> */
[----:B------:R-:W-:Y:S01]  /*32b0*/  IMAD.SHL.U32 R106, R217, 0x2, RZ ;  /* 0x00000002d96a7824 */ /* 0x000fe200078e00ff */
[----:B------:R-:W-:Y:S01]  /*32c0*/  ISETP.GE.AND P5, PT, R13, 0x1, PT ;  /* 0x000000010d00780c */ /* 0x000fe20003fa6270 */
[----:B------:R-:W-:Y:S02]  /*32d0*/  IMAD.SHL.U32 R107, R223, 0x2, RZ ;  /* 0x00000002df6b7824 */ /* 0x000fe400078e00ff */
[C---:B------:R-:W-:Y:S02]  /*32e0*/  IMAD R0, R5.reuse, c[0x0][0x1e0], RZ ;  /* 0x0000780005007a24 */ /* 0x040fe400078e02ff */
[----:B------:R-:W-:-:S02]  /*32f0*/  IMAD R6, R5, c[0x0][0x208], RZ ;  /* 0x0000820005067a24 */ /* 0x000fc400078e02ff */
[C---:B------:R-:W-:Y:S02]  /*3300*/  IMAD R0, R218.reuse, c[0x0][0x1e4], R0 ;  /* 0x00007900da007a24 */ /* 0x040fe400078e0200 */
[----:B------:R-:W-:Y:S02]  /*3310*/  IMAD R7, R218, c[0x0][0x20c], R6 ;  /* 0x00008300da077a24 */ /* 0x000fe400078e0206 */
[----:B------:R-:W-:Y:S02]  /*3320*/  IMAD.IADD R3, R3, 0x1, R0 ;  /* 0x0000000103037824 */ /* 0x000fe400078e0200 */
[----:B------:R-:W-:Y:S01]  /*3330*/  @P5 ISETP.GE.AND P2, PT, R223, c[0x0][0x1d4], PT ;  /* 0x00007500df005a0c */ /* 0x000fe20003f46270 */
[C---:B------:R-:W-:Y:S01]  /*3340*/  IMAD.SHL.U32 R108, R224.reuse, 0x2, RZ ;  /* 0x00000002e06c7824 */ /* 0x040fe200078e00ff */
[----:B------:R-:W-:Y:S01]  /*3350*/  @P5 ISETP.GE.AND P1, PT, R224, c[0x0][0x1d4], PT ;  /* 0x00007500e0005a0c */ /* 0x000fe20003f26270 */
        /* <DEDUP_REMOVED lines=10> */
[----:B------:R-:W-:-:S03]  /*3400*/  @P5 ISETP.GE.AND P0, PT, R217, c[0x0][0x1d4], PT ;  /* 0x00007500d9005a0c */ /* 0x000fc60003f06270 */
[----:B------:R1:W2:Y:S04]  /*3410*/  SHFL.IDX PT, R0, R2, RZ, 0x181f ;  /* 0x00181fff02007589 */ /* 0x0002a800000e0000 */
[----:B------:R-:W3:Y:S04]  /*3420*/  SHFL.IDX PT, R8, R11, RZ, 0x181f ;  /* 0x00181fff0b087589 */ /* 0x000ee800000e0000 */
[----:B------:R-:W5:Y:S01]  /*3430*/  SHFL.IDX PT, R11, R11, 0x1, 0x181f ;  /* 0x00381f000b0b7f89 */ /* 0x000f6200000e0000 */
[----:B-1----:R-:W-:Y:S01]  /*3440*/  IMAD.WIDE.U32 R2, R218, c[0x0][0x208], RZ ;  /* 0x00008200da027a25 */ /* 0x002fe200078e00ff */
[----:B--2---:R-:W-:-:S03]  /*3450*/  @P5 LEA R4, P6, R217, R0, 0x1 ;  /* 0x00000000d9045211 */ /* 0x004fc600078c08ff */
[----:B------:R-:W-:Y:S01]  /*3460*/  IMAD.IADD R3, R3, 0x1, R7 ;  /* 0x0000000103037824 */ /* 0x000fe200078e0207 */
[----:B---3--:R-:W-:Y:S02]  /*3470*/  @P5 LEA.HI.X R5, R217, R8, R20, 0x1, P6 ;  /* 0x00000008d9055211 */ /* 0x008fe400030f0c14 */
[C---:B------:R-:W-:Y:S01]  /*3480*/  @P5 LEA R6, P6, R223.reuse, R0, 0x1 ;  /* 0x00000000df065211 */ /* 0x040fe200078c08ff */
[----:B------:R-:W-:Y:S02]  /*3490*/  IMAD.WIDE.U32 R2, R214, c[0x0][0x218], R2 ;  /* 0x00008600d6027a25 */ /* 0x000fe400078e0002 */
[----:B------:R1:W-:Y:S01]  /*34a0*/  @P5 LDGSTS.E.BYPASS.LTC128B.128 [R215+0x8100], [R4.64], !P0 ;  /* 0x0810000004d75fae */ /* 0x0003e2000c101d46 */
[----:B------:R-:W-:Y:S02]  /*34b0*/  @P5 LEA.HI.X R7, R223, R8, R19, 0x1, P6 ;  /* 0x00000008df075211 */ /* 0x000fe400030f0c13 */
[----:B------:R-:W-:-:S03]  /*34c0*/  ISETP.GE.AND P6, PT, R13, 0x21, PT ;  /* 0x000000210d00780c */ /* 0x000fc60003fc6270 */
[----:B------:R2:W-:Y:S01]  /*34d0*/  @P5 LDGSTS.E.BYPASS.LTC128B.128 [R215+0xa100], [R6.64], !P2 ;  /* 0x0a10000006d75fae */ /* 0x0005e2000d101d46 */
[----:B------:R-:W-:Y:S02]  /*34e0*/  @P5 ISETP.GE.AND P2, PT, R225, c[0x0][0x1d4], PT ;  /* 0x00007500e1005a0c */ /* 0x000fe40003f46270 */
[----:B-1----:R-:W-:-:S04]  /*34f0*/  @P5 LEA R4, P0, R224, R0, 0x1 ;  /* 0x00000000e0045211 */ /* 0x002fc800078008ff */
[----:B------:R-:W-:Y:S02]  /*3500*/  @P5 LEA.HI.X R5, R224, R8, R18, 0x1, P0 ;  /* 0x00000008e0055211 */ /* 0x000fe400000f0c12 */
[----:B--2---:R-:W-:Y:S01]  /*3510*/  @P5 LEA R6, P0, R225, R0, 0x1 ;  /* 0x00000000e1065211 */ /* 0x004fe200078008ff */
[----:B------:R-:W-:Y:S02]  /*3520*/  IMAD R0, R9, c[0x0][0x218], RZ ;  /* 0x0000860009007a24 */ /* 0x000fe400078e02ff */
[----:B------:R1:W-:Y:S01]  /*3530*/  @P5 LDGSTS.E.BYPASS.LTC128B.128 [R215+0xc100], [R4.64], !P1 ;  /* 0x0c10000004d75fae */ /* 0x0003e2000c901d46 */
[----:B------:R-:W-:Y:S01]  /*3540*/  @P5 LEA.HI.X R7, R225, R8, R17, 0x1, P0 ;  /* 0x00000008e1075211 */ /* 0x000fe200000f0c11 */
[----:B------:R-:W-:Y:S01]  /*3550*/  IMAD R8, R214, c[0x0][0x21c], R0 ;  /* 0x00008700d6087a24 */ /* 0x000fe200078e0200 */
[----:B------:R-:W-:-:S03]  /*3560*/  @P6 ISETP.GE.AND P0, PT, R217, c[0x0][0x1d4], PT ;  /* 0x00007500d9006a0c */ /* 0x000fc60003f06270 */
[----:B------:R2:W-:Y:S01]  /*3570*/  @P5 LDGSTS.E.BYPASS.LTC128B.128 [R215+0xe100], [R6.64], !P2 ;  /* 0x0e10000006d75fae */ /* 0x0005e2000d101d46 */
[----:B------:R-:W-:Y:S02]  /*3580*/  @P6 ISETP.GE.AND P2, PT, R223, c[0x0][0x1d4], PT ;  /* 0x00007500df006a0c */ /* 0x000fe40003f46270 */
[----:B-1----:R-:W-:-:S04]  /*3590*/  @P6 LEA R4, P1, R217, R10, 0x1 ;  /* 0x0000000ad9046211 */ /* 0x002fc800078208ff */
[----:B-----5:R-:W-:Y:S02]  /*35a0*/  @P6 LEA.HI.X R5, R217, R11, R20, 0x1, P1 ;  /* 0x0000000bd9056211 */ /* 0x020fe400008f0c14 */
[----:B------:R-:W-:-:S03]  /*35b0*/  IADD3 R0, P1, R2, R234, RZ ;  /* 0x000000ea02007210 */ /* 0x000fc60007f3e0ff */
[----:B------:R1:W-:Y:S01]  /*35c0*/  @P6 LDGSTS.E.BYPASS.LTC128B.128 [R215+0x9100], [R4.64], !P0 ;  /* 0x0910000004d76fae */ /* 0x0003e2000c101d46 */
[----:B------:R-:W-:Y:S02]  /*35d0*/  IADD3.X R2, R238, R3, R8, P1, !PT ;  /* 0x00000003ee027210 */ /* 0x000fe40000ffe408 */
[----:B------:R-:W-:Y:S02]  /*35e0*/  LEA R3, P1, R0, c[0x0][0x1f8], 0x1 ;  /* 0x00007e0000037a11 */ /* 0x000fe400078208ff */
[-C--:B--2---:R-:W-:Y:S02]  /*35f0*/  @P6 LEA R6, P0, R224, R10.reuse, 0x1 ;  /* 0x0000000ae0066211 */ /* 0x084fe400078008ff */
[----:B----4-:R-:W-:Y:S01]  /*3600*/  LEA.HI.X R14, R0, c[0x0][0x1fc], R2, 0x1, P1 ;  /* 0x00007f00000e7a11 */ /* 0x010fe200008f0c02 */
[----:B------:R-:W-:Y:S01]  /*3610*/  SHFL.IDX PT, R12, R3, 0x1, 0x181f ;  /* 0x00381f00030c7f89 */ /* 0x000fe200000e0000 */
[----:B------:R-:W-:Y:S02]  /*3620*/  @P6 LEA R8, P5, R223, R10, 0x1 ;  /* 0x0000000adf086211 */ /* 0x000fe400078a08ff */
[C---:B------:R-:W-:Y:S01]  /*3630*/  @P6 ISETP.GE.AND P1, PT, R224.reuse, c[0x0][0x1d4], PT ;  /* 0x00007500e0006a0c */ /* 0x040fe20003f26270 */
[----:B------:R-:W2:Y:S01]  /*3640*/  SHFL.IDX PT, R0, R3, RZ, 0x181f ;  /* 0x00181fff03007589 */ /* 0x000ea200000e0000 */
[----:B------:R-:W-:-:S02]  /*3650*/  @P6 LEA.HI.X R7, R224, R11, R18, 0x1, P0 ;  /* 0x0000000be0076211 */ /* 0x000fc400000f0c12 */
[----:B------:R-:W-:Y:S01]  /*3660*/  @P6 ISETP.GE.AND P0, PT, R225, c[0x0][0x1d4], PT ;  /* 0x00007500e1006a0c */ /* 0x000fe20003f06270 */
[----:B------:R-:W3:Y:S01]  /*3670*/  SHFL.IDX PT, R2, R14, RZ, 0x181f ;  /* 0x00181fff0e027589 */ /* 0x000ee200000e0000 */
[----:B------:R-:W-:-:S03]  /*3680*/  @P6 LEA.HI.X R9, R223, R11, R19, 0x1, P5 ;  /* 0x0000000bdf096211 */ /* 0x000fc600028f0c13 */
[----:B------:R4:W5:Y:S04]  /*3690*/  SHFL.IDX PT, R3, R14, 0x1, 0x181f ;  /* 0x00381f000e037f89 */ /* 0x00096800000e0000 */
[----:B------:R4:W-:Y:S01]  /*36a0*/  @P6 LDGSTS.E.BYPASS.LTC128B.128 [R215+0xb100], [R8.64], !P2 ;  /* 0x0b10000008d76fae */ /* 0x0009e2000d101d46 */
[----:B-1----:R-:W-:-:S03]  /*36b0*/  @P6 LEA R4, P5, R225, R10, 0x1 ;  /* 0x0000000ae1046211 */ /* 0x002fc600078a08ff */
[----:B------:R1:W-:Y:S01]  /*36c0*/  @P6 LDGSTS.E.BYPASS.LTC128B.128 [R215+0xd100], [R6.64], !P1 ;  /* 0x0d10000006d76fae */ /* 0x0003e2000c901d46 */
[----:B------:R-:W-:-:S05]  /*36d0*/  @P6 LEA.HI.X R5, R225, R11, R17, 0x1, P5 ;  /* 0x0000000be1056211 */ /* 0x000fca00028f0c11 */
[----:B------:R1:W-:Y:S04]  /*36e0*/  @P6 LDGSTS.E.BYPASS.LTC128B.128 [R215+0xf100], [R4.64], !P0 ;  /* 0x0f10000004d76fae */ /* 0x0003e8000c101d46 */
[----:B------:R-:W0:Y:S01]  /*36f0*/  LDGDEPBAR ;  /* 0x00000000000079af */ /* 0x000e220000000000 */
[----:B------:R-:W-:Y:S02]  /*3700*/  R2P PR, R228, 0x6 ;  /* 0x00000006e4007804 */ /* 0x000fe40000000000 */
[CC--:B--2---:R-:W-:Y:S02]  /*3710*/  IADD3 R22, P0, R0.reuse, R106.reuse, RZ ;  /* 0x0000006a00167210 */ /* 0x0c4fe40007f1e0ff */
[----:B------:R-:W-:Y:S02]  /*3720*/  IADD3 R20, P6, R0, R107, RZ ;  /* 0x0000006b00147210 */ /* 0x000fe40007fde0ff */
[----:B------:R-:W-:Y:S01]  /*3730*/  ISETP.GE.AND P5, PT, R217, c[0x0][0x1d4], PT ;  /* 0x00007500d9007a0c */ /* 0x000fe20003fa6270 */
[----:B---3--:R-:W-:Y:S01]  /*3740*/  IMAD.X R23, R2, 0x1, R101, P0 ;  /* 0x0000000102177824 */ /* 0x008fe200000e0665 */
[----:B------:R-:W-:Y:S01]  /*3750*/  IADD3 R16, P0, R0, R109, RZ ;  /* 0x0000006d00107210 */ /* 0x000fe20007f1e0ff */
[----:B------:R-:W-:Y:S01]  /*3760*/  IMAD.X R21, R2, 0x1, R102, P6 ;  /* 0x0000000102157824 */ /* 0x000fe200030e0666 */
[----:B----4-:R-:W-:-:S03]  /*3770*/  IADD3 R14, P6, R12, R106, RZ ;  /* 0x0000006a0c0e7210 */ /* 0x010fc60007fde0ff */
[----:B------:R-:W-:Y:S01]  /*3780*/  @P1 IADD3 R135, R200, -0x20, RZ ;  /* 0xffffffe0c8871810 */ /* 0x000fe20007ffe0ff */
[----:B------:R-:W-:Y:S01]  /*3790*/  IMAD.X R17, R2, 0x1, R104, P0 ;  /* 0x0000000102117824 */ /* 0x000fe200000e0668 */
[----:B------:R-:W-:Y:S01]  /*37a0*/  IADD3 R18, P1, R0, R108, RZ ;  /* 0x0000006c00127210 */ /* 0x000fe20007f3e0ff */
[----:B-----5:R-:W-:Y:S01]  /*37b0*/  IMAD.X R15, R3, 0x1, R101, P6 ;  /* 0x00000001030f7824 */ /* 0x020fe200030e0665 */
[----:B------:R-:W-:Y:S01]  /*37c0*/  ISETP.GE.AND P0, PT, R223, c[0x0][0x1d4], PT ;  /* 0x00007500df007a0c */ /* 0x000fe20003f06270 */
[----:B------:R-:W-:Y:S01]  /*37d0*/  IMAD.MOV.U32 R0, RZ, RZ, 0x40 ;  /* 0x00000040ff007424 */ /* 0x000fe200078e00ff */
[----:B------:R-:W-:Y:S01]  /*37e0*/  ISETP.LT.OR P6, PT, R13, 0x1, P5 ;  /* 0x000000010d00780c */ /* 0x000fe20002fc1670 */
[----:B------:R-:W-:Y:S01]  /*37f0*/  IMAD.X R19, R2, 0x1, R103, P1 ;  /* 0x0000000102137824 */ /* 0x000fe200008e0667 */
[----:B------:R-:W-:Y:S01]  /*3800*/  IADD3 R24, P1, R12, R107, RZ ;  /* 0x0000006b0c187210 */ /* 0x000fe20007f3e0ff */
[----:B------:R-:W-:-:S04]  /*3810*/  DEPBAR.LE SB0, 0x1 ;  /* 0x000080400000791a */ /* 0x000fc80000000000 */
[----:B------:R-:W-:-:S04]  /*3820*/  DEPBAR.LE SB0, 0x0 ;  /* 0x000080000000791a */ /* 0x000fc80000000000 */
[----:B------:R-:W-:Y:S01]  /*3830*/  BAR.SYNC.DEFER_BLOCKING 0x0 ;  /* 0x0000000000007b1d */ /* 0x000fe20000010000 */
[----:B------:R-:W-:Y:S01]  /*3840*/  IMAD.X R25, R3, 0x1, R102, P1 ;  /* 0x0000000103197824 */ /* 0x000fe200008e0666 */
[C---:B------:R-:W-:Y:S02]  /*3850*/  ISETP.LT.OR P1, PT, R13.reuse, 0x1, P0 ;  /* 0x000000010d00780c */ /* 0x040fe40000721670 */
[C---:B------:R-:W-:Y:S02]  /*3860*/  ISETP.LT.OR P5, PT, R13.reuse, 0x21, P5 ;  /* 0x000000210d00780c */ /* 0x040fe40002fa1670 */
[----:B------:R-:W-:Y:S02]  /*3870*/  ISETP.LT.OR P0, PT, R13, 0x21, P0 ;  /* 0x000000210d00780c */ /* 0x000fe40000701670 */
[----:B------:R-:W-:-:S05]  /*3880*/  SEL R0, R0, 0xffffffc0, !P2 ;  /* 0xffffffc000007807 */ /* 0x000fca0005000000 */
[----:B------:R-:W-:Y:S01]  /*3890*/  IMAD.IADD R202, R200, 0x1, R0 ;  /* 0x00000001c8ca7824 */ /* 0x000fe200078e0200 */
[----:B-1----:R-:W-:Y:S04]  /*38a0*/  LDSM.16.M88.4 R4, [R208] ;  /* 0x00000000d004783b */ /* 0x002fe80000000200 */
[----:B------:R-:W1:Y:S04]  /*38b0*/  LDSM.16.M88.4 R28, [R200] ;  /* 0x00000000c81c783b */ /* 0x000e680000000200 */
[----:B------:R-:W2:Y:S04]  /*38c0*/  LDSM.16.M88.4 R40, [R200+0x800] ;  /* 0x00080000c828783b */ /* 0x000ea80000000200 */
[----:B------:R-:W3:Y:S04]  /*38d0*/  LDSM.16.M88.4 R36, [R200+0x1000] ;  /* 0x00100000c824783b */ /* 0x000ee80000000200 */
[----:B------:R-:W4:Y:S04]  /*38e0*/  LDSM.16.M88.4 R32, [R200+0x1800] ;  /* 0x00180000c820783b */ /* 0x000f280000000200 */
[----:B------:R-:W-:Y:S04]  /*38f0*/  LDSM.16.M88.4 R8, [R209] ;  /* 0x00000000d108783b */ /* 0x000fe80000000200 */
[----:B------:R-:W5:Y:S04]  /*3900*/  LDSM.16.M88.4 R52, [R135] ;  /* 0x000000008734783b */ /* 0x000f680000000200 */
[----:B------:R-:W3:Y:S04]  /*3910*/  LDSM.16.M88.4 R72, [R135+0x800] ;  /* 0x000800008748783b */ /* 0x000ee80000000200 */
[----:B------:R-:W4:Y:S04]  /*3920*/  LDSM.16.M88.4 R88, [R135+0x1000] ;  /* 0x001000008758783b */ /* 0x000f280000000200 */
[----:B------:R-:W4:Y:S04]  /*3930*/  LDSM.16.M88.4 R96, [R135+0x1800] ;  /* 0x001800008760783b */ /* 0x000f280000000200 */
[----:B------:R-:W-:Y:S01]  /*3940*/  @!PT LDS RZ, [RZ] ;  /* 0x00000000fffff984 */ /* 0x000fe20000000800 */
[----:B------:R-:W-:Y:S01]  /*3950*/  @!PT LDS RZ, [RZ] ;  /* 0x00000000fffff984 */ /* 0x000fe20000000800 */
[----:B------:R-:W-:Y:S01]  /*3960*/  @!PT LDS RZ, [RZ] ;  /* 0x00000000fffff984 */ /* 0x000fe20000000800 */
[----:B------:R3:W-:Y:S01]  /*3970*/  LDGSTS.E.BYPASS.LTC128B.128 [R215+0x100], [R22.64], !P6 ;  /* 0x0010000016d77fae */ /* 0x0007e2000f101d46 */
[----:B------:R-:W-:-:S03]  /*3980*/  ISETP.GE.AND P6, PT, R224, c[0x0][0x1d4], PT ;  /* 0x00007500e0007a0c */ /* 0x000fc60003fc6270 */
[----:B------:R4:W-:Y:S01]  /*3990*/  LDGSTS.E.BYPASS.LTC128B.128 [R215+0x2100], [R20.64], !P1 ;  /* 0x0210000014d77fae */ /* 0x0009e2000c901d46 */
[----:B------:R-:W-:Y:S01]  /*39a0*/  ISETP.LT.OR P1, PT, R13, 0x1, P6 ;  /* 0x000000010d00780c */ /* 0x000fe20003721670 */
[----:B-1----:R-:W-:Y:S01]  /*39b0*/  HMMA.16816.F32.BF16 R44, R4, R30, RZ ;  /* 0x0000001e042c723c */ /* 0x002fe200000418ff */
[----:B------:R-:W-:-:S07]  /*39c0*/  ISETP.GE.AND P6, PT, R225, c[0x0][0x1d4], PT ;  /* 0x00007500e1007a0c */ /* 0x000fce0003fc6270 */
[C---:B--2---:R-:W-:Y:S04]  /*39d0*/  HMMA.16816.F32.BF16 R48, R4.reuse, R40, RZ ;  /* 0x000000280430723c */ /* 0x044fe800000418ff */
[----:B------:R1:W-:Y:S01]  /*39e0*/  LDGSTS.E.BYPASS.LTC128B.128 [R215+0x4100], [R18.64], !P1 ;  /* 0x0410000012d77fae */ /* 0x0003e2000c901d46 */
[C---:B------:R-:W-:Y:S02]  /*39f0*/  ISETP.LT.OR P1, PT, R13.reuse, 0x1, P6 ;  /* 0x000000010d00780c */ /* 0x040fe40003721670 */
[----:B------:R-:W-:Y:S01]  /*3a00*/  ISETP.LT.OR P6, PT, R13, 0x21, P6 ;  /* 0x000000210d00780c */ /* 0x000fe200037c1670 */
[C---:B------:R-:W-:Y:S08]  /*3a10*/  HMMA.16816.F32.BF16 R40, R4.reuse, R42, RZ ;  /* 0x0000002a0428723c */ /* 0x040ff000000418ff */
[C---:B---3--:R-:W-:Y:S02]  /*3a20*/  HMMA.16816.F32.BF16 R56, R4.reuse, R36, RZ ;  /* 0x000000240438723c */ /* 0x048fe400000418ff */
[----:B------:R2:W-:Y:S04]  /*3a30*/  LDGSTS.E.BYPASS.LTC128B.128 [R215+0x6100], [R16.64], !P1 ;  /* 0x0610000010d77fae */ /* 0x0005e8000c901d46 */
[----:B------:R3:W-:Y:S01]  /*3a40*/  LDGSTS.E.BYPASS.LTC128B.128 [R215+0x1100], [R14.64], !P5 ;  /* 0x011000000ed77fae */ /* 0x0007e2000e901d46 */
[----:B------:R-:W-:Y:S01]  /*3a50*/  IADD3 R2, P5, R12, R109, RZ ;  /* 0x0000006d0c027210 */ /* 0x000fe20007fbe0ff */
[----:B----4-:R-:W-:Y:S02]  /*3a60*/  HMMA.16816.F32.BF16 R20, R4, R28, RZ ;  /* 0x0000001c0414723c */ /* 0x010fe400000418ff */
[----:B------:R4:W-:Y:S01]  /*3a70*/  LDGSTS.E.BYPASS.LTC128B.128 [R215+0x3100], [R24.64], !P0 ;  /* 0x0310000018d77fae */ /* 0x0009e2000c101d46 */
[----:B------:R-:W-:-:S05]  /*3a80*/  ISETP.GT.AND P0, PT, R100, R226, PT ;  /* 0x000000e26400720c */ /* 0x000fca0003f04270 */
[C---:B------:R-:W-:Y:S08]  /*3a90*/  HMMA.16816.F32.BF16 R68, R4.reuse, R38, RZ ;  /* 0x000000260444723c */ /* 0x040ff000000418ff */
[----:B------:R-:W-:Y:S01]  /*3aa0*/  HMMA.16816.F32.BF16 R76, R4, R32, RZ ;  /* 0x00000020044c723c */ /* 0x000fe200000418ff */
[----:B--2---:R-:W-:-:S07]  /*3ab0*/  IADD3 R16, P1, R12, R108, RZ ;  /* 0x0000006c0c107210 */ /* 0x004fce0007f3e0ff */
[----:B------:R-:W-:Y:S01]  /*3ac0*/  HMMA.16816.F32.BF16 R64, R4, R34, RZ ;  /* 0x000000220440723c */ /* 0x000fe200000418ff */
[C---:B------:R-:W-:Y:S01]  /*3ad0*/  IMAD.X R17, R3.reuse, 0x1, R103, P1 ;  /* 0x0000000103117824 */ /* 0x040fe200008e0667 */
[----:B------:R-:W-:Y:S01]  /*3ae0*/  ISETP.GE.AND P1, PT, R224, c[0x0][0x1d4], PT ;  /* 0x00007500e0007a0c */ /* 0x000fe20003f26270 */
[----:B------:R-:W-:-:S03]  /*3af0*/  IMAD.X R3, R3, 0x1, R104, P5 ;  /* 0x0000000103037824 */ /* 0x000fc600028e0668 */
[----:B------:R-:W-:Y:S02]  /*3b00*/  ISETP.LT.OR P1, PT, R13, 0x21, P1 ;  /* 0x000000210d00780c */ /* 0x000fe40000f21670 */
[C---:B-----5:R-:W-:Y:S08]  /*3b10*/  HMMA.16816.F32.BF16 R28, R8.reuse, R52, R20 ;  /* 0x00000034081c723c */ /* 0x060ff00000041814 */
[----:B----4-:R-:W-:Y:S03]  /*3b20*/  HMMA.16816.F32.BF16 R24, R8, R54, R44 ;  /* 0x000000360818723c */ /* 0x010fe6000004182c */
[----:B------:R1:W-:Y:S01]  /*3b30*/  LDGSTS.E.BYPASS.LTC128B.128 [R215+0x5100], [R16.64], !P1 ;  /* 0x0510000010d77fae */ /* 0x0003e2000c901d46 */
[----:B------:R-:W-:-:S03]  /*3b40*/  ISETP.GT.AND P1, PT, R227, 0x3f, PT ;  /* 0x0000003fe300780c */ /* 0x000fc60003f24270 */
[----:B------:R2:W-:Y:S01]  /*3b50*/  LDGSTS.E.BYPASS.LTC128B.128 [R215+0x7100], [R2.64], !P6 ;  /* 0x0710000002d77fae */ /* 0x0005e2000f101d46 */
[C---:B------:R-:W-:Y:S03]  /*3b60*/  HMMA.16816.F32.BF16 R32, R8.reuse, R72, R48 ;  /* 0x000000480820723c */ /* 0x040fe60000041830 */
[----:B------:R-:W-:Y:S04]  /*3b70*/  LDSM.16.M88.4 R4, [R211] ;  /* 0x00000000d304783b */ /* 0x000fe80000000200 */
[----:B------:R-:W1:Y:S01]  /*3b80*/  LDSM.16.M88.4 R20, [R202] ;  /* 0x00000000ca14783b */ /* 0x000e620000000200 */
[C---:B------:R-:W-:Y:S03]  /*3b90*/  HMMA.16816.F32.BF16 R36, R8.reuse, R74, R40 ;  /* 0x0000004a0824723c */ /* 0x040fe60000041828 */
[----:B------:R-:W4:Y:S04]  /*3ba0*/  LDSM.16.M88.4 R60, [R202+0x800] ;  /* 0x00080000ca3c783b */ /* 0x000f280000000200 */
[----:B------:R-:W5:Y:S01]  /*3bb0*/  LDSM.16.M88.4 R80, [R202+0x1000] ;  /* 0x00100000ca50783b */ /* 0x000f620000000200 */
[C---:B------:R-:W-:Y:S03]  /*3bc0*/  HMMA.16816.F32.BF16 R40, R8.reuse, R88, R56 ;  /* 0x000000580828723c */ /* 0x040fe60000041838 */
[----:B------:R-:W4:Y:S04]  /*3bd0*/  LDSM.16.M88.4 R72, [R202+0x1800] ;  /* 0x00180000ca48783b */ /* 0x000f280000000200 */
[----:B---3--:R-:W-:Y:S01]  /*3be0*/  LDSM.16.M88.4 R12, [R210] ;  /* 0x00000000d20c783b */ /* 0x008fe20000000200 */
[----:B------:R-:W-:Y:S01]  /*3bf0*/  HMMA.16816.F32.BF16 R48, R8, R90, R68 ;  /* 0x0000005a0830723c */ /* 0x000fe20000041844 */
[----:B--2---:R-:W-:-:S02]  /*3c00*/  IADD3 R2, R135, 0x6000, RZ ;  /* 0x0000600087027810 */ /* 0x004fc40007ffe0ff */
[----:B------:R-:W-:Y:S03]  /*3c10*/  LDSM.16.M88.4 R68, [R200+0x2800] ;  /* 0x00280000c844783b */ /* 0x000fe60000000200 */
[----:B------:R-:W-:Y:S02]  /*3c20*/  IMAD.IADD R201, R2, 0x1, R0 ;  /* 0x0000000102c97824 */ /* 0x000fe400078e0200 */
[C---:B------:R-:W-:Y:S01]  /*3c30*/  HMMA.16816.F32.BF16 R52, R8.reuse, R96, R76 ;  /* 0x000000600834723c */ /* 0x040fe2000004184c */
[----:B------:R-:W-:Y:S04]  /*3c40*/  LDSM.16.M88.4 R76, [R200+0x3000] ;  /* 0x00300000c84c783b */ /* 0x000fe80000000200 */
[----:B------:R-:W2:Y:S03]  /*3c50*/  LDSM.16.M88.4 R84, [R201+-0x6000] ;  /* 0xffa00000c954783b */ /* 0x000ea60000000200 */
[----:B------:R-:W-:Y:S01]  /*3c60*/  HMMA.16816.F32.BF16 R44, R8, R98, R64 ;  /* 0x00000062082c723c */ /* 0x000fe20000041840 */
[----:B------:R-:W3:Y:S04]  /*3c70*/  LDSM.16.M88.4 R92, [R201+-0x5800] ;  /* 0xffa80000c95c783b */ /* 0x000ee80000000200 */
[----:B------:R-:W2:Y:S03]  /*3c80*/  LDSM.16.M88.4 R88, [R201+-0x5000] ;  /* 0xffb00000c958783b */ /* 0x000ea60000000200 */
[C---:B-1----:R-:W-:Y:S01]  /*3c90*/  HMMA.16816.F32.BF16 R16, R4.reuse, R20, R28 ;  /* 0x000000140410723c */ /* 0x042fe2000004181c */
[----:B------:R-:W1:Y:S04]  /*3ca0*/  LDSM.16.M88.4 R56, [R201+-0x4800] ;  /* 0xffb80000c938783b */ /* 0x000e680000000200 */
[----:B------:R-:W-:Y:S03]  /*3cb0*/  LDSM.16.M88.4 R8, [R208+0x4000] ;  /* 0x00400000d008783b */ /* 0x000fe60000000200 */
[C---:B------:R-:W-:Y:S01]  /*3cc0*/  HMMA.16816.F32.BF16 R20, R4.reuse, R22, R24 ;  /* 0x000000160414723c */ /* 0x040fe20000041818 */
[----:B------:R-:W-:Y:S04]  /*3cd0*/  LDSM.16.M88.4 R64, [R135+0x2000] ;  /* 0x002000008740783b */ /* 0x000fe80000000200 */
[----:B------:R-:W0:Y:S03]  /*3ce0*/  LDGDEPBAR ;  /* 0x00000000000079af */ /* 0x000e260000000000 */
[C---:B----4-:R-:W-:Y:S08]  /*3cf0*/  HMMA.16816.F32.BF16 R28, R4.reuse, R60, R32 ;  /* 0x0000003c041c723c */ /* 0x050ff00000041820 */
[C---:B------:R-:W-:Y:S01]  /*3d00*/  HMMA.16816.F32.BF16 R32, R4.reuse, R62, R36 ;  /* 0x0000003e0420723c */ /* 0x040fe20000041824 */
[----:B------:R-:W4:Y:S07]  /*3d10*/  LDSM.16.M88.4 R60, [R200+0x2000] ;  /* 0x00200000c83c783b */ /* 0x000f2e0000000200 */
[C---:B-----5:R-:W-:Y:S08]  /*3d20*/  HMMA.16816.F32.BF16 R36, R4.reuse, R80, R40 ;  /* 0x000000500424723c */ /* 0x060ff00000041828 */
[C---:B------:R-:W-:Y:S01]  /*3d30*/  HMMA.16816.F32.BF16 R24, R4.reuse, R82, R48 ;  /* 0x000000520418723c */ /* 0x040fe20000041830 */
[----:B------:R-:W5:Y:S04]  /*3d40*/  LDSM.16.M88.4 R48, [R200+0x3800] ;  /* 0x00380000c830783b */ /* 0x000f680000000200 */
[----:B------:R-:W-:Y:S03]  /*3d50*/  LDSM.16.M88.4 R80, [R135+0x3000] ;  /* 0x003000008750783b */ /* 0x000fe60000000200 */
[C---:B------:R-:W-:Y:S08]  /*3d60*/  HMMA.16816.F32.BF16 R52, R4.reuse, R72, R52 ;  /* 0x000000480434723c */ /* 0x040ff00000041834 */
[----:B------:R-:W-:Y:S01]  /*3d70*/  HMMA.16816.F32.BF16 R40, R4, R74, R44 ;  /* 0x0000004a0428723c */ /* 0x000fe2000004182c */
[----:B------:R-:W1:Y:S04]  /*3d80*/  LDSM.16.M88.4 R4, [R209+0x4000] ;  /* 0x00400000d104783b */ /* 0x000e680000000200 */
[----:B------:R-:W1:Y:S03]  /*3d90*/  LDSM.16.M88.4 R72, [R135+0x2800] ;  /* 0x002800008748783b */ /* 0x000e660000000200 */
[C---:B--2---:R-:W-:Y:S08]  /*3da0*/  HMMA.16816.F32.BF16 R16, R12.reuse, R84, R16 ;  /* 0x000000540c10723c */ /* 0x044ff00000041810 */
[C---:B------:R-:W-:Y:S01]  /*3db0*/  HMMA.16816.F32.BF16 R20, R12.reuse, R86, R20 ;  /* 0x000000560c14723c */ /* 0x040fe20000041814 */
[----:B------:R-:W-:Y:S07]  /*3dc0*/  LDSM.16.M88.4 R84, [R200+0x5000] ;  /* 0x00500000c854783b */ /* 0x000fee0000000200 */
[C---:B---3--:R-:W-:Y:S08]  /*3dd0*/  HMMA.16816.F32.BF16 R28, R12.reuse, R92, R28 ;  /* 0x0000005c0c1c723c */ /* 0x048ff0000004181c */
[C---:B------:R-:W-:Y:S08]  /*3de0*/  HMMA.16816.F32.BF16 R32, R12.reuse, R94, R32 ;  /* 0x0000005e0c20723c */ /* 0x040ff00000041820 */
[C---:B------:R-:W-:Y:S08]  /*3df0*/  HMMA.16816.F32.BF16 R36, R12.reuse, R88, R36 ;  /* 0x000000580c24723c */ /* 0x040ff00000041824 */
[C---:B------:R-:W-:Y:S01]  /*3e00*/  HMMA.16816.F32.BF16 R44, R12.reuse, R90, R24 ;  /* 0x0000005a0c2c723c */ /* 0x040fe20000041818 */
[----:B------:R-:W2:Y:S04]  /*3e10*/  LDSM.16.M88.4 R24, [R135+0x3800] ;  /* 0x003800008718783b */ /* 0x000ea80000000200 */
[----:B------:R-:W-:Y:S03]  /*3e20*/  LDSM.16.M88.4 R88, [R135+0x5000] ;  /* 0x005000008758783b */ /* 0x000fe60000000200 */
[C---:B-1----:R-:W-:Y:S08]  /*3e30*/  HMMA.16816.F32.BF16 R52, R12.reuse, R56, R52 ;  /* 0x000000380c34723c */ /* 0x042ff00000041834 */
[----:B------:R-:W-:Y:S01]  /*3e40*/  HMMA.16816.F32.BF16 R40, R12, R58, R40 ;  /* 0x0000003a0c28723c */ /* 0x000fe20000041828 */
[----:B------:R-:W-:Y:S07]  /*3e50*/  LDSM.16.M88.4 R56, [R202+0x3800] ;  /* 0x00380000ca38783b */ /* 0x000fee0000000200 */
[C---:B----4-:R-:W-:Y:S08]  /*3e60*/  HMMA.16816.F32.BF16 R12, R8.reuse, R60, R16 ;  /* 0x0000003c080c723c */ /* 0x050ff00000041810 */
[C---:B------:R-:W-:Y:S01]  /*3e70*/  HMMA.16816.F32.BF16 R16, R8.reuse, R62, R20 ;  /* 0x0000003e0810723c */ /* 0x040fe20000041814 */
[----:B------:R-:W-:Y:S04]  /*3e80*/  LDSM.16.M88.4 R20, [R211+0x4000] ;  /* 0x00400000d314783b */ /* 0x000fe80000000200 */
[----:B------:R-:W1:Y:S03]  /*3e90*/  LDSM.16.M88.4 R60, [R202+0x2000] ;  /* 0x00200000ca3c783b */ /* 0x000e660000000200 */
[C---:B------:R-:W-:Y:S08]  /*3ea0*/  HMMA.16816.F32.BF16 R28, R8.reuse, R68, R28 ;  /* 0x00000044081c723c */ /* 0x040ff0000004181c */
[C---:B------:R-:W-:Y:S01]  /*3eb0*/  HMMA.16816.F32.BF16 R32, R8.reuse, R70, R32 ;  /* 0x000000460820723c */ /* 0x040fe20000041820 */
[----:B------:R-:W3:Y:S07]  /*3ec0*/  LDSM.16.M88.4 R68, [R202+0x2800] ;  /* 0x00280000ca44783b */ /* 0x000eee0000000200 */
[C---:B------:R-:W-:Y:S08]  /*3ed0*/  HMMA.16816.F32.BF16 R36, R8.reuse, R76, R36 ;  /* 0x0000004c0824723c */ /* 0x040ff00000041824 */
[C---:B------:R-:W-:Y:S01]  /*3ee0*/  HMMA.16816.F32.BF16 R44, R8.reuse, R78, R44 ;  /* 0x0000004e082c723c */ /* 0x040fe2000004182c */
[----:B------:R-:W4:Y:S07]  /*3ef0*/  LDSM.16.M88.4 R76, [R202+0x3000] ;  /* 0x00300000ca4c783b */ /* 0x000f2e0000000200 */
[C---:B-----5:R-:W-:Y:S08]  /*3f00*/  HMMA.16816.F32.BF16 R52, R8.reuse, R48, R52 ;  /* 0x000000300834723c */ /* 0x060ff00000041834 */
[----:B------:R-:W-:Y:S01]  /*3f10*/  HMMA.16816.F32.BF16 R40, R8, R50, R40 ;  /* 0x000000320828723c */ /* 0x000fe20000041828 */
[----:B------:R-:W-:Y:S07]  /*3f20*/  LDSM.16.M88.4 R48, [R201+-0x2800] ;  /* 0xffd80000c930783b */ /* 0x000fee0000000200 */
[C---:B------:R-:W-:Y:S08]  /*3f30*/  HMMA.16816.F32.BF16 R8, R4.reuse, R64, R12 ;  /* 0x000000400408723c */ /* 0x040ff0000004180c */
[C---:B------:R-:W-:Y:S01]  /*3f40*/  HMMA.16816.F32.BF16 R12, R4.reuse, R66, R16 ;  /* 0x00000042040c723c */ /* 0x040fe20000041810 */
[----:B------:R-:W-:Y:S04]  /*3f50*/  LDSM.16.M88.4 R16, [R210+0x4000] ;  /* 0x00400000d210783b */ /* 0x000fe80000000200 */
[----:B------:R-:W5:Y:S03]  /*3f60*/  LDSM.16.M88.4 R64, [R201+-0x4000] ;  /* 0xffc00000c940783b */ /* 0x000f660000000200 */
[C---:B------:R-:W-:Y:S08]  /*3f70*/  HMMA.16816.F32.BF16 R28, R4.reuse, R72, R28 ;  /* 0x00000048041c723c */ /* 0x040ff0000004181c */
[C---:B------:R-:W-:Y:S01]  /*3f80*/  HMMA.16816.F32.BF16 R32, R4.reuse, R74, R32 ;  /* 0x0000004a0420723c */ /* 0x040fe20000041820 */
[----:B------:R-:W3:Y:S07]  /*3f90*/  LDSM.16.M88.4 R72, [R201+-0x3800] ;  /* 0xffc80000c948783b */ /* 0x000eee0000000200 */
[C---:B------:R-:W-:Y:S08]  /*3fa0*/  HMMA.16816.F32.BF16 R36, R4.reuse, R80, R36 ;  /* 0x000000500424723c */ /* 0x040ff00000041824 */
[C---:B------:R-:W-:Y:S01]  /*3fb0*/  HMMA.16816.F32.BF16 R44, R4.reuse, R82, R44 ;  /* 0x00000052042c723c */ /* 0x040fe2000004182c */
[----:B------:R-:W4:Y:S07]  /*3fc0*/  LDSM.16.M88.4 R80, [R201+-0x3000] ;  /* 0xffd00000c950783b */ /* 0x000f2e0000000200 */
[C---:B--2---:R-:W-:Y:S08]  /*3fd0*/  HMMA.16816.F32.BF16 R52, R4.reuse, R24, R52 ;  /* 0x000000180434723c */ /* 0x044ff00000041834 */
[----:B------:R-:W-:Y:S08]  /*3fe0*/  HMMA.16816.F32.BF16 R40, R4, R26, R40 ;  /* 0x0000001a0428723c */ /* 0x000ff00000041828 */
[C---:B-1----:R-:W-:Y:S08]  /*3ff0*/  HMMA.16816.F32.BF16 R8, R20.reuse, R60, R8 ;  /* 0x0000003c1408723c */ /* 0x042ff00000041808 */
[C---:B------:R-:W-:Y:S01]  /*4000*/  HMMA.16816.F32.BF16 R4, R20.reuse, R62, R12 ;  /* 0x0000003e1404723c */ /* 0x040fe2000004180c */
[----:B------:R-:W-:Y:S04]  /*4010*/  LDSM.16.M88.4 R12, [R208+0x8000] ;  /* 0x00800000d00c783b */ /* 0x000fe80000000200 */
[----:B------:R-:W1:Y:S03]  /*4020*/  LDSM.16.M88.4 R60, [R200+0x4000] ;  /* 0x00400000c83c783b */ /* 0x000e660000000200 */
[C---:B---3--:R-:W-:Y:S08]  /*4030*/  HMMA.16816.F32.BF16 R28, R20.reuse, R68, R28 ;  /* 0x00000044141c723c */ /* 0x048ff0000004181c */
[C---:B------:R-:W-:Y:S01]  /*4040*/  HMMA.16816.F32.BF16 R32, R20.reuse, R70, R32 ;  /* 0x000000461420723c */ /* 0x040fe20000041820 */
[----:B------:R-:W2:Y:S07]  /*4050*/  LDSM.16.M88.4 R68, [R200+0x4800] ;  /* 0x00480000c844783b */ /* 0x000eae0000000200 */
[C---:B----4-:R-:W-:Y:S08]  /*4060*/  HMMA.16816.F32.BF16 R36, R20.reuse, R76, R36 ;  /* 0x0000004c1424723c */ /* 0x050ff00000041824 */
[C---:B------:R-:W-:Y:S01]  /*4070*/  HMMA.16816.F32.BF16 R44, R20.reuse, R78, R44 ;  /* 0x0000004e142c723c */ /* 0x040fe2000004182c */
[----:B------:R-:W-:Y:S07]  /*4080*/  LDSM.16.M88.4 R76, [R135+0x4800] ;  /* 0x00480000874c783b */ /* 0x000fee0000000200 */
[C---:B------:R-:W-:Y:S08]  /*4090*/  HMMA.16816.F32.BF16 R52, R20.reuse, R56, R52 ;  /* 0x000000381434723c */ /* 0x040ff00000041834 */
[----:B------:R-:W-:Y:S01]  /*40a0*/  HMMA.16816.F32.BF16 R40, R20, R58, R40 ;  /* 0x0000003a1428723c */ /* 0x000fe20000041828 */
[----:B------:R-:W3:Y:S07]  /*40b0*/  LDSM.16.M88.4 R56, [R200+0x5800] ;  /* 0x00580000c838783b */ /* 0x000eee0000000200 */
[C---:B-----5:R-:W-:Y:S01]  /*40c0*/  HMMA.16816.F32.BF16 R24, R16.reuse, R64, R8 ;  /* 0x000000401018723c */ /* 0x060fe20000041808 */
[----:B------:R-:W-:Y:S07]  /*40d0*/  LDSM.16.M88.4 R8, [R209+0x8000] ;  /* 0x00800000d108783b */ /* 0x000fee0000000200 */
        /* <DEDUP_REMOVED lines=9> */
[----:B------:R-:W-:Y:S08]  /*4170*/  HMMA.16816.F32.BF16 R40, R16, R50, R40 ;  /* 0x000000321028723c */ /* 0x000ff00000041828 */
[C---:B-1----:R-:W-:Y:S08]  /*4180*/  HMMA.16816.F32.BF16 R28, R12.reuse, R60, R24 ;  /* 0x0000003c0c1c723c */ /* 0x042ff00000041818 */
[C---:B------:R-:W-:Y:S01]  /*4190*/  HMMA.16816.F32.BF16 R24, R12.reuse, R62, R20 ;  /* 0x0000003e0c18723c */ /* 0x040fe20000041814 */
[----:B------:R-:W1:Y:S07]  /*41a0*/  LDSM.16.M88.4 R60, [R135+0x5800] ;  /* 0x00580000873c783b */ /* 0x000e6e0000000200 */
[C---:B--2---:R-:W-:Y:S01]  /*41b0*/  HMMA.16816.F32.BF16 R20, R12.reuse, R68, R4 ;  /* 0x000000440c14723c */ /* 0x044fe20000041804 */
[----:B------:R-:W2:Y:S07]  /*41c0*/  LDSM.16.M88.4 R4, [R211+0x8000] ;  /* 0x00800000d304783b */ /* 0x000eae0000000200 */
[C---:B------:R-:W-:Y:S01]  /*41d0*/  HMMA.16816.F32.BF16 R16, R12.reuse, R70, R32 ;  /* 0x000000460c10723c */ /* 0x040fe20000041820 */
[----:B------:R-:W-:Y:S07]  /*41e0*/  LDSM.16.M88.4 R68, [R201+-0x2000] ;  /* 0xffe00000c944783b */ /* 0x000fee0000000200 */
[C---:B------:R-:W-:Y:S08]  /*41f0*/  HMMA.16816.F32.BF16 R36, R12.reuse, R84, R36 ;  /* 0x000000540c24723c */ /* 0x040ff00000041824 */
[C---:B------:R-:W-:Y:S01]  /*4200*/  HMMA.16816.F32.BF16 R48, R12.reuse, R86, R44 ;  /* 0x000000560c30723c */ /* 0x040fe2000004182c */
[----:B------:R-:W5:Y:S07]  /*4210*/  LDSM.16.M88.4 R84, [R202+0x5000] ;  /* 0x00500000ca54783b */ /* 0x000f6e0000000200 */
[C---:B---3--:R-:W-:Y:S08]  /*4220*/  HMMA.16816.F32.BF16 R44, R12.reuse, R56, R52 ;  /* 0x000000380c2c723c */ /* 0x048ff00000041834 */
[----:B------:R-:W-:Y:S08]  /*4230*/  HMMA.16816.F32.BF16 R40, R12, R58, R40 ;  /* 0x0000003a0c28723c */ /* 0x000ff00000041828 */
[C---:B----4-:R-:W-:Y:S08]  /*4240*/  HMMA.16816.F32.BF16 R32, R8.reuse, R64, R28 ;  /* 0x000000400820723c */ /* 0x050ff0000004181c */
[C---:B------:R-:W-:Y:S01]  /*4250*/  HMMA.16816.F32.BF16 R28, R8.reuse, R66, R24 ;  /* 0x00000042081c723c */ /* 0x040fe20000041818 */
[----:B------:R-:W3:Y:S07]  /*4260*/  LDSM.16.M88.4 R64, [R202+0x5800] ;  /* 0x00580000ca40783b */ /* 0x000eee0000000200 */
[C---:B------:R-:W-:Y:S01]  /*4270*/  HMMA.16816.F32.BF16 R24, R8.reuse, R76, R20 ;  /* 0x0000004c0818723c */ /* 0x040fe20000041814 */
[----:B------:R-:W4:Y:S07]  /*4280*/  LDSM.16.M88.4 R20, [R210+0x8000] ;  /* 0x00800000d214783b */ /* 0x000f2e0000000200 */
[C---:B------:R-:W-:Y:S01]  /*4290*/  HMMA.16816.F32.BF16 R16, R8.reuse, R78, R16 ;  /* 0x0000004e0810723c */ /* 0x040fe20000041810 */
[----:B------:R-:W3:Y:S07]  /*42a0*/  LDSM.16.M88.4 R76, [R201+-0x1800] ;  /* 0xffe80000c94c783b */ /* 0x000eee0000000200 */
[C---:B------:R-:W-:Y:S08]  /*42b0*/  HMMA.16816.F32.BF16 R12, R8.reuse, R88, R36 ;  /* 0x00000058080c723c */ /* 0x040ff00000041824 */
[C---:B------:R-:W-:Y:S08]  /*42c0*/  HMMA.16816.F32.BF16 R56, R8.reuse, R90, R48 ;  /* 0x0000005a0838723c */ /* 0x040ff00000041830 */
[C---:B-1----:R-:W-:Y:S08]  /*42d0*/  HMMA.16816.F32.BF16 R48, R8.reuse, R60, R44 ;  /* 0x0000003c0830723c */ /* 0x042ff0000004182c */
[----:B------:R-:W-:Y:S01]  /*42e0*/  HMMA.16816.F32.BF16 R44, R8, R62, R40 ;  /* 0x0000003e082c723c */ /* 0x000fe20000041828 */
[----:B------:R-:W-:Y:S04]  /*42f0*/  LDSM.16.M88.4 R60, [R200+0x6000] ;  /* 0x00600000c83c783b */ /* 0x000fe80000000200 */
[----:B------:R-:W-:Y:S03]  /*4300*/  LDSM.16.M88.4 R40, [R201+-0x1000] ;  /* 0xfff00000c928783b */ /* 0x000fe60000000200 */
[C---:B--2---:R-:W-:Y:S08]  /*4310*/  HMMA.16816.F32.BF16 R36, R4.reuse, R72, R32 ;  /* 0x000000480424723c */ /* 0x044ff00000041820 */
[C---:B------:R-:W-:Y:S01]  /*4320*/  HMMA.16816.F32.BF16 R52, R4.reuse, R82, R16 ;  /* 0x000000520434723c */ /* 0x040fe20000041810 */
[----:B------:R-:W1:Y:S07]  /*4330*/  LDSM.16.M88.4 R16, [R208+0xc000] ;  /* 0x00c00000d010783b */ /* 0x000e6e0000000200 */
[C---:B------:R-:W-:Y:S08]  /*4340*/  HMMA.16816.F32.BF16 R32, R4.reuse, R80, R24 ;  /* 0x000000500420723c */ /* 0x040ff00000041818 */
[C---:B-----5:R-:W-:Y:S01]  /*4350*/  HMMA.16816.F32.BF16 R24, R4.reuse, R84, R12 ;  /* 0x000000540418723c */ /* 0x060fe2000004180c */
[----:B------:R-:W-:Y:S07]  /*4360*/  LDSM.16.M88.4 R12, [R209+0xc000] ;  /* 0x00c00000d10c783b */ /* 0x000fee0000000200 */
[C---:B------:R-:W-:Y:S01]  /*4370*/  HMMA.16816.F32.BF16 R8, R4.reuse, R86, R56 ;  /* 0x000000560408723c */ /* 0x040fe20000041838 */
[----:B------:R-:W2:Y:S04]  /*4380*/  LDSM.16.M88.4 R84, [R201+-0x800] ;  /* 0xfff80000c954783b */ /* 0x000ea80000000200 */
[----:B------:R-:W-:Y:S03]  /*4390*/  LDSM.16.M88.4 R56, [R201] ;  /* 0x00000000c938783b */ /* 0x000fe60000000200 */
[C---:B------:R-:W-:Y:S01]  /*43a0*/  HMMA.16816.F32.BF16 R28, R4.reuse, R74, R28 ;  /* 0x0000004a041c723c */ /* 0x040fe2000004181c */
[----:B------:R-:W-:Y:S07]  /*43b0*/  LDSM.16.M88.4 R72, [R200+0x7800] ;  /* 0x00780000c848783b */ /* 0x000fee0000000200 */
[C---:B---3--:R-:W-:Y:S08]  /*43c0*/  HMMA.16816.F32.BF16 R48, R4.reuse, R64, R48 ;  /* 0x000000400430723c */ /* 0x048ff00000041830 */
[----:B------:R-:W-:Y:S01]  /*43d0*/  HMMA.16816.F32.BF16 R92, R4, R66, R44 ;  /* 0x00000042045c723c */ /* 0x000fe2000004182c */
[----:B------:R-:W-:Y:S04]  /*43e0*/  LDSM.16.M88.4 R64, [R135+0x6800] ;  /* 0x006800008740783b */ /* 0x000fe80000000200 */
[----:B------:R-:W-:Y:S03]  /*43f0*/  LDSM.16.M88.4 R44, [R200+0x7000] ;  /* 0x00700000c82c783b */ /* 0x000fe60000000200 */
[C---:B----4-:R-:W-:Y:S01]  /*4400*/  HMMA.16816.F32.BF16 R4, R20.reuse, R68, R36 ;  /* 0x000000441404723c */ /* 0x050fe20000041824 */
[----:B------:R-:W3:Y:S07]  /*4410*/  LDSM.16.M88.4 R36, [R135+0x6000] ;  /* 0x006000008724783b */ /* 0x000eee0000000200 */
[C---:B------:R-:W-:Y:S08]  /*4420*/  HMMA.16816.F32.BF16 R28, R20.reuse, R70, R28 ;  /* 0x00000046141c723c */ /* 0x040ff0000004181c */
[----:B------:R-:W-:Y:S01]  /*4430*/  HMMA.16816.F32.BF16 R68, R20, R78, R52 ;  /* 0x0000004e1444723c */ /* 0x000fe20000041834 */
[----:B------:R-:W4:Y:S07]  /*4440*/  LDSM.16.M88.4 R52, [R200+0x6800] ;  /* 0x00680000c834783b */ /* 0x000f2e0000000200 */
[----:B-1----:R-:W-:Y:S08]  /*4450*/  HMMA.16816.F32.BF16 R4, R16, R60, R4 ;  /* 0x0000003c1004723c */ /* 0x002ff00000041804 */
[C---:B------:R-:W-:Y:S08]  /*4460*/  HMMA.16816.F32.BF16 R32, R20.reuse, R76, R32 ;  /* 0x0000004c1420723c */ /* 0x040ff00000041820 */
[C---:B------:R-:W-:Y:S01]  /*4470*/  HMMA.16816.F32.BF16 R76, R20.reuse, R42, R8 ;  /* 0x0000002a144c723c */ /* 0x040fe20000041808 */
[----:B------:R-:W-:Y:S07]  /*4480*/  LDSM.16.M88.4 R8, [R211+0xc000] ;  /* 0x00c00000d308783b */ /* 0x000fee0000000200 */
[----:B--2---:R-:W-:Y:S01]  /*4490*/  HMMA.16816.F32.BF16 R88, R20, R84, R48 ;  /* 0x000000541458723c */ /* 0x004fe20000041830 */
[----:B------:R-:W1:Y:S07]  /*44a0*/  LDSM.16.M88.4 R48, [R202+0x6000] ;  /* 0x00600000ca30783b */ /* 0x000e6e0000000200 */
[----:B------:R-:W-:Y:S01]  /*44b0*/  HMMA.16816.F32.BF16 R28, R16, R62, R28 ;  /* 0x0000003e101c723c */ /* 0x000fe2000004181c */
[----:B------:R-:W-:Y:S07]  /*44c0*/  LDSM.16.M88.4 R60, [R202+0x6800] ;  /* 0x00680000ca3c783b */ /* 0x000fee0000000200 */
[----:B------:R-:W-:Y:S08]  /*44d0*/  HMMA.16816.F32.BF16 R80, R20, R40, R24 ;  /* 0x000000281450723c */ /* 0x000ff00000041818 */
[C---:B---3--:R-:W-:Y:S01]  /*44e0*/  HMMA.16816.F32.BF16 R24, R12.reuse, R36, R4 ;  /* 0x000000240c18723c */ /* 0x048fe20000041804 */
[----:B------:R-:W2:Y:S07]  /*44f0*/  LDSM.16.M88.4 R4, [R210+0xc000] ;  /* 0x00c00000d204783b */ /* 0x000eae0000000200 */
[----:B------:R-:W-:Y:S08]  /*4500*/  HMMA.16816.F32.BF16 R28, R12, R38, R28 ;  /* 0x000000260c1c723c */ /* 0x000ff0000004181c */
[----:B----4-:R-:W-:Y:S08]  /*4510*/  HMMA.16816.F32.BF16 R32, R16, R52, R32 ;  /* 0x000000341020723c */ /* 0x010ff00000041820 */
[----:B-1----:R-:W-:Y:S08]  /*4520*/  HMMA.16816.F32.BF16 R24, R8, R48, R24 ;  /* 0x000000300818723c */ /* 0x002ff00000041818 */
[----:B------:R-:W-:Y:S01]  /*4530*/  HMMA.16816.F32.BF16 R40, R16, R54, R68 ;  /* 0x000000361028723c */ /* 0x000fe20000041844 */
[----:B------:R-:W1:Y:S04]  /*4540*/  LDSM.16.M88.4 R68, [R135+0x7000] ;  /* 0x007000008744783b */ /* 0x000e680000000200 */
[----:B------:R-:W3:Y:S03]  /*4550*/  LDSM.16.M88.4 R52, [R201+0x800] ;  /* 0x00080000c934783b */ /* 0x000ee60000000200 */
[----:B------:R-:W-:Y:S08]  /*4560*/  HMMA.16816.F32.BF16 R28, R8, R50, R28 ;  /* 0x00000032081c723c */ /* 0x000ff0000004181c */
[----:B------:R-:W-:Y:S08]  /*4570*/  HMMA.16816.F32.BF16 R36, R12, R64, R32 ;  /* 0x000000400c24723c */ /* 0x000ff00000041820 */
[----:B--2---:R-:W-:Y:S08]  /*4580*/  HMMA.16816.F32.BF16 R48, R4, R56, R24 ;  /* 0x000000380430723c */ /* 0x004ff00000041818 */
[----:B------:R-:W-:Y:S08]  /*4590*/  HMMA.16816.F32.BF16 R84, R20, R86, R92 ;  /* 0x000000561454723c */ /* 0x000ff0000004185c */
[----:B------:R-:W-:Y:S08]  /*45a0*/  HMMA.16816.F32.BF16 R20, R16, R44, R80 ;  /* 0x0000002c1014723c */ /* 0x000ff00000041850 */
[----:B------:R-:W-:Y:S01]  /*45b0*/  HMMA.16816.F32.BF16 R32, R12, R66, R40 ;  /* 0x000000420c20723c */ /* 0x000fe20000041828 */
[----:B------:R-:W-:-:S07]  /*45c0*/  FMUL.FTZ R0, R48, c[0x0][0x320] ;  /* 0x0000c80030007a20 */ /* 0x000fce0000410000 */
[----:B------:R-:W-:Y:S01]  /*45d0*/  HMMA.16816.F32.BF16 R28, R4, R58, R28 ;  /* 0x0000003a041c723c */ /* 0x000fe2000004181c */
[----:B------:R-:W2:Y:S07]  /*45e0*/  LDSM.16.M88.4 R56, [R202+0x7000] ;  /* 0x00700000ca38783b */ /* 0x000eae0000000200 */
[----:B------:R-:W-:Y:S08]  /*45f0*/  HMMA.16816.F32.BF16 R36, R8, R60, R36 ;  /* 0x0000003c0824723c */ /* 0x000ff00000041824 */
[----:B------:R-:W-:Y:S01]  /*4600*/  HMMA.16816.F32.BF16 R44, R16, R46, R76 ;  /* 0x0000002e102c723c */ /* 0x000fe2000004184c */
[----:B------:R4:W2:Y:S07]  /*4610*/  MUFU.TANH R76, R0 ;  /* 0x00000000004c7308 */ /* 0x0008ae0000002400 */
[----:B-1----:R-:W-:Y:S08]  /*4620*/  HMMA.16816.F32.BF16 R24, R12, R68, R20 ;  /* 0x000000440c18723c */ /* 0x002ff00000041814 */
[----:B------:R-:W-:Y:S01]  /*4630*/  HMMA.16816.F32.BF16 R20, R8, R62, R32 ;  /* 0x0000003e0814723c */ /* 0x000fe20000041820 */
[----:B----4-:R-:W-:Y:S01]  /*4640*/  FMUL.FTZ R0, R49, c[0x0][0x320] ;  /* 0x0000c80031007a20 */ /* 0x010fe20000410000 */
[----:B------:R-:W1:Y:S06]  /*4650*/  LDSM.16.M88.4 R60, [R135+0x7800] ;  /* 0x00780000873c783b */ /* 0x000e6c0000000200 */
[----:B------:R-:W-:Y:S01]  /*4660*/  HMMA.16816.F32.BF16 R64, R16, R72, R88 ;  /* 0x000000481040723c */ /* 0x000fe20000041858 */
[----:B------:R4:W1:Y:S07]  /*4670*/  MUFU.TANH R72, R0 ;  /* 0x0000000000487308 */ /* 0x00086e0000002400 */
[----:B---3--:R-:W-:Y:S08]  /*4680*/  HMMA.16816.F32.BF16 R36, R4, R52, R36 ;  /* 0x000000340424723c */ /* 0x008ff00000041824 */
[----:B------:R-:W-:Y:S01]  /*4690*/  HMMA.16816.F32.BF16 R40, R12, R70, R44 ;  /* 0x000000460c28723c */ /* 0x000fe2000004182c */
[----:B----4-:R-:W-:Y:S01]  /*46a0*/  FMUL.FTZ R0, R50, c[0x0][0x320] ;  /* 0x0000c80032007a20 */ /* 0x010fe20000410000 */
[----:B------:R-:W3:Y:S03]  /*46b0*/  LDSM.16.M88.4 R44, [R202+0x7800] ;  /* 0x00780000ca2c783b */ /* 0x000ee60000000200 */
[----:B------:R4:W1:Y:S03]  /*46c0*/  MUFU.TANH R77, R0 ;  /* 0x00000000004d7308 */ /* 0x0008660000002400 */
[----:B--2---:R-:W-:Y:S08]  /*46d0*/  HMMA.16816.F32.BF16 R32, R8, R56, R24 ;  /* 0x000000380820723c */ /* 0x004ff00000041818 */
[----:B------:R-:W-:Y:S01]  /*46e0*/  HMMA.16816.F32.BF16 R24, R4, R54, R20 ;  /* 0x000000360418723c */ /* 0x000fe20000041814 */
[----:B----4-:R-:W-:-:S02]  /*46f0*/  FMUL.FTZ R0, R51, c[0x0][0x320] ;  /* 0x0000c80033007a20 */ /* 0x010fc40000410000 */
[----:B------:R-:W2:Y:S05]  /*4700*/  LDSM.16.M88.4 R48, [R201+0x1000] ;  /* 0x00100000c930783b */ /* 0x000eaa0000000200 */
[----:B------:R-:W-:Y:S01]  /*4710*/  HMMA.16816.F32.BF16 R16, R16, R74, R84 ;  /* 0x0000004a1010723c */ /* 0x000fe20000041854 */
[----:B------:R4:W2:Y:S07]  /*4720*/  MUFU.TANH R73, R0 ;  /* 0x0000000000497308 */ /* 0x0008ae0000002400 */
[----:B-1----:R-:W-:Y:S01]  /*4730*/  HMMA.16816.F32.BF16 R20, R12, R60, R64 ;  /* 0x0000003c0c14723c */ /* 0x002fe20000041840 */
[----:B----4-:R-:W-:-:S04]  /*4740*/  FMUL.FTZ R0, R28, c[0x0][0x320] ;  /* 0x0000c8001c007a20 */ /* 0x010fc80000410000 */
[----:B------:R1:W4:Y:S11]  /*4750*/  MUFU.TANH R69, R0 ;  /* 0x0000000000457308 */ /* 0x0003360000002400 */
[----:B------:R-:W-:Y:S08]  /*4760*/  HMMA.16816.F32.BF16 R12, R12, R62, R16 ;  /* 0x0000003e0c0c723c */ /* 0x000ff00000041810 */
[----:B---3--:R-:W-:Y:S01]  /*4770*/  HMMA.16816.F32.BF16 R16, R8, R44, R20 ;  /* 0x0000002c0810723c */ /* 0x008fe20000041814 */
[----:B-1----:R-:W-:-:S07]  /*4780*/  FMUL.FTZ R0, R29, c[0x0][0x320] ;  /* 0x0000c8001d007a20 */ /* 0x002fce0000410000 */
[----:B--2---:R-:W-:Y:S01]  /*4790*/  HMMA.16816.F32.BF16 R32, R4, R48, R32 ;  /* 0x000000300420723c */ /* 0x004fe20000041820 */
        /* <DEDUP_REMOVED lines=63> */
[----:B------:R-:W-:-:S04]  /*4b90*/  MOV R214, RZ ;  /* 0x000000ff00d67202 */ /* 0x000fc80000000f00 */
        /* <DEDUP_REMOVED lines=14> */
[----:B------:R-:W-:-:S05]  /*4c80*/  IMAD R0, R218, c[0x0][0x1e4], R0 ;  /* 0x00007900da007a24 */ /* 0x000fca00078e0200 */
[----:B------:R-:W-:Y:S02]  /*4c90*/  IADD3 R3, R3, R0, RZ ;  /* 0x0000000003037210 */ /* 0x000fe40007ffe0ff */
        /* <DEDUP_REMOVED lines=10> */
.L_x_2888:
[----:B------:R-:W-:Y:S05]  /*4d40*/  BRA.DIV ~URZ, `(.L_x_2792) ;  /* 0x000102b27f007947 */ /* 0x000fea000b800000 */
[----:B------:R-:W3:Y:S01]  /*4d50*/  SHFL.IDX PT, R0, R15, RZ, 0x181f ;  /* 0x00181fff0f007589 */ /* 0x000ee200000e0000 */
[----:B------:R-:W-:Y:S02]  /*4d60*/  ISETP.GE.AND P6, PT, R217, c[0x0][0x1d4], PT ;  /* 0x00007500d9007a0c */ /* 0x000fe40003fc6270 */
[C---:B---3--:R-:W-:Y:S02]  /*4d70*/  IADD3 R6, P0, R0.reuse, R107, RZ ;  /* 0x0000006b00067210 */ /* 0x048fe40007f1e0ff */
[C---:B------:R-:W-:Y:S02]  /*4d80*/  IADD3 R8, P5, R0.reuse, R106, RZ ;  /* 0x0000006a00087210 */ /* 0x040fe40007fbe0ff */
[----:B------:R-:W-:Y:S01]  /*4d90*/  IADD3 R2, P2, R0, R108, RZ ;  /* 0x0000006c00027210 */ /* 0x000fe20007f5e0ff */
[----:B--2---:R-:W-:Y:S01]  /*4da0*/  IMAD.X R7, R4, 0x1, R102, P0 ;  /* 0x0000000104077824 */ /* 0x004fe200000e0666 */
[----:B------:R-:W-:Y:S01]  /*4db0*/  IADD3 R10, P0, R0, R109, RZ ;  /* 0x0000006d000a7210 */ /* 0x000fe20007f1e0ff */
[C---:B------:R-:W-:Y:S01]  /*4dc0*/  IMAD.X R9, R4.reuse, 0x1, R101, P5 ;  /* 0x0000000104097824 */ /* 0x040fe200028e0665 */
[----:B------:R-:W-:Y:S01]  /*4dd0*/  ISETP.GE.AND P5, PT, R223, c[0x0][0x1d4], PT ;  /* 0x00007500df007a0c */ /* 0x000fe20003fa6270 */
[----:B------:R-:W-:Y:S01]  /*4de0*/  IMAD.X R3, R4, 0x1, R103, P2 ;  /* 0x0000000104037824 */ /* 0x000fe200010e0667 */
[----:B------:R-:W-:Y:S01]  /*4df0*/  ISETP.GE.AND P2, PT, R224, c[0x0][0x1d4], PT ;  /* 0x00007500e0007a0c */ /* 0x000fe20003f46270 */
[----:B------:R-:W-:Y:S01]  /*4e00*/  IMAD.X R11, R4, 0x1, R104, P0 ;  /* 0x00000001040b7824 */ /* 0x000fe200000e0668 */
[----:B------:R-:W-:Y:S01]  /*4e10*/  ISETP.GE.AND P0, PT, R225, c[0x0][0x1d4], PT ;  /* 0x00007500e1007a0c */ /* 0x000fe20003f06270 */
[----:B------:R-:W-:Y:S01]  /*4e20*/  @!PT LDS RZ, [RZ] ;  /* 0x00000000fffff984 */ /* 0x000fe20000000800 */
[----:B------:R-:W-:Y:S01]  /*4e30*/  @!PT LDS RZ, [RZ] ;  /* 0x00000000fffff984 */ /* 0x000fe20000000800 */
[----:B------:R2:W-:Y:S01]  /*4e40*/  LDGSTS.E.BYPASS.LTC128B.128 [R215+0x8100], [R8.64], !P6 ;  /* 0x0810000008d77fae */ /* 0x0005e2000f101d46 */
[----:B------:R-:W-:-:S02]  /*4e50*/  SEL R14, RZ, 0x10, P5 ;  /* 0x00000010ff0e7807 */ /* 0x000fc40002800000 */
[----:B------:R-:W-:Y:S01]  /*4e60*/  SEL R13, RZ, 0x10, P2 ;  /* 0x00000010ff0d7807 */ /* 0x000fe20001000000 */
[----:B------:R-:W3:Y:S01]  /*4e70*/  SHFL.IDX PT, R0, R15, 0x1, 0x181f ;  /* 0x00381f000f007f89 */ /* 0x000ee200000e0000 */
[----:B------:R-:W-:-:S03]  /*4e80*/  SEL R12, RZ, 0x10, P0 ;  /* 0x00000010ff0c7807 */ /* 0x000fc60000000000 */
[----:B------:R2:W-:Y:S04]  /*4e90*/  LDGSTS.E.BYPASS.LTC128B.128 [R215+0xa100], [R6.64], !P5 ;  /* 0x0a10000006d77fae */ /* 0x0005e8000e901d46 */
[----:B------:R2:W-:Y:S04]  /*4ea0*/  LDGSTS.E.BYPASS.LTC128B.128 [R215+0xc100], [R2.64], !P2 ;  /* 0x0c10000002d77fae */ /* 0x0005e8000d101d46 */
[----:B------:R2:W-:Y:S04]  /*4eb0*/  LDGSTS.E.BYPASS.LTC128B.128 [R215+0xe100], [R10.64], !P0 ;  /* 0x0e1000000ad77fae */ /* 0x0005e8000c101d46 */
[----:B------:R4:W1:Y:S02]  /*4ec0*/  SHFL.IDX PT, R4, R5, 0x1, 0x181f ;  /* 0x00381f0005047f89 */ /* 0x00086400000e0000 */
[----:B-1--4-:R-:W-:-:S04]  /*4ed0*/  SEL R5, RZ, 0x10, P6 ;  /* 0x00000010ff057807 */ /* 0x012fc80003000000 */
.L_x_2889:
[----:B--23--:R-:W-:Y:S02]  /*4ee0*/  IADD3 R2, -R5, 0x10, RZ ;  /* 0x0000001005027810 */ /* 0x00cfe40007ffe1ff */
[----:B------:R-:W-:-:S02]  /*4ef0*/  IADD3 R6, -R13, 0x10, RZ ;  /* 0x000000100d067810 */ /* 0x000fc40007ffe1ff */
[----:B------:R-:W-:Y:S02]  /*4f00*/  LOP3.LUT R2, R2, 0xf, RZ, 0xc0, !PT ;  /* 0x0000000f02027812 */ /* 0x000fe400078ec0ff */
[----:B------:R-:W-:Y:S02]  /*4f10*/  IADD3 R3, -R14, 0x10, RZ ;  /* 0x000000100e037810 */ /* 0x000fe40007ffe1ff */
[----:B------:R-:W-:Y:S02]  /*4f20*/  IADD3 R10, P2, P0, R2, R0, R106 ;  /* 0x00000000020a7210 */ /* 0x000fe4000785e06a */
[----:B------:R-:W-:Y:S02]  /*4f30*/  LOP3.LUT R2, R6, 0xf, RZ, 0xc0, !PT ;  /* 0x0000000f06027812 */ /* 0x000fe400078ec0ff */
[----:B------:R-:W-:Y:S02]  /*4f40*/  IADD3 R7, -R12, 0x10, RZ ;  /* 0x000000100c077810 */ /* 0x000fe40007ffe1ff */
[----:B------:R-:W-:-:S02]  /*4f50*/  LOP3.LUT R3, R3, 0xf, RZ, 0xc0, !PT ;  /* 0x0000000f03037812 */ /* 0x000fc400078ec0ff */
[----:B------:R-:W-:Y:S02]  /*4f60*/  IADD3.X R11, RZ, R4, R101, P2, P0 ;  /* 0x00000004ff0b7210 */ /* 0x000fe400017e0465 */
[-C--:B------:R-:W-:Y:S02]  /*4f70*/  IADD3 R6, P2, P0, R2, R0.reuse, R108 ;  /* 0x0000000002067210 */ /* 0x080fe4000785e06c */
[----:B------:R-:W-:Y:S02]  /*4f80*/  LOP3.LUT R2, R7, 0xf, RZ, 0xc0, !PT ;  /* 0x0000000f07027812 */ /* 0x000fe400078ec0ff */
[----:B------:R-:W-:Y:S02]  /*4f90*/  IADD3 R8, P6, P5, R3, R0, R107 ;  /* 0x0000000003087210 */ /* 0x000fe40007dde06b */
[----:B------:R-:W-:Y:S02]  /*4fa0*/  IADD3.X R7, RZ, R4, R103, P2, P0 ;  /* 0x00000004ff077210 */ /* 0x000fe400017e0467 */
[----:B------:R-:W-:-:S02]  /*4fb0*/  IADD3 R2, P2, P0, R2, R0, R109 ;  /* 0x0000000002027210 */ /* 0x000fc4000785e06d */
[-C--:B------:R-:W-:Y:S02]  /*4fc0*/  IADD3.X R9, RZ, R4.reuse, R102, P6, P5 ;  /* 0x00000004ff097210 */ /* 0x080fe400037ea466 */
[----:B------:R-:W-:Y:S02]  /*4fd0*/  ISETP.NE.U32.AND P5, PT, R5, RZ, PT ;  /* 0x000000ff0500720c */ /* 0x000fe40003fa5070 */
[----:B------:R-:W-:Y:S02]  /*4fe0*/  ISETP.NE.U32.AND P6, PT, R14, RZ, PT ;  /* 0x000000ff0e00720c */ /* 0x000fe40003fc5070 */
[----:B------:R-:W-:Y:S02]  /*4ff0*/  IADD3.X R3, RZ, R4, R104, P2, P0 ;  /* 0x00000004ff037210 */ /* 0x000fe400017e0468 */
[----:B------:R-:W-:Y:S02]  /*5000*/  ISETP.NE.U32.AND P2, PT, R13, RZ, PT ;  /* 0x000000ff0d00720c */ /* 0x000fe40003f45070 */
[----:B------:R-:W-:-:S05]  /*5010*/  ISETP.NE.U32.AND P0, PT, R12, RZ, PT ;  /* 0x000000ff0c00720c */ /* 0x000fca0003f05070 */
[----:B------:R-:W-:Y:S01]  /*5020*/  @!PT LDS RZ, [RZ] ;  /* 0x00000000fffff984 */ /* 0x000fe20000000800 */
[----:B------:R-:W-:Y:S01]  /*5030*/  @!PT LDS RZ, [RZ] ;  /* 0x00000000fffff984 */ /* 0x000fe20000000800 */
[----:B------:R-:W-:Y:S01]  /*5040*/  @!PT LDS RZ, [RZ] ;  /* 0x00000000fffff984 */ /* 0x000fe20000000800 */
[----:B------:R1:W-:Y:S04]  /*5050*/  LDGSTS.E.BYPASS.LTC128B.128.ZFILL [R215+0x9100], [R10.64], P5 ;  /* 0x091000000ad77fae */ /* 0x0003e8000a941d46 */
[----:B------:R1:W-:Y:S04]  /*5060*/  LDGSTS.E.BYPASS.LTC128B.128.ZFILL [R215+0xb100], [R8.64], P6 ;  /* 0x0b10000008d77fae */ /* 0x0003e8000b141d46 */
[----:B------:R1:W-:Y:S04]  /*5070*/  LDGSTS.E.BYPASS.LTC128B.128.ZFILL [R215+0xd100], [R6.64], P2 ;  /* 0x0d10000006d77fae */ /* 0x0003e80009141d46 */
[----:B------:R1:W-:Y:S02]  /*5080*/  LDGSTS.E.BYPASS.LTC128B.128.ZFILL [R215+0xf100], [R2.64], P0 ;  /* 0x0f10000002d77fae */ /* 0x0003e40008141d46 */
.L_x_2790:
[----:B--234-:R-:W-:Y:S05]  /*5090*/  BSYNC B0 ;  /* 0x0000000000007941 */ /* 0x01cfea0003800000 */
.L_x_2789:
[----:B-1----:R-:W-:Y:S01]  /*50a0*/  MOV R2, 0x1 ;  /* 0x0000000100027802 */ /* 0x002fe20000000f00 */
[----:B------:R-:W0:Y:S01]  /*50b0*/  LDGDEPBAR ;  /* 0x00000000000079af */ /* 0x000e220000000000 */
[----:B------:R-:W-:-:S02]  /*50c0*/  IADD3 R0, R250, R239, RZ ;  /* 0x000000effa007210 */ /* 0x000fc40007ffe0ff */
[----:B------:R-:W-:Y:S01]  /*50d0*/  IADD3 R6, -R248, R105, RZ ;  /* 0x00000069f8067210 */ /* 0x000fe20007ffe1ff */
[----:B------:R-:W-:Y:S02]  /*50e0*/  IMAD R2, R100, -0x40, R2 ;  /* 0xffffffc064027824 */ /* 0x000fe400078e0202 */
[----:B------:R-:W-:-:S04]  /*50f0*/  @P4 IMAD.HI.U32 R3, R0, c[0x0][0x2c8], RZ ;  /* 0x0000b20000034a27 */ /* 0x000fc800078e00ff */
[----:B------:R-:W-:Y:S01]  /*5100*/  IMAD.MOV.U32 R4, RZ, RZ, R0 ;  /* 0x000000ffff047224 */ /* 0x000fe200078e0000 */
[----:B------:R-:W-:Y:S02]  /*5110*/  IADD3 R0, -R248, R2, R212 ;  /* 0x00000002f8007210 */ /* 0x000fe40007ffe1d4 */
[----:B------:R-:W-:-:S03]  /*5120*/  @P4 SHF.R.U32.HI R4, RZ, c[0x0][0x2cc], R3 ;  /* 0x0000b300ff044a19 */ /* 0x000fc60000011603 */
[----:B------:R-:W-:Y:S01]  /*5130*/  IMAD.IADD R5, R0, 0x1, -R213 ;  /* 0x0000000100057824 */ /* 0x000fe200078e0ad5 */
[----:B------:R-:W-:Y:S05]  /*5140*/  BRA.DIV ~URZ, `(.L_x_2793) ;  /* 0x000101427f007947 */ /* 0x000fea000b800000 */
[----:B------:R1:W2:Y:S02]  /*5150*/  SHFL.IDX PT, R0, R4, RZ, 0x1c1f ;  /* 0x001c1fff04007589 */ /* 0x0002a400000e0000 */
.L_x_2890:
        /* <DEDUP_REMOVED lines=14> */
[----:B------:R-:W-:Y:S02]  /*5240*/  FSEL R16, R55, -INF , P6 ;  /* 0xff80000037107808 */ /* 0x000fe40003000000 */
[----:B------:R-:W-:Y:S02]  /*5250*/  FSEL R17, R52, -INF , P5 ;  /* 0xff80000034117808 */ /* 0x000fe40002800000 */
[----:B------:R-:W-:Y:S02]  /*5260*/  FSEL R19, R42, -INF , P2 ;  /* 0xff8000002a137808 */ /* 0x000fe40001000000 */
[----:B------:R-:W-:Y:S02]  /*5270*/  FSEL R20, R41, -INF , P0 ;  /* 0xff80000029147808 */ /* 0x000fe40000000000 */
[C---:B------:R-:W-:Y:S02]  /*5280*/  ISETP.GT.AND P6, PT, R0.reuse, 0x20, PT ;  /* 0x000000200000780c */ /* 0x040fe40003fc4270 */
[----:B------:R-:W-:-:S02]  /*5290*/  ISETP.GT.AND P5, PT, R0, 0x21, PT ;  /* 0x000000210000780c */ /* 0x000fc40003fa4270 */
        /* <DEDUP_REMOVED lines=13> */
[----:B------:R-:W-:Y:S01]  /*5370*/  FSEL R92, R18, -INF , P0 ;  /* 0xff800000125c7808 */ /* 0x000fe20000000000 */
[----:B------:R-:W-:Y:S05]  /*5380*/  BRA.DIV ~URZ, `(.L_x_2794) ;  /* 0x0000ff727f007947 */ /* 0x000fea000b800000 */
[----:B------:R-:W2:Y:S02]  /*5390*/  SHFL.IDX PT, R0, R4, 0x1, 0x1c1f ;  /* 0x003c1f0004007f89 */ /* 0x000ea400000e0000 */
[----:B--2---:R-:W-:-:S05]  /*53a0*/  IMAD.IADD R0, R5, 0x1, R0 ;  /* 0x0000000105007824 */ /* 0x004fca00078e0200 */
[----:B------:R-:W-:Y:S02]  /*53b0*/  IMNMX R3, R6, R0, PT ;  /* 0x0000000006037217 */ /* 0x000fe40003800200 */
[----:B------:R-:W-:Y:S02]  /*53c0*/  FMNMX.FTZ R0, R7, R8, !PT ;  /* 0x0000000807007209 */ /* 0x000fe40007810000 */
[C---:B------:R-:W-:Y:S02]  /*53d0*/  ISETP.GT.AND P5, PT, R3.reuse, RZ, PT ;  /* 0x000000ff0300720c */ /* 0x040fe40003fa4270 */
[C---:B------:R-:W-:Y:S02]  /*53e0*/  ISETP.GT.AND P2, PT, R3.reuse, 0x1, PT ;  /* 0x000000010300780c */ /* 0x040fe40003f44270 */
[----:B------:R-:W-:Y:S02]  /*53f0*/  ISETP.GT.AND P0, PT, R3, 0x8, PT ;  /* 0x000000080300780c */ /* 0x000fe40003f04270 */
[----:B------:R-:W-:-:S02]  /*5400*/  FSEL R6, R77, -INF , P5 ;  /* 0xff8000004d067808 */ /* 0x000fc40002800000 */
[----:B------:R-:W-:Y:S02]  /*5410*/  FSEL R9, R73, -INF , P2 ;  /* 0xff80000049097808 */ /* 0x000fe40001000000 */
        /* <DEDUP_REMOVED lines=54> */
[----:B------:R-:W-:Y:S01]  /*5780*/  FMNMX.FTZ R2, R85, R2, !PT ;  /* 0x0000000255027209 */ /* 0x000fe20007810000 */
[----:B------:R-:W2:Y:S03]  /*5790*/  SHFL.BFLY PT, R3, R0, 0x2, 0x1f ;  /* 0x0c401f0000037f89 */ /* 0x000ea600000e0000 */
[----:B------:R-:W-:-:S05]  /*57a0*/  FMNMX.FTZ R2, R84, R2, !PT ;  /* 0x0000000254027209 */ /* 0x000fca0007810000 */
[----:B-1----:R-:W1:Y:S01]  /*57b0*/  SHFL.BFLY PT, R4, R2, 0x2, 0x1f ;  /* 0x0c401f0002047f89 */ /* 0x002e6200000e0000 */
[----:B--2---:R-:W-:-:S05]  /*57c0*/  FMNMX.FTZ R0, R3, R0, !PT ;  /* 0x0000000003007209 */ /* 0x004fca0007810000 */
[----:B------:R-:W2:Y:S01]  /*57d0*/  SHFL.BFLY PT, R3, R0, 0x1, 0x1f ;  /* 0x0c201f0000037f89 */ /* 0x000ea200000e0000 */
[----:B-1----:R-:W-:-:S05]  /*57e0*/  FMNMX.FTZ R4, R2, R4, !PT ;  /* 0x0000000402047209 */ /* 0x002fca0007810000 */
[----:B------:R1:W3:Y:S01]  /*57f0*/  SHFL.BFLY PT, R5, R4, 0x1, 0x1f ;  /* 0x0c201f0004057f89 */ /* 0x0002e200000e0000 */
[----:B--2---:R-:W-:-:S05]  /*5800*/  FMNMX.FTZ R132, R0, R3, !PT ;  /* 0x0000000300847209 */ /* 0x004fca0007810000 */
.L_x_2891:
[C---:B------:R-:W-:Y:S01]  /*5810*/  FMUL.FTZ R2, R132.reuse, c[0x0][0x2d0] ;  /* 0x0000b40084027a20 */ /* 0x040fe20000410000 */
[----:B------:R-:W-:Y:S01]  /*5820*/  FSETP.NEU.FTZ.AND P0, PT, R132, -INF , PT ;  /* 0xff8000008400780b */ /* 0x000fe20003f1d000 */
[----:B------:R-:W-:Y:S01]  /*5830*/  WARPSYNC 0xffffffff ;  /* 0xffffffff00007948 */ /* 0x000fe20003800000 */
[----:B------:R-:W-:Y:S02]  /*5840*/  LDSM.16.MT88.4 R36, [R203+0x800] ;  /* 0x00080000cb24783b */ /* 0x000fe40000004200 */
[----:B------:R-:W-:Y:S02]  /*5850*/  FSEL R2, R2, RZ, P0 ;  /* 0x000000ff02027208 */ /* 0x000fe40000000000 */
[----:B------:R-:W-:Y:S03]  /*5860*/  LDSM.16.MT88.4 R44, [R206] ;  /* 0x00000000ce2c783b */ /* 0x000fe60000004200 */
[--C-:B------:R-:W-:Y:S01]  /*5870*/  FFMA.FTZ R0, R7, c[0x0][0x2d0], -R2.reuse ;  /* 0x0000b40007007a23 */ /* 0x100fe20000010802 */
[----:B------:R-:W-:Y:S01]  /*5880*/  LDSM.16.MT88.4 R40, [R204+0x800] ;  /* 0x00080000cc28783b */ /* 0x000fe20000004200 */
[----:B------:R-:W-:-:S02]  /*5890*/  FFMA.FTZ R3, R19, c[0x0][0x2d0], -R2 ;  /* 0x0000b40013037a23 */ /* 0x000fc40000010802 */
[----:B------:R2:W-:Y:S01]  /*58a0*/  MUFU.EX2 R113, R0 ;  /* 0x0000000000717308 */ /* 0x0005e20000000800 */
[----:B------:R-:W-:Y:S04]  /*58b0*/  LDSM.16.MT88.4 R28, [R205] ;  /* 0x00000000cd1c783b */ /* 0x000fe80000004200 */
[----:B------:R-:W-:Y:S03]  /*58c0*/  LDSM.16.MT88.4 R68, [R204+0x2000] ;  /* 0x00200000cc44783b */ /* 0x000fe60000004200 */
[----:B------:R4:W-:Y:S01]  /*58d0*/  MUFU.EX2 R131, R3 ;  /* 0x0000000300837308 */ /* 0x0009e20000000800 */
[----:B------:R-:W-:Y:S04]  /*58e0*/  LDSM.16.MT88.4 R60, [R206+0x800] ;  /* 0x00080000ce3c783b */ /* 0x000fe80000004200 */
[----:B------:R-:W-:Y:S01]  /*58f0*/  LDSM.16.MT88.4 R64, [R205+0x800] ;  /* 0x00080000cd40783b */ /* 0x000fe20000004200 */
[----:B--2---:R-:W-:-:S03]  /*5900*/  FFMA.FTZ R0, R8, c[0x0][0x2d0], -R2 ;  /* 0x0000b40008007a23 */ /* 0x004fc60000010802 */
[----:B------:R-:W-:Y:S01]  /*5910*/  LDSM.16.MT88.4 R72, [R206+0x2000] ;  /* 0x00200000ce48783b */ /* 0x000fe20000004200 */
[----:B------:R2:W-:Y:S03]  /*5920*/  MUFU.EX2 R112, R0 ;  /* 0x0000000000707308 */ /* 0x0005e60000000800 */
[----:B------:R-:W-:Y:S01]  /*5930*/  LDSM.16.MT88.4 R48, [R203+0x2800] ;  /* 0x00280000cb30783b */ /* 0x000fe20000004200 */
[----:B----4-:R-:W-:-:S03]  /*5940*/  FFMA.FTZ R3, R20, c[0x0][0x2d0], -R2 ;  /* 0x0000b40014037a23 */ /* 0x010fc60000010802 */
[----:B------:R-:W-:Y:S01]  /*5950*/  LDSM.16.MT88.4 R56, [R205+0x2000] ;  /* 0x00200000cd38783b */ /* 0x000fe20000004200 */
[----:B------:R-:W-:Y:S03]  /*5960*/  MUFU.EX2 R207, R3 ;  /* 0x0000000300cf7308 */ /* 0x000fe60000000800 */
[----:B------:R-:W-:Y:S04]  /*5970*/  LDSM.16.MT88.4 R20, [R204] ;  /* 0x00000000cc14783b */ /* 0x000fe80000004200 */
[----:B------:R-:W-:Y:S01]  /*5980*/  LDSM.16.MT88.4 R76, [R206+0x2800] ;  /* 0x00280000ce4c783b */ /* 0x000fe20000004200 */
[----:B--2---:R-:W-:-:S03]  /*5990*/  FFMA.FTZ R0, R10, c[0x0][0x2d0], -R2 ;  /* 0x0000b4000a007a23 */ /* 0x004fc60000010802 */
[----:B------:R-:W-:Y:S01]  /*59a0*/  LDSM.16.MT88.4 R80, [R203+0x4000] ;  /* 0x00400000cb50783b */ /* 0x000fe20000004200 */
[----:B------:R2:W-:Y:S02]  /*59b0*/  MUFU.EX2 R117, R0 ;  /* 0x0000000000757308 */ /* 0x0005e40000000800 */
[----:B--2---:R-:W-:-:S06]  /*59c0*/  FFMA.FTZ R0, R11, c[0x0][0x2d0], -R2 ;  /* 0x0000b4000b007a23 */ /* 0x004fcc0000010802 */
[----:B------:R2:W4:Y:S02]  /*59d0*/  MUFU.EX2 R119, R0 ;  /* 0x0000000000777308 */ /* 0x0005240000000800 */
[----:B--2---:R-:W-:Y:S01]  /*59e0*/  FFMA.FTZ R0, R16, c[0x0][0x2d0], -R2 ;  /* 0x0000b40010007a23 */ /* 0x004fe20000010802 */
[----:B---3--:R-:W-:-:S05]  /*59f0*/  FMNMX.FTZ R16, R5, R4, !PT ;  /* 0x0000000405107209 */ /* 0x008fca0007810000 */
[----:B------:R2:W-:Y:S01]  /*5a00*/  MUFU.EX2 R129, R0 ;  /* 0x0000000000817308 */ /* 0x0005e20000000800 */
[----:B------:R-:W-:Y:S01]  /*5a10*/  FSETP.NEU.FTZ.AND P0, PT, R16, -INF , PT ;  /* 0xff8000001000780b */ /* 0x000fe20003f1d000 */
[----:B--2---:R-:W-:-:S06]  /*5a20*/  FFMA.FTZ R0, R17, c[0x0][0x2d0], -R2 ;  /* 0x0000b40011007a23 */ /* 0x004fcc0000010802 */
[----:B------:R2:W-:Y:S02]  /*5a30*/  MUFU.EX2 R130, R0 ;  /* 0x0000000000827308 */ /* 0x0005e40000000800 */
[----:B--2---:R-:W-:-:S05]  /*5a40*/  FMUL.FTZ R0, R16, c[0x0][0x2d0] ;  /* 0x0000b40010007a20 */ /* 0x004fca0000410000 */
[----:B------:R-:W-:-:S05]  /*5a50*/  FSEL R0, R0, RZ, P0 ;  /* 0x000000ff00007208 */ /* 0x000fca0000000000 */
[----:B------:R-:W-:-:S04]  /*5a60*/  FFMA.FTZ R3, R6, c[0x0][0x2d0], -R0 ;  /* 0x0000b40006037a23 */ /* 0x000fc80000010800 */
[----:B------:R2:W-:Y:S02]  /*5a70*/  MUFU.EX2 R19, R3 ;  /* 0x0000000300137308 */ /* 0x0005e40000000800 */
[--C-:B--2---:R-:W-:Y:S02]  /*5a80*/  FFMA.FTZ R3, R9, c[0x0][0x2d0], -R0.reuse ;  /* 0x0000b40009037a23 */ /* 0x104fe40000010800 */
[----:B------:R-:W2:Y:S04]  /*5a90*/  LDSM.16.MT88.4 R8, [R203] ;  /* 0x00000000cb08783b */ /* 0x000ea80000004200 */
[----:B------:R3:W5:Y:S02]  /*5aa0*/  MUFU.EX2 R17, R3 ;  /* 0x0000000300117308 */ /* 0x0007640000000800 */
[----:B---3--:R-:W-:Y:S01]  /*5ab0*/  FFMA.FTZ R3, R14, c[0x0][0x2d0], -R0 ;  /* 0x0000b4000e037a23 */ /* 0x008fe20000010800 */
[----:B----4-:R-:W-:-:S05]  /*5ac0*/  F2FP.BF16.PACK_AB R14, R119, R117 ;  /* 0x00000075770e723e */ /* 0x010fca00000010ff */
[----:B------:R3:W4:Y:S02]  /*5ad0*/  MUFU.EX2 R116, R3 ;  /* 0x0000000300747308 */ /* 0x0007240000000800 */
[----:B---3--:R-:W-:Y:S01]  /*5ae0*/  FFMA.FTZ R3, R13, c[0x0][0x2d0], -R0 ;  /* 0x0000b4000d037a23 */ /* 0x008fe20000010800 */
[----:B-----5:R-:W-:Y:S01]  /*5af0*/  F2FP.BF16.PACK_AB R13, R17, R19 ;  /* 0x00000013110d723e */ /* 0x020fe200000010ff */
[----:B------:R-:W-:-:S04]  /*5b00*/  FADD.FTZ R17, R19, R17 ;  /* 0x0000001113117221 */ /* 0x000fc80000010000 */
[----:B------:R3:W5:Y:S01]  /*5b10*/  MUFU.EX2 R118, R3 ;  /* 0x0000000300767308 */ /* 0x0007620000000800 */
[----:B------:R-:W-:Y:S02]  /*5b20*/  FFMA.FTZ R19, R97, c[0x0][0x2d0], -R2 ;  /* 0x0000b40061137a23 */ /* 0x000fe40000010802 */
[----:B----4-:R-:W-:Y:S02]  /*5b30*/  FADD.FTZ R17, R116, R17 ;  /* 0x0000001174117221 */ /* 0x010fe40000010000 */
[----:B---3--:R-:W-:Y:S01]  /*5b40*/  FFMA.FTZ R3, R12, c[0x0][0x2d0], -R0 ;  /* 0x0000b4000c037a23 */ /* 0x008fe20000010800 */
[----:B------:R-:W-:-:S03]  /*5b50*/  F2FP.BF16.PACK_AB R12, R112, R113 ;  /* 0x00000071700c723e */ /* 0x000fc600000010ff */
[----:B------:R3:W-:Y:S02]  /*5b60*/  MUFU.EX2 R128, R3 ;  /* 0x0000000300807308 */ /* 0x0007e40000000800 */
[----:B---3--:R-:W-:Y:S01]  /*5b70*/  FFMA.FTZ R3, R15, c[0x0][0x2d0], -R0 ;  /* 0x0000b4000f037a23 */ /* 0x008fe20000010800 */
[----:B-----5:R-:W-:-:S05]  /*5b80*/  F2FP.BF16.PACK_AB R15, R118, R116 ;  /* 0x00000074760f723e */ /* 0x020fca00000010ff */
[----:B------:R3:W4:Y:S02]  /*5b90*/  MUFU.EX2 R133, R3 ;  /* 0x0000000300857308 */ /* 0x0007240000000800 */
[C---:B-12---:R-:W-:Y:S07]  /*5ba0*/  HMMA.16816.F32.BF16 R4, R12.reuse, R8, RZ ;  /* 0x000000080c04723c */ /* 0x046fee00000418ff */
[----:B------:R-:W-:Y:S01]  /*5bb0*/  F2FP.BF16.PACK_AB R8, R130, R129 ;  /* 0x000000818208723e */ /* 0x000fe200000010ff */
[----:B------:R-:W-:Y:S01]  /*5bc0*/  HMMA.16816.F32.BF16 R32, R12, R20, RZ ;  /* 0x000000140c20723c */ /* 0x000fe200000418ff */
[----:B---3--:R-:W-:Y:S01]  /*5bd0*/  FFMA.FTZ R3, R18, c[0x0][0x2d0], -R0 ;  /* 0x0000b40012037a23 */ /* 0x008fe20000010800 */
[----:B----4-:R-:W-:Y:S01]  /*5be0*/  F2FP.BF16.PACK_AB R9, R133, R128 ;  /* 0x000000808509723e */ /* 0x010fe200000010ff */
[----:B------:R-:W-:-:S02]  /*5bf0*/  FFMA.FTZ R18, R96, c[0x0][0x2d0], -R2 ;  /* 0x0000b40060127a23 */ /* 0x000fc40000010802 */
[----:B------:R1:W-:Y:S03]  /*5c00*/  MUFU.EX2 R134, R3 ;  /* 0x0000000300867308 */ /* 0x0003e60000000800 */
[C---:B------:R-:W-:Y:S08]  /*5c10*/  HMMA.16816.F32.BF16 R20, R12.reuse, R22, RZ ;  /* 0x000000160c14723c */ /* 0x040ff000000418ff */
        /* <DEDUP_REMOVED lines=112> */
[----:B------:R-:W-:Y:S01]  /*6320*/  FADD.FTZ R2, R216, R3 ;  /* 0x00000003d8027221 */ /* 0x000fe20000010000 */
[----:B------:R-:W-:Y:S01]  /*6330*/  IADD3 R216, R241, -0x2, RZ ;  /* 0xfffffffef1d87810 */ /* 0x000fe20007ffe0ff */
        /* <DEDUP_REMOVED lines=37> */
[----:B------:R-:W-:-:S04]  /*6590*/  @P4 SHF.R.U32.HI R0, RZ, c[0x0][0x2cc], R2 ;  /* 0x0000b300ff004a19 */ /* 0x000fc80000011602 */
[----:B------:R-:W-:Y:S01]  /*65a0*/  IADD3 R0, R0, R212, -R213 ;  /* 0x000000d400007210 */ /* 0x000fe20007ffe8d5 */
[----:B----4-:R-:W-:Y:S03]  /*65b0*/  HMMA.16816.F32.BF16 R24, R12, R20, RZ ;  /* 0x000000140c18723c */ /* 0x010fe600000418ff */
[----:B------:R-:W-:-:S04]  /*65c0*/  SHF.R.S32.HI R2, RZ, 0x1f, R0 ;  /* 0x0000001fff027819 */ /* 0x000fc80000011400 */
[----:B------:R-:W-:Y:S01]  /*65d0*/  LEA.HI R0, R2, R0, RZ, 0x6 ;  /* 0x0000000002007211 */ /* 0x000fe200078f30ff */
[----:B------:R-:W-:Y:S01]  /*65e0*/  HMMA.16816.F32.BF16 R12, R12, R22, RZ ;  /* 0x000000160c0c723c */ /* 0x000fe200000418ff */
[----:B------:R-:W1:Y:S02]  /*65f0*/  LDSM.16.MT88.4 R20, [R205+0x6800] ;  /* 0x00680000cd14783b */ /* 0x000e640000004200 */
[----:B------:R-:W-:-:S04]  /*6600*/  SHF.R.S32.HI R0, RZ, 0x6, R0 ;  /* 0x00000006ff007819 */ /* 0x000fc80000011400 */
[----:B------:R-:W-:-:S04]  /*6610*/  IMNMX R207, R226, R0, !PT ;  /* 0x00000000e2cf7217 */ /* 0x000fc80007800200 */
[----:B------:R-:W-:-:S05]  /*6620*/  ISETP.GE.AND P0, PT, R216, R207, PT ;  /* 0x000000cfd800720c */ /* 0x000fca0003f06270 */
        /* <DEDUP_REMOVED lines=98> */
[----:B------:R-:W-:Y:S03]  /*6c50*/  @!UPT UIADD3 URZ, URZ, URZ, URZ ;  /* 0x0000003f3f3ff290 */ /* 0x000fe6000fffe03f */
[----:B------:R-:W-:Y:S11]  /*6c60*/  @!P0 BRA `(.L_x_2795) ;  /* 0x000040a000008947 */ /* 0x000ff60003800000 */
[----:B------:R-:W-:Y:S02]  /*6c70*/  MOV R134, R16 ;  /* 0x0000001000867202 */ /* 0x000fe40000000f00 */
[----:B------:R-:W-:-:S07]  /*6c80*/  MOV R133, R132 ;  /* 0x0000008400857202 */ /* 0x000fce0000000f00 */
.L_x_2806:
        /* <DEDUP_REMOVED lines=26> */
[C---:B------:R-:W-:Y:S01]  /*6e30*/  IMAD R4, R214.reuse, c[0x0][0x21c], R4 ;  /* 0x00008700d6047a24 */ /* 0x040fe200078e0204 */
        /* <DEDUP_REMOVED lines=16> */
.L_x_2892:
[----:B------:R-:W-:-:S05]  /*6f40*/  BRA.DIV ~URZ, `(.L_x_2799) ;  /* 0x0000e9b27f007947 */ /* 0x000fca000b800000 */
[----:B------:R-:W5:Y:S01]  /*6f50*/  SHFL.IDX PT, R0, R21, RZ, 0x181f ;  /* 0x00181fff15007589 */ /* 0x000f6200000e0000 */
[----:B------:R-:W-:Y:S02]  /*6f60*/  ISETP.GE.AND P6, PT, R217, c[0x0][0x1d4], PT ;  /* 0x00007500d9007a0c */ /* 0x000fe40003fc6270 */
[----:B------:R-:W-:Y:S04]  /*6f70*/  ISETP.GE.AND P5, PT, R223, c[0x0][0x1d4], PT ;  /* 0x00007500df007a0c */ /* 0x000fe80003fa6270 */
[----:B------:R-:W-:Y:S02]  /*6f80*/  SEL R20, RZ, 0x10, P5 ;  /* 0x00000010ff147807 */ /* 0x000fe40002800000 */
[----:B-----5:R-:W-:Y:S05]  /*6f90*/  IADD3 R2, P0, R0, R30, RZ ;  /* 0x0000001e00027210 */ /* 0x020fea0007f1e0ff */
[----:B---3--:R-:W-:Y:S01]  /*6fa0*/  IMAD.X R3, R4, 0x1, R22, P0 ;  /* 0x0000000104037824 */ /* 0x008fe200000e0616 */
[----:B------:R-:W-:Y:S04]  /*6fb0*/  IADD3 R12, P0, R0, R31, RZ ;  /* 0x0000001f000c7210 */ /* 0x000fe80007f1e0ff */
[----:B------:R-:W-:Y:S01]  /*6fc0*/  @!PT LDS RZ, [RZ] ;  /* 0x00000000fffff984 */ /* 0x000fe20000000800 */
[----:B------:R-:W-:Y:S01]  /*6fd0*/  @!PT LDS RZ, [RZ] ;  /* 0x00000000fffff984 */ /* 0x000fe20000000800 */
[----:B------:R3:W-:Y:S01]  /*6fe0*/  LDGSTS.E.BYPASS.LTC128B.128 [R215+0x100], [R2.64], !P6 ;  /* 0x0010000002d77fae */ /* 0x0007e2000f101d46 */
[----:B------:R-:W-:Y:S01]  /*6ff0*/  IMAD.X R13, R4, 0x1, R23, P0 ;  /* 0x00000001040d7824 */ /* 0x000fe200000e0617 */
[----:B------:R-:W-:Y:S04]  /*7000*/  IADD3 R6, P0, R0, R192, RZ ;  /* 0x000000c000067210 */ /* 0x000fe80007f1e0ff */
[----:B------:R4:W-:Y:S01]  /*7010*/  LDGSTS.E.BYPASS.LTC128B.128 [R215+0x2100], [R12.64], !P5 ;  /* 0x021000000cd77fae */ /* 0x0009e2000e901d46 */
[----:B------:R-:W-:Y:S01]  /*7020*/  IMAD.X R7, R4, 0x1, R29, P0 ;  /* 0x0000000104077824 */ /* 0x000fe200000e061d */
[----:B------:R-:W-:Y:S04]  /*7030*/  ISETP.GE.AND P0, PT, R225, c[0x0][0x1d4], PT ;  /* 0x00007500e1007a0c */ /* 0x000fe80003f06270 */
[----:B------:R-:W-:Y:S02]  /*7040*/  SEL R14, RZ, 0x10, P0 ;  /* 0x00000010ff0e7807 */ /* 0x000fe40000000000 */
[----:B---3--:R-:W-:Y:S02]  /*7050*/  IADD3 R2, P2, R0, R132, RZ ;  /* 0x0000008400027210 */ /* 0x008fe40007f5e0ff */
[----:B------:R-:W3:Y:S03]  /*7060*/  SHFL.IDX PT, R0, R21, 0x1, 0x181f ;  /* 0x00381f0015007f89 */ /* 0x000ee600000e0000 */
[----:B------:R-:W-:Y:S01]  /*7070*/  IMAD.X R3, R4, 0x1, R28, P2 ;  /* 0x0000000104037824 */ /* 0x000fe200010e061c */
[----:B------:R-:W-:Y:S01]  /*7080*/  ISETP.GE.AND P2, PT, R224, c[0x0][0x1d4], PT ;  /* 0x00007500e0007a0c */ /* 0x000fe20003f46270 */
[----:B------:R5:W2:Y:S03]  /*7090*/  SHFL.IDX PT, R4, R5, 0x1, 0x181f ;  /* 0x00381f0005047f89 */ /* 0x000aa600000e0000 */
[----:B------:R-:W-:Y:S09]  /*70a0*/  SEL R15, RZ, 0x10, P2 ;  /* 0x00000010ff0f7807 */ /* 0x000ff20001000000 */
[----:B------:R4:W-:Y:S04]  /*70b0*/  LDGSTS.E.BYPASS.LTC128B.128 [R215+0x4100], [R2.64], !P2 ;  /* 0x0410000002d77fae */ /* 0x0009e8000d101d46 */
[----:B------:R4:W-:Y:S02]  /*70c0*/  LDGSTS.E.BYPASS.LTC128B.128 [R215+0x6100], [R6.64], !P0 ;  /* 0x0610000006d77fae */ /* 0x0009e4000c101d46 */
[----:B----45:R-:W-:Y:S04]  /*70d0*/  SEL R5, RZ, 0x10, P6 ;  /* 0x00000010ff057807 */ /* 0x030fe80003000000 */
.L_x_2893:
[C---:B---3--:R-:W-:Y:S02]  /*70e0*/  IADD3 R2, -R5.reuse, 0x10, RZ ;  /* 0x0000001005027810 */ /* 0x048fe40007ffe1ff */
[----:B------:R-:W-:Y:S02]  /*70f0*/  ISETP.NE.U32.AND P5, PT, R5, RZ, PT ;  /* 0x000000ff0500720c */ /* 0x000fe40003fa5070 */
[----:B------:R-:W-:Y:S04]  /*7100*/  LOP3.LUT R2, R2, 0xf, RZ, 0xc0, !PT ;  /* 0x0000000f02027812 */ /* 0x000fe800078ec0ff */
[----:B------:R-:W-:Y:S04]  /*7110*/  IADD3 R2, P2, P0, R2, R0, R30 ;  /* 0x0000000002027210 */ /* 0x000fe8000785e01e */
[----:B--2---:R-:W-:Y:S05]  /*7120*/  IADD3.X R3, RZ, R4, R22, P2, P0 ;  /* 0x00000004ff037210 */ /* 0x004fea00017e0416 */
[----:B------:R-:W-:Y:S01]  /*7130*/  @!PT LDS RZ, [RZ] ;  /* 0x00000000fffff984 */ /* 0x000fe20000000800 */
[----:B------:R-:W-:Y:S01]  /*7140*/  @!PT LDS RZ, [RZ] ;  /* 0x00000000fffff984 */ /* 0x000fe20000000800 */
[----:B------:R-:W-:Y:S01]  /*7150*/  @!PT LDS RZ, [RZ] ;  /* 0x00000000fffff984 */ /* 0x000fe20000000800 */
[----:B------:R2:W-:Y:S02]  /*7160*/  LDGSTS.E.BYPASS.LTC128B.128.ZFILL [R215+0x1100], [R2.64], P5 ;  /* 0x0110000002d77fae */ /* 0x0005e4000a941d46 */
[----:B--2---:R-:W-:Y:S04]  /*7170*/  IADD3 R2, -R20, 0x10, RZ ;  /* 0x0000001014027810 */ /* 0x004fe80007ffe1ff */
[----:B------:R-:W-:Y:S04]  /*7180*/  LOP3.LUT R2, R2, 0xf, RZ, 0xc0, !PT ;  /* 0x0000000f02027812 */ /* 0x000fe800078ec0ff */
[----:B------:R-:W-:Y:S02]  /*7190*/  IADD3 R12, P2, P0, R2, R0, R31 ;  /* 0x00000000020c7210 */ /* 0x000fe4000785e01f */
[C---:B------:R-:W-:Y:S02]  /*71a0*/  IADD3 R2, -R15.reuse, 0x10, RZ ;  /* 0x000000100f027810 */ /* 0x040fe40007ffe1ff */
[----:B------:R-:W-:Y:S02]  /*71b0*/  IADD3.X R13, RZ, R4, R23, P2, P0 ;  /* 0x00000004ff0d7210 */ /* 0x000fe400017e0417 */
[----:B------:R-:W-:Y:S04]  /*71c0*/  LOP3.LUT R2, R2, 0xf, RZ, 0xc0, !PT ;  /* 0x0000000f02027812 */ /* 0x000fe800078ec0ff */
[----:B------:R-:W-:Y:S02]  /*71d0*/  IADD3 R6, P6, P5, R2, R0, R132 ;  /* 0x0000000002067210 */ /* 0x000fe40007dde084 */
[----:B------:R-:W-:Y:S02]  /*71e0*/  IADD3 R2, -R14, 0x10, RZ ;  /* 0x000000100e027810 */ /* 0x000fe40007ffe1ff */
[----:B------:R-:W-:Y:S02]  /*71f0*/  IADD3.X R7, RZ, R4, R28, P6, P5 ;  /* 0x00000004ff077210 */ /* 0x000fe400037ea41c */
[----:B------:R-:W-:Y:S02]  /*7200*/  ISETP.NE.U32.AND P6, PT, R20, RZ, PT ;  /* 0x000000ff1400720c */ /* 0x000fe40003fc5070 */
[----:B------:R-:W-:Y:S02]  /*7210*/  LOP3.LUT R2, R2, 0xf, RZ, 0xc0, !PT ;  /* 0x0000000f02027812 */ /* 0x000fe400078ec0ff */
[----:B------:R-:W-:Y:S02]  /*7220*/  ISETP.NE.U32.AND P5, PT, R15, RZ, PT ;  /* 0x000000ff0f00720c */ /* 0x000fe40003fa5070 */
[----:B------:R-:W-:Y:S04]  /*7230*/  IADD3 R2, P2, P0, R2, R0, R192 ;  /* 0x0000000002027210 */ /* 0x000fe8000785e0c0 */
[----:B------:R-:W-:Y:S02]  /*7240*/  IADD3.X R3, RZ, R4, R29, P2, P0 ;  /* 0x00000004ff037210 */ /* 0x000fe400017e041d */
[----:B------:R-:W-:Y:S01]  /*7250*/  ISETP.NE.U32.AND P0, PT, R14, RZ, PT ;  /* 0x000000ff0e00720c */ /* 0x000fe20003f05070 */
[----:B------:R2:W-:Y:S04]  /*7260*/  LDGSTS.E.BYPASS.LTC128B.128.ZFILL [R215+0x3100], [R12.64], P6 ;  /* 0x031000000cd77fae */ /* 0x0005e8000b141d46 */
[----:B------:R2:W-:Y:S08]  /*7270*/  LDGSTS.E.BYPASS.LTC128B.128.ZFILL [R215+0x5100], [R6.64], P5 ;  /* 0x0510000006d77fae */ /* 0x0005f0000a941d46 */
[----:B------:R2:W-:Y:S02]  /*7280*/  LDGSTS.E.BYPASS.LTC128B.128.ZFILL [R215+0x7100], [R2.64], P0 ;  /* 0x0710000002d77fae */ /* 0x0005e40008141d46 */
.L_x_2797:
[----:B------:R-:W-:Y:S05]  /*7290*/  BSYNC B0 ;  /* 0x0000000000007941 */ /* 0x000fea0003800000 */
.L_x_2796:
        /* <DEDUP_REMOVED lines=270> */
[----:B------:R-:W-:Y:S01]  /*8380*/  IMAD R2, R216, 0x40, R229 ;  /* 0x00000040d8027824 */ /* 0x000fe200078e02e5 */
[----:B------:R-:W-:Y:S01]  /*8390*/  SHF.R.S32.HI R194, RZ, 0x1f, R223 ;  /* 0x0000001fffc27819 */ /* 0x000fe200000114df */
[----:B------:R-:W-:Y:S01]  /*83a0*/  IMAD.MOV.U32 R214, RZ, RZ, RZ ;  /* 0x000000ffffd67224 */ /* 0x000fe200078e00ff */
[C---:B------:R-:W-:Y:S01]  /*83b0*/  SHF.L.U64.HI R14, R225.reuse, 0x1, R193 ;  /* 0x00000001e10e7819 */ /* 0x040fe200000102c1 */
[----:B------:R-:W-:Y:S01]  /*83c0*/  IMAD.SHL.U32 R22, R225, 0x2, RZ ;  /* 0x00000002e1167824 */ /* 0x000fe200078e00ff */
[----:B------:R-:W-:Y:S01]  /*83d0*/  IADD3 R2, R2, -0x40, R227 ;  /* 0xffffffc002027810 */ /* 0x000fe20007ffe0e3 */
[----:B------:R-:W-:Y:S01]  /*83e0*/  IMAD.SHL.U32 R21, R224, 0x2, RZ ;  /* 0x00000002e0157824 */ /* 0x000fe200078e00ff */
[----:B------:R-:W-:Y:S01]  /*83f0*/  SHF.R.S32.HI R193, RZ, 0x1f, R224 ;  /* 0x0000001fffc17819 */ /* 0x000fe200000114e0 */
[C---:B------:R-:W-:Y:S01]  /*8400*/  IMAD.SHL.U32 R20, R223.reuse, 0x2, RZ ;  /* 0x00000002df147824 */ /* 0x040fe200078e00ff */
[----:B------:R-:W-:Y:S01]  /*8410*/  SHF.L.U64.HI R12, R223, 0x1, R194 ;  /* 0x00000001df0c7819 */ /* 0x000fe200000102c2 */
[----:B------:R-:W-:Y:S01]  /*8420*/  @P3 IMAD.HI.U32 R3, R2, c[0x0][0x2bc], RZ ;  /* 0x0000af0002033a27 */ /* 0x000fe200078e00ff */
[----:B------:R-:W-:Y:S02]  /*8430*/  SHF.L.U64.HI R13, R224, 0x1, R193 ;  /* 0x00000001e00d7819 */ /* 0x000fe400000102c1 */
[----:B------:R-:W-:Y:S01]  /*8440*/  SHF.R.S32.HI R193, RZ, 0x1f, R217 ;  /* 0x0000001fffc17819 */ /* 0x000fe200000114d9 */
[----:B---3--:R-:W-:Y:S01]  /*8450*/  IMAD.MOV.U32 R0, RZ, RZ, R2 ;  /* 0x000000ffff007224 */ /* 0x008fe200078e0002 */
[----:B------:R-:W-:Y:S01]  /*8460*/  @P3 SHF.R.U32.HI R0, RZ, c[0x0][0x2c0], R3 ;  /* 0x0000b000ff003a19 */ /* 0x000fe20000011603 */
[C---:B------:R-:W-:Y:S01]  /*8470*/  IMAD.SHL.U32 R19, R217.reuse, 0x2, RZ ;  /* 0x00000002d9137824 */ /* 0x040fe200078e00ff */
[----:B------:R-:W-:Y:S02]  /*8480*/  SHF.L.U64.HI R9, R217, 0x1, R193 ;  /* 0x00000001d9097819 */ /* 0x000fe400000102c1 */
        /* <DEDUP_REMOVED lines=22> */
.L_x_2894:
[----:B------:R-:W-:-:S05]  /*85f0*/  BRA.DIV ~URZ, `(.L_x_2803) ;  /* 0x0000d6027f007947 */ /* 0x000fca000b800000 */
[----:B------:R-:W4:Y:S01]  /*8600*/  SHFL.IDX PT, R0, R8, RZ, 0x181f ;  /* 0x00181fff08007589 */ /* 0x000f2200000e0000 */
[----:B------:R-:W-:Y:S02]  /*8610*/  ISETP.GE.AND P6, PT, R217, c[0x0][0x1d4], PT ;  /* 0x00007500d9007a0c */ /* 0x000fe40003fc6270 */
[----:B------:R-:W-:Y:S02]  /*8620*/  ISETP.GE.AND P5, PT, R223, c[0x0][0x1d4], PT ;  /* 0x00007500df007a0c */ /* 0x000fe40003fa6270 */
[----:B----4-:R-:W-:Y:S05]  /*8630*/  IADD3 R2, P0, R0, R19, RZ ;  /* 0x0000001300027210 */ /* 0x010fea0007f1e0ff */
[----:B---3--:R-:W-:Y:S05]  /*8640*/  IMAD.X R3, R4, 0x1, R9, P0 ;  /* 0x0000000104037824 */ /* 0x008fea00000e0609 */
[----:B------:R-:W-:Y:S01]  /*8650*/  @!PT LDS RZ, [RZ] ;  /* 0x00000000fffff984 */ /* 0x000fe20000000800 */
[----:B------:R-:W-:Y:S01]  /*8660*/  @!PT LDS RZ, [RZ] ;  /* 0x00000000fffff984 */ /* 0x000fe20000000800 */
[----:B------:R3:W-:Y:S02]  /*8670*/  LDGSTS.E.BYPASS.LTC128B.128 [R215+0x8100], [R2.64], !P6 ;  /* 0x0810000002d77fae */ /* 0x0007e4000f101d46 */
[----:B---3--:R-:W-:Y:S05]  /*8680*/  IADD3 R2, P0, R0, R20, RZ ;  /* 0x0000001400027210 */ /* 0x008fea0007f1e0ff */
        /* <DEDUP_REMOVED lines=13> */
[----:B------:R5:W-:Y:S01]  /*8760*/  LDGSTS.E.BYPASS.LTC128B.128 [R215+0xe100], [R6.64], !P0 ;  /* 0x0e10000006d77fae */ /* 0x000be2000c101d46 */
[----:B--2-4-:R-:W-:Y:S02]  /*8770*/  SEL R5, RZ, 0x10, P6 ;  /* 0x00000010ff057807 */ /* 0x014fe40003000000 */
[----:B-----5:R-:W-:Y:S02]  /*8780*/  SEL R6, RZ, 0x10, P5 ;  /* 0x00000010ff067807 */ /* 0x020fe40002800000 */
.L_x_2895:
[C---:B-1-3--:R-:W-:Y:S02]  /*8790*/  IADD3 R2, -R5.reuse, 0x10, RZ ;  /* 0x0000001005027810 */ /* 0x04afe40007ffe1ff */
[----:B------:R-:W-:Y:S02]  /*87a0*/  ISETP.NE.U32.AND P5, PT, R5, RZ, PT ;  /* 0x000000ff0500720c */ /* 0x000fe40003fa5070 */
[----:B------:R-:W-:Y:S02]  /*87b0*/  LOP3.LUT R2, R2, 0xf, RZ, 0xc0, !PT ;  /* 0x0000000f02027812 */ /* 0x000fe400078ec0ff */
[----:B------:R-:W-:Y:S02]  /*87c0*/  ISETP.NE.U32.AND P6, PT, R6, RZ, PT ;  /* 0x000000ff0600720c */ /* 0x000fe40003fc5070 */
        /* <DEDUP_REMOVED lines=10> */
[----:B------:R-:W-:Y:S02]  /*8870*/  IADD3 R2, -R11, 0x10, RZ ;  /* 0x000000100b027810 */ /* 0x000fe40007ffe1ff */
[----:B------:R-:W-:Y:S02]  /*8880*/  IADD3.X R9, RZ, R4, R12, P2, P0 ;  /* 0x00000004ff097210 */ /* 0x000fe400017e040c */
[----:B------:R-:W-:Y:S03]  /*8890*/  LOP3.LUT R2, R2, 0xf, RZ, 0xc0, !PT ;  /* 0x0000000f02027812 */ /* 0x000fe600078ec0ff */
[----:B------:R1:W-:Y:S01]  /*88a0*/  LDGSTS.E.BYPASS.LTC128B.128.ZFILL [R215+0xb100], [R8.64], P6 ;  /* 0x0b10000008d77fae */ /* 0x0003e2000b141d46 */
[----:B------:R-:W-:Y:S02]  /*88b0*/  IADD3 R6, P2, P0, R2, R0, R21 ;  /* 0x0000000002067210 */ /* 0x000fe4000785e015 */
[----:B------:R-:W-:Y:S02]  /*88c0*/  IADD3 R2, -R10, 0x10, RZ ;  /* 0x000000100a027810 */ /* 0x000fe40007ffe1ff */
[----:B------:R-:W-:Y:S02]  /*88d0*/  IADD3.X R7, RZ, R4, R13, P2, P0 ;  /* 0x00000004ff077210 */ /* 0x000fe400017e040d */
[----:B------:R-:W-:Y:S03]  /*88e0*/  LOP3.LUT R2, R2, 0xf, RZ, 0xc0, !PT ;  /* 0x0000000f02027812 */ /* 0x000fe600078ec0ff */
[----:B------:R1:W-:Y:S01]  /*88f0*/  LDGSTS.E.BYPASS.LTC128B.128.ZFILL [R215+0xd100], [R6.64], P5 ;  /* 0x0d10000006d77fae */ /* 0x0003e2000a941d46 */
[----:B------:R-:W-:Y:S04]  /*8900*/  IADD3 R2, P2, P0, R2, R0, R22 ;  /* 0x0000000002027210 */ /* 0x000fe8000785e016 */
[----:B------:R-:W-:Y:S02]  /*8910*/  IADD3.X R3, RZ, R4, R14, P2, P0 ;  /* 0x00000004ff037210 */ /* 0x000fe400017e040e */
[----:B------:R-:W-:Y:S11]  /*8920*/  ISETP.NE.U32.AND P0, PT, R10, RZ, PT ;  /* 0x000000ff0a00720c */ /* 0x000ff60003f05070 */
[----:B------:R-:W-:Y:S02]  /*8930*/  @!UPT UIADD3 URZ, URZ, URZ, URZ ;  /* 0x0000003f3f3ff290 */ /* 0x000fe4000fffe03f */
[----:B------:R1:W-:Y:S02]  /*8940*/  LDGSTS.E.BYPASS.LTC128B.128.ZFILL [R215+0xf100], [R2.64], P0 ;  /* 0x0f10000002d77fae */ /* 0x0003e40008141d46 */
.L_x_2801:
[----:B--2-4-:R-:W-:Y:S05]  /*8950*/  BSYNC B0 ;  /* 0x0000000000007941 */ /* 0x014fea0003800000 */
.L_x_2800:
[----:B------:R-:W-:Y:S01]  /*8960*/  IADD3 R4, R250, R239, RZ ;  /* 0x000000effa047210 */ /* 0x000fe20007ffe0ff */
[----:B------:R-:W0:Y:S04]  /*8970*/  LDGDEPBAR ;  /* 0x00000000000079af */ /* 0x000e280000000000 */
[----:B---3--:R-:W-:Y:S05]  /*8980*/  @P4 IMAD.HI.U32 R0, R4, c[0x0][0x2c8], RZ ;  /* 0x0000b20004004a27 */ /* 0x008fea00078e00ff */
[----:B------:R-:W-:Y:S02]  /*8990*/  @P4 SHF.R.U32.HI R4, RZ, c[0x0][0x2cc], R0 ;  /* 0x0000b300ff044a19 */ /* 0x000fe40000011600 */
[----:B------:R-:W-:Y:S05]  /*89a0*/  MOV R0, 0x1 ;  /* 0x0000000100007802 */ /* 0x000fea0000000f00 */
[----:B------:R-:W-:Y:S05]  /*89b0*/  IMAD R0, R216, -0x40, R0 ;  /* 0xffffffc0d8007824 */ /* 0x000fea00078e0200 */
[----:B------:R-:W-:Y:S04]  /*89c0*/  IADD3 R0, R212, R0, -R248 ;  /* 0x00000000d4007210 */ /* 0x000fe80007ffe8f8 */
[----:B------:R-:W-:Y:S01]  /*89d0*/  IADD3 R5, R0, -R213, RZ ;  /* 0x800000d500057210 */ /* 0x000fe20007ffe0ff */
[----:B------:R-:W-:-:S05]  /*89e0*/  BRA.DIV ~URZ, `(.L_x_2804) ;  /* 0x0000d4a27f007947 */ /* 0x000fca000b800000 */
[----:B------:R2:W3:Y:S02]  /*89f0*/  SHFL.IDX PT, R0, R4, RZ, 0x1c1f ;  /* 0x001c1fff04007589 */ /* 0x0004e400000e0000 */
.L_x_2896:
[----:B---3--:R-:W-:Y:S05]  /*8a00*/  IMAD.IADD R0, R5, 0x1, R0 ;  /* 0x0000000105007824 */ /* 0x008fea00078e0200 */
[C---:B------:R-:W-:Y:S02]  /*8a10*/  ISETP.GT.AND P6, PT, R0.reuse, RZ, PT ;  /* 0x000000ff0000720c */ /* 0x040fe40003fc4270 */
[C---:B------:R-:W-:Y:S02]  /*8a20*/  ISETP.GT.AND P5, PT, R0.reuse, 0x1, PT ;  /* 0x000000010000780c */ /* 0x040fe40003fa4270 */
[C---:B------:R-:W-:Y:S02]  /*8a30*/  ISETP.GT.AND P2, PT, R0.reuse, 0x8, PT ;  /* 0x000000080000780c */ /* 0x040fe40003f44270 */
[----:B------:R-:W-:Y:S02]  /*8a40*/  ISETP.GT.AND P0, PT, R0, 0x9, PT ;  /* 0x000000090000780c */ /* 0x000fe40003f04270 */
[----:B-1----:R-:W-:Y:S02]  /*8a50*/  FSEL R6, R188, -INF , P6 ;  /* 0xff800000bc067808 */ /* 0x002fe40003000000 */
        /* <DEDUP_REMOVED lines=25> */
[----:B------:R-:W-:Y:S02]  /*8bf0*/  FSEL R12, R27, -INF , P2 ;  /* 0xff8000001b0c7808 */ /* 0x000fe40001000000 */
[----:B------:R-:W-:Y:S01]  /*8c00*/  FSEL R11, R26, -INF , P0 ;  /* 0xff8000001a0b7808 */ /* 0x000fe20000000000 */
[----:B------:R-:W-:-:S05]  /*8c10*/  BRA.DIV ~URZ, `(.L_x_2805) ;  /* 0x0000d2e27f007947 */ /* 0x000fca000b800000 */
[----:B------:R-:W1:Y:S02]  /*8c20*/  SHFL.IDX PT, R0, R4, 0x1, 0x1c1f ;  /* 0x003c1f0004007f89 */ /* 0x000e6400000e0000 */
[----:B-1----:R-:W-:Y:S05]  /*8c30*/  IMAD.IADD R0, R5, 0x1, R0 ;  /* 0x0000000105007824 */ /* 0x002fea00078e0200 */
[C---:B------:R-:W-:Y:S02]  /*8c40*/  ISETP.GT.AND P6, PT, R0.reuse, RZ, PT ;  /* 0x000000ff0000720c */ /* 0x040fe40003fc4270 */
        /* <DEDUP_REMOVED lines=68> */
[----:B-12---:R-:W-:Y:S06]  /*9090*/  FMNMX.FTZ R4, R0, R2, !PT ;  /* 0x0000000200047209 */ /* 0x006fec0007810000 */
[----:B------:R1:W2:Y:S02]  /*90a0*/  SHFL.BFLY PT, R0, R4, 0x1, 0x1f ;  /* 0x0c201f0004007f89 */ /* 0x0002a400000e0000 */
.L_x_2897:
        /* <DEDUP_REMOVED lines=27> */
[----:B------:R-:W-:Y:S03]  /*9260*/  FFMA.FTZ R194, R11, c[0x0][0x2d0], -R2 ;  /* 0x0000b4000bc27a23 */ /* 0x000fe60000010802 */
[----:B------:R-:W-:Y:S10]  /*9270*/  MUFU.EX2 R13, R24 ;  /* 0x00000018000d7308 */ /* 0x000ff40000000800 */
[----:B------:R-:W1:Y:S02]  /*9280*/  MUFU.EX2 R12, R23 ;  /* 0x00000017000c7308 */ /* 0x000e640000000800 */
[----:B-1----:R-:W-:Y:S01]  /*9290*/  F2FP.BF16.PACK_AB R170, R12, R13 ;  /* 0x0000000d0caa723e */ /* 0x002fe200000010ff */
[----:B------:R-:W-:Y:S01]  /*92a0*/  FFMA.FTZ R2, R0, R222, R6 ;  /* 0x000000de00027223 */ /* 0x000fe20000010006 */
[----:B------:R-:W-:Y:S01]  /*92b0*/  F2FP.BF16.PACK_AB R168, R4, R6 ;  /* 0x0000000604a8723e */ /* 0x000fe200000010ff */
[----:B------:R-:W-:Y:S02]  /*92c0*/  FMUL.FTZ R16, R0, R152 ;  /* 0x0000009800107220 */ /* 0x000fe40000410000 */
[----:B------:R-:W-:Y:S01]  /*92d0*/  FADD.FTZ R11, R4, R2 ;  /* 0x00000002040b7221 */ /* 0x000fe20000010000 */
        /* <DEDUP_REMOVED lines=8> */
[----:B------:R-:W-:Y:S01]  /*9360*/  IADD3 R216, R216, -0x1, RZ ;  /* 0xffffffffd8d87810 */ /* 0x000fe20007ffe0ff */
[--C-:B------:R-:W-:Y:S02]  /*9370*/  FFMA.FTZ R133, R35, c[0x0][0x2d0], -R4.reuse ;  /* 0x0000b40023857a23 */ /* 0x100fe40000010804 */
[--C-:B------:R-:W-:Y:S02]  /*9380*/  FFMA.FTZ R134, R34, c[0x0][0x2d0], -R4.reuse ;  /* 0x0000b40022867a23 */ /* 0x100fe40000010804 */
[----:B------:R-:W1:Y:S01]  /*9390*/  MUFU.EX2 R2, R2 ;  /* 0x0000000200027308 */ /* 0x000e620000000800 */
[--C-:B------:R-:W-:Y:S02]  /*93a0*/  FFMA.FTZ R174, R33, c[0x0][0x2d0], -R4.reuse ;  /* 0x0000b40021ae7a23 */ /* 0x100fe40000010804 */
[----:B------:R-:W-:Y:S02]  /*93b0*/  FMUL.FTZ R33, R0, R137 ;  /* 0x0000008900217220 */ /* 0x000fe40000410000 */
[--C-:B------:R-:W-:Y:S02]  /*93c0*/  FFMA.FTZ R173, R32, c[0x0][0x2d0], -R4.reuse ;  /* 0x0000b40020ad7a23 */ /* 0x100fe40000010804 */
[----:B------:R-:W-:Y:S02]  /*93d0*/  FMUL.FTZ R32, R0, R136 ;  /* 0x0000008800207220 */ /* 0x000fe40000410000 */
        /* <DEDUP_REMOVED lines=11> */
[----:B------:R-:W-:Y:S02]  /*9490*/  FMUL.FTZ R35, R2, R139 ;  /* 0x0000008b02237220 */ /* 0x000fe40000410000 */
[----:B------:R-:W1:Y:S01]  /*94a0*/  LDSM.16.MT88.4 R136, [R203] ;  /* 0x00000000cb88783b */ /* 0x000e620000004200 */
[--C-:B------:R-:W-:Y:S01]  /*94b0*/  FFMA.FTZ R190, R9, c[0x0][0x2d0], -R4.reuse ;  /* 0x0000b40009be7a23 */ /* 0x100fe20000010804 */
[----:B------:R-:W-:Y:S01]  /*94c0*/  MUFU.EX2 R199, R174 ;  /* 0x000000ae00c77308 */ /* 0x000fe20000000800 */
[--C-:B------:R-:W-:Y:S02]  /*94d0*/  FFMA.FTZ R191, R8, c[0x0][0x2d0], -R4.reuse ;  /* 0x0000b40008bf7a23 */ /* 0x100fe40000010804 */
[--C-:B------:R-:W-:Y:S02]  /*94e0*/  FFMA.FTZ R6, R169, c[0x0][0x2d0], -R4.reuse ;  /* 0x0000b400a9067a23 */ /* 0x100fe40000010804 */
[----:B------:R-:W-:Y:S02]  /*94f0*/  FFMA.FTZ R195, R7, c[0x0][0x2d0], -R4 ;  /* 0x0000b40007c37a23 */ /* 0x000fe40000010804 */
[----:B------:R-:W-:Y:S02]  /*9500*/  FADD.FTZ R4, R13, R11 ;  /* 0x0000000b0d047221 */ /* 0x000fe40000010000 */
[----:B------:R-:W-:Y:S01]  /*9510*/  FMUL.FTZ R8, R0, R160 ;  /* 0x000000a000087220 */ /* 0x000fe20000410000 */
[----:B------:R-:W2:Y:S01]  /*9520*/  MUFU.EX2 R7, R5 ;  /* 0x0000000500077308 */ /* 0x000ea20000000800 */
[----:B------:R-:W-:Y:S02]  /*9530*/  FADD.FTZ R172, R12, R4 ;  /* 0x000000040cac7221 */ /* 0x000fe40000010000 */
[C---:B------:R-:W-:Y:S02]  /*9540*/  FMUL.FTZ R12, R0.reuse, R156 ;  /* 0x0000009c000c7220 */ /* 0x040fe40000410000 */
[C---:B------:R-:W-:Y:S02]  /*9550*/  FMUL.FTZ R4, R0.reuse, R164 ;  /* 0x000000a400047220 */ /* 0x040fe40000410000 */
[----:B------:R-:W-:Y:S02]  /*9560*/  FMUL.FTZ R9, R0, R161 ;  /* 0x000000a100097220 */ /* 0x000fe40000410000 */
[C---:B------:R-:W-:Y:S01]  /*9570*/  FMUL.FTZ R10, R2.reuse, R162 ;  /* 0x000000a2020a7220 */ /* 0x040fe20000410000 */
[----:B------:R-:W3:Y:S01]  /*9580*/  MUFU.EX2 R156, R134 ;  /* 0x00000086009c7308 */ /* 0x000ee20000000800 */
[----:B------:R-:W-:Y:S02]  /*9590*/  FMUL.FTZ R11, R2, R163 ;  /* 0x000000a3020b7220 */ /* 0x000fe40000410000 */
[----:B------:R-:W-:Y:S01]  /*95a0*/  FMUL.FTZ R13, R0, R157 ;  /* 0x0000009d000d7220 */ /* 0x000fe20000410000 */
[----:B------:R-:W-:Y:S01]  /*95b0*/  LDSM.16.MT88.4 R160, [R203+0x1800] ;  /* 0x00180000cba0783b */ /* 0x000fe20000004200 */
[C---:B------:R-:W-:Y:S02]  /*95c0*/  FMUL.FTZ R14, R2.reuse, R158 ;  /* 0x0000009e020e7220 */ /* 0x040fe40000410000 */
[C---:B------:R-:W-:Y:S02]  /*95d0*/  FMUL.FTZ R15, R2.reuse, R159 ;  /* 0x0000009f020f7220 */ /* 0x040fe40000410000 */
[C---:B------:R-:W-:Y:S01]  /*95e0*/  FMUL.FTZ R18, R2.reuse, R154 ;  /* 0x0000009a02127220 */ /* 0x040fe20000410000 */
[----:B------:R-:W4:Y:S01]  /*95f0*/  MUFU.EX2 R6, R6 ;  /* 0x0000000600067308 */ /* 0x000f220000000800 */
[C---:B------:R-:W-:Y:S02]  /*9600*/  FMUL.FTZ R19, R2.reuse, R155 ;  /* 0x0000009b02137220 */ /* 0x040fe40000410000 */
[C---:B------:R-:W-:Y:S02]  /*9610*/  FMUL.FTZ R22, R2.reuse, R150 ;  /* 0x0000009602167220 */ /* 0x040fe40000410000 */
[C---:B--2---:R-:W-:Y:S02]  /*9620*/  FFMA.FTZ R5, R2.reuse, R221, R7 ;  /* 0x000000dd02057223 */ /* 0x044fe40000010007 */
[----:B------:R-:W-:Y:S02]  /*9630*/  FMUL.FTZ R23, R2, R151 ;  /* 0x0000009702177220 */ /* 0x000fe40000410000 */
[C---:B------:R-:W-:Y:S01]  /*9640*/  FMUL.FTZ R20, R0.reuse, R148 ;  /* 0x0000009400147220 */ /* 0x040fe20000410000 */
[----:B------:R-:W-:Y:S01]  /*9650*/  MUFU.EX2 R134, R177 ;  /* 0x000000b100867308 */ /* 0x000fe20000000800 */
[----:B------:R-:W-:Y:S02]  /*9660*/  FMUL.FTZ R25, R0, R145 ;  /* 0x0000009100197220 */ /* 0x000fe40000410000 */
[----:B------:R-:W-:Y:S01]  /*9670*/  FMUL.FTZ R26, R2, R146 ;  /* 0x00000092021a7220 */ /* 0x000fe20000410000 */
[----:B---3--:R-:W-:Y:S01]  /*9680*/  F2FP.BF16.PACK_AB R171, R156, R152 ;  /* 0x000000989cab723e */ /* 0x008fe200000010ff */
[----:B------:R-:W-:Y:S02]  /*9690*/  FMUL.FTZ R27, R2, R147 ;  /* 0x00000093021b7220 */ /* 0x000fe40000410000 */
[C---:B------:R-:W-:Y:S02]  /*96a0*/  FMUL.FTZ R24, R0.reuse, R144 ;  /* 0x0000009000187220 */ /* 0x040fe40000410000 */
[C---:B------:R-:W-:Y:S01]  /*96b0*/  FMUL.FTZ R28, R0.reuse, R140 ;  /* 0x0000008c001c7220 */ /* 0x040fe20000410000 */
[----:B------:R-:W-:Y:S01]  /*96c0*/  MUFU.EX2 R144, R178 ;  /* 0x000000b200907308 */ /* 0x000fe20000000800 */
[----:B------:R-:W-:Y:S02]  /*96d0*/  FMUL.FTZ R29, R0, R141 ;  /* 0x0000008d001d7220 */ /* 0x000fe40000410000 */
[----:B------:R-:W-:Y:S01]  /*96e0*/  FMUL.FTZ R30, R2, R142 ;  /* 0x0000008e021e7220 */ /* 0x000fe20000410000 */
[C---:B----4-:R-:W-:Y:S01]  /*96f0*/  F2FP.BF16.PACK_AB R169, R6.reuse, R7 ;  /* 0x0000000706a9723e */ /* 0x050fe200000010ff */
[----:B------:R-:W-:Y:S02]  /*9700*/  FADD.FTZ R197, R6, R5 ;  /* 0x0000000506c57221 */ /* 0x000fe40000010000 */
[----:B------:R-:W-:Y:S02]  /*9710*/  FMUL.FTZ R5, R0, R165 ;  /* 0x000000a500057220 */ /* 0x000fe40000410000 */
[C---:B------:R-:W-:Y:S01]  /*9720*/  FMUL.FTZ R6, R2.reuse, R166 ;  /* 0x000000a602067220 */ /* 0x040fe20000410000 */
[----:B------:R-:W-:Y:S01]  /*9730*/  MUFU.EX2 R148, R186 ;  /* 0x000000ba00947308 */ /* 0x000fe20000000800 */
[C---:B------:R-:W-:Y:S02]  /*9740*/  FMUL.FTZ R7, R2.reuse, R167 ;  /* 0x000000a702077220 */ /* 0x040fe40000410000 */
[----:B------:R-:W-:Y:S02]  /*9750*/  FMUL.FTZ R31, R2, R143 ;  /* 0x0000008f021f7220 */ /* 0x000fe40000410000 */
[----:B------:R-:W-:Y:S01]  /*9760*/  LDSM.16.MT88.4 R140, [R203+0x800] ;  /* 0x00080000cb8c783b */ /* 0x000fe20000004200 */
[C---:B------:R-:W-:Y:S02]  /*9770*/  FMUL.FTZ R36, R0.reuse, R36 ;  /* 0x0000002400247220 */ /* 0x040fe40000410000 */
[C---:B-1----:R-:W-:Y:S02]  /*9780*/  HMMA.16816.F32.BF16 R4, R168.reuse, R136, R4 ;  /* 0x00000088a804723c */ /* 0x042fe40000041804 */
[----:B------:R-:W-:Y:S03]  /*9790*/  MUFU.EX2 R178, R182 ;  /* 0x000000b600b27308 */ /* 0x000fe60000000800 */
        /* <DEDUP_REMOVED lines=25> */
[C---:B------:R-:W-:Y:S01]  /*9930*/  FMUL.FTZ R56, R0.reuse, R56 ;  /* 0x0000003800387220 */ /* 0x040fe20000410000 */
[C---:B-1----:R-:W-:Y:S03]  /*9940*/  HMMA.16816.F32.BF16 R12, R168.reuse, R136, R12 ;  /* 0x00000088a80c723c */ /* 0x042fe6000004180c */
[----:B------:R-:W-:Y:S01]  /*9950*/  FMUL.FTZ R57, R0, R57 ;  /* 0x0000003900397220 */ /* 0x000fe20000410000 */
[----:B------:R-:W-:Y:S01]  /*9960*/  MUFU.EX2 R174, R189 ;  /* 0x000000bd00ae7308 */ /* 0x000fe20000000800 */
[C---:B------:R-:W-:Y:S02]  /*9970*/  FMUL.FTZ R58, R2.reuse, R58 ;  /* 0x0000003a023a7220 */ /* 0x040fe40000410000 */
[----:B------:R-:W-:Y:S01]  /*9980*/  FMUL.FTZ R59, R2, R59 ;  /* 0x0000003b023b7220 */ /* 0x000fe20000410000 */
[C---:B------:R-:W-:Y:S01]  /*9990*/  HMMA.16816.F32.BF16 R16, R168.reuse, R138, R16 ;  /* 0x0000008aa810723c */ /* 0x040fe20000041810 */
[----:B------:R-:W1:Y:S03]  /*99a0*/  LDSM.16.MT88.4 R136, [R206] ;  /* 0x00000000ce88783b */ /* 0x000e660000004200 */
[C---:B------:R-:W-:Y:S02]  /*99b0*/  FMUL.FTZ R60, R0.reuse, R60 ;  /* 0x0000003c003c7220 */ /* 0x040fe40000410000 */
[----:B------:R-:W-:Y:S01]  /*99c0*/  FMUL.FTZ R61, R0, R61 ;  /* 0x0000003d003d7220 */ /* 0x000fe20000410000 */
[----:B------:R-:W-:Y:S01]  /*99d0*/  MUFU.EX2 R173, R190 ;  /* 0x000000be00ad7308 */ /* 0x000fe20000000800 */
        /* <DEDUP_REMOVED lines=70> */
[C---:B------:R-:W-:Y:S02]  /*9e40*/  FMUL.FTZ R123, R2.reuse, R123 ;  /* 0x0000007b027b7220 */ /* 0x040fe40000410000 */
[C---:B------:R-:W-:Y:S02]  /*9e50*/  FMUL.FTZ R126, R2.reuse, R126 ;  /* 0x0000007e027e7220 */ /* 0x040fe40000410000 */
[C---:B------:R-:W-:Y:S04]  /*9e60*/  FMUL.FTZ R127, R2.reuse, R127 ;  /* 0x0000007f027f7220 */ /* 0x040fe80000410000 */
[C---:B------:R-:W-:Y:S02]  /*9e70*/  FMUL.FTZ R130, R2.reuse, R130 ;  /* 0x0000008202827220 */ /* 0x040fe40000410000 */
[----:B------:R-:W-:Y:S02]  /*9e80*/  FMUL.FTZ R131, R2, R131 ;  /* 0x0000008302837220 */ /* 0x000fe40000410000 */
[----:B------:R-:W2:Y:S01]  /*9e90*/  MUFU.EX2 R2, R179 ;  /* 0x000000b300027308 */ /* 0x000ea20000000800 */
[C---:B------:R-:W-:Y:S02]  /*9ea0*/  FMUL.FTZ R124, R0.reuse, R124 ;  /* 0x0000007c007c7220 */ /* 0x040fe40000410000 */
[C---:B------:R-:W-:Y:S02]  /*9eb0*/  FMUL.FTZ R125, R0.reuse, R125 ;  /* 0x0000007d007d7220 */ /* 0x040fe40000410000 */
[C---:B------:R-:W-:Y:S02]  /*9ec0*/  FMUL.FTZ R128, R0.reuse, R128 ;  /* 0x0000008000807220 */ /* 0x040fe40000410000 */
[----:B------:R-:W-:Y:S02]  /*9ed0*/  FMUL.FTZ R129, R0, R129 ;  /* 0x0000008100817220 */ /* 0x000fe40000410000 */
[----:B------:R-:W-:Y:S01]  /*9ee0*/  FADD.FTZ R0, R133, R172 ;  /* 0x000000ac85007221 */ /* 0x000fe20000010000 */
[----:B------:R-:W3:Y:S10]  /*9ef0*/  MUFU.EX2 R179, R176 ;  /* 0x000000b000b37308 */ /* 0x000ef40000000800 */
[----:B------:R-:W-:Y:S01]  /*9f00*/  MUFU.EX2 R176, R183 ;  /* 0x000000b700b07308 */ /* 0x000fe20000000800 */
[----:B--2---:R-:W-:Y:S01]  /*9f10*/  FADD.FTZ R0, R2, R0 ;  /* 0x0000000002007221 */ /* 0x004fe20000010000 */
[C---:B-1----:R-:W-:Y:S03]  /*9f20*/  HMMA.16816.F32.BF16 R44, R168.reuse, R136, R44 ;  /* 0x00000088a82c723c */ /* 0x042fe6000004182c */
[----:B------:R-:W-:Y:S05]  /*9f30*/  FADD.FTZ R0, R144, R0 ;  /* 0x0000000090007221 */ /* 0x000fea0000010000 */
[----:B------:R-:W-:Y:S01]  /*9f40*/  MUFU.EX2 R172, R191 ;  /* 0x000000bf00ac7308 */ /* 0x000fe20000000800 */
[----:B------:R-:W-:Y:S01]  /*9f50*/  FADD.FTZ R0, R134, R0 ;  /* 0x0000000086007221 */ /* 0x000fe20000010000 */
        /* <DEDUP_REMOVED lines=37> */
[----:B---3--:R-:W-:Y:S02]  /*a1b0*/  F2FP.BF16.PACK_AB R139, R179, R180 ;  /* 0x000000b4b38b723e */ /* 0x008fe400000010ff */
[----:B------:R-:W-:Y:S05]  /*a1c0*/  F2FP.BF16.PACK_AB R169, R173, R174 ;  /* 0x000000aeada9723e */ /* 0x000fea00000010ff */
[C---:B------:R-:W-:Y:S02]  /*a1d0*/  HMMA.16816.F32.BF16 R4, R136.reuse, R140, R4 ;  /* 0x0000008c8804723c */ /* 0x040fe40000041804 */
[----:B------:R-:W3:Y:S03]  /*a1e0*/  MUFU.EX2 R134, R185 ;  /* 0x000000b900867308 */ /* 0x000ee60000000800 */
[----:B-1----:R-:W-:Y:S03]  /*a1f0*/  FADD.FTZ R0, R133, R0 ;  /* 0x0000000085007221 */ /* 0x002fe60000010000 */
[C---:B------:R-:W-:Y:S01]  /*a200*/  HMMA.16816.F32.BF16 R8, R136.reuse, R142, R8 ;  /* 0x0000008e8808723c */ /* 0x040fe20000041808 */
[----:B------:R-:W1:Y:S03]  /*a210*/  LDSM.16.MT88.4 R140, [R206+0x800] ;  /* 0x00080000ce8c783b */ /* 0x000e660000004200 */
[----:B----4-:R-:W-:Y:S04]  /*a220*/  FADD.FTZ R0, R2, R0 ;  /* 0x0000000002007221 */ /* 0x010fe80000010000 */
[----:B------:R-:W-:Y:S04]  /*a230*/  FADD.FTZ R0, R148, R0 ;  /* 0x0000000094007221 */ /* 0x000fe80000010000 */
[C---:B---3--:R-:W-:Y:S01]  /*a240*/  FADD.FTZ R0, R134.reuse, R0 ;  /* 0x0000000086007221 */ /* 0x048fe20000010000 */
        /* <DEDUP_REMOVED lines=172> */
.L_x_2795:
[----:B------:R-:W-:-:S13]  /*ad10*/  ISETP.GE.AND P0, PT, R216, R226, PT ;  /* 0x000000e2d800720c */ /* 0x000fda0003f06270 */
[----:B------:R-:W-:Y:S05]  /*ad20*/  @!P0 BRA `(.L_x_2807) ;  /* 0x00003b0000008947 */ /* 0x000fea0003800000 */
[----:B------:R-:W-:Y:S02]  /*ad30*/  MOV R134, R16 ;  /* 0x0000001000867202 */ /* 0x000fe40000000f00 */
[----:B------:R-:W-:Y:S02]  /*ad40*/  MOV R133, R132 ;  /* 0x0000008400857202 */ /* 0x000fe40000000f00 */
.L_x_2814:
        /* <DEDUP_REMOVED lines=22> */
[----:B------:R-:W-:Y:S01]  /*aeb0*/  IADD3 R197, R135, 0x5800, RZ ;  /* 0x0000580087c57810 */ /* 0x000fe20007ffe0ff */
        /* <DEDUP_REMOVED lines=29> */
.L_x_2898:
[----:B------:R-:W5:Y:S01]  /*b090*/  SHFL.IDX PT, R5, R14, RZ, 0x181f ;  /* 0x00181fff0e057589 */ /* 0x000f6200000e0000 */
[----:B------:R-:W-:Y:S01]  /*b0a0*/  ISETP.GE.AND P0, PT, R217, c[0x0][0x1d4], PT ;  /* 0x00007500d9007a0c */ /* 0x000fe20003f06270 */
[----:B------:R-:W-:Y:S01]  /*b0b0*/  BSSY B0, `(.L_x_2809) ;  /* 0x000018c000007945 */ /* 0x000fe20003800000 */
[----:B------:R-:W-:Y:S02]  /*b0c0*/  ISETP.GE.AND P5, PT, R223, c[0x0][0x1d4], PT ;  /* 0x00007500df007a0c */ /* 0x000fe40003fa6270 */
[----:B------:R-:W-:Y:S02]  /*b0d0*/  ISETP.GE.AND P4, PT, R224, c[0x0][0x1d4], PT ;  /* 0x00007500e0007a0c */ /* 0x000fe40003f86270 */
[----:B------:R-:W4:Y:S01]  /*b0e0*/  SHFL.IDX PT, R3, R14, 0x1, 0x181f ;  /* 0x00381f000e037f89 */ /* 0x000f2200000e0000 */
[----:B------:R-:W-:Y:S06]  /*b0f0*/  SEL R213, RZ, 0x10, P0 ;  /* 0x00000010ffd57807 */ /* 0x000fec0000000000 */
[----:B----4-:R-:W4:Y:S01]  /*b100*/  SHFL.IDX PT, R4, R4, 0x1, 0x181f ;  /* 0x00381f0004047f89 */ /* 0x010f2200000e0000 */
[C---:B-----5:R-:W-:Y:S05]  /*b110*/  IADD3 R6, P2, R5.reuse, R23, RZ ;  /* 0x0000001705067210 */ /* 0x060fea0007f5e0ff */
[C---:B---3--:R-:W-:Y:S05]  /*b120*/  IMAD.X R7, R2.reuse, 0x1, R15, P2 ;  /* 0x0000000102077824 */ /* 0x048fea00010e060f */
[----:B------:R3:W-:Y:S02]  /*b130*/  LDGSTS.E.BYPASS.LTC128B.128 [R215+0x100], [R6.64], !P0 ;  /* 0x0010000006d77fae */ /* 0x0007e4000c101d46 */
[C---:B---3--:R-:W-:Y:S05]  /*b140*/  IADD3 R6, P2, R5.reuse, R28, RZ ;  /* 0x0000001c05067210 */ /* 0x048fea0007f5e0ff */
[C---:B------:R-:W-:Y:S01]  /*b150*/  IMAD.X R7, R2.reuse, 0x1, R20, P2 ;  /* 0x0000000102077824 */ /* 0x040fe200010e0614 */
[----:B------:R-:W-:Y:S04]  /*b160*/  IADD3 R12, P2, R5, R29, RZ ;  /* 0x0000001d050c7210 */ /* 0x000fe80007f5e0ff */
[----:B------:R3:W-:Y:S01]  /*b170*/  LDGSTS.E.BYPASS.LTC128B.128 [R215+0x2100], [R6.64], !P5 ;  /* 0x0210000006d77fae */ /* 0x0007e2000e901d46 */
[C---:B------:R-:W-:Y:S02]  /*b180*/  IADD3.X R13, R2.reuse, R21, RZ, P2, !PT ;  /* 0x00000015020d7210 */ /* 0x040fe400017fe4ff */
[----:B------:R-:W-:Y:S04]  /*b190*/  ISETP.GE.AND P2, PT, R225, c[0x0][0x1d4], PT ;  /* 0x00007500e1007a0c */ /* 0x000fe80003f46270 */
[----:B------:R5:W-:Y:S01]  /*b1a0*/  LDGSTS.E.BYPASS.LTC128B.128 [R215+0x4100], [R12.64], !P4 ;  /* 0x041000000cd77fae */ /* 0x000be2000e101d46 */
[----:B---3--:R-:W-:Y:S04]  /*b1b0*/  IADD3 R6, P6, R5, R30, RZ ;  /* 0x0000001e05067210 */ /* 0x008fe80007fde0ff */
[----:B------:R-:W-:Y:S02]  /*b1c0*/  IADD3.X R7, R2, R22, RZ, P6, !PT ;  /* 0x0000001602077210 */ /* 0x000fe400037fe4ff */
[C---:B------:R-:W-:Y:S02]  /*b1d0*/  IADD3 R2, -R213.reuse, 0x10, RZ ;  /* 0x00000010d5027810 */ /* 0x040fe40007ffe1ff */
[----:B-----5:R-:W-:Y:S01]  /*b1e0*/  SEL R12, RZ, 0x10, P4 ;  /* 0x00000010ff0c7807 */ /* 0x020fe20002000000 */
[----:B------:R3:W-:Y:S01]  /*b1f0*/  LDGSTS.E.BYPASS.LTC128B.128 [R215+0x6100], [R6.64], !P2 ;  /* 0x0610000006d77fae */ /* 0x0007e2000d101d46 */
[----:B------:R-:W-:Y:S02]  /*b200*/  LOP3.LUT R2, R2, 0xf, RZ, 0xc0, !PT ;  /* 0x0000000f02027812 */ /* 0x000fe400078ec0ff */
[----:B------:R-:W-:Y:S02]  /*b210*/  SEL R13, RZ, 0x10, P2 ;  /* 0x00000010ff0d7807 */ /* 0x000fe40001000000 */
[-C--:B---3--:R-:W-:Y:S02]  /*b220*/  IADD3 R6, P6, P0, R2, R3.reuse, R23 ;  /* 0x0000000302067210 */ /* 0x088fe400078de017 */
[----:B------:R-:W-:Y:S02]  /*b230*/  SEL R2, RZ, 0x10, P5 ;  /* 0x00000010ff027807 */ /* 0x000fe40002800000 */
[-C--:B----4-:R-:W-:Y:S02]  /*b240*/  IADD3.X R7, RZ, R4.reuse, R15, P6, P0 ;  /* 0x00000004ff077210 */ /* 0x090fe400037e040f */
[----:B------:R-:W-:Y:S02]  /*b250*/  ISETP.NE.U32.AND P0, PT, R213, RZ, PT ;  /* 0x000000ffd500720c */ /* 0x000fe40003f05070 */
[----:B------:R-:W-:Y:S04]  /*b260*/  IADD3 R5, -R2, 0x10, RZ ;  /* 0x0000001002057810 */ /* 0x000fe80007ffe1ff */
[----:B------:R-:W-:Y:S07]  /*b270*/  LOP3.LUT R5, R5, 0xf, RZ, 0xc0, !PT ;  /* 0x0000000f05057812 */ /* 0x000fee00078ec0ff */
[----:B------:R3:W-:Y:S01]  /*b280*/  LDGSTS.E.BYPASS.LTC128B.128.ZFILL [R215+0x1100], [R6.64], P0 ;  /* 0x0110000006d77fae */ /* 0x0007e20008141d46 */
[-C--:B------:R-:W-:Y:S04]  /*b290*/  IADD3 R14, P6, P0, R5, R3.reuse, R28 ;  /* 0x00000003050e7210 */ /* 0x080fe800078de01c */
[-C--:B------:R-:W-:Y:S02]  /*b2a0*/  IADD3.X R15, RZ, R4.reuse, R20, P6, P0 ;  /* 0x00000004ff0f7210 */ /* 0x080fe400037e0414 */
[----:B---3--:R-:W-:Y:S04]  /*b2b0*/  IADD3 R6, -R12, 0x10, RZ ;  /* 0x000000100c067810 */ /* 0x008fe80007ffe1ff */
[----:B------:R-:W-:Y:S04]  /*b2c0*/  LOP3.LUT R5, R6, 0xf, RZ, 0xc0, !PT ;  /* 0x0000000f06057812 */ /* 0x000fe800078ec0ff */
[-C--:B------:R-:W-:Y:S02]  /*b2d0*/  IADD3 R20, P6, P0, R5, R3.reuse, R29 ;  /* 0x0000000305147210 */ /* 0x080fe400078de01d */
[----:B------:R-:W-:Y:S02]  /*b2e0*/  IADD3 R5, -R13, 0x10, RZ ;  /* 0x000000100d057810 */ /* 0x000fe40007ffe1ff */
[-C--:B------:R-:W-:Y:S02]  /*b2f0*/  IADD3.X R21, RZ, R4.reuse, R21, P6, P0 ;  /* 0x00000004ff157210 */ /* 0x080fe400037e0415 */
[----:B------:R-:W-:Y:S04]  /*b300*/  LOP3.LUT R5, R5, 0xf, RZ, 0xc0, !PT ;  /* 0x0000000f05057812 */ /* 0x000fe800078ec0ff */
[----:B------:R-:W-:Y:S04]  /*b310*/  IADD3 R28, P6, P0, R5, R3, R30 ;  /* 0x00000003051c7210 */ /* 0x000fe800078de01e */
[----:B------:R-:W-:Y:S02]  /*b320*/  IADD3.X R29, RZ, R4, R22, P6, P0 ;  /* 0x00000004ff1d7210 */ /* 0x000fe400037e0416 */
[C---:B--2---:R-:W-:Y:S03]  /*b330*/  HMMA.16816.F32.BF16 R4, R32.reuse, R8, RZ ;  /* 0x000000082004723c */ /* 0x044fe600000418ff */
[----:B------:R-:W-:Y:S02]  /*b340*/  ISETP.NE.U32.AND P0, PT, R2, RZ, PT ;  /* 0x000000ff0200720c */ /* 0x000fe40003f05070 */
[----:B------:R-:W-:Y:S03]  /*b350*/  ISETP.NE.U32.AND P6, PT, R12, RZ, PT ;  /* 0x000000ff0c00720c */ /* 0x000fe60003fc5070 */
[C---:B------:R-:W-:Y:S08]  /*b360*/  HMMA.16816.F32.BF16 R8, R32.reuse, R10, RZ ;  /* 0x0000000a2008723c */ /* 0x040ff000000418ff */
[----:B------:R2:W-:Y:S01]  /*b370*/  LDGSTS.E.BYPASS.LTC128B.128.ZFILL [R215+0x3100], [R14.64], P0 ;  /* 0x031000000ed77fae */ /* 0x0005e20008141d46 */
[----:B------:R-:W-:Y:S06]  /*b380*/  ISETP.NE.U32.AND P0, PT, R13, RZ, PT ;  /* 0x000000ff0d00720c */ /* 0x000fec0003f05070 */
[----:B------:R3:W-:Y:S07]  /*b390*/  LDGSTS.E.BYPASS.LTC128B.128.ZFILL [R215+0x5100], [R20.64], P6 ;  /* 0x0510000014d77fae */ /* 0x0007ee000b141d46 */
[----:B------:R4:W-:Y:S01]  /*b3a0*/  LDGSTS.E.BYPASS.LTC128B.128.ZFILL [R215+0x7100], [R28.64], P0 ;  /* 0x071000001cd77fae */ /* 0x0009e20008141d46 */
[----:B------:R-:W-:Y:S06]  /*b3b0*/  ISETP.GT.AND P0, PT, R216, R226, PT ;  /* 0x000000e2d800720c */ /* 0x000fec0003f04270 */
[----:B------:R-:W0:Y:S01]  /*b3c0*/  LDGDEPBAR ;  /* 0x00000000000079af */ /* 0x000e220000000000 */
[C---:B--2---:R-:W-:Y:S08]  /*b3d0*/  HMMA.16816.F32.BF16 R12, R32.reuse, R16, RZ ;  /* 0x00000010200c723c */ /* 0x044ff000000418ff */
[C---:B------:R-:W-:Y:S08]  /*b3e0*/  HMMA.16816.F32.BF16 R16, R32.reuse, R18, RZ ;  /* 0x000000122010723c */ /* 0x040ff000000418ff */
[C---:B-1-3--:R-:W-:Y:S08]  /*b3f0*/  HMMA.16816.F32.BF16 R20, R32.reuse, R24, RZ ;  /* 0x000000182014723c */ /* 0x04aff000000418ff */
[C---:B------:R-:W-:Y:S08]  /*b400*/  HMMA.16816.F32.BF16 R24, R32.reuse, R26, RZ ;  /* 0x0000001a2018723c */ /* 0x040ff000000418ff */
[C---:B----4-:R-:W-:Y:S08]  /*b410*/  HMMA.16816.F32.BF16 R28, R32.reuse, R168, RZ ;  /* 0x000000a8201c723c */ /* 0x050ff000000418ff */
        /* <DEDUP_REMOVED lines=187> */
[C---:B-1----:R-:W-:Y:S03]  /*bfd0*/  HMMA.16816.F32.BF16 R12, R188.reuse, R168, R12 ;  /* 0x000000a8bc0c723c */ /* 0x042fe6000004180c */
[----:B------:R-:W-:Y:S02]  /*bfe0*/  FMUL.FTZ R3, R11, c[0x0][0x320] ;  /* 0x0000c8000b037a20 */ /* 0x000fe40000410000 */
[----:B------:R-:W1:Y:S03]  /*bff0*/  MUFU.TANH R185, R10 ;  /* 0x0000000a00b97308 */ /* 0x000e660000002400 */
[C---:B------:R-:W-:Y:S07]  /*c000*/  HMMA.16816.F32.BF16 R16, R188.reuse, R170, R16 ;  /* 0x000000aabc10723c */ /* 0x040fee0000041810 */
[----:B------:R4:W1:Y:S01]  /*c010*/  MUFU.TANH R183, R3 ;  /* 0x0000000300b77308 */ /* 0x0008620000002400 */
[----:B--2---:R-:W-:Y:S08]  /*c020*/  FMUL.FTZ R0, R5, c[0x0][0x320] ;  /* 0x0000c80005007a20 */ /* 0x004ff00000410000 */
[----:B------:R-:W-:Y:S01]  /*c030*/  FMUL.FTZ R2, R12, c[0x0][0x320] ;  /* 0x0000c8000c027a20 */ /* 0x000fe20000410000 */
[----:B------:R2:W1:Y:S10]  /*c040*/  MUFU.TANH R184, R0 ;  /* 0x0000000000b87308 */ /* 0x0004740000002400 */
[----:B------:R-:W1:Y:S01]  /*c050*/  MUFU.TANH R177, R2 ;  /* 0x0000000200b17308 */ /* 0x000e620000002400 */
[----:B----4-:R-:W-:Y:S09]  /*c060*/  FMUL.FTZ R3, R19, c[0x0][0x320] ;  /* 0x0000c80013037a20 */ /* 0x010ff20000410000 */
[----:B------:R-:W4:Y:S01]  /*c070*/  MUFU.TANH R173, R3 ;  /* 0x0000000300ad7308 */ /* 0x000f220000002400 */
[----:B--2---:R-:W-:Y:S09]  /*c080*/  FMUL.FTZ R0, R6, c[0x0][0x320] ;  /* 0x0000c80006007a20 */ /* 0x004ff20000410000 */
[----:B------:R2:W1:Y:S02]  /*c090*/  MUFU.TANH R186, R0 ;  /* 0x0000000000ba7308 */ /* 0x0004640000002400 */
[----:B--2---:R-:W-:Y:S02]  /*c0a0*/  FMUL.FTZ R0, R7, c[0x0][0x320] ;  /* 0x0000c80007007a20 */ /* 0x004fe40000410000 */
[----:B------:R-:W2:Y:S06]  /*c0b0*/  LDSM.16.M88.4 R4, [R201+0x1000] ;  /* 0x00100000c904783b */ /* 0x000eac0000000200 */
[----:B------:R5:W1:Y:S02]  /*c0c0*/  MUFU.TANH R187, R0 ;  /* 0x0000000000bb7308 */ /* 0x000a640000002400 */
[----:B-----5:R-:W-:Y:S08]  /*c0d0*/  FMUL.FTZ R0, R8, c[0x0][0x320] ;  /* 0x0000c80008007a20 */ /* 0x020ff00000410000 */
[----:B------:R5:W1:Y:S01]  /*c0e0*/  MUFU.TANH R182, R0 ;  /* 0x0000000000b67308 */ /* 0x000a620000002400 */
[C---:B--2---:R-:W-:Y:S07]  /*c0f0*/  HMMA.16816.F32.BF16 R20, R188.reuse, R4, R20 ;  /* 0x00000004bc14723c */ /* 0x044fee0000041814 */
[----:B------:R-:W-:Y:S01]  /*c100*/  FMUL.FTZ R4, R18, c[0x0][0x320] ;  /* 0x0000c80012047a20 */ /* 0x000fe20000410000 */
[C---:B------:R-:W-:Y:S03]  /*c110*/  HMMA.16816.F32.BF16 R24, R188.reuse, R6, R24 ;  /* 0x00000006bc18723c */ /* 0x040fe60000041818 */
[----:B------:R-:W2:Y:S01]  /*c120*/  MUFU.TANH R174, R4 ;  /* 0x0000000400ae7308 */ /* 0x000ea20000002400 */
        /* <DEDUP_REMOVED lines=64> */
[----:B-1----:R-:W-:Y:S01]  /*c530*/  IMAD.MOV.U32 R0, RZ, RZ, R2 ;  /* 0x000000ffff007224 */ /* 0x002fe200078e0002 */
        /* <DEDUP_REMOVED lines=25> */
.L_x_2899:
        /* <DEDUP_REMOVED lines=22> */
.L_x_2900:
[C---:B---3--:R-:W-:Y:S02]  /*c830*/  IADD3 R2, -R213.reuse, 0x10, RZ ;  /* 0x00000010d5027810 */ /* 0x048fe40007ffe1ff */
[----:B------:R-:W-:Y:S02]  /*c840*/  ISETP.NE.U32.AND P0, PT, R213, RZ, PT ;  /* 0x000000ffd500720c */ /* 0x000fe40003f05070 */
[----:B------:R-:W-:Y:S02]  /*c850*/  LOP3.LUT R2, R2, 0xf, RZ, 0xc0, !PT ;  /* 0x0000000f02027812 */ /* 0x000fe400078ec0ff */
[----:B-1----:R-:W-:Y:S02]  /*c860*/  P2R R5, PR, RZ, 0x2 ;  /* 0x00000002ff057803 */ /* 0x002fe40000000000 */
[----:B--2---:R-:W-:Y:S04]  /*c870*/  IADD3 R2, P1, P6, R2, R0, R25 ;  /* 0x0000000002027210 */ /* 0x004fe80007e3e019 */
[----:B----4-:R-:W-:Y:S02]  /*c880*/  IADD3.X R3, RZ, R4, R9, P1, P6 ;  /* 0x00000004ff037210 */ /* 0x010fe40000fec409 */
[C---:B------:R-:W-:Y:S02]  /*c890*/  IADD3 R6, P6, R0.reuse, R27, RZ ;  /* 0x0000001b00067210 */ /* 0x040fe40007fde0ff */
[----:B------:R-:W-:Y:S01]  /*c8a0*/  ISETP.NE.AND P1, PT, R5, RZ, PT ;  /* 0x000000ff0500720c */ /* 0x000fe20003f25270 */
        /* <DEDUP_REMOVED lines=9> */
[----:B-1----:R-:W-:Y:S05]  /*c940*/  IADD3 R2, P0, R0, R28, RZ ;  /* 0x0000001c00027210 */ /* 0x002fea0007f1e0ff */
[----:B------:R-:W-:Y:S05]  /*c950*/  IMAD.X R3, R4, 0x1, R12, P0 ;  /* 0x0000000104037824 */ /* 0x000fea00000e060c */
[----:B------:R2:W-:Y:S03]  /*c960*/  LDGSTS.E.BYPASS.LTC128B.128 [R215+0xf100], [R2.64], !P2 ;  /* 0x0f10000002d77fae */ /* 0x0005e6000d101d46 */
.L_x_2810:
[----:B--234-:R-:W-:Y:S05]  /*c970*/  BSYNC B0 ;  /* 0x0000000000007941 */ /* 0x01cfea0003800000 */
.L_x_2809:
        /* <DEDUP_REMOVED lines=41> */
.L_x_2901:
        /* <DEDUP_REMOVED lines=450> */
.L_x_2807:
[----:B------:R-:W-:Y:S05]  /*e830*/  BRA.DIV ~URZ, `(.L_x_2815) ;  /* 0x000080727f007947 */ /* 0x000fea000b800000 */
[----:B------:R1:W2:Y:S02]  /*e840*/  SHFL.BFLY PT, R0, R222, 0x2, 0x1f ;  /* 0x0c401f00de007f89 */ /* 0x0002a400000e0000 */
.L_x_2902:
[----:B--2---:R-:W-:Y:S01]  /*e850*/  FADD.FTZ R5, R0, R222 ;  /* 0x000000de00057221 */ /* 0x004fe20000010000 */
[----:B------:R-:W-:Y:S05]  /*e860*/  BRA.DIV ~URZ, `(.L_x_2816) ;  /* 0x000080927f007947 */ /* 0x000fea000b800000 */
[----:B------:R-:W2:Y:S02]  /*e870*/  SHFL.BFLY PT, R0, R221, 0x2, 0x1f ;  /* 0x0c401f00dd007f89 */ /* 0x000ea400000e0000 */
[----:B--2---:R-:W-:-:S02]  /*e880*/  FADD.FTZ R4, R0, R221 ;  /* 0x000000dd00047221 */ /* 0x004fc40000010000 */
[----:B------:R-:W2:Y:S04]  /*e890*/  SHFL.BFLY PT, R0, R5, 0x1, 0x1f ;  /* 0x0c201f0005007f89 */ /* 0x000ea800000e0000 */
[----:B------:R3:W4:Y:S01]  /*e8a0*/  SHFL.BFLY PT, R3, R4, 0x1, 0x1f ;  /* 0x0c201f0004037f89 */ /* 0x00072200000e0000 */
[----:B--2---:R-:W-:-:S05]  /*e8b0*/  FADD.FTZ R5, R5, R0 ;  /* 0x0000000005057221 */ /* 0x004fca0000010000 */
.L_x_2903:
        /* <DEDUP_REMOVED lines=33> */
[C---:B--2---:R-:W-:Y:S02]  /*ead0*/  FMUL.FTZ R120, R0.reuse, R154 ;  /* 0x0000009a00787220 */ /* 0x044fe40000410000 */
        /* <DEDUP_REMOVED lines=114> */
.L_x_2776:
        /* <DEDUP_REMOVED lines=8> */
[----:B-1----:R-:W-:Y:S01]  /*f280*/  IMAD.MOV.U32 R5, RZ, RZ, c[0x0][0x564] ;  /* 0x00015900ff057624 */ /* 0x002fe200078e00ff */
[----:B--2---:R-:W-:-:S06]  /*f290*/  ISETP.EQ.U32.AND P0, PT, R3, R2, PT ;  /* 0x000000020300720c */ /* 0x004fcc0003f02070 */
[----:B------:R-:W1:Y:S07]  /*f2a0*/  POPC R2, UR4 ;  /* 0x0000000400027d09 */ /* 0x000e6e0008000000 */
[----:B-1----:R1:W2:Y:S04]  /*f2b0*/  @P0 ATOMG.E.ADD.STRONG.GPU PT, R2, [R4.64], R2 ;  /* 0x00000002040209a8 */ /* 0x0022a800081ee1c6 */
[----:B-1----:R-:W1:Y:S04]  /*f2c0*/  S2R R4, SR_LTMASK ;  /* 0x0000000000047919 */ /* 0x002e680000003900 */
[----:B--2---:R1:W2:Y:S02]  /*f2d0*/  SHFL.IDX PT, R3, R2, R3, 0x1f ;  /* 0x00001f0302037589 */ /* 0x0042a400000e0000 */
[----:B-1----:R-:W-:-:S06]  /*f2e0*/  LOP3.LUT R2, R4, UR4, RZ, 0xc0, !PT ;  /* 0x0000000404027c12 */ /* 0x002fcc000f8ec0ff */
[----:B------:R-:W2:Y:S02]  /*f2f0*/  POPC R2, R2 ;  /* 0x0000000200027309 */ /* 0x000ea40000000000 */
[----:B--2---:R-:W-:-:S06]  /*f300*/  IADD3 R240, R3, c[0x0][0xc], R2 ;  /* 0x0000030003f07a10 */ /* 0x004fcc0007ffe002 */
.L_x_2818:
[----:B------:R-:W-:Y:S05]  /*f310*/  BSYNC B0 ;  /* 0x0000000000007941 */ /* 0x000fea0003800000 */
.L_x_2817:
[----:B------:R-:W-:Y:S01]  /*f320*/  PRMT R0, R0, 0x9910, RZ ;  /* 0x0000991000007816 */ /* 0x000fe200000000ff */
[----:B------:R-:W-:Y:S01]  /*f330*/  BSSY B1, `(.L_x_2819) ;  /* 0x0000452000017945 */ /* 0x000fe20003800000 */
[----:B------:R-:W-:Y:S02]  /*f340*/  IMAD.MOV.U32 R106, RZ, RZ, R240 ;  /* 0x000000ffff6a7224 */ /* 0x000fe400078e00f0 */
[----:B------:R-:W-:-:S13]  /*f350*/  ISETP.NE.AND P0, PT, R0, RZ, PT ;  /* 0x000000ff0000720c */ /* 0x000fda0003f05270 */
[----:B------:R-:W-:Y:S05]  /*f360*/  @!P0 BRA `(.L_x_2820) ;  /* 0x000036e000008947 */ /* 0x000fea0003800000 */
[----:B-1----:R-:W2:Y:S04]  /*f370*/  LDL R5, [R1+0x4] ;  /* 0x0000040001057983 */ /* 0x002ea80000100800 */
        /* <DEDUP_REMOVED lines=109> */
[----:B-1----:R-:W2:Y:S01]  /*fa50*/  LDL.LU R5, [R1] ;  /* 0x0000000001057983 */ /* 0x002ea20000300800 */
        /* <DEDUP_REMOVED lines=20> */
[----:B------:R-:W-:Y:S02]  /*fba0*/  ISETP.NE.AND.EX P2, PT, RZ, c[0x0][0x50c], PT, P2 ;  /* 0x00014300ff007a0c */ /* 0x000fe40003f45320 */
[----:B-1----:R-:W-:-:S02]  /*fbb0*/  F2FP.BF16.PACK_AB R2, R137, R136 ;  /* 0x000000888902723e */ /* 0x002fc400000010ff */
        /* <DEDUP_REMOVED lines=27> */
.L_x_2821:
[----:B-1----:R-:W2:Y:S04]  /*fd70*/  LDL.LU R2, [R1+0x2c] ;  /* 0x00002c0001027983 */ /* 0x002ea80000300800 */
[----:B------:R-:W3:Y:S01]  /*fd80*/  LDL R9, [R1+0x28] ;  /* 0x0000280001097983 */ /* 0x000ee20000100800 */
[----:B------:R-:W-:Y:S01]  /*fd90*/  IMAD.MOV.U32 R15, RZ, RZ, 0x368 ;  /* 0x00000368ff0f7424 */ /* 0x000fe200078e00ff */
[----:B------:R-:W-:-:S02]  /*fda0*/  ISETP.GT.AND P3, PT, R5, 0x1, PT ;  /* 0x000000010500780c */ /* 0x000fc40003f64270 */
[----:B------:R-:W4:Y:S01]  /*fdb0*/  LDL R110, [R1+0x34] ;  /* 0x00003400016e7983 */ /* 0x000f220000100800 */
[----:B------:R-:W-:Y:S02]  /*fdc0*/  ISETP.NE.U32.AND P0, PT, RZ, c[0x0][0x500], PT ;  /* 0x00014000ff007a0c */ /* 0x000fe40003f05070 */
[----:B------:R-:W-:Y:S02]  /*fdd0*/  SEL R15, R15, 0x328, P3 ;  /* 0x000003280f0f7807 */ /* 0x000fe40001800000 */
[----:B------:R-:W-:Y:S02]  /*fde0*/  ISETP.NE.AND.EX P0, PT, RZ, c[0x0][0x504], PT, P0 ;  /* 0x00014100ff007a0c */ /* 0x000fe40003f05300 */
[----:B------:R-:W1:Y:S01]  /*fdf0*/  LDC.64 R4, c[0x0][R15+0x170] ;  /* 0x00005c000f047b82 */ /* 0x000e620000000a00 */
[----:B------:R-:W-:Y:S02]  /*fe00*/  LOP3.LUT R11, R242, 0xffff, RZ, 0xc0, !PT ;  /* 0x0000fffff20b7812 */ /* 0x000fe400078ec0ff */
[----:B------:R-:W-:-:S05]  /*fe10*/  SEL R8, R251, RZ, !P0 ;  /* 0x000000fffb087207 */ /* 0x000fca0004000000 */
[----:B------:R-:W1:Y:S08]  /*fe20*/  LDC.64 R12, c[0x0][R15+0x168] ;  /* 0x00005a000f0c7b82 */ /* 0x000e700000000a00 */
[----:B------:R-:W2:Y:S01]  /*fe30*/  LDC.64 R16, c[0x0][R15+0x178] ;  /* 0x00005e000f107b82 */ /* 0x000ea20000000a00 */
[----:B-----5:R-:W-:Y:S01]  /*fe40*/  SHF.R.S32.HI R10, RZ, 0x1f, R0 ;  /* 0x0000001fff0a7819 */ /* 0x020fe20000011400 */
[----:B-1----:R-:W-:-:S02]  /*fe50*/  IMAD R6, R13, R11, RZ ;  /* 0x0000000b0d067224 */ /* 0x002fc400078e02ff */
[----:B------:R-:W1:Y:S02]  /*fe60*/  S2R R13, SR_TID.X ;  /* 0x00000000000d7919 */ /* 0x000e640000002100 */
[----:B-1----:R-:W-:-:S04]  /*fe70*/  SHF.R.S32.HI R107, RZ, 0x1f, R13 ;  /* 0x0000001fff6b7819 */ /* 0x002fc8000001140d */
[----:B------:R-:W-:-:S04]  /*fe80*/  LEA.HI R107, R107, R13, RZ, 0x5 ;  /* 0x0000000d6b6b7211 */ /* 0x000fc800078f28ff */
[----:B------:R-:W-:-:S05]  /*fe90*/  LOP3.LUT R107, R107, 0xffffffe0, RZ, 0xc0, !PT ;  /* 0xffffffe06b6b7812 */ /* 0x000fca00078ec0ff */
[----:B------:R-:W-:Y:S02]  /*fea0*/  IMAD.IADD R107, R13, 0x1, -R107 ;  /* 0x000000010d6b7824 */ /* 0x000fe400078e0a6b */
[----:B------:R-:W-:Y:S01]  /*feb0*/  IMAD R13, R14, c[0x0][0x4e8], RZ ;  /* 0x00013a000e0d7a24 */ /* 0x000fe200078e02ff */
[----:B--2---:R-:W-:Y:S01]  /*fec0*/  SEL R3, R2, RZ, !P0 ;  /* 0x000000ff02037207 */ /* 0x004fe20004000000 */
[----:B------:R-:W-:-:S04]  /*fed0*/  IMAD R2, R5, R8, RZ ;  /* 0x0000000805027224 */ /* 0x000fc800078e02ff */
[C---:B------:R-:W-:Y:S02]  /*fee0*/  IMAD R7, R4.reuse, R3, R2 ;  /* 0x0000000304077224 */ /* 0x040fe400078e0202 */
[----:B------:R-:W-:-:S04]  /*fef0*/  IMAD.WIDE.U32 R2, R4, R8, RZ ;  /* 0x0000000804027225 */ /* 0x000fc800078e00ff */
[----:B------:R-:W-:-:S04]  /*ff00*/  IMAD.WIDE.U32 R4, R12, R11, RZ ;  /* 0x0000000b0c047225 */ /* 0x000fc800078e00ff */
[----:B------:R-:W-:Y:S01]  /*ff10*/  IMAD.IADD R3, R3, 0x1, R7 ;  /* 0x0000000103037824 */ /* 0x000fe200078e0207 */
[----:B------:R-:W-:Y:S01]  /*ff20*/  IADD3 R12, P1, P0, R2, R4, R0 ;  /* 0x00000004020c7210 */ /* 0x000fe2000783e000 */
[----:B------:R-:W-:Y:S02]  /*ff30*/  IMAD.MOV.U32 R2, RZ, RZ, c[0x0][0x4e8] ;  /* 0x00013a00ff027624 */ /* 0x000fe400078e00ff */
[----:B------:R-:W-:-:S03]  /*ff40*/  IMAD.IADD R6, R5, 0x1, R6 ;  /* 0x0000000105067824 */ /* 0x000fc600078e0206 */
[----:B------:R-:W-:Y:S02]  /*ff50*/  ISETP.NE.AND P2, PT, R2, 0x1, PT ;  /* 0x000000010200780c */ /* 0x000fe40003f45270 */
[----:B---3--:R-:W-:-:S05]  /*ff60*/  SEL R2, R9, RZ, P3 ;  /* 0x000000ff09027207 */ /* 0x008fca0001800000 */
[-C--:B------:R-:W-:Y:S02]  /*ff70*/  IMAD R7, R17, R2.reuse, RZ ;  /* 0x0000000211077224 */ /* 0x080fe400078e02ff */
[----:B------:R-:W-:Y:S02]  /*ff80*/  IMAD.WIDE.U32 R4, R16, R2, RZ ;  /* 0x0000000210047225 */ /* 0x000fe400078e00ff */
[----:B------:R-:W1:Y:S02]  /*ff90*/  LDC.64 R16, c[0x0][R15+0x160] ;  /* 0x000058000f107b82 */ /* 0x000e640000000a00 */
[----:B------:R-:W-:Y:S01]  /*ffa0*/  IMAD.IADD R9, R250, 0x1, R239 ;  /* 0x00000001fa097824 */ /* 0x000fe200078e02ef */
[----:B------:R-:W-:-:S03]  /*ffb0*/  IADD3.X R6, R3, R6, R10, P1, P0 ;  /* 0x0000000603067210 */ /* 0x000fc60000fe040a */
[----:B------:R-:W-:-:S04]  /*ffc0*/  @P2 IMAD.HI.U32 R3, R9, c[0x0][0x4ec], RZ ;  /* 0x00013b0009032a27 */ /* 0x000fc800078e00ff */
[----:B------:R-:W-:Y:S01]  /*ffd0*/  IMAD.MOV.U32 R2, RZ, RZ, R9 ;  /* 0x000000ffff027224 */ /* 0x000fe200078e0009 */
[----:B------:R-:W-:-:S04]  /*ffe0*/  @P2 SHF.R.U32.HI R2, RZ, c[0x0][0x4f0], R3 ;  /* 0x00013c00ff022a19 */ /* 0x000fc80000011603 */
[----:B------:R-:W-:Y:S02]  /*fff0*/  IADD3 R4, P1, P0, R2, R12, R4 ;  /* 0x0000000c02047210 */ /* 0x000fe4000783e004 */
        /* <DEDUP_REMOVED lines=17> */
[----:B------:R-:W1:Y:S04]  /*10110*/  SHFL.IDX PT, R7, R2, RZ, 0x1c1f ;  /* 0x001c1fff02077589 */ /* 0x000e6800000e0000 */
[----:B------:R-:W-:Y:S04]  /*10120*/  SHFL.IDX PT, R4, R4, 0x1, 0x1c1f ;  /* 0x003c1f0004047f89 */ /* 0x000fe800000e0000 */
[----:B------:R4:W2:Y:S01]  /*10130*/  SHFL.IDX PT, R5, R2, 0x1, 0x1c1f ;  /* 0x003c1f0002057f89 */ /* 0x0008a200000e0000 */
[----:B------:R-:W-:Y:S01]  /*10140*/  LOP3.LUT P0, RZ, R107, 0x3, RZ, 0xc0, !PT ;  /* 0x000000036bff7812 */ /* 0x000fe2000780c0ff */
[----:B----4-:R-:W-:-:S05]  /*10150*/  IMAD.IADD R2, R110, 0x1, R239 ;  /* 0x000000016e027824 */ /* 0x010fca00078e02ef */
[C---:B------:R-:W-:Y:S02]  /*10160*/  IADD3 R3, R2.reuse, 0x8, RZ ;  /* 0x0000000802037810 */ /* 0x040fe40007ffe0ff */
[-C--:B------:R-:W-:Y:S02]  /*10170*/  ISETP.GE.OR P1, PT, R2, R13.reuse, P0 ;  /* 0x0000000d0200720c */ /* 0x080fe40000726670 */
[----:B------:R-:W-:-:S11]  /*10180*/  ISETP.GE.OR P0, PT, R3, R13, P0 ;  /* 0x0000000d0300720c */ /* 0x000fd60000706670 */
[----:B-1----:R1:W-:Y:S01]  /*10190*/  @!P1 ST.E [R6.64], R18 ;  /* 0x0000001206009985 */ /* 0x0023e2000c101906 */
[----:B------:R-:W-:-:S03]  /*101a0*/  ISETP.GE.AND P1, PT, R2, R13, PT ;  /* 0x0000000d0200720c */ /* 0x000fc60003f26270 */
[----:B--2---:R1:W-:Y:S01]  /*101b0*/  @!P0 ST.E [R4.64], R19 ;  /* 0x0000001304008985 */ /* 0x0043e2000c101906 */
[----:B------:R-:W-:Y:S01]  /*101c0*/  ISETP.GE.AND P0, PT, R3, R13, PT ;  /* 0x0000000d0300720c */ /* 0x000fe20003f06270 */
        /* <DEDUP_REMOVED lines=48> */
.L_x_2904:
[----:B------:R-:W-:Y:S05]  /*104d0*/  BRA.DIV ~URZ, `(.L_x_2824) ;  /* 0x000065827f007947 */ /* 0x000fea000b800000 */
[----:B------:R4:W2:Y:S02]  /*104e0*/  SHFL.IDX PT, R0, R14, RZ, 0x181f ;  /* 0x00181fff0e007589 */ /* 0x0008a400000e0000 */
.L_x_2905:
        /* <DEDUP_REMOVED lines=24> */
.L_x_2826:
[----:B------:R-:W-:Y:S05]  /*10670*/  BSYNC B0 ;  /* 0x0000000000007941 */ /* 0x000fea0003800000 */
.L_x_2825:
[----:B------:R-:W-:Y:S05]  /*10680*/  BRA.DIV ~URZ, `(.L_x_2827) ;  /* 0x000064427f007947 */ /* 0x000fea000b800000 */
[----:B---3--:R3:W4:Y:S04]  /*10690*/  SHFL.IDX PT, R4, R5, 0x1, 0x181f ;  /* 0x00381f0005047f89 */ /* 0x00872800000e0000 */
[----:B--2---:R3:W2:Y:S02]  /*106a0*/  SHFL.IDX PT, R0, R14, 0x1, 0x181f ;  /* 0x00381f000e007f89 */ /* 0x0046a400000e0000 */
.L_x_2906:
        /* <DEDUP_REMOVED lines=24> */
.L_x_2829:
[----:B------:R-:W-:Y:S05]  /*10830*/  BSYNC B0 ;  /* 0x0000000000007941 */ /* 0x000fea0003800000 */
.L_x_2828:
[----:B------:R-:W-:Y:S05]  /*10840*/  BRA.DIV ~URZ, `(.L_x_2830) ;  /* 0x000063527f007947 */ /* 0x000fea000b800000 */
[----:B----4-:R4:W3:Y:S02]  /*10850*/  SHFL.IDX PT, R4, R5, 0x2, 0x181f ;  /* 0x00581f0005047f89 */ /* 0x0108e400000e0000 */
.L_x_2907:
[----:B------:R-:W-:Y:S05]  /*10860*/  BRA.DIV ~URZ, `(.L_x_2831) ;  /* 0x000063a27f007947 */ /* 0x000fea000b800000 */
[----:B--2---:R2:W4:Y:S02]  /*10870*/  SHFL.IDX PT, R0, R14, 0x2, 0x181f ;  /* 0x00581f000e007f89 */ /* 0x00452400000e0000 */
.L_x_2908:
        /* <DEDUP_REMOVED lines=24> */
.L_x_2833:
[----:B------:R-:W-:Y:S05]  /*10a00*/  BSYNC B0 ;  /* 0x0000000000007941 */ /* 0x000fea0003800000 */
.L_x_2832:
[----:B------:R-:W-:Y:S05]  /*10a10*/  BRA.DIV ~URZ, `(.L_x_2834) ;  /* 0x000062627f007947 */ /* 0x000fea000b800000 */
[----:B---3--:R3:W1:Y:S04]  /*10a20*/  SHFL.IDX PT, R4, R5, 0x3, 0x181f ;  /* 0x00781f0005047f89 */ /* 0x00866800000e0000 */
[----:B----4-:R3:W4:Y:S02]  /*10a30*/  SHFL.IDX PT, R0, R14, 0x3, 0x181f ;  /* 0x00781f000e007f89 */ /* 0x01072400000e0000 */
.L_x_2909:
        /* <DEDUP_REMOVED lines=25> */
.L_x_2822:
        /* <DEDUP_REMOVED lines=33> */
.L_x_2910:
[----:B------:R-:W-:Y:S05]  /*10de0*/  BRA.DIV ~URZ, `(.L_x_2837) ;  /* 0x00005fd27f007947 */ /* 0x000fea000b800000 */
[----:B------:R3:W4:Y:S02]  /*10df0*/  SHFL.IDX PT, R0, R12, RZ, 0x1c1f ;  /* 0x001c1fff0c007589 */ /* 0x00072400000e0000 */
.L_x_2911:
[----:B------:R-:W-:Y:S01]  /*10e00*/  BSSY B0, `(.L_x_2838) ;  /* 0x00000e0000007945 */ /* 0x000fe20003800000 */
[----:B------:R-:W-:Y:S05]  /*10e10*/  @P1 BRA `(.L_x_2839) ;  /* 0x00000de000001947 */ /* 0x000fea0003800000 */
[C---:B------:R-:W-:Y:S02]  /*10e20*/  ISETP.GE.AND P1, PT, R248.reuse, c[0x0][0x3c8], PT ;  /* 0x0000f200f8007a0c */ /* 0x040fe40003f26270 */
[C---:B------:R-:W-:Y:S02]  /*10e30*/  IADD3 R7, R248.reuse, 0x8, RZ ;  /* 0x00000008f8077810 */ /* 0x040fe40007ffe0ff */
[C---:B------:R-:W-:Y:S02]  /*10e40*/  IADD3 R6, R248.reuse, 0x10, RZ ;  /* 0x00000010f8067810 */ /* 0x040fe40007ffe0ff */
[----:B------:R-:W-:Y:S02]  /*10e50*/  ISETP.GE.AND P3, PT, R7, c[0x0][0x3c8], PT ;  /* 0x0000f20007007a0c */ /* 0x000fe40003f66270 */
[----:B------:R-:W-:-:S02]  /*10e60*/  IADD3 R9, R248, 0x8, RZ ;  /* 0x00000008f8097810 */ /* 0x000fc40007ffe0ff */
[----:B------:R-:W-:Y:S02]  /*10e70*/  ISETP.GE.AND P4, PT, R6, c[0x0][0x3c8], PT ;  /* 0x0000f20006007a0c */ /* 0x000fe40003f86270 */
[C---:B------:R-:W-:Y:S01]  /*10e80*/  IADD3 R8, R248.reuse, 0x18, RZ ;  /* 0x00000018f8087810 */ /* 0x040fe20007ffe0ff */
[----:B----4-:R-:W-:Y:S01]  /*10e90*/  @!P1 IMAD.MOV.U32 R2, RZ, RZ, R0 ;  /* 0x000000ffff029224 */ /* 0x010fe200078e0000 */
[----:B------:R-:W-:Y:S01]  /*10ea0*/  SHF.R.S32.HI R9, RZ, 0x1f, R9 ;  /* 0x0000001fff097819 */ /* 0x000fe20000011409 */
[----:B--2---:R-:W-:Y:S01]  /*10eb0*/  @!P1 IMAD.MOV.U32 R3, RZ, RZ, R4 ;  /* 0x000000ffff039224 */ /* 0x004fe200078e0004 */
[C---:B------:R-:W-:Y:S02]  /*10ec0*/  IADD3 R13, R248.reuse, 0x20, RZ ;  /* 0x00000020f80d7810 */ /* 0x040fe40007ffe0ff */
[C---:B------:R-:W-:Y:S01]  /*10ed0*/  IADD3 R11, R248.reuse, 0x18, RZ ;  /* 0x00000018f80b7810 */ /* 0x040fe20007ffe0ff */
[----:B------:R-:W-:Y:S01]  /*10ee0*/  @!P1 IMAD.WIDE R2, R248, 0x4, R2 ;  /* 0x00000004f8029825 */ /* 0x000fe200078e0202 */
[----:B------:R-:W-:-:S02]  /*10ef0*/  ISETP.GE.AND P6, PT, R13, c[0x0][0x3c8], PT ;  /* 0x0000f2000d007a0c */ /* 0x000fc40003fc6270 */
[----:B------:R-:W-:Y:S02]  /*10f00*/  SHF.R.S32.HI R11, RZ, 0x1f, R11 ;  /* 0x0000001fff0b7819 */ /* 0x000fe4000001140b */
[----:B------:R2:W-:Y:S01]  /*10f10*/  @!P1 ST.E.64 [R2.64], R22 ;  /* 0x0000001602009985 */ /* 0x0005e2000c101b06 */
[----:B------:R-:W-:Y:S02]  /*10f20*/  ISETP.GE.AND P1, PT, R8, c[0x0][0x3c8], PT ;  /* 0x0000f20008007a0c */ /* 0x000fe40003f26270 */
[C---:B------:R-:W-:Y:S02]  /*10f30*/  IADD3 R10, R248.reuse, 0x30, RZ ;  /* 0x00000030f80a7810 */ /* 0x040fe40007ffe0ff */
[----:B------:R-:W-:Y:S02]  /*10f40*/  IADD3 R14, R248, 0x20, RZ ;  /* 0x00000020f80e7810 */ /* 0x000fe40007ffe0ff */
[----:B------:R-:W-:Y:S02]  /*10f50*/  ISETP.GE.AND P5, PT, R10, c[0x0][0x3c8], PT ;  /* 0x0000f2000a007a0c */ /* 0x000fe40003fa6270 */
[----:B------:R-:W-:-:S02]  /*10f60*/  SHF.R.S32.HI R14, RZ, 0x1f, R14 ;  /* 0x0000001fff0e7819 */ /* 0x000fc4000001140e */
[C---:B------:R-:W-:Y:S02]  /*10f70*/  IADD3 R15, R248.reuse, 0xa0, RZ ;  /* 0x000000a0f80f7810 */ /* 0x040fe40007ffe0ff */
[C---:B------:R-:W-:Y:S02]  /*10f80*/  IADD3 R16, R248.reuse, 0xb0, RZ ;  /* 0x000000b0f8107810 */ /* 0x040fe40007ffe0ff */
[C---:B------:R-:W-:Y:S02]  /*10f90*/  IADD3 R17, R248.reuse, 0xa0, RZ ;  /* 0x000000a0f8117810 */ /* 0x040fe40007ffe0ff */
[----:B------:R-:W-:Y:S02]  /*10fa0*/  IADD3 R18, R248, 0xe8, RZ ;  /* 0x000000e8f8127810 */ /* 0x000fe40007ffe0ff */
[----:B------:R-:W-:Y:S02]  /*10fb0*/  SHF.R.S32.HI R17, RZ, 0x1f, R17 ;  /* 0x0000001fff117819 */ /* 0x000fe40000011411 */
[----:B------:R-:W-:-:S02]  /*10fc0*/  SHF.R.S32.HI R18, RZ, 0x1f, R18 ;  /* 0x0000001fff127819 */ /* 0x000fc40000011412 */
[----:B--2---:R-:W-:-:S04]  /*10fd0*/  @!P3 LEA R2, P2, R7, R0, 0x2 ;  /* 0x000000000702b211 */ /* 0x004fc800078410ff */
[----:B------:R-:W-:Y:S02]  /*10fe0*/  @!P3 LEA.HI.X R3, R7, R4, R9, 0x2, P2 ;  /* 0x000000040703b211 */ /* 0x000fe400010f1409 */
[C---:B------:R-:W-:Y:S02]  /*10ff0*/  IADD3 R7, R248.reuse, 0x10, RZ ;  /* 0x00000010f8077810 */ /* 0x040fe40007ffe0ff */
[----:B------:R-:W-:Y:S01]  /*11000*/  IADD3 R9, R248, 0x28, RZ ;  /* 0x00000028f8097810 */ /* 0x000fe20007ffe0ff */
[----:B------:R2:W-:Y:S01]  /*11010*/  @!P3 ST.E.64 [R2.64], R24 ;  /* 0x000000180200b985 */ /* 0x0005e2000c101b06 */
[----:B------:R-:W-:Y:S02]  /*11020*/  SHF.R.S32.HI R7, RZ, 0x1f, R7 ;  /* 0x0000001fff077819 */ /* 0x000fe40000011407 */
[----:B--2---:R-:W-:-:S04]  /*11030*/  @!P4 LEA R2, P2, R6, R0, 0x2 ;  /* 0x000000000602c211 */ /* 0x004fc800078410ff */
[----:B------:R-:W-:Y:S02]  /*11040*/  @!P4 LEA.HI.X R3, R6, R4, R7, 0x2, P2 ;  /* 0x000000040603c211 */ /* 0x000fe400010f1407 */
[----:B------:R-:W-:Y:S02]  /*11050*/  ISETP.GE.AND P2, PT, R9, c[0x0][0x3c8], PT ;  /* 0x0000f20009007a0c */ /* 0x000fe40003f46270 */
[C---:B------:R-:W-:Y:S01]  /*11060*/  @!P1 LEA R6, P3, R8.reuse, R0, 0x2 ;  /* 0x0000000008069211 */ /* 0x040fe200078610ff */
[----:B------:R2:W-:Y:S03]  /*11070*/  @!P4 ST.E.64 [R2.64], R26 ;  /* 0x0000001a0200c985 */ /* 0x0005e6000c101b06 */
        /* <DEDUP_REMOVED lines=9> */
[C---:B----4-:R-:W-:Y:S01]  /*11110*/  @!P2 LEA R6, P3, R9.reuse, R0, 0x2 ;  /* 0x000000000906a211 */ /* 0x050fe200078610ff */
[----:B------:R2:W-:Y:S01]  /*11120*/  @!P6 ST.E.64 [R2.64], R30 ;  /* 0x0000001e0200e985 */ /* 0x0005e2000c101b06 */
[C---:B------:R-:W-:Y:S02]  /*11130*/  IADD3 R14, R248.reuse, 0x30, RZ ;  /* 0x00000030f80e7810 */ /* 0x040fe40007ffe0ff */
[----:B------:R-:W-:Y:S02]  /*11140*/  @!P2 LEA.HI.X R7, R9, R4, R11, 0x2, P3 ;  /* 0x000000040907a211 */ /* 0x000fe400018f140b */
[----:B------:R-:W-:-:S02]  /*11150*/  IADD3 R9, R248, 0x48, RZ ;  /* 0x00000048f8097810 */ /* 0x000fc40007ffe0ff */
[----:B------:R-:W-:Y:S01]  /*11160*/  IADD3 R11, R248, 0x38, RZ ;  /* 0x00000038f80b7810 */ /* 0x000fe20007ffe0ff */
[----:B------:R4:W-:Y:S01]  /*11170*/  @!P2 ST.E.64 [R6.64], R32 ;  /* 0x000000200600a985 */ /* 0x0009e2000c101b06 */
[----:B------:R-:W-:Y:S02]  /*11180*/  ISETP.GE.AND P6, PT, R13, c[0x0][0x3c8], PT ;  /* 0x0000f2000d007a0c */ /* 0x000fe40003fc6270 */
[----:B------:R-:W-:Y:S02]  /*11190*/  ISETP.GE.AND P2, PT, R9, c[0x0][0x3c8], PT ;  /* 0x0000f20009007a0c */ /* 0x000fe40003f46270 */
[----:B------:R-:W-:Y:S02]  /*111a0*/  SHF.R.S32.HI R14, RZ, 0x1f, R14 ;  /* 0x0000001fff0e7819 */ /* 0x000fe4000001140e */
        /* <DEDUP_REMOVED lines=74> */
[----:B----4-:R-:W-:Y:S01]  /*11650*/  @!P2 LEA R6, P3, R9, R0, 0x2 ;  /* 0x000000000906a211 */ /* 0x010fe200078610ff */
[----:B------:R2:W-:Y:S01]  /*11660*/  @!P6 ST.E.64 [R2.64], R68 ;  /* 0x000000440200e985 */ /* 0x0005e2000c101b06 */
[----:B------:R-:W-:Y:S02]  /*11670*/  ISETP.GE.AND P6, PT, R15, c[0x0][0x3c8], PT ;  /* 0x0000f2000f007a0c */ /* 0x000fe40003fc6270 */
[----:B------:R-:W-:Y:S02]  /*11680*/  @!P2 LEA.HI.X R7, R9, R4, R11, 0x2, P3 ;  /* 0x000000040907a211 */ /* 0x000fe400018f140b */
[----:B------:R-:W-:-:S02]  /*11690*/  IADD3 R11, R248, 0xa8, RZ ;  /* 0x000000a8f80b7810 */ /* 0x000fc40007ffe0ff */
[C---:B------:R-:W-:Y:S01]  /*116a0*/  IADD3 R9, R248.reuse, 0x98, RZ ;  /* 0x00000098f8097810 */ /* 0x040fe20007ffe0ff */
[----:B------:R4:W-:Y:S01]  /*116b0*/  @!P2 ST.E.64 [R6.64], R72 ;  /* 0x000000480600a985 */ /* 0x0009e2000c101b06 */
[----:B------:R-:W-:Y:S02]  /*116c0*/  ISETP.GE.AND P2, PT, R11, c[0x0][0x3c8], PT ;  /* 0x0000f2000b007a0c */ /* 0x000fe40003f46270 */
[----:B------:R-:W-:Y:S02]  /*116d0*/  SHF.R.S32.HI R13, RZ, 0x1f, R13 ;  /* 0x0000001fff0d7819 */ /* 0x000fe4000001140d */
[----:B------:R-:W-:Y:S02]  /*116e0*/  SHF.R.S32.HI R9, RZ, 0x1f, R9 ;  /* 0x0000001fff097819 */ /* 0x000fe40000011409 */
[----:B------:R-:W-:Y:S02]  /*116f0*/  IADD3 R14, R248, 0xc0, RZ ;  /* 0x000000c0f80e7810 */ /* 0x000fe40007ffe0ff */
        /* <DEDUP_REMOVED lines=10> */
[----:B------:R-:W-:Y:S02]  /*117a0*/  ISETP.GE.AND P1, PT, R10, c[0x0][0x3c8], PT ;  /* 0x0000f2000a007a0c */ /* 0x000fe40003f26270 */
[----:B------:R-:W-:-:S04]  /*117b0*/  @!P2 LEA R8, P3, R11, R0, 0x2 ;  /* 0x000000000b08a211 */ /* 0x000fc800078610ff */
[----:B------:R-:W-:Y:S02]  /*117c0*/  @!P2 LEA.HI.X R9, R11, R4, R13, 0x2, P3 ;  /* 0x000000040b09a211 */ /* 0x000fe400018f140d */
[C---:B------:R-:W-:Y:S02]  /*117d0*/  IADD3 R13, R248.reuse, 0xc8, RZ ;  /* 0x000000c8f80d7810 */ /* 0x040fe40007ffe0ff */
[----:B------:R-:W-:Y:S02]  /*117e0*/  IADD3 R11, R248, 0xd0, RZ ;  /* 0x000000d0f80b7810 */ /* 0x000fe40007ffe0ff */
[----:B--2---:R-:W-:-:S04]  /*117f0*/  @!P6 LEA R2, P4, R15, R0, 0x2 ;  /* 0x000000000f02e211 */ /* 0x004fc800078810ff */
[----:B------:R-:W-:Y:S02]  /*11800*/  @!P6 LEA.HI.X R3, R15, R4, R17, 0x2, P4 ;  /* 0x000000040f03e211 */ /* 0x000fe400020f1411 */
[C---:B------:R-:W-:Y:S02]  /*11810*/  IADD3 R17, R248.reuse, 0xb0, RZ ;  /* 0x000000b0f8117810 */ /* 0x040fe40007ffe0ff */
[----:B------:R-:W-:Y:S01]  /*11820*/  IADD3 R15, R248, 0xb8, RZ ;  /* 0x000000b8f80f7810 */ /* 0x000fe20007ffe0ff */
[----:B------:R2:W-:Y:S01]  /*11830*/  @!P6 ST.E.64 [R2.64], R84 ;  /* 0x000000540200e985 */ /* 0x0005e2000c101b06 */
[----:B------:R-:W-:Y:S02]  /*11840*/  ISETP.GE.AND P6, PT, R14, c[0x0][0x3c8], PT ;  /* 0x0000f2000e007a0c */ /* 0x000fe40003fc6270 */
[----:B------:R-:W-:Y:S01]  /*11850*/  ISETP.GE.AND P4, PT, R13, c[0x0][0x3c8], PT ;  /* 0x0000f2000d007a0c */ /* 0x000fe20003f86270 */
[----:B------:R5:W-:Y:S01]  /*11860*/  @!P2 ST.E.64 [R8.64], R88 ;  /* 0x000000580800a985 */ /* 0x000be2000c101b06 */
[----:B----4-:R-:W-:-:S02]  /*11870*/  @!P5 LEA R6, P3, R16, R0, 0x2 ;  /* 0x000000001006d211 */ /* 0x010fc400078610ff */
[----:B------:R-:W-:Y:S02]  /*11880*/  SHF.R.S32.HI R17, RZ, 0x1f, R17 ;  /* 0x0000001fff117819 */ /* 0x000fe40000011411 */
[----:B------:R-:W-:Y:S02]  /*11890*/  SHF.R.S32.HI R15, RZ, 0x1f, R15 ;  /* 0x0000001fff0f7819 */ /* 0x000fe4000001140f */
[----:B------:R-:W-:Y:S02]  /*118a0*/  @!P5 LEA.HI.X R7, R16, R4, R17, 0x2, P3 ;  /* 0x000000041007d211 */ /* 0x000fe400018f1411 */
[----:B------:R-:W-:Y:S02]  /*118b0*/  ISETP.GE.AND P3, PT, R11, c[0x0][0x3c8], PT ;  /* 0x0000f2000b007a0c */ /* 0x000fe40003f66270 */
[C---:B------:R-:W-:Y:S01]  /*118c0*/  IADD3 R16, R248.reuse, 0xc0, RZ ;  /* 0x000000c0f8107810 */ /* 0x040fe20007ffe0ff */
[----:B------:R4:W-:Y:S01]  /*118d0*/  @!P5 ST.E.64 [R6.64], R92 ;  /* 0x0000005c0600d985 */ /* 0x0009e2000c101b06 */
[----:B------:R-:W-:-:S02]  /*118e0*/  IADD3 R17, R248, 0xe8, RZ ;  /* 0x000000e8f8117810 */ /* 0x000fc40007ffe0ff */
[----:B------:R-:W-:Y:S02]  /*118f0*/  SHF.R.S32.HI R16, RZ, 0x1f, R16 ;  /* 0x0000001fff107819 */ /* 0x000fe40000011410 */
[----:B--2---:R-:W-:-:S04]  /*11900*/  @!P1 LEA R2, P2, R10, R0, 0x2 ;  /* 0x000000000a029211 */ /* 0x004fc800078410ff */
[----:B------:R-:W-:Y:S02]  /*11910*/  @!P1 LEA.HI.X R3, R10, R4, R15, 0x2, P2 ;  /* 0x000000040a039211 */ /* 0x000fe400010f140f */
[----:B------:R-:W-:Y:S02]  /*11920*/  IADD3 R15, R248, 0xc8, RZ ;  /* 0x000000c8f80f7810 */ /* 0x000fe40007ffe0ff */
[----:B-----5:R-:W-:Y:S01]  /*11930*/  @!P6 LEA R8, P2, R14, R0, 0x2 ;  /* 0x000000000e08e211 */ /* 0x020fe200078410ff */
[----:B------:R2:W-:Y:S01]  /*11940*/  @!P1 ST.E.64 [R2.64], R96 ;  /* 0x0000006002009985 */ /* 0x0005e2000c101b06 */
[----:B------:R-:W-:Y:S02]  /*11950*/  SHF.R.S32.HI R15, RZ, 0x1f, R15 ;  /* 0x0000001fff0f7819 */ /* 0x000fe4000001140f */
[----:B------:R-:W-:Y:S02]  /*11960*/  IADD3 R10, R248, 0xd8, RZ ;  /* 0x000000d8f80a7810 */ /* 0x000fe40007ffe0ff */
[----:B------:R-:W-:-:S02]  /*11970*/  @!P6 LEA.HI.X R9, R14, R4, R16, 0x2, P2 ;  /* 0x000000040e09e211 */ /* 0x000fc400010f1410 */
[----:B------:R-:W-:Y:S02]  /*11980*/  ISETP.GE.AND P1, PT, R10, c[0x0][0x3c8], PT ;  /* 0x0000f2000a007a0c */ /* 0x000fe40003f26270 */
[----:B------:R-:W-:Y:S01]  /*11990*/  IADD3 R14, R248, 0xe0, RZ ;  /* 0x000000e0f80e7810 */ /* 0x000fe20007ffe0ff */
[----:B------:R-:W-:Y:S01]  /*119a0*/  @!P6 ST.E.64 [R8.64], R134 ;  /* 0x000000860800e985 */ /* 0x000fe2000c101b06 */
[----:B----4-:R-:W-:Y:S02]  /*119b0*/  @!P3 LEA R6, P2, R11, R0, 0x2 ;  /* 0x000000000b06b211 */ /* 0x010fe400078410ff */
        /* <DEDUP_REMOVED lines=19> */
[----:B------:R-:W-:-:S03]  /*11af0*/  @!P6 LEA R10, P2, R14, R0, 0x2 ;  /* 0x000000000e0ae211 */ /* 0x000fc600078410ff */
[----:B------:R2:W-:Y:S01]  /*11b00*/  @!P1 ST.E.64 [R2.64], R108 ;  /* 0x0000006c02009985 */ /* 0x0005e2000c101b06 */
[----:B------:R-:W-:Y:S02]  /*11b10*/  @!P6 LEA.HI.X R11, R14, R4, R16, 0x2, P2 ;  /* 0x000000040e0be211 */ /* 0x000fe400010f1410 */
[-C--:B------:R-:W-:Y:S02]  /*11b20*/  @!P5 LEA R8, P1, R17, R0.reuse, 0x2 ;  /* 0x000000001108d211 */ /* 0x080fe400078210ff */
[C---:B------:R-:W-:Y:S01]  /*11b30*/  IADD3 R16, R248.reuse, 0xf0, RZ ;  /* 0x000000f0f8107810 */ /* 0x040fe20007ffe0ff */
[----:B------:R1:W-:Y:S01]  /*11b40*/  @!P6 ST.E.64 [R10.64], R148 ;  /* 0x000000940a00e985 */ /* 0x0003e2000c101b06 */
[----:B------:R-:W-:Y:S02]  /*11b50*/  IADD3 R14, R248, 0xf8, RZ ;  /* 0x000000f8f80e7810 */ /* 0x000fe40007ffe0ff */
[----:B----4-:R-:W-:Y:S02]  /*11b60*/  @!P4 LEA R6, P2, R15, R0, 0x2 ;  /* 0x000000000f06c211 */ /* 0x010fe400078410ff */
[----:B------:R-:W-:-:S02]  /*11b70*/  SHF.R.S32.HI R16, RZ, 0x1f, R16 ;  /* 0x0000001fff107819 */ /* 0x000fc40000011410 */
        /* <DEDUP_REMOVED lines=8> */
.L_x_2839:
[----:B------:R-:W-:Y:S05]  /*11c00*/  BSYNC B0 ;  /* 0x0000000000007941 */ /* 0x000fea0003800000 */
.L_x_2838:
[----:B------:R-:W-:Y:S05]  /*11c10*/  BRA.DIV ~URZ, `(.L_x_2840) ;  /* 0x000052127f007947 */ /* 0x000fea000b800000 */
[----:B--2---:R2:W1:Y:S04]  /*11c20*/  SHFL.IDX PT, R4, R5, 0x1, 0x1c1f ;  /* 0x003c1f0005047f89 */ /* 0x00446800000e0000 */
[----:B----4-:R2:W4:Y:S02]  /*11c30*/  SHFL.IDX PT, R0, R12, 0x1, 0x1c1f ;  /* 0x003c1f000c007f89 */ /* 0x01052400000e0000 */
.L_x_2912:
[----:B------:R-:W-:Y:S05]  /*11c40*/  @P0 BRA `(.L_x_2835) ;  /* 0x00001c0000000947 */ /* 0x000fea0003800000 */
[C---:B-1----:R-:W-:Y:S02]  /*11c50*/  IADD3 R11, R248.reuse, 0x8, RZ ;  /* 0x00000008f80b7810 */ /* 0x042fe40007ffe0ff */
[C---:B------:R-:W-:Y:S02]  /*11c60*/  ISETP.GE.AND P0, PT, R248.reuse, c[0x0][0x3c8], PT ;  /* 0x0000f200f8007a0c */ /* 0x040fe40003f06270 */
[----:B------:R-:W-:Y:S02]  /*11c70*/  ISETP.GE.AND P5, PT, R11, c[0x0][0x3c8], PT ;  /* 0x0000f2000b007a0c */ /* 0x000fe40003fa6270 */
[----:B------:R-:W-:-:S02]  /*11c80*/  IADD3 R13, R248, 0x10, RZ ;  /* 0x00000010f80d7810 */ /* 0x000fc40007ffe0ff */
[C---:B------:R-:W-:Y:S02]  /*11c90*/  IADD3 R15, R248.reuse, 0x8, RZ ;  /* 0x00000008f80f7810 */ /* 0x040fe40007ffe0ff */
[----:B------:R-:W-:Y:S02]  /*11ca0*/  ISETP.GE.AND P4, PT, R13, c[0x0][0x3c8], PT ;  /* 0x0000f2000d007a0c */ /* 0x000fe40003f86270 */
[----:B------:R-:W-:Y:S02]  /*11cb0*/  IADD3 R10, R248, 0x18, RZ ;  /* 0x00000018f80a7810 */ /* 0x000fe40007ffe0ff */
[----:B------:R-:W-:Y:S01]  /*11cc0*/  SHF.R.S32.HI R15, RZ, 0x1f, R15 ;  /* 0x0000001fff0f7819 */ /* 0x000fe2000001140f */
[----:B----4-:R-:W-:Y:S01]  /*11cd0*/  @!P0 IMAD.MOV.U32 R2, RZ, RZ, R0 ;  /* 0x000000ffff028224 */ /* 0x010fe200078e0000 */
[----:B------:R-:W-:Y:S01]  /*11ce0*/  ISETP.GE.AND P3, PT, R10, c[0x0][0x3c8], PT ;  /* 0x0000f2000a007a0c */ /* 0x000fe20003f66270 */
[----:B------:R-:W-:Y:S01]  /*11cf0*/  @!P0 IMAD.MOV.U32 R3, RZ, RZ, R4 ;  /* 0x000000ffff038224 */ /* 0x000fe200078e0004 */
[----:B------:R-:W-:-:S02]  /*11d00*/  @!P5 LEA R8, P6, R11, R0, 0x2 ;  /* 0x000000000b08d211 */ /* 0x000fc400078c10ff */
[C---:B--23--:R-:W-:Y:S01]  /*11d10*/  IADD3 R12, R248.reuse, 0x20, RZ ;  /* 0x00000020f80c7810 */ /* 0x04cfe20007ffe0ff */
[C---:B------:R-:W-:Y:S01]  /*11d20*/  @!P0 IMAD.WIDE R2, R248.reuse, 0x4, R2 ;  /* 0x00000004f8028825 */ /* 0x040fe200078e0202 */
[----:B------:R-:W-:Y:S02]  /*11d30*/  @!P5 LEA.HI.X R9, R11, R4, R15, 0x2, P6 ;  /* 0x000000040b09d211 */ /* 0x000fe400030f140f */
[----:B------:R-:W-:Y:S02]  /*11d40*/  IADD3 R15, R248, 0x10, RZ ;  /* 0x00000010f80f7810 */ /* 0x000fe40007ffe0ff */
[----:B------:R-:W-:Y:S01]  /*11d50*/  ISETP.GE.AND P2, PT, R12, c[0x0][0x3c8], PT ;  /* 0x0000f2000c007a0c */ /* 0x000fe20003f46270 */
[----:B------:R1:W-:Y:S01]  /*11d60*/  @!P0 ST.E.64 [R2.64], R116 ;  /* 0x0000007402008985 */ /* 0x0003e2000c101b06 */
[----:B------:R-:W-:Y:S02]  /*11d70*/  @!P4 LEA R6, P0, R13, R0, 0x2 ;  /* 0x000000000d06c211 */ /* 0x000fe400078010ff */
[----:B------:R-:W-:Y:S01]  /*11d80*/  SHF.R.S32.HI R15, RZ, 0x1f, R15 ;  /* 0x0000001fff0f7819 */ /* 0x000fe2000001140f */
[----:B------:R2:W-:Y:S01]  /*11d90*/  @!P5 ST.E.64 [R8.64], R152 ;  /* 0x000000980800d985 */ /* 0x0005e2000c101b06 */
[----:B------:R-:W-:-:S02]  /*11da0*/  IADD3 R14, R248, 0x28, RZ ;  /* 0x00000028f80e7810 */ /* 0x000fc40007ffe0ff */
[----:B------:R-:W-:Y:S02]  /*11db0*/  IADD3 R11, R248, 0x18, RZ ;  /* 0x00000018f80b7810 */ /* 0x000fe40007ffe0ff */
[----:B------:R-:W-:Y:S02]  /*11dc0*/  @!P4 LEA.HI.X R7, R13, R4, R15, 0x2, P0 ;  /* 0x000000040d07c211 */ /* 0x000fe400000f140f */
[----:B------:R-:W-:Y:S02]  /*11dd0*/  ISETP.GE.AND P1, PT, R14, c[0x0][0x3c8], PT ;  /* 0x0000f2000e007a0c */ /* 0x000fe40003f26270 */
[C---:B------:R-:W-:Y:S01]  /*11de0*/  IADD3 R5, R248.reuse, 0x30, RZ ;  /* 0x00000030f8057810 */ /* 0x040fe20007ffe0ff */
[----:B------:R3:W-:Y:S01]  /*11df0*/  @!P4 ST.E.64 [R6.64], R128 ;  /* 0x000000800600c985 */ /* 0x0007e2000c101b06 */
[----:B------:R-:W-:Y:S02]  /*11e00*/  SHF.R.S32.HI R11, RZ, 0x1f, R11 ;  /* 0x0000001fff0b7819 */ /* 0x000fe4000001140b */
[----:B------:R-:W-:-:S02]  /*11e10*/  IADD3 R15, R248, 0x20, RZ ;  /* 0x00000020f80f7810 */ /* 0x000fc40007ffe0ff */
[----:B------:R-:W-:Y:S02]  /*11e20*/  ISETP.GE.AND P0, PT, R5, c[0x0][0x3c8], PT ;  /* 0x0000f20005007a0c */ /* 0x000fe40003f06270 */
[----:B------:R-:W-:Y:S02]  /*11e30*/  SHF.R.S32.HI R15, RZ, 0x1f, R15 ;  /* 0x0000001fff0f7819 */ /* 0x000fe4000001140f */
[C---:B------:R-:W-:Y:S02]  /*11e40*/  IADD3 R13, R248.reuse, 0x40, RZ ;  /* 0x00000040f80d7810 */ /* 0x040fe40007ffe0ff */
[----:B------:R-:W-:Y:S02]  /*11e50*/  IADD3 R16, R248, 0xb0, RZ ;  /* 0x000000b0f8107810 */ /* 0x000fe40007ffe0ff */
[----:B-1----:R-:W-:Y:S02]  /*11e60*/  @!P3 LEA R2, P6, R10, R0, 0x2 ;  /* 0x000000000a02b211 */ /* 0x002fe400078c10ff */
[----:B------:R-:W-:-:S02]  /*11e70*/  SHF.R.S32.HI R16, RZ, 0x1f, R16 ;  /* 0x0000001fff107819 */ /* 0x000fc40000011410 */
[----:B------:R-:W-:Y:S02]  /*11e80*/  @!P3 LEA.HI.X R3, R10, R4, R11, 0x2, P6 ;  /* 0x000000040a03b211 */ /* 0x000fe400030f140b */
[----:B--2---:R-:W-:Y:S02]  /*11e90*/  @!P2 LEA R8, P4, R12, R0, 0x2 ;  /* 0x000000000c08a211 */ /* 0x004fe400078810ff */
[----:B------:R-:W-:Y:S01]  /*11ea0*/  IADD3 R11, R248, 0x38, RZ ;  /* 0x00000038f80b7810 */ /* 0x000fe20007ffe0ff */
[----:B------:R1:W-:Y:S01]  /*11eb0*/  @!P3 ST.E.64 [R2.64], R120 ;  /* 0x000000780200b985 */ /* 0x0003e2000c101b06 */
[----:B------:R-:W-:Y:S02]  /*11ec0*/  @!P2 LEA.HI.X R9, R12, R4, R15, 0x2, P4 ;  /* 0x000000040c09a211 */ /* 0x000fe400020f140f */
[----:B------:R-:W-:Y:S02]  /*11ed0*/  ISETP.GE.AND P5, PT, R11, c[0x0][0x3c8], PT ;  /* 0x0000f2000b007a0c */ /* 0x000fe40003fa6270 */
[----:B------:R-:W-:Y:S01]  /*11ee0*/  IADD3 R15, R248, 0x28, RZ ;  /* 0x00000028f80f7810 */ /* 0x000fe20007ffe0ff */
[----:B------:R2:W-:Y:S01]  /*11ef0*/  @!P2 ST.E.64 [R8.64], R150 ;  /* 0x000000960800a985 */ /* 0x0005e2000c101b06 */
[----:B---3--:R-:W-:-:S02]  /*11f00*/  @!P1 LEA R6, P3, R14, R0, 0x2 ;  /* 0x000000000e069211 */ /* 0x008fc400078610ff */
[----:B------:R-:W-:Y:S02]  /*11f10*/  SHF.R.S32.HI R15, RZ, 0x1f, R15 ;  /* 0x0000001fff0f7819 */ /* 0x000fe4000001140f */
[----:B------:R-:W-:Y:S02]  /*11f20*/  IADD3 R12, R248, 0x30, RZ ;  /* 0x00000030f80c7810 */ /* 0x000fe40007ffe0ff */
[----:B------:R-:W-:Y:S02]  /*11f30*/  @!P1 LEA.HI.X R7, R14, R4, R15, 0x2, P3 ;  /* 0x000000040e079211 */ /* 0x000fe400018f140f */
[----:B------:R-:W-:Y:S02]  /*11f40*/  SHF.R.S32.HI R12, RZ, 0x1f, R12 ;  /* 0x0000001fff0c7819 */ /* 0x000fe4000001140c */
[----:B------:R-:W-:Y:S01]  /*11f50*/  IADD3 R10, R248, 0x48, RZ ;  /* 0x00000048f80a7810 */ /* 0x000fe20007ffe0ff */
[----:B------:R3:W-:Y:S01]  /*11f60*/  @!P1 ST.E.64 [R6.64], R140 ;  /* 0x0000008c06009985 */ /* 0x0007e2000c101b06 */
[----:B------:R-:W-:-:S02]  /*11f70*/  ISETP.GE.AND P4, PT, R13, c[0x0][0x3c8], PT ;  /* 0x0000f2000d007a0c */ /* 0x000fc40003f86270 */
[----:B------:R-:W-:Y:S02]  /*11f80*/  IADD3 R15, R248, 0x38, RZ ;  /* 0x00000038f80f7810 */ /* 0x000fe40007ffe0ff */
[----:B------:R-:W-:Y:S02]  /*11f90*/  ISETP.GE.AND P3, PT, R10, c[0x0][0x3c8], PT ;  /* 0x0000f2000a007a0c */ /* 0x000fe40003f66270 */
[----:B------:R-:W-:Y:S02]  /*11fa0*/  SHF.R.S32.HI R15, RZ, 0x1f, R15 ;  /* 0x0000001fff0f7819 */ /* 0x000fe4000001140f */
[----:B------:R-:W-:Y:S02]  /*11fb0*/  IADD3 R14, R248, 0x58, RZ ;  /* 0x00000058f80e7810 */ /* 0x000fe40007ffe0ff */
[----:B-1----:R-:W-:Y:S02]  /*11fc0*/  @!P0 LEA R2, P6, R5, R0, 0x2 ;  /* 0x0000000005028211 */ /* 0x002fe400078c10ff */
[----:B------:R-:W-:-:S02]  /*11fd0*/  ISETP.GE.AND P1, PT, R14, c[0x0][0x3c8], PT ;  /* 0x0000f2000e007a0c */ /* 0x000fc40003f26270 */
[----:B------:R-:W-:Y:S02]  /*11fe0*/  @!P0 LEA.HI.X R3, R5, R4, R12, 0x2, P6 ;  /* 0x0000000405038211 */ /* 0x000fe400030f140c */
[C---:B--2---:R-:W-:Y:S02]  /*11ff0*/  @!P5 LEA R8, P6, R11.reuse, R0, 0x2 ;  /* 0x000000000b08d211 */ /* 0x044fe400078c10ff */
[----:B------:R-:W-:Y:S01]  /*12000*/  IADD3 R12, R248, 0x50, RZ ;  /* 0x00000050f80c7810 */ /* 0x000fe20007ffe0ff */
[----:B------:R1:W-:Y:S01]  /*12010*/  @!P0 ST.E.64 [R2.64], R124 ;  /* 0x0000007c02008985 */ /* 0x0003e2000c101b06 */
[----:B------:R-:W-:Y:S02]  /*12020*/  @!P5 LEA.HI.X R9, R11, R4, R15, 0x2, P6 ;  /* 0x000000040b09d211 */ /* 0x000fe400030f140f */
[----:B------:R-:W-:Y:S02]  /*12030*/  ISETP.GE.AND P2, PT, R12, c[0x0][0x3c8], PT ;  /* 0x0000f2000c007a0c */ /* 0x000fe40003f46270 */
[C---:B------:R-:W-:Y:S01]  /*12040*/  IADD3 R15, R248.reuse, 0x40, RZ ;  /* 0x00000040f80f7810 */ /* 0x040fe20007ffe0ff */
[----:B------:R2:W-:Y:S01]  /*12050*/  @!P5 ST.E.64 [R8.64], R146 ;  /* 0x000000920800d985 */ /* 0x0005e2000c101b06 */
[----:B------:R-:W-:-:S02]  /*12060*/  IADD3 R11, R248, 0x48, RZ ;  /* 0x00000048f80b7810 */ /* 0x000fc40007ffe0ff */
[C---:B---3--:R-:W-:Y:S02]  /*12070*/  @!P4 LEA R6, P0, R13.reuse, R0, 0x2 ;  /* 0x000000000d06c211 */ /* 0x048fe400078010ff */
[----:B------:R-:W-:Y:S02]  /*12080*/  SHF.R.S32.HI R15, RZ, 0x1f, R15 ;  /* 0x0000001fff0f7819 */ /* 0x000fe4000001140f */
[----:B------:R-:W-:Y:S02]  /*12090*/  SHF.R.S32.HI R11, RZ, 0x1f, R11 ;  /* 0x0000001fff0b7819 */ /* 0x000fe4000001140b */
[----:B------:R-:W-:Y:S02]  /*120a0*/  @!P4 LEA.HI.X R7, R13, R4, R15, 0x2, P0 ;  /* 0x000000040d07c211 */ /* 0x000fe400000f140f */
[C---:B------:R-:W-:Y:S02]  /*120b0*/  IADD3 R15, R248.reuse, 0x50, RZ ;  /* 0x00000050f80f7810 */ /* 0x040fe40007ffe0ff */
[----:B------:R-:W-:Y:S01]  /*120c0*/  IADD3 R5, R248, 0x60, RZ ;  /* 0x00000060f8057810 */ /* 0x000fe20007ffe0ff */
[----:B------:R3:W-:Y:S01]  /*120d0*/  @!P4 ST.E.64 [R6.64], R138 ;  /* 0x0000008a0600c985 */ /* 0x0007e2000c101b06 */
[----:B------:R-:W-:-:S02]  /*120e0*/  SHF.R.S32.HI R15, RZ, 0x1f, R15 ;  /* 0x0000001fff0f7819 */ /* 0x000fc4000001140f */
[----:B------:R-:W-:Y:S02]  /*120f0*/  ISETP.GE.AND P0, PT, R5, c[0x0][0x3c8], PT ;  /* 0x0000f20005007a0c */ /* 0x000fe40003f06270 */
[----:B------:R-:W-:Y:S02]  /*12100*/  IADD3 R13, R248, 0x70, RZ ;  /* 0x00000070f80d7810 */ /* 0x000fe40007ffe0ff */
[C---:B-1----:R-:W-:Y:S02]  /*12110*/  @!P3 LEA R2, P6, R10.reuse, R0, 0x2 ;  /* 0x000000000a02b211 */ /* 0x042fe400078c10ff */
[----:B------:R-:W-:Y:S02]  /*12120*/  ISETP.GE.AND P4, PT, R13, c[0x0][0x3c8], PT ;  /* 0x0000f2000d007a0c */ /* 0x000fe40003f86270 */
[----:B------:R-:W-:Y:S02]  /*12130*/  @!P3 LEA.HI.X R3, R10, R4, R11, 0x2, P6 ;  /* 0x000000040a03b211 */ /* 0x000fe400030f140b */
[----:B--2---:R-:W-:-:S02]  /*12140*/  @!P2 LEA R8, P6, R12, R0, 0x2 ;  /* 0x000000000c08a211 */ /* 0x004fc400078c10ff */
[----:B------:R-:W-:Y:S01]  /*12150*/  IADD3 R11, R248, 0x68, RZ ;  /* 0x00000068f80b7810 */ /* 0x000fe20007ffe0ff */
[----:B------:R1:W-:Y:S01]  /*12160*/  @!P3 ST.E.64 [R2.64], R42 ;  /* 0x0000002a0200b985 */ /* 0x0003e2000c101b06 */
[----:B------:R-:W-:Y:S02]  /*12170*/  @!P2 LEA.HI.X R9, R12, R4, R15, 0x2, P6 ;  /* 0x000000040c09a211 */ /* 0x000fe400030f140f */
[C---:B------:R-:W-:Y:S02]  /*12180*/  IADD3 R15, R248.reuse, 0x58, RZ ;  /* 0x00000058f80f7810 */ /* 0x040fe40007ffe0ff */
[----:B------:R-:W-:Y:S01]  /*12190*/  ISETP.GE.AND P5, PT, R11, c[0x0][0x3c8], PT ;  /* 0x0000f2000b007a0c */ /* 0x000fe20003fa6270 */
[----:B------:R2:W-:Y:S01]  /*121a0*/  @!P2 ST.E.64 [R8.64], R154 ;  /* 0x0000009a0800a985 */ /* 0x0005e2000c101b06 */
[----:B------:R-:W-:Y:S02]  /*121b0*/  SHF.R.S32.HI R15, RZ, 0x1f, R15 ;  /* 0x0000001fff0f7819 */ /* 0x000fe4000001140f */
[----:B------:R-:W-:-:S02]  /*121c0*/  IADD3 R12, R248, 0x60, RZ ;  /* 0x00000060f80c7810 */ /* 0x000fc40007ffe0ff */
[----:B---3--:R-:W-:Y:S02]  /*121d0*/  @!P1 LEA R6, P3, R14, R0, 0x2 ;  /* 0x000000000e069211 */ /* 0x008fe400078610ff */
[----:B------:R-:W-:Y:S02]  /*121e0*/  IADD3 R10, R248, 0x78, RZ ;  /* 0x00000078f80a7810 */ /* 0x000fe40007ffe0ff */
[----:B------:R-:W-:Y:S02]  /*121f0*/  @!P1 LEA.HI.X R7, R14, R4, R15, 0x2, P3 ;  /* 0x000000040e079211 */ /* 0x000fe400018f140f */
[----:B------:R-:W-:Y:S02]  /*12200*/  SHF.R.S32.HI R12, RZ, 0x1f, R12 ;  /* 0x0000001fff0c7819 */ /* 0x000fe4000001140c */
[----:B------:R-:W-:Y:S01]  /*12210*/  IADD3 R15, R248, 0x68, RZ ;  /* 0x00000068f80f7810 */ /* 0x000fe20007ffe0ff */
[----:B------:R3:W-:Y:S01]  /*12220*/  @!P1 ST.E.64 [R6.64], R142 ;  /* 0x0000008e06009985 */ /* 0x0007e2000c101b06 */
[----:B------:R-:W-:-:S02]  /*12230*/  ISETP.GE.AND P3, PT, R10, c[0x0][0x3c8], PT ;  /* 0x0000f2000a007a0c */ /* 0x000fc40003f66270 */
[----:B------:R-:W-:Y:S02]  /*12240*/  SHF.R.S32.HI R15, RZ, 0x1f, R15 ;  /* 0x0000001fff0f7819 */ /* 0x000fe4000001140f */
[----:B------:R-:W-:Y:S02]  /*12250*/  IADD3 R14, R248, 0x88, RZ ;  /* 0x00000088f80e7810 */ /* 0x000fe40007ffe0ff */
[----:B-1----:R-:W-:-:S04]  /*12260*/  @!P0 LEA R2, P6, R5, R0, 0x2 ;  /* 0x0000000005028211 */ /* 0x002fc800078c10ff */
        /* <DEDUP_REMOVED lines=10> */
[C---:B---3--:R-:W-:Y:S02]  /*12310*/  @!P4 LEA R6, P0, R13.reuse, R0, 0x2 ;  /* 0x000000000d06c211 */ /* 0x048fe400078010ff */
[----:B------:R-:W-:Y:S02]  /*12320*/  SHF.R.S32.HI R11, RZ, 0x1f, R11 ;  /* 0x0000001fff0b7819 */ /* 0x000fe4000001140b */
[----:B------:R-:W-:Y:S02]  /*12330*/  @!P4 LEA.HI.X R7, R13, R4, R15, 0x2, P0 ;  /* 0x000000040d07c211 */ /* 0x000fe400000f140f */
[----:B------:R-:W-:Y:S02]  /*12340*/  IADD3 R5, R248, 0x90, RZ ;  /* 0x00000090f8057810 */ /* 0x000fe40007ffe0ff */
[----:B------:R-:W-:Y:S01]  /*12350*/  ISETP.GE.AND P1, PT, R14, c[0x0][0x3c8], PT ;  /* 0x0000f2000e007a0c */ /* 0x000fe20003f26270 */
[----:B------:R3:W-:Y:S01]  /*12360*/  @!P4 ST.E.64 [R6.64], R144 ;  /* 0x000000900600c985 */ /* 0x0007e2000c101b06 */
[----:B------:R-:W-:-:S02]  /*12370*/  IADD3 R15, R248, 0x80, RZ ;  /* 0x00000080f80f7810 */ /* 0x000fc40007ffe0ff */
[----:B------:R-:W-:Y:S02]  /*12380*/  ISETP.GE.AND P0, PT, R5, c[0x0][0x3c8], PT ;  /* 0x0000f20005007a0c */ /* 0x000fe40003f06270 */
[----:B------:R-:W-:Y:S02]  /*12390*/  SHF.R.S32.HI R15, RZ, 0x1f, R15 ;  /* 0x0000001fff0f7819 */ /* 0x000fe4000001140f */
[----:B------:R-:W-:Y:S02]  /*123a0*/  IADD3 R13, R248, 0xa0, RZ ;  /* 0x000000a0f80d7810 */ /* 0x000fe40007ffe0ff */
[C---:B-1----:R-:W-:Y:S02]  /*123b0*/  @!P3 LEA R2, P6, R10.reuse, R0, 0x2 ;  /* 0x000000000a02b211 */ /* 0x042fe400078c10ff */
[----:B------:R-:W-:Y:S02]  /*123c0*/  ISETP.GE.AND P4, PT, R13, c[0x0][0x3c8], PT ;  /* 0x0000f2000d007a0c */ /* 0x000fe40003f86270 */
[----:B------:R-:W-:-:S02]  /*123d0*/  @!P3 LEA.HI.X R3, R10, R4, R11, 0x2, P6 ;  /* 0x000000040a03b211 */ /* 0x000fc400030f140b */
[----:B--2---:R-:W-:Y:S02]  /*123e0*/  @!P2 LEA R8, P6, R12, R0, 0x2 ;  /* 0x000000000c08a211 */ /* 0x004fe400078c10ff */
        /* <DEDUP_REMOVED lines=17> */
[----:B-1----:R-:W-:Y:S02]  /*12500*/  @!P0 LEA R2, P6, R5, R0, 0x2 ;  /* 0x0000000005028211 */ /* 0x002fe400078c10ff */
[----:B------:R-:W-:Y:S02]  /*12510*/  ISETP.GE.AND P2, PT, R15, c[0x0][0x3c8], PT ;  /* 0x0000f2000f007a0c */ /* 0x000fe40003f46270 */
[----:B------:R-:W-:Y:S02]  /*12520*/  @!P0 LEA.HI.X R3, R5, R4, R12, 0x2, P6 ;  /* 0x0000000405038211 */ /* 0x000fe400030f140c */
[----:B--2---:R-:W-:-:S02]  /*12530*/  @!P5 LEA R8, P6, R11, R0, 0x2 ;  /* 0x000000000b08d211 */ /* 0x004fc400078c10ff */
[C---:B------:R-:W-:Y:S01]  /*12540*/  IADD3 R12, R248.reuse, 0xb8, RZ ;  /* 0x000000b8f80c7810 */ /* 0x040fe20007ffe0ff */
[----:B------:R1:W-:Y:S01]  /*12550*/  @!P0 ST.E.64 [R2.64], R54 ;  /* 0x0000003602008985 */ /* 0x0003e2000c101b06 */
[----:B------:R-:W-:Y:S02]  /*12560*/  @!P5 LEA.HI.X R9, R11, R4, R14, 0x2, P6 ;  /* 0x000000040b09d211 */ /* 0x000fe400030f140e */
[C---:B------:R-:W-:Y:S02]  /*12570*/  IADD3 R14, R248.reuse, 0xa0, RZ ;  /* 0x000000a0f80e7810 */ /* 0x040fe40007ffe0ff */
[----:B------:R-:W-:Y:S01]  /*12580*/  IADD3 R5, R248, 0xc0, RZ ;  /* 0x000000c0f8057810 */ /* 0x000fe20007ffe0ff */
[----:B------:R2:W-:Y:S01]  /*12590*/  @!P5 ST.E.64 [R8.64], R160 ;  /* 0x000000a00800d985 */ /* 0x0005e2000c101b06 */
[----:B------:R-:W-:Y:S02]  /*125a0*/  SHF.R.S32.HI R14, RZ, 0x1f, R14 ;  /* 0x0000001fff0e7819 */ /* 0x000fe4000001140e */
[----:B------:R-:W-:-:S02]  /*125b0*/  ISETP.GE.AND P1, PT, R12, c[0x0][0x3c8], PT ;  /* 0x0000f2000c007a0c */ /* 0x000fc40003f26270 */
[C---:B---3--:R-:W-:Y:S02]  /*125c0*/  @!P4 LEA R6, P0, R13.reuse, R0, 0x2 ;  /* 0x000000000d06c211 */ /* 0x048fe400078010ff */
[C---:B------:R-:W-:Y:S02]  /*125d0*/  IADD3 R11, R248.reuse, 0xa8, RZ ;  /* 0x000000a8f80b7810 */ /* 0x040fe40007ffe0ff */
[----:B------:R-:W-:Y:S02]  /*125e0*/  @!P4 LEA.HI.X R7, R13, R4, R14, 0x2, P0 ;  /* 0x000000040d07c211 */ /* 0x000fe400000f140e */
[----:B------:R-:W-:Y:S02]  /*125f0*/  ISETP.GE.AND P0, PT, R5, c[0x0][0x3c8], PT ;  /* 0x0000f20005007a0c */ /* 0x000fe40003f06270 */
[----:B------:R-:W-:Y:S01]  /*12600*/  SHF.R.S32.HI R11, RZ, 0x1f, R11 ;  /* 0x0000001fff0b7819 */ /* 0x000fe2000001140b */
[----:B------:R3:W-:Y:S01]  /*12610*/  @!P4 ST.E.64 [R6.64], R74 ;  /* 0x0000004a0600c985 */ /* 0x0007e2000c101b06 */
[----:B------:R-:W-:-:S02]  /*12620*/  IADD3 R14, R248, 0xc8, RZ ;  /* 0x000000c8f80e7810 */ /* 0x000fc40007ffe0ff */
[----:B------:R-:W-:Y:S02]  /*12630*/  IADD3 R13, R248, 0xb8, RZ ;  /* 0x000000b8f80d7810 */ /* 0x000fe40007ffe0ff */
[----:B------:R-:W-:Y:S02]  /*12640*/  ISETP.GE.AND P4, PT, R14, c[0x0][0x3c8], PT ;  /* 0x0000f2000e007a0c */ /* 0x000fe40003f86270 */
[----:B------:R-:W-:Y:S02]  /*12650*/  SHF.R.S32.HI R13, RZ, 0x1f, R13 ;  /* 0x0000001fff0d7819 */ /* 0x000fe4000001140d */
[----:B-1----:R-:W-:-:S04]  /*12660*/  @!P3 LEA R2, P6, R10, R0, 0x2 ;  /* 0x000000000a02b211 */ /* 0x002fc800078c10ff */
[----:B------:R-:W-:Y:S02]  /*12670*/  @!P3 LEA.HI.X R3, R10, R4, R11, 0x2, P6 ;  /* 0x000000040a03b211 */ /* 0x000fe400030f140b */
[C---:B------:R-:W-:Y:S02]  /*12680*/  IADD3 R11, R248.reuse, 0xc0, RZ ;  /* 0x000000c0f80b7810 */ /* 0x040fe40007ffe0ff */
[C---:B--2---:R-:W-:Y:S01]  /*12690*/  @!P2 LEA R8, P5, R15.reuse, R0, 0x2 ;  /* 0x000000000f08a211 */ /* 0x044fe200078a10ff */
[----:B------:R1:W-:Y:S01]  /*126a0*/  @!P3 ST.E.64 [R2.64], R58 ;  /* 0x0000003a0200b985 */ /* 0x0003e2000c101b06 */
[----:B------:R-:W-:Y:S02]  /*126b0*/  IADD3 R10, R248, 0xd0, RZ ;  /* 0x000000d0f80a7810 */ /* 0x000fe40007ffe0ff */
[----:B------:R-:W-:Y:S02]  /*126c0*/  SHF.R.S32.HI R11, RZ, 0x1f, R11 ;  /* 0x0000001fff0b7819 */ /* 0x000fe4000001140b */
[----:B------:R-:W-:-:S02]  /*126d0*/  @!P2 LEA.HI.X R9, R15, R4, R16, 0x2, P5 ;  /* 0x000000040f09a211 */ /* 0x000fc400028f1410 */
[----:B------:R-:W-:Y:S02]  /*126e0*/  ISETP.GE.AND P5, PT, R10, c[0x0][0x3c8], PT ;  /* 0x0000f2000a007a0c */ /* 0x000fe40003fa6270 */
[----:B------:R-:W-:Y:S01]  /*126f0*/  IADD3 R16, R248, 0xc8, RZ ;  /* 0x000000c8f8107810 */ /* 0x000fe20007ffe0ff */
[----:B------:R-:W-:Y:S01]  /*12700*/  @!P2 ST.E.64 [R8.64], R94 ;  /* 0x0000005e0800a985 */ /* 0x000fe2000c101b06 */
[C---:B---3--:R-:W-:Y:S02]  /*12710*/  @!P1 LEA R6, P6, R12.reuse, R0, 0x2 ;  /* 0x000000000c069211 */ /* 0x048fe400078c10ff */
[----:B------:R-:W-:Y:S02]  /*12720*/  SHF.R.S32.HI R16, RZ, 0x1f, R16 ;  /* 0x0000001fff107819 */ /* 0x000fe40000011410 */
[----:B------:R-:W-:Y:S02]  /*12730*/  @!P1 LEA.HI.X R7, R12, R4, R13, 0x2, P6 ;  /* 0x000000040c079211 */ /* 0x000fe400030f140d */
[----:B------:R-:W-:-:S02]  /*12740*/  IADD3 R12, R248, 0xd8, RZ ;  /* 0x000000d8f80c7810 */ /* 0x000fc40007ffe0ff */
[C---:B------:R-:W-:Y:S01]  /*12750*/  IADD3 R15, R248.reuse, 0xe0, RZ ;  /* 0x000000e0f80f7810 */ /* 0x040fe20007ffe0ff */
[----:B------:R2:W-:Y:S01]  /*12760*/  @!P1 ST.E.64 [R6.64], R78 ;  /* 0x0000004e06009985 */ /* 0x0005e2000c101b06 */
[----:B------:R-:W-:Y:S02]  /*12770*/  IADD3 R13, R248, 0xe8, RZ ;  /* 0x000000e8f80d7810 */ /* 0x000fe40007ffe0ff */
[----:B------:R-:W-:Y:S02]  /*12780*/  ISETP.GE.AND P2, PT, R15, c[0x0][0x3c8], PT ;  /* 0x0000f2000f007a0c */ /* 0x000fe40003f46270 */
[----:B------:R-:W-:Y:S02]  /*12790*/  ISETP.GE.AND P1, PT, R13, c[0x0][0x3c8], PT ;  /* 0x0000f2000d007a0c */ /* 0x000fe40003f26270 */
[----:B-1----:R-:W-:-:S04]  /*127a0*/  @!P0 LEA R2, P3, R5, R0, 0x2 ;  /* 0x0000000005028211 */ /* 0x002fc800078610ff */
[----:B------:R-:W-:Y:S02]  /*127b0*/  @!P0 LEA.HI.X R3, R5, R4, R11, 0x2, P3 ;  /* 0x0000000405038211 */ /* 0x000fe400018f140b */
[----:B------:R-:W-:Y:S02]  /*127c0*/  ISETP.GE.AND P3, PT, R12, c[0x0][0x3c8], PT ;  /* 0x0000f2000c007a0c */ /* 0x000fe40003f66270 */
[C---:B------:R-:W-:Y:S01]  /*127d0*/  IADD3 R11, R248.reuse, 0xd0, RZ ;  /* 0x000000d0f80b7810 */ /* 0x040fe20007ffe0ff */
[----:B------:R1:W-:Y:S01]  /*127e0*/  @!P0 ST.E.64 [R2.64], R62 ;  /* 0x0000003e02008985 */ /* 0x0003e2000c101b06 */
[----:B------:R-:W-:Y:S02]  /*127f0*/  IADD3 R5, R248, 0xf0, RZ ;  /* 0x000000f0f8057810 */ /* 0x000fe40007ffe0ff */
[----:B------:R-:W-:Y:S02]  /*12800*/  SHF.R.S32.HI R11, RZ, 0x1f, R11 ;  /* 0x0000001fff0b7819 */ /* 0x000fe4000001140b */
[----:B--2---:R-:W-:-:S04]  /*12810*/  @!P4 LEA R6, P0, R14, R0, 0x2 ;  /* 0x000000000e06c211 */ /* 0x004fc800078010ff */
[----:B------:R-:W-:Y:S02]  /*12820*/  @!P4 LEA.HI.X R7, R14, R4, R16, 0x2, P0 ;  /* 0x000000040e07c211 */ /* 0x000fe400000f1410 */
[C---:B------:R-:W-:Y:S02]  /*12830*/  IADD3 R14, R248.reuse, 0xd8, RZ ;  /* 0x000000d8f80e7810 */ /* 0x040fe40007ffe0ff */
[----:B------:R-:W-:Y:S01]  /*12840*/  ISETP.GE.AND P0, PT, R5, c[0x0][0x3c8], PT ;  /* 0x0000f20005007a0c */ /* 0x000fe20003f06270 */
[----:B------:R2:W-:Y:S01]  /*12850*/  @!P4 ST.E.64 [R6.64], R82 ;  /* 0x000000520600c985 */ /* 0x0005e2000c101b06 */
[----:B------:R-:W-:Y:S02]  /*12860*/  SHF.R.S32.HI R14, RZ, 0x1f, R14 ;  /* 0x0000001fff0e7819 */ /* 0x000fe4000001140e */
[----:B------:R-:W-:-:S04]  /*12870*/  IADD3 R16, R248, 0xe0, RZ ;  /* 0x000000e0f8107810 */ /* 0x000fc80007ffe0ff */
[----:B------:R-:W-:Y:S02]  /*12880*/  SHF.R.S32.HI R16, RZ, 0x1f, R16 ;  /* 0x0000001fff107819 */ /* 0x000fe40000011410 */
[----:B-1----:R-:W-:-:S04]  /*12890*/  @!P5 LEA R2, P6, R10, R0, 0x2 ;  /* 0x000000000a02d211 */ /* 0x002fc800078c10ff */
        /* <DEDUP_REMOVED lines=8> */
[----:B------:R-:W-:-:S02]  /*12920*/  SHF.R.S32.HI R14, RZ, 0x1f, R14 ;  /* 0x0000001fff0e7819 */ /* 0x000fc4000001140e */
[----:B------:R-:W-:Y:S02]  /*12930*/  SHF.R.S32.HI R12, RZ, 0x1f, R12 ;  /* 0x0000001fff0c7819 */ /* 0x000fe4000001140c */
[----:B--2---:R-:W-:Y:S02]  /*12940*/  @!P1 LEA R6, P5, R13, R0, 0x2 ;  /* 0x000000000d069211 */ /* 0x004fe400078a10ff */
[-C--:B------:R-:W-:Y:S02]  /*12950*/  @!P2 LEA.HI.X R9, R15, R4.reuse, R16, 0x2, P6 ;  /* 0x000000040f09a211 */ /* 0x080fe400030f1410 */
[----:B------:R-:W-:-:S03]  /*12960*/  @!P1 LEA.HI.X R7, R13, R4, R14, 0x2, P5 ;  /* 0x000000040d079211 */ /* 0x000fc600028f140e */
[----:B------:R3:W-:Y:S04]  /*12970*/  @!P2 ST.E.64 [R8.64], R98 ;  /* 0x000000620800a985 */ /* 0x0007e8000c101b06 */
[----:B------:R3:W-:Y:S01]  /*12980*/  @!P1 ST.E.64 [R6.64], R90 ;  /* 0x0000005a06009985 */ /* 0x0007e2000c101b06 */
[----:B-1----:R-:W-:-:S04]  /*12990*/  @!P0 LEA R2, P4, R5, R0, 0x2 ;  /* 0x0000000005028211 */ /* 0x002fc800078810ff */
[----:B------:R-:W-:Y:S02]  /*129a0*/  @!P0 LEA.HI.X R3, R5, R4, R12, 0x2, P4 ;  /* 0x0000000405038211 */ /* 0x000fe400020f140c */
[----:B------:R-:W-:-:S03]  /*129b0*/  IADD3 R5, R248, 0xf8, RZ ;  /* 0x000000f8f8057810 */ /* 0x000fc60007ffe0ff */
[----:B------:R3:W-:Y:S01]  /*129c0*/  @!P0 ST.E.64 [R2.64], R66 ;  /* 0x0000004202008985 */ /* 0x0007e2000c101b06 */
[----:B------:R-:W-:-:S13]  /*129d0*/  ISETP.GE.AND P0, PT, R5, c[0x0][0x3c8], PT ;  /* 0x0000f20005007a0c */ /* 0x000fda0003f06270 */
[----:B------:R-:W-:Y:S05]  /*129e0*/  @P0 BRA `(.L_x_2835) ;  /* 0x00000e6000000947 */ /* 0x000fea0003800000 */
[----:B------:R-:W-:Y:S02]  /*129f0*/  IADD3 R12, R248, 0xf8, RZ ;  /* 0x000000f8f80c7810 */ /* 0x000fe40007ffe0ff */
[----:B---3--:R-:W-:Y:S02]  /*12a00*/  LEA R2, P0, R5, R0, 0x2 ;  /* 0x0000000005027211 */ /* 0x008fe400078010ff */
[----:B------:R-:W-:-:S04]  /*12a10*/  SHF.R.S32.HI R12, RZ, 0x1f, R12 ;  /* 0x0000001fff0c7819 */ /* 0x000fc8000001140c */
[----:B------:R-:W-:-:S05]  /*12a20*/  LEA.HI.X R3, R5, R4, R12, 0x2, P0 ;  /* 0x0000000405037211 */ /* 0x000fca00000f140c */
[----:B------:R1:W-:Y:S01]  /*12a30*/  ST.E.64 [R2.64], R38 ;  /* 0x0000002602007985 */ /* 0x0003e2000c101b06 */
[----:B------:R-:W-:Y:S05]  /*12a40*/  BRA `(.L_x_2835) ;  /* 0x00000e0000007947 */ /* 0x000fea0003800000 */
.L_x_2820:
[----:B------:R-:W2:Y:S01]  /*12a50*/  LDL.LU R6, [R1] ;  /* 0x0000000001067983 */ /* 0x000ea20000300800 */
[----:B------:R-:W-:Y:S02]  /*12a60*/  ISETP.NE.U32.AND P1, PT, RZ, c[0x0][0x508], PT ;  /* 0x00014200ff007a0c */ /* 0x000fe40003f25070 */
[----:B------:R-:W-:Y:S01]  /*12a70*/  ISETP.NE.U32.AND P3, PT, RZ, c[0x0][0x500], PT ;  /* 0x00014000ff007a0c */ /* 0x000fe20003f65070 */
[----:B------:R-:W3:Y:S01]  /*12a80*/  LDL.LU R0, [R1+0x24] ;  /* 0x0000240001007983 */ /* 0x000ee20000300800 */
[----:B------:R-:W-:Y:S01]  /*12a90*/  ISETP.NE.AND.EX P1, PT, RZ, c[0x0][0x50c], PT, P1 ;  /* 0x00014300ff007a0c */ /* 0x000fe20003f25310 */
[----:B------:R-:W-:Y:S01]  /*12aa0*/  IMAD.MOV.U32 R8, RZ, RZ, RZ ;  /* 0x000000ffff087224 */ /* 0x000fe200078e00ff */
[----:B------:R-:W-:Y:S01]  /*12ab0*/  ISETP.NE.AND.EX P3, PT, RZ, c[0x0][0x504], PT, P3 ;  /* 0x00014100ff007a0c */ /* 0x000fe20003f65330 */
[----:B------:R-:W-:Y:S01]  /*12ac0*/  IMAD.MOV.U32 R20, RZ, RZ, c[0x0][0x388] ;  /* 0x0000e200ff147624 */ /* 0x000fe200078e00ff */
[----:B------:R-:W-:-:S09]  /*12ad0*/  IADD3 R2, P2, R252, c[0x0][0x500], RZ ;  /* 0x00014000fc027a10 */ /* 0x000fd20007f5e0ff */
[----:B------:R-:W-:Y:S02]  /*12ae0*/  @P1 IADD3 R4, P0, R252, c[0x0][0x508], RZ ;  /* 0x00014200fc041a10 */ /* 0x000fe40007f1e0ff */
[C---:B--2---:R-:W-:Y:S02]  /*12af0*/  IADD3.X R3, R6.reuse, c[0x0][0x504], RZ, P2, !PT ;  /* 0x0001410006037a10 */ /* 0x044fe400017fe4ff */
[----:B-1----:R-:W-:-:S03]  /*12b00*/  @P1 IADD3.X R5, R6, c[0x0][0x50c], RZ, P0, !PT ;  /* 0x0001430006051a10 */ /* 0x002fc600007fe4ff */
        /* <DEDUP_REMOVED lines=9> */
.L_x_2841:
[----:B------:R-:W2:Y:S01]  /*12ba0*/  LDL.LU R0, [R1+0x2c] ;  /* 0x00002c0001007983 */ /* 0x000ea20000300800 */
[----:B------:R-:W-:Y:S01]  /*12bb0*/  BSSY B0, `(.L_x_2842) ;  /* 0x0000038000007945 */ /* 0x000fe20003800000 */
[----:B------:R-:W-:Y:S02]  /*12bc0*/  LOP3.LUT R14, R242, 0xffff, RZ, 0xc0, !PT ;  /* 0x0000fffff20e7812 */ /* 0x000fe400078ec0ff */
[----:B-1----:R-:W1:Y:S01]  /*12bd0*/  S2R R2, SR_TID.X ;  /* 0x0000000000027919 */ /* 0x002e620000002100 */
[----:B------:R-:W-:-:S02]  /*12be0*/  SEL R15, R251, RZ, !P3 ;  /* 0x000000fffb0f7207 */ /* 0x000fc40005800000 */
[----:B-----5:R-:W-:Y:S02]  /*12bf0*/  SHF.R.S32.HI R18, RZ, 0x1f, R8 ;  /* 0x0000001fff127819 */ /* 0x020fe40000011408 */
[----:B-1----:R-:W-:Y:S02]  /*12c00*/  ISETP.GT.AND P0, PT, R2, 0x7f, PT ;  /* 0x0000007f0200780c */ /* 0x002fe40003f04270 */
[----:B--2---:R-:W-:-:S11]  /*12c10*/  SEL R21, R0, RZ, !P3 ;  /* 0x000000ff00157207 */ /* 0x004fd60005800000 */
        /* <DEDUP_REMOVED lines=49> */
.L_x_2843:
[----:B------:R-:W-:Y:S05]  /*12f30*/  BSYNC B0 ;  /* 0x0000000000007941 */ /* 0x000fea0003800000 */
.L_x_2842:
        /* <DEDUP_REMOVED lines=34> */
.L_x_2913:
[----:B------:R-:W-:Y:S05]  /*13160*/  BRA.DIV ~URZ, `(.L_x_2845) ;  /* 0x00003e027f007947 */ /* 0x000fea000b800000 */
[----:B------:R3:W4:Y:S02]  /*13170*/  SHFL.IDX PT, R0, R14, RZ, 0x181f ;  /* 0x00181fff0e007589 */ /* 0x00072400000e0000 */
.L_x_2914:
        /* <DEDUP_REMOVED lines=25> */
.L_x_2847:
[----:B------:R-:W-:Y:S05]  /*13310*/  BSYNC B0 ;  /* 0x0000000000007941 */ /* 0x000fea0003800000 */
.L_x_2846:
[----:B------:R-:W-:Y:S05]  /*13320*/  BRA.DIV ~URZ, `(.L_x_2848) ;  /* 0x00003cb27f007947 */ /* 0x000fea000b800000 */
[----:B--2---:R2:W1:Y:S04]  /*13330*/  SHFL.IDX PT, R4, R5, 0x1, 0x181f ;  /* 0x00381f0005047f89 */ /* 0x00446800000e0000 */
[----:B----4-:R2:W4:Y:S02]  /*13340*/  SHFL.IDX PT, R0, R14, 0x1, 0x181f ;  /* 0x00381f000e007f89 */ /* 0x01052400000e0000 */
.L_x_2915:
        /* <DEDUP_REMOVED lines=24> */
.L_x_2850:
[----:B------:R-:W-:Y:S05]  /*134d0*/  BSYNC B0 ;  /* 0x0000000000007941 */ /* 0x000fea0003800000 */
.L_x_2849:
[----:B------:R-:W-:Y:S05]  /*134e0*/  BRA.DIV ~URZ, `(.L_x_2851) ;  /* 0x00003bc27f007947 */ /* 0x000fea000b800000 */
[----:B-1----:R1:W2:Y:S02]  /*134f0*/  SHFL.IDX PT, R4, R5, 0x2, 0x181f ;  /* 0x00581f0005047f89 */ /* 0x0022a400000e0000 */
.L_x_2916:
[----:B------:R-:W-:Y:S05]  /*13500*/  BRA.DIV ~URZ, `(.L_x_2852) ;  /* 0x00003c127f007947 */ /* 0x000fea000b800000 */
[----:B----4-:R4:W1:Y:S02]  /*13510*/  SHFL.IDX PT, R0, R14, 0x2, 0x181f ;  /* 0x00581f000e007f89 */ /* 0x01086400000e0000 */
.L_x_2917:
        /* <DEDUP_REMOVED lines=24> */
.L_x_2854:
[----:B------:R-:W-:Y:S05]  /*136a0*/  BSYNC B0 ;  /* 0x0000000000007941 */ /* 0x000fea0003800000 */
.L_x_2853:
[----:B------:R-:W-:Y:S05]  /*136b0*/  BRA.DIV ~URZ, `(.L_x_2855) ;  /* 0x00003ad27f007947 */ /* 0x000fea000b800000 */
[----:B--2---:R2:W3:Y:S04]  /*136c0*/  SHFL.IDX PT, R4, R5, 0x3, 0x181f ;  /* 0x00781f0005047f89 */ /* 0x0044e800000e0000 */
[----:B-1----:R2:W1:Y:S02]  /*136d0*/  SHFL.IDX PT, R0, R14, 0x3, 0x181f ;  /* 0x00781f000e007f89 */ /* 0x00246400000e0000 */
.L_x_2918:
        /* <DEDUP_REMOVED lines=23> */
.L_x_2835:
[----:B------:R-:W-:Y:S05]  /*13850*/  BSYNC B1 ;  /* 0x0000000000017941 */ /* 0x000fea0003800000 */
.L_x_2819:
        /* <DEDUP_REMOVED lines=8> */
[----:B---3--:R-:W-:Y:S01]  /*138e0*/  IMAD.MOV.U32 R7, RZ, RZ, RZ ;  /* 0x000000ffff077224 */ /* 0x008fe200078e00ff */
[----:B--2-4-:R-:W-:-:S04]  /*138f0*/  LOP3.LUT R12, R0, 0x1f, RZ, 0xc0, !PT ;  /* 0x0000001f000c7812 */ /* 0x014fc800078ec0ff */
[----:B------:R-:W-:Y:S01]  /*13900*/  ISETP.NE.AND P5, PT, R12, 0x1f, PT ;  /* 0x0000001f0c00780c */ /* 0x000fe20003fa5270 */
[----:B------:R-:W-:Y:S10]  /*13910*/  BRA.DIV ~URZ, `(.L_x_2857) ;  /* 0x000039427f007947 */ /* 0x000ff4000b800000 */
[----:B------:R2:W3:Y:S02]  /*13920*/  SHFL.IDX PT, R9, R106, RZ, 0x1f ;  /* 0x00001fff6a097589 */ /* 0x0004e400000e0000 */
.L_x_2919:
[----:B------:R-:W-:Y:S05]  /*13930*/  BRA.DIV ~URZ, `(.L_x_2858) ;  /* 0x000039927f007947 */ /* 0x000fea000b800000 */
[----:B------:R4:W2:Y:S02]  /*13940*/  SHFL.IDX PT, R8, R106, 0x1, 0x1f ;  /* 0x00201f006a087f89 */ /* 0x0008a400000e0000 */
.L_x_2920:
        /* <DEDUP_REMOVED lines=18> */
.L_x_2921:
        /* <DEDUP_REMOVED lines=16> */
.L_x_2922:
[----:B----4-:R-:W-:Y:S01]  /*13b70*/  IMAD R0, R0, c[0x0][0x538], RZ ;  /* 0x00014e0000007a24 */ /* 0x010fe200078e02ff */
[----:B------:R-:W-:Y:S04]  /*13b80*/  BSSY B1, `(.L_x_2861) ;  /* 0x00000c5000017945 */ /* 0x000fe80003800000 */
[----:B--2---:R-:W-:-:S04]  /*13b90*/  IADD3 R8, R0, R8, RZ ;  /* 0x0000000800087210 */ /* 0x004fc80007ffe0ff */
[----:B---3--:R-:W-:-:S13]  /*13ba0*/  ISETP.GT.AND P6, PT, R8, R9, PT ;  /* 0x000000090800720c */ /* 0x008fda0003fc4270 */
[----:B------:R-:W-:Y:S05]  /*13bb0*/  @P6 BRA `(.L_x_2862) ;  /* 0x0000024000006947 */ /* 0x000fea0003800000 */
.L_x_2866:
        /* <DEDUP_REMOVED lines=16> */
.L_x_2923:
        /* <DEDUP_REMOVED lines=16> */
.L_x_2924:
[----:B--2---:R-:W-:-:S05]  /*13dc0*/  IMAD R0, R0, c[0x0][0x538], RZ ;  /* 0x00014e0000007a24 */ /* 0x004fca00078e02ff */
[----:B------:R-:W-:-:S04]  /*13dd0*/  IADD3 R8, R0, R8, RZ ;  /* 0x0000000800087210 */ /* 0x000fc80007ffe0ff */
[----:B------:R-:W-:-:S13]  /*13de0*/  ISETP.GT.AND P6, PT, R8, R9, PT ;  /* 0x000000090800720c */ /* 0x000fda0003fc4270 */
[----:B-1----:R-:W-:Y:S05]  /*13df0*/  @!P6 BRA `(.L_x_2866) ;  /* 0xfffffdc00000e947 */ /* 0x002fea000383ffff */
.L_x_2862:
[----:B------:R-:W-:-:S05]  /*13e00*/  IADD3 R8, -R0, R8, RZ ;  /* 0x0000000800087210 */ /* 0x000fca0007ffe1ff */
[----:B------:R-:W-:-:S05]  /*13e10*/  IMAD R0, R4, c[0x0][0x538], R8 ;  /* 0x00014e0004007a24 */ /* 0x000fca00078e0208 */
[----:B------:R-:W-:Y:S01]  /*13e20*/  ISETP.GT.AND P0, PT, R0, R9, PT ;  /* 0x000000090000720c */ /* 0x000fe20003f04270 */
[----:B------:R-:W-:-:S12]  /*13e30*/  BRA.DIV ~URZ, `(.L_x_2867) ;  /* 0x000038f27f007947 */ /* 0x000fd8000b800000 */
[----:B------:R-:W-:-:S04]  /*13e40*/  VOTE.ANY R5, PT, !P0 ;  /* 0x0000000000057806 */ /* 0x000fc800040e0100 */
.L_x_2925:
[----:B------:R-:W2:Y:S02]  /*13e50*/  POPC R0, R5 ;  /* 0x0000000500007309 */ /* 0x000ea40000000000 */
[----:B--2---:R-:W-:Y:S01]  /*13e60*/  IADD3 R243, R0, R243, RZ ;  /* 0x000000f300f37210 */ /* 0x004fe20007ffe0ff */
[----:B------:R-:W-:Y:S05]  /*13e70*/  BRA.DIV ~URZ, `(.L_x_2868) ;  /* 0x000039027f007947 */ /* 0x000fea000b800000 */
[----:B------:R2:W3:Y:S04]  /*13e80*/  SHFL.IDX PT, R10, R6, R0, 0x1f ;  /* 0x00001f00060a7589 */ /* 0x0004e800000e0000 */
[----:B------:R2:W4:Y:S02]  /*13e90*/  SHFL.IDX PT, R7, R7, R0, 0x1f ;  /* 0x00001f0007077589 */ /* 0x00052400000e0000 */
.L_x_2926:
[----:B------:R-:W-:Y:S01]  /*13ea0*/  ISETP.NE.AND P0, PT, R5, RZ, PT ;  /* 0x000000ff0500720c */ /* 0x000fe20003f05270 */
[----:B------:R-:W-:-:S12]  /*13eb0*/  BSSY B0, `(.L_x_2869) ;  /* 0x0000005000007945 */ /* 0x000fd80003800000 */
[----:B------:R-:W-:Y:S05]  /*13ec0*/  @!P0 BRA `(.L_x_2870) ;  /* 0x0000003000008947 */ /* 0x000fea0003800000 */
[----:B--2---:R-:W-:Y:S01]  /*13ed0*/  IADD3 R0, R0, -0x1, RZ ;  /* 0xffffffff00007810 */ /* 0x004fe20007ffe0ff */
[----:B------:R-:W-:Y:S05]  /*13ee0*/  BRA.DIV ~URZ, `(.L_x_2871) ;  /* 0x000039627f007947 */ /* 0x000fea000b800000 */
[----:B------:R2:W1:Y:S02]  /*13ef0*/  SHFL.IDX PT, R11, R4, R0, 0x1f ;  /* 0x00001f00040b7589 */ /* 0x00046400000e0000 */
.L_x_2870:
[----:B------:R-:W-:Y:S05]  /*13f00*/  BSYNC B0 ;  /* 0x0000000000007941 */ /* 0x000fea0003800000 */
.L_x_2869:
        /* <DEDUP_REMOVED lines=66> */
.L_x_2873:
        /* <DEDUP_REMOVED lines=66> */
.L_x_2874:
[----:B------:R-:W-:Y:S05]  /*14750*/  BSYNC B0 ;  /* 0x0000000000007941 */ /* 0x000fea0003800000 */
.L_x_2872:
[----:B------:R-:W-:-:S04]  /*14760*/  LOP3.LUT R0, RZ, R0, RZ, 0x33, !PT ;  /* 0x00000000ff007212 */ /* 0x000fc800078e33ff */
[----:B------:R-:W-:Y:S01]  /*14770*/  IADD3 R241, R0, R10, RZ ;  /* 0x0000000a00f17210 */ /* 0x000fe20007ffe0ff */
[----:B------:R-:W-:Y:S05]  /*14780*/  BRA `(.L_x_2875) ;  /* 0x0000004000007947 */ /* 0x000fea0003800000 */
.L_x_2863:
[----:B------:R-:W-:Y:S01]  /*14790*/  IMAD.MOV.U32 R240, RZ, RZ, R9 ;  /* 0x000000fffff07224 */ /* 0x000fe200078e0009 */
[----:B------:R-:W-:Y:S01]  /*147a0*/  MOV R242, RZ ;  /* 0x000000ff00f27202 */ /* 0x000fe20000000f00 */
[----:B------:R-:W-:Y:S01]  /*147b0*/  IMAD.MOV.U32 R241, RZ, RZ, RZ ;  /* 0x000000fffff17224 */ /* 0x000fe200078e00ff */
[----:B------:R-:W-:Y:S02]  /*147c0*/  MOV R243, c[0x0][0x53c] ;  /* 0x00014f0000f37a02 */ /* 0x000fe40000000f00 */
.L_x_2875:
[----:B------:R-:W-:Y:S05]  /*147d0*/  BSYNC B1 ;  /* 0x0000000000017941 */ /* 0x000fea0003800000 */
.L_x_2861:
[----:B------:R-:W-:Y:S01]  /*147e0*/  WARPSYNC 0xffffffff ;  /* 0xffffffff00007948 */ /* 0x000fe20003800000 */
[----:B------:R-:W-:Y:S01]  /*147f0*/  BAR.SYNC.DEFER_BLOCKING 0x4, 0x100 ;  /* 0x0104000000007b1d */ /* 0x000fe20000010000 */
[----:B------:R-:W-:-:S13]  /*14800*/  ISETP.NE.AND P0, PT, R12, RZ, PT ;  /* 0x000000ff0c00720c */ /* 0x000fda0003f05270 */
[----:B------:R2:W-:Y:S04]  /*14810*/  @!P0 STS.128 [0x20100], R240 ;  /* 0x020100f0ff008388 */ /* 0x0005e80000000c00 */
[----:B------:R-:W-:Y:S06]  /*14820*/  BAR.ARV 0x5, 0x100 ;  /* 0x0144000000007b1d */ /* 0x000fec0000002000 */
.L_x_2856:
[----:B-1----:R-:W-:-:S13]  /*14830*/  ISETP.GE.AND P0, PT, R243, c[0x0][0x53c], PT ;  /* 0x00014f00f3007a0c */ /* 0x002fda0003f06270 */
[----:B--23--:R-:W-:Y:S01]  /*14840*/  @P0 CALL.REL.NOINC `(.L_x_2876) ;  /* 0x0000001000000944 */ /* 0x00cfe20003c00000 */
[----:B------:R-:W-:Y:S05]  /*14850*/  BRA `(.L_x_2877) ;  /* 0xfffed34000007947 */ /* 0x000fea000383ffff */
.L_x_2876:
[----:B------:R-:W-:Y:S05]  /*14860*/  EXIT ;  /* 0x000000000000794d */ /* 0x000fea0003800000 */
.L_x_2759:
[----:B------:R-:W-:Y:S01]  /*14870*/  IMAD.MOV.U32 R0, RZ, RZ, R5 ;  /* 0x000000ffff007224 */ /* 0x000fe200078e0005 */
[----:B------:R-:W-:Y:S02]  /*14880*/  MOV R3, 0x1 ;  /* 0x0000000100037802 */ /* 0x000fe40000000f00 */
[----:B------:R-:W-:Y:S02]  /*14890*/  MOV R2, 0x148b0 ;  /* 0x000148b000027802 */ /* 0x000fe40000000f00 */
[----:B--2---:R-:W-:Y:S05]  /*148a0*/  CALL.REL.NOINC `($__internal_47_$__cuda_sm70_shflsync_up_p) ;  /* 0x000030d000007944 */ /* 0x004fea0003c00000 */
[----:B------:R-:W-:Y:S01]  /*148b0*/  MOV R0, R4 ;  /* 0x0000000400007202 */ /* 0x000fe20000000f00 */
[----:B------:R-:W-:Y:S05]  /*148c0*/  BRA `(.L_x_2878) ;  /* 0xfffebb7000007947 */ /* 0x000fea000383ffff */
.L_x_2760:
[----:B------:R-:W-:Y:S01]  /*148d0*/  IMAD.MOV.U32 R0, RZ, RZ, R5 ;  /* 0x000000ffff007224 */ /* 0x000fe200078e0005 */
[----:B------:R-:W-:Y:S02]  /*148e0*/  MOV R3, 0x2 ;  /* 0x0000000200037802 */ /* 0x000fe40000000f00 */
[----:B------:R-:W-:Y:S02]  /*148f0*/  MOV R2, 0x14910 ;  /* 0x0001491000027802 */ /* 0x000fe40000000f00 */
[----:B--2---:R-:W-:Y:S05]  /*14900*/  CALL.REL.NOINC `($__internal_47_$__cuda_sm70_shflsync_up_p) ;  /* 0x0000307000007944 */ /* 0x004fea0003c00000 */
[----:B------:R-:W-:Y:S01]  /*14910*/  SEL R4, R4, RZ, P4 ;  /* 0x000000ff04047207 */ /* 0x000fe20002000000 */
[----:B------:R-:W-:Y:S01]  /*14920*/  IMAD.MOV.U32 R3, RZ, RZ, 0x4 ;  /* 0x00000004ff037424 */ /* 0x000fe200078e00ff */
[----:B------:R-:W-:-:S03]  /*14930*/  MOV R2, 0x14960 ;  /* 0x0001496000027802 */ /* 0x000fc60000000f00 */
[----:B------:R-:W-:Y:S02]  /*14940*/  IMAD.IADD R0, R5, 0x1, R4 ;  /* 0x0000000105007824 */ /* 0x000fe400078e0204 */
[----:B------:R-:W-:Y:S05]  /*14950*/  CALL.REL.NOINC `($__internal_47_$__cuda_sm70_shflsync_up_p) ;  /* 0x0000302000007944 */ /* 0x000fea0003c00000 */
        /* <DEDUP_REMOVED lines=12> */
[----:B------:R-:W-:Y:S02]  /*14a20*/  MOV R220, 0x1f ;  /* 0x0000001f00dc7802 */ /* 0x000fe40000000f00 */
[----:B------:R-:W-:Y:S01]  /*14a30*/  MOV R3, 0x14a70 ;  /* 0x00014a7000037802 */ /* 0x000fe20000000f00 */
[----:B------:R-:W-:-:S04]  /*14a40*/  IMAD.IADD R4, R0, 0x1, R4 ;  /* 0x0000000100047824 */ /* 0x000fc800078e0204 */
[----:B------:R-:W-:Y:S02]  /*14a50*/  IMAD.MOV.U32 R219, RZ, RZ, R4 ;  /* 0x000000ffffdb7224 */ /* 0x000fe400078e0004 */
[----:B------:R-:W-:Y:S05]  /*14a60*/  CALL.REL.NOINC `($__internal_46_$__cuda_sm70_shflsync_idx_p) ;  /* 0x00002eb000007944 */ /* 0x000fea0003c00000 */
[----:B------:R-:W-:Y:S01]  /*14a70*/  MOV R0, R219 ;  /* 0x000000db00007202 */ /* 0x000fe20000000f00 */
[----:B------:R-:W-:Y:S05]  /*14a80*/  BRA `(.L_x_2879) ;  /* 0xfffebab000007947 */ /* 0x000fea000383ffff */
.L_x_2762:
[----:B------:R-:W-:Y:S02]  /*14a90*/  SEL R0, RZ, 0x1, P0 ;  /* 0x00000001ff007807 */ /* 0x000fe40000000000 */
[----:B------:R-:W-:Y:S02]  /*14aa0*/  MOV R2, 0x14ac0 ;  /* 0x00014ac000027802 */ /* 0x000fe40000000f00 */
[----:B--2---:R-:W-:Y:S05]  /*14ab0*/  CALL.REL.NOINC `($__internal_48_$__cuda_sm70_votesync_ballot) ;  /* 0x00002f2000007944 */ /* 0x004fea0003c00000 */
[----:B------:R-:W-:Y:S01]  /*14ac0*/  MOV R6, R0 ;  /* 0x0000000000067202 */ /* 0x000fe20000000f00 */
[----:B------:R-:W-:Y:S05]  /*14ad0*/  BRA `(.L_x_2880) ;  /* 0xfffebaf000007947 */ /* 0x000fea000383ffff */
.L_x_2763:
[----:B------:R-:W-:Y:S01]  /*14ae0*/  IMAD.MOV.U32 R219, RZ, RZ, R9 ;  /* 0x000000ffffdb7224 */ /* 0x000fe200078e0009 */
[----:B------:R-:W-:Y:S01]  /*14af0*/  MOV R2, R0 ;  /* 0x0000000000027202 */ /* 0x000fe20000000f00 */
[----:B------:R-:W-:Y:S01]  /*14b00*/  IMAD.MOV.U32 R220, RZ, RZ, 0x1f ;  /* 0x0000001fffdc7424 */ /* 0x000fe200078e00ff */
[----:B------:R-:W-:Y:S02]  /*14b10*/  MOV R3, 0x14b30 ;  /* 0x00014b3000037802 */ /* 0x000fe40000000f00 */
[----:B------:R-:W-:Y:S05]  /*14b20*/  CALL.REL.NOINC `($__internal_46_$__cuda_sm70_shflsync_idx_p) ;  /* 0x00002df000007944 */ /* 0x000fea0003c00000 */
[----:B------:R-:W-:Y:S01]  /*14b30*/  IMAD.MOV.U32 R12, RZ, RZ, R219 ;  /* 0x000000ffff0c7224 */ /* 0x000fe200078e00db */
[----:B------:R-:W-:Y:S01]  /*14b40*/  MOV R219, R8 ;  /* 0x0000000800db7202 */ /* 0x000fe20000000f00 */
[----:B------:R-:W-:Y:S01]  /*14b50*/  IMAD.MOV.U32 R5, RZ, RZ, RZ ;  /* 0x000000ffff057224 */ /* 0x000fe200078e00ff */
[----:B------:R-:W-:Y:S01]  /*14b60*/  MOV R2, R0 ;  /* 0x0000000000027202 */ /* 0x000fe20000000f00 */
[----:B------:R-:W-:Y:S01]  /*14b70*/  IMAD.MOV.U32 R220, RZ, RZ, 0x1f ;  /* 0x0000001fffdc7424 */ /* 0x000fe200078e00ff */
[----:B------:R-:W-:-:S02]  /*14b80*/  MOV R3, 0x14ba0 ;  /* 0x00014ba000037802 */ /* 0x000fc40000000f00 */
[----:B------:R-:W-:Y:S05]  /*14b90*/  CALL.REL.NOINC `($__internal_46_$__cuda_sm70_shflsync_idx_p) ;  /* 0x00002d8000007944 */ /* 0x000fea0003c00000 */
[----:B------:R-:W-:Y:S01]  /*14ba0*/  MOV R9, R219 ;  /* 0x000000db00097202 */ /* 0x000fe20000000f00 */
[----:B------:R-:W-:Y:S05]  /*14bb0*/  BRA `(.L_x_2881) ;  /* 0xfffeba7000007947 */ /* 0x000fea000383ffff */
.L_x_2766:
[----:B------:R-:W-:Y:S01]  /*14bc0*/  IMAD.MOV.U32 R219, RZ, RZ, R4 ;  /* 0x000000ffffdb7224 */ /* 0x000fe200078e0004 */
[----:B------:R-:W-:Y:S01]  /*14bd0*/  MOV R2, R0 ;  /* 0x0000000000027202 */ /* 0x000fe20000000f00 */
[----:B------:R-:W-:Y:S01]  /*14be0*/  IMAD.MOV.U32 R220, RZ, RZ, 0x1f ;  /* 0x0000001fffdc7424 */ /* 0x000fe200078e00ff */
[----:B------:R-:W-:-:S02]  /*14bf0*/  MOV R3, 0x14c10 ;  /* 0x00014c1000037802 */ /* 0x000fc40000000f00 */
[----:B--23--:R-:W-:Y:S05]  /*14c00*/  CALL.REL.NOINC `($__internal_46_$__cuda_sm70_shflsync_idx_p) ;  /* 0x00002d1000007944 */ /* 0x00cfea0003c00000 */
[----:B------:R-:W-:Y:S01]  /*14c10*/  MOV R5, R219 ;  /* 0x000000db00057202 */ /* 0x000fe20000000f00 */
[----:B------:R-:W-:Y:S05]  /*14c20*/  BRA `(.L_x_2765) ;  /* 0xfffeba6000007947 */ /* 0x000fea000383ffff */
.L_x_2777:
[----:B------:R-:W-:Y:S01]  /*14c30*/  IMAD.MOV.U32 R219, RZ, RZ, R5 ;  /* 0x000000ffffdb7224 */ /* 0x000fe200078e0005 */
[----:B------:R-:W-:Y:S01]  /*14c40*/  MOV R2, RZ ;  /* 0x000000ff00027202 */ /* 0x000fe20000000f00 */
[----:B------:R-:W-:Y:S01]  /*14c50*/  IMAD.MOV.U32 R220, RZ, RZ, 0x181f ;  /* 0x0000181fffdc7424 */ /* 0x000fe200078e00ff */
[----:B------:R-:W-:-:S02]  /*14c60*/  MOV R3, 0x14c80 ;  /* 0x00014c8000037802 */ /* 0x000fc40000000f00 */
[----:B-----5:R-:W-:Y:S05]  /*14c70*/  CALL.REL.NOINC `($__internal_46_$__cuda_sm70_shflsync_idx_p) ;  /* 0x00002ca000007944 */ /* 0x020fea0003c00000 */
[----:B------:R-:W-:Y:S01]  /*14c80*/  MOV R4, R219 ;  /* 0x000000db00047202 */ /* 0x000fe20000000f00 */
[----:B------:R-:W-:Y:S05]  /*14c90*/  BRA `(.L_x_2882) ;  /* 0xfffedd0000007947 */ /* 0x000fea000383ffff */
.L_x_2778:
[----:B------:R-:W-:Y:S01]  /*14ca0*/  IMAD.MOV.U32 R219, RZ, RZ, R14 ;  /* 0x000000ffffdb7224 */ /* 0x000fe200078e000e */
[----:B------:R-:W-:Y:S01]  /*14cb0*/  MOV R2, RZ ;  /* 0x000000ff00027202 */ /* 0x000fe20000000f00 */
[----:B------:R-:W-:Y:S01]  /*14cc0*/  IMAD.MOV.U32 R220, RZ, RZ, 0x181f ;  /* 0x0000181fffdc7424 */ /* 0x000fe200078e00ff */
[----:B------:R-:W-:-:S02]  /*14cd0*/  MOV R3, 0x14cf0 ;  /* 0x00014cf000037802 */ /* 0x000fc40000000f00 */
[----:B-12--5:R-:W-:Y:S05]  /*14ce0*/  CALL.REL.NOINC `($__internal_46_$__cuda_sm70_shflsync_idx_p) ;  /* 0x00002c3000007944 */ /* 0x026fea0003c00000 */
[----:B------:R-:W-:Y:S01]  /*14cf0*/  MOV R0, R219 ;  /* 0x000000db00007202 */ /* 0x000fe20000000f00 */
[----:B------:R-:W-:Y:S05]  /*14d00*/  BRA `(.L_x_2883) ;  /* 0xfffedcb000007947 */ /* 0x000fea000383ffff */
.L_x_2781:
[----:B------:R-:W-:Y:S01]  /*14d10*/  IMAD.MOV.U32 R219, RZ, RZ, R5 ;  /* 0x000000ffffdb7224 */ /* 0x000fe200078e0005 */
[----:B--2---:R-:W-:Y:S01]  /*14d20*/  MOV R2, 0x1 ;  /* 0x0000000100027802 */ /* 0x004fe20000000f00 */
[----:B------:R-:W-:Y:S01]  /*14d30*/  IMAD.MOV.U32 R220, RZ, RZ, 0x181f ;  /* 0x0000181fffdc7424 */ /* 0x000fe200078e00ff */
[----:B------:R-:W-:-:S02]  /*14d40*/  MOV R3, 0x14d60 ;  /* 0x00014d6000037802 */ /* 0x000fc40000000f00 */
[----:B-1-345:R-:W-:Y:S05]  /*14d50*/  CALL.REL.NOINC `($__internal_46_$__cuda_sm70_shflsync_idx_p) ;  /* 0x00002bc000007944 */ /* 0x03afea0003c00000 */
[----:B------:R-:W-:Y:S01]  /*14d60*/  IMAD.MOV.U32 R4, RZ, RZ, R219 ;  /* 0x000000ffff047224 */ /* 0x000fe200078e00db */
[----:B------:R-:W-:Y:S01]  /*14d70*/  MOV R2, 0x1 ;  /* 0x0000000100027802 */ /* 0x000fe20000000f00 */
[----:B------:R-:W-:Y:S01]  /*14d80*/  IMAD.MOV.U32 R219, RZ, RZ, R14 ;  /* 0x000000ffffdb7224 */ /* 0x000fe200078e000e */
[----:B------:R-:W-:-:S02]  /*14d90*/  MOV R220, 0x181f ;  /* 0x0000181f00dc7802 */ /* 0x000fc40000000f00 */
[----:B------:R-:W-:Y:S02]  /*14da0*/  MOV R3, 0x14dc0 ;  /* 0x00014dc000037802 */ /* 0x000fe40000000f00 */
[----:B------:R-:W-:Y:S05]  /*14db0*/  CALL.REL.NOINC `($__internal_46_$__cuda_sm70_shflsync_idx_p) ;  /* 0x00002b6000007944 */ /* 0x000fea0003c00000 */
[----:B------:R-:W-:Y:S01]  /*14dc0*/  MOV R0, R219 ;  /* 0x000000db00007202 */ /* 0x000fe20000000f00 */
[----:B------:R-:W-:Y:S05]  /*14dd0*/  BRA `(.L_x_2884) ;  /* 0xfffedda000007947 */ /* 0x000fea000383ffff */
.L_x_2784:
[----:B------:R-:W-:Y:S01]  /*14de0*/  IMAD.MOV.U32 R219, RZ, RZ, R5 ;  /* 0x000000ffffdb7224 */ /* 0x000fe200078e0005 */
[----:B-1----:R-:W-:Y:S01]  /*14df0*/  MOV R2, 0x2 ;  /* 0x0000000200027802 */ /* 0x002fe20000000f00 */
[----:B------:R-:W-:Y:S01]  /*14e00*/  IMAD.MOV.U32 R220, RZ, RZ, 0x181f ;  /* 0x0000181fffdc7424 */ /* 0x000fe200078e00ff */
[----:B------:R-:W-:Y:S02]  /*14e10*/  MOV R3, 0x14e30 ;  /* 0x00014e3000037802 */ /* 0x000fe40000000f00 */
[----:B--2345:R-:W-:Y:S05]  /*14e20*/  CALL.REL.NOINC `($__internal_46_$__cuda_sm70_shflsync_idx_p) ;  /* 0x00002af000007944 */ /* 0x03cfea0003c00000 */
[----:B------:R-:W-:Y:S01]  /*14e30*/  MOV R4, R219 ;  /* 0x000000db00047202 */ /* 0x000fe20000000f00 */
[----:B------:R-:W-:Y:S05]  /*14e40*/  BRA `(.L_x_2885) ;  /* 0xfffeded000007947 */ /* 0x000fea000383ffff */
.L_x_2785:
[----:B------:R-:W-:Y:S01]  /*14e50*/  IMAD.MOV.U32 R219, RZ, RZ, R14 ;  /* 0x000000ffffdb7224 */ /* 0x000fe200078e000e */
[----:B------:R-:W-:Y:S01]  /*14e60*/  MOV R2, 0x2 ;  /* 0x0000000200027802 */ /* 0x000fe20000000f00 */
[----:B------:R-:W-:Y:S01]  /*14e70*/  IMAD.MOV.U32 R220, RZ, RZ, 0x181f ;  /* 0x0000181fffdc7424 */ /* 0x000fe200078e00ff */
[----:B------:R-:W-:Y:S02]  /*14e80*/  MOV R3, 0x14ea0 ;  /* 0x00014ea000037802 */ /* 0x000fe40000000f00 */
[----:B-12345:R-:W-:Y:S05]  /*14e90*/  CALL.REL.NOINC `($__internal_46_$__cuda_sm70_shflsync_idx_p) ;  /* 0x00002a8000007944 */ /* 0x03efea0003c00000 */
[----:B------:R-:W-:Y:S01]  /*14ea0*/  MOV R0, R219 ;  /* 0x000000db00007202 */ /* 0x000fe20000000f00 */
[----:B------:R-:W-:Y:S05]  /*14eb0*/  BRA `(.L_x_2886) ;  /* 0xfffede8000007947 */ /* 0x000fea000383ffff */
.L_x_2788:
[----:B------:R-:W-:Y:S01]  /*14ec0*/  IMAD.MOV.U32 R219, RZ, RZ, R5 ;  /* 0x000000ffffdb7224 */ /* 0x000fe200078e0005 */
[----:B-1----:R-:W-:Y:S01]  /*14ed0*/  MOV R2, 0x3 ;  /* 0x0000000300027802 */ /* 0x002fe20000000f00 */
[----:B------:R-:W-:Y:S01]  /*14ee0*/  IMAD.MOV.U32 R220, RZ, RZ, 0x181f ;  /* 0x0000181fffdc7424 */ /* 0x000fe200078e00ff */
[----:B------:R-:W-:-:S02]  /*14ef0*/  MOV R3, 0x14f10 ;  /* 0x00014f1000037802 */ /* 0x000fc40000000f00 */
[----:B--2345:R-:W-:Y:S05]  /*14f00*/  CALL.REL.NOINC `($__internal_46_$__cuda_sm70_shflsync_idx_p) ;  /* 0x00002a1000007944 */ /* 0x03cfea0003c00000 */
        /* <DEDUP_REMOVED lines=8> */
.L_x_2791:
[----:B------:R-:W-:Y:S01]  /*14f90*/  IMAD.MOV.U32 R219, RZ, RZ, R5 ;  /* 0x000000ffffdb7224 */ /* 0x000fe200078e0005 */
[----:B------:R-:W-:Y:S01]  /*14fa0*/  MOV R2, RZ ;  /* 0x000000ff00027202 */ /* 0x000fe20000000f00 */
[----:B------:R-:W-:Y:S01]  /*14fb0*/  IMAD.MOV.U32 R220, RZ, RZ, 0x181f ;  /* 0x0000181fffdc7424 */ /* 0x000fe200078e00ff */
[----:B------:R-:W-:Y:S02]  /*14fc0*/  MOV R3, 0x14fe0 ;  /* 0x00014fe000037802 */ /* 0x000fe40000000f00 */
[----:B------:R-:W-:Y:S05]  /*14fd0*/  CALL.REL.NOINC `($__internal_46_$__cuda_sm70_shflsync_idx_p) ;  /* 0x0000294000007944 */ /* 0x000fea0003c00000 */
[----:B------:R-:W-:Y:S01]  /*14fe0*/  MOV R4, R219 ;  /* 0x000000db00047202 */ /* 0x000fe20000000f00 */
[----:B------:R-:W-:Y:S05]  /*14ff0*/  BRA `(.L_x_2888) ;  /* 0xfffefd4000007947 */ /* 0x000fea000383ffff */
.L_x_2792:
[----:B------:R-:W-:Y:S01]  /*15000*/  IMAD.MOV.U32 R219, RZ, RZ, R15 ;  /* 0x000000ffffdb7224 */ /* 0x000fe200078e000f */
[----:B------:R-:W-:Y:S01]  /*15010*/  MOV R2, RZ ;  /* 0x000000ff00027202 */ /* 0x000fe20000000f00 */
[----:B------:R-:W-:Y:S01]  /*15020*/  IMAD.MOV.U32 R220, RZ, RZ, 0x181f ;  /* 0x0000181fffdc7424 */ /* 0x000fe200078e00ff */
[----:B------:R-:W-:Y:S02]  /*15030*/  MOV R3, 0x15050 ;  /* 0x0001505000037802 */ /* 0x000fe40000000f00 */
[----:B-12---:R-:W-:Y:S05]  /*15040*/  CALL.REL.NOINC `($__internal_46_$__cuda_sm70_shflsync_idx_p) ;  /* 0x000028d000007944 */ /* 0x006fea0003c00000 */
[C---:B------:R-:W-:Y:S01]  /*15050*/  IADD3 R10, P0, R219.reuse, R106, RZ ;  /* 0x0000006adb0a7210 */ /* 0x040fe20007f1e0ff */
[----:B------:R-:W-:Y:S01]  /*15060*/  IMAD.MOV.U32 R220, RZ, RZ, 0x181f ;  /* 0x0000181fffdc7424 */ /* 0x000fe200078e00ff */
[----:B------:R-:W-:-:S02]  /*15070*/  IADD3 R8, P5, R219, R107, RZ ;  /* 0x0000006bdb087210 */ /* 0x000fc40007fbe0ff */
[C---:B------:R-:W-:Y:S01]  /*15080*/  IADD3 R6, P2, R219.reuse, R108, RZ ;  /* 0x0000006cdb067210 */ /* 0x040fe20007f5e0ff */
[C---:B------:R-:W-:Y:S01]  /*15090*/  IMAD.X R11, R4.reuse, 0x1, R101, P0 ;  /* 0x00000001040b7824 */ /* 0x040fe200000e0665 */
[----:B------:R-:W-:Y:S01]  /*150a0*/  IADD3 R2, P0, R219, R109, RZ ;  /* 0x0000006ddb027210 */ /* 0x000fe20007f1e0ff */
[C---:B------:R-:W-:Y:S01]  /*150b0*/  IMAD.X R9, R4.reuse, 0x1, R102, P5 ;  /* 0x0000000104097824 */ /* 0x040fe200028e0666 */
[----:B------:R-:W-:Y:S01]  /*150c0*/  ISETP.GE.AND P6, PT, R217, c[0x0][0x1d4], PT ;  /* 0x00007500d9007a0c */ /* 0x000fe20003fc6270 */
[C---:B------:R-:W-:Y:S01]  /*150d0*/  IMAD.X R7, R4.reuse, 0x1, R103, P2 ;  /* 0x0000000104077824 */ /* 0x040fe200010e0667 */
[----:B------:R-:W-:Y:S01]  /*150e0*/  ISETP.GE.AND P5, PT, R223, c[0x0][0x1d4], PT ;  /* 0x00007500df007a0c */ /* 0x000fe20003fa6270 */
[----:B------:R-:W-:Y:S01]  /*150f0*/  IMAD.X R3, R4, 0x1, R104, P0 ;  /* 0x0000000104037824 */ /* 0x000fe200000e0668 */
[----:B------:R-:W-:Y:S01]  /*15100*/  ISETP.GE.AND P2, PT, R224, c[0x0][0x1d4], PT ;  /* 0x00007500e0007a0c */ /* 0x000fe20003f46270 */
[----:B------:R-:W-:Y:S01]  /*15110*/  IMAD.MOV.U32 R219, RZ, RZ, R5 ;  /* 0x000000ffffdb7224 */ /* 0x000fe200078e0005 */
[----:B------:R-:W-:-:S02]  /*15120*/  ISETP.GE.AND P0, PT, R225, c[0x0][0x1d4], PT ;  /* 0x00007500e1007a0c */ /* 0x000fc40003f06270 */
[----:B------:R-:W-:Y:S02]  /*15130*/  SEL R5, RZ, 0x10, P6 ;  /* 0x00000010ff057807 */ /* 0x000fe40003000000 */
[----:B------:R-:W-:Y:S02]  /*15140*/  SEL R14, RZ, 0x10, P5 ;  /* 0x00000010ff0e7807 */ /* 0x000fe40002800000 */
[----:B------:R-:W-:Y:S01]  /*15150*/  SEL R13, RZ, 0x10, P2 ;  /* 0x00000010ff0d7807 */ /* 0x000fe20001000000 */
[----:B------:R-:W-:Y:S01]  /*15160*/  @!PT LDS RZ, [RZ] ;  /* 0x00000000fffff984 */ /* 0x000fe20000000800 */
[----:B------:R-:W-:Y:S01]  /*15170*/  @!PT LDS RZ, [RZ] ;  /* 0x00000000fffff984 */ /* 0x000fe20000000800 */
[----:B------:R-:W-:Y:S01]  /*15180*/  @!PT LDS RZ, [RZ] ;  /* 0x00000000fffff984 */ /* 0x000fe20000000800 */
[----:B------:R1:W-:Y:S01]  /*15190*/  LDGSTS.E.BYPASS.LTC128B.128 [R215+0x8100], [R10.64], !P6 ;  /* 0x081000000ad77fae */ /* 0x0003e2000f101d46 */
[----:B------:R-:W-:-:S03]  /*151a0*/  SEL R12, RZ, 0x10, P0 ;  /* 0x00000010ff0c7807 */ /* 0x000fc60000000000 */
[----:B------:R1:W-:Y:S04]  /*151b0*/  LDGSTS.E.BYPASS.LTC128B.128 [R215+0xa100], [R8.64], !P5 ;  /* 0x0a10000008d77fae */ /* 0x0003e8000e901d46 */
[----:B------:R1:W-:Y:S04]  /*151c0*/  LDGSTS.E.BYPASS.LTC128B.128 [R215+0xc100], [R6.64], !P2 ;  /* 0x0c10000006d77fae */ /* 0x0003e8000d101d46 */
[----:B------:R2:W-:Y:S02]  /*151d0*/  LDGSTS.E.BYPASS.LTC128B.128 [R215+0xe100], [R2.64], !P0 ;  /* 0x0e10000002d77fae */ /* 0x0005e4000c101d46 */
[----:B--2---:R-:W-:Y:S01]  /*151e0*/  IMAD.MOV.U32 R2, RZ, RZ, 0x1 ;  /* 0x00000001ff027424 */ /* 0x004fe200078e00ff */
[----:B------:R-:W-:-:S02]  /*151f0*/  MOV R3, 0x15210 ;  /* 0x0001521000037802 */ /* 0x000fc40000000f00 */
[----:B-1----:R-:W-:Y:S05]  /*15200*/  CALL.REL.NOINC `($__internal_46_$__cuda_sm70_shflsync_idx_p) ;  /* 0x0000271000007944 */ /* 0x002fea0003c00000 */
        /* <DEDUP_REMOVED lines=8> */
.L_x_2793:
[----:B------:R-:W-:Y:S01]  /*15290*/  IMAD.MOV.U32 R219, RZ, RZ, R4 ;  /* 0x000000ffffdb7224 */ /* 0x000fe200078e0004 */
[----:B------:R-:W-:Y:S01]  /*152a0*/  MOV R2, RZ ;  /* 0x000000ff00027202 */ /* 0x000fe20000000f00 */
[----:B------:R-:W-:Y:S01]  /*152b0*/  IMAD.MOV.U32 R220, RZ, RZ, 0x1c1f ;  /* 0x00001c1fffdc7424 */ /* 0x000fe200078e00ff */
[----:B------:R-:W-:Y:S02]  /*152c0*/  MOV R3, 0x152e0 ;  /* 0x000152e000037802 */ /* 0x000fe40000000f00 */
[----:B------:R-:W-:Y:S05]  /*152d0*/  CALL.REL.NOINC `($__internal_46_$__cuda_sm70_shflsync_idx_p) ;  /* 0x0000264000007944 */ /* 0x000fea0003c00000 */
[----:B------:R-:W-:Y:S01]  /*152e0*/  MOV R0, R219 ;  /* 0x000000db00007202 */ /* 0x000fe20000000f00 */
[----:B------:R-:W-:Y:S05]  /*152f0*/  BRA `(.L_x_2890) ;  /* 0xfffefe6000007947 */ /* 0x000fea000383ffff */
.L_x_2794:
[----:B------:R-:W-:Y:S01]  /*15300*/  IMAD.MOV.U32 R219, RZ, RZ, R4 ;  /* 0x000000ffffdb7224 */ /* 0x000fe200078e0004 */
[----:B------:R-:W-:Y:S01]  /*15310*/  MOV R2, 0x1 ;  /* 0x0000000100027802 */ /* 0x000fe20000000f00 */
[----:B------:R-:W-:Y:S01]  /*15320*/  IMAD.MOV.U32 R220, RZ, RZ, 0x1c1f ;  /* 0x00001c1fffdc7424 */ /* 0x000fe200078e00ff */
[----:B------:R-:W-:Y:S02]  /*15330*/  MOV R3, 0x15350 ;  /* 0x0001535000037802 */ /* 0x000fe40000000f00 */
[----:B-1----:R-:W-:Y:S05]  /*15340*/  CALL.REL.NOINC `($__internal_46_$__cuda_sm70_shflsync_idx_p) ;  /* 0x000025d000007944 */ /* 0x002fea0003c00000 */
        /* <DEDUP_REMOVED lines=57> */
[----:B------:R-:W-:Y:S01]  /*156e0*/  ISETP.GT.AND P2, PT, R0, 0x39, PT ;  /* 0x000000390000780c */ /* 0x000fe20003f44270 */
[----:B------:R-:W-:Y:S01]  /*156f0*/  IMAD.MOV.U32 R0, RZ, RZ, 0x2 ;  /* 0x00000002ff007424 */ /* 0x000fe200078e00ff */
[----:B------:R-:W-:Y:S02]  /*15700*/  FSEL R85, R27, -INF , P0 ;  /* 0xff8000001b557808 */ /* 0x000fe40000000000 */
[----:B------:R-:W-:Y:S02]  /*15710*/  FMNMX.FTZ R5, R86, R5, !PT ;  /* 0x0000000556057209 */ /* 0x000fe40007810000 */
[----:B------:R-:W-:Y:S02]  /*15720*/  FMNMX.FTZ R132, R92, R132, !PT ;  /* 0x000000845c847209 */ /* 0x000fe40007810000 */
[----:B------:R-:W-:-:S02]  /*15730*/  FSEL R84, R26, -INF , P2 ;  /* 0xff8000001a547808 */ /* 0x000fc40001000000 */
[----:B------:R-:W-:Y:S01]  /*15740*/  FMNMX.FTZ R5, R85, R5, !PT ;  /* 0x0000000555057209 */ /* 0x000fe20007810000 */
[----:B------:R-:W-:Y:S01]  /*15750*/  IMAD.MOV.U32 R4, RZ, RZ, R132 ;  /* 0x000000ffff047224 */ /* 0x000fe200078e0084 */
[----:B------:R-:W-:Y:S02]  /*15760*/  MOV R2, 0x15790 ;  /* 0x0001579000027802 */ /* 0x000fe40000000f00 */
[----:B------:R-:W-:Y:S02]  /*15770*/  FMNMX.FTZ R5, R84, R5, !PT ;  /* 0x0000000554057209 */ /* 0x000fe40007810000 */
[----:B------:R-:W-:Y:S05]  /*15780*/  CALL.REL.NOINC `($__internal_45_$__cuda_sm70_shflsync_bfly_p) ;  /* 0x0000213000007944 */ /* 0x000fea0003c00000 */
[----:B------:R-:W-:Y:S01]  /*15790*/  FMNMX.FTZ R132, R132, R0, !PT ;  /* 0x0000000084847209 */ /* 0x000fe20007810000 */
[----:B------:R-:W-:Y:S01]  /*157a0*/  IMAD.MOV.U32 R0, RZ, RZ, 0x1 ;  /* 0x00000001ff007424 */ /* 0x000fe200078e00ff */
[----:B------:R-:W-:-:S03]  /*157b0*/  MOV R2, 0x157e0 ;  /* 0x000157e000027802 */ /* 0x000fc60000000f00 */
[----:B------:R-:W-:Y:S02]  /*157c0*/  IMAD.MOV.U32 R4, RZ, RZ, R132 ;  /* 0x000000ffff047224 */ /* 0x000fe400078e0084 */
[----:B------:R-:W-:Y:S05]  /*157d0*/  CALL.REL.NOINC `($__internal_45_$__cuda_sm70_shflsync_bfly_p) ;  /* 0x000020e000007944 */ /* 0x000fea0003c00000 */
[----:B------:R-:W-:Y:S01]  /*157e0*/  FMNMX.FTZ R132, R132, R0, !PT ;  /* 0x0000000084847209 */ /* 0x000fe20007810000 */
[----:B------:R-:W-:Y:S01]  /*157f0*/  IMAD.MOV.U32 R4, RZ, RZ, R5 ;  /* 0x000000ffff047224 */ /* 0x000fe200078e0005 */
[----:B------:R-:W-:Y:S01]  /*15800*/  MOV R2, 0x15830 ;  /* 0x0001583000027802 */ /* 0x000fe20000000f00 */
[----:B------:R-:W-:Y:S02]  /*15810*/  IMAD.MOV.U32 R0, RZ, RZ, 0x2 ;  /* 0x00000002ff007424 */ /* 0x000fe400078e00ff */
[----:B------:R-:W-:Y:S05]  /*15820*/  CALL.REL.NOINC `($__internal_45_$__cuda_sm70_shflsync_bfly_p) ;  /* 0x0000209000007944 */ /* 0x000fea0003c00000 */
[----:B------:R-:W-:Y:S01]  /*15830*/  FMNMX.FTZ R4, R5, R0, !PT ;  /* 0x0000000005047209 */ /* 0x000fe20007810000 */
[----:B------:R-:W-:Y:S01]  /*15840*/  IMAD.MOV.U32 R0, RZ, RZ, 0x1 ;  /* 0x00000001ff007424 */ /* 0x000fe200078e00ff */
[----:B------:R-:W-:Y:S02]  /*15850*/  MOV R2, 0x15870 ;  /* 0x0001587000027802 */ /* 0x000fe40000000f00 */
[----:B------:R-:W-:Y:S05]  /*15860*/  CALL.REL.NOINC `($__internal_45_$__cuda_sm70_shflsync_bfly_p) ;  /* 0x0000205000007944 */ /* 0x000fea0003c00000 */
[----:B------:R-:W-:Y:S01]  /*15870*/  MOV R5, R0 ;  /* 0x0000000000057202 */ /* 0x000fe20000000f00 */
[----:B------:R-:W-:Y:S05]  /*15880*/  BRA `(.L_x_2891) ;  /* 0xfffeff8000007947 */ /* 0x000fea000383ffff */
.L_x_2798:
[----:B------:R-:W-:Y:S01]  /*15890*/  MOV R2, RZ ;  /* 0x000000ff00027202 */ /* 0x000fe20000000f00 */
[----:B------:R-:W-:Y:S01]  /*158a0*/  IMAD.MOV.U32 R219, RZ, RZ, R5 ;  /* 0x000000ffffdb7224 */ /* 0x000fe200078e0005 */
[----:B------:R-:W-:Y:S01]  /*158b0*/  MOV R3, 0x158e0 ;  /* 0x000158e000037802 */ /* 0x000fe20000000f00 */
[----:B------:R-:W-:Y:S02]  /*158c0*/  IMAD.MOV.U32 R220, RZ, RZ, 0x181f ;  /* 0x0000181fffdc7424 */ /* 0x000fe400078e00ff */
[----:B-1234-:R-:W-:Y:S05]  /*158d0*/  CALL.REL.NOINC `($__internal_46_$__cuda_sm70_shflsync_idx_p) ;  /* 0x0000204000007944 */ /* 0x01efea0003c00000 */
[----:B------:R-:W-:Y:S01]  /*158e0*/  MOV R4, R219 ;  /* 0x000000db00047202 */ /* 0x000fe20000000f00 */
[----:B------:R-:W-:-:S05]  /*158f0*/  BRA `(.L_x_2892) ;  /* 0xffff164000007947 */ /* 0x000fca000383ffff */
.L_x_2799:
[----:B------:R-:W-:Y:S01]  /*15900*/  MOV R2, RZ ;  /* 0x000000ff00027202 */ /* 0x000fe20000000f00 */
[----:B------:R-:W-:Y:S01]  /*15910*/  IMAD.MOV.U32 R219, RZ, RZ, R21 ;  /* 0x000000ffffdb7224 */ /* 0x000fe200078e0015 */
[----:B------:R-:W-:Y:S01]  /*15920*/  MOV R3, 0x15950 ;  /* 0x0001595000037802 */ /* 0x000fe20000000f00 */
[----:B------:R-:W-:Y:S02]  /*15930*/  IMAD.MOV.U32 R220, RZ, RZ, 0x181f ;  /* 0x0000181fffdc7424 */ /* 0x000fe400078e00ff */
[----:B-1234-:R-:W-:Y:S05]  /*15940*/  CALL.REL.NOINC `($__internal_46_$__cuda_sm70_shflsync_idx_p) ;  /* 0x00001fd000007944 */ /* 0x01efea0003c00000 */
        /* <DEDUP_REMOVED lines=13> */
[C---:B------:R-:W-:Y:S05]  /*15a20*/  IMAD.X R7, R4.reuse, 0x1, R23, P0 ;  /* 0x0000000104077824 */ /* 0x040fea00000e0617 */
[----:B------:R2:W-:Y:S01]  /*15a30*/  LDGSTS.E.BYPASS.LTC128B.128 [R215+0x2100], [R6.64], !P5 ;  /* 0x0210000006d77fae */ /* 0x0005e2000e901d46 */
[C---:B-1----:R-:W-:Y:S05]  /*15a40*/  IADD3 R2, P0, R219.reuse, R132, RZ ;  /* 0x00000084db027210 */ /* 0x042fea0007f1e0ff */
        /* <DEDUP_REMOVED lines=11> */
[----:B--2---:R-:W-:Y:S05]  /*15b00*/  CALL.REL.NOINC `($__internal_46_$__cuda_sm70_shflsync_idx_p) ;  /* 0x00001e1000007944 */ /* 0x004fea0003c00000 */
[----:B------:R-:W-:Y:S01]  /*15b10*/  MOV R2, 0x1 ;  /* 0x0000000100027802 */ /* 0x000fe20000000f00 */
[----:B------:R-:W-:Y:S01]  /*15b20*/  IMAD.MOV.U32 R4, RZ, RZ, R219 ;  /* 0x000000ffff047224 */ /* 0x000fe200078e00db */
[----:B------:R-:W-:Y:S01]  /*15b30*/  MOV R220, 0x181f ;  /* 0x0000181f00dc7802 */ /* 0x000fe20000000f00 */
[----:B------:R-:W-:Y:S01]  /*15b40*/  IMAD.MOV.U32 R219, RZ, RZ, R21 ;  /* 0x000000ffffdb7224 */ /* 0x000fe200078e0015 */
[----:B------:R-:W-:Y:S02]  /*15b50*/  MOV R3, 0x15b70 ;  /* 0x00015b7000037802 */ /* 0x000fe40000000f00 */
[----:B------:R-:W-:Y:S05]  /*15b60*/  CALL.REL.NOINC `($__internal_46_$__cuda_sm70_shflsync_idx_p) ;  /* 0x00001db000007944 */ /* 0x000fea0003c00000 */
[----:B------:R-:W-:Y:S01]  /*15b70*/  MOV R0, R219 ;  /* 0x000000db00007202 */ /* 0x000fe20000000f00 */
[----:B------:R-:W-:-:S05]  /*15b80*/  BRA `(.L_x_2893) ;  /* 0xffff155000007947 */ /* 0x000fca000383ffff */
.L_x_2802:
[----:B------:R-:W-:Y:S01]  /*15b90*/  MOV R2, RZ ;  /* 0x000000ff00027202 */ /* 0x000fe20000000f00 */
[----:B------:R-:W-:Y:S01]  /*15ba0*/  IMAD.MOV.U32 R219, RZ, RZ, R5 ;  /* 0x000000ffffdb7224 */ /* 0x000fe200078e0005 */
[----:B------:R-:W-:Y:S01]  /*15bb0*/  MOV R3, 0x15be0 ;  /* 0x00015be000037802 */ /* 0x000fe20000000f00 */
[----:B------:R-:W-:Y:S02]  /*15bc0*/  IMAD.MOV.U32 R220, RZ, RZ, 0x181f ;  /* 0x0000181fffdc7424 */ /* 0x000fe400078e00ff */
[----:B-1----:R-:W-:Y:S05]  /*15bd0*/  CALL.REL.NOINC `($__internal_46_$__cuda_sm70_shflsync_idx_p) ;  /* 0x00001d4000007944 */ /* 0x002fea0003c00000 */
[----:B------:R-:W-:Y:S01]  /*15be0*/  MOV R4, R219 ;  /* 0x000000db00047202 */ /* 0x000fe20000000f00 */
[----:B------:R-:W-:-:S05]  /*15bf0*/  BRA `(.L_x_2894) ;  /* 0xffff29f000007947 */ /* 0x000fca000383ffff */
.L_x_2803:
[----:B------:R-:W-:Y:S01]  /*15c00*/  MOV R2, RZ ;  /* 0x000000ff00027202 */ /* 0x000fe20000000f00 */
[----:B------:R-:W-:Y:S01]  /*15c10*/  IMAD.MOV.U32 R219, RZ, RZ, R8 ;  /* 0x000000ffffdb7224 */ /* 0x000fe200078e0008 */
[----:B------:R-:W-:Y:S01]  /*15c20*/  MOV R3, 0x15c50 ;  /* 0x00015c5000037802 */ /* 0x000fe20000000f00 */
[----:B------:R-:W-:Y:S02]  /*15c30*/  IMAD.MOV.U32 R220, RZ, RZ, 0x181f ;  /* 0x0000181fffdc7424 */ /* 0x000fe400078e00ff */
[----:B-123--:R-:W-:Y:S05]  /*15c40*/  CALL.REL.NOINC `($__internal_46_$__cuda_sm70_shflsync_idx_p) ;  /* 0x00001cd000007944 */ /* 0x00efea0003c00000 */
        /* <DEDUP_REMOVED lines=14> */
[C---:B-1----:R-:W-:Y:S05]  /*15d30*/  IADD3 R2, P0, R219.reuse, R21, RZ ;  /* 0x00000015db027210 */ /* 0x042fea0007f1e0ff */
[C---:B------:R-:W-:Y:S01]  /*15d40*/  IMAD.X R3, R4.reuse, 0x1, R13, P0 ;  /* 0x0000000104037824 */ /* 0x040fe200000e060d */
[----:B--2---:R-:W-:Y:S04]  /*15d50*/  SEL R6, RZ, 0x10, P5 ;  /* 0x00000010ff067807 */ /* 0x004fe80002800000 */
        /* <DEDUP_REMOVED lines=10> */
[----:B------:R-:W-:Y:S05]  /*15e00*/  CALL.REL.NOINC `($__internal_46_$__cuda_sm70_shflsync_idx_p) ;  /* 0x00001b1000007944 */ /* 0x000fea0003c00000 */
        /* <DEDUP_REMOVED lines=8> */
.L_x_2804:
[----:B-1----:R-:W-:Y:S01]  /*15e90*/  MOV R2, RZ ;  /* 0x000000ff00027202 */ /* 0x002fe20000000f00 */
[----:B------:R-:W-:Y:S01]  /*15ea0*/  IMAD.MOV.U32 R219, RZ, RZ, R4 ;  /* 0x000000ffffdb7224 */ /* 0x000fe200078e0004 */
[----:B------:R-:W-:Y:S01]  /*15eb0*/  MOV R3, 0x15ee0 ;  /* 0x00015ee000037802 */ /* 0x000fe20000000f00 */
[----:B------:R-:W-:Y:S02]  /*15ec0*/  IMAD.MOV.U32 R220, RZ, RZ, 0x1c1f ;  /* 0x00001c1fffdc7424 */ /* 0x000fe400078e00ff */
[----:B------:R-:W-:Y:S05]  /*15ed0*/  CALL.REL.NOINC `($__internal_46_$__cuda_sm70_shflsync_idx_p) ;  /* 0x00001a4000007944 */ /* 0x000fea0003c00000 */
[----:B------:R-:W-:Y:S01]  /*15ee0*/  MOV R0, R219 ;  /* 0x000000db00007202 */ /* 0x000fe20000000f00 */
[----:B------:R-:W-:-:S05]  /*15ef0*/  BRA `(.L_x_2896) ;  /* 0xffff2b0000007947 */ /* 0x000fca000383ffff */
.L_x_2805:
[----:B------:R-:W-:Y:S01]  /*15f00*/  MOV R2, 0x1 ;  /* 0x0000000100027802 */ /* 0x000fe20000000f00 */
[----:B------:R-:W-:Y:S01]  /*15f10*/  IMAD.MOV.U32 R219, RZ, RZ, R4 ;  /* 0x000000ffffdb7224 */ /* 0x000fe200078e0004 */
[----:B------:R-:W-:Y:S01]  /*15f20*/  MOV R3, 0x15f50 ;  /* 0x00015f5000037802 */ /* 0x000fe20000000f00 */
[----:B------:R-:W-:Y:S02]  /*15f30*/  IMAD.MOV.U32 R220, RZ, RZ, 0x1c1f ;  /* 0x00001c1fffdc7424 */ /* 0x000fe400078e00ff */
[----:B--2---:R-:W-:Y:S05]  /*15f40*/  CALL.REL.NOINC `($__internal_46_$__cuda_sm70_shflsync_idx_p) ;  /* 0x000019d000007944 */ /* 0x004fea0003c00000 */
[----:B------:R-:W-:Y:S01]  /*15f50*/  FMNMX.FTZ R0, R6, R133, !PT ;  /* 0x0000008506007209 */ /* 0x000fe20007810000 */
[----:B------:R-:W-:Y:S03]  /*15f60*/  IMAD.IADD R219, R5, 0x1, R219 ;  /* 0x0000000105db7824 */ /* 0x000fe600078e02db */
[----:B------:R-:W-:Y:S02]  /*15f70*/  FMNMX.FTZ R0, R25, R0, !PT ;  /* 0x0000000019007209 */ /* 0x000fe40007810000 */
[C---:B------:R-:W-:Y:S02]  /*15f80*/  ISETP.GT.AND P6, PT, R219.reuse, RZ, PT ;  /* 0x000000ffdb00720c */ /* 0x040fe40003fc4270 */
[C---:B------:R-:W-:Y:S02]  /*15f90*/  ISETP.GT.AND P5, PT, R219.reuse, 0x1, PT ;  /* 0x00000001db00780c */ /* 0x040fe40003fa4270 */
[----:B------:R-:W-:Y:S02]  /*15fa0*/  FSEL R5, R192, -INF , P6 ;  /* 0xff800000c0057808 */ /* 0x000fe40003000000 */
[----:B------:R-:W-:Y:S02]  /*15fb0*/  ISETP.GT.AND P2, PT, R219, 0x8, PT ;  /* 0x00000008db00780c */ /* 0x000fe40003f44270 */
[----:B------:R-:W-:Y:S02]  /*15fc0*/  FSEL R169, R191, -INF , P5 ;  /* 0xff800000bfa97808 */ /* 0x000fe40002800000 */
[----:B------:R-:W-:Y:S02]  /*15fd0*/  FMNMX.FTZ R2, R5, R134, !PT ;  /* 0x0000008605027209 */ /* 0x000fe40007810000 */
[----:B------:R-:W-:Y:S02]  /*15fe0*/  ISETP.GT.AND P0, PT, R219, 0x9, PT ;  /* 0x00000009db00780c */ /* 0x000fe40003f04270 */
[----:B------:R-:W-:Y:S02]  /*15ff0*/  FSEL R35, R190, -INF , P2 ;  /* 0xff800000be237808 */ /* 0x000fe40001000000 */
[----:B------:R-:W-:Y:S02]  /*16000*/  FMNMX.FTZ R0, R24, R0, !PT ;  /* 0x0000000018007209 */ /* 0x000fe40007810000 */
        /* <DEDUP_REMOVED lines=13> */
[C---:B------:R-:W-:Y:S02]  /*160e0*/  ISETP.GT.AND P0, PT, R219.reuse, 0x19, PT ;  /* 0x00000019db00780c */ /* 0x040fe40003f04270 */
        /* <DEDUP_REMOVED lines=30> */
[----:B------:R-:W-:Y:S02]  /*162d0*/  ISETP.GT.AND P0, PT, R219, 0x39, PT ;  /* 0x00000039db00780c */ /* 0x000fe40003f04270 */
[----:B------:R-:W-:Y:S02]  /*162e0*/  FMNMX.FTZ R4, R13, R4, !PT ;  /* 0x000000040d047209 */ /* 0x000fe40007810000 */
[----:B------:R-:W-:Y:S02]  /*162f0*/  FSEL R8, R170, -INF , P2 ;  /* 0xff800000aa087808 */ /* 0x000fe40001000000 */
[----:B------:R-:W-:Y:S02]  /*16300*/  FMNMX.FTZ R0, R9, R0, !PT ;  /* 0x0000000009007209 */ /* 0x000fe40007810000 */
[----:B------:R-:W-:Y:S02]  /*16310*/  FMNMX.FTZ R4, R12, R4, !PT ;  /* 0x000000040c047209 */ /* 0x000fe40007810000 */
[----:B------:R-:W-:Y:S02]  /*16320*/  FSEL R7, R168, -INF , P0 ;  /* 0xff800000a8077808 */ /* 0x000fe40000000000 */
[----:B------:R-:W-:Y:S01]  /*16330*/  FMNMX.FTZ R168, R8, R0, !PT ;  /* 0x0000000008a87209 */ /* 0x000fe20007810000 */
[----:B------:R-:W-:Y:S01]  /*16340*/  IMAD.MOV.U32 R0, RZ, RZ, 0x2 ;  /* 0x00000002ff007424 */ /* 0x000fe200078e00ff */
[----:B------:R-:W-:Y:S02]  /*16350*/  FMNMX.FTZ R4, R11, R4, !PT ;  /* 0x000000040b047209 */ /* 0x000fe40007810000 */
[----:B------:R-:W-:Y:S02]  /*16360*/  FMNMX.FTZ R168, R7, R168, !PT ;  /* 0x000000a807a87209 */ /* 0x000fe40007810000 */
[----:B------:R-:W-:Y:S02]  /*16370*/  MOV R2, 0x16390 ;  /* 0x0001639000027802 */ /* 0x000fe40000000f00 */
[----:B------:R-:W-:Y:S05]  /*16380*/  CALL.REL.NOINC `($__internal_45_$__cuda_sm70_shflsync_bfly_p) ;  /* 0x0000153000007944 */ /* 0x000fea0003c00000 */
[----:B------:R-:W-:Y:S01]  /*16390*/  FMNMX.FTZ R4, R4, R0, !PT ;  /* 0x0000000004047209 */ /* 0x000fe20007810000 */
[----:B------:R-:W-:Y:S01]  /*163a0*/  IMAD.MOV.U32 R0, RZ, RZ, 0x1 ;  /* 0x00000001ff007424 */ /* 0x000fe200078e00ff */
[----:B------:R-:W-:Y:S02]  /*163b0*/  MOV R2, 0x163d0 ;  /* 0x000163d000027802 */ /* 0x000fe40000000f00 */
        /* <DEDUP_REMOVED lines=10> */
[----:B------:R-:W-:-:S05]  /*16460*/  BRA `(.L_x_2897) ;  /* 0xffff2c4000007947 */ /* 0x000fca000383ffff */
.L_x_2808:
[----:B------:R-:W-:Y:S01]  /*16470*/  MOV R2, RZ ;  /* 0x000000ff00027202 */ /* 0x000fe20000000f00 */
[----:B------:R-:W-:Y:S01]  /*16480*/  IMAD.MOV.U32 R219, RZ, RZ, R4 ;  /* 0x000000ffffdb7224 */ /* 0x000fe200078e0004 */
[----:B------:R-:W-:Y:S01]  /*16490*/  MOV R3, 0x164c0 ;  /* 0x000164c000037802 */ /* 0x000fe20000000f00 */
[----:B------:R-:W-:Y:S02]  /*164a0*/  IMAD.MOV.U32 R220, RZ, RZ, 0x181f ;  /* 0x0000181fffdc7424 */ /* 0x000fe400078e00ff */
[----:B-1234-:R-:W-:Y:S05]  /*164b0*/  CALL.REL.NOINC `($__internal_46_$__cuda_sm70_shflsync_idx_p) ;  /* 0x0000146000007944 */ /* 0x01efea0003c00000 */
[----:B------:R-:W-:Y:S01]  /*164c0*/  MOV R2, R219 ;  /* 0x000000db00027202 */ /* 0x000fe20000000f00 */
[----:B------:R-:W-:-:S05]  /*164d0*/  BRA `(.L_x_2898) ;  /* 0xffff4bb000007947 */ /* 0x000fca000383ffff */
.L_x_2811:
[----:B------:R-:W-:Y:S01]  /*164e0*/  MOV R2, RZ ;  /* 0x000000ff00027202 */ /* 0x000fe20000000f00 */
[----:B------:R-:W-:Y:S01]  /*164f0*/  IMAD.MOV.U32 R219, RZ, RZ, R5 ;  /* 0x000000ffffdb7224 */ /* 0x000fe200078e0005 */
[----:B------:R-:W-:Y:S01]  /*16500*/  MOV R3, 0x16530 ;  /* 0x0001653000037802 */ /* 0x000fe20000000f00 */
[----:B------:R-:W-:Y:S02]  /*16510*/  IMAD.MOV.U32 R220, RZ, RZ, 0x181f ;  /* 0x0000181fffdc7424 */ /* 0x000fe400078e00ff */
[----:B------:R-:W-:Y:S05]  /*16520*/  CALL.REL.NOINC `($__internal_46_$__cuda_sm70_shflsync_idx_p) ;  /* 0x000013f000007944 */ /* 0x000fea0003c00000 */
[----:B------:R-:W-:Y:S01]  /*16530*/  MOV R4, R219 ;  /* 0x000000db00047202 */ /* 0x000fe20000000f00 */
[----:B------:R-:W-:-:S05]  /*16540*/  BRA `(.L_x_2899) ;  /* 0xffff618000007947 */ /* 0x000fca000383ffff */
.L_x_2812:
[----:B------:R-:W-:Y:S01]  /*16550*/  MOV R2, RZ ;  /* 0x000000ff00027202 */ /* 0x000fe20000000f00 */
[----:B------:R-:W-:Y:S01]  /*16560*/  IMAD.MOV.U32 R219, RZ, RZ, R8 ;  /* 0x000000ffffdb7224 */ /* 0x000fe200078e0008 */
[----:B------:R-:W-:Y:S01]  /*16570*/  MOV R3, 0x165a0 ;  /* 0x000165a000037802 */ /* 0x000fe20000000f00 */
[----:B------:R-:W-:Y:S02]  /*16580*/  IMAD.MOV.U32 R220, RZ, RZ, 0x181f ;  /* 0x0000181fffdc7424 */ /* 0x000fe400078e00ff */
[----:B-12---:R-:W-:Y:S05]  /*16590*/  CALL.REL.NOINC `($__internal_46_$__cuda_sm70_shflsync_idx_p) ;  /* 0x0000138000007944 */ /* 0x006fea0003c00000 */
        /* <DEDUP_REMOVED lines=11> */
[C---:B-1----:R-:W-:Y:S05]  /*16650*/  IADD3 R2, P0, R219.reuse, R26, RZ ;  /* 0x0000001adb027210 */ /* 0x042fea0007f1e0ff */
[C---:B------:R-:W-:Y:S01]  /*16660*/  IMAD.X R3, R4.reuse, 0x1, R10, P0 ;  /* 0x0000000104037824 */ /* 0x040fe200000e060a */
[C---:B------:R-:W-:Y:S04]  /*16670*/  IADD3 R6, P0, R219.reuse, R27, RZ ;  /* 0x0000001bdb067210 */ /* 0x040fe80007f1e0ff */
[----:B------:R1:W-:Y:S01]  /*16680*/  LDGSTS.E.BYPASS.LTC128B.128 [R215+0xa100], [R2.64], !P5 ;  /* 0x0a10000002d77fae */ /* 0x0003e2000e901d46 */
[C---:B------:R-:W-:Y:S05]  /*16690*/  IMAD.X R7, R4.reuse, 0x1, R11, P0 ;  /* 0x0000000104077824 */ /* 0x040fea00000e060b */
[----:B------:R2:W-:Y:S01]  /*166a0*/  LDGSTS.E.BYPASS.LTC128B.128 [R215+0xc100], [R6.64], !P4 ;  /* 0x0c10000006d77fae */ /* 0x0005e2000e101d46 */
[----:B-1----:R-:W-:Y:S01]  /*166b0*/  IADD3 R2, P0, R219, R28, RZ ;  /* 0x0000001cdb027210 */ /* 0x002fe20007f1e0ff */
[----:B------:R-:W-:Y:S04]  /*166c0*/  IMAD.MOV.U32 R219, RZ, RZ, R5 ;  /* 0x000000ffffdb7224 */ /* 0x000fe800078e0005 */
[----:B------:R-:W-:Y:S05]  /*166d0*/  IMAD.X R3, R4, 0x1, R12, P0 ;  /* 0x0000000104037824 */ /* 0x000fea00000e060c */
        /* <DEDUP_REMOVED lines=12> */
.L_x_2813:
[----:B------:R-:W-:Y:S02]  /*167a0*/  MOV R0, 0x2 ;  /* 0x0000000200007802 */ /* 0x000fe40000000f00 */
        /* <DEDUP_REMOVED lines=16> */
.L_x_2815:
[----:B------:R-:W-:Y:S01]  /*168b0*/  IMAD.MOV.U32 R4, RZ, RZ, R222 ;  /* 0x000000ffff047224 */ /* 0x000fe200078e00de */
[----:B------:R-:W-:-:S02]  /*168c0*/  MOV R0, 0x2 ;  /* 0x0000000200007802 */ /* 0x000fc40000000f00 */
[----:B------:R-:W-:Y:S02]  /*168d0*/  MOV R2, 0x168f0 ;  /* 0x000168f000027802 */ /* 0x000fe40000000f00 */
[----:B------:R-:W-:Y:S05]  /*168e0*/  CALL.REL.NOINC `($__internal_45_$__cuda_sm70_shflsync_bfly_p) ;  /* 0x00000fd000007944 */ /* 0x000fea0003c00000 */
[----:B------:R-:W-:Y:S05]  /*168f0*/  BRA `(.L_x_2902) ;  /* 0xffff7f5000007947 */ /* 0x000fea000383ffff */
.L_x_2816:
[----:B------:R-:W-:Y:S01]  /*16900*/  IMAD.MOV.U32 R4, RZ, RZ, R5 ;  /* 0x000000ffff047224 */ /* 0x000fe200078e0005 */
[----:B------:R-:W-:Y:S02]  /*16910*/  MOV R0, 0x1 ;  /* 0x0000000100007802 */ /* 0x000fe40000000f00 */
[----:B------:R-:W-:Y:S02]  /*16920*/  MOV R2, 0x16940 ;  /* 0x0001694000027802 */ /* 0x000fe40000000f00 */
[----:B-1----:R-:W-:Y:S05]  /*16930*/  CALL.REL.NOINC `($__internal_45_$__cuda_sm70_shflsync_bfly_p) ;  /* 0x00000f8000007944 */ /* 0x002fea0003c00000 */
[----:B------:R-:W-:Y:S01]  /*16940*/  FADD.FTZ R5, R5, R0 ;  /* 0x0000000005057221 */ /* 0x000fe20000010000 */
[----:B------:R-:W-:Y:S02]  /*16950*/  MOV R4, R221 ;  /* 0x000000dd00047202 */ /* 0x000fe40000000f00 */
[----:B------:R-:W-:Y:S02]  /*16960*/  MOV R0, 0x2 ;  /* 0x0000000200007802 */ /* 0x000fe40000000f00 */
[----:B------:R-:W-:Y:S02]  /*16970*/  MOV R2, 0x16990 ;  /* 0x0001699000027802 */ /* 0x000fe40000000f00 */
[----:B------:R-:W-:Y:S05]  /*16980*/  CALL.REL.NOINC `($__internal_45_$__cuda_sm70_shflsync_bfly_p) ;  /* 0x00000f3000007944 */ /* 0x000fea0003c00000 */
[----:B------:R-:W-:Y:S01]  /*16990*/  FADD.FTZ R4, R221, R0 ;  /* 0x00000000dd047221 */ /* 0x000fe20000010000 */
[----:B------:R-:W-:Y:S02]  /*169a0*/  MOV R0, 0x1 ;  /* 0x0000000100007802 */ /* 0x000fe40000000f00 */
[----:B------:R-:W-:-:S02]  /*169b0*/  MOV R2, 0x169d0 ;  /* 0x000169d000027802 */ /* 0x000fc40000000f00 */
[----:B------:R-:W-:Y:S05]  /*169c0*/  CALL.REL.NOINC `($__internal_45_$__cuda_sm70_shflsync_bfly_p) ;  /* 0x00000ef000007944 */ /* 0x000fea0003c00000 */
[----:B------:R-:W-:Y:S01]  /*169d0*/  MOV R3, R0 ;  /* 0x0000000000037202 */ /* 0x000fe20000000f00 */
[----:B------:R-:W-:Y:S05]  /*169e0*/  BRA `(.L_x_2903) ;  /* 0xffff7ed000007947 */ /* 0x000fea000383ffff */
.L_x_2823:
[----:B--234-:R-:W-:Y:S01]  /*169f0*/  IMAD.MOV.U32 R219, RZ, RZ, R5 ;  /* 0x000000ffffdb7224 */ /* 0x01cfe200078e0005 */
[----:B------:R-:W-:Y:S01]  /*16a00*/  MOV R2, RZ ;  /* 0x000000ff00027202 */ /* 0x000fe20000000f00 */
[----:B------:R-:W-:Y:S01]  /*16a10*/  IMAD.MOV.U32 R220, RZ, RZ, 0x181f ;  /* 0x0000181fffdc7424 */ /* 0x000fe200078e00ff */
[----:B------:R-:W-:-:S02]  /*16a20*/  MOV R3, 0x16a40 ;  /* 0x00016a4000037802 */ /* 0x000fc40000000f00 */
[----:B-1----:R-:W-:Y:S05]  /*16a30*/  CALL.REL.NOINC `($__internal_46_$__cuda_sm70_shflsync_idx_p) ;  /* 0x00000ee000007944 */ /* 0x002fea0003c00000 */
[----:B------:R-:W-:Y:S01]  /*16a40*/  MOV R4, R219 ;  /* 0x000000db00047202 */ /* 0x000fe20000000f00 */
[----:B------:R-:W-:Y:S05]  /*16a50*/  BRA `(.L_x_2904) ;  /* 0xffff9a7000007947 */ /* 0x000fea000383ffff */
.L_x_2824:
[----:B------:R-:W-:Y:S01]  /*16a60*/  IMAD.MOV.U32 R219, RZ, RZ, R14 ;  /* 0x000000ffffdb7224 */ /* 0x000fe200078e000e */
[----:B------:R-:W-:Y:S01]  /*16a70*/  MOV R2, RZ ;  /* 0x000000ff00027202 */ /* 0x000fe20000000f00 */
[----:B------:R-:W-:Y:S01]  /*16a80*/  IMAD.MOV.U32 R220, RZ, RZ, 0x181f ;  /* 0x0000181fffdc7424 */ /* 0x000fe200078e00ff */
[----:B------:R-:W-:-:S02]  /*16a90*/  MOV R3, 0x16ab0 ;  /* 0x00016ab000037802 */ /* 0x000fc40000000f00 */
[----:B-123--:R-:W-:Y:S05]  /*16aa0*/  CALL.REL.NOINC `($__internal_46_$__cuda_sm70_shflsync_idx_p) ;  /* 0x00000e7000007944 */ /* 0x00efea0003c00000 */
[----:B------:R-:W-:Y:S01]  /*16ab0*/  MOV R0, R219 ;  /* 0x000000db00007202 */ /* 0x000fe20000000f00 */
[----:B------:R-:W-:Y:S05]  /*16ac0*/  BRA `(.L_x_2905) ;  /* 0xffff9a2000007947 */ /* 0x000fea000383ffff */
.L_x_2827:
[----:B------:R-:W-:Y:S01]  /*16ad0*/  IMAD.MOV.U32 R219, RZ, RZ, R5 ;  /* 0x000000ffffdb7224 */ /* 0x000fe200078e0005 */
[----:B--2---:R-:W-:Y:S01]  /*16ae0*/  MOV R2, 0x1 ;  /* 0x0000000100027802 */ /* 0x004fe20000000f00 */
[----:B------:R-:W-:Y:S01]  /*16af0*/  IMAD.MOV.U32 R220, RZ, RZ, 0x181f ;  /* 0x0000181fffdc7424 */ /* 0x000fe200078e00ff */
[----:B------:R-:W-:-:S02]  /*16b00*/  MOV R3, 0x16b20 ;  /* 0x00016b2000037802 */ /* 0x000fc40000000f00 */
[----:B-1-34-:R-:W-:Y:S05]  /*16b10*/  CALL.REL.NOINC `($__internal_46_$__cuda_sm70_shflsync_idx_p) ;  /* 0x00000e0000007944 */ /* 0x01afea0003c00000 */
        /* <DEDUP_REMOVED lines=8> */
.L_x_2830:
[----:B------:R-:W-:Y:S01]  /*16ba0*/  IMAD.MOV.U32 R219, RZ, RZ, R5 ;  /* 0x000000ffffdb7224 */ /* 0x000fe200078e0005 */
[----:B-1----:R-:W-:Y:S01]  /*16bb0*/  MOV R2, 0x2 ;  /* 0x0000000200027802 */ /* 0x002fe20000000f00 */
[----:B------:R-:W-:Y:S01]  /*16bc0*/  IMAD.MOV.U32 R220, RZ, RZ, 0x181f ;  /* 0x0000181fffdc7424 */ /* 0x000fe200078e00ff */
[----:B------:R-:W-:Y:S02]  /*16bd0*/  MOV R3, 0x16bf0 ;  /* 0x00016bf000037802 */ /* 0x000fe40000000f00 */
[----:B--234-:R-:W-:Y:S05]  /*16be0*/  CALL.REL.NOINC `($__internal_46_$__cuda_sm70_shflsync_idx_p) ;  /* 0x00000d3000007944 */ /* 0x01cfea0003c00000 */
[----:B------:R-:W-:Y:S01]  /*16bf0*/  MOV R4, R219 ;  /* 0x000000db00047202 */ /* 0x000fe20000000f00 */
[----:B------:R-:W-:Y:S05]  /*16c00*/  BRA `(.L_x_2907) ;  /* 0xffff9c5000007947 */ /* 0x000fea000383ffff */
.L_x_2831:
[----:B------:R-:W-:Y:S01]  /*16c10*/  IMAD.MOV.U32 R219, RZ, RZ, R14 ;  /* 0x000000ffffdb7224 */ /* 0x000fe200078e000e */
[----:B-1----:R-:W-:Y:S01]  /*16c20*/  MOV R2, 0x2 ;  /* 0x0000000200027802 */ /* 0x002fe20000000f00 */
[----:B------:R-:W-:Y:S01]  /*16c30*/  IMAD.MOV.U32 R220, RZ, RZ, 0x181f ;  /* 0x0000181fffdc7424 */ /* 0x000fe200078e00ff */
[----:B------:R-:W-:Y:S02]  /*16c40*/  MOV R3, 0x16c60 ;  /* 0x00016c6000037802 */ /* 0x000fe40000000f00 */
[----:B--234-:R-:W-:Y:S05]  /*16c50*/  CALL.REL.NOINC `($__internal_46_$__cuda_sm70_shflsync_idx_p) ;  /* 0x00000cc000007944 */ /* 0x01cfea0003c00000 */
[----:B------:R-:W-:Y:S01]  /*16c60*/  MOV R0, R219 ;  /* 0x000000db00007202 */ /* 0x000fe20000000f00 */
[----:B------:R-:W-:Y:S05]  /*16c70*/  BRA `(.L_x_2908) ;  /* 0xffff9c0000007947 */ /* 0x000fea000383ffff */
.L_x_2834:
[----:B------:R-:W-:Y:S01]  /*16c80*/  IMAD.MOV.U32 R219, RZ, RZ, R5 ;  /* 0x000000ffffdb7224 */ /* 0x000fe200078e0005 */
[----:B-1----:R-:W-:Y:S01]  /*16c90*/  MOV R2, 0x3 ;  /* 0x0000000300027802 */ /* 0x002fe20000000f00 */
[----:B------:R-:W-:Y:S01]  /*16ca0*/  IMAD.MOV.U32 R220, RZ, RZ, 0x181f ;  /* 0x0000181fffdc7424 */ /* 0x000fe200078e00ff */
[----:B------:R-:W-:-:S02]  /*16cb0*/  MOV R3, 0x16cd0 ;  /* 0x00016cd000037802 */ /* 0x000fc40000000f00 */
[----:B--234-:R-:W-:Y:S05]  /*16cc0*/  CALL.REL.NOINC `($__internal_46_$__cuda_sm70_shflsync_idx_p) ;  /* 0x00000c5000007944 */ /* 0x01cfea0003c00000 */
        /* <DEDUP_REMOVED lines=8> */
.L_x_2836:
[----:B------:R-:W-:Y:S01]  /*16d50*/  IMAD.MOV.U32 R219, RZ, RZ, R5 ;  /* 0x000000ffffdb7224 */ /* 0x000fe200078e0005 */
[----:B------:R-:W-:Y:S01]  /*16d60*/  MOV R2, RZ ;  /* 0x000000ff00027202 */ /* 0x000fe20000000f00 */
[----:B------:R-:W-:Y:S01]  /*16d70*/  IMAD.MOV.U32 R220, RZ, RZ, 0x1c1f ;  /* 0x00001c1fffdc7424 */ /* 0x000fe200078e00ff */
[----:B------:R-:W-:Y:S02]  /*16d80*/  MOV R3, 0x16da0 ;  /* 0x00016da000037802 */ /* 0x000fe40000000f00 */
[----:B------:R-:W-:Y:S05]  /*16d90*/  CALL.REL.NOINC `($__internal_46_$__cuda_sm70_shflsync_idx_p) ;  /* 0x00000b8000007944 */ /* 0x000fea0003c00000 */
[----:B------:R-:W-:Y:S01]  /*16da0*/  MOV R4, R219 ;  /* 0x000000db00047202 */ /* 0x000fe20000000f00 */
[----:B------:R-:W-:Y:S05]  /*16db0*/  BRA `(.L_x_2910) ;  /* 0xffffa02000007947 */ /* 0x000fea000383ffff */
.L_x_2837:
[----:B------:R-:W-:Y:S01]  /*16dc0*/  IMAD.MOV.U32 R219, RZ, RZ, R12 ;  /* 0x000000ffffdb7224 */ /* 0x000fe200078e000c */
[----:B------:R-:W-:Y:S01]  /*16dd0*/  MOV R2, RZ ;  /* 0x000000ff00027202 */ /* 0x000fe20000000f00 */
[----:B------:R-:W-:Y:S01]  /*16de0*/  IMAD.MOV.U32 R220, RZ, RZ, 0x1c1f ;  /* 0x00001c1fffdc7424 */ /* 0x000fe200078e00ff */
[----:B------:R-:W-:Y:S02]  /*16df0*/  MOV R3, 0x16e10 ;  /* 0x00016e1000037802 */ /* 0x000fe40000000f00 */
[----:B-12---:R-:W-:Y:S05]  /*16e00*/  CALL.REL.NOINC `($__internal_46_$__cuda_sm70_shflsync_idx_p) ;  /* 0x00000b1000007944 */ /* 0x006fea0003c00000 */
[----:B------:R-:W-:Y:S01]  /*16e10*/  MOV R0, R219 ;  /* 0x000000db00007202 */ /* 0x000fe20000000f00 */
[----:B------:R-:W-:Y:S05]  /*16e20*/  BRA `(.L_x_2911) ;  /* 0xffff9fd000007947 */ /* 0x000fea000383ffff */
.L_x_2840:
        /* <DEDUP_REMOVED lines=13> */
.L_x_2844:
[----:B------:R-:W-:Y:S01]  /*16f00*/  IMAD.MOV.U32 R219, RZ, RZ, R5 ;  /* 0x000000ffffdb7224 */ /* 0x000fe200078e0005 */
[----:B------:R-:W-:Y:S01]  /*16f10*/  MOV R2, RZ ;  /* 0x000000ff00027202 */ /* 0x000fe20000000f00 */
[----:B------:R-:W-:Y:S01]  /*16f20*/  IMAD.MOV.U32 R220, RZ, RZ, 0x181f ;  /* 0x0000181fffdc7424 */ /* 0x000fe200078e00ff */
[----:B------:R-:W-:Y:S02]  /*16f30*/  MOV R3, 0x16f50 ;  /* 0x00016f5000037802 */ /* 0x000fe40000000f00 */
[----:B------:R-:W-:Y:S05]  /*16f40*/  CALL.REL.NOINC `($__internal_46_$__cuda_sm70_shflsync_idx_p) ;  /* 0x000009d000007944 */ /* 0x000fea0003c00000 */
[----:B------:R-:W-:Y:S01]  /*16f50*/  MOV R4, R219 ;  /* 0x000000db00047202 */ /* 0x000fe20000000f00 */
[----:B------:R-:W-:Y:S05]  /*16f60*/  BRA `(.L_x_2913) ;  /* 0xffffc1f000007947 */ /* 0x000fea000383ffff */
.L_x_2845:
[----:B------:R-:W-:Y:S01]  /*16f70*/  IMAD.MOV.U32 R219, RZ, RZ, R14 ;  /* 0x000000ffffdb7224 */ /* 0x000fe200078e000e */
[----:B------:R-:W-:Y:S01]  /*16f80*/  MOV R2, RZ ;  /* 0x000000ff00027202 */ /* 0x000fe20000000f00 */
[----:B------:R-:W-:Y:S01]  /*16f90*/  IMAD.MOV.U32 R220, RZ, RZ, 0x181f ;  /* 0x0000181fffdc7424 */ /* 0x000fe200078e00ff */
[----:B------:R-:W-:Y:S02]  /*16fa0*/  MOV R3, 0x16fc0 ;  /* 0x00016fc000037802 */ /* 0x000fe40000000f00 */
[----:B-12---:R-:W-:Y:S05]  /*16fb0*/  CALL.REL.NOINC `($__internal_46_$__cuda_sm70_shflsync_idx_p) ;  /* 0x0000096000007944 */ /* 0x006fea0003c00000 */
[----:B------:R-:W-:Y:S01]  /*16fc0*/  MOV R0, R219 ;  /* 0x000000db00007202 */ /* 0x000fe20000000f00 */
[----:B------:R-:W-:Y:S05]  /*16fd0*/  BRA `(.L_x_2914) ;  /* 0xffffc1a000007947 */ /* 0x000fea000383ffff */
.L_x_2848:
        /* <DEDUP_REMOVED lines=13> */
.L_x_2851:
[----:B------:R-:W-:Y:S01]  /*170b0*/  IMAD.MOV.U32 R219, RZ, RZ, R5 ;  /* 0x000000ffffdb7224 */ /* 0x000fe200078e0005 */
[----:B-1----:R-:W-:Y:S01]  /*170c0*/  MOV R2, 0x2 ;  /* 0x0000000200027802 */ /* 0x002fe20000000f00 */
[----:B------:R-:W-:Y:S01]  /*170d0*/  IMAD.MOV.U32 R220, RZ, RZ, 0x181f ;  /* 0x0000181fffdc7424 */ /* 0x000fe200078e00ff */
[----:B------:R-:W-:Y:S02]  /*170e0*/  MOV R3, 0x17100 ;  /* 0x0001710000037802 */ /* 0x000fe40000000f00 */
[----:B--234-:R-:W-:Y:S05]  /*170f0*/  CALL.REL.NOINC `($__internal_46_$__cuda_sm70_shflsync_idx_p) ;  /* 0x0000082000007944 */ /* 0x01cfea0003c00000 */
[----:B------:R-:W-:Y:S01]  /*17100*/  MOV R4, R219 ;  /* 0x000000db00047202 */ /* 0x000fe20000000f00 */
[----:B------:R-:W-:Y:S05]  /*17110*/  BRA `(.L_x_2916) ;  /* 0xffffc3e000007947 */ /* 0x000fea000383ffff */
.L_x_2852:
[----:B------:R-:W-:Y:S01]  /*17120*/  IMAD.MOV.U32 R219, RZ, RZ, R14 ;  /* 0x000000ffffdb7224 */ /* 0x000fe200078e000e */
[----:B------:R-:W-:Y:S01]  /*17130*/  MOV R2, 0x2 ;  /* 0x0000000200027802 */ /* 0x000fe20000000f00 */
[----:B------:R-:W-:Y:S01]  /*17140*/  IMAD.MOV.U32 R220, RZ, RZ, 0x181f ;  /* 0x0000181fffdc7424 */ /* 0x000fe200078e00ff */
[----:B------:R-:W-:Y:S02]  /*17150*/  MOV R3, 0x17170 ;  /* 0x0001717000037802 */ /* 0x000fe40000000f00 */
[----:B-1234-:R-:W-:Y:S05]  /*17160*/  CALL.REL.NOINC `($__internal_46_$__cuda_sm70_shflsync_idx_p) ;  /* 0x000007b000007944 */ /* 0x01efea0003c00000 */
[----:B------:R-:W-:Y:S01]  /*17170*/  MOV R0, R219 ;  /* 0x000000db00007202 */ /* 0x000fe20000000f00 */
[----:B------:R-:W-:Y:S05]  /*17180*/  BRA `(.L_x_2917) ;  /* 0xffffc39000007947 */ /* 0x000fea000383ffff */
.L_x_2855:
        /* <DEDUP_REMOVED lines=13> */
.L_x_2857:
[----:B------:R-:W-:Y:S01]  /*17260*/  IMAD.MOV.U32 R219, RZ, RZ, R106 ;  /* 0x000000ffffdb7224 */ /* 0x000fe200078e006a */
[----:B------:R-:W-:Y:S01]  /*17270*/  MOV R2, RZ ;  /* 0x000000ff00027202 */ /* 0x000fe20000000f00 */
[----:B------:R-:W-:Y:S01]  /*17280*/  IMAD.MOV.U32 R220, RZ, RZ, 0x1f ;  /* 0x0000001fffdc7424 */ /* 0x000fe200078e00ff */
[----:B------:R-:W-:Y:S02]  /*17290*/  MOV R3, 0x172b0 ;  /* 0x000172b000037802 */ /* 0x000fe40000000f00 */
[----:B-1----:R-:W-:Y:S05]  /*172a0*/  CALL.REL.NOINC `($__internal_46_$__cuda_sm70_shflsync_idx_p) ;  /* 0x0000067000007944 */ /* 0x002fea0003c00000 */
[----:B------:R-:W-:Y:S01]  /*172b0*/  MOV R9, R219 ;  /* 0x000000db00097202 */ /* 0x000fe20000000f00 */
[----:B------:R-:W-:Y:S05]  /*172c0*/  BRA `(.L_x_2919) ;  /* 0xffffc66000007947 */ /* 0x000fea000383ffff */
.L_x_2858:
[----:B------:R-:W-:Y:S01]  /*172d0*/  IMAD.MOV.U32 R219, RZ, RZ, R106 ;  /* 0x000000ffffdb7224 */ /* 0x000fe200078e006a */
[----:B------:R-:W-:Y:S01]  /*172e0*/  MOV R2, 0x1 ;  /* 0x0000000100027802 */ /* 0x000fe20000000f00 */
[----:B------:R-:W-:Y:S01]  /*172f0*/  IMAD.MOV.U32 R220, RZ, RZ, 0x1f ;  /* 0x0000001fffdc7424 */ /* 0x000fe200078e00ff */
[----:B------:R-:W-:Y:S02]  /*17300*/  MOV R3, 0x17320 ;  /* 0x0001732000037802 */ /* 0x000fe40000000f00 */
[----:B-123--:R-:W-:Y:S05]  /*17310*/  CALL.REL.NOINC `($__internal_46_$__cuda_sm70_shflsync_idx_p) ;  /* 0x0000060000007944 */ /* 0x00efea0003c00000 */
[----:B------:R-:W-:Y:S01]  /*17320*/  MOV R8, R219 ;  /* 0x000000db00087202 */ /* 0x000fe20000000f00 */
[----:B------:R-:W-:Y:S05]  /*17330*/  BRA `(.L_x_2920) ;  /* 0xffffc61000007947 */ /* 0x000fea000383ffff */
.L_x_2859:
[----:B------:R-:W-:Y:S02]  /*17340*/  MOV R3, 0x1 ;  /* 0x0000000100037802 */ /* 0x000fe40000000f00 */
[----:B------:R-:W-:-:S02]  /*17350*/  MOV R2, 0x17370 ;  /* 0x0001737000027802 */ /* 0x000fc40000000f00 */
[----:B--234-:R-:W-:Y:S05]  /*17360*/  CALL.REL.NOINC `($__internal_47_$__cuda_sm70_shflsync_up_p) ;  /* 0x0000061000007944 */ /* 0x01cfea0003c00000 */
[----:B------:R-:W-:Y:S05]  /*17370*/  BRA `(.L_x_2921) ;  /* 0xffffc6f000007947 */ /* 0x000fea000383ffff */
.L_x_2860:
[----:B------:R-:W-:Y:S02]  /*17380*/  MOV R3, 0x2 ;  /* 0x0000000200037802 */ /* 0x000fe40000000f00 */
[----:B------:R-:W-:-:S02]  /*17390*/  MOV R2, 0x173b0 ;  /* 0x000173b000027802 */ /* 0x000fc40000000f00 */
[----:B--23--:R-:W-:Y:S05]  /*173a0*/  CALL.REL.NOINC `($__internal_47_$__cuda_sm70_shflsync_up_p) ;  /* 0x000005d000007944 */ /* 0x00cfea0003c00000 */
        /* <DEDUP_REMOVED lines=24> */
.L_x_2864:
[----:B------:R-:W-:Y:S02]  /*17530*/  MOV R3, 0x1 ;  /* 0x0000000100037802 */ /* 0x000fe40000000f00 */
[----:B------:R-:W-:Y:S02]  /*17540*/  MOV R2, 0x17560 ;  /* 0x0001756000027802 */ /* 0x000fe40000000f00 */
[----:B------:R-:W-:Y:S05]  /*17550*/  CALL.REL.NOINC `($__internal_47_$__cuda_sm70_shflsync_up_p) ;  /* 0x0000042000007944 */ /* 0x000fea0003c00000 */
[----:B------:R-:W-:Y:S01]  /*17560*/  MOV R2, R4 ;  /* 0x0000000400027202 */ /* 0x000fe20000000f00 */
[----:B------:R-:W-:Y:S05]  /*17570*/  BRA `(.L_x_2923) ;  /* 0xffffc74000007947 */ /* 0x000fea000383ffff */
.L_x_2865:
[----:B------:R-:W-:Y:S02]  /*17580*/  MOV R3, 0x2 ;  /* 0x0000000200037802 */ /* 0x000fe40000000f00 */
[----:B------:R-:W-:Y:S02]  /*17590*/  MOV R2, 0x175b0 ;  /* 0x000175b000027802 */ /* 0x000fe40000000f00 */
        /* <DEDUP_REMOVED lines=25> */
.L_x_2867:
[----:B------:R-:W-:Y:S02]  /*17730*/  SEL R0, RZ, 0x1, P0 ;  /* 0x00000001ff007807 */ /* 0x000fe40000000000 */
[----:B------:R-:W-:Y:S02]  /*17740*/  MOV R2, 0x17760 ;  /* 0x0001776000027802 */ /* 0x000fe40000000f00 */
[----:B-1----:R-:W-:Y:S05]  /*17750*/  CALL.REL.NOINC `($__internal_48_$__cuda_sm70_votesync_ballot) ;  /* 0x0000028000007944 */ /* 0x002fea0003c00000 */
[----:B------:R-:W-:Y:S01]  /*17760*/  MOV R5, R0 ;  /* 0x0000000000057202 */ /* 0x000fe20000000f00 */
[----:B------:R-:W-:Y:S05]  /*17770*/  BRA `(.L_x_2925) ;  /* 0xffffc6d000007947 */ /* 0x000fea000383ffff */
.L_x_2868:
[----:B------:R-:W-:Y:S01]  /*17780*/  IMAD.MOV.U32 R219, RZ, RZ, R6 ;  /* 0x000000ffffdb7224 */ /* 0x000fe200078e0006 */
[----:B------:R-:W-:Y:S01]  /*17790*/  MOV R2, R0 ;  /* 0x0000000000027202 */ /* 0x000fe20000000f00 */
[----:B------:R-:W-:Y:S01]  /*177a0*/  IMAD.MOV.U32 R220, RZ, RZ, 0x1f ;  /* 0x0000001fffdc7424 */ /* 0x000fe200078e00ff */
[----:B------:R-:W-:Y:S02]  /*177b0*/  MOV R3, 0x177d0 ;  /* 0x000177d000037802 */ /* 0x000fe40000000f00 */
[----:B-1----:R-:W-:Y:S05]  /*177c0*/  CALL.REL.NOINC `($__internal_46_$__cuda_sm70_shflsync_idx_p) ;  /* 0x0000015000007944 */ /* 0x002fea0003c00000 */
[----:B------:R-:W-:Y:S01]  /*177d0*/  IMAD.MOV.U32 R10, RZ, RZ, R219 ;  /* 0x000000ffff0a7224 */ /* 0x000fe200078e00db */
[----:B------:R-:W-:Y:S01]  /*177e0*/  MOV R2, R0 ;  /* 0x0000000000027202 */ /* 0x000fe20000000f00 */
[----:B------:R-:W-:Y:S01]  /*177f0*/  IMAD.MOV.U32 R219, RZ, RZ, R7 ;  /* 0x000000ffffdb7224 */ /* 0x000fe200078e0007 */
[----:B------:R-:W-:-:S02]  /*17800*/  MOV R220, 0x1f ;  /* 0x0000001f00dc7802 */ /* 0x000fc40000000f00 */
[----:B------:R-:W-:Y:S02]  /*17810*/  MOV R3, 0x17830 ;  /* 0x0001783000037802 */ /* 0x000fe40000000f00 */
[----:B------:R-:W-:Y:S05]  /*17820*/  CALL.REL.NOINC `($__internal_46_$__cuda_sm70_shflsync_idx_p) ;  /* 0x000000f000007944 */ /* 0x000fea0003c00000 */
[----:B------:R-:W-:Y:S01]  /*17830*/  MOV R7, R219 ;  /* 0x000000db00077202 */ /* 0x000fe20000000f00 */
[----:B------:R-:W-:Y:S05]  /*17840*/  BRA `(.L_x_2926) ;  /* 0xffffc65000007947 */ /* 0x000fea000383ffff */
.L_x_2871:
[----:B------:R-:W-:Y:S01]  /*17850*/  IMAD.MOV.U32 R219, RZ, RZ, R4 ;  /* 0x000000ffffdb7224 */ /* 0x000fe200078e0004 */
[----:B------:R-:W-:Y:S01]  /*17860*/  MOV R2, R0 ;  /* 0x0000000000027202 */ /* 0x000fe20000000f00 */
[----:B------:R-:W-:Y:S01]  /*17870*/  IMAD.MOV.U32 R220, RZ, RZ, 0x1f ;  /* 0x0000001fffdc7424 */ /* 0x000fe200078e00ff */
[----:B------:R-:W-:Y:S02]  /*17880*/  MOV R3, 0x178a0 ;  /* 0x000178a000037802 */ /* 0x000fe40000000f00 */
[----:B-1-34-:R-:W-:Y:S05]  /*17890*/  CALL.REL.NOINC `($__internal_46_$__cuda_sm70_shflsync_idx_p) ;  /* 0x0000008000007944 */ /* 0x01afea0003c00000 */
[----:B------:R-:W-:Y:S01]  /*178a0*/  MOV R11, R219 ;  /* 0x000000db000b7202 */ /* 0x000fe20000000f00 */
[----:B------:R-:W-:Y:S05]  /*178b0*/  BRA `(.L_x_2870) ;  /* 0xffffc64000007947 */ /* 0x000fea000383ffff */
        .weak           $__internal_45_$__cuda_sm70_shflsync_bfly_p
        .type           $__internal_45_$__cuda_sm70_shflsync_bfly_p,@function
        .size           $__internal_45_$__cuda_sm70_shflsync_bfly_p,($__internal_46_$__cuda_sm70_shflsync_idx_p - $__internal_45_$__cuda_sm70_shflsync_bfly_p)
$__internal_45_$__cuda_sm70_shflsync_bfly_p:
[----:B------:R-:W-:Y:S02]  /*178c0*/  MOV R188, 0xffffffff ;  /* 0xffffffff00bc7802 */ /* 0x000fe40000000f00 */
[----:B------:R-:W-:Y:S02]  /*178d0*/  MOV R3, 0x1f ;  /* 0x0000001f00037802 */ /* 0x000fe40000000f00 */
[----:B------:R-:W-:Y:S04]  /*178e0*/  WARPSYNC R188 ;  /* 0x000000bc00007348 */ /* 0x000fe80003800000 */
[----:B------:R1:W2:Y:S02]  /*178f0*/  SHFL.BFLY PT, R0, R4, R0, R3 ;  /* 0x0c00000004007389 */ /* 0x0002a400000e0003 */
[----:B-1----:R-:W-:-:S04]  /*17900*/  MOV R3, 0x0 ;  /* 0x0000000000037802 */ /* 0x002fc80000000f00 */
[----:B--2---:R-:W-:Y:S05]  /*17910*/  RET.REL.NODEC R2 `(_ZN7cutlass13device_kernelIN5flash19enable_sm80_to_sm89INS1_16FlashAttnFwdSm80INS1_25CollectiveMainloopFwdSm80ILi8ELi1ELb0EN4cute5tupleIJNS5_1CILi128EEENS7_ILi64EEENS7_ILi256EEEEEELi256ENS_10bfloat16_tEfNS_4arch4Sm80ELb1ELb0ELb1ELb1ELb1ELb0ELb1ELb1EEENS1_21CollectiveEpilogueFwdINS6_IJS8_SA_S9_EEENS6_IJNS7_ILi1EEESI_SI_EEESC_SE_Li256ELb1ELb1ELb1ELb0EEENS1_36VarlenDynamicPersistentTileSchedulerILi128ELi64ELi256ELi256ELb1ELb1ELb0ELb1ELb1ELb1EEEEEEEEEvNT_6ParamsE) ;  /* 0xfffe86e002007950 */ /* 0x004fea0003c3ffff */
        .weak           $__internal_46_$__cuda_sm70_shflsync_idx_p
        .type           $__internal_46_$__cuda_sm70_shflsync_idx_p,@function
        .size           $__internal_46_$__cuda_sm70_shflsync_idx_p,($__internal_47_$__cuda_sm70_shflsync_up_p - $__internal_46_$__cuda_sm70_shflsync_idx_p)
$__internal_46_$__cuda_sm70_shflsync_idx_p:
[----:B------:R-:W-:-:S04]  /*17920*/  MOV R244, 0xffffffff ;  /* 0xffffffff00f47802 */ /* 0x000fc80000000f00 */
[----:B------:R-:W-:Y:S04]  /*17930*/  WARPSYNC R244 ;  /* 0x000000f400007348 */ /* 0x000fe80003800000 */
[----:B------:R1:W2:Y:S02]  /*17940*/  SHFL.IDX PT, R219, R219, R2, R220 ;  /* 0x00000002dbdb7389 */ /* 0x0002a400000e00dc */
[----:B-1----:R-:W-:Y:S02]  /*17950*/  MOV R2, R3 ;  /* 0x0000000300027202 */ /* 0x002fe40000000f00 */
[----:B------:R-:W-:-:S04]  /*17960*/  MOV R3, 0x0 ;  /* 0x0000000000037802 */ /* 0x000fc80000000f00 */
[----:B--2---:R-:W-:Y:S05]  /*17970*/  RET.REL.NODEC R2 `(_ZN7cutlass13device_kernelIN5flash19enable_sm80_to_sm89INS1_16FlashAttnFwdSm80INS1_25CollectiveMainloopFwdSm80ILi8ELi1ELb0EN4cute5tupleIJNS5_1CILi128EEENS7_ILi64EEENS7_ILi256EEEEEELi256ENS_10bfloat16_tEfNS_4arch4Sm80ELb1ELb0ELb1ELb1ELb1ELb0ELb1ELb1EEENS1_21CollectiveEpilogueFwdINS6_IJS8_SA_S9_EEENS6_IJNS7_ILi1EEESI_SI_EEESC_SE_Li256ELb1ELb1ELb1ELb0EEENS1_36VarlenDynamicPersistentTileSchedulerILi128ELi64ELi256ELi256ELb1ELb1ELb0ELb1ELb1ELb1EEEEEEEEEvNT_6ParamsE) ;  /* 0xfffe868002007950 */ /* 0x004fea0003c3ffff */
        .weak           $__internal_47_$__cuda_sm70_shflsync_up_p
        .type           $__internal_47_$__cuda_sm70_shflsync_up_p,@function
        .size           $__internal_47_$__cuda_sm70_shflsync_up_p,($__internal_48_$__cuda_sm70_votesync_ballot - $__internal_47_$__cuda_sm70_shflsync_up_p)
$__internal_47_$__cuda_sm70_shflsync_up_p:
[----:B------:R-:W-:Y:S02]  /*17980*/  MOV R4, RZ ;  /* 0x000000ff00047202 */ /* 0x000fe40000000f00 */
[----:B------:R-:W-:-:S04]  /*17990*/  MOV R10, 0xffffffff ;  /* 0xffffffff000a7802 */ /* 0x000fc80000000f00 */
[----:B------:R-:W-:Y:S04]  /*179a0*/  WARPSYNC R10 ;  /* 0x0000000a00007348 */ /* 0x000fe80003800000 */
[----:B------:R1:W2:Y:S02]  /*179b0*/  SHFL.UP PT, R4, R0, R3, R4 ;  /* 0x0400000300047389 */ /* 0x0002a400000e0004 */
[----:B-1----:R-:W-:-:S04]  /*179c0*/  MOV R3, 0x0 ;  /* 0x0000000000037802 */ /* 0x002fc80000000f00 */
[----:B--2---:R-:W-:Y:S05]  /*179d0*/  RET.REL.NODEC R2 `(_ZN7cutlass13device_kernelIN5flash19enable_sm80_to_sm89INS1_16FlashAttnFwdSm80INS1_25CollectiveMainloopFwdSm80ILi8ELi1ELb0EN4cute5tupleIJNS5_1CILi128EEENS7_ILi64EEENS7_ILi256EEEEEELi256ENS_10bfloat16_tEfNS_4arch4Sm80ELb1ELb0ELb1ELb1ELb1ELb0ELb1ELb1EEENS1_21CollectiveEpilogueFwdINS6_IJS8_SA_S9_EEENS6_IJNS7_ILi1EEESI_SI_EEESC_SE_Li256ELb1ELb1ELb1ELb0EEENS1_36VarlenDynamicPersistentTileSchedulerILi128ELi64ELi256ELi256ELb1ELb1ELb0ELb1ELb1ELb1EEEEEEEEEvNT_6ParamsE) ;  /* 0xfffe862002007950 */ /* 0x004fea0003c3ffff */
        .weak           $__internal_48_$__cuda_sm70_votesync_ballot
        .type           $__internal_48_$__cuda_sm70_votesync_ballot,@function
        .size           $__internal_48_$__cuda_sm70_votesync_ballot,(.L_x_6547 - $__internal_48_$__cuda_sm70_votesync_ballot)
$__internal_48_$__cuda_sm70_votesync_ballot:
[----:B------:R-:W-:Y:S01]  /*179e0*/  ISETP.NE.U32.AND P0, PT, R0, 0x1, PT ;  /* 0x000000010000780c */ /* 0x000fe20003f05070 */
[----:B------:R-:W-:-:S04]  /*179f0*/  IMAD.MOV.U32 R3, RZ, RZ, -0x1 ;  /* 0xffffffffff037424 */ /* 0x000fc800078e00ff */
[----:B------:R-:W-:Y:S08]  /*17a00*/  WARPSYNC R3 ;  /* 0x0000000300007348 */ /* 0x000ff00003800000 */
[----:B------:R-:W-:-:S04]  /*17a10*/  VOTE.ANY R0, PT, !P0 ;  /* 0x0000000000007806 */ /* 0x000fc800040e0100 */
[----:B------:R-:W-:Y:S01]  /*17a20*/  LOP3.LUT R0, R0, R3, RZ, 0xc0, !PT ;  /* 0x0000000300007212 */ /* 0x000fe200078ec0ff */
[----:B------:R-:W-:-:S04]  /*17a30*/  IMAD.MOV.U32 R3, RZ, RZ, 0x0 ;  /* 0x00000000ff037424 */ /* 0x000fc800078e00ff */
[----:B------:R-:W-:Y:S05]  /*17a40*/  RET.REL.NODEC R2 `(_ZN7cutlass13device_kernelIN5flash19enable_sm80_to_sm89INS1_16FlashAttnFwdSm80INS1_25CollectiveMainloopFwdSm80ILi8ELi1ELb0EN4cute5tupleIJNS5_1CILi128EEENS7_ILi64EEENS7_ILi256EEEEEELi256ENS_10bfloat16_tEfNS_4arch4Sm80ELb1ELb0ELb1ELb1ELb1ELb0ELb1ELb1EEENS1_21CollectiveEpilogueFwdINS6_IJS8_SA_S9_EEENS6_IJNS7_ILi1EEESI_SI_EEESC_SE_Li256ELb1ELb1ELb1ELb0EEENS1_36VarlenDynamicPersistentTileSchedulerILi128ELi64ELi256ELi256ELb1ELb1ELb0ELb1ELb1ELb1EEEEEEEEEvNT_6ParamsE) ;  /* 0xfffe85b002007950 */ /* 0x000fea0003c3ffff */
.L_x_2927:
        /* <DEDUP_REMOVED lines=11> */
.L_x_6547:


//--------------------- .text._ZN7cutlass13device_kernelIN5flash19enable_sm80_to_sm89INS1_16FlashAttnFwdSm80INS1_25CollectiveMainloopFwdSm80ILi8ELi1ELb0EN4cute5tupleIJNS5_1CILi128EEENS7_ILi48EEENS7_ILi256EEEEEELi256ENS_10bfloat16_tEfNS_4arch4Sm80ELb1ELb0ELb1ELb1ELb1ELb1ELb1ELb1EEENS1_21CollectiveEpilogueFwdINS6_IJS8_SA_S9_EEENS6_IJNS7_ILi1EEESI_SI_EEESC_SE_Li256ELb1ELb1ELb1ELb0EEENS1_36VarlenDynamicPersistentTileSchedulerILi128ELi48ELi256ELi256ELb1ELb1ELb0ELb1ELb1ELb1EEEEEEEEEvNT_6ParamsE --------------------------
	.section	.text._ZN7cutlass13device_kernelIN5flash19enable_sm80_to_sm89INS1_16FlashAttnFwdSm80INS1_25CollectiveMainloopFwdSm80ILi8ELi1ELb0EN4cute5tupleIJNS5_1CILi128EEENS7_ILi48EEENS7_ILi256EEEEEELi256ENS_10bfloat16_tEfNS_4arch4Sm80ELb1ELb0ELb1ELb1ELb1ELb1ELb1ELb1EEENS1_21CollectiveEpilogueFwdINS6_IJS8_SA_S9_EEENS6_IJNS7_ILi1EEESI_SI_EEESC_SE_Li256ELb1ELb1ELb1ELb0EEENS1_36VarlenDynamicPersistentTileSchedulerILi128ELi48ELi256ELi256ELb1ELb1ELb0ELb1ELb1ELb1EEEEEEEEEvNT_6ParamsE,"ax",@progbits
	.sectioninfo	@"SHI_REGISTERS=255"
	.align	128
.text._ZN7cutlass13device_kernelIN5flash19enable_sm80_to_sm89INS1_16FlashAttnFwdSm80INS1_25CollectiveMainloopFwdSm80ILi8ELi1ELb0EN4cute5tupleIJNS5_1CILi128EEENS7_ILi48EEENS7_ILi256EEEEEELi256ENS_10bfloat16_tEfNS_4arch4Sm80ELb1ELb0ELb1ELb1ELb1ELb1ELb1ELb1EEENS1_21CollectiveEpilogueFwdINS6_IJS8_SA_S9_EEENS6_IJNS7_ILi1EEESI_SI_EEESC_SE_Li256ELb1ELb1ELb1ELb0EEENS1_36VarlenDynamicPersistentTileSchedulerILi128ELi48ELi256ELi256ELb1ELb1ELb0ELb1ELb1ELb1EEEEEEEEEvNT_6ParamsE:
        .type           _ZN7cutlass13device_kernelIN5flash19enable_sm80_to_sm89INS1_16FlashAttnFwdSm80INS1_25CollectiveMainloopFwdSm80ILi8ELi1ELb0EN4cute5tupleIJNS5_1CILi128EEENS7_ILi48EEENS7_ILi256EEEEEELi256ENS_10bfloat16_tEfNS_4arch4Sm80ELb1ELb0ELb1ELb1ELb1ELb1ELb1ELb1EEENS1_21CollectiveEpilogueFwdINS6_IJS8_SA_S9_EEENS6_IJNS7_ILi1EEESI_SI_EEESC_SE_Li256ELb1ELb1ELb1ELb0EEENS1_36VarlenDynamicPersistentTileSchedulerILi128ELi48ELi256ELi256ELb1ELb1ELb0ELb1ELb1ELb1EEEEEEEEEvNT_6ParamsE,@function
        .size           _ZN7cutlass13device_kernelIN5flash19enable_sm80_to_sm89INS1_16FlashAttnFwdSm80INS1_25CollectiveMainloopFwdSm80ILi8ELi1ELb0EN4cute5tupleIJNS5_1CILi128EEENS7_ILi48EEENS7_ILi256EEEEEELi256ENS_10bfloat16_tEfNS_4arch4Sm80ELb1ELb0ELb1ELb1ELb1ELb1ELb1ELb1EEENS1_21CollectiveEpilogueFwdINS6_IJS8_SA_S9_EEENS6_IJNS7_ILi1EEESI_SI_EEESC_SE_Li256ELb1ELb1ELb1ELb0EEENS1_36VarlenDynamicPersistentTileSchedulerILi128ELi48ELi256ELi256ELb1ELb1ELb0ELb1ELb1ELb1EEEEEEEEEvNT_6ParamsE,(.L_x_6552 - _ZN7cutlass13device_kernelIN5flash19enable_sm80_to_sm89INS1_16FlashAttnFwdSm80INS1_25CollectiveMainloopFwdSm80ILi8ELi1ELb0EN4cute5tupleIJNS5_1CILi128EEENS7_ILi48EEENS7_ILi256EEEEEELi256ENS_10bfloat16_tEfNS_4arch4Sm80ELb1ELb0ELb1ELb1ELb1ELb1ELb1ELb1EEENS1_21CollectiveEpilogueFwdINS6_IJS8_SA_S9_EEENS6_IJNS7_ILi1EEESI_SI_EEESC_SE_Li256ELb1ELb1ELb1ELb0EEENS1_36VarlenDynamicPersistentTileSchedulerILi128ELi48ELi256ELi256ELb1ELb1ELb0ELb1ELb1ELb1EEEEEEEEEvNT_6ParamsE)
        .other          _ZN7cutlass13device_kernelIN5flash19enable_sm80_to_sm89INS1_16FlashAttnFwdSm80INS1_25CollectiveMainloopFwdSm80ILi8ELi1ELb0EN4cute5tupleIJNS5_1CILi128EEENS7_ILi48EEENS7_ILi256EEEEEELi256ENS_10bfloat16_tEfNS_4arch4Sm80ELb1ELb0ELb1ELb1ELb1ELb1ELb1ELb1EEENS1_21CollectiveEpilogueFwdINS6_IJS8_SA_S9_EEENS6_IJNS7_ILi1EEESI_SI_EEESC_SE_Li256ELb1ELb1ELb1ELb0EEENS1_36VarlenDynamicPersistentTileSchedulerILi128ELi48ELi256ELi256ELb1ELb1ELb0ELb1ELb1ELb1EEEEEEEEEvNT_6ParamsE,@"STO_CUDA_ENTRY STV_DEFAULT"
_ZN7cutlass13device_kernelIN5flash19enable_sm80_to_sm89INS1_16FlashAttnFwdSm80INS1_25CollectiveMainloopFwdSm80ILi8ELi1ELb0EN4cute5tupleIJNS5_1CILi128EEENS7_ILi48EEENS7_ILi256EEEEEELi256ENS_10bfloat16_tEfNS_4arch4Sm80ELb1ELb0ELb1ELb1ELb1ELb1ELb1ELb1EEENS1_21CollectiveEpilogueFwdINS6_IJS8_SA_S9_EEENS6_IJNS7_ILi1EEESI_SI_EEESC_SE_Li256ELb1ELb1ELb1ELb0EEENS1_36VarlenDynamicPersistentTileSchedulerILi128ELi48ELi256ELi256ELb1ELb1ELb0ELb1ELb1ELb1EEEEEEEEEvNT_6ParamsE:
        /* <DEDUP_REMOVED lines=60> */
.L_x_2933:
        /* <DEDUP_REMOVED lines=18> */
.L_x_3109:
        /* <DEDUP_REMOVED lines=16> */
.L_x_3110:
[----:B--2---:R-:W-:-:S05]  /*05e0*/  IMAD R0, R0, c[0x0][0x538], RZ ;  /* 0x00014e0000007a24 */ /* 0x004fca00078e02ff */
[----:B------:R-:W-:-:S04]  /*05f0*/  IADD3 R6, R0, R6, RZ ;  /* 0x0000000600067210 */ /* 0x000fc80007ffe0ff */
[----:B------:R-:W-:-:S13]  /*0600*/  ISETP.GT.AND P0, PT, R6, UR5, PT ;  /* 0x0000000506007c0c */ /* 0x000fda000bf04270 */
[----:B-1----:R-:W-:Y:S05]  /*0610*/  @!P0 BRA `(.L_x_2933) ;  /* 0xfffffda000008947 */ /* 0x002fea000383ffff */
.L_x_2929:
[----:B------:R-:W-:-:S05]  /*0620*/  IADD3 R10, -R0, R6, RZ ;  /* 0x00000006000a7210 */ /* 0x000fca0007ffe1ff */
[----:B------:R-:W-:-:S05]  /*0630*/  IMAD R0, R4, c[0x0][0x538], R10 ;  /* 0x00014e0004007a24 */ /* 0x000fca00078e020a */
[----:B------:R-:W-:Y:S01]  /*0640*/  ISETP.GT.AND P0, PT, R0, UR5, PT ;  /* 0x0000000500007c0c */ /* 0x000fe2000bf04270 */
[----:B------:R-:W-:-:S12]  /*0650*/  BRA.DIV ~URZ, `(.L_x_2934) ;  /* 0x0001a3427f007947 */ /* 0x000fd8000b800000 */
[----:B------:R-:W-:-:S04]  /*0660*/  VOTE.ANY R6, PT, !P0 ;  /* 0x0000000000067806 */ /* 0x000fc800040e0100 */
.L_x_3111:
[----:B------:R-:W1:Y:S02]  /*0670*/  POPC R0, R6 ;  /* 0x0000000600007309 */ /* 0x000e640000000000 */
[----:B-1----:R-:W-:-:S05]  /*0680*/  IADD3 R2, R0, R7, RZ ;  /* 0x0000000700027210 */ /* 0x002fca0007ffe0ff */
[----:B------:R1:W-:Y:S01]  /*0690*/  STL [R1+0x94], R2 ;  /* 0x0000940201007387 */ /* 0x0003e20000100800 */
[----:B------:R-:W-:Y:S05]  /*06a0*/  BRA.DIV ~URZ, `(.L_x_2935) ;  /* 0x0001a3427f007947 */ /* 0x000fea000b800000 */
[----:B------:R2:W3:Y:S01]  /*06b0*/  SHFL.IDX PT, R12, R9, R0, 0x1f ;  /* 0x00001f00090c7589 */ /* 0x0004e200000e0000 */
[----:B------:R-:W-:-:S03]  /*06c0*/  MOV R5, RZ ;  /* 0x000000ff00057202 */ /* 0x000fc60000000f00 */
[----:B------:R2:W4:Y:S04]  /*06d0*/  SHFL.IDX PT, R9, R8, R0, 0x1f ;  /* 0x00001f0008097589 */ /* 0x00052800000e0000 */
.L_x_3112:
[----:B------:R-:W-:Y:S01]  /*06e0*/  ISETP.NE.AND P0, PT, R6, RZ, PT ;  /* 0x000000ff0600720c */ /* 0x000fe20003f05270 */
[----:B------:R-:W-:-:S12]  /*06f0*/  BSSY B0, `(.L_x_2936) ;  /* 0x0000005000007945 */ /* 0x000fd80003800000 */
[----:B------:R-:W-:Y:S05]  /*0700*/  @!P0 BRA `(.L_x_2937) ;  /* 0x0000003000008947 */ /* 0x000fea0003800000 */
[----:B--2---:R-:W-:Y:S01]  /*0710*/  IADD3 R0, R0, -0x1, RZ ;  /* 0xffffffff00007810 */ /* 0x004fe20007ffe0ff */
[----:B------:R-:W-:Y:S05]  /*0720*/  BRA.DIV ~URZ, `(.L_x_2938) ;  /* 0x0001a3a27f007947 */ /* 0x000fea000b800000 */
[----:B------:R2:W1:Y:S02]  /*0730*/  SHFL.IDX PT, R5, R4, R0, 0x1f ;  /* 0x00001f0004057589 */ /* 0x00046400000e0000 */
.L_x_2937:
[----:B------:R-:W-:Y:S05]  /*0740*/  BSYNC B0 ;  /* 0x0000000000007941 */ /* 0x000fea0003800000 */
.L_x_2936:
        /* <DEDUP_REMOVED lines=69> */
.L_x_2940:
        /* <DEDUP_REMOVED lines=70> */
.L_x_2941:
[----:B------:R-:W-:Y:S05]  /*1000*/  BSYNC B0 ;  /* 0x0000000000007941 */ /* 0x000fea0003800000 */
.L_x_2939:
[----:B------:R-:W-:-:S04]  /*1010*/  LOP3.LUT R0, RZ, R0, RZ, 0x33, !PT ;  /* 0x00000000ff007212 */ /* 0x000fc800078e33ff */
[----:B------:R-:W-:-:S05]  /*1020*/  IADD3 R0, R0, R12, RZ ;  /* 0x0000000c00007210 */ /* 0x000fca0007ffe0ff */
[----:B------:R2:W-:Y:S01]  /*1030*/  STL [R1+0xa0], R0 ;  /* 0x0000a00001007387 */ /* 0x0005e20000100800 */
[----:B------:R-:W-:Y:S05]  /*1040*/  BRA `(.L_x_2942) ;  /* 0x0000004000007947 */ /* 0x000fea0003800000 */
.L_x_2930:
[----:B------:R-:W-:Y:S01]  /*1050*/  MOV R0, UR5 ;  /* 0x0000000500007c02 */ /* 0x000fe20008000f00 */
[----:B------:R2:W-:Y:S04]  /*1060*/  STL [R1+0xa0], RZ ;  /* 0x0000a0ff01007387 */ /* 0x0005e80000100800 */
[----:B------:R2:W-:Y:S04]  /*1070*/  STL [R1+0xc0], R0 ;  /* 0x0000c00001007387 */ /* 0x0005e80000100800 */
[----:B------:R2:W-:Y:S02]  /*1080*/  STL [R1+0x90], RZ ;  /* 0x000090ff01007387 */ /* 0x0005e40000100800 */
.L_x_2942:
        /* <DEDUP_REMOVED lines=12> */
.L_x_2928:
        /* <DEDUP_REMOVED lines=57> */
[C---:B------:R-:W-:Y:S01]  /*14e0*/  IMAD.SHL.U32 R140, R146.reuse, 0x8, RZ ;  /* 0x00000008928c7824 */ /* 0x040fe200078e00ff */
        /* <DEDUP_REMOVED lines=210> */
.L_x_3108:
[----:B-1----:R-:W2:Y:S01]  /*2210*/  LDL R0, [R1+0x94] ;  /* 0x0000940001007983 */ /* 0x002ea20000100800 */
[----:B------:R-:W-:Y:S01]  /*2220*/  IMAD.MOV.U32 R2, RZ, RZ, 0x4 ;  /* 0x00000004ff027424 */ /* 0x000fe200078e00ff */
[----:B------:R-:W-:Y:S02]  /*2230*/  ISETP.NE.U32.AND P0, PT, RZ, c[0x0][0x370], PT ;  /* 0x0000dc00ff007a0c */ /* 0x000fe40003f05070 */
[----:B------:R-:W3:Y:S02]  /*2240*/  LDL R22, [R1+0x90] ;  /* 0x0000900001167983 */ /* 0x000ee40000100800 */
[----:B------:R-:W-:Y:S01]  /*2250*/  ISETP.NE.AND.EX P1, PT, RZ, c[0x0][0x374], PT, P0 ;  /* 0x0000dd00ff007a0c */ /* 0x000fe20003f25300 */
[----:B--2---:R-:W-:-:S05]  /*2260*/  IMAD.WIDE R2, R0, R2, c[0x0][0x588] ;  /* 0x0001620000027625 */ /* 0x004fca00078e0202 */
[----:B------:R-:W2:Y:S01]  /*2270*/  LDG.E R24, [R2.64] ;  /* 0x0000000a02187981 */ /* 0x000ea2000c1e1900 */
[----:B------:R-:W-:Y:S01]  /*2280*/  ISETP.NE.U32.AND P4, PT, RZ, c[0x0][0x358], PT ;  /* 0x0000d600ff007a0c */ /* 0x000fe20003f85070 */
[----:B------:R-:W-:-:S03]  /*2290*/  IMAD.MOV.U32 R5, RZ, RZ, RZ ;  /* 0x000000ffff057224 */ /* 0x000fc600078e00ff */
[----:B------:R-:W-:Y:S02]  /*22a0*/  ISETP.NE.AND.EX P4, PT, RZ, c[0x0][0x35c], PT, P4 ;  /* 0x0000d700ff007a0c */ /* 0x000fe40003f85340 */
[----:B------:R-:W-:Y:S01]  /*22b0*/  ISETP.NE.U32.AND P3, PT, RZ, c[0x0][0x350], PT ;  /* 0x0000d400ff007a0c */ /* 0x000fe20003f65070 */
[----:B------:R-:W-:Y:S01]  /*22c0*/  IMAD.MOV.U32 R19, RZ, RZ, RZ ;  /* 0x000000ffff137224 */ /* 0x000fe200078e00ff */
[----:B------:R-:W-:Y:S02]  /*22d0*/  ISETP.NE.U32.AND P2, PT, RZ, c[0x0][0x348], PT ;  /* 0x0000d200ff007a0c */ /* 0x000fe40003f45070 */
[----:B------:R-:W-:Y:S02]  /*22e0*/  ISETP.NE.AND.EX P3, PT, RZ, c[0x0][0x354], PT, P3 ;  /* 0x0000d500ff007a0c */ /* 0x000fe40003f65330 */
[----:B------:R-:W-:Y:S02]  /*22f0*/  ISETP.NE.AND.EX P2, PT, RZ, c[0x0][0x34c], PT, P2 ;  /* 0x0000d300ff007a0c */ /* 0x000fe40003f45320 */
[----:B------:R-:W-:Y:S01]  /*2300*/  ISETP.NE.U32.AND P5, PT, RZ, c[0x0][0x360], PT ;  /* 0x0000d800ff007a0c */ /* 0x000fe20003fa5070 */
[----:B------:R-:W-:-:S02]  /*2310*/  IMAD.MOV.U32 R20, RZ, RZ, RZ ;  /* 0x000000ffff147224 */ /* 0x000fc400078e00ff */
[----:B------:R-:W-:Y:S02]  /*2320*/  IMAD.MOV.U32 R0, RZ, RZ, RZ ;  /* 0x000000ffff007224 */ /* 0x000fe400078e00ff */
[----:B------:R-:W-:Y:S01]  /*2330*/  IMAD.MOV.U32 R6, RZ, RZ, c[0x0][0x168] ;  /* 0x00005a00ff067624 */ /* 0x000fe200078e00ff */
[----:B--2---:R-:W-:Y:S01]  /*2340*/  SHF.R.S32.HI R23, RZ, 0x1f, R24 ;  /* 0x0000001fff177819 */ /* 0x004fe20000011418 */
[C---:B------:R-:W-:Y:S01]  /*2350*/  IMAD.SHL.U32 R25, R24.reuse, 0x4, RZ ;  /* 0x0000000418197824 */ /* 0x040fe200078e00ff */
[C---:B------:R-:W-:Y:S02]  /*2360*/  @P1 LEA R2, P0, R24.reuse, c[0x0][0x370], 0x2 ;  /* 0x0000dc0018021a11 */ /* 0x040fe400078010ff */
[C-C-:B------:R-:W-:Y:S02]  /*2370*/  SHF.L.U64.HI R21, R24.reuse, 0x2, R23.reuse ;  /* 0x0000000218157819 */ /* 0x140fe40000010217 */
[----:B------:R-:W-:Y:S02]  /*2380*/  @P1 LEA.HI.X R3, R24, c[0x0][0x374], R23, 0x2, P0 ;  /* 0x0000dd0018031a11 */ /* 0x000fe400000f1417 */
[----:B------:R-:W-:-:S03]  /*2390*/  IADD3 R8, P0, R25, c[0x0][0x350], RZ ;  /* 0x0000d40019087a10 */ /* 0x000fc60007f1e0ff */
[----:B------:R1:W2:Y:S01]  /*23a0*/  @P1 LDG.E R5, [R2.64] ;  /* 0x0000000a02051981 */ /* 0x0002a2000c1e1900 */
[----:B------:R-:W-:Y:S02]  /*23b0*/  IADD3.X R9, R21, c[0x0][0x354], RZ, P0, !PT ;  /* 0x0000d50015097a10 */ /* 0x000fe400007fe4ff */
[----:B------:R-:W-:-:S03]  /*23c0*/  IADD3 R10, P1, R25, c[0x0][0x348], RZ ;  /* 0x0000d200190a7a10 */ /* 0x000fc60007f3e0ff */
[----:B------:R-:W4:Y:S01]  /*23d0*/  @P3 LDG.E R20, [R8.64] ;  /* 0x0000000a08143981 */ /* 0x000f22000c1e1900 */
[----:B------:R-:W-:Y:S02]  /*23e0*/  IADD3.X R11, R21, c[0x0][0x34c], RZ, P1, !PT ;  /* 0x0000d300150b7a10 */ /* 0x000fe40000ffe4ff */
[----:B------:R-:W-:-:S03]  /*23f0*/  ISETP.NE.AND.EX P1, PT, RZ, c[0x0][0x364], PT, P5 ;  /* 0x0000d900ff007a0c */ /* 0x000fc60003f25350 */
[----:B------:R-:W3:Y:S01]  /*2400*/  @P2 LDG.E R0, [R10.64] ;  /* 0x0000000a0a002981 */ /* 0x000ee2000c1e1900 */
[----:B-1----:R-:W-:-:S04]  /*2410*/  IADD3 R2, P0, R25, c[0x0][0x358], RZ ;  /* 0x0000d60019027a10 */ /* 0x002fc80007f1e0ff */
[----:B------:R-:W-:-:S05]  /*2420*/  IADD3.X R3, R21, c[0x0][0x35c], RZ, P0, !PT ;  /* 0x0000d70015037a10 */ /* 0x000fca00007fe4ff */
[----:B------:R-:W3:Y:S01]  /*2430*/  @P4 LDG.E R19, [R2.64] ;  /* 0x0000000a02134981 */ /* 0x000ee2000c1e1900 */
[----:B------:R-:W-:-:S04]  /*2440*/  @P1 IADD3 R14, P0, R25, c[0x0][0x360], RZ ;  /* 0x0000d800190e1a10 */ /* 0x000fc80007f1e0ff */
[----:B------:R-:W-:-:S05]  /*2450*/  @P1 IADD3.X R15, R21, c[0x0][0x364], RZ, P0, !PT ;  /* 0x0000d900150f1a10 */ /* 0x000fca00007fe4ff */
[----:B------:R1:W5:Y:S04]  /*2460*/  @P1 LDG.E R6, [R14.64] ;  /* 0x0000000a0e061981 */ /* 0x000368000c1e1900 */
[----:B------:R-:W-:Y:S04]  /*2470*/  STL [R1+0x88], R24 ;  /* 0x0000881801007387 */ /* 0x000fe80000100800 */
[----:B------:R-:W-:Y:S04]  /*2480*/  STL [R1+0x98], R23 ;  /* 0x0000981701007387 */ /* 0x000fe80000100800 */
[----:B------:R-:W-:Y:S04]  /*2490*/  STL [R1+0x80], R25 ;  /* 0x0000801901007387 */ /* 0x000fe80000100800 */
[----:B------:R-:W-:Y:S01]  /*24a0*/  STL [R1+0x84], R21 ;  /* 0x0000841501007387 */ /* 0x000fe20000100800 */
[----:B------:R-:W-:Y:S01]  /*24b0*/  YIELD ;  /* 0x0000000000007946 */ /* 0x000fe20003800000 */
[----:B------:R-:W-:Y:S01]  /*24c0*/  ULDC UR5, c[0x0][0x2ac] ;  /* 0x0000ab0000057ab9 */ /* 0x000fe20000000800 */
[----:B------:R-:W-:Y:S01]  /*24d0*/  IMAD.U32 R13, RZ, RZ, UR7 ;  /* 0x00000007ff0d7e24 */ /* 0x000fe2000f8e00ff */
[----:B------:R-:W-:-:S02]  /*24e0*/  ULDC UR4, c[0x0][0x1d0] ;  /* 0x0000740000047ab9 */ /* 0x000fc40000000800 */
[----:B------:R-:W-:Y:S02]  /*24f0*/  UIMAD UR4, UR5, UR4, URZ ;  /* 0x00000004050472a4 */ /* 0x000fe4000f8e023f */
[----:B------:R-:W-:-:S04]  /*2500*/  IADD3 R172, P0, R13, 0x48, RZ ;  /* 0x000000480dac7810 */ /* 0x000fc80007f1e0ff */
[----:B------:R-:W-:Y:S02]  /*2510*/  IMAD.U32 R18, RZ, RZ, UR4 ;  /* 0x00000004ff127e24 */ /* 0x000fe4000f8e00ff */
[----:B------:R-:W-:Y:S01]  /*2520*/  IMAD.X R173, RZ, RZ, UR6, P0 ;  /* 0x00000006ffad7e24 */ /* 0x000fe200080e06ff */
        /* <DEDUP_REMOVED lines=8> */
[----:B------:R-:W-:Y:S01]  /*25b0*/  LEA.HI R13, R4, R0, RZ, 0x10 ;  /* 0x00000000040d7211 */ /* 0x000fe200078f80ff */
[----:B------:R-:W-:Y:S01]  /*25c0*/  IMAD.MOV.U32 R4, RZ, RZ, c[0x0][0x228] ;  /* 0x00008a00ff047624 */ /* 0x000fe200078e00ff */
[----:B------:R-:W-:Y:S05]  /*25d0*/  @P1 BRA `(.L_x_2943) ;  /* 0x0000004000001947 */ /* 0x000fea0003800000 */
[----:B------:R-:W-:Y:S05]  /*25e0*/  @!P2 BRA `(.L_x_2943) ;  /* 0x000000300000a947 */ /* 0x000fea0003800000 */
[----:B------:R-:W2:Y:S04]  /*25f0*/  LDG.E R0, [R10.64] ;  /* 0x0000000a0a007981 */ /* 0x000ea8000c1e1900 */
[----:B-----5:R-:W2:Y:S02]  /*2600*/  LDG.E R6, [R10.64+0x4] ;  /* 0x0000040a0a067981 */ /* 0x020ea4000c1e1900 */
[----:B--2---:R-:W-:-:S05]  /*2610*/  IADD3 R6, -R0, R6, RZ ;  /* 0x0000000600067210 */ /* 0x004fca0007ffe1ff */
.L_x_2943:
[----:B-----5:R2:W-:Y:S01]  /*2620*/  STL [R1+0x58], R6 ;  /* 0x0000580601007387 */ /* 0x0205e20000100800 */
[----:B------:R-:W-:-:S04]  /*2630*/  ISETP.NE.U32.AND P0, PT, RZ, c[0x0][0x368], PT ;  /* 0x0000da00ff007a0c */ /* 0x000fc80003f05070 */
[----:B------:R-:W-:-:S13]  /*2640*/  ISETP.NE.AND.EX P0, PT, RZ, c[0x0][0x36c], PT, P0 ;  /* 0x0000db00ff007a0c */ /* 0x000fda0003f05300 */
[----:B------:R-:W-:Y:S05]  /*2650*/  @!P0 BRA `(.L_x_2944) ;  /* 0x0000004000008947 */ /* 0x000fea0003800000 */
[----:B------:R-:W-:-:S04]  /*2660*/  IADD3 R8, P0, R25, c[0x0][0x368], RZ ;  /* 0x0000da0019087a10 */ /* 0x000fc80007f1e0ff */
[----:B------:R-:W-:-:S05]  /*2670*/  IADD3.X R9, R21, c[0x0][0x36c], RZ, P0, !PT ;  /* 0x0000db0015097a10 */ /* 0x000fca00007fe4ff */
[----:B------:R3:W5:Y:S01]  /*2680*/  LDG.E R18, [R8.64] ;  /* 0x0000000a08127981 */ /* 0x000762000c1e1900 */
[----:B------:R-:W-:Y:S05]  /*2690*/  BRA `(.L_x_2945) ;  /* 0x0000004000007947 */ /* 0x000fea0003800000 */
.L_x_2944:
[----:B------:R-:W-:Y:S05]  /*26a0*/  @!P3 BRA `(.L_x_2945) ;  /* 0x000000300000b947 */ /* 0x000fea0003800000 */
[----:B------:R3:W4:Y:S04]  /*26b0*/  LDG.E R0, [R8.64] ;  /* 0x0000000a08007981 */ /* 0x000728000c1e1900 */
[----:B---3--:R-:W4:Y:S02]  /*26c0*/  LDG.E R8, [R8.64+0x4] ;  /* 0x0000040a08087981 */ /* 0x008f24000c1e1900 */
[----:B----4-:R-:W-:Y:S02]  /*26d0*/  IADD3 R18, -R0, R8, RZ ;  /* 0x0000000800127210 */ /* 0x010fe40007ffe1ff */
.L_x_2945:
[----:B------:R-:W4:Y:S01]  /*26e0*/  LDL R10, [R1+0xa0] ;  /* 0x0000a000010a7983 */ /* 0x000f220000100800 */
[----:B------:R-:W-:-:S03]  /*26f0*/  ISETP.NE.U32.AND P0, PT, RZ, c[0x0][0x378], PT ;  /* 0x0000de00ff007a0c */ /* 0x000fc60003f05070 */
[----:B--23--:R3:W2:Y:S04]  /*2700*/  @P4 LDG.E R9, [R2.64] ;  /* 0x0000000a02094981 */ /* 0x00c6a8000c1e1900 */
[----:B------:R3:W2:Y:S01]  /*2710*/  @P4 LDG.E R8, [R2.64+0x4] ;  /* 0x0000040a02084981 */ /* 0x0006a2000c1e1900 */
[----:B------:R-:W-:Y:S01]  /*2720*/  ISETP.NE.AND.EX P1, PT, RZ, c[0x0][0x37c], PT, P0 ;  /* 0x0000df00ff007a0c */ /* 0x000fe20003f25300 */
[----:B-----5:R-:W-:-:S12]  /*2730*/  IMAD.MOV.U32 R0, RZ, RZ, R18 ;  /* 0x000000ffff007224 */ /* 0x020fd800078e0012 */
[----:B---3--:R-:W-:-:S04]  /*2740*/  @P1 IADD3 R2, P0, R25, c[0x0][0x378], RZ ;  /* 0x0000de0019021a10 */ /* 0x008fc80007f1e0ff */
[----:B------:R-:W-:-:S05]  /*2750*/  @P1 IADD3.X R3, R21, c[0x0][0x37c], RZ, P0, !PT ;  /* 0x0000df0015031a10 */ /* 0x000fca00007fe4ff */
[----:B------:R3:W2:Y:S01]  /*2760*/  @P1 LDG.E R0, [R2.64] ;  /* 0x0000000a02001981 */ /* 0x0006a2000c1e1900 */
[----:B------:R-:W-:Y:S01]  /*2770*/  LOP3.LUT R26, R13, 0xff, RZ, 0xc0, !PT ;  /* 0x000000ff0d1a7812 */ /* 0x000fe200078ec0ff */
[----:B------:R-:W-:Y:S01]  /*2780*/  BSSY B0, `(.L_x_2946) ;  /* 0x000003b000007945 */ /* 0x000fe20003800000 */
[----:B-1----:R-:W-:-:S03]  /*2790*/  SHF.R.U32.HI R14, RZ, 0x10, R13 ;  /* 0x00000010ff0e7819 */ /* 0x002fc6000001160d */
[----:B------:R1:W-:Y:S04]  /*27a0*/  STL [R1+0xc4], R26 ;  /* 0x0000c41a01007387 */ /* 0x0003e80000100800 */
[----:B------:R1:W-:Y:S01]  /*27b0*/  STL [R1+0x8c], R14 ;  /* 0x00008c0e01007387 */ /* 0x0003e20000100800 */
[----:B---3--:R-:W-:-:S05]  /*27c0*/  IMAD.MOV.U32 R2, RZ, RZ, c[0x0][0x2c4] ;  /* 0x0000b100ff027624 */ /* 0x008fca00078e00ff */
[----:B------:R-:W-:Y:S01]  /*27d0*/  ISETP.NE.AND P0, PT, R2, 0x1, PT ;  /* 0x000000010200780c */ /* 0x000fe20003f05270 */
[----:B----4-:R-:W-:Y:S02]  /*27e0*/  IMAD.SHL.U32 R2, R10, 0x80, RZ ;  /* 0x000000800a027824 */ /* 0x010fe400078e00ff */
[----:B------:R-:W-:-:S03]  /*27f0*/  IMAD.IADD R10, R18, 0x1, -R5 ;  /* 0x00000001120a7824 */ /* 0x000fc600078e0a05 */
[----:B------:R-:W-:Y:S02]  /*2800*/  IADD3 R2, R2, 0x7f, RZ ;  /* 0x0000007f02027810 */ /* 0x000fe40007ffe0ff */
[----:B------:R1:W-:Y:S01]  /*2810*/  STL [R1+0x5c], R10 ;  /* 0x00005c0a01007387 */ /* 0x0003e20000100800 */
[----:B--2---:R-:W-:-:S04]  /*2820*/  @P4 IMAD.IADD R4, R8, 0x1, -R9 ;  /* 0x0000000108044824 */ /* 0x004fc800078e0a09 */
[----:B------:R-:W-:-:S04]  /*2830*/  @P0 IMAD.HI.U32 R3, R2, c[0x0][0x2c8], RZ ;  /* 0x0000b20002030a27 */ /* 0x000fc800078e00ff */
[----:B------:R-:W-:Y:S01]  /*2840*/  IMAD.IADD R5, R10, 0x1, R4 ;  /* 0x000000010a057824 */ /* 0x000fe200078e0204 */
[----:B------:R-:W-:-:S04]  /*2850*/  @P0 SHF.R.U32.HI R2, RZ, c[0x0][0x2cc], R3 ;  /* 0x0000b300ff020a19 */ /* 0x000fc80000011603 */
[----:B------:R-:W-:Y:S01]  /*2860*/  IADD3 R2, R2, 0x30, R5 ;  /* 0x0000003002027810 */ /* 0x000fe20007ffe005 */
[----:B------:R1:W-:Y:S01]  /*2870*/  STL.64 [R1+0x60], R4 ;  /* 0x0000600401007387 */ /* 0x0003e20000100a00 */
[----:B------:R-:W-:-:S03]  /*2880*/  IADD3 R3, R5, 0x2f, RZ ;  /* 0x0000002f05037810 */ /* 0x000fc60007ffe0ff */
[----:B------:R-:W-:Y:S02]  /*2890*/  IMAD.IADD R6, R2, 0x1, -R6 ;  /* 0x0000000102067824 */ /* 0x000fe400078e0a06 */
[----:B------:R-:W-:-:S04]  /*28a0*/  IMAD.HI R2, R3, 0x2aaaaaab, RZ ;  /* 0x2aaaaaab03027827 */ /* 0x000fc800078e02ff */
[----:B------:R-:W-:Y:S01]  /*28b0*/  IMAD.HI R6, R6, 0x2aaaaaab, RZ ;  /* 0x2aaaaaab06067827 */ /* 0x000fe200078e02ff */
[----:B------:R-:W-:-:S04]  /*28c0*/  SHF.R.U32.HI R3, RZ, 0x1f, R2 ;  /* 0x0000001fff037819 */ /* 0x000fc80000011602 */
[----:B------:R-:W-:Y:S02]  /*28d0*/  SHF.R.U32.HI R11, RZ, 0x1f, R6 ;  /* 0x0000001fff0b7819 */ /* 0x000fe40000011606 */
[----:B------:R-:W-:Y:S01]  /*28e0*/  LEA.HI.SX32 R17, R2, R3, 0x1d ;  /* 0x0000000302117211 */ /* 0x000fe200078feaff */
[----:B------:R-:W-:Y:S01]  /*28f0*/  IMAD.MOV.U32 R3, RZ, RZ, RZ ;  /* 0x000000ffff037224 */ /* 0x000fe200078e00ff */
[----:B------:R-:W-:Y:S01]  /*2900*/  LEA.HI.SX32 R11, R6, R11, 0x1d ;  /* 0x0000000b060b7211 */ /* 0x000fe200078feaff */
[----:B------:R1:W-:Y:S03]  /*2910*/  STL [R1+0x68], R0 ;  /* 0x0000680001007387 */ /* 0x0003e60000100800 */
[----:B------:R-:W-:-:S04]  /*2920*/  IMNMX R11, R17, R11, PT ;  /* 0x0000000b110b7217 */ /* 0x000fc80003800200 */
[----:B------:R-:W-:-:S13]  /*2930*/  ISETP.GE.AND P0, PT, R11, 0x1, PT ;  /* 0x000000010b00780c */ /* 0x000fda0003f06270 */
[----:B------:R-:W-:Y:S05]  /*2940*/  @!P0 BRA `(.L_x_2947) ;  /* 0x000001e000008947 */ /* 0x000fea0003800000 */
[----:B------:R-:W-:-:S04]  /*2950*/  ISETP.NE.AND P0, PT, R14, RZ, PT ;  /* 0x000000ff0e00720c */ /* 0x000fc80003f05270 */
[----:B------:R-:W-:-:S04]  /*2960*/  SEL R2, R14, c[0x0][0x338], P0 ;  /* 0x0000ce000e027a07 */ /* 0x000fc80000000000 */
[-C--:B------:R-:W-:Y:S02]  /*2970*/  IABS R6, R2.reuse ;  /* 0x0000000200067213 */ /* 0x080fe40000000000 */
        /* <DEDUP_REMOVED lines=10> */
[----:B-1----:R-:W-:Y:S01]  /*2a20*/  IMAD.MOV.U32 R14, RZ, RZ, R3 ;  /* 0x000000ffff0e7224 */ /* 0x002fe200078e0003 */
        /* <DEDUP_REMOVED lines=16> */
.L_x_2947:
[----:B------:R-:W-:Y:S05]  /*2b30*/  BSYNC B0 ;  /* 0x0000000000007941 */ /* 0x000fea0003800000 */
.L_x_2946:
[----:B------:R-:W2:Y:S01]  /*2b40*/  LDL R13, [R1+0x1c4] ;  /* 0x0001c400010d7983 */ /* 0x000ea20000100800 */
[----:B------:R-:W-:-:S04]  /*2b50*/  IMAD R2, R26, R3, RZ ;  /* 0x000000031a027224 */ /* 0x000fc800078e02ff */
[----:B------:R-:W-:-:S05]  /*2b60*/  IMAD.IADD R3, R2, 0x1, R3 ;  /* 0x0000000102037824 */ /* 0x000fca00078e0203 */
[----:B------:R-:W-:Y:S01]  /*2b70*/  IMNMX R11, R11, R3, PT ;  /* 0x000000030b0b7217 */ /* 0x000fe20003800200 */
[----:B------:R-:W-:-:S04]  /*2b80*/  IMAD R3, R2, 0x30, -R10 ;  /* 0x0000003002037824 */ /* 0x000fc800078e0a0a */
[----:B------:R-:W-:Y:S01]  /*2b90*/  IMAD R2, R11, 0x30, -R10 ;  /* 0x000000300b027824 */ /* 0x000fe200078e0a0a */
[----:B------:R-:W-:-:S04]  /*2ba0*/  IMNMX R3, RZ, R3, !PT ;  /* 0x00000003ff037217 */ /* 0x000fc80007800200 */
[----:B------:R-:W-:Y:S01]  /*2bb0*/  IMNMX R2, R2, R4, PT ;  /* 0x0000000402027217 */ /* 0x000fe20003800200 */
[----:B------:R-:W-:-:S03]  /*2bc0*/  IMAD.WIDE.U32 R8, R3, -0x55555555, RZ ;  /* 0xaaaaaaab03087825 */ /* 0x000fc600078e00ff */
[----:B------:R-:W-:Y:S02]  /*2bd0*/  ISETP.GT.AND P0, PT, R2, R3, PT ;  /* 0x000000030200720c */ /* 0x000fe40003f04270 */
[----:B------:R-:W-:-:S05]  /*2be0*/  SHF.R.U32.HI R99, RZ, 0x5, R9 ;  /* 0x00000005ff637819 */ /* 0x000fca0000011609 */
[----:B------:R-:W-:-:S06]  /*2bf0*/  IMAD.MOV.U32 R6, RZ, RZ, R99 ;  /* 0x000000ffff067224 */ /* 0x000fcc00078e0063 */
[----:B------:R-:W-:-:S05]  /*2c00*/  @P0 IADD3 R2, R2, 0x2f, RZ ;  /* 0x0000002f02020810 */ /* 0x000fca0007ffe0ff */
[----:B------:R-:W-:-:S05]  /*2c10*/  @P0 IMAD.HI R2, R2, 0x2aaaaaab, RZ ;  /* 0x2aaaaaab02020827 */ /* 0x000fca00078e02ff */
[----:B------:R-:W-:-:S04]  /*2c20*/  @P0 SHF.R.U32.HI R3, RZ, 0x1f, R2 ;  /* 0x0000001fff030819 */ /* 0x000fc80000011602 */
[----:B------:R-:W-:-:S04]  /*2c30*/  @P0 LEA.HI.SX32 R6, R2, R3, 0x1d ;  /* 0x0000000302060211 */ /* 0x000fc800078feaff */
[----:B------:R-:W-:Y:S01]  /*2c40*/  ISETP.GT.AND P0, PT, R6, R99, PT ;  /* 0x000000630600720c */ /* 0x000fe20003f04270 */
[----:B--2---:R-:W-:-:S04]  /*2c50*/  IMAD.IADD R214, R7, 0x1, R13 ;  /* 0x0000000107d67824 */ /* 0x004fc800078e020d */
[----:B------:R-:W-:-:S08]  /*2c60*/  IMAD.SHL.U32 R214, R214, 0x2, RZ ;  /* 0x00000002d6d67824 */ /* 0x000fd000078e00ff */
[----:B------:R-:W-:Y:S05]  /*2c70*/  @!P0 BRA `(.L_x_2948) ;  /* 0x00006a6000008947 */ /* 0x000fea0003800000 */
[----:B------:R-:W-:-:S04]  /*2c80*/  ISETP.NE.U32.AND P0, PT, RZ, c[0x0][0x340], PT ;  /* 0x0000d000ff007a0c */ /* 0x000fc80003f05070 */
[----:B------:R-:W-:-:S13]  /*2c90*/  ISETP.NE.AND.EX P3, PT, RZ, c[0x0][0x344], PT, P0 ;  /* 0x0000d100ff007a0c */ /* 0x000fda0003f65300 */
[----:B------:R-:W-:-:S04]  /*2ca0*/  @P3 IADD3 R2, P0, R25, c[0x0][0x340], RZ ;  /* 0x0000d00019023a10 */ /* 0x000fc80007f1e0ff */
[----:B------:R-:W-:-:S05]  /*2cb0*/  @P3 IADD3.X R3, R21, c[0x0][0x344], RZ, P0, !PT ;  /* 0x0000d10015033a10 */ /* 0x000fca00007fe4ff */
[----:B------:R2:W3:Y:S01]  /*2cc0*/  @P3 LDG.E R21, [R2.64] ;  /* 0x0000000a02153981 */ /* 0x0004e2000c1e1900 */
[----:B------:R-:W-:Y:S01]  /*2cd0*/  LOP3.LUT R22, R22, 0xffff, RZ, 0xc0, !PT ;  /* 0x0000ffff16167812 */ /* 0x000fe200078ec0ff */
[----:B------:R-:W-:Y:S01]  /*2ce0*/  IMAD.MOV.U32 R122, RZ, RZ, 0x30 ;  /* 0x00000030ff7a7424 */ /* 0x000fe200078e00ff */
[----:B------:R-:W-:Y:S01]  /*2cf0*/  SEL R13, R23, RZ, !P4 ;  /* 0x000000ff170d7207 */ /* 0x000fe20006000000 */
[----:B------:R-:W-:Y:S01]  /*2d00*/  IMAD.MOV.U32 R127, RZ, RZ, 0x5 ;  /* 0x00000005ff7f7424 */ /* 0x000fe200078e00ff */
[----:B------:R-:W-:Y:S01]  /*2d10*/  SEL R11, R24, RZ, !P4 ;  /* 0x000000ff180b7207 */ /* 0x000fe20006000000 */
[----:B------:R-:W-:Y:S01]  /*2d20*/  IMAD R130, R122, c[0x0][0x23c], RZ ;  /* 0x00008f007a827a24 */ /* 0x000fe200078e02ff */
[----:B------:R-:W-:Y:S01]  /*2d30*/  IADD3 R37, R6, -0x1, RZ ;  /* 0xffffffff06257810 */ /* 0x000fe20007ffe0ff */
[----:B-1----:R-:W-:Y:S01]  /*2d40*/  IMAD R5, R13, c[0x0][0x248], RZ ;  /* 0x000092000d057a24 */ /* 0x002fe200078e02ff */
[----:B------:R-:W-:Y:S01]  /*2d50*/  SHF.R.S32.HI R14, RZ, 0x1f, R145 ;  /* 0x0000001fff0e7819 */ /* 0x000fe20000011491 */
[----:B------:R-:W-:Y:S01]  /*2d60*/  IMAD.WIDE.U32 R120, R122, c[0x0][0x238], RZ ;  /* 0x00008e007a787a25 */ /* 0x000fe200078e00ff */
[----:B------:R-:W-:-:S02]  /*2d70*/  IADD3 R100, P0, R145, R19, RZ ;  /* 0x0000001391647210 */ /* 0x000fc40007f1e0ff */
[----:B------:R-:W-:Y:S01]  /*2d80*/  ISETP.GE.AND P4, PT, R140, c[0x0][0x1d4], PT ;  /* 0x000075008c007a0c */ /* 0x000fe20003f86270 */
[----:B------:R-:W-:Y:S01]  /*2d90*/  IMAD R5, R11, c[0x0][0x24c], R5 ;  /* 0x000093000b057a24 */ /* 0x000fe200078e0205 */
[----:B------:R-:W-:Y:S01]  /*2da0*/  LEA.HI.X.SX32 R101, R19, R14, 0x1, P0 ;  /* 0x0000000e13657211 */ /* 0x000fe200000f0eff */
[----:B------:R-:W-:Y:S01]  /*2db0*/  IMAD R8, R37, -0x30, R4 ;  /* 0xffffffd025087824 */ /* 0x000fe200078e0204 */
[----:B------:R-:W-:Y:S01]  /*2dc0*/  ISETP.GE.AND P6, PT, R144, c[0x0][0x1d4], PT ;  /* 0x0000750090007a0c */ /* 0x000fe20003fc6270 */
[----:B------:R-:W-:Y:S01]  /*2dd0*/  IMAD.IADD R130, R121, 0x1, R130 ;  /* 0x0000000179827824 */ /* 0x000fe200078e0282 */
[----:B------:R-:W-:Y:S01]  /*2de0*/  ISETP.GE.AND P5, PT, R227, c[0x0][0x1d4], PT ;  /* 0x00007500e3007a0c */ /* 0x000fe20003fa6270 */
[----:B------:R-:W-:Y:S01]  /*2df0*/  IMAD.IADD R119, R20, 0x1, R18 ;  /* 0x0000000114777824 */ /* 0x000fe200078e0212 */
[----:B------:R-:W-:Y:S01]  /*2e00*/  IMNMX R8, R8, 0x30, PT ;  /* 0x0000003008087817 */ /* 0x000fe20003800200 */
[----:B------:R-:W-:Y:S01]  /*2e10*/  IMAD.SHL.U32 R25, R145, 0x40, RZ ;  /* 0x0000004091197824 */ /* 0x000fe200078e00ff */
[----:B------:R-:W-:Y:S01]  /*2e20*/  ISETP.GE.AND P2, PT, R228, c[0x0][0x1d4], PT ;  /* 0x00007500e4007a0c */ /* 0x000fe20003f46270 */
[----:B------:R-:W-:Y:S01]  /*2e30*/  IMAD.MOV.U32 R126, RZ, RZ, c[0x0][0x280] ;  /* 0x0000a000ff7e7624 */ /* 0x000fe200078e00ff */
[----:B------:R-:W-:Y:S01]  /*2e40*/  LOP3.LUT R232, R232, 0xfffffff7, RZ, 0xc0, !PT ;  /* 0xfffffff7e8e87812 */ /* 0x000fe200078ec0ff */
[----:B--2---:R-:W-:Y:S01]  /*2e50*/  IMAD.WIDE.U32 R2, R22, c[0x0][0x240], R140 ;  /* 0x0000900016027a25 */ /* 0x004fe200078e008c */
[----:B------:R-:W-:-:S02]  /*2e60*/  MOV R131, c[0x0][0x238] ;  /* 0x00008e0000837a02 */ /* 0x000fc40000000f00 */
[----:B------:R-:W-:Y:S01]  /*2e70*/  @P4 LOP3.LUT R232, R232, 0x8, RZ, 0xfc, !PT ;  /* 0x00000008e8e84812 */ /* 0x000fe200078efcff */
[----:B------:R-:W-:Y:S01]  /*2e80*/  IMAD R3, R22, c[0x0][0x244], R3 ;  /* 0x0000910016037a24 */ /* 0x000fe200078e0203 */
[----:B------:R-:W-:Y:S01]  /*2e90*/  SHF.R.S32.HI R143, RZ, 0x1f, R142 ;  /* 0x0000001fff8f7819 */ /* 0x000fe2000001148e */
[----:B------:R-:W-:Y:S01]  /*2ea0*/  IMAD.SHL.U32 R135, R131, 0x20, RZ ;  /* 0x0000002083877824 */ /* 0x000fe200078e00ff */
[----:B------:R-:W-:Y:S01]  /*2eb0*/  LOP3.LUT R232, R232, 0xfffffffb, RZ, 0xc0, !PT ;  /* 0xfffffffbe8e87812 */ /* 0x000fe200078ec0ff */
[----:B------:R-:W-:Y:S01]  /*2ec0*/  IMAD.WIDE.U32 R2, R11, c[0x0][0x248], R2 ;  /* 0x000092000b027a25 */ /* 0x000fe200078e0002 */
[----:B------:R-:W-:Y:S02]  /*2ed0*/  SHF.L.U64.HI R131, R131, R127, c[0x0][0x23c] ;  /* 0x00008f0083837619 */ /* 0x000fe4000001027f */
[----:B------:R-:W-:Y:S01]  /*2ee0*/  @P6 LOP3.LUT R232, R232, 0x4, RZ, 0xfc, !PT ;  /* 0x00000004e8e86812 */ /* 0x000fe200078efcff */
[----:B------:R-:W-:Y:S01]  /*2ef0*/  IMAD.IADD R3, R3, 0x1, R5 ;  /* 0x0000000103037824 */ /* 0x000fe200078e0205 */
[----:B------:R-:W-:Y:S01]  /*2f00*/  IADD3 R26, R145, 0x20, RZ ;  /* 0x00000020911a7810 */ /* 0x000fe20007ffe0ff */
        /* <DEDUP_REMOVED lines=10> */
[----:B------:R-:W-:Y:S01]  /*2fb0*/  ISETP.GE.AND P1, PT, R5, 0x1, PT ;  /* 0x000000010500780c */ /* 0x000fe20003f26270 */
[----:B------:R-:W-:Y:S01]  /*2fc0*/  IMAD.MOV.U32 R102, RZ, RZ, R104 ;  /* 0x000000ffff667224 */ /* 0x000fe200078e0068 */
[----:B------:R-:W-:Y:S01]  /*2fd0*/  @P2 LOP3.LUT R232, R232, 0x1, RZ, 0xfc, !PT ;  /* 0x00000001e8e82812 */ /* 0x000fe200078efcff */
[-C--:B------:R-:W-:Y:S01]  /*2fe0*/  IMAD R2, R3, R120.reuse, R2 ;  /* 0x0000007803027224 */ /* 0x080fe200078e0202 */
[----:B------:R-:W-:Y:S01]  /*2ff0*/  LOP3.LUT R25, R25, 0x1c0, RZ, 0xc0, !PT ;  /* 0x000001c019197812 */ /* 0x000fe200078ec0ff */
[----:B------:R-:W-:Y:S01]  /*3000*/  IMAD.WIDE.U32 R8, R37, R120, R102 ;  /* 0x0000007825087225 */ /* 0x000fe200078e0066 */
[----:B------:R-:W-:-:S02]  /*3010*/  MOV R133, c[0x0][0x290] ;  /* 0x0000a40000857a02 */ /* 0x000fc40000000f00 */
[C---:B------:R-:W-:Y:S01]  /*3020*/  SHF.L.U32 R132, R126.reuse, 0x5, RZ ;  /* 0x000000057e847819 */ /* 0x040fe200000006ff */
[----:B------:R-:W-:Y:S01]  /*3030*/  IMAD.IADD R6, R9, 0x1, R2 ;  /* 0x0000000109067824 */ /* 0x000fe200078e0202 */
[-C--:B------:R-:W-:Y:S01]  /*3040*/  SHF.L.U64.HI R126, R126, R127.reuse, c[0x0][0x284] ;  /* 0x0000a1007e7e7619 */ /* 0x080fe2000001027f */
[----:B------:R-:W-:Y:S01]  /*3050*/  IMAD.WIDE.U32 R16, R145, c[0x0][0x280], R142 ;  /* 0x0000a00091107a25 */ /* 0x000fe200078e008e */
[----:B------:R-:W-:Y:S02]  /*3060*/  SHF.L.U64.HI R127, R133, R127, c[0x0][0x294] ;  /* 0x0000a500857f7619 */ /* 0x000fe4000001027f */
[----:B------:R-:W-:Y:S01]  /*3070*/  @P1 LEA R2, P0, R8, c[0x0][0x220], 0x1 ;  /* 0x0000880008021a11 */ /* 0x000fe200078008ff */
[----:B------:R-:W-:Y:S02]  /*3080*/  IMAD.SHL.U32 R26, R26, 0x40, RZ ;  /* 0x000000401a1a7824 */ /* 0x000fe400078e00ff */
[----:B------:R-:W-:Y:S01]  /*3090*/  IMAD R128, R122, c[0x0][0x284], RZ ;  /* 0x0000a1007a807a24 */ /* 0x000fe200078e02ff */
[----:B------:R-:W-:Y:S01]  /*30a0*/  @P1 LEA.HI.X R3, R8, c[0x0][0x224], R6, 0x1, P0 ;  /* 0x0000890008031a11 */ /* 0x000fe200000f0c06 */
[----:B------:R-:W-:Y:S01]  /*30b0*/  IMAD R129, R122, c[0x0][0x294], RZ ;  /* 0x0000a5007a817a24 */ /* 0x000fe200078e02ff */
[----:B------:R-:W-:Y:S01]  /*30c0*/  ISETP.GT.AND P0, PT, R5, 0x20, PT ;  /* 0x000000200500780c */ /* 0x000fe20003f04270 */
[----:B------:R-:W-:Y:S01]  /*30d0*/  IMAD R5, R14, c[0x0][0x280], RZ ;  /* 0x0000a0000e057a24 */ /* 0x000fe200078e02ff */
[----:B------:R-:W-:Y:S01]  /*30e0*/  LOP3.LUT R26, R26, 0x1c0, RZ, 0xc0, !PT ;  /* 0x000001c01a1a7812 */ /* 0x000fe200078ec0ff */
[----:B------:R-:W-:Y:S01]  /*30f0*/  @!PT LDS RZ, [RZ] ;  /* 0x00000000fffff984 */ /* 0x000fe20000000800 */
[----:B------:R-:W-:Y:S01]  /*3100*/  @!PT LDS RZ, [RZ] ;  /* 0x00000000fffff984 */ /* 0x000fe20000000800 */
[----:B------:R-:W-:Y:S01]  /*3110*/  @!PT LDS RZ, [RZ] ;  /* 0x00000000fffff984 */ /* 0x000fe20000000800 */
[----:B------:R1:W-:Y:S01]  /*3120*/  @P1 LDGSTS.E.BYPASS.LTC128B.128 [R214+0xa080], [R2.64], !P4 ;  /* 0x0a08000002d61fae */ /* 0x0003e2000e101d4a */
[----:B------:R-:W-:-:S02]  /*3130*/  IMAD.WIDE.U32 R124, R122, c[0x0][0x280], RZ ;  /* 0x0000a0007a7c7a25 */ /* 0x000fc400078e00ff */
[----:B------:R-:W-:Y:S01]  /*3140*/  SHF.R.U32.HI R134, RZ, 0x3, R26 ;  /* 0x00000003ff867819 */ /* 0x000fe2000001161a */
[----:B------:R1:W-:Y:S01]  /*3150*/  @P1 LDGSTS.E.BYPASS.LTC128B.128 [R214+0xb880], [R2.64+0x80], !P6 ;  /* 0x0b88008002d61fae */ /* 0x0003e2000f101d4a */
[----:B------:R-:W-:Y:S01]  /*3160*/  IMAD R5, R145, c[0x0][0x284], R5 ;  /* 0x0000a10091057a24 */ /* 0x000fe200078e0205 */
[----:B------:R-:W-:Y:S01]  /*3170*/  IADD3 R128, R125, R128, RZ ;  /* 0x000000807d807210 */ /* 0x000fe20007ffe0ff */
[----:B------:R-:W-:Y:S01]  /*3180*/  IMAD.MOV.U32 R69, RZ, RZ, c[0x0][0x27c] ;  /* 0x00009f00ff457624 */ /* 0x000fe200078e00ff */
[----:B------:R1:W-:Y:S01]  /*3190*/  @P1 LDGSTS.E.BYPASS.LTC128B.128 [R214+0xd080], [R2.64+0x100], !P5 ;  /* 0x0d08010002d61fae */ /* 0x0003e2000e901d4a */
[----:B------:R-:W-:Y:S02]  /*31a0*/  IMAD.IADD R17, R17, 0x1, R5 ;  /* 0x0000000111117824 */ /* 0x000fe400078e0205 */
[----:B------:R-:W-:Y:S01]  /*31b0*/  IMAD.WIDE.U32 R122, R122, c[0x0][0x290], RZ ;  /* 0x0000a4007a7a7a25 */ /* 0x000fe200078e00ff */
[----:B------:R1:W-:Y:S03]  /*31c0*/  @P1 LDGSTS.E.BYPASS.LTC128B.128 [R214+0xe880], [R2.64+0x180], !P2 ;  /* 0x0e88018002d61fae */ /* 0x0003e6000d101d4a */
[----:B------:R-:W-:-:S04]  /*31d0*/  IMAD.WIDE.U32 R90, R0, c[0x0][0x280], R16 ;  /* 0x0000a000005a7a25 */ /* 0x000fc800078e0010 */
[----:B------:R-:W-:-:S04]  /*31e0*/  IMAD.WIDE.U32 R110, R22, c[0x0][0x1e8], RZ ;  /* 0x00007a00166e7a25 */ /* 0x000fc800078e00ff */
[----:B------:R-:W-:-:S04]  /*31f0*/  IMAD.WIDE.U32 R108, R22, c[0x0][0x210], RZ ;  /* 0x00008400166c7a25 */ /* 0x000fc800078e00ff */
[----:B------:R-:W-:Y:S02]  /*3200*/  IMAD.SHL.U32 R133, R133, 0x20, RZ ;  /* 0x0000002085857824 */ /* 0x000fe400078e00ff */
[----:B------:R-:W-:Y:S02]  /*3210*/  IMAD.SHL.U32 R69, R69, 0x2, RZ ;  /* 0x0000000245457824 */ /* 0x000fe400078e00ff */
[----:B------:R-:W-:Y:S02]  /*3220*/  IMAD.IADD R129, R123, 0x1, R129 ;  /* 0x000000017b817824 */ /* 0x000fe400078e0281 */
[C---:B------:R-:W-:Y:S02]  /*3230*/  IMAD R118, R22.reuse, c[0x0][0x1ec], R111 ;  /* 0x00007b0016767a24 */ /* 0x040fe400078e026f */
[C---:B------:R-:W-:Y:S01]  /*3240*/  IMAD R117, R22.reuse, c[0x0][0x214], R109 ;  /* 0x0000850016757a24 */ /* 0x040fe200078e026d */
[----:B-1----:R-:W-:Y:S01]  /*3250*/  @P0 IADD3 R3, P1, R135, R8, RZ ;  /* 0x0000000887030210 */ /* 0x002fe20007f3e0ff */
[----:B------:R-:W-:-:S03]  /*3260*/  IMAD.WIDE.U32 R8, R22, c[0x0][0x260], R140 ;  /* 0x0000980016087a25 */ /* 0x000fc600078e008c */
[----:B------:R-:W-:Y:S01]  /*3270*/  @P0 IADD3.X R10, R6, R131, RZ, P1, !PT ;  /* 0x00000083060a0210 */ /* 0x000fe20000ffe4ff */
[----:B------:R-:W-:Y:S01]  /*3280*/  IMAD R9, R22, c[0x0][0x264], R9 ;  /* 0x0000990016097a24 */ /* 0x000fe200078e0209 */
[----:B------:R-:W-:Y:S01]  /*3290*/  @P0 LEA R2, P1, R3, c[0x0][0x220], 0x1 ;  /* 0x0000880003020a11 */ /* 0x000fe200078208ff */
[----:B------:R-:W-:Y:S01]  /*32a0*/  IMAD R6, R13, c[0x0][0x268], RZ ;  /* 0x00009a000d067a24 */ /* 0x000fe200078e02ff */
[----:B------:R-:W-:Y:S01]  /*32b0*/  SHF.R.S32.HI R13, RZ, 0x1f, R0 ;  /* 0x0000001fff0d7819 */ /* 0x000fe20000011400 */
[----:B------:R-:W-:Y:S01]  /*32c0*/  IMAD.WIDE.U32 R82, R11, c[0x0][0x268], R8 ;  /* 0x00009a000b527a25 */ /* 0x000fe200078e0008 */
[----:B------:R-:W-:Y:S02]  /*32d0*/  @P0 LEA.HI.X R3, R3, c[0x0][0x224], R10, 0x1, P1 ;  /* 0x0000890003030a11 */ /* 0x000fe400008f0c0a */
[----:B------:R-:W-:Y:S01]  /*32e0*/  ISETP.GE.AND P1, PT, R140, c[0x0][0x27c], PT ;  /* 0x00009f008c007a0c */ /* 0x000fe20003f26270 */
[----:B------:R-:W-:Y:S02]  /*32f0*/  IMAD R92, R11, c[0x0][0x26c], R6 ;  /* 0x00009b000b5c7a24 */ /* 0x000fe400078e0206 */
[----:B------:R1:W-:Y:S01]  /*3300*/  @P0 LDGSTS.E.BYPASS.LTC128B.128 [R237+0xb080], [R2.64], !P4 ;  /* 0x0b08000002ed0fae */ /* 0x0003e2000e101d4a */
[----:B------:R-:W-:-:S03]  /*3310*/  IMAD.WIDE.U32 R10, R145, c[0x0][0x280], R140 ;  /* 0x0000a000910a7a25 */ /* 0x000fc600078e008c */
[----:B------:R1:W-:Y:S01]  /*3320*/  @P0 LDGSTS.E.BYPASS.LTC128B.128 [R237+0xc880], [R2.64+0x80], !P6 ;  /* 0x0c88008002ed0fae */ /* 0x0003e2000f101d4a */
[----:B------:R-:W-:Y:S02]  /*3330*/  IMAD.IADD R11, R5, 0x1, R11 ;  /* 0x00000001050b7824 */ /* 0x000fe400078e020b */
[----:B------:R-:W-:Y:S01]  /*3340*/  IMAD R6, R14, c[0x0][0x290], RZ ;  /* 0x0000a4000e067a24 */ /* 0x000fe200078e02ff */
[----:B------:R1:W-:Y:S01]  /*3350*/  @P0 LDGSTS.E.BYPASS.LTC128B.128 [R237+0xe080], [R2.64+0x100], !P5 ;  /* 0x0e08010002ed0fae */ /* 0x0003e2000e901d4a */
[----:B------:R-:W-:-:S03]  /*3360*/  IMAD.WIDE.U32 R14, R145, c[0x0][0x290], R142 ;  /* 0x0000a400910e7a25 */ /* 0x000fc600078e008e */
[----:B------:R1:W-:Y:S01]  /*3370*/  @P0 LDGSTS.E.BYPASS.LTC128B.128 [R237+0xf880], [R2.64+0x180], !P2 ;  /* 0x0f88018002ed0fae */ /* 0x0003e2000d101d4a */
[----:B------:R-:W-:Y:S01]  /*3380*/  ISETP.GE.AND P2, PT, R144, c[0x0][0x27c], PT ;  /* 0x00009f0090007a0c */ /* 0x000fe20003f46270 */
[----:B------:R-:W-:Y:S02]  /*3390*/  IMAD.WIDE.U32 R8, R145, c[0x0][0x290], R140 ;  /* 0x0000a40091087a25 */ /* 0x000fe400078e008c */
[----:B------:R-:W0:Y:S01]  /*33a0*/  LDGDEPBAR ;  /* 0x00000000000079af */ /* 0x000e220000000000 */
[----:B------:R-:W-:Y:S01]  /*33b0*/  SEL R5, RZ, c[0x0][0x27c], !P2 ;  /* 0x00009f00ff057a07 */ /* 0x000fe20005000000 */
[----:B------:R-:W-:Y:S01]  /*33c0*/  IMAD.WIDE.U32 R86, R0, c[0x0][0x280], R10 ;  /* 0x0000a00000567a25 */ /* 0x000fe200078e000a */
[----:B------:R-:W-:Y:S02]  /*33d0*/  WARPSYNC 0xffffffff ;  /* 0xffffffff00007948 */ /* 0x000fe40003800000 */
[----:B------:R-:W-:Y:S01]  /*33e0*/  IADD3 R5, R144, R5, RZ ;  /* 0x0000000590057210 */ /* 0x000fe20007ffe0ff */
[----:B------:R-:W-:Y:S01]  /*33f0*/  IMAD.IADD R92, R83, 0x1, R92 ;  /* 0x00000001535c7824 */ /* 0x000fe200078e025c */
[----:B-1----:R-:W-:Y:S01]  /*3400*/  SEL R2, RZ, c[0x0][0x27c], !P1 ;  /* 0x00009f00ff027a07 */ /* 0x002fe20004800000 */
[----:B------:R-:W-:Y:S01]  /*3410*/  IMAD R3, R145, c[0x0][0x294], R6 ;  /* 0x0000a50091037a24 */ /* 0x000fe200078e0206 */
[----:B------:R-:W-:-:S03]  /*3420*/  SHF.R.S32.HI R6, RZ, 0x1f, R5 ;  /* 0x0000001fff067819 */ /* 0x000fc60000011405 */
[----:B------:R-:W-:Y:S01]  /*3430*/  IMAD.IADD R2, R140, 0x1, R2 ;  /* 0x000000018c027824 */ /* 0x000fe200078e0202 */
[----:B------:R-:W-:Y:S01]  /*3440*/  IADD3 R15, R15, R3, RZ ;  /* 0x000000030f0f7210 */ /* 0x000fe20007ffe0ff */
[----:B------:R-:W-:-:S03]  /*3450*/  IMAD.IADD R9, R3, 0x1, R9 ;  /* 0x0000000103097824 */ /* 0x000fc600078e0209 */
[----:B------:R-:W-:Y:S01]  /*3460*/  SHF.R.S32.HI R18, RZ, 0x1f, R2 ;  /* 0x0000001fff127819 */ /* 0x000fe20000011402 */
[----:B------:R-:W-:-:S03]  /*3470*/  IMAD.WIDE.U32 R88, R0, c[0x0][0x290], R14 ;  /* 0x0000a40000587a25 */ /* 0x000fc600078e000e */
[-C--:B------:R-:W-:Y:S01]  /*3480*/  LEA.HI R3, R18, R2.reuse, RZ, 0x3 ;  /* 0x0000000212037211 */ /* 0x080fe200078f18ff */
[----:B------:R-:W-:Y:S01]  /*3490*/  IMAD.WIDE.U32 R84, R0, c[0x0][0x290], R8 ;  /* 0x0000a40000547a25 */ /* 0x000fe200078e0008 */
[----:B------:R-:W-:Y:S02]  /*34a0*/  LEA.HI R20, R18, R2, RZ, 0x6 ;  /* 0x0000000212147211 */ /* 0x000fe400078f30ff */
[CC--:B------:R-:W-:Y:S01]  /*34b0*/  LEA.HI R2, R6.reuse, R5.reuse, RZ, 0x3 ;  /* 0x0000000506027211 */ /* 0x0c0fe200078f18ff */
[C---:B------:R-:W-:Y:S01]  /*34c0*/  IMAD R18, R13.reuse, c[0x0][0x280], RZ ;  /* 0x0000a0000d127a24 */ /* 0x040fe200078e02ff */
[----:B------:R-:W-:Y:S01]  /*34d0*/  LEA.HI R6, R6, R5, RZ, 0x6 ;  /* 0x0000000506067211 */ /* 0x000fe200078f30ff */
[----:B------:R-:W-:Y:S01]  /*34e0*/  IMAD R13, R13, c[0x0][0x290], RZ ;  /* 0x0000a4000d0d7a24 */ /* 0x000fe200078e02ff */
[----:B------:R-:W-:Y:S01]  /*34f0*/  LOP3.LUT R8, R25, 0x38, R2, 0xf8, !PT ;  /* 0x0000003819087812 */ /* 0x000fe200078ef802 */
[C---:B------:R-:W-:Y:S01]  /*3500*/  IMAD R19, R0.reuse, c[0x0][0x284], R18 ;  /* 0x0000a10000137a24 */ /* 0x040fe200078e0212 */
[----:B------:R-:W-:Y:S01]  /*3510*/  SHF.R.S32.HI R5, RZ, 0x6, R20 ;  /* 0x00000006ff057819 */ /* 0x000fe20000011414 */
[----:B------:R-:W-:Y:S01]  /*3520*/  IMAD R18, R0, c[0x0][0x294], R13 ;  /* 0x0000a50000127a24 */ /* 0x000fe200078e020d */
[----:B------:R-:W-:Y:S01]  /*3530*/  SHF.R.S32.HI R0, RZ, 0x6, R6 ;  /* 0x00000006ff007819 */ /* 0x000fe20000011406 */
[----:B------:R-:W-:Y:S01]  /*3540*/  IMAD.IADD R98, R91, 0x1, R19 ;  /* 0x000000015b627824 */ /* 0x000fe200078e0213 */
[----:B------:R-:W-:Y:S01]  /*3550*/  LOP3.LUT R6, R25, 0x38, R3, 0xf8, !PT ;  /* 0x0000003819067812 */ /* 0x000fe200078ef803 */
[----:B------:R-:W-:Y:S01]  /*3560*/  IMAD R15, R5, 0xc00, R7 ;  /* 0x00000c00050f7824 */ /* 0x000fe200078e0207 */
[----:B------:R-:W-:Y:S01]  /*3570*/  SHF.L.U32 R25, R145, 0x6, RZ ;  /* 0x0000000691197819 */ /* 0x000fe200000006ff */
[--C-:B------:R-:W-:Y:S01]  /*3580*/  IMAD R14, R5, 0xc00, R12.reuse ;  /* 0x00000c00050e7824 */ /* 0x100fe200078e020c */
[----:B------:R-:W-:Y:S01]  /*3590*/  LOP3.LUT R9, R26, 0x38, R3, 0xf8, !PT ;  /* 0x000000381a097812 */ /* 0x000fe200078ef803 */
[C---:B------:R-:W-:Y:S01]  /*35a0*/  IMAD R10, R0.reuse, 0xc00, R7 ;  /* 0x00000c00000a7824 */ /* 0x040fe200078e0207 */
[----:B------:R-:W-:Y:S01]  /*35b0*/  LOP3.LUT R25, R25, 0x1c0, RZ, 0xc0, !PT ;  /* 0x000001c019197812 */ /* 0x000fe200078ec0ff */
[----:B------:R-:W-:Y:S01]  /*35c0*/  IMAD R5, R0, 0xc00, R12 ;  /* 0x00000c0000057824 */ /* 0x000fe200078e020c */
[----:B------:R-:W-:Y:S01]  /*35d0*/  LOP3.LUT R13, R26, 0x38, R2, 0xf8, !PT ;  /* 0x000000381a0d7812 */ /* 0x000fe200078ef802 */
[----:B------:R-:W-:Y:S01]  /*35e0*/  IMAD.IADD R97, R89, 0x1, R18 ;  /* 0x0000000159617824 */ /* 0x000fe200078e0212 */
[----:B------:R-:W-:Y:S01]  /*35f0*/  SHF.R.U32.HI R25, RZ, 0x3, R25 ;  /* 0x00000003ff197819 */ /* 0x000fe20000011619 */
[----:B------:R-:W-:Y:S01]  /*3600*/  IMAD.IADD R93, R18, 0x1, R85 ;  /* 0x00000001125d7824 */ /* 0x000fe200078e0255 */
[----:B------:R-:W-:-:S02]  /*3610*/  SHF.R.S32.HI R67, RZ, 0x3, R3 ;  /* 0x00000003ff437819 */ /* 0x000fc40000011403 */
[----:B------:R-:W-:Y:S02]  /*3620*/  LOP3.LUT R79, R3, 0xfffffff8, RZ, 0xc0, !PT ;  /* 0xfffffff8034f7812 */ /* 0x000fe400078ec0ff */
[-C--:B------:R-:W-:Y:S02]  /*3630*/  LOP3.LUT R11, R6, R25.reuse, RZ, 0x3c, !PT ;  /* 0x00000019060b7212 */ /* 0x080fe400078e3cff */
[-C--:B------:R-:W-:Y:S02]  /*3640*/  LOP3.LUT R0, R13, R134.reuse, RZ, 0x3c, !PT ;  /* 0x000000860d007212 */ /* 0x080fe400078e3cff */
[----:B------:R-:W-:Y:S01]  /*3650*/  LOP3.LUT R8, R8, R25, RZ, 0x3c, !PT ;  /* 0x0000001908087212 */ /* 0x000fe200078e3cff */
[----:B------:R-:W-:Y:S01]  /*3660*/  IMAD.IADD R11, R15, 0x1, R11 ;  /* 0x000000010f0b7824 */ /* 0x000fe200078e020b */
[----:B------:R-:W-:Y:S01]  /*3670*/  LOP3.LUT R6, R9, R134, RZ, 0x3c, !PT ;  /* 0x0000008609067212 */ /* 0x000fe200078e3cff */
[----:B------:R-:W-:Y:S01]  /*3680*/  IMAD.IADD R5, R5, 0x1, R0 ;  /* 0x0000000105057824 */ /* 0x000fe200078e0200 */
[----:B------:R-:W-:Y:S01]  /*3690*/  SHF.R.S32.HI R66, RZ, 0x3, R2 ;  /* 0x00000003ff427819 */ /* 0x000fe20000011402 */
[----:B------:R-:W-:Y:S01]  /*36a0*/  IMAD.IADD R8, R10, 0x1, R8 ;  /* 0x000000010a087824 */ /* 0x000fe200078e0208 */
[----:B------:R-:W-:Y:S01]  /*36b0*/  LOP3.LUT R78, R2, 0xfffffff8, RZ, 0xc0, !PT ;  /* 0xfffffff8024e7812 */ /* 0x000fe200078ec0ff */
[----:B------:R-:W-:Y:S01]  /*36c0*/  IMAD R0, R146, 0x20, R145 ;  /* 0x0000002092007824 */ /* 0x000fe200078e0291 */
[----:B------:R-:W-:Y:S01]  /*36d0*/  IADD3 R6, R14, R6, RZ ;  /* 0x000000060e067210 */ /* 0x000fe20007ffe0ff */
[----:B------:R-:W-:Y:S01]  /*36e0*/  IMAD.SHL.U32 R115, R8, 0x2, RZ ;  /* 0x0000000208737824 */ /* 0x000fe200078e00ff */
[----:B------:R-:W-:-:S02]  /*36f0*/  IADD3 R96, R19, R87, RZ ;  /* 0x0000005713607210 */ /* 0x000fc40007ffe0ff */
[----:B------:R-:W-:Y:S01]  /*3700*/  SHF.R.S32.HI R95, RZ, 0x1f, R79 ;  /* 0x0000001fff5f7819 */ /* 0x000fe2000001144f */
[----:B------:R-:W-:Y:S01]  /*3710*/  IMAD.SHL.U32 R114, R6, 0x2, RZ ;  /* 0x0000000206727824 */ /* 0x000fe200078e00ff */
[----:B------:R-:W-:Y:S02]  /*3720*/  SHF.R.S32.HI R94, RZ, 0x1f, R78 ;  /* 0x0000001fff5e7819 */ /* 0x000fe4000001144e */
[----:B------:R-:W-:Y:S02]  /*3730*/  SHF.L.U32 R116, R11, 0x1, RZ ;  /* 0x000000010b747819 */ /* 0x000fe400000006ff */
[----:B------:R-:W-:Y:S02]  /*3740*/  SHF.L.U32 R113, R5, 0x1, RZ ;  /* 0x0000000105717819 */ /* 0x000fe400000006ff */
[----:B---3--:R-:W-:Y:S01]  /*3750*/  @P3 SHF.R.S32.HI R3, RZ, 0x1f, R21 ;  /* 0x0000001fff033819 */ /* 0x008fe20000011415 */
[----:B------:R-:W-:Y:S01]  /*3760*/  @!P3 IMAD.MOV.U32 R3, RZ, RZ, R23 ;  /* 0x000000ffff03b224 */ /* 0x000fe200078e0017 */
[----:B------:R-:W-:-:S03]  /*3770*/  @!P3 MOV R21, R24 ;  /* 0x000000180015b202 */ /* 0x000fc60000000f00 */
[----:B------:R-:W-:Y:S02]  /*3780*/  IMAD R2, R3, c[0x0][0x2b0], RZ ;  /* 0x0000ac0003027a24 */ /* 0x000fe400078e02ff */
[----:B------:R-:W-:-:S04]  /*3790*/  IMAD.WIDE.U32 R106, R21, c[0x0][0x2b0], RZ ;  /* 0x0000ac00156a7a25 */ /* 0x000fc800078e00ff */
[----:B------:R-:W-:-:S04]  /*37a0*/  IMAD R2, R21, c[0x0][0x2b4], R2 ;  /* 0x0000ad0015027a24 */ /* 0x000fc800078e0202 */
[----:B------:R-:W-:Y:S01]  /*37b0*/  IMAD.IADD R112, R107, 0x1, R2 ;  /* 0x000000016b707824 */ /* 0x000fe200078e0202 */
[----:B------:R-:W-:Y:S06]  /*37c0*/  BAR.SYNC.DEFER_BLOCKING 0x0 ;  /* 0x0000000000007b1d */ /* 0x000fec0000010000 */
.L_x_2989:
        /* <DEDUP_REMOVED lines=98> */
.L_x_2953:
[----:B------:R-:W-:Y:S05]  /*3df0*/  BSYNC B0 ;  /* 0x0000000000007941 */ /* 0x000fea0003800000 */
.L_x_2952:
        /* <DEDUP_REMOVED lines=68> */
.L_x_2955:
[----:B------:R-:W-:Y:S05]  /*4240*/  BSYNC B0 ;  /* 0x0000000000007941 */ /* 0x000fea0003800000 */
.L_x_2954:
        /* <DEDUP_REMOVED lines=38> */
[----:B------:R-:W-:Y:S02]  /*44b0*/  @!P0 SHF.R.U64 R2, R2, 0x10, R3 ;  /* 0x0000001002028819 */ /* 0x000fe40000001203 */
        /* <DEDUP_REMOVED lines=12> */
[C---:B------:R-:W-:Y:S03]  /*4580*/  @!P0 LOP3.LUT R5, R9.reuse, 0xffff0000, RZ, 0xc0, !PT ;  /* 0xffff000009058812 */ /* 0x040fe600078ec0ff */
[C---:B------:R-:W-:Y:S02]  /*4590*/  @!P0 FMUL.FTZ R68, R2.reuse, R38 ;  /* 0x0000002602448220 */ /* 0x040fe40000410000 */
[-C--:B------:R-:W-:Y:S02]  /*45a0*/  @!P0 FMUL.FTZ R2, R2, R23.reuse ;  /* 0x0000001702028220 */ /* 0x080fe40000410000 */
[----:B------:R-:W-:Y:S02]  /*45b0*/  @!P0 FFMA.FTZ R68, R22, R23, -R68 ;  /* 0x0000001716448223 */ /* 0x000fe40000010844 */
[----:B------:R-:W-:Y:S01]  /*45c0*/  @!P0 FFMA.FTZ R2, R38, R22, R2 ;  /* 0x0000001626028223 */ /* 0x000fe20000010002 */
[----:B------:R-:W-:Y:S01]  /*45d0*/  @!P0 SHF.L.U32 R22, R9, 0x10, RZ ;  /* 0x0000001009168819 */ /* 0x000fe200000006ff */
[C---:B------:R-:W-:Y:S02]  /*45e0*/  @!P0 FMUL.FTZ R38, R5.reuse, R39 ;  /* 0x0000002705268220 */ /* 0x040fe40000410000 */
[----:B------:R-:W-:Y:S01]  /*45f0*/  @!P0 FMUL.FTZ R3, R5, R6 ;  /* 0x0000000605038220 */ /* 0x000fe20000410000 */
[----:B------:R-:W-:Y:S01]  /*4600*/  @!P0 LOP3.LUT R5, R10, 0xffff0000, RZ, 0xc0, !PT ;  /* 0xffff00000a058812 */ /* 0x000fe200078ec0ff */
[----:B------:R-:W-:Y:S01]  /*4610*/  @!P0 IMAD.U32 R23, R46, 0x10000, RZ ;  /* 0x000100002e178824 */ /* 0x000fe200078e00ff */
[----:B------:R-:W-:Y:S01]  /*4620*/  @!P0 F2FP.BF16.PACK_AB R2, R2, R68 ;  /* 0x000000440202823e */ /* 0x000fe200000010ff */
[----:B------:R-:W-:Y:S02]  /*4630*/  @!P0 FFMA.FTZ R70, R22, R6, -R38 ;  /* 0x0000000616468223 */ /* 0x000fe40000010826 */
[----:B------:R-:W-:Y:S01]  /*4640*/  @!P0 FFMA.FTZ R3, R39, R22, R3 ;  /* 0x0000001627038223 */ /* 0x000fe20000010003 */
[----:B------:R-:W-:Y:S01]  /*4650*/  @!P0 SHF.L.U32 R22, R10, 0x10, RZ ;  /* 0x000000100a168819 */ /* 0x000fe200000006ff */
[C---:B------:R-:W-:Y:S01]  /*4660*/  @!P0 IMAD.U32 R6, R13.reuse, 0x10000, RZ ;  /* 0x000100000d068824 */ /* 0x040fe200078e00ff */
[----:B------:R-:W-:Y:S01]  /*4670*/  @!P0 LOP3.LUT R13, R13, 0xffff0000, RZ, 0xc0, !PT ;  /* 0xffff00000d0d8812 */ /* 0x000fe200078ec0ff */
[----:B------:R-:W-:Y:S01]  /*4680*/  @!P0 FMUL.FTZ R38, R5, R23 ;  /* 0x0000001705268220 */ /* 0x000fe20000410000 */
[----:B------:R-:W-:Y:S01]  /*4690*/  @!P0 F2FP.BF16.PACK_AB R3, R3, R70 ;  /* 0x000000460303823e */ /* 0x000fe200000010ff */
[-C--:B------:R-:W-:Y:S02]  /*46a0*/  @!P0 FMUL.FTZ R5, R5, R6.reuse ;  /* 0x0000000605058220 */ /* 0x080fe40000410000 */
[----:B------:R-:W-:Y:S01]  /*46b0*/  @!P0 FFMA.FTZ R39, R22, R6, -R38 ;  /* 0x0000000616278223 */ /* 0x000fe20000010826 */
[----:B------:R-:W-:Y:S01]  /*46c0*/  @!P0 LOP3.LUT R6, R11, 0xffff0000, RZ, 0xc0, !PT ;  /* 0xffff00000b068812 */ /* 0x000fe200078ec0ff */
[----:B------:R-:W-:Y:S01]  /*46d0*/  @!P0 FFMA.FTZ R5, R23, R22, R5 ;  /* 0x0000001617058223 */ /* 0x000fe20000010005 */
[----:B------:R-:W-:Y:S01]  /*46e0*/  @!P0 LOP3.LUT R38, R46, 0xffff0000, RZ, 0xc0, !PT ;  /* 0xffff00002e268812 */ /* 0x000fe200078ec0ff */
[----:B------:R-:W-:Y:S01]  /*46f0*/  @!P0 IMAD.U32 R22, R11, 0x10000, RZ ;  /* 0x000100000b168824 */ /* 0x000fe200078e00ff */
[----:B------:R-:W-:Y:S01]  /*4700*/  @!P0 MOV R9, R3 ;  /* 0x0000000300098202 */ /* 0x000fe20000000f00 */
[----:B------:R-:W-:Y:S01]  /*4710*/  @!P0 IMAD.MOV.U32 R8, RZ, RZ, R2 ;  /* 0x000000ffff088224 */ /* 0x000fe200078e0002 */
[----:B------:R-:W-:Y:S01]  /*4720*/  @!P0 F2FP.BF16.PACK_AB R5, R5, R39 ;  /* 0x000000270505823e */ /* 0x000fe200000010ff */
[C---:B------:R-:W-:Y:S02]  /*4730*/  @!P0 FMUL.FTZ R23, R6.reuse, R38 ;  /* 0x0000002606178220 */ /* 0x040fe40000410000 */
[-C--:B------:R-:W-:Y:S02]  /*4740*/  @!P0 FMUL.FTZ R6, R6, R13.reuse ;  /* 0x0000000d06068220 */ /* 0x080fe40000410000 */
[----:B------:R-:W-:Y:S02]  /*4750*/  @!P0 FFMA.FTZ R23, R22, R13, -R23 ;  /* 0x0000000d16178223 */ /* 0x000fe40000010817 */
[----:B------:R-:W-:Y:S02]  /*4760*/  @!P0 FFMA.FTZ R6, R38, R22, R6 ;  /* 0x0000001626068223 */ /* 0x000fe40000010006 */
[----:B------:R-:W-:Y:S03]  /*4770*/  @!P0 IMAD.MOV.U32 R10, RZ, RZ, R5 ;  /* 0x000000ffff0a8224 */ /* 0x000fe600078e0005 */
[----:B------:R-:W-:Y:S04]  /*4780*/  @!P0 F2FP.BF16.PACK_AB R6, R6, R23 ;  /* 0x000000170606823e */ /* 0x000fe800000010ff */
[----:B------:R-:W-:Y:S05]  /*4790*/  @!P0 MOV R11, R6 ;  /* 0x00000006000b8202 */ /* 0x000fea0000000f00 */
[----:B------:R1:W-:Y:S02]  /*47a0*/  ST.E.128 [R62.64], R8 ;  /* 0x000000083e007985 */ /* 0x0003e4000c101d0a */
.L_x_2959:
[----:B------:R-:W-:Y:S05]  /*47b0*/  BSYNC B0 ;  /* 0x0000000000007941 */ /* 0x000fea0003800000 */
.L_x_2958:
[----:B------:R-:W-:Y:S01]  /*47c0*/  ISETP.GE.AND P0, PT, R144, c[0x0][0x1d4], PT ;  /* 0x0000750090007a0c */ /* 0x000fe20003f06270 */
[----:B------:R-:W-:Y:S01]  /*47d0*/  @!UPT UIADD3 URZ, URZ, URZ, URZ ;  /* 0x0000003f3f3ff290 */ /* 0x000fe2000fffe03f */
[----:B------:R-:W-:Y:S11]  /*47e0*/  BSSY B0, `(.L_x_2960) ;  /* 0x0000039000007945 */ /* 0x000ff60003800000 */
        /* <DEDUP_REMOVED lines=15> */
[----:B------:R-:W-:Y:S02]  /*48e0*/  @!P0 SHF.R.U32.HI R38, RZ, 0x10, R41 ;  /* 0x00000010ff268819 */ /* 0x000fe40000011629 */
[----:B------:R-:W-:Y:S02]  /*48f0*/  @!P0 LOP3.LUT R5, R2, 0xffff0000, RZ, 0xc0, !PT ;  /* 0xffff000002058812 */ /* 0x000fe400078ec0ff */
[----:B------:R-:W-:Y:S02]  /*4900*/  @!P0 PRMT R14, R30, 0x5410, R14 ;  /* 0x000054101e0e8816 */ /* 0x000fe4000000000e */
        /* <DEDUP_REMOVED lines=38> */
.L_x_2961:
[----:B------:R-:W-:Y:S05]  /*4b70*/  BSYNC B0 ;  /* 0x0000000000007941 */ /* 0x000fea0003800000 */
.L_x_2960:
[----:B------:R-:W-:Y:S01]  /*4b80*/  ISETP.GE.AND P0, PT, R227, c[0x0][0x1d4], PT ;  /* 0x00007500e3007a0c */ /* 0x000fe20003f06270 */
[----:B------:R-:W-:Y:S01]  /*4b90*/  @!UPT UIADD3 URZ, URZ, URZ, URZ ;  /* 0x0000003f3f3ff290 */ /* 0x000fe2000fffe03f */
[----:B------:R-:W-:Y:S11]  /*4ba0*/  BSSY B0, `(.L_x_2962) ;  /* 0x0000039000007945 */ /* 0x000ff60003800000 */
[----:B------:R-:W-:-:S05]  /*4bb0*/  @P0 BRA `(.L_x_2963) ;  /* 0x0000037000000947 */ /* 0x000fca0003800000 */
[C---:B------:R-:W-:Y:S01]  /*4bc0*/  LEA R38, P0, R227.reuse, R64, 0x1 ;  /* 0x00000040e3267211 */ /* 0x040fe200078008ff */
        /* <DEDUP_REMOVED lines=54> */
.L_x_2963:
[----:B------:R-:W-:Y:S05]  /*4f30*/  BSYNC B0 ;  /* 0x0000000000007941 */ /* 0x000fea0003800000 */
.L_x_2962:
[----:B------:R-:W-:Y:S11]  /*4f40*/  ISETP.GE.AND P0, PT, R228, c[0x0][0x1d4], PT ;  /* 0x00007500e4007a0c */ /* 0x000ff60003f06270 */
[----:B------:R-:W-:Y:S02]  /*4f50*/  @!UPT UIADD3 URZ, URZ, URZ, URZ ;  /* 0x0000003f3f3ff290 */ /* 0x000fe4000fffe03f */
        /* <DEDUP_REMOVED lines=14> */
[----:B------:R-:W-:Y:S01]  /*5040*/  @!P0 SHF.R.U32.HI R5, RZ, 0x10, R45 ;  /* 0x00000010ff058819 */ /* 0x000fe2000001162d */
[C---:B------:R-:W-:Y:S01]  /*5050*/  @!P0 IMAD.U32 R6, R2.reuse, 0x10000, RZ ;  /* 0x0001000002068824 */ /* 0x040fe200078e00ff */
        /* <DEDUP_REMOVED lines=40> */
.L_x_2957:
[----:B-123--:R-:W-:Y:S05]  /*52e0*/  BSYNC B1 ;  /* 0x0000000000017941 */ /* 0x00efea0003800000 */
.L_x_2956:
        /* <DEDUP_REMOVED lines=61> */
.L_x_2966:
[----:B------:R-:W-:Y:S05]  /*56c0*/  BSYNC B0 ;  /* 0x0000000000007941 */ /* 0x000fea0003800000 */
.L_x_2965:
[----:B------:R-:W-:Y:S01]  /*56d0*/  ISETP.GE.AND P0, PT, R144, c[0x0][0x1d4], PT ;  /* 0x0000750090007a0c */ /* 0x000fe20003f06270 */
[----:B------:R-:W-:Y:S01]  /*56e0*/  @!UPT UIADD3 URZ, URZ, URZ, URZ ;  /* 0x0000003f3f3ff290 */ /* 0x000fe2000fffe03f */
[----:B------:R-:W-:Y:S11]  /*56f0*/  BSSY B0, `(.L_x_2967) ;  /* 0x0000039000007945 */ /* 0x000ff60003800000 */
[----:B------:R-:W-:-:S05]  /*5700*/  @P0 BRA `(.L_x_2968) ;  /* 0x0000037000000947 */ /* 0x000fca0003800000 */
[C---:B--23--:R-:W-:Y:S01]  /*5710*/  LEA R22, P0, R231.reuse, R32, 0x1 ;  /* 0x00000020e7167211 */ /* 0x04cfe200078008ff */
        /* <DEDUP_REMOVED lines=54> */
.L_x_2968:
[----:B------:R-:W-:Y:S05]  /*5a80*/  BSYNC B0 ;  /* 0x0000000000007941 */ /* 0x000fea0003800000 */
.L_x_2967:
        /* <DEDUP_REMOVED lines=59> */
.L_x_2970:
[----:B------:R-:W-:Y:S05]  /*5e40*/  BSYNC B0 ;  /* 0x0000000000007941 */ /* 0x000fea0003800000 */
.L_x_2969:
[----:B------:R-:W-:Y:S11]  /*5e50*/  ISETP.GE.AND P0, PT, R228, c[0x0][0x1d4], PT ;  /* 0x00007500e4007a0c */ /* 0x000ff60003f06270 */
[----:B------:R-:W-:Y:S02]  /*5e60*/  @!UPT UIADD3 URZ, URZ, URZ, URZ ;  /* 0x0000003f3f3ff290 */ /* 0x000fe4000fffe03f */
[----:B------:R-:W-:-:S05]  /*5e70*/  @P0 BRA `(.L_x_2964) ;  /* 0x00002e4000000947 */ /* 0x000fca0003800000 */
[----:B---3--:R-:W-:Y:S01]  /*5e80*/  LEA R24, P0, R228, R32, 0x1 ;  /* 0x00000020e4187211 */ /* 0x008fe200078008ff */
        /* <DEDUP_REMOVED lines=55> */
.L_x_2951:
        /* <DEDUP_REMOVED lines=36> */
.L_x_2972:
[----:B------:R-:W-:Y:S05]  /*6440*/  BSYNC B0 ;  /* 0x0000000000007941 */ /* 0x000fea0003800000 */
.L_x_2971:
        /* <DEDUP_REMOVED lines=59> */
.L_x_2974:
[----:B------:R-:W-:Y:S05]  /*6800*/  BSYNC B0 ;  /* 0x0000000000007941 */ /* 0x000fea0003800000 */
.L_x_2973:
[----:B-1---5:R-:W-:Y:S01]  /*6810*/  MOV R2, R29 ;  /* 0x0000001d00027202 */ /* 0x022fe20000000f00 */
[----:B------:R-:W-:Y:S01]  /*6820*/  IMAD.MOV.U32 R6, RZ, RZ, R30 ;  /* 0x000000ffff067224 */ /* 0x000fe200078e001e */
[----:B------:R-:W-:Y:S01]  /*6830*/  IADD3 R68, -R69, c[0x0][0x1d4], RZ ;  /* 0x0000750045447a10 */ /* 0x000fe20007ffe1ff */
[----:B------:R-:W-:Y:S01]  /*6840*/  IMAD.MOV.U32 R5, RZ, RZ, R31 ;  /* 0x000000ffff057224 */ /* 0x000fe200078e001f */
[----:B------:R1:W2:Y:S01]  /*6850*/  SHFL.IDX PT, R71, R73, RZ, 0x181f ;  /* 0x00181fff49477589 */ /* 0x0002a200000e0000 */
[----:B------:R-:W-:Y:S01]  /*6860*/  IMAD.MOV.U32 R3, RZ, RZ, R28 ;  /* 0x000000ffff037224 */ /* 0x000fe200078e001c */
[----:B------:R-:W-:Y:S02]  /*6870*/  BSSY B1, `(.L_x_2975) ;  /* 0x000010f000017945 */ /* 0x000fe40003800000 */
[----:B------:R-:W-:Y:S01]  /*6880*/  PRMT R36, R6, 0x5410, R5 ;  /* 0x0000541006247816 */ /* 0x000fe20000000005 */
[----:B------:R-:W-:Y:S01]  /*6890*/  IMAD.MOV.U32 R6, RZ, RZ, R26 ;  /* 0x000000ffff067224 */ /* 0x000fe200078e001a */
[----:B------:R-:W-:Y:S01]  /*68a0*/  PRMT R35, R2, 0x5410, R3 ;  /* 0x0000541002237816 */ /* 0x000fe20000000003 */
[----:B------:R-:W-:Y:S01]  /*68b0*/  IMAD.MOV.U32 R5, RZ, RZ, R27 ;  /* 0x000000ffff057224 */ /* 0x000fe200078e001b */
[----:B------:R-:W-:Y:S01]  /*68c0*/  MOV R3, R24 ;  /* 0x0000001800037202 */ /* 0x000fe20000000f00 */
[----:B------:R1:W3:Y:S01]  /*68d0*/  SHFL.IDX PT, R70, R74, RZ, 0x181f ;  /* 0x00181fff4a467589 */ /* 0x0002e200000e0000 */
[----:B------:R-:W-:Y:S02]  /*68e0*/  IMAD.MOV.U32 R2, RZ, RZ, R25 ;  /* 0x000000ffff027224 */ /* 0x000fe400078e0019 */
        /* <DEDUP_REMOVED lines=12> */
[----:B------:R-:W-:Y:S02]  /*69b0*/  PRMT R63, R5, 0x5410, R6 ;  /* 0x00005410053f7816 */ /* 0x000fe40000000006 */
[----:B------:R-:W-:Y:S01]  /*69c0*/  PRMT R62, R3, 0x5410, R2 ;  /* 0x00005410033e7816 */ /* 0x000fe20000000002 */
[----:B------:R-:W-:-:S05]  /*69d0*/  @P4 BRA `(.L_x_2976) ;  /* 0x00000f8000004947 */ /* 0x000fca0003800000 */
[----:B--2---:R-:W-:Y:S01]  /*69e0*/  ISETP.GE.AND P0, PT, R140, c[0x0][0x1d4], PT ;  /* 0x000075008c007a0c */ /* 0x004fe20003f06270 */
        /* <DEDUP_REMOVED lines=8> */
[----:B------:R-:W-:Y:S01]  /*6a70*/  LDS.128 R40, [R116+0xa080] ;  /* 0x00a0800074287984 */ /* 0x000fe20000000c00 */
        /* <DEDUP_REMOVED lines=15> */
[----:B------:R-:W-:Y:S02]  /*6b70*/  @!P0 PRMT R38, R45, 0x5410, R38 ;  /* 0x000054102d268816 */ /* 0x000fe40000000026 */
[----:B------:R-:W-:Y:S01]  /*6b80*/  @!P0 PRMT R5, R13, 0x5432, R5 ;  /* 0x000054320d058816 */ /* 0x000fe20000000005 */
[----:B------:R-:W-:Y:S01]  /*6b90*/  IMAD.IADD R2, R2, 0x1, R3 ;  /* 0x0000000102027824 */ /* 0x000fe200078e0203 */
[--C-:B------:R-:W-:Y:S02]  /*6ba0*/  @!P0 SHF.R.U64 R6, R10, 0x10, R11.reuse ;  /* 0x000000100a068819 */ /* 0x100fe4000000120b */
[----:B------:R-:W-:Y:S01]  /*6bb0*/  @!P0 SHF.R.U32.HI R3, RZ, 0x10, R11 ;  /* 0x00000010ff038819 */ /* 0x000fe2000001160b */
[----:B------:R-:W-:Y:S01]  /*6bc0*/  IMAD.SHL.U32 R16, R2, 0x2, RZ ;  /* 0x0000000202107824 */ /* 0x000fe200078e00ff */
[----:B------:R-:W-:Y:S02]  /*6bd0*/  @!P0 SHF.R.U32.HI R2, RZ, 0x10, R9 ;  /* 0x00000010ff028819 */ /* 0x000fe40000011609 */
[----:B------:R-:W-:Y:S02]  /*6be0*/  @!P0 SHF.R.U64 R9, R18, 0x10, R19 ;  /* 0x0000001012098819 */ /* 0x000fe40000001213 */
[----:B------:R-:W-:Y:S01]  /*6bf0*/  @!P0 PRMT R39, R45, 0x5432, R39 ;  /* 0x000054322d278816 */ /* 0x000fe20000000027 */
[----:B------:R-:W2:Y:S01]  /*6c00*/  LDS.128 R16, [R16+0xa080] ;  /* 0x00a0800010107984 */ /* 0x000ea20000000c00 */
[----:B------:R-:W-:Y:S02]  /*6c10*/  @!P0 PRMT R8, R13, 0x5410, R2 ;  /* 0x000054100d088816 */ /* 0x000fe40000000002 */
[----:B------:R-:W-:Y:S02]  /*6c20*/  @!P0 PRMT R45, R46, 0x5410, R9 ;  /* 0x000054102e2d8816 */ /* 0x000fe40000000009 */
[----:B------:R-:W-:Y:S01]  /*6c30*/  @!P0 PRMT R10, R14, 0x5410, R6 ;  /* 0x000054100e0a8816 */ /* 0x000fe20000000006 */
[----:B------:R-:W-:Y:S01]  /*6c40*/  @!P0 IMAD.U32 R6, R38, 0x10000, RZ ;  /* 0x0001000026068824 */ /* 0x000fe200078e00ff */
[----:B------:R-:W-:Y:S01]  /*6c50*/  @!P0 PRMT R9, R14, 0x5432, R3 ;  /* 0x000054320e098816 */ /* 0x000fe20000000003 */
[C---:B------:R-:W-:Y:S01]  /*6c60*/  @!P0 IMAD.U32 R3, R5.reuse, 0x10000, RZ ;  /* 0x0001000005038824 */ /* 0x040fe200078e00ff */
[----:B------:R-:W-:Y:S02]  /*6c70*/  @!P0 LOP3.LUT R5, R5, 0xffff0000, RZ, 0xc0, !PT ;  /* 0xffff000005058812 */ /* 0x000fe400078ec0ff */
        /* <DEDUP_REMOVED lines=39> */
[----:B------:R-:W-:Y:S01]  /*6ef0*/  @!P0 IMAD.U32 R13, R42, 0x10000, RZ ;  /* 0x000100002a0d8824 */ /* 0x000fe200078e00ff */
[----:B------:R-:W-:Y:S01]  /*6f00*/  @!P0 LOP3.LUT R10, R10, 0xffff0000, RZ, 0xc0, !PT ;  /* 0xffff00000a0a8812 */ /* 0x000fe200078ec0ff */
[C---:B------:R-:W-:Y:S01]  /*6f10*/  @!P0 FMUL.FTZ R14, R8.reuse, R11 ;  /* 0x0000000b080e8220 */ /* 0x040fe20000410000 */
[----:B------:R-:W-:Y:S01]  /*6f20*/  @!P0 MOV R17, R6 ;  /* 0x0000000600118202 */ /* 0x000fe20000000f00 */
[-C--:B------:R-:W-:Y:S02]  /*6f30*/  @!P0 FMUL.FTZ R2, R8, R3.reuse ;  /* 0x0000000308028220 */ /* 0x080fe40000410000 */
[----:B------:R-:W-:Y:S01]  /*6f40*/  @!P0 FFMA.FTZ R46, R13, R3, -R14 ;  /* 0x000000030d2e8223 */ /* 0x000fe2000001080e */
[C---:B------:R-:W-:Y:S01]  /*6f50*/  @!P0 LOP3.LUT R3, R19.reuse, 0xffff0000, RZ, 0xc0, !PT ;  /* 0xffff000013038812 */ /* 0x040fe200078ec0ff */
[C---:B------:R-:W-:Y:S02]  /*6f60*/  @!P0 IMAD.U32 R14, R44.reuse, 0x10000, RZ ;  /* 0x000100002c0e8824 */ /* 0x040fe400078e00ff */
[----:B------:R-:W-:Y:S02]  /*6f70*/  @!P0 IMAD.U32 R5, R19, 0x10000, RZ ;  /* 0x0001000013058824 */ /* 0x000fe400078e00ff */
[----:B------:R-:W-:Y:S01]  /*6f80*/  @!P0 FFMA.FTZ R2, R11, R13, R2 ;  /* 0x0000000d0b028223 */ /* 0x000fe20000010002 */
[----:B------:R-:W-:Y:S01]  /*6f90*/  @!P0 LOP3.LUT R13, R44, 0xffff0000, RZ, 0xc0, !PT ;  /* 0xffff00002c0d8812 */ /* 0x000fe200078ec0ff */
[----:B------:R-:W-:Y:S02]  /*6fa0*/  @!P0 IMAD.U32 R6, R9, 0x10000, RZ ;  /* 0x0001000009068824 */ /* 0x000fe400078e00ff */
[----:B------:R-:W-:Y:S02]  /*6fb0*/  @!P0 IMAD.U32 R11, R43, 0x10000, RZ ;  /* 0x000100002b0b8824 */ /* 0x000fe400078e00ff */
[----:B------:R-:W-:Y:S02]  /*6fc0*/  @!P0 FMUL.FTZ R8, R5, R14 ;  /* 0x0000000e05088220 */ /* 0x000fe40000410000 */
[----:B------:R-:W-:Y:S01]  /*6fd0*/  @!P0 IMAD.MOV.U32 R16, RZ, RZ, R38 ;  /* 0x000000ffff108224 */ /* 0x000fe200078e0026 */
[----:B------:R-:W-:Y:S01]  /*6fe0*/  @!P0 LOP3.LUT R38, R43, 0xffff0000, RZ, 0xc0, !PT ;  /* 0xffff00002b268812 */ /* 0x000fe200078ec0ff */
[-C--:B------:R-:W-:Y:S02]  /*6ff0*/  @!P0 FMUL.FTZ R5, R5, R6.reuse ;  /* 0x0000000605058220 */ /* 0x080fe40000410000 */
[----:B------:R-:W-:Y:S01]  /*7000*/  @!P0 FFMA.FTZ R39, R11, R6, -R8 ;  /* 0x000000060b278223 */ /* 0x000fe20000010808 */
[----:B------:R-:W-:Y:S01]  /*7010*/  @!P0 LOP3.LUT R6, R9, 0xffff0000, RZ, 0xc0, !PT ;  /* 0xffff000009068812 */ /* 0x000fe200078ec0ff */
[C---:B------:R-:W-:Y:S01]  /*7020*/  @!P0 FMUL.FTZ R8, R3.reuse, R13 ;  /* 0x0000000d03088220 */ /* 0x040fe20000410000 */
        /* <DEDUP_REMOVED lines=20> */
[----:B------:R-:W-:Y:S02]  /*7170*/  LEA.HI.X R3, R79, R71, R95, 0x1, P0 ;  /* 0x000000474f037211 */ /* 0x000fe400000f0c5f */
[C---:B------:R-:W-:Y:S03]  /*7180*/  ISETP.GE.AND P0, PT, R47.reuse, c[0x0][0x1d4], PT ;  /* 0x000075002f007a0c */ /* 0x040fe60003f06270 */
[----:B------:R2:W-:Y:S10]  /*7190*/  ST.E.128 [R2.64], R40 ;  /* 0x0000002802007985 */ /* 0x0005f4000c101d0a */
[----:B------:R-:W-:Y:S05]  /*71a0*/  @!P0 IMAD.WIDE R8, R47, 0x2, R70 ;  /* 0x000000022f088825 */ /* 0x000fea00078e0246 */
[----:B------:R2:W-:Y:S02]  /*71b0*/  @!P0 ST.E.128 [R8.64], R16 ;  /* 0x0000001008008985 */ /* 0x0005e4000c101d0a */
.L_x_2978:
[----:B------:R-:W-:Y:S05]  /*71c0*/  BSYNC B0 ;  /* 0x0000000000007941 */ /* 0x000fea0003800000 */
.L_x_2977:
[----:B------:R-:W-:Y:S11]  /*71d0*/  ISETP.GE.AND P0, PT, R144, c[0x0][0x1d4], PT ;  /* 0x0000750090007a0c */ /* 0x000ff60003f06270 */
[----:B------:R-:W-:Y:S02]  /*71e0*/  @!UPT UIADD3 URZ, URZ, URZ, URZ ;  /* 0x0000003f3f3ff290 */ /* 0x000fe4000fffe03f */
[----:B------:R-:W-:-:S05]  /*71f0*/  @P0 BRA `(.L_x_2976) ;  /* 0x0000076000000947 */ /* 0x000fca0003800000 */
[----:B--2---:R-:W-:Y:S01]  /*7200*/  SEL R2, R69, R68, !P2 ;  /* 0x0000004445027207 */ /* 0x004fe20005000000 */
[----:B------:R-:W2:Y:S01]  /*7210*/  LDS.128 R44, [R115+0xa080] ;  /* 0x00a08000732c7984 */ /* 0x000ea20000000c00 */
        /* <DEDUP_REMOVED lines=16> */
[----:B------:R-:W-:Y:S01]  /*7320*/  @!P0 SHF.R.U64 R10, R50, 0x10, R51 ;  /* 0x00000010320a8819 */ /* 0x000fe20000001233 */
[----:B------:R-:W-:Y:S01]  /*7330*/  IMAD.IADD R2, R2, 0x1, R3 ;  /* 0x0000000102027824 */ /* 0x000fe200078e0203 */
[----:B------:R-:W-:Y:S01]  /*7340*/  @!P0 SHF.R.U32.HI R3, RZ, 0x10, R21 ;  /* 0x00000010ff038819 */ /* 0x000fe20000011615 */
[----:B------:R-:W-:Y:S01]  /*7350*/  @!P0 IMAD.U32 R5, R9, 0x10000, RZ ;  /* 0x0001000009058824 */ /* 0x000fe200078e00ff */
[----:B------:R-:W-:Y:S01]  /*7360*/  @!P0 PRMT R21, R60, 0x5432, R11 ;  /* 0x000054323c158816 */ /* 0x000fe2000000000b */
[----:B------:R-:W-:Y:S01]  /*7370*/  IMAD.SHL.U32 R2, R2, 0x2, RZ ;  /* 0x0000000202027824 */ /* 0x000fe200078e00ff */
[----:B------:R-:W-:Y:S01]  /*7380*/  @!P0 SHF.R.U32.HI R13, RZ, 0x10, R51 ;  /* 0x00000010ff0d8819 */ /* 0x000fe20000011633 */
[----:B--2---:R-:W-:Y:S01]  /*7390*/  @!P0 IMAD.U32 R11, R44, 0x10000, RZ ;  /* 0x000100002c0b8824 */ /* 0x004fe200078e00ff */
[----:B------:R-:W-:Y:S01]  /*73a0*/  @!P0 PRMT R41, R61, 0x5432, R10 ;  /* 0x000054323d298816 */ /* 0x000fe2000000000a */
[----:B------:R-:W-:Y:S01]  /*73b0*/  @!P0 IMAD.U32 R38, R47, 0x10000, RZ ;  /* 0x000100002f268824 */ /* 0x000fe200078e00ff */
[----:B------:R2:W4:Y:S01]  /*73c0*/  LDS.128 R16, [R2+0xa080] ;  /* 0x00a0800002107984 */ /* 0x0005220000000c00 */
[----:B------:R-:W-:Y:S02]  /*73d0*/  @!P0 PRMT R39, R61, 0x5410, R13 ;  /* 0x000054103d278816 */ /* 0x000fe4000000000d */
[----:B------:R-:W-:Y:S02]  /*73e0*/  @!P0 PRMT R13, R32, 0x5410, R6 ;  /* 0x00005410200d8816 */ /* 0x000fe40000000006 */
[----:B------:R-:W-:Y:S02]  /*73f0*/  @!P0 SHF.L.U32 R20, R45, 0x10, RZ ;  /* 0x000000102d148819 */ /* 0x000fe400000006ff */
[----:B------:R-:W-:Y:S02]  /*7400*/  @!P0 LOP3.LUT R9, R9, 0xffff0000, RZ, 0xc0, !PT ;  /* 0xffff000009098812 */ /* 0x000fe400078ec0ff */
[----:B--2---:R-:W-:Y:S02]  /*7410*/  @!P0 SHF.R.U64 R2, R22, 0x10, R23 ;  /* 0x0000001016028819 */ /* 0x004fe40000001217 */
[----:B------:R-:W-:Y:S02]  /*7420*/  @!P0 PRMT R23, R60, 0x5410, R8 ;  /* 0x000054103c178816 */ /* 0x000fe40000000008 */
[----:B------:R-:W-:Y:S01]  /*7430*/  @!P0 PRMT R8, R15, 0x5410, R3 ;  /* 0x000054100f088816 */ /* 0x000fe20000000003 */
[----:B------:R-:W-:Y:S01]  /*7440*/  @!P0 IMAD.U32 R15, R21, 0x10000, RZ ;  /* 0x00010000150f8824 */ /* 0x000fe200078e00ff */
[----:B------:R-:W-:Y:S01]  /*7450*/  @!P0 PRMT R14, R32, 0x5432, R2 ;  /* 0x00005432200e8816 */ /* 0x000fe20000000002 */
[----:B------:R-:W-:Y:S01]  /*7460*/  @!P0 IMAD.U32 R10, R23, 0x10000, RZ ;  /* 0x00010000170a8824 */ /* 0x000fe200078e00ff */
[----:B------:R-:W-:Y:S01]  /*7470*/  @!P0 LOP3.LUT R21, R21, 0xffff0000, RZ, 0xc0, !PT ;  /* 0xffff000015158812 */ /* 0x000fe200078ec0ff */
[C---:B------:R-:W-:Y:S01]  /*7480*/  @!P0 IMAD.U32 R6, R8.reuse, 0x10000, RZ ;  /* 0x0001000008068824 */ /* 0x040fe200078e00ff */
[----:B------:R-:W-:Y:S01]  /*7490*/  @!P0 LOP3.LUT R8, R8, 0xffff0000, RZ, 0xc0, !PT ;  /* 0xffff000008088812 */ /* 0x000fe200078ec0ff */
[----:B----4-:R-:W-:Y:S01]  /*74a0*/  @!P0 IMAD.U32 R3, R17, 0x10000, RZ ;  /* 0x0001000011038824 */ /* 0x010fe200078e00ff */
[----:B------:R-:W-:Y:S03]  /*74b0*/  @!P0 SHF.L.U32 R2, R16, 0x10, RZ ;  /* 0x0000001010028819 */ /* 0x000fe600000006ff */
[----:B------:R-:W-:Y:S02]  /*74c0*/  @!P0 FMUL.FTZ R32, R3, R15 ;  /* 0x0000000f03208220 */ /* 0x000fe40000410000 */
[C---:B------:R-:W-:Y:S02]  /*74d0*/  @!P0 FMUL.FTZ R22, R2.reuse, R10 ;  /* 0x0000000a02168220 */ /* 0x040fe40000410000 */
[-C--:B------:R-:W-:Y:S02]  /*74e0*/  @!P0 FMUL.FTZ R2, R2, R5.reuse ;  /* 0x0000000502028220 */ /* 0x080fe40000410000 */
[----:B------:R-:W-:Y:S01]  /*74f0*/  @!P0 FFMA.FTZ R50, R11, R5, -R22 ;  /* 0x000000050b328223 */ /* 0x000fe20000010816 */
[----:B------:R-:W-:Y:S01]  /*7500*/  @!P0 LOP3.LUT R22, R45, 0xffff0000, RZ, 0xc0, !PT ;  /* 0xffff00002d168812 */ /* 0x000fe200078ec0ff */
[----:B------:R-:W-:Y:S01]  /*7510*/  @!P0 FFMA.FTZ R2, R10, R11, R2 ;  /* 0x0000000b0a028223 */ /* 0x000fe20000010002 */
[----:B------:R-:W-:Y:S01]  /*7520*/  @!P0 LOP3.LUT R10, R23, 0xffff0000, RZ, 0xc0, !PT ;  /* 0xffff0000170a8812 */ /* 0x000fe200078ec0ff */
[-C--:B------:R-:W-:Y:S01]  /*7530*/  @!P0 FMUL.FTZ R5, R3, R6.reuse ;  /* 0x0000000603058220 */ /* 0x080fe20000410000 */
[----:B------:R-:W-:Y:S01]  /*7540*/  @!P0 LOP3.LUT R3, R16, 0xffff0000, RZ, 0xc0, !PT ;  /* 0xffff000010038812 */ /* 0x000fe200078ec0ff */
[----:B------:R-:W-:Y:S01]  /*7550*/  @!P0 FFMA.FTZ R48, R20, R6, -R32 ;  /* 0x0000000614308223 */ /* 0x000fe20000010820 */
[----:B------:R-:W-:Y:S02]  /*7560*/  @!P0 LOP3.LUT R6, R17, 0xffff0000, RZ, 0xc0, !PT ;  /* 0xffff000011068812 */ /* 0x000fe400078ec0ff */
[----:B------:R-:W-:Y:S01]  /*7570*/  @!P0 LOP3.LUT R11, R44, 0xffff0000, RZ, 0xc0, !PT ;  /* 0xffff00002c0b8812 */ /* 0x000fe200078ec0ff */
[C---:B------:R-:W-:Y:S02]  /*7580*/  @!P0 FMUL.FTZ R32, R3.reuse, R10 ;  /* 0x0000000a03208220 */ /* 0x040fe40000410000 */
[----:B------:R-:W-:Y:S02]  /*7590*/  @!P0 FMUL.FTZ R3, R3, R9 ;  /* 0x0000000903038220 */ /* 0x000fe40000410000 */
[----:B------:R-:W-:Y:S02]  /*75a0*/  @!P0 FMUL.FTZ R23, R6, R21 ;  /* 0x0000001506178220 */ /* 0x000fe40000410000 */
[----:B------:R-:W-:Y:S02]  /*75b0*/  @!P0 FFMA.FTZ R3, R10, R11, R3 ;  /* 0x0000000b0a038223 */ /* 0x000fe40000010003 */
[-C--:B------:R-:W-:Y:S02]  /*75c0*/  @!P0 FMUL.FTZ R6, R6, R8.reuse ;  /* 0x0000000806068220 */ /* 0x080fe40000410000 */
[----:B------:R-:W-:Y:S01]  /*75d0*/  @!P0 FFMA.FTZ R43, R22, R8, -R23 ;  /* 0x00000008162b8223 */ /* 0x000fe20000010817 */
[----:B------:R-:W-:Y:S01]  /*75e0*/  @!P0 SHF.L.U32 R8, R18, 0x10, RZ ;  /* 0x0000001012088819 */ /* 0x000fe200000006ff */
[----:B------:R-:W-:Y:S01]  /*75f0*/  @!P0 FFMA.FTZ R5, R15, R20, R5 ;  /* 0x000000140f058223 */ /* 0x000fe20000010005 */
[----:B------:R-:W-:Y:S01]  /*7600*/  @!P0 F2FP.BF16.PACK_AB R2, R3, R2 ;  /* 0x000000020302823e */ /* 0x000fe200000010ff */
[----:B------:R-:W-:Y:S01]  /*7610*/  @!P0 IMAD.U32 R15, R41, 0x10000, RZ ;  /* 0x00010000290f8824 */ /* 0x000fe200078e00ff */
[----:B------:R-:W-:Y:S01]  /*7620*/  @!P0 F2FP.BF16.PACK_AB R43, R43, R48 ;  /* 0x000000302b2b823e */ /* 0x000fe200000010ff */
[----:B------:R-:W-:Y:S02]  /*7630*/  @!P0 FFMA.FTZ R42, R11, R9, -R32 ;  /* 0x000000090b2a8223 */ /* 0x000fe40000010820 */
[----:B------:R-:W-:Y:S01]  /*7640*/  @!P0 IMAD.U32 R32, R39, 0x10000, RZ ;  /* 0x0001000027208824 */ /* 0x000fe200078e00ff */
[----:B------:R-:W-:Y:S01]  /*7650*/  @!P0 MOV R45, R43 ;  /* 0x0000002b002d8202 */ /* 0x000fe20000000f00 */
[----:B------:R-:W-:Y:S01]  /*7660*/  @!P0 IMAD.U32 R10, R19, 0x10000, RZ ;  /* 0x00010000130a8824 */ /* 0x000fe200078e00ff */
[----:B------:R-:W-:Y:S01]  /*7670*/  @!P0 LOP3.LUT R39, R39, 0xffff0000, RZ, 0xc0, !PT ;  /* 0xffff000027278812 */ /* 0x000fe200078ec0ff */
[C---:B------:R-:W-:Y:S01]  /*7680*/  @!P0 IMAD.U32 R11, R14.reuse, 0x10000, RZ ;  /* 0x000100000e0b8824 */ /* 0x040fe200078e00ff */
[----:B------:R-:W-:Y:S01]  /*7690*/  @!P0 LOP3.LUT R14, R14, 0xffff0000, RZ, 0xc0, !PT ;  /* 0xffff00000e0e8812 */ /* 0x000fe200078ec0ff */
[----:B------:R-:W-:Y:S01]  /*76a0*/  @!P0 IMAD.U32 R20, R46, 0x10000, RZ ;  /* 0x000100002e148824 */ /* 0x000fe200078e00ff */
[----:B------:R-:W-:Y:S01]  /*76b0*/  @!P0 F2FP.BF16.PACK_AB R42, R42, R50 ;  /* 0x000000322a2a823e */ /* 0x000fe200000010ff */
[----:B------:R-:W-:Y:S02]  /*76c0*/  @!P0 FMUL.FTZ R40, R8, R15 ;  /* 0x0000000f08288220 */ /* 0x000fe40000410000 */
[----:B------:R-:W-:Y:S02]  /*76d0*/  @!P0 IMAD.U32 R9, R13, 0x10000, RZ ;  /* 0x000100000d098824 */ /* 0x000fe400078e00ff */
[----:B------:R-:W-:Y:S02]  /*76e0*/  @!P0 FMUL.FTZ R23, R10, R32 ;  /* 0x000000200a178220 */ /* 0x000fe40000410000 */
[-C--:B------:R-:W-:Y:S02]  /*76f0*/  @!P0 FMUL.FTZ R8, R8, R11.reuse ;  /* 0x0000000b08088220 */ /* 0x080fe40000410000 */
[----:B------:R-:W-:Y:S01]  /*7700*/  @!P0 FFMA.FTZ R49, R20, R11, -R40 ;  /* 0x0000000b14318223 */ /* 0x000fe20000010828 */
[----:B------:R-:W-:Y:S01]  /*7710*/  @!P0 LOP3.LUT R11, R19, 0xffff0000, RZ, 0xc0, !PT ;  /* 0xffff0000130b8812 */ /* 0x000fe200078ec0ff */
[-C--:B------:R-:W-:Y:S01]  /*7720*/  @!P0 FFMA.FTZ R23, R38, R9.reuse, -R23 ;  /* 0x0000000926178223 */ /* 0x080fe20000010817 */
[----:B------:R-:W-:Y:S01]  /*7730*/  @!P0 LOP3.LUT R40, R47, 0xffff0000, RZ, 0xc0, !PT ;  /* 0xffff00002f288812 */ /* 0x000fe200078ec0ff */
[----:B------:R-:W-:Y:S01]  /*7740*/  @!P0 FMUL.FTZ R10, R10, R9 ;  /* 0x000000090a0a8220 */ /* 0x000fe20000410000 */
[----:B------:R-:W-:Y:S01]  /*7750*/  @!P0 LOP3.LUT R9, R13, 0xffff0000, RZ, 0xc0, !PT ;  /* 0xffff00000d098812 */ /* 0x000fe200078ec0ff */
[----:B------:R-:W-:Y:S02]  /*7760*/  @!P0 FMUL.FTZ R13, R11, R39 ;  /* 0x000000270b0d8220 */ /* 0x000fe40000410000 */
[----:B------:R-:W-:Y:S02]  /*7770*/  @!P0 FFMA.FTZ R6, R21, R22, R6 ;  /* 0x0000001615068223 */ /* 0x000fe40000010006 */
[-C--:B------:R-:W-:Y:S01]  /*7780*/  @!P0 FFMA.FTZ R48, R40, R9.reuse, -R13 ;  /* 0x0000000928308223 */ /* 0x080fe2000001080d */
[----:B------:R-:W-:Y:S01]  /*7790*/  @!P0 LOP3.LUT R13, R41, 0xffff0000, RZ, 0xc0, !PT ;  /* 0xffff0000290d8812 */ /* 0x000fe200078ec0ff */
[----:B------:R-:W-:Y:S01]  /*77a0*/  @!P0 FMUL.FTZ R11, R11, R9 ;  /* 0x000000090b0b8220 */ /* 0x000fe20000410000 */
[----:B------:R-:W-:Y:S01]  /*77b0*/  @!P0 LOP3.LUT R9, R18, 0xffff0000, RZ, 0xc0, !PT ;  /* 0xffff000012098812 */ /* 0x000fe200078ec0ff */
[----:B------:R-:W-:Y:S01]  /*77c0*/  @!P0 FFMA.FTZ R8, R15, R20, R8 ;  /* 0x000000140f088223 */ /* 0x000fe20000010008 */
[----:B------:R-:W-:Y:S01]  /*77d0*/  @!P0 F2FP.BF16.PACK_AB R41, R48, R23 ;  /* 0x000000173029823e */ /* 0x000fe200000010ff */
[----:B------:R-:W-:Y:S01]  /*77e0*/  @!P0 IMAD.MOV.U32 R44, RZ, RZ, R42 ;  /* 0x000000ffff2c8224 */ /* 0x000fe200078e002a */
[----:B------:R-:W-:Y:S01]  /*77f0*/  @!P0 LOP3.LUT R23, R46, 0xffff0000, RZ, 0xc0, !PT ;  /* 0xffff00002e178812 */ /* 0x000fe200078ec0ff */
[C---:B------:R-:W-:Y:S01]  /*7800*/  @!P0 FMUL.FTZ R48, R9.reuse, R13 ;  /* 0x0000000d09308220 */ /* 0x040fe20000410000 */
[----:B------:R-:W-:Y:S01]  /*7810*/  @!P0 F2FP.BF16.PACK_AB R5, R6, R5 ;  /* 0x000000050605823e */ /* 0x000fe200000010ff */
[-C--:B------:R-:W-:Y:S02]  /*7820*/  @!P0 FMUL.FTZ R9, R9, R14.reuse ;  /* 0x0000000e09098220 */ /* 0x080fe40000410000 */
[----:B------:R-:W-:Y:S01]  /*7830*/  @!P0 FFMA.FTZ R48, R23, R14, -R48 ;  /* 0x0000000e17308223 */ /* 0x000fe20000010830 */
[----:B------:R-:W-:Y:S01]  /*7840*/  @!P0 MOV R17, R5 ;  /* 0x0000000500118202 */ /* 0x000fe20000000f00 */
        /* <DEDUP_REMOVED lines=11> */
[C---:B---3--:R-:W-:Y:S04]  /*7900*/  LEA R2, P0, R78.reuse, R70, 0x1 ;  /* 0x000000464e027211 */ /* 0x048fe800078008ff */
[----:B------:R-:W-:Y:S02]  /*7910*/  LEA.HI.X R3, R78, R71, R94, 0x1, P0 ;  /* 0x000000474e037211 */ /* 0x000fe400000f0c5e */
[C---:B------:R-:W-:Y:S03]  /*7920*/  ISETP.GE.AND P0, PT, R72.reuse, c[0x0][0x1d4], PT ;  /* 0x0000750048007a0c */ /* 0x040fe60003f06270 */
[----:B------:R2:W-:Y:S10]  /*7930*/  ST.E.128 [R2.64], R44 ;  /* 0x0000002c02007985 */ /* 0x0005f4000c101d0a */
[----:B------:R-:W-:Y:S05]  /*7940*/  @!P0 IMAD.WIDE R8, R72, 0x2, R70 ;  /* 0x0000000248088825 */ /* 0x000fea00078e0246 */
[----:B------:R2:W-:Y:S02]  /*7950*/  @!P0 ST.E.128 [R8.64], R16 ;  /* 0x0000001008008985 */ /* 0x0005e4000c101d0a */
.L_x_2976:
[----:B--2---:R-:W-:Y:S05]  /*7960*/  BSYNC B1 ;  /* 0x0000000000017941 */ /* 0x004fea0003800000 */
.L_x_2975:
[----:B------:R2:W4:Y:S04]  /*7970*/  SHFL.IDX PT, R45, R73, 0x1, 0x181f ;  /* 0x00381f00492d7f89 */ /* 0x00052800000e0000 */
[----:B------:R2:W1:Y:S01]  /*7980*/  SHFL.IDX PT, R44, R74, 0x1, 0x181f ;  /* 0x00381f004a2c7f89 */ /* 0x00046200000e0000 */
        /* <DEDUP_REMOVED lines=8> */
[----:B------:R-:W5:Y:S01]  /*7a10*/  LDS.128 R40, [R114+0xa080] ;  /* 0x00a0800072287984 */ /* 0x000f620000000c00 */
        /* <DEDUP_REMOVED lines=9> */
[----:B------:R-:W-:Y:S02]  /*7ab0*/  @!P0 PRMT R20, R62, 0x5410, R6 ;  /* 0x000054103e148816 */ /* 0x000fe40000000006 */
[----:B------:R-:W-:Y:S02]  /*7ac0*/  SHF.R.S32.HI R2, RZ, 0x3, R3 ;  /* 0x00000003ff027819 */ /* 0x000fe40000011403 */
[----:B------:R-:W-:Y:S02]  /*7ad0*/  LOP3.LUT R3, R60, 0x38, R46, 0xf8, !PT ;  /* 0x000000383c037812 */ /* 0x000fe400078ef82e */
[----:B------:R-:W-:Y:S01]  /*7ae0*/  @!P0 PRMT R15, R62, 0x5432, R10 ;  /* 0x000054323e0f8816 */ /* 0x000fe2000000000a */
[----:B------:R-:W-:Y:S01]  /*7af0*/  IMAD R2, R2, 0xc00, R12 ;  /* 0x00000c0002027824 */ /* 0x000fe200078e020c */
[----:B------:R-:W-:Y:S01]  /*7b00*/  LOP3.LUT R3, R3, R134, RZ, 0x3c, !PT ;  /* 0x0000008603037212 */ /* 0x000fe200078e3cff */
[----:B------:R-:W-:Y:S01]  /*7b10*/  @!P0 IMAD.U32 R10, R20, 0x10000, RZ ;  /* 0x00010000140a8824 */ /* 0x000fe200078e00ff */
[--C-:B------:R-:W-:Y:S01]  /*7b20*/  @!P0 SHF.R.U32.HI R11, RZ, 0x10, R55.reuse ;  /* 0x00000010ff0b8819 */ /* 0x100fe20000011637 */
[----:B------:R-:W-:Y:S01]  /*7b30*/  @!P0 IMAD.U32 R21, R15, 0x10000, RZ ;  /* 0x000100000f158824 */ /* 0x000fe200078e00ff */
[----:B------:R-:W-:Y:S01]  /*7b40*/  @!P0 SHF.R.U64 R14, R54, 0x10, R55 ;  /* 0x00000010360e8819 */ /* 0x000fe20000001237 */
[----:B------:R-:W-:Y:S01]  /*7b50*/  IMAD.IADD R2, R2, 0x1, R3 ;  /* 0x0000000102027824 */ /* 0x000fe200078e0203 */
[----:B------:R-:W-:Y:S02]  /*7b60*/  @!P0 SHF.R.U32.HI R3, RZ, 0x10, R25 ;  /* 0x00000010ff038819 */ /* 0x000fe40000011619 */
[----:B------:R-:W-:Y:S01]  /*7b70*/  @!P0 SHF.R.U32.HI R8, RZ, 0x10, R27 ;  /* 0x00000010ff088819 */ /* 0x000fe2000001161b */
[----:B------:R-:W-:Y:S01]  /*7b80*/  IMAD.SHL.U32 R2, R2, 0x2, RZ ;  /* 0x0000000202027824 */ /* 0x000fe200078e00ff */
[----:B------:R-:W-:Y:S02]  /*7b90*/  @!P0 PRMT R6, R33, 0x5410, R3 ;  /* 0x0000541021068816 */ /* 0x000fe40000000003 */
[----:B------:R-:W-:Y:S02]  /*7ba0*/  @!P0 SHF.R.U64 R5, R26, 0x10, R27 ;  /* 0x000000101a058819 */ /* 0x000fe4000000121b */
[----:B------:R2:W4:Y:S01]  /*7bb0*/  LDS.128 R16, [R2+0xa080] ;  /* 0x00a0800002107984 */ /* 0x0005220000000c00 */
[----:B------:R-:W-:Y:S01]  /*7bc0*/  @!P0 PRMT R13, R34, 0x5410, R8 ;  /* 0x00005410220d8816 */ /* 0x000fe20000000008 */
[----:B------:R-:W-:Y:S01]  /*7bd0*/  @!P0 IMAD.U32 R8, R6, 0x10000, RZ ;  /* 0x0001000006088824 */ /* 0x000fe200078e00ff */
[----:B------:R-:W-:Y:S02]  /*7be0*/  @!P0 PRMT R27, R63, 0x5432, R14 ;  /* 0x000054323f1b8816 */ /* 0x000fe4000000000e */
[----:B------:R-:W-:Y:S01]  /*7bf0*/  @!P0 PRMT R14, R34, 0x5432, R5 ;  /* 0x00005432220e8816 */ /* 0x000fe20000000005 */
[----:B-----5:R-:W-:Y:S01]  /*7c00*/  @!P0 IMAD.U32 R34, R43, 0x10000, RZ ;  /* 0x000100002b228824 */ /* 0x020fe200078e00ff */
[----:B------:R-:W-:Y:S02]  /*7c10*/  @!P0 SHF.L.U32 R22, R41, 0x10, RZ ;  /* 0x0000001029168819 */ /* 0x000fe400000006ff */
[----:B------:R-:W-:Y:S02]  /*7c20*/  @!P0 LOP3.LUT R39, R43, 0xffff0000, RZ, 0xc0, !PT ;  /* 0xffff00002b278812 */ /* 0x000fe400078ec0ff */
[----:B------:R-:W-:Y:S02]  /*7c30*/  @!P0 LOP3.LUT R32, R42, 0xffff0000, RZ, 0xc0, !PT ;  /* 0xffff00002a208812 */ /* 0x000fe400078ec0ff */
[----:B--2---:R-:W-:Y:S02]  /*7c40*/  @!P0 SHF.R.U64 R2, R24, 0x10, R25 ;  /* 0x0000001018028819 */ /* 0x004fe40000001219 */
[----:B------:R-:W-:Y:S01]  /*7c50*/  @!P0 PRMT R25, R63, 0x5410, R11 ;  /* 0x000054103f198816 */ /* 0x000fe2000000000b */
[----:B------:R-:W-:Y:S01]  /*7c60*/  @!P0 IMAD.U32 R11, R40, 0x10000, RZ ;  /* 0x00010000280b8824 */ /* 0x000fe200078e00ff */
[----:B------:R-:W-:Y:S02]  /*7c70*/  @!P0 PRMT R9, R33, 0x5432, R2 ;  /* 0x0000543221098816 */ /* 0x000fe40000000002 */
[C---:B------:R-:W-:Y:S01]  /*7c80*/  @!P0 LOP3.LUT R38, R25.reuse, 0xffff0000, RZ, 0xc0, !PT ;  /* 0xffff000019268812 */ /* 0x040fe200078ec0ff */
[----:B------:R-:W-:Y:S02]  /*7c90*/  @!P0 IMAD.U32 R33, R25, 0x10000, RZ ;  /* 0x0001000019218824 */ /* 0x000fe400078e00ff */
        /* <DEDUP_REMOVED lines=70> */
[C---:B-1----:R-:W-:Y:S04]  /*8100*/  LEA R2, P0, R79.reuse, R44, 0x1 ;  /* 0x0000002c4f027211 */ /* 0x042fe800078008ff */
[----:B------:R-:W-:Y:S02]  /*8110*/  LEA.HI.X R3, R79, R45, R95, 0x1, P0 ;  /* 0x0000002d4f037211 */ /* 0x000fe400000f0c5f */
[C---:B------:R-:W-:Y:S03]  /*8120*/  ISETP.GE.AND P0, PT, R46.reuse, c[0x0][0x1d4], PT ;  /* 0x000075002e007a0c */ /* 0x040fe60003f06270 */
[----:B------:R1:W-:Y:S10]  /*8130*/  ST.E.128 [R2.64], R40 ;  /* 0x0000002802007985 */ /* 0x0003f4000c101d0a */
[----:B------:R-:W-:Y:S05]  /*8140*/  @!P0 IMAD.WIDE R8, R46, 0x2, R44 ;  /* 0x000000022e088825 */ /* 0x000fea00078e022c */
[----:B------:R1:W-:Y:S02]  /*8150*/  @!P0 ST.E.128 [R8.64], R16 ;  /* 0x0000001008008985 */ /* 0x0003e4000c101d0a */
.L_x_2980:
[----:B------:R-:W-:Y:S05]  /*8160*/  BSYNC B0 ;  /* 0x0000000000007941 */ /* 0x000fea0003800000 */
.L_x_2979:
[----:B------:R-:W-:Y:S11]  /*8170*/  ISETP.GE.AND P0, PT, R144, c[0x0][0x1d4], PT ;  /* 0x0000750090007a0c */ /* 0x000ff60003f06270 */
[----:B------:R-:W-:Y:S02]  /*8180*/  @!UPT UIADD3 URZ, URZ, URZ, URZ ;  /* 0x0000003f3f3ff290 */ /* 0x000fe4000fffe03f */
[----:B------:R-:W-:-:S05]  /*8190*/  @P0 BRA `(.L_x_2964) ;  /* 0x00000b2000000947 */ /* 0x000fca0003800000 */
[----:B-1----:R-:W-:Y:S01]  /*81a0*/  SEL R2, R69, R68, !P2 ;  /* 0x0000004445027207 */ /* 0x002fe20005000000 */
[----:B------:R-:W1:Y:S01]  /*81b0*/  LDS.128 R40, [R113+0xa080] ;  /* 0x00a0800071287984 */ /* 0x000e620000000c00 */
[C---:B------:R-:W-:Y:S02]  /*81c0*/  LEA R50, P0, R78.reuse, R44, 0x1 ;  /* 0x0000002c4e327211 */ /* 0x040fe400078008ff */
[----:B------:R-:W-:Y:S02]  /*81d0*/  SHF.R.S32.HI R3, RZ, 0x1f, R2 ;  /* 0x0000001fff037819 */ /* 0x000fe40000011402 */
[----:B----4-:R-:W-:Y:S02]  /*81e0*/  LEA.HI.X R51, R78, R45, R94, 0x1, P0 ;  /* 0x0000002d4e337211 */ /* 0x010fe400000f0c5e */
        /* <DEDUP_REMOVED lines=35> */
[C---:B------:R-:W-:Y:S02]  /*8420*/  @!P0 PRMT R30, R65.reuse, 0x5410, R10 ;  /* 0x00005410411e8816 */ /* 0x040fe4000000000a */
        /* <DEDUP_REMOVED lines=81> */
.L_x_2950:
        /* <DEDUP_REMOVED lines=30> */
.L_x_2982:
[----:B-12---:R-:W-:Y:S05]  /*8b20*/  BSYNC B0 ;  /* 0x0000000000007941 */ /* 0x006fea0003800000 */
.L_x_2981:
        /* <DEDUP_REMOVED lines=25> */
.L_x_2964:
[----:B------:R-:W-:Y:S05]  /*8cc0*/  BSYNC B2 ;  /* 0x0000000000027941 */ /* 0x000fea0003800000 */
.L_x_2949:
[----:B-1234-:R-:W-:Y:S01]  /*8cd0*/  IMAD.IADD R2, R75, 0x1, -R145 ;  /* 0x000000014b027824 */ /* 0x01efe200078e0a91 */
        /* <DEDUP_REMOVED lines=9> */
[----:B------:R-:W-:Y:S01]  /*8d70*/  @P3 IADD3 R13, P0, R8, 0x20, RZ ;  /* 0x00000020080d3810 */ /* 0x000fe20007f1e0ff */
[--C-:B------:R-:W-:Y:S04]  /*8d80*/  @P3 IMAD.MOV.U32 R11, RZ, RZ, R92.reuse ;  /* 0x000000ffff0b3224 */ /* 0x100fe800078e005c */
[----:B------:R-:W-:Y:S01]  /*8d90*/  @P3 IMAD.X R10, RZ, RZ, R9, P0 ;  /* 0x000000ffff0a3224 */ /* 0x000fe200000e0609 */
[----:B------:R-:W-:Y:S11]  /*8da0*/  ISETP.GE.AND P0, PT, R2, 0x1, PT ;  /* 0x000000010200780c */ /* 0x000ff60003f06270 */
[----:B------:R-:W-:Y:S02]  /*8db0*/  @!UPT UIADD3 URZ, URZ, URZ, URZ ;  /* 0x0000003f3f3ff290 */ /* 0x000fe4000fffe03f */
[----:B------:R-:W-:Y:S01]  /*8dc0*/  @P0 MOV R2, R82 ;  /* 0x0000005200020202 */ /* 0x000fe20000000f00 */
[----:B------:R-:W-:Y:S02]  /*8dd0*/  @P0 IMAD R5, R9, c[0x0][0x258], RZ ;  /* 0x0000960009050a24 */ /* 0x000fe400078e02ff */
[----:B------:R-:W-:Y:S04]  /*8de0*/  @P0 IMAD.MOV.U32 R3, RZ, RZ, R92 ;  /* 0x000000ffff030224 */ /* 0x000fe800078e005c */
[C---:B------:R-:W-:Y:S04]  /*8df0*/  @P0 IMAD.WIDE.U32 R2, R8.reuse, c[0x0][0x258], R2 ;  /* 0x0000960008020a25 */ /* 0x040fe800078e0002 */
[----:B------:R-:W-:Y:S05]  /*8e00*/  @P0 IMAD R8, R8, c[0x0][0x25c], R5 ;  /* 0x0000970008080a24 */ /* 0x000fea00078e0205 */
[----:B------:R-:W-:Y:S02]  /*8e10*/  @P0 IADD3 R3, R3, R8, RZ ;  /* 0x0000000803030210 */ /* 0x000fe40007ffe0ff */
[C---:B------:R-:W-:Y:S04]  /*8e20*/  @P0 LEA R8, P4, R2.reuse, c[0x0][0x250], 0x1 ;  /* 0x0000940002080a11 */ /* 0x040fe800078808ff */
[----:B------:R-:W-:Y:S01]  /*8e30*/  @P0 LEA.HI.X R9, R2, c[0x0][0x254], R3, 0x1, P4 ;  /* 0x0000950002090a11 */ /* 0x000fe200020f0c03 */
[----:B------:R-:W-:Y:S04]  /*8e40*/  IMAD R2, R80, c[0x0][0x208], RZ ;  /* 0x0000820050027a24 */ /* 0x000fe800078e02ff */
[----:B------:R-:W-:Y:S01]  /*8e50*/  @!PT LDS RZ, [RZ] ;  /* 0x00000000fffff984 */ /* 0x000fe20000000800 */
[----:B------:R-:W-:Y:S01]  /*8e60*/  @!PT LDS RZ, [RZ] ;  /* 0x00000000fffff984 */ /* 0x000fe20000000800 */
[----:B------:R-:W-:Y:S01]  /*8e70*/  @!PT LDS RZ, [RZ] ;  /* 0x00000000fffff984 */ /* 0x000fe20000000800 */
[----:B------:R1:W-:Y:S01]  /*8e80*/  @P0 LDGSTS.E.BYPASS.LTC128B.128 [R214+0x4080], [R8.64], !P1 ;  /* 0x0408000008d60fae */ /* 0x0003e2000c901d4a */
[C---:B------:R-:W-:Y:S02]  /*8e90*/  IMAD R5, R77.reuse, c[0x0][0x20c], R2 ;  /* 0x000083004d057a24 */ /* 0x040fe400078e0202 */
[----:B------:R-:W-:Y:S04]  /*8ea0*/  IMAD.WIDE.U32 R2, R77, c[0x0][0x208], RZ ;  /* 0x000082004d027a25 */ /* 0x000fe800078e00ff */
[----:B------:R-:W-:Y:S04]  /*8eb0*/  IMAD.IADD R3, R3, 0x1, R5 ;  /* 0x0000000103037824 */ /* 0x000fe800078e0205 */
[----:B------:R-:W-:Y:S05]  /*8ec0*/  IMAD.WIDE.U32 R2, R76, c[0x0][0x218], R2 ;  /* 0x000086004c027a25 */ /* 0x000fea00078e0002 */
[----:B------:R-:W-:Y:S01]  /*8ed0*/  IADD3 R5, P4, R108, R2, RZ ;  /* 0x000000026c057210 */ /* 0x000fe20007f9e0ff */
[----:B------:R-:W-:Y:S01]  /*8ee0*/  @P3 IMAD R2, R10, c[0x0][0x258], RZ ;  /* 0x000096000a023a24 */ /* 0x000fe200078e02ff */
[----:B------:R-:W-:Y:S02]  /*8ef0*/  @P3 MOV R10, R82 ;  /* 0x00000052000a3202 */ /* 0x000fe40000000f00 */
[----:B------:R-:W-:Y:S01]  /*8f00*/  IADD3.X R6, R117, R3, R6, P4, !PT ;  /* 0x0000000375067210 */ /* 0x000fe200027fe406 */
[C---:B------:R-:W-:Y:S02]  /*8f10*/  @P3 IMAD R2, R13.reuse, c[0x0][0x25c], R2 ;  /* 0x000097000d023a24 */ /* 0x040fe400078e0202 */
[----:B------:R-:W-:Y:S05]  /*8f20*/  @P3 IMAD.WIDE.U32 R10, R13, c[0x0][0x258], R10 ;  /* 0x000096000d0a3a25 */ /* 0x000fea00078e000a */
        /* <DEDUP_REMOVED lines=24> */
[CC--:B-12---:R-:W-:Y:S04]  /*90b0*/  @!P0 LEA R8, P4, R140.reuse, R2.reuse, 0x1 ;  /* 0x000000028c088211 */ /* 0x0c6fe800078808ff */
        /* <DEDUP_REMOVED lines=17> */
.L_x_2984:
[----:B------:R-:W-:Y:S05]  /*91d0*/  BSYNC B0 ;  /* 0x0000000000007941 */ /* 0x000fea0003800000 */
.L_x_2983:
        /* <DEDUP_REMOVED lines=25> */
.L_x_2986:
[----:B------:R-:W-:Y:S05]  /*9370*/  BSYNC B0 ;  /* 0x0000000000007941 */ /* 0x000fea0003800000 */
.L_x_2985:
[----:B------:R-:W-:Y:S01]  /*9380*/  ISETP.GT.AND P4, PT, R37, R99, PT ;  /* 0x000000632500720c */ /* 0x000fe20003f84270 */
[----:B------:R-:W-:Y:S01]  /*9390*/  @!UPT UIADD3 URZ, URZ, URZ, URZ ;  /* 0x0000003f3f3ff290 */ /* 0x000fe2000fffe03f */
[----:B------:R-:W-:Y:S11]  /*93a0*/  BSSY B0, `(.L_x_2987) ;  /* 0x0000029000007945 */ /* 0x000ff60003800000 */
[----:B------:R-:W-:-:S05]  /*93b0*/  @!P4 BRA `(.L_x_2988) ;  /* 0x000002700000c947 */ /* 0x000fca0003800000 */
[----:B--2---:R-:W-:Y:S01]  /*93c0*/  IADD3 R11, -R145, 0x30, RZ ;  /* 0x00000030910b7810 */ /* 0x004fe20007ffe1ff */
[----:B------:R-:W-:Y:S01]  /*93d0*/  IMAD.MOV.U32 R8, RZ, RZ, R104 ;  /* 0x000000ffff087224 */ /* 0x000fe200078e0068 */
[----:B------:R-:W-:Y:S01]  /*93e0*/  IADD3 R2, R37, -0x1, RZ ;  /* 0xffffffff25027810 */ /* 0x000fe20007ffe0ff */
[----:B------:R-:W-:Y:S01]  /*93f0*/  IMAD.MOV.U32 R9, RZ, RZ, R103 ;  /* 0x000000ffff097224 */ /* 0x000fe200078e0067 */
[----:B------:R-:W-:Y:S02]  /*9400*/  ISETP.GE.AND P3, PT, R11, 0x1, PT ;  /* 0x000000010b00780c */ /* 0x000fe40003f66270 */
[----:B---3--:R-:W-:Y:S01]  /*9410*/  SHF.R.S32.HI R3, RZ, 0x1f, R2 ;  /* 0x0000001fff037819 */ /* 0x008fe20000011402 */
[----:B-1----:R-:W-:Y:S01]  /*9420*/  IMAD R5, R130, R2, RZ ;  /* 0x0000000282057224 */ /* 0x002fe200078e02ff */
[----:B------:R-:W-:Y:S01]  /*9430*/  P2R R10, PR, RZ, 0x4 ;  /* 0x00000004ff0a7803 */ /* 0x000fe20000000000 */
[-C--:B------:R-:W-:Y:S01]  /*9440*/  IMAD.WIDE.U32 R8, R2, R120.reuse, R8 ;  /* 0x0000007802087225 */ /* 0x080fe200078e0008 */
[C---:B------:R-:W-:Y:S02]  /*9450*/  LOP3.LUT P2, RZ, R232.reuse, 0x8, RZ, 0xc0, !PT ;  /* 0x00000008e8ff7812 */ /* 0x040fe4000784c0ff */
[----:B------:R-:W-:Y:S01]  /*9460*/  P2R R6, PR, RZ, 0x2 ;  /* 0x00000002ff067803 */ /* 0x000fe20000000000 */
[----:B------:R-:W-:Y:S01]  /*9470*/  IMAD R5, R3, R120, R5 ;  /* 0x0000007803057224 */ /* 0x000fe200078e0205 */
[C---:B------:R-:W-:Y:S02]  /*9480*/  LOP3.LUT P1, RZ, R232.reuse, 0x4, RZ, 0xc0, !PT ;  /* 0x00000004e8ff7812 */ /* 0x040fe4000782c0ff */
[----:B------:R-:W-:Y:S01]  /*9490*/  LOP3.LUT P6, RZ, R232, 0x1, RZ, 0xc0, !PT ;  /* 0x00000001e8ff7812 */ /* 0x000fe200078cc0ff */
[----:B------:R-:W-:Y:S01]  /*94a0*/  IMAD.IADD R5, R9, 0x1, R5 ;  /* 0x0000000109057824 */ /* 0x000fe200078e0205 */
        /* <DEDUP_REMOVED lines=24> */
.L_x_2988:
[----:B------:R-:W-:Y:S05]  /*9630*/  BSYNC B0 ;  /* 0x0000000000007941 */ /* 0x000fea0003800000 */
.L_x_2987:
[----:B------:R-:W0:Y:S01]  /*9640*/  LDGDEPBAR ;  /* 0x00000000000079af */ /* 0x000e220000000000 */
[----:B------:R-:W-:Y:S01]  /*9650*/  IADD3 R37, R37, -0x1, RZ ;  /* 0xffffffff25257810 */ /* 0x000fe20007ffe0ff */
[----:B------:R-:W-:-:S05]  /*9660*/  @P4 BRA `(.L_x_2989) ;  /* 0xffffa16000004947 */ /* 0x000fca000383ffff */
[----:B-1----:R-:W4:Y:S01]  /*9670*/  LDL R5, [R1+0x64] ;  /* 0x0000640001057983 */ /* 0x002f220000100800 */
[----:B------:R-:W-:Y:S03]  /*9680*/  WARPSYNC 0xffffffff ;  /* 0xffffffff00007948 */ /* 0x000fe60003800000 */
[----:B------:R-:W-:Y:S01]  /*9690*/  BAR.SYNC.DEFER_BLOCKING 0x0 ;  /* 0x0000000000007b1d */ /* 0x000fe20000010000 */
[----:B----4-:R-:W-:-:S05]  /*96a0*/  IADD3 R0, R5, 0x2f, RZ ;  /* 0x0000002f05007810 */ /* 0x010fca0007ffe0ff */
[----:B------:R-:W-:-:S05]  /*96b0*/  IMAD.HI R0, R0, 0x2aaaaaab, RZ ;  /* 0x2aaaaaab00007827 */ /* 0x000fca00078e02ff */
[----:B--2---:R-:W-:-:S04]  /*96c0*/  SHF.R.U32.HI R2, RZ, 0x1f, R0 ;  /* 0x0000001fff027819 */ /* 0x004fc80000011600 */
[----:B------:R-:W-:Y:S02]  /*96d0*/  LEA.HI.SX32 R17, R0, R2, 0x1d ;  /* 0x0000000200117211 */ /* 0x000fe400078feaff */
.L_x_2948:
[----:B------:R-:W2:Y:S04]  /*96e0*/  LDL R9, [R1+0xa0] ;  /* 0x0000a00001097983 */ /* 0x000ea80000100800 */
[----:B------:R-:W4:Y:S01]  /*96f0*/  LDL R18, [R1+0x58] ;  /* 0x0000580001127983 */ /* 0x000f220000100800 */
[----:B-1----:R-:W-:-:S03]  /*9700*/  IMAD.MOV.U32 R0, RZ, RZ, c[0x0][0x2c4] ;  /* 0x0000b100ff007624 */ /* 0x002fc600078e00ff */
[----:B------:R-:W1:Y:S02]  /*9710*/  S2R R8, SR_TID.X ;  /* 0x0000000000087919 */ /* 0x000e640000002100 */
[----:B------:R-:W-:Y:S01]  /*9720*/  ISETP.NE.AND P3, PT, R0, 0x1, PT ;  /* 0x000000010000780c */ /* 0x000fe20003f65270 */
[----:B------:R-:W-:Y:S01]  /*9730*/  BSSY B0, `(.L_x_2990) ;  /* 0x0000030000007945 */ /* 0x000fe20003800000 */
[----:B--2---:R-:W-:-:S11]  /*9740*/  LEA R0, R9, 0x7f, 0x7 ;  /* 0x0000007f09007811 */ /* 0x004fd600078e38ff */
[----:B------:R-:W-:-:S05]  /*9750*/  @P3 IMAD.HI.U32 R2, R0, c[0x0][0x2c8], RZ ;  /* 0x0000b20000023a27 */ /* 0x000fca00078e00ff */
[----:B------:R-:W-:-:S04]  /*9760*/  @P3 SHF.R.U32.HI R0, RZ, c[0x0][0x2cc], R2 ;  /* 0x0000b300ff003a19 */ /* 0x000fc80000011602 */
[----:B------:R-:W-:-:S05]  /*9770*/  IADD3 R0, R0, 0x30, R5 ;  /* 0x0000003000007810 */ /* 0x000fca0007ffe005 */
[----:B----4-:R-:W-:-:S04]  /*9780*/  IMAD.IADD R0, R0, 0x1, -R18 ;  /* 0x0000000100007824 */ /* 0x010fc800078e0a12 */
[----:B------:R-:W-:-:S05]  /*9790*/  IMAD.HI R6, R0, 0x2aaaaaab, RZ ;  /* 0x2aaaaaab00067827 */ /* 0x000fca00078e02ff */
[----:B------:R-:W-:Y:S01]  /*97a0*/  SHF.R.U32.HI R0, RZ, 0x1f, R6 ;  /* 0x0000001fff007819 */ /* 0x000fe20000011606 */
[----:B-1----:R1:W-:Y:S03]  /*97b0*/  STL.64 [R1], R8 ;  /* 0x0000000801007387 */ /* 0x0023e60000100a00 */
[----:B------:R-:W-:-:S04]  /*97c0*/  LEA.HI.SX32 R6, R6, R0, 0x1d ;  /* 0x0000000006067211 */ /* 0x000fc800078feaff */
[----:B------:R-:W-:-:S04]  /*97d0*/  IMNMX R6, R6, R17, PT ;  /* 0x0000001106067217 */ /* 0x000fc80003800200 */
[----:B------:R-:W-:Y:S01]  /*97e0*/  ISETP.GE.AND P1, PT, R6, 0x1, PT ;  /* 0x000000010600780c */ /* 0x000fe20003f26270 */
[----:B------:R-:W-:-:S05]  /*97f0*/  IMAD.U32 R0, RZ, RZ, UR7 ;  /* 0x00000007ff007e24 */ /* 0x000fca000f8e00ff */
[----:B------:R-:W-:Y:S01]  /*9800*/  IADD3 R26, P0, R0, 0x4, RZ ;  /* 0x00000004001a7810 */ /* 0x000fe20007f1e0ff */
[----:B------:R-:W-:-:S04]  /*9810*/  IMAD.MOV.U32 R2, RZ, RZ, RZ ;  /* 0x000000ffff027224 */ /* 0x000fc800078e00ff */
[----:B------:R-:W-:Y:S02]  /*9820*/  IMAD.X R27, RZ, RZ, UR6, P0 ;  /* 0x00000006ff1b7e24 */ /* 0x000fe400080e06ff */
[----:B------:R-:W-:Y:S05]  /*9830*/  @!P1 BRA `(.L_x_2991) ;  /* 0x000001f000009947 */ /* 0x000fea0003800000 */
[----:B---3--:R-:W2:Y:S02]  /*9840*/  LDL R3, [R1+0x8c] ;  /* 0x00008c0001037983 */ /* 0x008ea40000100800 */
[----:B--2---:R-:W-:-:S04]  /*9850*/  ISETP.NE.AND P0, PT, R3, RZ, PT ;  /* 0x000000ff0300720c */ /* 0x004fc80003f05270 */
[----:B------:R-:W-:-:S04]  /*9860*/  SEL R0, R3, c[0x0][0x338], P0 ;  /* 0x0000ce0003007a07 */ /* 0x000fc80000000000 */
[----:B------:R-:W-:Y:S02]  /*9870*/  IABS R4, R0 ;  /* 0x0000000000047213 */ /* 0x000fe40000000000 */
[----:B-1----:R-:W-:Y:S02]  /*9880*/  IADD3 R8, R0, -0x1, R6 ;  /* 0xffffffff00087810 */ /* 0x002fe40007ffe006 */
[----:B------:R-:W1:Y:S02]  /*9890*/  I2F.RP R2, R4 ;  /* 0x0000000400027306 */ /* 0x000e640000209400 */
        /* <DEDUP_REMOVED lines=25> */
.L_x_2991:
[----:B------:R-:W-:Y:S05]  /*9a30*/  BSYNC B0 ;  /* 0x0000000000007941 */ /* 0x000fea0003800000 */
.L_x_2990:
[----:B---3--:R-:W2:Y:S01]  /*9a40*/  LDL R3, [R1+0xc4] ;  /* 0x0000c40001037983 */ /* 0x008ea20000100800 */
[----:B------:R-:W-:Y:S01]  /*9a50*/  PRMT R0, RZ, 0x7610, R0 ;  /* 0x00007610ff007816 */ /* 0x000fe20000000000 */
[----:B------:R-:W-:Y:S01]  /*9a60*/  IMAD.MOV.U32 R19, RZ, RZ, RZ ;  /* 0x000000ffff137224 */ /* 0x000fe200078e00ff */
[----:B------:R-:W-:Y:S01]  /*9a70*/  MOV R20, RZ ;  /* 0x000000ff00147202 */ /* 0x000fe20000000f00 */
        /* <DEDUP_REMOVED lines=65> */
[----:B------:R-:W-:-:S05]  /*9e90*/  IMAD.IADD R2, R241, 0x1, R2 ;  /* 0x00000001f1027824 */ /* 0x000fca00078e0202 */
[----:B------:R-:W-:-:S04]  /*9ea0*/  IMNMX R222, R6, R2, PT ;  /* 0x0000000206de7217 */ /* 0x000fc80003800200 */
[----:B------:R-:W-:-:S13]  /*9eb0*/  ISETP.GT.AND P0, PT, R222, R241, PT ;  /* 0x000000f1de00720c */ /* 0x000fda0003f04270 */
[----:B------:R-:W-:Y:S05]  /*9ec0*/  @!P0 BRA `(.L_x_2992) ;  /* 0x0000b3e000008947 */ /* 0x000fea0003800000 */
[----:B------:R-:W2:Y:S04]  /*9ed0*/  LDL R10, [R1+0xa0] ;  /* 0x0000a000010a7983 */ /* 0x000ea80000100800 */
[----:B------:R-:W3:Y:S04]  /*9ee0*/  LDL R3, [R1+0x80] ;  /* 0x0000800001037983 */ /* 0x000ee80000100800 */
[----:B------:R-:W4:Y:S04]  /*9ef0*/  LDL R4, [R1+0x84] ;  /* 0x0000840001047983 */ /* 0x000f280000100800 */
[----:B------:R-:W4:Y:S04]  /*9f00*/  LDL R0, [R1+0x4c] ;  /* 0x00004c0001007983 */ /* 0x000f280000100800 */
[----:B-1----:R-:W4:Y:S04]  /*9f10*/  LDL R9, [R1+0x90] ;  /* 0x0000900001097983 */ /* 0x002f280000100800 */
[----:B------:R-:W4:Y:S01]  /*9f20*/  LDL R8, [R1+0x98] ;  /* 0x0000980001087983 */ /* 0x000f220000100800 */
[----:B------:R-:W-:Y:S01]  /*9f30*/  ISETP.NE.U32.AND P2, PT, RZ, c[0x0][0x340], PT ;  /* 0x0000d000ff007a0c */ /* 0x000fe20003f45070 */
[----:B------:R-:W-:-:S03]  /*9f40*/  ULDC.64 UR4, c[0x0][0x18] ;  /* 0x0000060000047ab9 */ /* 0x000fc60000000a00 */
[----:B------:R-:W-:Y:S01]  /*9f50*/  ISETP.NE.AND.EX P2, PT, RZ, c[0x0][0x344], PT, P2 ;  /* 0x0000d100ff007a0c */ /* 0x000fe20003f45320 */
[----:B--2---:R-:W-:Y:S02]  /*9f60*/  IMAD.MOV.U32 R11, RZ, RZ, R10 ;  /* 0x000000ffff0b7224 */ /* 0x004fe400078e000a */
[----:B------:R-:W2:Y:S10]  /*9f70*/  LDL R10, [R1+0x88] ;  /* 0x00008800010a7983 */ /* 0x000eb40000100800 */
[----:B---3--:R-:W-:-:S04]  /*9f80*/  @P2 IADD3 R2, P0, R3, c[0x0][0x340], RZ ;  /* 0x0000d00003022a10 */ /* 0x008fc80007f1e0ff */
[----:B----4-:R-:W-:-:S05]  /*9f90*/  @P2 IADD3.X R3, R4, c[0x0][0x344], RZ, P0, !PT ;  /* 0x0000d10004032a10 */ /* 0x010fca00007fe4ff */
[----:B------:R1:W5:Y:S01]  /*9fa0*/  @P2 LDG.E R19, [R2.64] ;  /* 0x0000000a02132981 */ /* 0x000362000c1e1900 */
[----:B------:R-:W-:-:S05]  /*9fb0*/  SHF.R.S32.HI R4, RZ, 0x1f, R0 ;  /* 0x0000001fff047819 */ /* 0x000fca0000011400 */
[----:B------:R-:W-:Y:S01]  /*9fc0*/  IMAD R4, R4, c[0x0][0x178], RZ ;  /* 0x00005e0004047a24 */ /* 0x000fe200078e02ff */
[----:B------:R-:W-:Y:S02]  /*9fd0*/  ISETP.NE.U32.AND P0, PT, RZ, c[0x0][0x348], PT ;  /* 0x0000d200ff007a0c */ /* 0x000fe40003f05070 */
[----:B------:R-:W-:Y:S02]  /*9fe0*/  LOP3.LUT R248, R9, 0xffff, RZ, 0xc0, !PT ;  /* 0x0000ffff09f87812 */ /* 0x000fe400078ec0ff */
[----:B------:R-:W-:-:S04]  /*9ff0*/  ISETP.NE.AND.EX P0, PT, RZ, c[0x0][0x34c], PT, P0 ;  /* 0x0000d300ff007a0c */ /* 0x000fc80003f05300 */
[----:B------:R-:W-:Y:S01]  /*a000*/  SEL R8, R8, RZ, !P0 ;  /* 0x000000ff08087207 */ /* 0x000fe20004000000 */
[----:B-1----:R-:W-:-:S04]  /*a010*/  IMAD.WIDE.U32 R2, R0, c[0x0][0x178], RZ ;  /* 0x00005e0000027a25 */ /* 0x002fc800078e00ff */
[----:B------:R-:W-:Y:S02]  /*a020*/  IMAD R0, R0, c[0x0][0x17c], R4 ;  /* 0x00005f0000007a24 */ /* 0x000fe400078e0204 */
[----:B------:R-:W-:-:S03]  /*a030*/  IMAD R4, R146, 0x20, R145 ;  /* 0x0000002092047824 */ /* 0x000fc600078e0291 */
[----:B------:R-:W-:Y:S01]  /*a040*/  IADD3 R3, R3, R0, RZ ;  /* 0x0000000003037210 */ /* 0x000fe20007ffe0ff */
[----:B------:R-:W-:-:S04]  /*a050*/  IMAD R4, R11, 0x80, R4 ;  /* 0x000000800b047824 */ /* 0x000fc800078e0204 */
[----:B------:R-:W-:-:S04]  /*a060*/  @P3 IMAD.HI.U32 R9, R4, c[0x0][0x2c8], RZ ;  /* 0x0000b20004093a27 */ /* 0x000fc800078e00ff */
[----:B------:R-:W-:-:S04]  /*a070*/  IMAD.WIDE.U32 R2, R248, c[0x0][0x1b8], R2 ;  /* 0x00006e00f8027a25 */ /* 0x000fc800078e0002 */
[----:B------:R-:W-:Y:S01]  /*a080*/  IMAD.MOV.U32 R0, RZ, RZ, R4 ;  /* 0x000000ffff007224 */ /* 0x000fe200078e0004 */
[----:B------:R-:W-:Y:S01]  /*a090*/  @P3 SHF.R.U32.HI R0, RZ, c[0x0][0x2cc], R9 ;  /* 0x0000b300ff003a19 */ /* 0x000fe20000011609 */
[----:B------:R-:W-:Y:S02]  /*a0a0*/  IMAD R8, R8, c[0x0][0x1c0], RZ ;  /* 0x0000700008087a24 */ /* 0x000fe400078e02ff */
[----:B------:R-:W-:Y:S01]  /*a0b0*/  IMAD R3, R248, c[0x0][0x1bc], R3 ;  /* 0x00006f00f8037a24 */ /* 0x000fe200078e0203 */
[----:B------:R-:W-:-:S04]  /*a0c0*/  UIADD3 UR4, UP0, UR4, 0x10080, URZ ;  /* 0x0001008004047890 */ /* 0x000fc8000ff1e03f */
[----:B------:R-:W-:Y:S01]  /*a0d0*/  UIADD3.X UR5, URZ, UR5, URZ, UP0, !UPT ;  /* 0x000000053f057290 */ /* 0x000fe200087fe43f */
[----:B------:R1:W-:Y:S01]  /*a0e0*/  STL [R1+0x10], R18 ;  /* 0x0000101201007387 */ /* 0x0003e20000100800 */
[----:B------:R-:W-:Y:S01]  /*a0f0*/  IMAD.U32 R20, RZ, RZ, UR7 ;  /* 0x00000007ff147e24 */ /* 0x000fe2000f8e00ff */
[----:B------:R-:W-:Y:S02]  /*a100*/  ISETP.GE.AND P3, PT, R228, c[0x0][0x198], PT ;  /* 0x00006600e4007a0c */ /* 0x000fe40003f66270 */
[----:B------:R-:W-:Y:S02]  /*a110*/  ISETP.GE.AND P4, PT, R140, c[0x0][0x198], PT ;  /* 0x000066008c007a0c */ /* 0x000fe40003f86270 */
[----:B------:R-:W-:Y:S02]  /*a120*/  ISETP.GE.AND P5, PT, R144, c[0x0][0x198], PT ;  /* 0x0000660090007a0c */ /* 0x000fe40003fa6270 */
[----:B------:R-:W-:Y:S02]  /*a130*/  ISETP.GE.AND P6, PT, R227, c[0x0][0x198], PT ;  /* 0x00006600e3007a0c */ /* 0x000fe40003fc6270 */
[----:B------:R-:W-:-:S02]  /*a140*/  P2R R17, PR, RZ, 0x8 ;  /* 0x00000008ff117803 */ /* 0x000fc40000000000 */
[----:B------:R-:W-:Y:S02]  /*a150*/  IADD3 R132, R222, -0x1, RZ ;  /* 0xffffffffde847810 */ /* 0x000fe40007ffe0ff */
[----:B--2---:R-:W-:-:S05]  /*a160*/  SEL R6, R10, RZ, !P0 ;  /* 0x000000ff0a067207 */ /* 0x004fca0004000000 */
[C---:B------:R-:W-:Y:S01]  /*a170*/  IMAD R9, R6.reuse, c[0x0][0x1c4], R8 ;  /* 0x0000710006097a24 */ /* 0x040fe200078e0208 */
[----:B------:R-:W-:Y:S01]  /*a180*/  SHF.R.S32.HI R8, RZ, 0x1f, R0 ;  /* 0x0000001fff087819 */ /* 0x000fe20000011400 */
[----:B------:R-:W-:Y:S01]  /*a190*/  IMAD.WIDE.U32 R2, R6, c[0x0][0x1c0], R2 ;  /* 0x0000700006027a25 */ /* 0x000fe200078e0002 */
[----:B------:R-:W-:-:S03]  /*a1a0*/  IADD3 R6, -R0, RZ, RZ ;  /* 0x000000ff00067210 */ /* 0x000fc60007ffe1ff */
[----:B------:R-:W-:Y:S02]  /*a1b0*/  IMAD R8, R8, c[0x0][0x1b0], RZ ;  /* 0x00006c0008087a24 */ /* 0x000fe400078e02ff */
[----:B------:R-:W-:Y:S02]  /*a1c0*/  IMAD.IADD R3, R3, 0x1, R9 ;  /* 0x0000000103037824 */ /* 0x000fe400078e0209 */
[----:B------:R-:W-:Y:S02]  /*a1d0*/  IMAD R4, R6, c[0x0][0x2c4], R4 ;  /* 0x0000b10006047a24 */ /* 0x000fe400078e0204 */
[C---:B------:R-:W-:Y:S01]  /*a1e0*/  IMAD R6, R0.reuse, c[0x0][0x1b4], R8 ;  /* 0x00006d0000067a24 */ /* 0x040fe200078e0208 */
[----:B------:R-:W-:Y:S01]  /*a1f0*/  MOV R8, UR4 ;  /* 0x0000000400087c02 */ /* 0x000fe20008000f00 */
[----:B------:R-:W-:Y:S01]  /*a200*/  IMAD.WIDE.U32 R2, R0, c[0x0][0x1b0], R2 ;  /* 0x00006c0000027a25 */ /* 0x000fe200078e0002 */
[----:B------:R-:W-:-:S03]  /*a210*/  SHF.R.S32.HI R0, RZ, 0x1f, R4 ;  /* 0x0000001fff007819 */ /* 0x000fc60000011404 */
[----:B------:R-:W-:Y:S02]  /*a220*/  IMAD.U32 R9, RZ, RZ, UR5 ;  /* 0x00000005ff097e24 */ /* 0x000fe4000f8e00ff */
[----:B------:R-:W-:Y:S02]  /*a230*/  IMAD.IADD R3, R3, 0x1, R6 ;  /* 0x0000000103037824 */ /* 0x000fe400078e0206 */
[----:B------:R-:W-:Y:S01]  /*a240*/  IMAD R0, R0, c[0x0][0x1a8], RZ ;  /* 0x00006a0000007a24 */ /* 0x000fe200078e02ff */
[----:B------:R1:W-:Y:S01]  /*a250*/  STL.64 [R1+0x8], R8 ;  /* 0x0000080801007387 */ /* 0x0003e20000100a00 */
[----:B------:R-:W-:-:S04]  /*a260*/  IMAD.WIDE.U32 R2, R4, c[0x0][0x1a8], R2 ;  /* 0x00006a0004027a25 */ /* 0x000fc800078e0002 */
[----:B------:R-:W-:Y:S01]  /*a270*/  IMAD R13, R4, c[0x0][0x1ac], R0 ;  /* 0x00006b00040d7a24 */ /* 0x000fe200078e0200 */
[----:B------:R-:W-:-:S03]  /*a280*/  LEA R16, P0, R2, c[0x0][0x160], 0x1 ;  /* 0x0000580002107a11 */ /* 0x000fc600078008ff */
[----:B------:R-:W-:Y:S01]  /*a290*/  IMAD.IADD R13, R3, 0x1, R13 ;  /* 0x00000001030d7824 */ /* 0x000fe200078e020d */
[----:B------:R-:W-:-:S04]  /*a2a0*/  MOV R0, UR7 ;  /* 0x0000000700007c02 */ /* 0x000fc80008000f00 */
[----:B------:R-:W-:Y:S02]  /*a2b0*/  LEA.HI.X R13, R2, c[0x0][0x164], R13, 0x1, P0 ;  /* 0x00005900020d7a11 */ /* 0x000fe400000f0c0d */
[----:B------:R-:W-:Y:S02]  /*a2c0*/  IADD3 R20, P0, R20, 0x10, RZ ;  /* 0x0000001014147810 */ /* 0x000fe40007f1e0ff */
[----:B------:R-:W-:Y:S01]  /*a2d0*/  IADD3 R22, P1, R0, 0x8, RZ ;  /* 0x0000000800167810 */ /* 0x000fe20007f3e0ff */
[----:B------:R-:W-:Y:S01]  /*a2e0*/  IMAD R6, R11, 0x80, R145 ;  /* 0x000000800b067824 */ /* 0x000fe200078e0291 */
[----:B------:R-:W-:Y:S01]  /*a2f0*/  @!P2 MOV R19, R10 ;  /* 0x0000000a0013a202 */ /* 0x000fe20000000f00 */
[----:B------:R-:W-:Y:S01]  /*a300*/  IMAD.X R21, RZ, RZ, UR6, P0 ;  /* 0x00000006ff157e24 */ /* 0x000fe200080e06ff */
[----:B------:R-:W-:Y:S01]  /*a310*/  IADD3.X R23, RZ, UR6, RZ, P1, !PT ;  /* 0x00000006ff177c10 */ /* 0x000fe20008ffe4ff */
[----:B------:R-:W-:Y:S06]  /*a320*/  BRA.DIV ~URZ, `(.L_x_2993) ;  /* 0x000108127f007947 */ /* 0x000fec000b800000 */
[----:B------:R2:W3:Y:S02]  /*a330*/  SHFL.IDX PT, R4, R13, RZ, 0x181f ;  /* 0x00181fff0d047589 */ /* 0x0004e400000e0000 */
.L_x_3113:
[----:B------:R-:W-:Y:S05]  /*a340*/  BRA.DIV ~URZ, `(.L_x_2994) ;  /* 0x000108627f007947 */ /* 0x000fea000b800000 */
[----:B------:R4:W1:Y:S02]  /*a350*/  SHFL.IDX PT, R0, R16, RZ, 0x181f ;  /* 0x00181fff10007589 */ /* 0x00086400000e0000 */
.L_x_3114:
[----:B-1----:R-:W-:Y:S01]  /*a360*/  IMAD R18, R18, c[0x0][0x2c4], RZ ;  /* 0x0000b10012127a24 */ /* 0x002fe200078e02ff */
[----:B------:R-:W-:Y:S04]  /*a370*/  BSSY B0, `(.L_x_2995) ;  /* 0x0000013000007945 */ /* 0x000fe80003800000 */
[----:B------:R-:W-:-:S13]  /*a380*/  ISETP.GE.AND P0, PT, R6, R18, PT ;  /* 0x000000120600720c */ /* 0x000fda0003f06270 */
[----:B------:R-:W-:Y:S05]  /*a390*/  @P0 BRA `(.L_x_2996) ;  /* 0x0000010000000947 */ /* 0x000fea0003800000 */
[CC--:B------:R-:W-:Y:S02]  /*a3a0*/  LEA R14, P0, R140.reuse, R0.reuse, 0x1 ;  /* 0x000000008c0e7211 */ /* 0x0c0fe400078008ff */
[----:B------:R-:W-:Y:S02]  /*a3b0*/  ISETP.NE.AND P3, PT, R17, RZ, PT ;  /* 0x000000ff1100720c */ /* 0x000fe40003f65270 */
[-C--:B------:R-:W-:Y:S02]  /*a3c0*/  LEA R10, P2, R231, R0.reuse, 0x1 ;  /* 0x00000000e70a7211 */ /* 0x080fe400078408ff */
[----:B------:R-:W-:Y:S02]  /*a3d0*/  LEA R8, P1, R227, R0, 0x1 ;  /* 0x00000000e3087211 */ /* 0x000fe400078208ff */
[----:B---3--:R-:W-:Y:S02]  /*a3e0*/  LEA.HI.X R15, R140, R4, R141, 0x1, P0 ;  /* 0x000000048c0f7211 */ /* 0x008fe400000f0c8d */
        /* <DEDUP_REMOVED lines=11> */
.L_x_2996:
[----:B------:R-:W-:Y:S05]  /*a4a0*/  BSYNC B0 ;  /* 0x0000000000007941 */ /* 0x000fea0003800000 */
.L_x_2995:
[----:B------:R-:W-:Y:S05]  /*a4b0*/  BRA.DIV ~URZ, `(.L_x_2997) ;  /* 0x000107627f007947 */ /* 0x000fea000b800000 */
[----:B---3--:R3:W1:Y:S04]  /*a4c0*/  SHFL.IDX PT, R4, R13, 0x1, 0x181f ;  /* 0x00381f000d047f89 */ /* 0x00866800000e0000 */
[----:B------:R3:W2:Y:S02]  /*a4d0*/  SHFL.IDX PT, R0, R16, 0x1, 0x181f ;  /* 0x00381f0010007f89 */ /* 0x0006a400000e0000 */
.L_x_3115:
[----:B-1----:R-:W-:Y:S01]  /*a4e0*/  IADD3 R2, R6, 0x20, RZ ;  /* 0x0000002006027810 */ /* 0x002fe20007ffe0ff */
[----:B------:R-:W-:Y:S03]  /*a4f0*/  BSSY B0, `(.L_x_2998) ;  /* 0x0000013000007945 */ /* 0x000fe60003800000 */
[----:B------:R-:W-:-:S13]  /*a500*/  ISETP.GE.AND P0, PT, R2, R18, PT ;  /* 0x000000120200720c */ /* 0x000fda0003f06270 */
[----:B------:R-:W-:Y:S05]  /*a510*/  @P0 BRA `(.L_x_2999) ;  /* 0x0000010000000947 */ /* 0x000fea0003800000 */
[CC--:B--2---:R-:W-:Y:S02]  /*a520*/  LEA R14, P0, R140.reuse, R0.reuse, 0x1 ;  /* 0x000000008c0e7211 */ /* 0x0c4fe400078008ff */
[----:B------:R-:W-:Y:S02]  /*a530*/  ISETP.NE.AND P3, PT, R17, RZ, PT ;  /* 0x000000ff1100720c */ /* 0x000fe40003f65270 */
[-C--:B------:R-:W-:Y:S02]  /*a540*/  LEA R10, P2, R231, R0.reuse, 0x1 ;  /* 0x00000000e70a7211 */ /* 0x080fe400078408ff */
[----:B------:R-:W-:Y:S02]  /*a550*/  LEA R8, P1, R227, R0, 0x1 ;  /* 0x00000000e3087211 */ /* 0x000fe400078208ff */
[----:B------:R-:W-:Y:S02]  /*a560*/  LEA.HI.X R15, R140, R4, R141, 0x1, P0 ;  /* 0x000000048c0f7211 */ /* 0x000fe400000f0c8d */
        /* <DEDUP_REMOVED lines=11> */
.L_x_2999:
[----:B------:R-:W-:Y:S05]  /*a620*/  BSYNC B0 ;  /* 0x0000000000007941 */ /* 0x000fea0003800000 */
.L_x_2998:
[----:B------:R-:W-:Y:S05]  /*a630*/  BRA.DIV ~URZ, `(.L_x_3000) ;  /* 0x000106b27f007947 */ /* 0x000fea000b800000 */
[----:B------:R1:W3:Y:S02]  /*a640*/  SHFL.IDX PT, R4, R13, 0x2, 0x181f ;  /* 0x00581f000d047f89 */ /* 0x0002e400000e0000 */
.L_x_3116:
[----:B------:R-:W-:Y:S05]  /*a650*/  BRA.DIV ~URZ, `(.L_x_3001) ;  /* 0x000107027f007947 */ /* 0x000fea000b800000 */
[----:B--2---:R2:W1:Y:S02]  /*a660*/  SHFL.IDX PT, R0, R16, 0x2, 0x181f ;  /* 0x00581f0010007f89 */ /* 0x00446400000e0000 */
.L_x_3117:
[----:B-1----:R-:W-:Y:S01]  /*a670*/  IADD3 R2, R6, 0x40, RZ ;  /* 0x0000004006027810 */ /* 0x002fe20007ffe0ff */
[----:B------:R-:W-:Y:S03]  /*a680*/  BSSY B0, `(.L_x_3002) ;  /* 0x0000013000007945 */ /* 0x000fe60003800000 */
        /* <DEDUP_REMOVED lines=18> */
.L_x_3003:
[----:B------:R-:W-:Y:S05]  /*a7b0*/  BSYNC B0 ;  /* 0x0000000000007941 */ /* 0x000fea0003800000 */
.L_x_3002:
[----:B------:R-:W-:Y:S05]  /*a7c0*/  BRA.DIV ~URZ, `(.L_x_3004) ;  /* 0x000106027f007947 */ /* 0x000fea000b800000 */
[----:B---3--:R3:W1:Y:S04]  /*a7d0*/  SHFL.IDX PT, R4, R13, 0x3, 0x181f ;  /* 0x00781f000d047f89 */ /* 0x00866800000e0000 */
[----:B------:R3:W2:Y:S02]  /*a7e0*/  SHFL.IDX PT, R0, R16, 0x3, 0x181f ;  /* 0x00781f0010007f89 */ /* 0x0006a400000e0000 */
.L_x_3118:
[----:B---3--:R-:W3:Y:S04]  /*a7f0*/  LDL R115, [R1] ;  /* 0x0000000001737983 */ /* 0x008ee80000100800 */
[----:B----4-:R-:W4:Y:S04]  /*a800*/  LDL R249, [R1+0x48] ;  /* 0x0000480001f97983 */ /* 0x010f280000100800 */
[----:B-12---:R-:W2:Y:S01]  /*a810*/  LDL R14, [R1+0x64] ;  /* 0x00006400010e7983 */ /* 0x006ea20000100800 */
[----:B------:R-:W-:Y:S01]  /*a820*/  IADD3 R6, R6, 0x60, RZ ;  /* 0x0000006006067810 */ /* 0x000fe20007ffe0ff */
[----:B------:R-:W-:Y:S01]  /*a830*/  IMAD.MOV.U32 R131, RZ, RZ, 0x30 ;  /* 0x00000030ff837424 */ /* 0x000fe200078e00ff */
[----:B------:R-:W-:-:S02]  /*a840*/  ULDC.64 UR4, c[0x0][0x40] ;  /* 0x0000100000047ab9 */ /* 0x000fc40000000a00 */
[----:B------:R-:W-:Y:S01]  /*a850*/  ISETP.GE.AND P0, PT, R6, R18, PT ;  /* 0x000000120600720c */ /* 0x000fe20003f06270 */
[----:B------:R-:W-:Y:S02]  /*a860*/  IMAD.MOV.U32 R8, RZ, RZ, c[0x0][0x2b8] ;  /* 0x0000ae00ff087624 */ /* 0x000fe400078e00ff */
[----:B------:R-:W-:-:S03]  /*a870*/  IMAD R130, R222, R131, -0x30 ;  /* 0xffffffd0de827424 */ /* 0x000fc600078e0283 */
[----:B------:R-:W-:-:S07]  /*a880*/  ISETP.NE.AND P3, PT, R8, 0x1, PT ;  /* 0x000000010800780c */ /* 0x000fce0003f65270 */
[----:B------:R-:W-:-:S04]  /*a890*/  @!P0 LEA R2, P1, R140, R0, 0x1 ;  /* 0x000000008c028211 */ /* 0x000fc800078208ff */
[----:B------:R-:W-:Y:S02]  /*a8a0*/  @!P0 LEA.HI.X R3, R140, R4, R141, 0x1, P1 ;  /* 0x000000048c038211 */ /* 0x000fe400008f0c8d */
[----:B------:R-:W-:-:S03]  /*a8b0*/  @!P0 LEA R8, P1, R231, R0, 0x1 ;  /* 0x00000000e7088211 */ /* 0x000fc600078208ff */
[----:B------:R-:W-:Y:S01]  /*a8c0*/  @!PT LDS RZ, [RZ] ;  /* 0x00000000fffff984 */ /* 0x000fe20000000800 */
[----:B------:R-:W-:Y:S01]  /*a8d0*/  @!PT LDS RZ, [RZ] ;  /* 0x00000000fffff984 */ /* 0x000fe20000000800 */
[----:B------:R-:W-:Y:S01]  /*a8e0*/  @!PT LDS RZ, [RZ] ;  /* 0x00000000fffff984 */ /* 0x000fe20000000800 */
[----:B------:R4:W-:Y:S01]  /*a8f0*/  @!P0 LDGSTS.E.BYPASS.LTC128B.128 [R237+0x13080], [R2.64], !P4 ;  /* 0x1308000002ed8fae */ /* 0x0009e2000e101d4a */
[----:B------:R-:W-:Y:S02]  /*a900*/  @!P0 LEA.HI.X R9, R231, R4, R238, 0x1, P1 ;  /* 0x00000004e7098211 */ /* 0x000fe400008f0cee */
[----:B------:R-:W-:Y:S01]  /*a910*/  ISETP.NE.AND P4, PT, R17, RZ, PT ;  /* 0x000000ff1100720c */ /* 0x000fe20003f85270 */
[----:B------:R-:W-:Y:S02]  /*a920*/  UIADD3 UR4, UP0, UR4, 0x160, URZ ;  /* 0x0000016004047890 */ /* 0x000fe4000ff1e03f */
[----:B------:R1:W-:Y:S02]  /*a930*/  @!P0 LDGSTS.E.BYPASS.LTC128B.128 [R237+0x17080], [R8.64], !P5 ;  /* 0x1708000008ed8fae */ /* 0x0003e4000e901d4a */
[----:B------:R-:W-:Y:S01]  /*a940*/  UIADD3.X UR5, URZ, UR5, URZ, UP0, !UPT ;  /* 0x000000053f057290 */ /* 0x000fe200087fe43f */
[----:B-----5:R-:W-:-:S04]  /*a950*/  IMAD.WIDE.U32 R28, R19, c[0x0][0x2b0], RZ ;  /* 0x0000ac00131c7a25 */ /* 0x020fc800078e00ff */
[----:B------:R-:W-:Y:S02]  /*a960*/  IMAD.U32 R18, RZ, RZ, UR4 ;  /* 0x00000004ff127e24 */ /* 0x000fe4000f8e00ff */
[----:B------:R-:W-:Y:S01]  /*a970*/  IMAD.MOV.U32 R223, RZ, RZ, RZ ;  /* 0x000000ffffdf7224 */ /* 0x000fe200078e00ff */
[----:B---3--:R-:W-:-:S04]  /*a980*/  SHF.R.S32.HI R15, RZ, 0x1f, R115 ;  /* 0x0000001fff0f7819 */ /* 0x008fc80000011473 */
[----:B------:R-:W-:-:S04]  /*a990*/  LEA.HI R6, R15, R115, RZ, 0x3 ;  /* 0x000000730f067211 */ /* 0x000fc800078f18ff */
[----:B------:R-:W-:-:S05]  /*a9a0*/  LOP3.LUT R13, R6, 0xfffffff8, RZ, 0xc0, !PT ;  /* 0xfffffff8060d7812 */ /* 0x000fca00078ec0ff */
[----:B------:R-:W-:Y:S01]  /*a9b0*/  IMAD.IADD R13, R115, 0x1, -R13 ;  /* 0x00000001730d7824 */ /* 0x000fe200078e0a0d */
[----:B------:R-:W-:-:S03]  /*a9c0*/  SHF.R.S32.HI R242, RZ, 0x3, R6 ;  /* 0x00000003fff27819 */ /* 0x000fc60000011406 */
[----:B------:R-:W-:-:S05]  /*a9d0*/  IMAD.SHL.U32 R10, R13, 0x20, RZ ;  /* 0x000000200d0a7824 */ /* 0x000fca00078e00ff */
[--C-:B------:R-:W-:Y:S01]  /*a9e0*/  IADD3 R6, R130, R10, R242.reuse ;  /* 0x0000000a82067210 */ /* 0x100fe20007ffe0f2 */
[----:B------:R3:W-:Y:S01]  /*a9f0*/  STL [R1+0x7c], R10 ;  /* 0x00007c0a01007387 */ /* 0x0007e20000100800 */
[----:B------:R-:W-:-:S03]  /*aa00*/  IMAD.IADD R24, R10, 0x1, R242 ;  /* 0x000000010a187824 */ /* 0x000fc600078e02f2 */
[----:B----4-:R-:W-:Y:S01]  /*aa10*/  IMAD.IADD R3, R249, 0x1, R6 ;  /* 0x00000001f9037824 */ /* 0x010fe200078e0206 */
[----:B--2---:R-:W-:-:S03]  /*aa20*/  ISETP.GE.AND P2, PT, R6, R14, PT ;  /* 0x0000000e0600720c */ /* 0x004fc60003f46270 */
[----:B------:R-:W-:Y:S01]  /*aa30*/  IMAD.MOV.U32 R2, RZ, RZ, R3 ;  /* 0x000000ffff027224 */ /* 0x000fe200078e0003 */
[----:B------:R-:W-:Y:S02]  /*aa40*/  ISETP.GT.OR P1, PT, R24, 0x2f, P2 ;  /* 0x0000002f1800780c */ /* 0x000fe40001724670 */
[C---:B-1----:R-:W-:Y:S02]  /*aa50*/  @!P0 LEA R8, P2, R227.reuse, R0, 0x1 ;  /* 0x00000000e3088211 */ /* 0x042fe400078408ff */
[----:B------:R-:W-:Y:S02]  /*aa60*/  SHF.R.S32.HI R6, RZ, 0x1f, R19 ;  /* 0x0000001fff067819 */ /* 0x000fe40000011413 */
[----:B------:R-:W-:Y:S01]  /*aa70*/  @!P0 LEA.HI.X R9, R227, R4, R240, 0x1, P2 ;  /* 0x00000004e3098211 */ /* 0x000fe200010f0cf0 */
[----:B---3--:R-:W-:-:S04]  /*aa80*/  @P3 IMAD.HI.U32 R10, R3, c[0x0][0x2bc], RZ ;  /* 0x0000af00030a3a27 */ /* 0x008fc800078e00ff */
[----:B------:R1:W-:Y:S01]  /*aa90*/  @!P0 LDGSTS.E.BYPASS.LTC128B.128 [R237+0x1b080], [R8.64], !P6 ;  /* 0x1b08000008ed8fae */ /* 0x0003e2000f101d4a */
[----:B------:R-:W-:Y:S02]  /*aaa0*/  @P3 SHF.R.U32.HI R2, RZ, c[0x0][0x2c0], R10 ;  /* 0x0000b000ff023a19 */ /* 0x000fe4000001160a */
[----:B------:R-:W-:Y:S01]  /*aab0*/  @!P0 LEA R10, P3, R228, R0, 0x1 ;  /* 0x00000000e40a8211 */ /* 0x000fe200078608ff */
[----:B------:R-:W-:-:S03]  /*aac0*/  IMAD R6, R6, c[0x0][0x2b0], RZ ;  /* 0x0000ac0006067a24 */ /* 0x000fc600078e02ff */
[----:B------:R-:W-:Y:S01]  /*aad0*/  @!P0 LEA.HI.X R11, R228, R4, R239, 0x1, P3 ;  /* 0x00000004e40b8211 */ /* 0x000fe200018f0cef */
[----:B------:R-:W-:Y:S02]  /*aae0*/  IMAD R6, R19, c[0x0][0x2b4], R6 ;  /* 0x0000ad0013067a24 */ /* 0x000fe400078e0206 */
[----:B------:R-:W-:Y:S02]  /*aaf0*/  IMAD.U32 R19, RZ, RZ, UR5 ;  /* 0x00000005ff137e24 */ /* 0x000fe4000f8e00ff */
[----:B------:R2:W-:Y:S04]  /*ab00*/  @!P0 LDGSTS.E.BYPASS.LTC128B.128 [R237+0x1f080], [R10.64], !P4 ;  /* 0x1f0800000aed8fae */ /* 0x0005e8000e101d4a */
[----:B------:R-:W0:Y:S01]  /*ab10*/  LDGDEPBAR ;  /* 0x00000000000079af */ /* 0x000e220000000000 */
[----:B------:R-:W-:Y:S01]  /*ab20*/  WARPSYNC 0xffffffff ;  /* 0xffffffff00007948 */ /* 0x000fe20003800000 */
[----:B------:R-:W-:Y:S01]  /*ab30*/  IMAD.IADD R16, R29, 0x1, R6 ;  /* 0x000000011d107824 */ /* 0x000fe200078e0206 */
[----:B------:R-:W-:-:S04]  /*ab40*/  @!P1 IADD3 R0, P2, R2, R28, RZ ;  /* 0x0000001c02009210 */ /* 0x000fc80007f5e0ff */
[----:B------:R-:W-:Y:S02]  /*ab50*/  @!P1 LEA.HI.X.SX32 R4, R2, R16, 0x1, P2 ;  /* 0x0000001002049211 */ /* 0x000fe400010f0eff */
[----:B-1----:R-:W-:-:S04]  /*ab60*/  @!P1 LEA R8, P2, R0, c[0x0][0x2a0], 0x2 ;  /* 0x0000a80000089a11 */ /* 0x002fc800078410ff */
[----:B------:R-:W-:Y:S01]  /*ab70*/  @!P1 LEA.HI.X R9, R0, c[0x0][0x2a4], R4, 0x2, P2 ;  /* 0x0000a90000099a11 */ /* 0x000fe200010f1404 */
[----:B------:R-:W-:Y:S06]  /*ab80*/  BAR.SYNC.DEFER_BLOCKING 0x0 ;  /* 0x0000000000007b1d */ /* 0x000fec0000010000 */
[----:B------:R1:W3:Y:S01]  /*ab90*/  @!P1 LDG.E R223, [R8.64] ;  /* 0x0000000a08df9981 */ /* 0x0002e2000c1e1900 */
[----:B------:R-:W-:-:S04]  /*aba0*/  IMAD.MOV R0, RZ, RZ, -R2 ;  /* 0x000000ffff007224 */ /* 0x000fc800078e0a02 */
[----:B------:R-:W-:-:S05]  /*abb0*/  IMAD R225, R0, c[0x0][0x2b8], R3 ;  /* 0x0000ae0000e17a24 */ /* 0x000fca00078e0203 */
[----:B------:R-:W-:Y:S01]  /*abc0*/  SHF.R.S32.HI R129, RZ, 0x1f, R225 ;  /* 0x0000001fff817819 */ /* 0x000fe200000114e1 */
[----:B------:R-:W-:-:S04]  /*abd0*/  IMAD.WIDE.U32 R2, R225, c[0x0][0x1e0], RZ ;  /* 0x00007800e1027a25 */ /* 0x000fc800078e00ff */
[----:B------:R-:W-:-:S04]  /*abe0*/  IMAD R0, R129, c[0x0][0x1e0], RZ ;  /* 0x0000780081007a24 */ /* 0x000fc800078e02ff */
[----:B------:R-:W-:-:S04]  /*abf0*/  IMAD R0, R225, c[0x0][0x1e4], R0 ;  /* 0x00007900e1007a24 */ /* 0x000fc800078e0200 */
[----:B------:R-:W-:Y:S02]  /*ac00*/  IMAD.IADD R3, R3, 0x1, R0 ;  /* 0x0000000103037824 */ /* 0x000fe400078e0200 */
[----:B------:R-:W-:-:S04]  /*ac10*/  IMAD.WIDE.U32 R250, R248, c[0x0][0x1e8], RZ ;  /* 0x00007a00f8fa7a25 */ /* 0x000fc800078e00ff */
[----:B------:R-:W-:Y:S02]  /*ac20*/  IMAD.SHL.U32 R0, R242, 0x40, RZ ;  /* 0x00000040f2007824 */ /* 0x000fe400078e00ff */
[----:B------:R-:W-:Y:S02]  /*ac30*/  IMAD R252, R248, c[0x0][0x1ec], R251 ;  /* 0x00007b00f8fc7a24 */ /* 0x000fe400078e02fb */
[----:B------:R-:W-:Y:S01]  /*ac40*/  IMAD.SHL.U32 R226, R13, 0x8, RZ ;  /* 0x000000080de27824 */ /* 0x000fe200078e00ff */
[----:B------:R-:W-:Y:S01]  /*ac50*/  LOP3.LUT R0, R0, 0x1c0, RZ, 0xc0, !PT ;  /* 0x000001c000007812 */ /* 0x000fe200078ec0ff */
[----:B------:R-:W-:-:S04]  /*ac60*/  IMAD R131, R222, -0x30, R131 ;  /* 0xffffffd0de837824 */ /* 0x000fc800078e0283 */
[----:B------:R-:W-:Y:S02]  /*ac70*/  IMAD.IADD R127, R14, 0x1, R131 ;  /* 0x000000010e7f7824 */ /* 0x000fe400078e0283 */
[----:B-1----:R-:W-:Y:S02]  /*ac80*/  IMAD.U32 R8, RZ, RZ, UR7 ;  /* 0x00000007ff087e24 */ /* 0x002fe4000f8e00ff */
[----:B------:R-:W-:Y:S01]  /*ac90*/  IMAD.U32 R9, RZ, RZ, UR6 ;  /* 0x00000006ff097e24 */ /* 0x000fe2000f8e00ff */
[----:B------:R-:W-:-:S04]  /*aca0*/  IADD3 R133, R226, 0x40, RZ ;  /* 0x00000040e2857810 */ /* 0x000fc80007ffe0ff */
[----:B------:R-:W-:Y:S01]  /*acb0*/  STL.64 [R1+0x20], R8 ;  /* 0x0000200801007387 */ /* 0x000fe20000100a00 */
[C---:B------:R-:W-:Y:S02]  /*acc0*/  IADD3 R135, R226.reuse, 0x80, RZ ;  /* 0x00000080e2877810 */ /* 0x040fe40007ffe0ff */
[C---:B------:R-:W-:Y:S02]  /*acd0*/  IADD3 R134, R226.reuse, 0xc0, RZ ;  /* 0x000000c0e2867810 */ /* 0x040fe40007ffe0ff */
[----:B------:R-:W-:Y:S02]  /*ace0*/  ISETP.GE.AND P6, PT, R226, c[0x0][0x1d4], PT ;  /* 0x00007500e2007a0c */ /* 0x000fe40003fc6270 */
[----:B------:R-:W-:Y:S02]  /*acf0*/  ISETP.GE.AND P5, PT, R133, c[0x0][0x1d4], PT ;  /* 0x0000750085007a0c */ /* 0x000fe40003fa6270 */
[----:B------:R-:W-:Y:S02]  /*ad00*/  ISETP.GE.AND P4, PT, R135, c[0x0][0x1d4], PT ;  /* 0x0000750087007a0c */ /* 0x000fe40003f86270 */
[----:B------:R-:W-:Y:S01]  /*ad10*/  ISETP.GE.AND P3, PT, R134, c[0x0][0x1d4], PT ;  /* 0x0000750086007a0c */ /* 0x000fe20003f66270 */
[----:B------:R-:W-:Y:S04]  /*ad20*/  STL [R1+0x78], R16 ;  /* 0x0000781001007387 */ /* 0x000fe80000100800 */
[----:B------:R-:W-:Y:S04]  /*ad30*/  STL.64 [R1+0x70], R28 ;  /* 0x0000701c01007387 */ /* 0x000fe80000100a00 */
[----:B------:R-:W-:Y:S04]  /*ad40*/  STL.64 [R1+0x28], R20 ;  /* 0x0000281401007387 */ /* 0x000fe80000100a00 */
[----:B------:R-:W-:Y:S04]  /*ad50*/  STL.64 [R1+0x30], R172 ;  /* 0x000030ac01007387 */ /* 0x000fe80000100a00 */
[----:B------:R-:W-:Y:S04]  /*ad60*/  STL.64 [R1+0x38], R26 ;  /* 0x0000381a01007387 */ /* 0x000fe80000100a00 */
[----:B------:R-:W-:Y:S04]  /*ad70*/  STL.64 [R1+0x40], R22 ;  /* 0x0000401601007387 */ /* 0x000fe80000100a00 */
[----:B------:R-:W-:Y:S01]  /*ad80*/  STL.64 [R1+0x18], R18 ;  /* 0x0000181201007387 */ /* 0x000fe20000100a00 */
[----:B------:R-:W-:Y:S01]  /*ad90*/  IADD3 R201, R192, 0x20, RZ ;  /* 0x00000020c0c97810 */ /* 0x000fe20007ffe0ff */
[----:B------:R-:W-:Y:S01]  /*ada0*/  BSSY B2, `(.L_x_3005) ;  /* 0x000003f000027945 */ /* 0x000fe20003800000 */
[----:B------:R-:W-:-:S02]  /*adb0*/  ISETP.GT.AND P2, PT, R24, 0x2f, PT ;  /* 0x0000002f1800780c */ /* 0x000fc40003f44270 */
[----:B------:R-:W-:Y:S02]  /*adc0*/  MOV R136, 0xb190 ;  /* 0x0000b19000887802 */ /* 0x000fe40000000f00 */
[----:B---3--:R-:W-:Y:S01]  /*add0*/  SHF.R.S32.HI R128, RZ, 0x1f, R223 ;  /* 0x0000001fff807819 */ /* 0x008fe200000114df */
[----:B------:R-:W-:-:S04]  /*ade0*/  IMAD.WIDE.U32 R2, R223, c[0x0][0x1f0], R2 ;  /* 0x00007c00df027a25 */ /* 0x000fc800078e0002 */
[----:B------:R-:W-:Y:S01]  /*adf0*/  IMAD R4, R128, c[0x0][0x1f0], RZ ;  /* 0x00007c0080047a24 */ /* 0x000fe200078e02ff */
[----:B------:R-:W-:-:S03]  /*ae00*/  IADD3 R2, P0, R2, R250, RZ ;  /* 0x000000fa02027210 */ /* 0x000fc60007f1e0ff */
[----:B------:R-:W-:-:S05]  /*ae10*/  IMAD R4, R223, c[0x0][0x1f4], R4 ;  /* 0x00007d00df047a24 */ /* 0x000fca00078e0204 */
[----:B------:R-:W-:Y:S02]  /*ae20*/  IADD3.X R6, R252, R3, R4, P0, !PT ;  /* 0x00000003fc067210 */ /* 0x000fe400007fe404 */
[----:B------:R-:W-:Y:S02]  /*ae30*/  LOP3.LUT R3, R0, 0x38, R226, 0xf8, !PT ;  /* 0x0000003800037812 */ /* 0x000fe400078ef8e2 */
[----:B------:R-:W-:Y:S02]  /*ae40*/  SHF.R.U32.HI R0, RZ, 0x3, R0 ;  /* 0x00000003ff007819 */ /* 0x000fe40000011600 */
[----:B------:R-:W-:Y:S02]  /*ae50*/  LEA R4, P0, R2, c[0x0][0x1c8], 0x1 ;  /* 0x0000720002047a11 */ /* 0x000fe400078008ff */
[----:B--2---:R-:W-:Y:S02]  /*ae60*/  LOP3.LUT R10, R3, R0, RZ, 0x3c, !PT ;  /* 0x00000000030a7212 */ /* 0x004fe400078e3cff */
[----:B------:R-:W-:-:S02]  /*ae70*/  LEA.HI R3, R15, R115, RZ, 0x6 ;  /* 0x000000730f037211 */ /* 0x000fc400078f30ff */
[----:B------:R-:W-:Y:S02]  /*ae80*/  LEA.HI.X R11, R2, c[0x0][0x1cc], R6, 0x1, P0 ;  /* 0x00007300020b7a11 */ /* 0x000fe400000f0c06 */
[----:B------:R-:W-:Y:S01]  /*ae90*/  SHFL.IDX PT, R2, R4, RZ, 0x181f ;  /* 0x00181fff04027589 */ /* 0x000fe200000e0000 */
[----:B------:R-:W-:Y:S01]  /*aea0*/  IMAD.SHL.U32 R6, R3, 0x8, RZ ;  /* 0x0000000803067824 */ /* 0x000fe200078e00ff */
[----:B------:R-:W-:Y:S02]  /*aeb0*/  IMNMX R0, R127, 0x30, PT ;  /* 0x000000307f007817 */ /* 0x000fe40003800200 */
[----:B------:R-:W1:Y:S03]  /*aec0*/  SHFL.IDX PT, R3, R11, RZ, 0x181f ;  /* 0x00181fff0b037589 */ /* 0x000e6600000e0000 */
[----:B------:R-:W-:Y:S01]  /*aed0*/  IMAD.IADD R0, R0, 0x1, -R242 ;  /* 0x0000000100007824 */ /* 0x000fe200078e0af2 */
[----:B------:R2:W-:Y:S04]  /*aee0*/  SHFL.IDX PT, R8, R4, 0x1, 0x181f ;  /* 0x00381f0004087f89 */ /* 0x0005e800000e0000 */
[----:B------:R3:W4:Y:S01]  /*aef0*/  SHFL.IDX PT, R9, R11, 0x1, 0x181f ;  /* 0x00381f000b097f89 */ /* 0x00072200000e0000 */
[----:B------:R-:W-:-:S02]  /*af00*/  ISETP.GE.AND P1, PT, R0, 0x1, PT ;  /* 0x000000010000780c */ /* 0x000fc40003f26270 */
[----:B------:R-:W-:Y:S02]  /*af10*/  ISETP.GT.AND P0, PT, R0, 0x20, PT ;  /* 0x000000200000780c */ /* 0x000fe40003f04270 */
[----:B------:R-:W-:Y:S02]  /*af20*/  LOP3.LUT R213, R10, 0xfffffe00, R6, 0xf8, !PT ;  /* 0xfffffe000ad57812 */ /* 0x000fe400078ef806 */
[----:B------:R-:W-:Y:S02]  /*af30*/  SHF.R.S32.HI R0, RZ, 0x1f, R135 ;  /* 0x0000001fff007819 */ /* 0x000fe40000011487 */
[----:B------:R-:W-:Y:S02]  /*af40*/  SHF.R.S32.HI R6, RZ, 0x1f, R134 ;  /* 0x0000001fff067819 */ /* 0x000fe40000011486 */
[----:B------:R-:W-:Y:S02]  /*af50*/  LEA.HI R0, R0, R135, RZ, 0x3 ;  /* 0x0000008700007211 */ /* 0x000fe400078f18ff */
[----:B------:R-:W-:-:S02]  /*af60*/  LEA.HI R6, R6, R134, RZ, 0x3 ;  /* 0x0000008606067211 */ /* 0x000fc400078f18ff */
[----:B--2---:R-:W-:-:S04]  /*af70*/  SHF.R.S32.HI R4, RZ, 0x1f, R133 ;  /* 0x0000001fff047819 */ /* 0x004fc80000011485 */
[----:B------:R-:W-:Y:S02]  /*af80*/  LEA.HI R4, R4, R133, RZ, 0x3 ;  /* 0x0000008504047211 */ /* 0x000fe400078f18ff */
[----:B------:R-:W-:Y:S02]  /*af90*/  LOP3.LUT R234, R0, 0xfffffff8, RZ, 0xc0, !PT ;  /* 0xfffffff800ea7812 */ /* 0x000fe400078ec0ff */
[----:B------:R-:W-:Y:S02]  /*afa0*/  LOP3.LUT R235, R4, 0xfffffff8, RZ, 0xc0, !PT ;  /* 0xfffffff804eb7812 */ /* 0x000fe400078ec0ff */
[----:B------:R-:W-:Y:S01]  /*afb0*/  LOP3.LUT R233, R6, 0xfffffff8, RZ, 0xc0, !PT ;  /* 0xfffffff806e97812 */ /* 0x000fe200078ec0ff */
[----:B------:R-:W-:Y:S02]  /*afc0*/  @P1 IMAD.SHL.U32 R4, R213, 0x2, RZ ;  /* 0x00000002d5041824 */ /* 0x000fe400078e00ff */
[----:B-1----:R-:W-:-:S04]  /*afd0*/  @P1 IMAD.WIDE R14, R226, 0x2, R2 ;  /* 0x00000002e20e1825 */ /* 0x002fc800078e0202 */
[--C-:B---3--:R-:W-:Y:S01]  /*afe0*/  @P1 IMAD.WIDE R10, R235, 0x2, R2.reuse ;  /* 0x00000002eb0a1825 */ /* 0x108fe200078e0202 */
[----:B------:R4:W-:Y:S03]  /*aff0*/  @P1 LDGSTS.E.BYPASS.LTC128B.128 [R4+0xa080], [R14.64], !P6 ;  /* 0x0a0800000e041fae */ /* 0x0009e6000f101d4a */
[--C-:B------:R-:W-:Y:S01]  /*b000*/  @P1 IMAD.WIDE R16, R234, 0x2, R2.reuse ;  /* 0x00000002ea101825 */ /* 0x100fe200078e0202 */
[----:B------:R1:W-:Y:S03]  /*b010*/  @P1 LDGSTS.E.BYPASS.LTC128B.128 [R4+0xb880], [R10.64], !P5 ;  /* 0x0b8800000a041fae */ /* 0x0003e6000e901d4a */
[----:B------:R-:W-:Y:S01]  /*b020*/  @P1 IMAD.WIDE R2, R233, 0x2, R2 ;  /* 0x00000002e9021825 */ /* 0x000fe200078e0202 */
[----:B------:R2:W-:Y:S03]  /*b030*/  @P1 LDGSTS.E.BYPASS.LTC128B.128 [R4+0xd080], [R16.64], !P4 ;  /* 0x0d08000010041fae */ /* 0x0005e6000e101d4a */
[----:B------:R-:W-:Y:S01]  /*b040*/  @P0 IMAD.SHL.U32 R0, R213, 0x2, RZ ;  /* 0x00000002d5000824 */ /* 0x000fe200078e00ff */
[----:B------:R3:W-:Y:S01]  /*b050*/  @P1 LDGSTS.E.BYPASS.LTC128B.128 [R4+0xe880], [R2.64], !P3 ;  /* 0x0e88000002041fae */ /* 0x0007e2000d901d4a */
[----:B------:R-:W-:Y:S01]  /*b060*/  LOP3.LUT P1, RZ, R146, 0x2, RZ, 0xc0, !PT ;  /* 0x0000000292ff7812 */ /* 0x000fe2000782c0ff */
[----:B----4-:R-:W-:-:S04]  /*b070*/  @P0 IMAD.WIDE R14, R226, 0x2, R8 ;  /* 0x00000002e20e0825 */ /* 0x010fc800078e0208 */
[--C-:B-1----:R-:W-:Y:S01]  /*b080*/  @P0 IMAD.WIDE R10, R235, 0x2, R8.reuse ;  /* 0x00000002eb0a0825 */ /* 0x102fe200078e0208 */
[----:B------:R1:W-:Y:S04]  /*b090*/  @P0 LDGSTS.E.BYPASS.LTC128B.128 [R0+0xb080], [R14.64], !P6 ;  /* 0x0b0800000e000fae */ /* 0x0003e8000f101d4a */
[----:B------:R1:W-:Y:S01]  /*b0a0*/  @P0 LDGSTS.E.BYPASS.LTC128B.128 [R0+0xc880], [R10.64], !P5 ;  /* 0x0c8800000a000fae */ /* 0x0003e2000e901d4a */
[----:B---3--:R-:W-:-:S04]  /*b0b0*/  @P0 IMAD.WIDE R2, R234, 0x2, R8 ;  /* 0x00000002ea020825 */ /* 0x008fc800078e0208 */
[----:B------:R-:W-:Y:S01]  /*b0c0*/  @P0 IMAD.WIDE R8, R233, 0x2, R8 ;  /* 0x00000002e9080825 */ /* 0x000fe200078e0208 */
[----:B------:R1:W-:Y:S04]  /*b0d0*/  @P0 LDGSTS.E.BYPASS.LTC128B.128 [R0+0xe080], [R2.64], !P4 ;  /* 0x0e08000002000fae */ /* 0x0003e8000e101d4a */
[----:B------:R1:W-:Y:S04]  /*b0e0*/  @P0 LDGSTS.E.BYPASS.LTC128B.128 [R0+0xf880], [R8.64], !P3 ;  /* 0x0f88000008000fae */ /* 0x0003e8000d901d4a */
[----:B------:R-:W0:Y:S01]  /*b0f0*/  LDGDEPBAR ;  /* 0x00000000000079af */ /* 0x000e220000000000 */
[----:B------:R-:W-:-:S02]  /*b100*/  @P1 IADD3 R201, R192, -0x20, RZ ;  /* 0xffffffe0c0c91810 */ /* 0x000fc40007ffe0ff */
[----:B------:R-:W-:Y:S02]  /*b110*/  SHF.R.S32.HI R245, RZ, 0x1f, R235 ;  /* 0x0000001ffff57819 */ /* 0x000fe400000114eb */
[C---:B------:R-:W-:Y:S02]  /*b120*/  IADD3 R212, R201.reuse, 0x1000, RZ ;  /* 0x00001000c9d47810 */ /* 0x040fe40007ffe0ff */
[----:B------:R-:W-:Y:S02]  /*b130*/  IADD3 R211, R201, 0x800, RZ ;  /* 0x00000800c9d37810 */ /* 0x000fe40007ffe0ff */
[----:B------:R-:W-:Y:S02]  /*b140*/  SHF.R.S32.HI R244, RZ, 0x1f, R234 ;  /* 0x0000001ffff47819 */ /* 0x000fe400000114ea */
[----:B------:R-:W-:Y:S01]  /*b150*/  SHF.R.S32.HI R243, RZ, 0x1f, R233 ;  /* 0x0000001ffff37819 */ /* 0x000fe200000114e9 */
[----:B-1----:R-:W-:-:S05]  /*b160*/  IMAD.U32 R0, RZ, RZ, UR7 ;  /* 0x00000007ff007e24 */ /* 0x002fca000f8e00ff */
[----:B------:R-:W-:Y:S02]  /*b170*/  IADD3 R79, R0, 0x18, RZ ;  /* 0x00000018004f7810 */ /* 0x000fe40007ffe0ff */
[----:B--2---:R-:W-:Y:S05]  /*b180*/  CALL.REL.NOINC `($_ZN7cutlass13device_kernelIN5flash19enable_sm80_to_sm89INS1_16FlashAttnFwdSm80INS1_25CollectiveMainloopFwdSm80ILi8ELi1ELb0EN4cute5tupleIJNS5_1CILi128EEENS7_ILi48EEENS7_ILi256EEEEEELi256ENS_10bfloat16_tEfNS_4arch4Sm80ELb1ELb0ELb1ELb1ELb1ELb1ELb1ELb1EEENS1_21CollectiveEpilogueFwdINS6_IJS8_SA_S9_EEENS6_IJNS7_ILi1EEESI_SI_EEESC_SE_Li256ELb1ELb1ELb1ELb0EEENS1_36VarlenDynamicPersistentTileSchedulerILi128ELi48ELi256ELi256ELb1ELb1ELb0ELb1ELb1ELb1EEEEEEEEEvNT_6ParamsE$_ZZN5flash25CollectiveMainloopFwdSm80ILi8ELi1ELb0EN4cute5tupleIJNS1_1CILi128EEENS3_ILi48EEENS3_ILi256EEEEEELi256EN7cutlass10bfloat16_tEfNS8_4arch4Sm80ELb1ELb0ELb1ELb1ELb1ELb1ELb1ELb1EE3mmaINS_16FlashAttnFwdSm80ISC_NS_21CollectiveEpilogueFwdINS2_IJS4_S6_S5_EEENS2_IJNS3_ILi1EEESH_SH_EEES9_SB_Li256ELb1ELb1ELb1ELb0EEENS_36VarlenDynamicPersistentTileSchedulerILi128ELi48ELi256ELi256ELb1ELb1ELb0ELb1ELb1ELb1EEEE13SharedStorageENS1_6TensorINS1_11ArrayEngineIfLm128EEENS1_6LayoutINS2_IJNS2_IJNS3_ILi2EEESS_EEESH_NS3_ILi32EEEEEENS2_IJNS2_IJSH_SS_EEENS3_ILi0EEENS3_ILi4EEEEEEEEEENS_7SoftmaxILi2ELi0EEEEEbRKNSC_6ParamsERT0_RT1_iRKNS_16SeqlenInfoQKNewKILb1ELb1EEENS2_IJiiiiEEERT_ENKUlvE_clEv) ;  /* 0x000121a000007944 */ /* 0x004fea0003c00000 */
[----:B------:R-:W-:Y:S05]  /*b190*/  BSYNC B2 ;  /* 0x0000000000027941 */ /* 0x000fea0003800000 */
.L_x_3005:
[----:B------:R2:W5:Y:S01]  /*b1a0*/  LDL R96, [R1] ;  /* 0x0000000001607983 */ /* 0x0005620000100800 */
[----:B------:R-:W-:-:S04]  /*b1b0*/  DEPBAR.LE SB0, 0x0 ;  /* 0x000080000000791a */ /* 0x000fc80000000000 */
[----:B------:R2:W5:Y:S01]  /*b1c0*/  LDL R221, [R1+0x10] ;  /* 0x0000100001dd7983 */ /* 0x0005620000100800 */
[----:B------:R-:W-:Y:S01]  /*b1d0*/  WARPSYNC 0xffffffff ;  /* 0xffffffff00007948 */ /* 0x000fe20003800000 */
[----:B------:R-:W-:Y:S02]  /*b1e0*/  IMAD R0, R129, c[0x0][0x208], RZ ;  /* 0x0000820081007a24 */ /* 0x000fe400078e02ff */
[----:B------:R-:W-:Y:S01]  /*b1f0*/  BAR.SYNC.DEFER_BLOCKING 0x0 ;  /* 0x0000000000007b1d */ /* 0x000fe20000010000 */
[----:B------:R-:W-:-:S04]  /*b200*/  IMAD.WIDE.U32 R2, R225, c[0x0][0x208], RZ ;  /* 0x00008200e1027a25 */ /* 0x000fc800078e00ff */
[----:B------:R-:W-:Y:S02]  /*b210*/  IMAD R0, R225, c[0x0][0x20c], R0 ;  /* 0x00008300e1007a24 */ /* 0x000fe400078e0200 */
[----:B------:R-:W-:-:S03]  /*b220*/  IMAD.WIDE.U32 R246, R248, c[0x0][0x210], RZ ;  /* 0x00008400f8f67a25 */ /* 0x000fc600078e00ff */
[----:B------:R-:W-:Y:S01]  /*b230*/  IADD3 R3, R3, R0, RZ ;  /* 0x0000000003037210 */ /* 0x000fe20007ffe0ff */
[----:B------:R-:W-:Y:S02]  /*b240*/  IMAD R0, R128, c[0x0][0x218], RZ ;  /* 0x0000860080007a24 */ /* 0x000fe400078e02ff */
[----:B------:R-:W-:Y:S02]  /*b250*/  IMAD R248, R248, c[0x0][0x214], R247 ;  /* 0x00008500f8f87a24 */ /* 0x000fe400078e02f7 */
[----:B------:R-:W-:-:S04]  /*b260*/  IMAD.WIDE.U32 R2, R223, c[0x0][0x218], R2 ;  /* 0x00008600df027a25 */ /* 0x000fc800078e0002 */
[----:B------:R-:W-:Y:S01]  /*b270*/  IMAD R4, R223, c[0x0][0x21c], R0 ;  /* 0x00008700df047a24 */ /* 0x000fe200078e0200 */
[----:B------:R-:W-:-:S04]  /*b280*/  IADD3 R0, P1, R2, R246, RZ ;  /* 0x000000f602007210 */ /* 0x000fc80007f3e0ff */
[----:B------:R-:W-:Y:S01]  /*b290*/  LEA R6, P0, R0, c[0x0][0x1f8], 0x1 ;  /* 0x00007e0000067a11 */ /* 0x000fe200078008ff */
[----:B-1----:R2:W1:Y:S01]  /*b2a0*/  LDSM.16.M88.4 R16, [R197] ;  /* 0x00000000c510783b */ /* 0x0024620000000200 */
[----:B------:R-:W-:-:S03]  /*b2b0*/  IADD3.X R2, R248, R3, R4, P1, !PT ;  /* 0x00000003f8027210 */ /* 0x000fc60000ffe404 */
[----:B-----5:R2:W3:Y:S01]  /*b2c0*/  LDSM.16.M88.4 R36, [R192] ;  /* 0x00000000c024783b */ /* 0x0204e20000000200 */
[----:B------:R-:W-:Y:S02]  /*b2d0*/  LEA.HI.X R4, R0, c[0x0][0x1fc], R2, 0x1, P0 ;  /* 0x00007f0000047a11 */ /* 0x000fe400000f0c02 */
[----:B------:R-:W-:Y:S01]  /*b2e0*/  IADD3 R0, -R242, R127, RZ ;  /* 0x0000007ff2007210 */ /* 0x000fe20007ffe1ff */
[----:B------:R2:W4:Y:S04]  /*b2f0*/  LDSM.16.M88.4 R40, [R192+0x800] ;  /* 0x00080000c028783b */ /* 0x0005280000000200 */
[----:B------:R2:W1:Y:S04]  /*b300*/  LDSM.16.M88.4 R52, [R192+0x1000] ;  /* 0x00100000c034783b */ /* 0x0004680000000200 */
[----:B------:R2:W1:Y:S04]  /*b310*/  LDSM.16.M88.4 R20, [R198] ;  /* 0x00000000c614783b */ /* 0x0004680000000200 */
[----:B------:R2:W1:Y:S04]  /*b320*/  LDSM.16.M88.4 R56, [R201] ;  /* 0x00000000c938783b */ /* 0x0004680000000200 */
[----:B------:R2:W1:Y:S04]  /*b330*/  LDSM.16.M88.4 R64, [R201+0x800] ;  /* 0x00080000c940783b */ /* 0x0004680000000200 */
[----:B------:R2:W1:Y:S01]  /*b340*/  LDSM.16.M88.4 R72, [R201+0x1000] ;  /* 0x00100000c948783b */ /* 0x0004620000000200 */
[----:B------:R-:W-:Y:S05]  /*b350*/  BRA.DIV ~URZ, `(.L_x_3006) ;  /* 0x0000fb427f007947 */ /* 0x000fea000b800000 */
[----:B------:R2:W4:Y:S02]  /*b360*/  SHFL.IDX PT, R3, R4, RZ, 0x181f ;  /* 0x00181fff04037589 */ /* 0x00052400000e0000 */
.L_x_3119:
[----:B------:R-:W5:Y:S01]  /*b370*/  SHFL.IDX PT, R2, R6, RZ, 0x181f ;  /* 0x00181fff06027589 */ /* 0x000f6200000e0000 */
[----:B------:R-:W-:Y:S01]  /*b380*/  ISETP.GE.AND P1, PT, R226, c[0x0][0x1d4], PT ;  /* 0x00007500e2007a0c */ /* 0x000fe20003f26270 */
[----:B------:R-:W-:Y:S01]  /*b390*/  IMAD.SHL.U32 R213, R213, 0x2, RZ ;  /* 0x00000002d5d57824 */ /* 0x000fe200078e00ff */
[----:B------:R-:W-:Y:S01]  /*b3a0*/  LOP3.LUT R232, R232, 0xfffffff7, RZ, 0xc0, !PT ;  /* 0xfffffff7e8e87812 */ /* 0x000fe200078ec0ff */
[----:B------:R-:W-:Y:S01]  /*b3b0*/  BSSY B0, `(.L_x_3007) ;  /* 0x0000036000007945 */ /* 0x000fe20003800000 */
[----:B------:R-:W-:Y:S01]  /*b3c0*/  ISETP.LT.OR P0, PT, R0, 0x1, P1 ;  /* 0x000000010000780c */ /* 0x000fe20000f01670 */
[----:B----45:R-:W-:-:S12]  /*b3d0*/  IMAD.WIDE R8, R226, 0x2, R2 ;  /* 0x00000002e2087825 */ /* 0x030fd800078e0202 */
[----:B------:R-:W-:Y:S01]  /*b3e0*/  @!PT LDS RZ, [RZ] ;  /* 0x00000000fffff984 */ /* 0x000fe20000000800 */
[----:B------:R-:W-:Y:S01]  /*b3f0*/  @!PT LDS RZ, [RZ] ;  /* 0x00000000fffff984 */ /* 0x000fe20000000800 */
[----:B------:R4:W-:Y:S01]  /*b400*/  LDGSTS.E.BYPASS.LTC128B.128 [R213+0x4080], [R8.64], !P0 ;  /* 0x0408000008d57fae */ /* 0x0009e2000c101d4a */
[----:B------:R-:W-:-:S13]  /*b410*/  ISETP.GE.AND P0, PT, R133, c[0x0][0x1d4], PT ;  /* 0x0000750085007a0c */ /* 0x000fda0003f06270 */
[----:B------:R-:W-:Y:S02]  /*b420*/  @P0 LOP3.LUT R232, R232, 0x8, RZ, 0xfc, !PT ;  /* 0x00000008e8e80812 */ /* 0x000fe400078efcff */
[----:B------:R-:W-:Y:S02]  /*b430*/  ISETP.LT.OR P0, PT, R0, 0x1, P0 ;  /* 0x000000010000780c */ /* 0x000fe40000701670 */
[----:B------:R-:W-:Y:S01]  /*b440*/  LOP3.LUT R232, R232, 0xfffffffb, RZ, 0xc0, !PT ;  /* 0xfffffffbe8e87812 */ /* 0x000fe200078ec0ff */
[----:B----4-:R-:W-:-:S10]  /*b450*/  IMAD.WIDE R8, R235, 0x2, R2 ;  /* 0x00000002eb087825 */ /* 0x010fd400078e0202 */
[----:B------:R4:W-:Y:S01]  /*b460*/  LDGSTS.E.BYPASS.LTC128B.128 [R213+0x5880], [R8.64], !P0 ;  /* 0x0588000008d57fae */ /* 0x0009e2000c101d4a */
[----:B------:R-:W-:-:S13]  /*b470*/  ISETP.GE.AND P0, PT, R135, c[0x0][0x1d4], PT ;  /* 0x0000750087007a0c */ /* 0x000fda0003f06270 */
[----:B------:R-:W-:Y:S02]  /*b480*/  @P0 LOP3.LUT R232, R232, 0x4, RZ, 0xfc, !PT ;  /* 0x00000004e8e80812 */ /* 0x000fe400078efcff */
[----:B------:R-:W-:Y:S02]  /*b490*/  ISETP.LT.OR P0, PT, R0, 0x1, P0 ;  /* 0x000000010000780c */ /* 0x000fe40000701670 */
[----:B------:R-:W-:Y:S01]  /*b4a0*/  LOP3.LUT R232, R232, 0xfffffffd, RZ, 0xc0, !PT ;  /* 0xfffffffde8e87812 */ /* 0x000fe200078ec0ff */
[----:B----4-:R-:W-:-:S04]  /*b4b0*/  IMAD.WIDE R8, R234, 0x2, R2 ;  /* 0x00000002ea087825 */ /* 0x010fc800078e0202 */
[----:B------:R-:W-:-:S06]  /*b4c0*/  IMAD.WIDE R2, R233, 0x2, R2 ;  /* 0x00000002e9027825 */ /* 0x000fcc00078e0202 */
[----:B------:R4:W-:Y:S01]  /*b4d0*/  LDGSTS.E.BYPASS.LTC128B.128 [R213+0x7080], [R8.64], !P0 ;  /* 0x0708000008d57fae */ /* 0x0009e2000c101d4a */
[----:B------:R-:W-:-:S13]  /*b4e0*/  ISETP.GE.AND P0, PT, R134, c[0x0][0x1d4], PT ;  /* 0x0000750086007a0c */ /* 0x000fda0003f06270 */
[----:B------:R-:W-:Y:S02]  /*b4f0*/  @P0 LOP3.LUT R232, R232, 0x2, RZ, 0xfc, !PT ;  /* 0x00000002e8e80812 */ /* 0x000fe400078efcff */
[----:B------:R-:W-:Y:S02]  /*b500*/  ISETP.LT.OR P0, PT, R0, 0x1, P0 ;  /* 0x000000010000780c */ /* 0x000fe40000701670 */
[----:B------:R-:W-:-:S11]  /*b510*/  LOP3.LUT R232, R232, 0xfffffffe, RZ, 0xc0, !PT ;  /* 0xfffffffee8e87812 */ /* 0x000fd600078ec0ff */
[----:B------:R5:W-:Y:S01]  /*b520*/  LDGSTS.E.BYPASS.LTC128B.128 [R213+0x8880], [R2.64], !P0 ;  /* 0x0888000002d57fae */ /* 0x000be2000c101d4a */
[----:B------:R-:W-:-:S13]  /*b530*/  ISETP.GT.AND P0, PT, R115, 0x7f, PT ;  /* 0x0000007f7300780c */ /* 0x000fda0003f04270 */
[----:B------:R-:W-:Y:S02]  /*b540*/  @P0 LOP3.LUT R232, R232, 0x1, RZ, 0xfc, !PT ;  /* 0x00000001e8e80812 */ /* 0x000fe400078efcff */
[----:B-----5:R-:W-:Y:S01]  /*b550*/  SHF.R.S32.HI R2, RZ, 0x1f, R226 ;  /* 0x0000001fff027819 */ /* 0x020fe200000114e2 */
[----:B------:R-:W-:Y:S05]  /*b560*/  @P0 BRA `(.L_x_3008) ;  /* 0x000001a000000947 */ /* 0x000fea0003800000 */
[----:B----4-:R-:W-:Y:S05]  /*b570*/  BRA.DIV ~URZ, `(.L_x_3009) ;  /* 0x0000f9927f007947 */ /* 0x010fea000b800000 */
[----:B--2---:R-:W2:Y:S04]  /*b580*/  SHFL.IDX PT, R4, R4, 0x1, 0x181f ;  /* 0x00381f0004047f89 */ /* 0x004ea800000e0000 */
[----:B------:R4:W3:Y:S02]  /*b590*/  SHFL.IDX PT, R2, R6, 0x1, 0x181f ;  /* 0x00381f0006027f89 */ /* 0x0008e400000e0000 */
.L_x_3120:
[C---:B---3--:R-:W-:Y:S02]  /*b5a0*/  LEA R14, P0, R235.reuse, R2, 0x1 ;  /* 0x00000002eb0e7211 */ /* 0x048fe400078008ff */
[----:B------:R-:W-:Y:S02]  /*b5b0*/  SHF.R.S32.HI R3, RZ, 0x1f, R226 ;  /* 0x0000001fff037819 */ /* 0x000fe400000114e2 */
[----:B--2---:R-:W-:-:S02]  /*b5c0*/  LEA.HI.X R15, R235, R4, R245, 0x1, P0 ;  /* 0x00000004eb0f7211 */ /* 0x004fc400000f0cf5 */
[----:B------:R-:W-:-:S04]  /*b5d0*/  LEA R10, P0, R234, R2, 0x1 ;  /* 0x00000002ea0a7211 */ /* 0x000fc800078008ff */
[----:B------:R-:W-:Y:S02]  /*b5e0*/  LEA.HI.X R11, R234, R4, R244, 0x1, P0 ;  /* 0x00000004ea0b7211 */ /* 0x000fe400000f0cf4 */
[----:B------:R-:W-:-:S04]  /*b5f0*/  LEA R8, P0, R226, R2, 0x1 ;  /* 0x00000002e2087211 */ /* 0x000fc800078008ff */
[----:B------:R-:W-:Y:S02]  /*b600*/  LEA.HI.X R9, R226, R4, R3, 0x1, P0 ;  /* 0x00000004e2097211 */ /* 0x000fe400000f0c03 */
[----:B------:R-:W-:Y:S02]  /*b610*/  ISETP.LT.OR P0, PT, R0, 0x21, P1 ;  /* 0x000000210000780c */ /* 0x000fe40000f01670 */
[----:B------:R-:W-:-:S11]  /*b620*/  ISETP.GE.AND P1, PT, R133, c[0x0][0x1d4], PT ;  /* 0x0000750085007a0c */ /* 0x000fd60003f26270 */
[----:B------:R-:W-:Y:S01]  /*b630*/  @!PT LDS RZ, [RZ] ;  /* 0x00000000fffff984 */ /* 0x000fe20000000800 */
[----:B------:R-:W-:Y:S01]  /*b640*/  @!PT LDS RZ, [RZ] ;  /* 0x00000000fffff984 */ /* 0x000fe20000000800 */
[----:B------:R-:W-:Y:S01]  /*b650*/  @!PT LDS RZ, [RZ] ;  /* 0x00000000fffff984 */ /* 0x000fe20000000800 */
[----:B------:R2:W-:Y:S01]  /*b660*/  LDGSTS.E.BYPASS.LTC128B.128 [R213+0x5080], [R8.64], !P0 ;  /* 0x0508000008d57fae */ /* 0x0005e2000c101d4a */
[----:B------:R-:W-:-:S04]  /*b670*/  LEA R2, P0, R233, R2, 0x1 ;  /* 0x00000002e9027211 */ /* 0x000fc800078008ff */
[----:B------:R-:W-:Y:S02]  /*b680*/  LEA.HI.X R3, R233, R4, R243, 0x1, P0 ;  /* 0x00000004e9037211 */ /* 0x000fe400000f0cf3 */
[----:B------:R-:W-:Y:S02]  /*b690*/  ISETP.LT.OR P0, PT, R0, 0x21, P1 ;  /* 0x000000210000780c */ /* 0x000fe40000f01670 */
[----:B------:R-:W-:-:S11]  /*b6a0*/  ISETP.GE.AND P1, PT, R134, c[0x0][0x1d4], PT ;  /* 0x0000750086007a0c */ /* 0x000fd60003f26270 */
[----:B------:R2:W-:Y:S01]  /*b6b0*/  LDGSTS.E.BYPASS.LTC128B.128 [R213+0x6880], [R14.64], !P0 ;  /* 0x068800000ed57fae */ /* 0x0005e2000c101d4a */
[----:B------:R-:W-:-:S04]  /*b6c0*/  ISETP.GE.AND P0, PT, R135, c[0x0][0x1d4], PT ;  /* 0x0000750087007a0c */ /* 0x000fc80003f06270 */
[----:B------:R-:W-:-:S13]  /*b6d0*/  ISETP.LT.OR P0, PT, R0, 0x21, P0 ;  /* 0x000000210000780c */ /* 0x000fda0000701670 */
[----:B------:R2:W-:Y:S01]  /*b6e0*/  LDGSTS.E.BYPASS.LTC128B.128 [R213+0x8080], [R10.64], !P0 ;  /* 0x080800000ad57fae */ /* 0x0005e2000c101d4a */
[----:B------:R-:W-:-:S13]  /*b6f0*/  ISETP.LT.OR P0, PT, R0, 0x21, P1 ;  /* 0x000000210000780c */ /* 0x000fda0000f01670 */
[----:B------:R2:W-:Y:S02]  /*b700*/  LDGSTS.E.BYPASS.LTC128B.128 [R213+0x9880], [R2.64], !P0 ;  /* 0x0988000002d57fae */ /* 0x0005e4000c101d4a */
.L_x_3008:
[----:B----4-:R-:W-:Y:S05]  /*b710*/  BSYNC B0 ;  /* 0x0000000000007941 */ /* 0x010fea0003800000 */
.L_x_3007:
[----:B------:R-:W-:Y:S01]  /*b720*/  LOP3.LUT P0, RZ, R146, 0x4, RZ, 0xc0, !PT ;  /* 0x0000000492ff7812 */ /* 0x000fe2000780c0ff */
[----:B------:R-:W0:Y:S01]  /*b730*/  LDGDEPBAR ;  /* 0x00000000000079af */ /* 0x000e220000000000 */
[----:B------:R-:W-:Y:S01]  /*b740*/  MOV R0, 0x40 ;  /* 0x0000004000007802 */ /* 0x000fe20000000f00 */
[----:B------:R-:W-:Y:S01]  /*b750*/  WARPSYNC 0xffffffff ;  /* 0xffffffff00007948 */ /* 0x000fe20003800000 */
[----:B-1-3--:R-:W-:Y:S01]  /*b760*/  HMMA.16816.F32.BF16 R24, R16, R36, RZ ;  /* 0x000000241018723c */ /* 0x00afe200000418ff */
[----:B--2---:R-:W-:Y:S01]  /*b770*/  LDSM.16.M88.4 R8, [R200] ;  /* 0x00000000c808783b */ /* 0x004fe20000000200 */
        /* <DEDUP_REMOVED lines=14> */
[----:B------:R-:W-:Y:S01]  /*b860*/  LDSM.16.M88.4 R60, [R147+0x1000] ;  /* 0x00100000933c783b */ /* 0x000fe20000000200 */
[----:B------:R-:W-:-:S02]  /*b870*/  IADD3 R206, R201, 0x4000, RZ ;  /* 0x00004000c9ce7810 */ /* 0x000fc40007ffe0ff */
[C---:B------:R-:W-:Y:S01]  /*b880*/  IADD3 R205, R201.reuse, 0x3800, RZ ;  /* 0x00003800c9cd7810 */ /* 0x040fe20007ffe0ff */
[----:B------:R-:W-:Y:S01]  /*b890*/  LDSM.16.M88.4 R68, [R15] ;  /* 0x000000000f44783b */ /* 0x000fe20000000200 */
[C---:B------:R-:W-:Y:S01]  /*b8a0*/  IADD3 R204, R201.reuse, 0x1800, RZ ;  /* 0x00001800c9cc7810 */ /* 0x040fe20007ffe0ff */
[----:B------:R-:W-:Y:S01]  /*b8b0*/  HMMA.16816.F32.BF16 R40, R16, R42, RZ ;  /* 0x0000002a1028723c */ /* 0x000fe200000418ff */
[C---:B------:R-:W-:Y:S01]  /*b8c0*/  IADD3 R203, R201.reuse, 0x2800, RZ ;  /* 0x00002800c9cb7810 */ /* 0x040fe20007ffe0ff */
[----:B------:R-:W-:Y:S01]  /*b8d0*/  LDSM.16.M88.4 R84, [R147+0x1800] ;  /* 0x001800009354783b */ /* 0x000fe20000000200 */
[----:B------:R-:W-:-:S05]  /*b8e0*/  IADD3 R202, R201, 0x2000, RZ ;  /* 0x00002000c9ca7810 */ /* 0x000fca0007ffe0ff */
[C---:B------:R-:W-:Y:S08]  /*b8f0*/  HMMA.16816.F32.BF16 R44, R16.reuse, R52, RZ ;  /* 0x00000034102c723c */ /* 0x040ff000000418ff */
[----:B------:R-:W-:Y:S01]  /*b900*/  HMMA.16816.F32.BF16 R28, R16, R54, RZ ;  /* 0x00000036101c723c */ /* 0x000fe200000418ff */
[----:B------:R-:W2:Y:S04]  /*b910*/  LDSM.16.M88.4 R52, [R147+0x800] ;  /* 0x000800009334783b */ /* 0x000ea80000000200 */
[----:B------:R-:W3:Y:S03]  /*b920*/  LDSM.16.M88.4 R16, [R199] ;  /* 0x00000000c710783b */ /* 0x000ee60000000200 */
[C---:B------:R-:W-:Y:S08]  /*b930*/  HMMA.16816.F32.BF16 R24, R20.reuse, R56, R24 ;  /* 0x000000381418723c */ /* 0x040ff00000041818 */
[C---:B------:R-:W-:Y:S01]  /*b940*/  HMMA.16816.F32.BF16 R36, R20.reuse, R58, R36 ;  /* 0x0000003a1424723c */ /* 0x040fe20000041824 */
[----:B------:R-:W4:Y:S07]  /*b950*/  LDSM.16.M88.4 R56, [R15+0x800] ;  /* 0x000800000f38783b */ /* 0x000f2e0000000200 */
[C---:B------:R-:W-:Y:S08]  /*b960*/  HMMA.16816.F32.BF16 R32, R20.reuse, R64, R32 ;  /* 0x000000401420723c */ /* 0x040ff00000041820 */
[C---:B------:R-:W-:Y:S01]  /*b970*/  HMMA.16816.F32.BF16 R40, R20.reuse, R66, R40 ;  /* 0x000000421428723c */ /* 0x040fe20000041828 */
[----:B------:R-:W5:Y:S07]  /*b980*/  LDSM.16.M88.4 R64, [R15+0x1000] ;  /* 0x001000000f40783b */ /* 0x000f6e0000000200 */
        /* <DEDUP_REMOVED lines=9> */
[C---:B------:R-:W-:Y:S08]  /*ba20*/  HMMA.16816.F32.BF16 R44, R8.reuse, R60, R44 ;  /* 0x0000003c082c723c */ /* 0x040ff0000004182c */
[----:B------:R-:W-:Y:S01]  /*ba30*/  HMMA.16816.F32.BF16 R28, R8, R62, R28 ;  /* 0x0000003e081c723c */ /* 0x000fe2000004181c */
[----:B------:R-:W1:Y:S04]  /*ba40*/  LDSM.16.M88.4 R60, [R192+0x2800] ;  /* 0x00280000c03c783b */ /* 0x000e680000000200 */
[----:B------:R-:W1:Y:S03]  /*ba50*/  LDSM.16.M88.4 R8, [R198+0x4000] ;  /* 0x00400000c608783b */ /* 0x000e660000000200 */
        /* <DEDUP_REMOVED lines=16> */
[C---:B------:R-:W-:Y:S08]  /*bb60*/  HMMA.16816.F32.BF16 R32, R24.reuse, R60, R44 ;  /* 0x0000003c1820723c */ /* 0x040ff0000004182c */
[----:B------:R-:W-:Y:S01]  /*bb70*/  HMMA.16816.F32.BF16 R28, R24, R62, R28 ;  /* 0x0000003e181c723c */ /* 0x000fe2000004181c */
[----:B------:R-:W4:Y:S04]  /*bb80*/  LDSM.16.M88.4 R24, [R199+0x4000] ;  /* 0x00400000c718783b */ /* 0x000f280000000200 */
[----:B------:R-:W5:Y:S03]  /*bb90*/  LDSM.16.M88.4 R60, [R15+0x2000] ;  /* 0x002000000f3c783b */ /* 0x000f660000000200 */
[C---:B------:R-:W-:Y:S08]  /*bba0*/  HMMA.16816.F32.BF16 R16, R8.reuse, R76, R16 ;  /* 0x0000004c0810723c */ /* 0x040ff00000041810 */
[C---:B------:R-:W-:Y:S01]  /*bbb0*/  HMMA.16816.F32.BF16 R48, R8.reuse, R78, R48 ;  /* 0x0000004e0830723c */ /* 0x040fe20000041830 */
[----:B------:R-:W-:Y:S07]  /*bbc0*/  LDSM.16.M88.4 R76, [R201+0x3000] ;  /* 0x00300000c94c783b */ /* 0x000fee0000000200 */
[C---:B---3--:R-:W-:Y:S08]  /*bbd0*/  HMMA.16816.F32.BF16 R44, R8.reuse, R56, R40 ;  /* 0x00000038082c723c */ /* 0x048ff00000041828 */
[C---:B------:R-:W-:Y:S08]  /*bbe0*/  HMMA.16816.F32.BF16 R40, R8.reuse, R58, R36 ;  /* 0x0000003a0828723c */ /* 0x040ff00000041824 */
[C---:B------:R-:W-:Y:S08]  /*bbf0*/  HMMA.16816.F32.BF16 R36, R8.reuse, R68, R32 ;  /* 0x000000440824723c */ /* 0x040ff00000041820 */
[----:B------:R-:W-:Y:S01]  /*bc00*/  HMMA.16816.F32.BF16 R28, R8, R70, R28 ;  /* 0x00000046081c723c */ /* 0x000fe2000004181c */
[----:B------:R-:W3:Y:S07]  /*bc10*/  LDSM.16.M88.4 R68, [R15+0x2800] ;  /* 0x002800000f44783b */ /* 0x000eee0000000200 */
        /* <DEDUP_REMOVED lines=10> */
[C---:B----4-:R-:W-:Y:S01]  /*bcc0*/  HMMA.16816.F32.BF16 R20, R24.reuse, R72, R8 ;  /* 0x000000481814723c */ /* 0x050fe20000041808 */
[----:B------:R-:W4:Y:S07]  /*bcd0*/  LDSM.16.M88.4 R8, [R198+0x8000] ;  /* 0x00800000c608783b */ /* 0x000f2e0000000200 */
[C---:B------:R-:W-:Y:S01]  /*bce0*/  HMMA.16816.F32.BF16 R32, R24.reuse, R74, R32 ;  /* 0x0000004a1820723c */ /* 0x040fe20000041820 */
[----:B------:R-:W-:Y:S07]  /*bcf0*/  LDSM.16.M88.4 R72, [R201+0x4000] ;  /* 0x00400000c948783b */ /* 0x000fee0000000200 */
[C---:B-----5:R-:W-:Y:S08]  /*bd00*/  HMMA.16816.F32.BF16 R56, R24.reuse, R60, R44 ;  /* 0x0000003c1838723c */ /* 0x060ff0000004182c */
[C---:B------:R-:W-:Y:S01]  /*bd10*/  HMMA.16816.F32.BF16 R40, R24.reuse, R62, R40 ;  /* 0x0000003e1828723c */ /* 0x040fe20000041828 */
[----:B------:R-:W5:Y:S07]  /*bd20*/  LDSM.16.M88.4 R60, [R201+0x3800] ;  /* 0x00380000c93c783b */ /* 0x000f6e0000000200 */
[C---:B---3--:R-:W-:Y:S08]  /*bd30*/  HMMA.16816.F32.BF16 R36, R24.reuse, R68, R36 ;  /* 0x000000441824723c */ /* 0x048ff00000041824 */
        /* <DEDUP_REMOVED lines=12> */
[C---:B----4-:R-:W-:Y:S01]  /*be00*/  HMMA.16816.F32.BF16 R16, R8.reuse, R76, R20 ;  /* 0x0000004c0810723c */ /* 0x050fe20000041814 */
        /* <DEDUP_REMOVED lines=71> */
[----:B------:R1:W1:Y:S01]  /*c280*/  MUFU.TANH R32, R37 ;  /* 0x0000002500207308 */ /* 0x0002620000002400 */
[----:B------:R-:W-:Y:S02]  /*c290*/  FMUL.FTZ R45, R45, c[0x0][0x320] ;  /* 0x0000c8002d2d7a20 */ /* 0x000fe40000410000 */
[----:B------:R-:W-:-:S02]  /*c2a0*/  FMUL.FTZ R46, R46, c[0x0][0x320] ;  /* 0x0000c8002e2e7a20 */ /* 0x000fc40000410000 */
[----:B------:R-:W-:Y:S01]  /*c2b0*/  FMUL.FTZ R47, R47, c[0x0][0x320] ;  /* 0x0000c8002f2f7a20 */ /* 0x000fe20000410000 */
[C---:B---3--:R-:W-:Y:S02]  /*c2c0*/  HMMA.16816.F32.BF16 R20, R8.reuse, R40, R24 ;  /* 0x000000280814723c */ /* 0x048fe40000041818 */
[----:B------:R-:W3:Y:S06]  /*c2d0*/  MUFU.TANH R44, R44 ;  /* 0x0000002c002c7308 */ /* 0x000eec0000002400 */
[----:B------:R-:W-:Y:S02]  /*c2e0*/  HMMA.16816.F32.BF16 R8, R8, R42, R16 ;  /* 0x0000002a0808723c */ /* 0x000fe40000041810 */
[----:B------:R-:W1:Y:S06]  /*c2f0*/  MUFU.TANH R45, R45 ;  /* 0x0000002d002d7308 */ /* 0x000e6c0000002400 */
[----:B------:R-:W-:-:S02]  /*c300*/  FMUL.FTZ R28, R28, c[0x0][0x320] ;  /* 0x0000c8001c1c7a20 */ /* 0x000fc40000410000 */
[----:B------:R-:W-:Y:S01]  /*c310*/  FMUL.FTZ R29, R29, c[0x0][0x320] ;  /* 0x0000c8001d1d7a20 */ /* 0x000fe20000410000 */
[----:B------:R-:W1:Y:S01]  /*c320*/  MUFU.TANH R46, R46 ;  /* 0x0000002e002e7308 */ /* 0x000e620000002400 */
[----:B------:R-:W-:Y:S02]  /*c330*/  FMUL.FTZ R30, R30, c[0x0][0x320] ;  /* 0x0000c8001e1e7a20 */ /* 0x000fe40000410000 */
[----:B------:R-:W-:Y:S02]  /*c340*/  FMUL.FTZ R31, R31, c[0x0][0x320] ;  /* 0x0000c8001f1f7a20 */ /* 0x000fe40000410000 */
[----:B------:R-:W-:Y:S02]  /*c350*/  FMUL.FTZ R20, R20, c[0x0][0x320] ;  /* 0x0000c80014147a20 */ /* 0x000fe40000410000 */
[----:B------:R-:W-:Y:S01]  /*c360*/  FMUL.FTZ R21, R21, c[0x0][0x320] ;  /* 0x0000c80015157a20 */ /* 0x000fe20000410000 */
[----:B------:R-:W1:Y:S01]  /*c370*/  MUFU.TANH R47, R47 ;  /* 0x0000002f002f7308 */ /* 0x000e620000002400 */
        /* <DEDUP_REMOVED lines=8> */
[----:B------:R1:W1:Y:S08]  /*c400*/  MUFU.TANH R27, R22 ;  /* 0x00000016001b7308 */ /* 0x0002700000002400 */
[----:B------:R1:W1:Y:S08]  /*c410*/  MUFU.TANH R26, R23 ;  /* 0x00000017001a7308 */ /* 0x0002700000002400 */
[----:B------:R-:W1:Y:S08]  /*c420*/  MUFU.TANH R36, R36 ;  /* 0x0000002400247308 */ /* 0x000e700000002400 */
[----:B------:R-:W1:Y:S08]  /*c430*/  MUFU.TANH R38, R38 ;  /* 0x0000002600267308 */ /* 0x000e700000002400 */
[----:B------:R-:W1:Y:S08]  /*c440*/  MUFU.TANH R39, R39 ;  /* 0x0000002700277308 */ /* 0x000e700000002400 */
[----:B------:R-:W1:Y:S08]  /*c450*/  MUFU.TANH R28, R28 ;  /* 0x0000001c001c7308 */ /* 0x000e700000002400 */
[----:B------:R1:W1:Y:S08]  /*c460*/  MUFU.TANH R37, R29 ;  /* 0x0000001d00257308 */ /* 0x0002700000002400 */
        /* <DEDUP_REMOVED lines=8> */
[----:B--234-:R-:W2:Y:S04]  /*c4f0*/  LDL R2, [R1+0x7c] ;  /* 0x00007c0001027983 */ /* 0x01cea80000100800 */
[----:B------:R-:W3:Y:S04]  /*c500*/  LDL.64 R98, [R1+0x70] ;  /* 0x0000700001627983 */ /* 0x000ee80000100a00 */
[----:B------:R-:W4:Y:S01]  /*c510*/  LDL R4, [R1+0x78] ;  /* 0x0000780001047983 */ /* 0x000f220000100800 */
[----:B------:R-:W-:-:S02]  /*c520*/  IMAD.MOV.U32 R0, RZ, RZ, 0x1 ;  /* 0x00000001ff007424 */ /* 0x000fc400078e00ff */
[----:B------:R-:W-:-:S03]  /*c530*/  IMAD.MOV.U32 R223, RZ, RZ, RZ ;  /* 0x000000ffffdf7224 */ /* 0x000fc600078e00ff */
[----:B------:R-:W-:Y:S01]  /*c540*/  ISETP.NE.AND P0, PT, R0, c[0x0][0x2b8], PT ;  /* 0x0000ae0000007a0c */ /* 0x000fe20003f05270 */
[----:B--2---:R-:W-:-:S05]  /*c550*/  IMAD.IADD R2, R2, 0x1, R242 ;  /* 0x0000000102027824 */ /* 0x004fca00078e02f2 */
[----:B------:R-:W-:-:S04]  /*c560*/  IADD3 R2, R2, R130, R249 ;  /* 0x0000008202027210 */ /* 0x000fc80007ffe0f9 */
[----:B------:R-:W-:-:S05]  /*c570*/  IADD3 R2, R2, -0x30, RZ ;  /* 0xffffffd002027810 */ /* 0x000fca0007ffe0ff */
[----:B------:R-:W-:-:S04]  /*c580*/  @P0 IMAD.HI.U32 R3, R2, c[0x0][0x2bc], RZ ;  /* 0x0000af0002030a27 */ /* 0x000fc800078e00ff */
[----:B------:R-:W-:Y:S01]  /*c590*/  IMAD.MOV.U32 R0, RZ, RZ, R2 ;  /* 0x000000ffff007224 */ /* 0x000fe200078e0002 */
[----:B------:R-:W-:-:S04]  /*c5a0*/  @P0 SHF.R.U32.HI R0, RZ, c[0x0][0x2c0], R3 ;  /* 0x0000b000ff000a19 */ /* 0x000fc80000011603 */
[----:B---3--:R-:W-:-:S04]  /*c5b0*/  @!P2 IADD3 R3, P0, R0, R98, RZ ;  /* 0x000000620003a210 */ /* 0x008fc80007f1e0ff */
[----:B----4-:R-:W-:Y:S02]  /*c5c0*/  @!P2 LEA.HI.X.SX32 R4, R0, R4, 0x1, P0 ;  /* 0x000000040004a211 */ /* 0x010fe400000f0eff */
[----:B-1----:R-:W-:-:S04]  /*c5d0*/  @!P2 LEA R8, P0, R3, c[0x0][0x2a0], 0x2 ;  /* 0x0000a8000308aa11 */ /* 0x002fc800078010ff */
        /* <DEDUP_REMOVED lines=18> */
[----:B------:R-:W-:Y:S01]  /*c700*/  ISETP.GE.AND P0, PT, R14, 0x1, PT ;  /* 0x000000010e00780c */ /* 0x000fe20003f06270 */
[----:B------:R-:W-:Y:S10]  /*c710*/  BRA.DIV ~URZ, `(.L_x_3012) ;  /* 0x0000e8c27f007947 */ /* 0x000ff4000b800000 */
[----:B------:R1:W2:Y:S02]  /*c720*/  SHFL.IDX PT, R4, R6, RZ, 0x181f ;  /* 0x00181fff06047589 */ /* 0x0002a400000e0000 */
.L_x_3121:
[----:B------:R-:W-:Y:S05]  /*c730*/  BRA.DIV ~URZ, `(.L_x_3013) ;  /* 0x0000e9127f007947 */ /* 0x000fea000b800000 */
[----:B------:R3:W4:Y:S02]  /*c740*/  SHFL.IDX PT, R0, R13, RZ, 0x181f ;  /* 0x00181fff0d007589 */ /* 0x00072400000e0000 */
.L_x_3122:
[----:B------:R-:W-:Y:S01]  /*c750*/  BSSY B0, `(.L_x_3014) ;  /* 0x0000012000007945 */ /* 0x000fe20003800000 */
[----:B------:R-:W-:Y:S05]  /*c760*/  @!P0 BRA `(.L_x_3015) ;  /* 0x0000010000008947 */ /* 0x000fea0003800000 */
[----:B------:R-:W-:Y:S02]  /*c770*/  SHF.R.S32.HI R2, RZ, 0x1f, R226 ;  /* 0x0000001fff027819 */ /* 0x000fe400000114e2 */
        /* <DEDUP_REMOVED lines=15> */
.L_x_3015:
[----:B------:R-:W-:Y:S05]  /*c870*/  BSYNC B0 ;  /* 0x0000000000007941 */ /* 0x000fea0003800000 */
.L_x_3014:
[----:B------:R-:W-:Y:S05]  /*c880*/  BRA.DIV ~URZ, `(.L_x_3016) ;  /* 0x0000e8327f007947 */ /* 0x000fea000b800000 */
[----:B--2---:R2:W1:Y:S04]  /*c890*/  SHFL.IDX PT, R4, R6, 0x1, 0x181f ;  /* 0x00381f0006047f89 */ /* 0x00446800000e0000 */
[----:B----4-:R2:W4:Y:S02]  /*c8a0*/  SHFL.IDX PT, R0, R13, 0x1, 0x181f ;  /* 0x00381f000d007f89 */ /* 0x01052400000e0000 */
.L_x_3123:
[----:B------:R-:W-:-:S13]  /*c8b0*/  ISETP.GE.AND P0, PT, R14, 0x21, PT ;  /* 0x000000210e00780c */ /* 0x000fda0003f06270 */
[----:B------:R-:W-:Y:S05]  /*c8c0*/  @!P0 BRA `(.L_x_3011) ;  /* 0x0000010000008947 */ /* 0x000fea0003800000 */
[----:B------:R-:W-:Y:S02]  /*c8d0*/  SHF.R.S32.HI R2, RZ, 0x1f, R226 ;  /* 0x0000001fff027819 */ /* 0x000fe400000114e2 */
        /* <DEDUP_REMOVED lines=15> */
.L_x_3011:
[----:B--234-:R-:W-:Y:S05]  /*c9d0*/  BSYNC B1 ;  /* 0x0000000000017941 */ /* 0x01cfea0003800000 */
.L_x_3010:
[----:B-1----:R-:W2:Y:S01]  /*c9e0*/  LDL R9, [R1+0x4] ;  /* 0x0000040001097983 */ /* 0x002ea20000100800 */
[----:B------:R-:W-:Y:S01]  /*c9f0*/  SHF.R.S32.HI R0, RZ, 0x1f, R96 ;  /* 0x0000001fff007819 */ /* 0x000fe20000011460 */
[----:B------:R-:W-:Y:S02]  /*ca00*/  IMAD.MOV.U32 R11, RZ, RZ, 0x1 ;  /* 0x00000001ff0b7424 */ /* 0x000fe400078e00ff */
[----:B------:R-:W0:Y:S01]  /*ca10*/  LDGDEPBAR ;  /* 0x00000000000079af */ /* 0x000e220000000000 */
[CC--:B------:R-:W-:Y:S02]  /*ca20*/  LEA.HI R2, R0.reuse, R96.reuse, RZ, 0x2 ;  /* 0x0000006000027211 */ /* 0x0c0fe400078f10ff */
[----:B------:R-:W-:Y:S02]  /*ca30*/  LEA.HI R0, R0, R96, RZ, 0x5 ;  /* 0x0000006000007211 */ /* 0x000fe400078f28ff */
[----:B------:R-:W-:Y:S02]  /*ca40*/  LOP3.LUT R2, R2, 0xfffffffc, RZ, 0xc0, !PT ;  /* 0xfffffffc02027812 */ /* 0x000fe400078ec0ff */
[----:B------:R-:W-:-:S02]  /*ca50*/  LOP3.LUT R3, R0, 0xffffffe0, RZ, 0xc0, !PT ;  /* 0xffffffe000037812 */ /* 0x000fc400078ec0ff */
[----:B------:R-:W-:Y:S01]  /*ca60*/  SHF.R.S32.HI R4, RZ, 0x5, R0 ;  /* 0x00000005ff047819 */ /* 0x000fe20000011400 */
[C---:B------:R-:W-:Y:S01]  /*ca70*/  IMAD.IADD R2, R96.reuse, 0x1, -R2 ;  /* 0x0000000160027824 */ /* 0x040fe200078e0a02 */
[----:B------:R-:W-:Y:S01]  /*ca80*/  SHF.R.S32.HI R6, RZ, 0x1f, R0 ;  /* 0x0000001fff067819 */ /* 0x000fe20000011400 */
[----:B------:R-:W-:Y:S01]  /*ca90*/  IMAD.IADD R0, R96, 0x1, -R3 ;  /* 0x0000000160007824 */ /* 0x000fe200078e0a03 */
[----:B------:R-:W-:Y:S02]  /*caa0*/  ISETP.NE.AND P0, PT, R11, c[0x0][0x2c4], PT ;  /* 0x0000b1000b007a0c */ /* 0x000fe40003f05270 */
[----:B------:R-:W-:Y:S02]  /*cab0*/  LEA.HI R6, R6, R4, RZ, 0x3 ;  /* 0x0000000406067211 */ /* 0x000fe400078f18ff */
[----:B------:R-:W-:Y:S02]  /*cac0*/  LEA.HI R3, R2, R2, RZ, 0x1 ;  /* 0x0000000202037211 */ /* 0x000fe400078f08ff */
[----:B------:R-:W-:-:S02]  /*cad0*/  SHF.R.S32.HI R10, RZ, 0x1f, R0 ;  /* 0x0000001fff0a7819 */ /* 0x000fc40000011400 */
[----:B------:R-:W-:Y:S02]  /*cae0*/  LOP3.LUT R8, R6, 0xffffff8, RZ, 0xc0, !PT ;  /* 0x0ffffff806087812 */ /* 0x000fe400078ec0ff */
[----:B------:R-:W-:Y:S02]  /*caf0*/  LOP3.LUT R6, R3, 0x1ffffffe, RZ, 0xc0, !PT ;  /* 0x1ffffffe03067812 */ /* 0x000fe400078ec0ff */
[----:B------:R-:W-:Y:S01]  /*cb00*/  LEA.HI R3, R10, R0, RZ, 0x2 ;  /* 0x000000000a037211 */ /* 0x000fe200078f10ff */
[----:B------:R-:W-:Y:S02]  /*cb10*/  IMAD.IADD R4, R4, 0x1, -R8 ;  /* 0x0000000104047824 */ /* 0x000fe400078e0a08 */
[----:B------:R-:W-:Y:S01]  /*cb20*/  IMAD.IADD R2, R2, 0x1, -R6 ;  /* 0x0000000102027824 */ /* 0x000fe200078e0a06 */
[----:B------:R-:W-:Y:S01]  /*cb30*/  SHF.R.S32.HI R220, RZ, 0x2, R3 ;  /* 0x00000002ffdc7819 */ /* 0x000fe20000011403 */
[----:B------:R-:W-:Y:S01]  /*cb40*/  IMAD.SHL.U32 R219, R4, 0x10, RZ ;  /* 0x0000001004db7824 */ /* 0x000fe200078e00ff */
[----:B------:R-:W-:Y:S01]  /*cb50*/  LOP3.LUT R3, R3, 0x7ffffffc, RZ, 0xc0, !PT ;  /* 0x7ffffffc03037812 */ /* 0x000fe200078ec0ff */
[----:B------:R-:W-:-:S04]  /*cb60*/  IMAD.SHL.U32 R218, R2, 0x8, RZ ;  /* 0x0000000802da7824 */ /* 0x000fc800078e00ff */
[----:B------:R-:W-:-:S04]  /*cb70*/  IMAD.IADD R3, R0, 0x1, -R3 ;  /* 0x0000000100037824 */ /* 0x000fc800078e0a03 */
[----:B------:R-:W-:Y:S02]  /*cb80*/  IMAD.SHL.U32 R217, R3, 0x2, RZ ;  /* 0x0000000203d97824 */ /* 0x000fe400078e00ff */
[----:B--2---:R-:W-:-:S05]  /*cb90*/  IMAD R2, R9, 0x80, R220 ;  /* 0x0000008009027824 */ /* 0x004fca00078e02dc */
[----:B------:R-:W-:Y:S01]  /*cba0*/  IADD3 R0, R218, R2, R219 ;  /* 0x00000002da007210 */ /* 0x000fe20007ffe0db */
[----:B------:R-:W-:-:S04]  /*cbb0*/  IMAD.IADD R2, R131, 0x1, R5 ;  /* 0x0000000183027824 */ /* 0x000fc800078e0205 */
[----:B------:R-:W-:Y:S01]  /*cbc0*/  @P0 IMAD.HI.U32 R3, R0, c[0x0][0x2c8], RZ ;  /* 0x0000b20000030a27 */ /* 0x000fe200078e00ff */
[----:B------:R-:W-:-:S03]  /*cbd0*/  IADD3 R4, -R217, 0x1, R2 ;  /* 0x00000001d9047810 */ /* 0x000fc60007ffe102 */
[----:B------:R-:W-:Y:S01]  /*cbe0*/  IMAD.IADD R6, R2, 0x1, -R217 ;  /* 0x0000000102067824 */ /* 0x000fe200078e0ad9 */
[----:B------:R-:W-:Y:S01]  /*cbf0*/  @P0 SHF.R.U32.HI R0, RZ, c[0x0][0x2cc], R3 ;  /* 0x0000b300ff000a19 */ /* 0x000fe20000011603 */
[----:B------:R-:W-:Y:S01]  /*cc00*/  IMAD.IADD R4, R4, 0x1, -R221 ;  /* 0x0000000104047824 */ /* 0x000fe200078e0add */
[----:B------:R-:W-:Y:S05]  /*cc10*/  BRA.DIV ~URZ, `(.L_x_3017) ;  /* 0x0000e5727f007947 */ /* 0x000fea000b800000 */
[----:B------:R1:W2:Y:S02]  /*cc20*/  SHFL.IDX PT, R2, R0, RZ, 0x1c1f ;  /* 0x001c1fff00027589 */ /* 0x0002a400000e0000 */
.L_x_3124:
[----:B--2---:R-:W-:-:S05]  /*cc30*/  IMAD.IADD R2, R4, 0x1, R2 ;  /* 0x0000000104027824 */ /* 0x004fca00078e0202 */
[----:B------:R-:W-:-:S04]  /*cc40*/  IMNMX R2, R6, R2, PT ;  /* 0x0000000206027217 */ /* 0x000fc80003800200 */
[----:B------:R-:W-:-:S04]  /*cc50*/  ISETP.GT.AND P0, PT, R2, RZ, PT ;  /* 0x000000ff0200720c */ /* 0x000fc80003f04270 */
[----:B------:R-:W-:Y:S02]  /*cc60*/  FSEL R10, R56, -INF , P0 ;  /* 0xff800000380a7808 */ /* 0x000fe40000000000 */
[----:B------:R-:W-:-:S04]  /*cc70*/  ISETP.GT.AND P0, PT, R2, 0x1, PT ;  /* 0x000000010200780c */ /* 0x000fc80003f04270 */
        /* <DEDUP_REMOVED lines=20> */
[----:B------:R-:W-:Y:S01]  /*cdc0*/  FSEL R80, R20, -INF , P0 ;  /* 0xff80000014507808 */ /* 0x000fe20000000000 */
[----:B------:R-:W-:Y:S05]  /*cdd0*/  BRA.DIV ~URZ, `(.L_x_3018) ;  /* 0x0000e4227f007947 */ /* 0x000fea000b800000 */
[----:B-1----:R-:W1:Y:S01]  /*cde0*/  SHFL.IDX PT, R0, R0, 0x1, 0x1c1f ;  /* 0x003c1f0000007f89 */ /* 0x002e6200000e0000 */
[----:B------:R-:W-:-:S04]  /*cdf0*/  FMNMX.FTZ R2, R10, R13, !PT ;  /* 0x0000000d0a027209 */ /* 0x000fc80007810000 */
[----:B------:R-:W-:-:S04]  /*ce00*/  FMNMX.FTZ R2, R16, R2, !PT ;  /* 0x0000000210027209 */ /* 0x000fc80007810000 */
[----:B------:R-:W-:-:S04]  /*ce10*/  FMNMX.FTZ R2, R17, R2, !PT ;  /* 0x0000000211027209 */ /* 0x000fc80007810000 */
[----:B------:R-:W-:-:S04]  /*ce20*/  FMNMX.FTZ R2, R18, R2, !PT ;  /* 0x0000000212027209 */ /* 0x000fc80007810000 */
[----:B------:R-:W-:-:S04]  /*ce30*/  FMNMX.FTZ R2, R19, R2, !PT ;  /* 0x0000000213027209 */ /* 0x000fc80007810000 */
[----:B------:R-:W-:Y:S01]  /*ce40*/  FMNMX.FTZ R2, R36, R2, !PT ;  /* 0x0000000224027209 */ /* 0x000fe20007810000 */
[----:B-1----:R-:W-:-:S03]  /*ce50*/  IMAD.IADD R0, R4, 0x1, R0 ;  /* 0x0000000104007824 */ /* 0x002fc600078e0200 */
[----:B------:R-:W-:Y:S02]  /*ce60*/  FMNMX.FTZ R2, R37, R2, !PT ;  /* 0x0000000225027209 */ /* 0x000fe40007810000 */
[----:B------:R-:W-:Y:S02]  /*ce70*/  IMNMX R0, R6, R0, PT ;  /* 0x0000000006007217 */ /* 0x000fe40003800200 */
[----:B------:R-:W-:Y:S02]  /*ce80*/  FMNMX.FTZ R2, R83, R2, !PT ;  /* 0x0000000253027209 */ /* 0x000fe40007810000 */
[----:B------:R-:W-:Y:S02]  /*ce90*/  ISETP.GT.AND P0, PT, R0, RZ, PT ;  /* 0x000000ff0000720c */ /* 0x000fe40003f04270 */
[----:B------:R-:W-:Y:S02]  /*cea0*/  FMNMX.FTZ R2, R82, R2, !PT ;  /* 0x0000000252027209 */ /* 0x000fe40007810000 */
[----:B------:R-:W-:-:S02]  /*ceb0*/  FSEL R8, R58, -INF , P0 ;  /* 0xff8000003a087808 */ /* 0x000fc40000000000 */
[C---:B------:R-:W-:Y:S02]  /*cec0*/  ISETP.GT.AND P0, PT, R0.reuse, 0x1, PT ;  /* 0x000000010000780c */ /* 0x040fe40003f04270 */
[----:B------:R-:W-:Y:S02]  /*ced0*/  FMNMX.FTZ R2, R81, R2, !PT ;  /* 0x0000000251027209 */ /* 0x000fe40007810000 */
[----:B------:R-:W-:Y:S02]  /*cee0*/  FSEL R9, R59, -INF , P0 ;  /* 0xff8000003b097808 */ /* 0x000fe40000000000 */
[----:B------:R-:W-:Y:S02]  /*cef0*/  ISETP.GT.AND P0, PT, R0, 0x8, PT ;  /* 0x000000080000780c */ /* 0x000fe40003f04270 */
        /* <DEDUP_REMOVED lines=14> */
[----:B------:R-:W-:Y:S02]  /*cfe0*/  ISETP.GT.AND P0, PT, R0, 0x19, PT ;  /* 0x000000190000780c */ /* 0x000fe40003f04270 */
        /* <DEDUP_REMOVED lines=14> */
[----:B------:R-:W-:Y:S02]  /*d0d0*/  FMNMX.FTZ R2, R77, R3, !PT ;  /* 0x000000034d027209 */ /* 0x000fe40007810000 */
[----:B------:R-:W1:Y:S02]  /*d0e0*/  SHFL.BFLY PT, R3, R0, 0x2, 0x1f ;  /* 0x0c401f0000037f89 */ /* 0x000e6400000e0000 */
[----:B------:R-:W-:-:S05]  /*d0f0*/  FMNMX.FTZ R2, R76, R2, !PT ;  /* 0x000000024c027209 */ /* 0x000fca0007810000 */
[----:B------:R-:W2:Y:S01]  /*d100*/  SHFL.BFLY PT, R4, R2, 0x2, 0x1f ;  /* 0x0c401f0002047f89 */ /* 0x000ea200000e0000 */
[----:B-1----:R-:W-:-:S05]  /*d110*/  FMNMX.FTZ R0, R3, R0, !PT ;  /* 0x0000000003007209 */ /* 0x002fca0007810000 */
[----:B------:R-:W1:Y:S01]  /*d120*/  SHFL.BFLY PT, R6, R0, 0x1, 0x1f ;  /* 0x0c201f0000067f89 */ /* 0x000e6200000e0000 */
[----:B--2---:R-:W-:-:S05]  /*d130*/  FMNMX.FTZ R4, R2, R4, !PT ;  /* 0x0000000402047209 */ /* 0x004fca0007810000 */
[----:B------:R2:W3:Y:S01]  /*d140*/  SHFL.BFLY PT, R184, R4, 0x1, 0x1f ;  /* 0x0c201f0004b87f89 */ /* 0x0004e200000e0000 */
[----:B-1----:R-:W-:-:S05]  /*d150*/  FMNMX.FTZ R6, R0, R6, !PT ;  /* 0x0000000600067209 */ /* 0x002fca0007810000 */
.L_x_3125:
[C---:B------:R-:W-:Y:S01]  /*d160*/  FMUL.FTZ R2, R6.reuse, c[0x0][0x2d0] ;  /* 0x0000b40006027a20 */ /* 0x040fe20000410000 */
[----:B------:R-:W-:Y:S01]  /*d170*/  FSETP.NEU.FTZ.AND P0, PT, R6, -INF , PT ;  /* 0xff8000000600780b */ /* 0x000fe20003f1d000 */
[----:B------:R-:W-:Y:S01]  /*d180*/  WARPSYNC 0xffffffff ;  /* 0xffffffff00007948 */ /* 0x000fe20003800000 */
[----:B--23--:R-:W-:Y:S01]  /*d190*/  FMNMX.FTZ R4, R184, R4, !PT ;  /* 0x00000004b8047209 */ /* 0x00cfe20007810000 */
[----:B------:R-:W1:Y:S01]  /*d1a0*/  LDSM.16.MT88.4 R20, [R194] ;  /* 0x00000000c214783b */ /* 0x000e620000004200 */
[----:B------:R-:W-:Y:S02]  /*d1b0*/  FSEL R2, R2, RZ, P0 ;  /* 0x000000ff02027208 */ /* 0x000fe40000000000 */
[----:B------:R-:W-:Y:S01]  /*d1c0*/  FSETP.NEU.FTZ.AND P0, PT, R4, -INF , PT ;  /* 0xff8000000400780b */ /* 0x000fe20003f1d000 */
[----:B------:R-:W-:Y:S02]  /*d1d0*/  LDSM.16.MT88.4 R24, [R193] ;  /* 0x00000000c118783b */ /* 0x000fe40000004200 */
[----:B------:R-:W-:-:S02]  /*d1e0*/  FFMA.FTZ R0, R10, c[0x0][0x2d0], -R2 ;  /* 0x0000b4000a007a23 */ /* 0x000fc40000010802 */
[--C-:B------:R-:W-:Y:S01]  /*d1f0*/  FFMA.FTZ R3, R16, c[0x0][0x2d0], -R2.reuse ;  /* 0x0000b40010037a23 */ /* 0x100fe20000010802 */
[----:B------:R-:W-:Y:S01]  /*d200*/  LDSM.16.MT88.4 R32, [R196] ;  /* 0x00000000c420783b */ /* 0x000fe20000004200 */
[----:B------:R2:W-:Y:S03]  /*d210*/  MUFU.EX2 R117, R0 ;  /* 0x0000000000757308 */ /* 0x0005e60000000800 */
[----:B------:R-:W-:Y:S04]  /*d220*/  LDSM.16.MT88.4 R56, [R195+0x800] ;  /* 0x00080000c338783b */ /* 0x000fe80000004200 */
[----:B------:R-:W-:Y:S04]  /*d230*/  LDSM.16.MT88.4 R40, [R194+0x800] ;  /* 0x00080000c228783b */ /* 0x000fe80000004200 */
[----:B------:R-:W-:Y:S04]  /*d240*/  LDSM.16.MT88.4 R44, [R193+0x800] ;  /* 0x00080000c12c783b */ /* 0x000fe80000004200 */
[----:B------:R-:W-:Y:S01]  /*d250*/  LDSM.16.MT88.4 R72, [R194+0x1800] ;  /* 0x00180000c248783b */ /* 0x000fe20000004200 */
[----:B--2---:R-:W-:-:S02]  /*d260*/  FFMA.FTZ R0, R13, c[0x0][0x2d0], -R2 ;  /* 0x0000b4000d007a23 */ /* 0x004fc40000010802 */
[----:B------:R2:W-:Y:S01]  /*d270*/  MUFU.EX2 R13, R3 ;  /* 0x00000003000d7308 */ /* 0x0005e20000000800 */
[----:B------:R-:W-:Y:S04]  /*d280*/  LDSM.16.MT88.4 R156, [R194+0x1000] ;  /* 0x00100000c29c783b */ /* 0x000fe80000004200 */
[----:B------:R-:W-:Y:S03]  /*d290*/  LDSM.16.MT88.4 R164, [R193+0x1000] ;  /* 0x00100000c1a4783b */ /* 0x000fe60000004200 */
[----:B------:R3:W4:Y:S01]  /*d2a0*/  MUFU.EX2 R116, R0 ;  /* 0x0000000000747308 */ /* 0x0007220000000800 */
[----:B--2---:R-:W-:-:S07]  /*d2b0*/  FFMA.FTZ R3, R17, c[0x0][0x2d0], -R2 ;  /* 0x0000b40011037a23 */ /* 0x004fce0000010802 */
[----:B------:R2:W-:Y:S01]  /*d2c0*/  MUFU.EX2 R124, R3 ;  /* 0x00000003007c7308 */ /* 0x0005e20000000800 */
[----:B---3--:R-:W-:Y:S01]  /*d2d0*/  FMUL.FTZ R0, R4, c[0x0][0x2d0] ;  /* 0x0000b40004007a20 */ /* 0x008fe20000410000 */
[----:B----4-:R-:W-:-:S04]  /*d2e0*/  F2FP.BF16.PACK_AB R16, R116, R117 ;  /* 0x000000757410723e */ /* 0x010fc800000010ff */
[----:B------:R-:W-:-:S05]  /*d2f0*/  FSEL R0, R0, RZ, P0 ;  /* 0x000000ff00007208 */ /* 0x000fca0000000000 */
[----:B--2---:R-:W-:Y:S02]  /*d300*/  FFMA.FTZ R3, R8, c[0x0][0x2d0], -R0 ;  /* 0x0000b40008037a23 */ /* 0x004fe40000010800 */
[----:B------:R-:W-:Y:S02]  /*d310*/  FFMA.FTZ R8, R19, c[0x0][0x2d0], -R2 ;  /* 0x0000b40013087a23 */ /* 0x000fe40000010802 */
[----:B------:R2:W-:Y:S08]  /*d320*/  MUFU.EX2 R119, R3 ;  /* 0x0000000300777308 */ /* 0x0005f00000000800 */
[----:B------:R-:W-:Y:S01]  /*d330*/  MUFU.EX2 R132, R8 ;  /* 0x0000000800847308 */ /* 0x000fe20000000800 */
[----:B--2---:R-:W-:-:S07]  /*d340*/  FFMA.FTZ R3, R9, c[0x0][0x2d0], -R0 ;  /* 0x0000b40009037a23 */ /* 0x004fce0000010800 */
[----:B------:R2:W3:Y:S02]  /*d350*/  MUFU.EX2 R118, R3 ;  /* 0x0000000300767308 */ /* 0x0004e40000000800 */
[--C-:B--2---:R-:W-:Y:S01]  /*d360*/  FFMA.FTZ R3, R11, c[0x0][0x2d0], -R0.reuse ;  /* 0x0000b4000b037a23 */ /* 0x104fe20000010800 */
[----:B---3--:R-:W-:Y:S01]  /*d370*/  F2FP.BF16.PACK_AB R17, R118, R119 ;  /* 0x000000777611723e */ /* 0x008fe200000010ff */
[----:B------:R-:W2:Y:S04]  /*d380*/  LDSM.16.MT88.4 R8, [R195] ;  /* 0x00000000c308783b */ /* 0x000ea80000004200 */
[----:B------:R3:W-:Y:S02]  /*d390*/  MUFU.EX2 R127, R3 ;  /* 0x00000003007f7308 */ /* 0x0007e40000000800 */
[----:B---3--:R-:W-:-:S06]  /*d3a0*/  FFMA.FTZ R3, R14, c[0x0][0x2d0], -R0 ;  /* 0x0000b4000e037a23 */ /* 0x008fcc0000010800 */
[----:B------:R3:W4:Y:S02]  /*d3b0*/  MUFU.EX2 R133, R3 ;  /* 0x0000000300857308 */ /* 0x0007240000000800 */
[----:B---3--:R-:W-:Y:S01]  /*d3c0*/  FFMA.FTZ R3, R18, c[0x0][0x2d0], -R2 ;  /* 0x0000b40012037a23 */ /* 0x008fe20000010802 */
[----:B------:R-:W-:Y:S02]  /*d3d0*/  F2FP.BF16.PACK_AB R18, R124, R13 ;  /* 0x0000000d7c12723e */ /* 0x000fe400000010ff */
[----:B----4-:R-:W-:-:S03]  /*d3e0*/  F2FP.BF16.PACK_AB R19, R133, R127 ;  /* 0x0000007f8513723e */ /* 0x010fc600000010ff */
[----:B------:R3:W4:Y:S04]  /*d3f0*/  MUFU.EX2 R14, R3 ;  /* 0x00000003000e7308 */ /* 0x0007280000000800 */
[C---:B-1----:R-:W-:Y:S08]  /*d400*/  HMMA.16816.F32.BF16 R60, R16.reuse, R20, RZ ;  /* 0x00000014103c723c */ /* 0x042ff000000418ff */
[----:B------:R-:W-:Y:S01]  /*d410*/  HMMA.16816.F32.BF16 R48, R16, R22, RZ ;  /* 0x000000161030723c */ /* 0x000fe200000418ff */
[----:B---3--:R-:W-:-:S04]  /*d420*/  FFMA.FTZ R3, R36, c[0x0][0x2d0], -R2 ;  /* 0x0000b40024037a23 */ /* 0x008fc80000010802 */
[----:B------:R1:W-:Y:S03]  /*d430*/  MUFU.EX2 R134, R3 ;  /* 0x0000000300867308 */ /* 0x0003e60000000800 */
[C---:B--2---:R-:W-:Y:S07]  /*d440*/  HMMA.16816.F32.BF16 R20, R16.reuse, R8, RZ ;  /* 0x000000081014723c */ /* 0x044fee00000418ff */
[----:B----4-:R-:W-:Y:S01]  /*d450*/  F2FP.BF16.PACK_AB R8, R132, R14 ;  /* 0x0000000e8408723e */ /* 0x010fe200000010ff */
[----:B------:R-:W-:Y:S01]  /*d460*/  HMMA.16816.F32.BF16 R68, R16, R24, RZ ;  /* 0x000000181044723c */ /* 0x000fe200000418ff */
[----:B-1----:R-:W-:-:S02]  /*d470*/  FFMA.FTZ R3, R37, c[0x0][0x2d0], -R2 ;  /* 0x0000b40025037a23 */ /* 0x002fc40000010802 */
[----:B------:R-:W1:Y:S05]  /*d480*/  LDSM.16.MT88.4 R36, [R196+0x800] ;  /* 0x00080000c424783b */ /* 0x000e6a0000004200 */
[C---:B------:R-:W-:Y:S01]  /*d490*/  HMMA.16816.F32.BF16 R64, R16.reuse, R26, RZ ;  /* 0x0000001a1040723c */ /* 0x040fe200000418ff */
[----:B------:R2:W3:Y:S07]  /*d4a0*/  MUFU.EX2 R138, R3 ;  /* 0x00000003008a7308 */ /* 0x0004ee0000000800 */
[----:B------:R-:W-:Y:S01]  /*d4b0*/  HMMA.16816.F32.BF16 R24, R16, R34, RZ ;  /* 0x000000221018723c */ /* 0x000fe200000418ff */
[----:B--2---:R-:W-:-:S04]  /*d4c0*/  FFMA.FTZ R3, R29, c[0x0][0x2d0], -R0 ;  /* 0x0000b4001d037a23 */ /* 0x004fc80000010800 */
[----:B------:R2:W-:Y:S02]  /*d4d0*/  MUFU.EX2 R125, R3 ;  /* 0x00000003007d7308 */ /* 0x0005e40000000800 */
[--C-:B--2---:R-:W-:Y:S02]  /*d4e0*/  FFMA.FTZ R3, R28, c[0x0][0x2d0], -R0.reuse ;  /* 0x0000b4001c037a23 */ /* 0x104fe40000010800 */
[C---:B------:R-:W-:Y:S04]  /*d4f0*/  HMMA.16816.F32.BF16 R28, R16.reuse, R32, RZ ;  /* 0x00000020101c723c */ /* 0x040fe800000418ff */
[----:B------:R2:W4:Y:S04]  /*d500*/  MUFU.EX2 R126, R3 ;  /* 0x00000003007e7308 */ /* 0x0005280000000800 */
[----:B------:R-:W-:Y:S07]  /*d510*/  HMMA.16816.F32.BF16 R32, R16, R10, RZ ;  /* 0x0000000a1020723c */ /* 0x000fee00000418ff */
[----:B---3--:R-:W-:Y:S01]  /*d520*/  F2FP.BF16.PACK_AB R10, R138, R134 ;  /* 0x000000868a0a723e */ /* 0x008fe200000010ff */
[----:B--2---:R-:W-:Y:S01]  /*d530*/  FFMA.FTZ R3, R52, c[0x0][0x2d0], -R0 ;  /* 0x0000b40034037a23 */ /* 0x004fe20000010800 */
[----:B----4-:R-:W-:-:S03]  /*d540*/  F2FP.BF16.PACK_AB R9, R126, R125 ;  /* 0x0000007d7e09723e */ /* 0x010fc600000010ff */
[----:B------:R2:W-:Y:S02]  /*d550*/  MUFU.EX2 R136, R3 ;  /* 0x0000000300887308 */ /* 0x0005e40000000800 */
[----:B--2---:R-:W-:Y:S02]  /*d560*/  FFMA.FTZ R3, R53, c[0x0][0x2d0], -R0 ;  /* 0x0000b40035037a23 */ /* 0x004fe40000010800 */
[----:B------:R-:W2:Y:S04]  /*d570*/  LDSM.16.MT88.4 R52, [R193+0x1800] ;  /* 0x00180000c134783b */ /* 0x000ea80000004200 */
[----:B------:R-:W3:Y:S02]  /*d580*/  MUFU.EX2 R137, R3 ;  /* 0x0000000300897308 */ /* 0x000ee40000000800 */
[----:B---3--:R-:W-:-:S07]  /*d590*/  F2FP.BF16.PACK_AB R11, R137, R136 ;  /* 0x00000088890b723e */ /* 0x008fce00000010ff */
[C---:B------:R-:W-:Y:S08]  /*d5a0*/  HMMA.16816.F32.BF16 R20, R8.reuse, R56, R20 ;  /* 0x000000380814723c */ /* 0x040ff00000041814 */
[C---:B-1----:R-:W-:Y:S08]  /*d5b0*/  HMMA.16816.F32.BF16 R24, R8.reuse, R38, R24 ;  /* 0x000000260818723c */ /* 0x042ff00000041818 */
[C---:B------:R-:W-:Y:S01]  /*d5c0*/  HMMA.16816.F32.BF16 R152, R8.reuse, R36, R28 ;  /* 0x000000240898723c */ /* 0x040fe2000004181c */
[----:B------:R-:W1:Y:S04]  /*d5d0*/  LDSM.16.MT88.4 R28, [R193+0x2000] ;  /* 0x00200000c11c783b */ /* 0x000e680000004200 */
[----:B------:R-:W-:Y:S03]  /*d5e0*/  LDSM.16.MT88.4 R36, [R196+0x1800] ;  /* 0x00180000c424783b */ /* 0x000fe60000004200 */
[----:B------:R-:W-:Y:S01]  /*d5f0*/  IMAD.MOV.U32 R103, RZ, RZ, R20 ;  /* 0x000000ffff677224 */ /* 0x000fe200078e0014 */
[----:B------:R-:W-:Y:S01]  /*d600*/  MOV R102, R21 ;  /* 0x0000001500667202 */ /* 0x000fe20000000f00 */
[----:B------:R-:W-:Y:S01]  /*d610*/  IMAD.MOV.U32 R100, RZ, RZ, R23 ;  /* 0x000000ffff647224 */ /* 0x000fe200078e0017 */
[----:B------:R-:W-:Y:S01]  /*d620*/  MOV R101, R22 ;  /* 0x0000001600657202 */ /* 0x000fe20000000f00 */
[----:B------:R-:W-:Y:S01]  /*d630*/  HMMA.16816.F32.BF16 R84, R8, R42, R48 ;  /* 0x0000002a0854723c */ /* 0x000fe20000041830 */
[----:B------:R-:W3:Y:S03]  /*d640*/  LDSM.16.MT88.4 R48, [R194+0x2000] ;  /* 0x00200000c230783b */ /* 0x000ee60000004200 */
[----:B------:R-:W-:Y:S01]  /*d650*/  MOV R114, R24 ;  /* 0x0000001800727202 */ /* 0x000fe20000000f00 */
[----:B------:R-:W-:Y:S01]  /*d660*/  IMAD.MOV.U32 R113, RZ, RZ, R25 ;  /* 0x000000ffff717224 */ /* 0x000fe200078e0019 */
[----:B------:R-:W-:-:S02]  /*d670*/  MOV R112, R26 ;  /* 0x0000001a00707202 */ /* 0x000fc40000000f00 */
[----:B------:R-:W-:Y:S01]  /*d680*/  HMMA.16816.F32.BF16 R20, R8, R58, R32 ;  /* 0x0000003a0814723c */ /* 0x000fe20000041820 */
[----:B------:R-:W-:Y:S01]  /*d690*/  MOV R111, R27 ;  /* 0x0000001b006f7202 */ /* 0x000fe20000000f00 */
[----:B------:R-:W-:Y:S06]  /*d6a0*/  LDSM.16.MT88.4 R56, [R195+0x2000] ;  /* 0x00200000c338783b */ /* 0x000fec0000004200 */
[----:B--2---:R-:W-:Y:S08]  /*d6b0*/  HMMA.16816.F32.BF16 R24, R16, R52, RZ ;  /* 0x000000341018723c */ /* 0x004ff000000418ff */
[----:B------:R-:W-:Y:S01]  /*d6c0*/  HMMA.16816.F32.BF16 R160, R8, R40, R60 ;  /* 0x0000002808a0723c */ /* 0x000fe2000004183c */
[----:B------:R-:W2:Y:S01]  /*d6d0*/  LDSM.16.MT88.4 R40, [R195+0x1800] ;  /* 0x00180000c328783b */ /* 0x000ea20000004200 */
[----:B------:R-:W-:Y:S01]  /*d6e0*/  MOV R110, R84 ;  /* 0x00000054006e7202 */ /* 0x000fe20000000f00 */
[----:B------:R-:W-:Y:S01]  /*d6f0*/  IMAD.MOV.U32 R108, RZ, RZ, R86 ;  /* 0x000000ffff6c7224 */ /* 0x000fe200078e0056 */
[----:B------:R-:W-:Y:S01]  /*d700*/  MOV R109, R85 ;  /* 0x00000055006d7202 */ /* 0x000fe20000000f00 */
[----:B------:R-:W4:Y:S01]  /*d710*/  LDSM.16.MT88.4 R60, [R196+0x2000] ;  /* 0x00200000c43c783b */ /* 0x000f220000004200 */
[----:B------:R-:W-:-:S02]  /*d720*/  MOV R3, R87 ;  /* 0x0000005700037202 */ /* 0x000fc40000000f00 */
[----:B------:R-:W-:Y:S01]  /*d730*/  MOV R95, R20 ;  /* 0x00000014005f7202 */ /* 0x000fe20000000f00 */
[----:B------:R-:W-:Y:S01]  /*d740*/  IMAD.MOV.U32 R93, RZ, RZ, R22 ;  /* 0x000000ffff5d7224 */ /* 0x000fe200078e0016 */
[----:B------:R-:W-:Y:S01]  /*d750*/  MOV R94, R21 ;  /* 0x00000015005e7202 */ /* 0x000fe20000000f00 */
[----:B------:R-:W-:Y:S01]  /*d760*/  HMMA.16816.F32.BF16 R168, R8, R44, R68 ;  /* 0x0000002c08a8723c */ /* 0x000fe20000041844 */
[----:B------:R-:W-:Y:S01]  /*d770*/  MOV R92, R23 ;  /* 0x00000017005c7202 */ /* 0x000fe20000000f00 */
[----:B------:R-:W-:Y:S06]  /*d780*/  LDSM.16.MT88.4 R68, [R194+0x3000] ;  /* 0x00300000c244783b */ /* 0x000fec0000004200 */
[----:B------:R-:W-:Y:S08]  /*d790*/  HMMA.16816.F32.BF16 R20, R16, R54, RZ ;  /* 0x000000361014723c */ /* 0x000ff000000418ff */
[----:B------:R-:W-:Y:S01]  /*d7a0*/  HMMA.16816.F32.BF16 R148, R8, R46, R64 ;  /* 0x0000002e0894723c */ /* 0x000fe20000041840 */
[----:B------:R-:W5:Y:S07]  /*d7b0*/  LDSM.16.MT88.4 R64, [R193+0x3000] ;  /* 0x00300000c140783b */ /* 0x000f6e0000004200 */
[----:B------:R-:W-:Y:S08]  /*d7c0*/  HMMA.16816.F32.BF16 R44, R16, R72, RZ ;  /* 0x00000048102c723c */ /* 0x000ff000000418ff */
[C---:B-1----:R-:W-:Y:S08]  /*d7d0*/  HMMA.16816.F32.BF16 R32, R8.reuse, R28, R24 ;  /* 0x0000001c0820723c */ /* 0x042ff00000041818 */
[C---:B------:R-:W-:Y:S08]  /*d7e0*/  HMMA.16816.F32.BF16 R20, R8.reuse, R30, R20 ;  /* 0x0000001e0814723c */ /* 0x040ff00000041814 */
[----:B---3--:R-:W-:Y:S08]  /*d7f0*/  HMMA.16816.F32.BF16 R44, R8, R48, R44 ;  /* 0x00000030082c723c */ /* 0x008ff0000004182c */
[----:B------:R-:W-:Y:S01]  /*d800*/  MOV R87, R32 ;  /* 0x0000002000577202 */ /* 0x000fe20000000f00 */
[----:B------:R-:W-:Y:S01]  /*d810*/  IMAD.MOV.U32 R86, RZ, RZ, R33 ;  /* 0x000000ffff567224 */ /* 0x000fe200078e0021 */
[----:B------:R-:W-:Y:S01]  /*d820*/  MOV R85, R34 ;  /* 0x0000002200557202 */ /* 0x000fe20000000f00 */
[----:B------:R-:W-:Y:S01]  /*d830*/  HMMA.16816.F32.BF16 R28, R16, R38, RZ ;  /* 0x00000026101c723c */ /* 0x000fe200000418ff */
[----:B------:R-:W-:-:S04]  /*d840*/  MOV R84, R35 ;  /* 0x0000002300547202 */ /* 0x000fc80000000f00 */
[----:B------:R-:W-:Y:S01]  /*d850*/  IMAD.MOV.U32 R99, RZ, RZ, R20 ;  /* 0x000000ffff637224 */ /* 0x000fe200078e0014 */
[----:B------:R-:W-:Y:S01]  /*d860*/  MOV R98, R21 ;  /* 0x0000001500627202 */ /* 0x000fe20000000f00 */
[----:B------:R-:W-:Y:S01]  /*d870*/  IMAD.MOV.U32 R96, RZ, RZ, R23 ;  /* 0x000000ffff607224 */ /* 0x000fe200078e0017 */
[----:B------:R-:W-:Y:S01]  /*d880*/  HMMA.16816.F32.BF16 R32, R16, R36, RZ ;  /* 0x000000241020723c */ /* 0x000fe200000418ff */
[----:B------:R-:W1:Y:S01]  /*d890*/  LDSM.16.MT88.4 R36, [R193+0x3800] ;  /* 0x00380000c124783b */ /* 0x000e620000004200 */
[----:B------:R-:W-:-:S06]  /*d8a0*/  MOV R97, R22 ;  /* 0x0000001600617202 */ /* 0x000fcc0000000f00 */
[C---:B--2---:R-:W-:Y:S07]  /*d8b0*/  HMMA.16816.F32.BF16 R24, R16.reuse, R40, RZ ;  /* 0x000000281018723c */ /* 0x044fee00000418ff */
[----:B------:R-:W-:Y:S01]  /*d8c0*/  IMAD.MOV.U32 R41, RZ, RZ, R46 ;  /* 0x000000ffff297224 */ /* 0x000fe200078e002e */
[----:B------:R-:W-:Y:S01]  /*d8d0*/  HMMA.16816.F32.BF16 R52, R16, R74, RZ ;  /* 0x0000004a1034723c */ /* 0x000fe200000418ff */
[----:B------:R-:W-:-:S07]  /*d8e0*/  MOV R40, R47 ;  /* 0x0000002f00287202 */ /* 0x000fce0000000f00 */
[----:B------:R-:W-:Y:S07]  /*d8f0*/  HMMA.16816.F32.BF16 R20, R16, R42, RZ ;  /* 0x0000002a1014723c */ /* 0x000fee00000418ff */
[----:B------:R-:W-:Y:S01]  /*d900*/  MOV R43, R44 ;  /* 0x0000002c002b7202 */ /* 0x000fe20000000f00 */
[C---:B----4-:R-:W-:Y:S01]  /*d910*/  HMMA.16816.F32.BF16 R88, R8.reuse, R60, R32 ;  /* 0x0000003c0858723c */ /* 0x050fe20000041820 */
[----:B------:R-:W-:Y:S02]  /*d920*/  MOV R42, R45 ;  /* 0x0000002d002a7202 */ /* 0x000fe40000000f00 */
[----:B------:R-:W-:Y:S04]  /*d930*/  LDSM.16.MT88.4 R44, [R195+0x3800] ;  /* 0x00380000c32c783b */ /* 0x000fe80000004200 */
[----:B------:R-:W-:Y:S01]  /*d940*/  MOV R60, R43 ;  /* 0x0000002b003c7202 */ /* 0x000fe20000000f00 */
[----:B------:R-:W-:Y:S01]  /*d950*/  HMMA.16816.F32.BF16 R72, R8, R62, R28 ;  /* 0x0000003e0848723c */ /* 0x000fe2000004181c */
[----:B------:R-:W-:-:S06]  /*d960*/  MOV R61, R42 ;  /* 0x0000002a003d7202 */ /* 0x000fcc0000000f00 */
[----:B------:R-:W-:Y:S01]  /*d970*/  IMAD.MOV.U32 R62, RZ, RZ, R41 ;  /* 0x000000ffff3e7224 */ /* 0x000fe200078e0029 */
[----:B------:R-:W-:Y:S01]  /*d980*/  HMMA.16816.F32.BF16 R188, R8, R56, R24 ;  /* 0x0000003808bc723c */ /* 0x000fe20000041818 */
[----:B------:R-:W-:Y:S02]  /*d990*/  MOV R63, R40 ;  /* 0x00000028003f7202 */ /* 0x000fe40000000f00 */
[----:B------:R-:W2:Y:S04]  /*d9a0*/  LDSM.16.MT88.4 R40, [R196+0x3000] ;  /* 0x00300000c428783b */ /* 0x000ea80000004200 */
[----:B------:R-:W-:Y:S01]  /*d9b0*/  MOV R56, R99 ;  /* 0x0000006300387202 */ /* 0x000fe20000000f00 */
[----:B-----5:R-:W-:Y:S01]  /*d9c0*/  HMMA.16816.F32.BF16 R28, R16, R64, RZ ;  /* 0x00000040101c723c */ /* 0x020fe200000418ff */
[----:B------:R-:W-:-:S06]  /*d9d0*/  MOV R57, R98 ;  /* 0x0000006200397202 */ /* 0x000fcc0000000f00 */
[----:B------:R-:W-:Y:S01]  /*d9e0*/  MOV R64, R87 ;  /* 0x0000005700407202 */ /* 0x000fe20000000f00 */
[----:B------:R-:W-:Y:S01]  /*d9f0*/  HMMA.16816.F32.BF16 R24, R16, R66, RZ ;  /* 0x000000421018723c */ /* 0x000fe200000418ff */
[----:B------:R-:W-:-:S06]  /*da00*/  MOV R65, R86 ;  /* 0x0000005600417202 */ /* 0x000fcc0000000f00 */
[----:B------:R-:W-:Y:S01]  /*da10*/  IMAD.MOV.U32 R66, RZ, RZ, R85 ;  /* 0x000000ffff427224 */ /* 0x000fe200078e0055 */
[----:B------:R-:W-:Y:S01]  /*da20*/  HMMA.16816.F32.BF16 R184, R8, R50, R52 ;  /* 0x0000003208b8723c */ /* 0x000fe20000041834 */
[----:B------:R-:W3:Y:S01]  /*da30*/  LDSM.16.MT88.4 R52, [R194+0x3800] ;  /* 0x00380000c234783b */ /* 0x000ee20000004200 */
[----:B------:R-:W-:-:S03]  /*da40*/  MOV R67, R84 ;  /* 0x0000005400437202 */ /* 0x000fc60000000f00 */
[----:B------:R-:W4:Y:S03]  /*da50*/  LDSM.16.MT88.4 R48, [R195+0x3000] ;  /* 0x00300000c330783b */ /* 0x000f260000004200 */
[C---:B-1----:R-:W-:Y:S08]  /*da60*/  HMMA.16816.F32.BF16 R84, R8.reuse, R36, R28 ;  /* 0x000000240854723c */ /* 0x042ff0000004181c */
[C---:B------:R-:W-:Y:S01]  /*da70*/  HMMA.16816.F32.BF16 R176, R8.reuse, R38, R24 ;  /* 0x0000002608b0723c */ /* 0x040fe20000041818 */
[----:B------:R-:W1:Y:S07]  /*da80*/  LDSM.16.MT88.4 R36, [R196+0x3800] ;  /* 0x00380000c424783b */ /* 0x000e6e0000004200 */
[----:B------:R-:W-:Y:S07]  /*da90*/  HMMA.16816.F32.BF16 R180, R8, R58, R20 ;  /* 0x0000003a08b4723c */ /* 0x000fee0000041814 */
[----:B------:R-:W-:Y:S01]  /*daa0*/  IMAD.MOV.U32 R58, RZ, RZ, R97 ;  /* 0x000000ffff3a7224 */ /* 0x000fe200078e0061 */
[----:B------:R-:W-:Y:S01]  /*dab0*/  HMMA.16816.F32.BF16 R20, R16, R68, RZ ;  /* 0x000000441014723c */ /* 0x000fe200000418ff */
[----:B------:R-:W-:-:S06]  /*dac0*/  MOV R59, R96 ;  /* 0x00000060003b7202 */ /* 0x000fcc0000000f00 */
[----:B------:R-:W-:Y:S01]  /*dad0*/  MOV R68, R95 ;  /* 0x0000005f00447202 */ /* 0x000fe20000000f00 */
[----:B--2---:R-:W-:Y:S01]  /*dae0*/  HMMA.16816.F32.BF16 R28, R16, R40, RZ ;  /* 0x00000028101c723c */ /* 0x004fe200000418ff */
[----:B------:R-:W-:-:S07]  /*daf0*/  MOV R69, R94 ;  /* 0x0000005e00457202 */ /* 0x000fce0000000f00 */
[C---:B------:R-:W-:Y:S01]  /*db00*/  HMMA.16816.F32.BF16 R24, R16.reuse, R42, RZ ;  /* 0x0000002a1018723c */ /* 0x040fe200000418ff */
[----:B------:R-:W2:Y:S07]  /*db10*/  LDSM.16.MT88.4 R40, [R193+0x4800] ;  /* 0x00480000c128783b */ /* 0x000eae0000004200 */
[----:B------:R-:W-:Y:S07]  /*db20*/  HMMA.16816.F32.BF16 R32, R16, R70, RZ ;  /* 0x000000461020723c */ /* 0x000fee00000418ff */
[----:B------:R-:W-:Y:S01]  /*db30*/  IMAD.MOV.U32 R70, RZ, RZ, R93 ;  /* 0x000000ffff467224 */ /* 0x000fe200078e005d */
[----:B---3--:R-:W-:Y:S01]  /*db40*/  HMMA.16816.F32.BF16 R96, R8, R52, R20 ;  /* 0x000000340860723c */ /* 0x008fe20000041814 */
[----:B------:R-:W-:-:S06]  /*db50*/  MOV R71, R92 ;  /* 0x0000005c00477202 */ /* 0x000fcc0000000f00 */
[----:B------:R-:W-:Y:S01]  /*db60*/  MOV R52, R103 ;  /* 0x0000006700347202 */ /* 0x000fe20000000f00 */
[----:B----4-:R-:W-:Y:S01]  /*db70*/  HMMA.16816.F32.BF16 R20, R16, R48, RZ ;  /* 0x000000301014723c */ /* 0x010fe200000418ff */
[----:B------:R-:W-:-:S06]  /*db80*/  MOV R53, R102 ;  /* 0x0000006600357202 */ /* 0x000fcc0000000f00 */
[----:B------:R-:W-:Y:S01]  /*db90*/  MOV R48, R110 ;  /* 0x0000006e00307202 */ /* 0x000fe20000000f00 */
[----:B-1----:R-:W-:Y:S01]  /*dba0*/  HMMA.16816.F32.BF16 R104, R8, R36, R28 ;  /* 0x000000240868723c */ /* 0x002fe2000004181c */
[----:B------:R-:W1:Y:S01]  /*dbb0*/  LDSM.16.MT88.4 R28, [R193+0x5000] ;  /* 0x00500000c11c783b */ /* 0x000e620000004200 */
[----:B------:R-:W-:-:S05]  /*dbc0*/  MOV R49, R109 ;  /* 0x0000006d00317202 */ /* 0x000fca0000000f00 */
[----:B------:R-:W-:Y:S01]  /*dbd0*/  MOV R36, R114 ;  /* 0x0000007200247202 */ /* 0x000fe20000000f00 */
[C---:B------:R-:W-:Y:S01]  /*dbe0*/  HMMA.16816.F32.BF16 R92, R8.reuse, R54, R32 ;  /* 0x00000036085c723c */ /* 0x040fe20000041820 */
[----:B------:R-:W-:Y:S01]  /*dbf0*/  MOV R37, R113 ;  /* 0x0000007100257202 */ /* 0x000fe20000000f00 */
[----:B------:R-:W3:Y:S05]  /*dc00*/  LDSM.16.MT88.4 R32, [R194+0x4800] ;  /* 0x00480000c220783b */ /* 0x000eea0000004200 */
[----:B------:R-:W-:Y:S01]  /*dc10*/  IMAD.MOV.U32 R54, RZ, RZ, R101 ;  /* 0x000000ffff367224 */ /* 0x000fe200078e0065 */
[----:B------:R-:W-:Y:S02]  /*dc20*/  MOV R55, R100 ;  /* 0x0000006400377202 */ /* 0x000fe40000000f00 */
[----:B------:R-:W-:Y:S07]  /*dc30*/  HMMA.16816.F32.BF16 R100, R8, R38, R24 ;  /* 0x000000260864723c */ /* 0x000fee0000041818 */
[----:B------:R-:W-:Y:S01]  /*dc40*/  IMAD.MOV.U32 R38, RZ, RZ, R112 ;  /* 0x000000ffff267224 */ /* 0x000fe200078e0070 */
[----:B------:R-:W-:Y:S01]  /*dc50*/  HMMA.16816.F32.BF16 R24, R16, R50, RZ ;  /* 0x000000321018723c */ /* 0x000fe200000418ff */
[----:B------:R-:W-:-:S06]  /*dc60*/  MOV R39, R111 ;  /* 0x0000006f00277202 */ /* 0x000fcc0000000f00 */
[----:B------:R-:W-:Y:S01]  /*dc70*/  IMAD.MOV.U32 R50, RZ, RZ, R108 ;  /* 0x000000ffff327224 */ /* 0x000fe200078e006c */
[----:B------:R-:W-:Y:S01]  /*dc80*/  HMMA.16816.F32.BF16 R112, R8, R44, R20 ;  /* 0x0000002c0870723c */ /* 0x000fe20000041814 */
[----:B------:R-:W-:Y:S01]  /*dc90*/  MOV R51, R3 ;  /* 0x0000000300337202 */ /* 0x000fe20000000f00 */
[----:B------:R-:W-:-:S04]  /*dca0*/  FADD.FTZ R3, R117, R116 ;  /* 0x0000007475037221 */ /* 0x000fc80000010000 */
[----:B------:R-:W-:Y:S02]  /*dcb0*/  FADD.FTZ R3, R13, R3 ;  /* 0x000000030d037221 */ /* 0x000fe40000010000 */
[----:B--2---:R-:W-:Y:S01]  /*dcc0*/  HMMA.16816.F32.BF16 R20, R16, R40, RZ ;  /* 0x000000281014723c */ /* 0x004fe200000418ff */
[----:B------:R-:W-:Y:S02]  /*dcd0*/  FADD.FTZ R13, R119, R118 ;  /* 0x00000076770d7221 */ /* 0x000fe40000010000 */
[----:B------:R-:W-:Y:S02]  /*dce0*/  FADD.FTZ R3, R124, R3 ;  /* 0x000000037c037221 */ /* 0x000fe40000010000 */
[----:B------:R-:W-:Y:S02]  /*dcf0*/  FADD.FTZ R13, R127, R13 ;  /* 0x0000000d7f0d7221 */ /* 0x000fe40000010000 */
[----:B------:R-:W-:Y:S01]  /*dd00*/  FADD.FTZ R3, R14, R3 ;  /* 0x000000030e037221 */ /* 0x000fe20000010000 */
[----:B------:R-:W-:Y:S01]  /*dd10*/  HMMA.16816.F32.BF16 R108, R8, R46, R24 ;  /* 0x0000002e086c723c */ /* 0x000fe20000041818 */
[----:B------:R-:W2:Y:S01]  /*dd20*/  LDSM.16.MT88.4 R24, [R194+0x5000] ;  /* 0x00500000c218783b */ /* 0x000ea20000004200 */
[----:B------:R-:W-:-:S02]  /*dd30*/  FADD.FTZ R13, R133, R13 ;  /* 0x0000000d850d7221 */ /* 0x000fc40000010000 */
[----:B------:R-:W-:Y:S02]  /*dd40*/  FADD.FTZ R3, R132, R3 ;  /* 0x0000000384037221 */ /* 0x000fe40000010000 */
[----:B------:R-:W-:Y:S02]  /*dd50*/  FADD.FTZ R13, R125, R13 ;  /* 0x0000000d7d0d7221 */ /* 0x000fe40000010000 */
[----:B------:R-:W-:Y:S02]  /*dd60*/  FADD.FTZ R14, R134, R3 ;  /* 0x00000003860e7221 */ /* 0x000fe40000010000 */
[----:B------:R-:W-:-:S06]  /*dd70*/  FFMA.FTZ R3, R78, c[0x0][0x2d0], -R0 ;  /* 0x0000b4004e037a23 */ /* 0x000fcc0000010800 */
[----:B-1----:R-:W-:Y:S08]  /*dd80*/  HMMA.16816.F32.BF16 R172, R8, R28, R20 ;  /* 0x0000001c08ac723c */ /* 0x002ff00000041814 */
[----:B------:R-:W-:Y:S01]  /*dd90*/  HMMA.16816.F32.BF16 R20, R16, R42, RZ ;  /* 0x0000002a1014723c */ /* 0x000fe200000418ff */
[----:B------:R-:W-:Y:S11]  /*dda0*/  LDSM.16.MT88.4 R40, [R195+0x1000] ;  /* 0x00100000c328783b */ /* 0x000ff60000004200 */
[----:B------:R-:W-:Y:S11]  /*ddb0*/  @!UPT UIADD3 URZ, URZ, URZ, URZ ;  /* 0x0000003f3f3ff290 */ /* 0x000ff6000fffe03f */
[----:B------:R-:W-:Y:S01]  /*ddc0*/  @!UPT UIADD3 URZ, URZ, URZ, URZ ;  /* 0x0000003f3f3ff290 */ /* 0x000fe2000fffe03f */
[----:B------:R-:W-:Y:S01]  /*ddd0*/  HMMA.16816.F32.BF16 R120, R8, R30, R20 ;  /* 0x0000001e0878723c */ /* 0x000fe20000041814 */
[----:B------:R-:W-:Y:S07]  /*dde0*/  LDSM.16.MT88.4 R28, [R196+0x5000] ;  /* 0x00500000c41c783b */ /* 0x000fee0000004200 */
[----:B---3--:R-:W-:Y:S07]  /*ddf0*/  HMMA.16816.F32.BF16 R20, R16, R32, RZ ;  /* 0x000000201014723c */ /* 0x008fee00000418ff */
[----:B------:R-:W-:-:S02]  /*de00*/  FFMA.FTZ R32, R83, c[0x0][0x2d0], -R2 ;  /* 0x0000b40053207a23 */ /* 0x000fc40000010802 */
[--C-:B------:R-:W-:Y:S11]  /*de10*/  FFMA.FTZ R33, R80, c[0x0][0x2d0], -R2.reuse ;  /* 0x0000b40050217a23 */ /* 0x100ff60000010802 */
[----:B------:R-:W-:Y:S04]  /*de20*/  @!UPT UIADD3 URZ, URZ, URZ, URZ ;  /* 0x0000003f3f3ff290 */ /* 0x000fe8000fffe03f */
[----:B--2---:R-:W-:Y:S08]  /*de30*/  HMMA.16816.F32.BF16 R116, R8, R24, R20 ;  /* 0x000000180874723c */ /* 0x004ff00000041814 */
[----:B------:R-:W-:Y:S07]  /*de40*/  HMMA.16816.F32.BF16 R20, R16, R34, RZ ;  /* 0x000000221014723c */ /* 0x000fee00000418ff */
[----:B------:R-:W-:-:S02]  /*de50*/  FFMA.FTZ R34, R82, c[0x0][0x2d0], -R2 ;  /* 0x0000b40052227a23 */ /* 0x000fc40000010802 */
[----:B------:R-:W-:Y:S02]  /*de60*/  FFMA.FTZ R35, R81, c[0x0][0x2d0], -R2 ;  /* 0x0000b40051237a23 */ /* 0x000fe40000010802 */
[----:B------:R-:W-:Y:S01]  /*de70*/  FADD.FTZ R2, R126, R13 ;  /* 0x0000000d7e027221 */ /* 0x000fe20000010000 */
[----:B------:R-:W-:Y:S01]  /*de80*/  LDSM.16.MT88.4 R80, [R193+0x4000] ;  /* 0x00400000c150783b */ /* 0x000fe20000004200 */
[----:B------:R-:W-:Y:S02]  /*de90*/  FFMA.FTZ R13, R79, c[0x0][0x2d0], -R0 ;  /* 0x0000b4004f0d7a23 */ /* 0x000fe40000010800 */
[----:B------:R-:W-:-:S04]  /*dea0*/  FADD.FTZ R2, R136, R2 ;  /* 0x0000000288027221 */ /* 0x000fc80000010000 */
[----:B------:R-:W-:-:S05]  /*deb0*/  FADD.FTZ R2, R137, R2 ;  /* 0x0000000289027221 */ /* 0x000fca0000010000 */
[----:B------:R-:W-:Y:S01]  /*dec0*/  HMMA.16816.F32.BF16 R128, R8, R26, R20 ;  /* 0x0000001a0880723c */ /* 0x000fe20000041814 */
[----:B------:R-:W1:Y:S07]  /*ded0*/  LDSM.16.MT88.4 R24, [R196+0x4800] ;  /* 0x00480000c418783b */ /* 0x000e6e0000004200 */
[----:B-1----:R-:W-:Y:S11]  /*dee0*/  HMMA.16816.F32.BF16 R20, R16, R24, RZ ;  /* 0x000000181014723c */ /* 0x002ff600000418ff */
[----:B------:R-:W-:Y:S11]  /*def0*/  @!UPT UIADD3 URZ, URZ, URZ, URZ ;  /* 0x0000003f3f3ff290 */ /* 0x000ff6000fffe03f */
[----:B------:R-:W-:Y:S02]  /*df00*/  @!UPT UIADD3 URZ, URZ, URZ, URZ ;  /* 0x0000003f3f3ff290 */ /* 0x000fe4000fffe03f */
[----:B------:R-:W-:Y:S07]  /*df10*/  HMMA.16816.F32.BF16 R124, R8, R28, R20 ;  /* 0x0000001c087c723c */ /* 0x000fee0000041814 */
[--C-:B------:R-:W-:Y:S01]  /*df20*/  FFMA.FTZ R29, R77, c[0x0][0x2d0], -R0.reuse ;  /* 0x0000b4004d1d7a23 */ /* 0x100fe20000010800 */
[----:B------:R-:W-:Y:S01]  /*df30*/  HMMA.16816.F32.BF16 R20, R16, R26, RZ ;  /* 0x0000001a1014723c */ /* 0x000fe200000418ff */
[----:B------:R-:W-:Y:S02]  /*df40*/  FFMA.FTZ R28, R76, c[0x0][0x2d0], -R0 ;  /* 0x0000b4004c1c7a23 */ /* 0x000fe40000010800 */
[----:B------:R-:W-:-:S02]  /*df50*/  FADD.FTZ R0, R138, R14 ;  /* 0x0000000e8a007221 */ /* 0x000fc40000010000 */
[----:B------:R-:W1:Y:S08]  /*df60*/  MUFU.EX2 R14, R13 ;  /* 0x0000000d000e7308 */ /* 0x000e700000000800 */
[----:B------:R-:W-:Y:S01]  /*df70*/  MUFU.EX2 R13, R29 ;  /* 0x0000001d000d7308 */ /* 0x000fe20000000800 */
[----:B-1----:R-:W-:-:S10]  /*df80*/  FADD.FTZ R2, R14, R2 ;  /* 0x000000020e027221 */ /* 0x002fd40000010000 */
[----:B------:R-:W-:Y:S01]  /*df90*/  HMMA.16816.F32.BF16 R132, R8, R30, R20 ;  /* 0x0000001e0884723c */ /* 0x000fe20000041814 */
[----:B------:R-:W1:Y:S07]  /*dfa0*/  LDSM.16.MT88.4 R20, [R195+0x4800] ;  /* 0x00480000c314783b */ /* 0x000e6e0000004200 */
[C---:B-1----:R-:W-:Y:S08]  /*dfb0*/  HMMA.16816.F32.BF16 R24, R16.reuse, R20, RZ ;  /* 0x000000141018723c */ /* 0x042ff000000418ff */
[----:B------:R-:W-:Y:S01]  /*dfc0*/  HMMA.16816.F32.BF16 R16, R16, R22, RZ ;  /* 0x000000161010723c */ /* 0x000fe200000418ff */
[----:B------:R-:W1:Y:S11]  /*dfd0*/  LDSM.16.MT88.4 R20, [R195+0x5000] ;  /* 0x00500000c314783b */ /* 0x000e760000004200 */
[----:B------:R-:W-:Y:S04]  /*dfe0*/  @!UPT UIADD3 URZ, URZ, URZ, URZ ;  /* 0x0000003f3f3ff290 */ /* 0x000fe8000fffe03f */
[C---:B-1----:R-:W-:Y:S08]  /*dff0*/  HMMA.16816.F32.BF16 R24, R8.reuse, R20, R24 ;  /* 0x000000140818723c */ /* 0x042ff00000041818 */
[----:B------:R-:W-:Y:S01]  /*e000*/  HMMA.16816.F32.BF16 R20, R8, R22, R16 ;  /* 0x000000160814723c */ /* 0x000fe20000041810 */
[----:B------:R-:W1:Y:S08]  /*e010*/  MUFU.EX2 R9, R32 ;  /* 0x0000002000097308 */ /* 0x000e700000000800 */
[----:B------:R-:W2:Y:S08]  /*e020*/  MUFU.EX2 R8, R34 ;  /* 0x0000002200087308 */ /* 0x000eb00000000800 */
[----:B------:R-:W3:Y:S01]  /*e030*/  MUFU.EX2 R16, R35 ;  /* 0x0000002300107308 */ /* 0x000ee20000000800 */
[----:B-1----:R-:W-:-:S07]  /*e040*/  FADD.FTZ R0, R9, R0 ;  /* 0x0000000009007221 */ /* 0x002fce0000010000 */
[----:B------:R-:W1:Y:S01]  /*e050*/  MUFU.EX2 R10, R3 ;  /* 0x00000003000a7308 */ /* 0x000e620000000800 */
[C---:B--2---:R-:W-:Y:S01]  /*e060*/  FADD.FTZ R0, R8.reuse, R0 ;  /* 0x0000000008007221 */ /* 0x044fe20000010000 */
[----:B------:R-:W-:-:S06]  /*e070*/  F2FP.BF16.PACK_AB R136, R8, R9 ;  /* 0x000000090888723e */ /* 0x000fcc00000010ff */
[----:B------:R-:W2:Y:S01]  /*e080*/  MUFU.EX2 R11, R33 ;  /* 0x00000021000b7308 */ /* 0x000ea20000000800 */
[----:B---3--:R-:W-:-:S07]  /*e090*/  FADD.FTZ R0, R16, R0 ;  /* 0x0000000010007221 */ /* 0x008fce0000010000 */
[----:B------:R-:W3:Y:S01]  /*e0a0*/  MUFU.EX2 R3, R28 ;  /* 0x0000001c00037308 */ /* 0x000ee20000000800 */
[C---:B-1----:R-:W-:Y:S01]  /*e0b0*/  FADD.FTZ R2, R10.reuse, R2 ;  /* 0x000000020a027221 */ /* 0x042fe20000010000 */
[----:B------:R-:W-:Y:S01]  /*e0c0*/  F2FP.BF16.PACK_AB R137, R10, R14 ;  /* 0x0000000e0a89723e */ /* 0x000fe200000010ff */
[C---:B--2---:R-:W-:Y:S01]  /*e0d0*/  FADD.FTZ R230, R11.reuse, R0 ;  /* 0x000000000be67221 */ /* 0x044fe20000010000 */
[----:B------:R-:W-:Y:S01]  /*e0e0*/  F2FP.BF16.PACK_AB R138, R11, R16 ;  /* 0x000000100b8a723e */ /* 0x000fe200000010ff */
[----:B------:R-:W-:Y:S01]  /*e0f0*/  FADD.FTZ R0, R13, R2 ;  /* 0x000000020d007221 */ /* 0x000fe20000010000 */
[----:B------:R-:W-:Y:S03]  /*e100*/  LDSM.16.MT88.4 R8, [R195+0x5800] ;  /* 0x00580000c308783b */ /* 0x000fe60000004200 */
[C---:B---3--:R-:W-:Y:S01]  /*e110*/  FADD.FTZ R229, R3.reuse, R0 ;  /* 0x0000000003e57221 */ /* 0x048fe20000010000 */
[----:B------:R-:W-:Y:S01]  /*e120*/  F2FP.BF16.PACK_AB R139, R3, R13 ;  /* 0x0000000d038b723e */ /* 0x000fe200000010ff */
[----:B------:R-:W2:Y:S04]  /*e130*/  LDL R0, [R1+0x4] ;  /* 0x0000040001007983 */ /* 0x000ea80000100800 */
[----:B------:R-:W3:Y:S02]  /*e140*/  LDL R13, [R1+0x64] ;  /* 0x00006400010d7983 */ /* 0x000ee40000100800 */
[C---:B------:R-:W-:Y:S02]  /*e150*/  HMMA.16816.F32.BF16 R160, R136.reuse, R156, R160 ;  /* 0x0000009c88a0723c */ /* 0x040fe400000418a0 */
[----:B------:R-:W3:Y:S06]  /*e160*/  LDL R3, [R1+0x58] ;  /* 0x0000580001037983 */ /* 0x000eec0000100800 */
[C---:B------:R-:W-:Y:S01]  /*e170*/  HMMA.16816.F32.BF16 R156, R136.reuse, R158, R48 ;  /* 0x0000009e889c723c */ /* 0x040fe20000041830 */
[----:B------:R-:W1:Y:S07]  /*e180*/  LDSM.16.MT88.4 R48, [R193+0x2800] ;  /* 0x00280000c130783b */ /* 0x000e6e0000004200 */
[C---:B------:R-:W-:Y:S08]  /*e190*/  HMMA.16816.F32.BF16 R168, R136.reuse, R164, R168 ;  /* 0x000000a488a8723c */ /* 0x040ff000000418a8 */
[C---:B------:R-:W-:Y:S01]  /*e1a0*/  HMMA.16816.F32.BF16 R164, R136.reuse, R166, R148 ;  /* 0x000000a688a4723c */ /* 0x040fe20000041894 */
[----:B------:R-:W4:Y:S07]  /*e1b0*/  LDSM.16.MT88.4 R148, [R196+0x1000] ;  /* 0x00100000c494783b */ /* 0x000f2e0000004200 */
[C---:B------:R-:W-:Y:S08]  /*e1c0*/  HMMA.16816.F32.BF16 R76, R136.reuse, R80, R84 ;  /* 0x00000050884c723c */ /* 0x040ff00000041854 */
[C---:B-1----:R-:W-:Y:S01]  /*e1d0*/  HMMA.16816.F32.BF16 R44, R136.reuse, R48, R64 ;  /* 0x00000030882c723c */ /* 0x042fe20000041840 */
[----:B------:R-:W-:Y:S07]  /*e1e0*/  LDSM.16.MT88.4 R64, [R196+0x2800] ;  /* 0x00280000c440783b */ /* 0x000fee0000004200 */
[C---:B------:R-:W-:Y:S01]  /*e1f0*/  HMMA.16816.F32.BF16 R48, R136.reuse, R50, R56 ;  /* 0x000000328830723c */ /* 0x040fe20000041838 */
[----:B------:R-:W1:Y:S07]  /*e200*/  LDSM.16.MT88.4 R56, [R194+0x2800] ;  /* 0x00280000c238783b */ /* 0x000e6e0000004200 */
[C---:B----4-:R-:W-:Y:S08]  /*e210*/  HMMA.16816.F32.BF16 R152, R136.reuse, R148, R152 ;  /* 0x000000948898723c */ /* 0x050ff00000041898 */
[C---:B------:R-:W-:Y:S08]  /*e220*/  HMMA.16816.F32.BF16 R148, R136.reuse, R150, R36 ;  /* 0x000000968894723c */ /* 0x040ff00000041824 */
[----:B------:R-:W-:Y:S01]  /*e230*/  HMMA.16816.F32.BF16 R36, R136, R40, R52 ;  /* 0x000000288824723c */ /* 0x000fe20000041834 */
[----:B------:R-:W-:-:S02]  /*e240*/  MOV R2, 0x1 ;  /* 0x0000000100027802 */ /* 0x000fc40000000f00 */
[----:B------:R-:W-:-:S05]  /*e250*/  IADD3 R222, R222, -0x2, RZ ;  /* 0xfffffffedede7810 */ /* 0x000fca0007ffe0ff */
[C---:B------:R-:W-:Y:S08]  /*e260*/  HMMA.16816.F32.BF16 R40, R136.reuse, R42, R68 ;  /* 0x0000002a8828723c */ /* 0x040ff00000041844 */
[C---:B-1----:R-:W-:Y:S08]  /*e270*/  HMMA.16816.F32.BF16 R52, R136.reuse, R56, R60 ;  /* 0x000000388834723c */ /* 0x042ff0000004183c */
[----:B------:R-:W-:Y:S01]  /*e280*/  HMMA.16816.F32.BF16 R60, R136, R64, R88 ;  /* 0x00000040883c723c */ /* 0x000fe20000041858 */
[----:B------:R-:W1:Y:S01]  /*e290*/  LDSM.16.MT88.4 R88, [R194+0x4000] ;  /* 0x00400000c258783b */ /* 0x000e620000004200 */
[----:B------:R-:W-:-:S06]  /*e2a0*/  ISETP.NE.AND P0, PT, R2, c[0x0][0x2c4], PT ;  /* 0x0000b10002007a0c */ /* 0x000fcc0003f05270 */
[C---:B------:R-:W-:Y:S01]  /*e2b0*/  HMMA.16816.F32.BF16 R64, R136.reuse, R66, R72 ;  /* 0x000000428840723c */ /* 0x040fe20000041848 */
[----:B------:R-:W4:Y:S07]  /*e2c0*/  LDSM.16.MT88.4 R72, [R195+0x2800] ;  /* 0x00280000c348783b */ /* 0x000f2e0000004200 */
[C---:B------:R-:W-:Y:S08]  /*e2d0*/  HMMA.16816.F32.BF16 R56, R136.reuse, R58, R184 ;  /* 0x0000003a8838723c */ /* 0x040ff000000418b8 */
[C---:B-1----:R-:W-:Y:S01]  /*e2e0*/  HMMA.16816.F32.BF16 R84, R136.reuse, R88, R96 ;  /* 0x000000588854723c */ /* 0x042fe20000041860 */
[----:B------:R-:W1:Y:S07]  /*e2f0*/  LDSM.16.MT88.4 R96, [R196+0x4000] ;  /* 0x00400000c460783b */ /* 0x000e6e0000004200 */
[C---:B------:R-:W-:Y:S08]  /*e300*/  HMMA.16816.F32.BF16 R88, R136.reuse, R90, R92 ;  /* 0x0000005a8858723c */ /* 0x040ff0000004185c */
[C---:B----4-:R-:W-:Y:S08]  /*e310*/  HMMA.16816.F32.BF16 R68, R136.reuse, R72, R188 ;  /* 0x000000488844723c */ /* 0x050ff000000418bc */
[C---:B------:R-:W-:Y:S08]  /*e320*/  HMMA.16816.F32.BF16 R72, R136.reuse, R74, R180 ;  /* 0x0000004a8848723c */ /* 0x040ff000000418b4 */
[C---:B-1----:R-:W-:Y:S01]  /*e330*/  HMMA.16816.F32.BF16 R92, R136.reuse, R96, R104 ;  /* 0x00000060885c723c */ /* 0x042fe20000041868 */
[----:B------:R-:W1:Y:S07]  /*e340*/  LDSM.16.MT88.4 R104, [R195+0x4000] ;  /* 0x00400000c368783b */ /* 0x000e6e0000004200 */
[C---:B------:R-:W-:Y:S08]  /*e350*/  HMMA.16816.F32.BF16 R96, R136.reuse, R98, R100 ;  /* 0x000000628860723c */ /* 0x040ff00000041864 */
[C---:B-1----:R-:W-:Y:S01]  /*e360*/  HMMA.16816.F32.BF16 R100, R136.reuse, R104, R112 ;  /* 0x000000688864723c */ /* 0x042fe20000041870 */
[----:B------:R-:W1:Y:S07]  /*e370*/  LDSM.16.MT88.4 R112, [R193+0x5800] ;  /* 0x00580000c170783b */ /* 0x000e6e0000004200 */
[C---:B------:R-:W-:Y:S08]  /*e380*/  HMMA.16816.F32.BF16 R104, R136.reuse, R106, R108 ;  /* 0x0000006a8868723c */ /* 0x040ff0000004186c */
[C---:B-1----:R-:W-:Y:S08]  /*e390*/  HMMA.16816.F32.BF16 R108, R136.reuse, R112, R172 ;  /* 0x00000070886c723c */ /* 0x042ff000000418ac */
[----:B------:R-:W-:Y:S01]  /*e3a0*/  HMMA.16816.F32.BF16 R112, R136, R114, R120 ;  /* 0x000000728870723c */ /* 0x000fe20000041878 */
[----:B------:R-:W1:Y:S01]  /*e3b0*/  LDSM.16.MT88.4 R120, [R194+0x5800] ;  /* 0x00580000c278783b */ /* 0x000e620000004200 */
[----:B--2---:R-:W-:-:S05]  /*e3c0*/  SHF.L.U32 R0, R0, 0x7, RZ ;  /* 0x0000000700007819 */ /* 0x004fca00000006ff */
[----:B------:R-:W-:-:S05]  /*e3d0*/  @P0 IMAD.HI.U32 R2, R0, c[0x0][0x2c8], RZ ;  /* 0x0000b20000020a27 */ /* 0x000fca00078e00ff */
[----:B------:R-:W-:-:S04]  /*e3e0*/  @P0 SHF.R.U32.HI R0, RZ, c[0x0][0x2cc], R2 ;  /* 0x0000b300ff000a19 */ /* 0x000fc80000011602 */
[----:B---3--:R-:W-:Y:S01]  /*e3f0*/  IADD3 R0, -R3, R13, R0 ;  /* 0x0000000d03007210 */ /* 0x008fe20007ffe100 */
[C---:B-1----:R-:W-:Y:S08]  /*e400*/  HMMA.16816.F32.BF16 R116, R136.reuse, R120, R116 ;  /* 0x000000788874723c */ /* 0x042ff00000041874 */
[----:B------:R-:W-:Y:S01]  /*e410*/  HMMA.16816.F32.BF16 R120, R136, R122, R128 ;  /* 0x0000007a8878723c */ /* 0x000fe20000041880 */
[----:B------:R-:W1:Y:S01]  /*e420*/  LDSM.16.MT88.4 R128, [R196+0x5800] ;  /* 0x00580000c480783b */ /* 0x000e620000004200 */
[----:B------:R-:W-:-:S05]  /*e430*/  IMAD.HI R0, R0, 0x2aaaaaab, RZ ;  /* 0x2aaaaaab00007827 */ /* 0x000fca00078e02ff */
[----:B------:R-:W-:-:S04]  /*e440*/  SHF.R.U32.HI R216, RZ, 0x1f, R0 ;  /* 0x0000001fffd87819 */ /* 0x000fc80000011600 */
[----:B------:R-:W-:-:S04]  /*e450*/  LEA.HI.SX32 R216, R0, R216, 0x1d ;  /* 0x000000d800d87211 */ /* 0x000fc800078feaff */
[----:B------:R-:W-:-:S04]  /*e460*/  IMNMX R216, R241, R216, !PT ;  /* 0x000000d8f1d87217 */ /* 0x000fc80007800200 */
[----:B------:R-:W-:Y:S01]  /*e470*/  ISETP.GE.AND P0, PT, R222, R216, PT ;  /* 0x000000d8de00720c */ /* 0x000fe20003f06270 */
[C---:B------:R-:W-:Y:S08]  /*e480*/  HMMA.16816.F32.BF16 R80, R136.reuse, R82, R176 ;  /* 0x000000528850723c */ /* 0x040ff000000418b0 */
[C---:B-1----:R-:W-:Y:S08]  /*e490*/  HMMA.16816.F32.BF16 R124, R136.reuse, R128, R124 ;  /* 0x00000080887c723c */ /* 0x042ff0000004187c */
[C---:B------:R-:W-:Y:S08]  /*e4a0*/  HMMA.16816.F32.BF16 R128, R136.reuse, R130, R132 ;  /* 0x000000828880723c */ /* 0x040ff00000041884 */
[C---:B------:R-:W-:Y:S08]  /*e4b0*/  HMMA.16816.F32.BF16 R132, R136.reuse, R8, R24 ;  /* 0x000000088884723c */ /* 0x040ff00000041818 */
[----:B------:R-:W-:Y:S01]  /*e4c0*/  HMMA.16816.F32.BF16 R136, R136, R10, R20 ;  /* 0x0000000a8888723c */ /* 0x000fe20000041814 */
[----:B------:R-:W-:Y:S03]  /*e4d0*/  @!UPT UIADD3 URZ, URZ, URZ, URZ ;  /* 0x0000003f3f3ff290 */ /* 0x000fe6000fffe03f */
[----:B------:R-:W-:Y:S11]  /*e4e0*/  @!P0 BRA `(.L_x_3019) ;  /* 0x0000343000008947 */ /* 0x000ff60003800000 */
[----:B------:R-:W-:Y:S02]  /*e4f0*/  MOV R14, R4 ;  /* 0x00000004000e7202 */ /* 0x000fe40000000f00 */
[----:B------:R-:W-:-:S07]  /*e500*/  MOV R13, R6 ;  /* 0x00000006000d7202 */ /* 0x000fce0000000f00 */
.L_x_3032:
        /* <DEDUP_REMOVED lines=29> */
.L_x_3126:
[----:B------:R-:W-:-:S05]  /*e6e0*/  BRA.DIV ~URZ, `(.L_x_3023) ;  /* 0x0000d0127f007947 */ /* 0x000fca000b800000 */
[----:B------:R4:W3:Y:S02]  /*e6f0*/  SHFL.IDX PT, R0, R8, RZ, 0x181f ;  /* 0x00181fff08007589 */ /* 0x0008e400000e0000 */
.L_x_3127:
[----:B------:R-:W-:Y:S01]  /*e700*/  SHF.R.S32.HI R2, RZ, 0x1f, R226 ;  /* 0x0000001fff027819 */ /* 0x000fe200000114e2 */
[C---:B------:R-:W-:Y:S01]  /*e710*/  IMAD.SHL.U32 R28, R226.reuse, 0x2, RZ ;  /* 0x00000002e21c7824 */ /* 0x040fe200078e00ff */
[C---:B------:R-:W-:Y:S01]  /*e720*/  SHF.L.U64.HI R23, R235.reuse, 0x1, R245 ;  /* 0x00000001eb177819 */ /* 0x040fe200000102f5 */
[----:B------:R-:W-:Y:S01]  /*e730*/  IMAD.SHL.U32 R11, R235, 0x2, RZ ;  /* 0x00000002eb0b7824 */ /* 0x000fe200078e00ff */
[----:B------:R-:W-:Y:S01]  /*e740*/  SHF.L.U64.HI R10, R226, 0x1, R2 ;  /* 0x00000001e20a7819 */ /* 0x000fe20000010202 */
[----:B------:R-:W-:Y:S01]  /*e750*/  IMAD.SHL.U32 R9, R234, 0x2, RZ ;  /* 0x00000002ea097824 */ /* 0x000fe200078e00ff */
[----:B---3--:R-:W-:Y:S01]  /*e760*/  IADD3 R2, P0, R0, R28, RZ ;  /* 0x0000001c00027210 */ /* 0x008fe20007f1e0ff */
[C---:B------:R-:W-:Y:S01]  /*e770*/  IMAD.SHL.U32 R20, R233.reuse, 0x2, RZ ;  /* 0x00000002e9147824 */ /* 0x040fe200078e00ff */
[----:B------:R-:W-:Y:S02]  /*e780*/  SHF.L.U64.HI R21, R234, 0x1, R244 ;  /* 0x00000001ea157819 */ /* 0x000fe400000102f4 */
[----:B------:R-:W-:Y:S01]  /*e790*/  SHF.L.U64.HI R22, R233, 0x1, R243 ;  /* 0x00000001e9167819 */ /* 0x000fe200000102f3 */
[----:B------:R-:W-:Y:S01]  /*e7a0*/  IMAD.X R3, R4, 0x1, R10, P0 ;  /* 0x0000000104037824 */ /* 0x000fe200000e060a */
[----:B------:R-:W-:Y:S04]  /*e7b0*/  LOP3.LUT P1, RZ, R232, 0x1, RZ, 0xc0, !PT ;  /* 0x00000001e8ff7812 */ /* 0x000fe8000782c0ff */
[----:B------:R-:W-:Y:S01]  /*e7c0*/  @!PT LDS RZ, [RZ] ;  /* 0x00000000fffff984 */ /* 0x000fe20000000800 */
[----:B------:R-:W-:Y:S01]  /*e7d0*/  @!PT LDS RZ, [RZ] ;  /* 0x00000000fffff984 */ /* 0x000fe20000000800 */
[----:B------:R-:W-:Y:S01]  /*e7e0*/  @!PT LDS RZ, [RZ] ;  /* 0x00000000fffff984 */ /* 0x000fe20000000800 */
[----:B------:R3:W-:Y:S02]  /*e7f0*/  LDGSTS.E.BYPASS.LTC128B.128 [R213+0x4080], [R2.64], !P6 ;  /* 0x0408000002d57fae */ /* 0x0007e4000f101d4a */
[----:B---3--:R-:W-:Y:S05]  /*e800*/  IADD3 R2, P0, R0, R11, RZ ;  /* 0x0000000b00027210 */ /* 0x008fea0007f1e0ff */
[----:B------:R-:W-:Y:S05]  /*e810*/  IMAD.X R3, R4, 0x1, R23, P0 ;  /* 0x0000000104037824 */ /* 0x000fea00000e0617 */
[----:B------:R3:W-:Y:S02]  /*e820*/  LDGSTS.E.BYPASS.LTC128B.128 [R213+0x5880], [R2.64], !P5 ;  /* 0x0588000002d57fae */ /* 0x0007e4000e901d4a */
[----:B---3--:R-:W-:Y:S05]  /*e830*/  IADD3 R2, P0, R0, R9, RZ ;  /* 0x0000000900027210 */ /* 0x008fea0007f1e0ff */
[----:B------:R-:W-:Y:S05]  /*e840*/  IMAD.X R3, R4, 0x1, R21, P0 ;  /* 0x0000000104037824 */ /* 0x000fea00000e0615 */
[----:B------:R3:W-:Y:S02]  /*e850*/  LDGSTS.E.BYPASS.LTC128B.128 [R213+0x7080], [R2.64], !P4 ;  /* 0x0708000002d57fae */ /* 0x0007e4000e101d4a */
[----:B---3--:R-:W-:Y:S05]  /*e860*/  IADD3 R2, P0, R0, R20, RZ ;  /* 0x0000001400027210 */ /* 0x008fea0007f1e0ff */
[----:B------:R-:W-:Y:S05]  /*e870*/  IMAD.X R3, R4, 0x1, R22, P0 ;  /* 0x0000000104037824 */ /* 0x000fea00000e0616 */
[----:B------:R3:W-:Y:S01]  /*e880*/  LDGSTS.E.BYPASS.LTC128B.128 [R213+0x8880], [R2.64], !P3 ;  /* 0x0888000002d57fae */ /* 0x0007e2000d901d4a */
[----:B------:R-:W-:-:S05]  /*e890*/  @P1 BRA `(.L_x_3021) ;  /* 0x0000012000001947 */ /* 0x000fca0003800000 */
[----:B------:R-:W-:-:S05]  /*e8a0*/  BRA.DIV ~URZ, `(.L_x_3024) ;  /* 0x0000cec27f007947 */ /* 0x000fca000b800000 */
[----:B------:R3:W4:Y:S04]  /*e8b0*/  SHFL.IDX PT, R4, R6, 0x1, 0x181f ;  /* 0x00381f0006047f89 */ /* 0x00072800000e0000 */
[----:B------:R3:W2:Y:S02]  /*e8c0*/  SHFL.IDX PT, R0, R8, 0x1, 0x181f ;  /* 0x00381f0008007f89 */ /* 0x0006a400000e0000 */
.L_x_3128:
[----:B--23--:R-:W-:Y:S05]  /*e8d0*/  IADD3 R2, P0, R0, R28, RZ ;  /* 0x0000001c00027210 */ /* 0x00cfea0007f1e0ff */
[----:B----4-:R-:W-:Y:S01]  /*e8e0*/  IMAD.X R3, R4, 0x1, R10, P0 ;  /* 0x0000000104037824 */ /* 0x010fe200000e060a */
[----:B------:R-:W-:Y:S04]  /*e8f0*/  IADD3 R10, P0, R0, R11, RZ ;  /* 0x0000000b000a7210 */ /* 0x000fe80007f1e0ff */
[----:B------:R-:W-:Y:S01]  /*e900*/  @!PT LDS RZ, [RZ] ;  /* 0x00000000fffff984 */ /* 0x000fe20000000800 */
[----:B------:R-:W-:Y:S01]  /*e910*/  @!PT LDS RZ, [RZ] ;  /* 0x00000000fffff984 */ /* 0x000fe20000000800 */
[----:B------:R-:W-:Y:S01]  /*e920*/  @!PT LDS RZ, [RZ] ;  /* 0x00000000fffff984 */ /* 0x000fe20000000800 */
[----:B------:R2:W-:Y:S01]  /*e930*/  LDGSTS.E.BYPASS.LTC128B.128 [R213+0x5080], [R2.64], !P6 ;  /* 0x0508000002d57fae */ /* 0x0005e2000f101d4a */
        /* <DEDUP_REMOVED lines=8> */
.L_x_3021:
[----:B------:R-:W-:Y:S05]  /*e9c0*/  BSYNC B0 ;  /* 0x0000000000007941 */ /* 0x000fea0003800000 */
.L_x_3020:
        /* <DEDUP_REMOVED lines=172> */
[----:B------:R-:W-:Y:S09]  /*f490*/  FMUL.FTZ R27, R27, c[0x0][0x320] ;  /* 0x0000c8001b1b7a20 */ /* 0x000ff20000410000 */
[----:B------:R-:W1:Y:S01]  /*f4a0*/  MUFU.TANH R176, R17 ;  /* 0x0000001100b07308 */ /* 0x000e620000002400 */
[----:B----4-:R-:W4:Y:S01]  /*f4b0*/  LDSM.16.M88.4 R8, [R15+0x5800] ;  /* 0x005800000f08783b */ /* 0x010f220000000200 */
[----:B------:R-:W-:Y:S08]  /*f4c0*/  DEPBAR.LE SB0, 0x0 ;  /* 0x000080000000791a */ /* 0x000ff00000000000 */
[----:B------:R-:W1:Y:S01]  /*f4d0*/  MUFU.TANH R188, R18 ;  /* 0x0000001200bc7308 */ /* 0x000e620000002400 */
[----:B------:R-:W-:Y:S09]  /*f4e0*/  BAR.SYNC.DEFER_BLOCKING 0x0 ;  /* 0x0000000000007b1d */ /* 0x000ff20000010000 */
[----:B------:R5:W1:Y:S10]  /*f4f0*/  MUFU.TANH R183, R19 ;  /* 0x0000001300b77308 */ /* 0x000a740000002400 */
[----:B------:R1:W1:Y:S10]  /*f500*/  MUFU.TANH R173, R20 ;  /* 0x0000001400ad7308 */ /* 0x0002740000002400 */
[----:B------:R-:W2:Y:S01]  /*f510*/  MUFU.TANH R175, R26 ;  /* 0x0000001a00af7308 */ /* 0x000ea20000002400 */
[C---:B----4-:R-:W-:Y:S05]  /*f520*/  HMMA.16816.F32.BF16 R28, R184.reuse, R8, R28 ;  /* 0x00000008b81c723c */ /* 0x050fea000004181c */
[----:B-----5:R-:W-:Y:S04]  /*f530*/  FMUL.FTZ R19, R25, c[0x0][0x320] ;  /* 0x0000c80019137a20 */ /* 0x020fe80000410000 */
[----:B------:R4:W2:Y:S01]  /*f540*/  MUFU.TANH R174, R27 ;  /* 0x0000001b00ae7308 */ /* 0x0008a20000002400 */
[----:B------:R-:W-:Y:S03]  /*f550*/  HMMA.16816.F32.BF16 R32, R184, R10, R32 ;  /* 0x0000000ab820723c */ /* 0x000fe60000041820 */
[----:B-1----:R-:W-:Y:S06]  /*f560*/  FMUL.FTZ R20, R24, c[0x0][0x320] ;  /* 0x0000c80018147a20 */ /* 0x002fec0000410000 */
[----:B------:R-:W1:Y:S05]  /*f570*/  MUFU.TANH R21, R21 ;  /* 0x0000001500157308 */ /* 0x000e6a0000002400 */
[----:B------:R-:W-:Y:S05]  /*f580*/  FMUL.FTZ R18, R28, c[0x0][0x320] ;  /* 0x0000c8001c127a20 */ /* 0x000fea0000410000 */
[----:B------:R1:W1:Y:S01]  /*f590*/  MUFU.TANH R178, R22 ;  /* 0x0000001600b27308 */ /* 0x0002620000002400 */
[----:B------:R-:W-:Y:S02]  /*f5a0*/  FMUL.FTZ R17, R29, c[0x0][0x320] ;  /* 0x0000c8001d117a20 */ /* 0x000fe40000410000 */
[----:B------:R-:W-:Y:S02]  /*f5b0*/  FMUL.FTZ R28, R30, c[0x0][0x320] ;  /* 0x0000c8001e1c7a20 */ /* 0x000fe40000410000 */
[----:B----4-:R-:W-:Y:S02]  /*f5c0*/  FMUL.FTZ R27, R31, c[0x0][0x320] ;  /* 0x0000c8001f1b7a20 */ /* 0x010fe40000410000 */
        /* <DEDUP_REMOVED lines=13> */
[----:B------:R4:W1:Y:S10]  /*f6a0*/  MUFU.TANH R172, R34 ;  /* 0x0000002200ac7308 */ /* 0x0008740000002400 */
[----:B------:R4:W1:Y:S01]  /*f6b0*/  MUFU.TANH R180, R35 ;  /* 0x0000002300b47308 */ /* 0x0008620000002400 */
[----:B------:R-:W-:-:S05]  /*f6c0*/  @!P0 BRA `(.L_x_3026) ;  /* 0x000004a000008947 */ /* 0x000fca0003800000 */
[----:B--23--:R-:W-:Y:S01]  /*f6d0*/  IMAD.MOV.U32 R0, RZ, RZ, 0x1 ;  /* 0x00000001ff007424 */ /* 0x00cfe200078e00ff */
[----:B------:R-:W2:Y:S01]  /*f6e0*/  LDL R3, [R1+0x7c] ;  /* 0x00007c0001037983 */ /* 0x000ea20000100800 */
[----:B------:R-:W-:Y:S02]  /*f6f0*/  IMAD R2, R222, 0x30, R249 ;  /* 0x00000030de027824 */ /* 0x000fe400078e02f9 */
[----:B------:R-:W-:Y:S01]  /*f700*/  IMAD.MOV.U32 R223, RZ, RZ, RZ ;  /* 0x000000ffffdf7224 */ /* 0x000fe200078e00ff */
[----:B------:R-:W-:Y:S01]  /*f710*/  ISETP.NE.AND P0, PT, R0, c[0x0][0x2b8], PT ;  /* 0x0000ae0000007a0c */ /* 0x000fe20003f05270 */
[----:B-1--4-:R-:W3:Y:S06]  /*f720*/  LDL.64 R22, [R1+0x70] ;  /* 0x0000700001167983 */ /* 0x012eec0000100a00 */
[----:B------:R-:W4:Y:S01]  /*f730*/  LDL R6, [R1+0x78] ;  /* 0x0000780001067983 */ /* 0x000f220000100800 */
[----:B--2---:R-:W-:Y:S04]  /*f740*/  IADD3 R2, R2, R3, R242 ;  /* 0x0000000302027210 */ /* 0x004fe80007ffe0f2 */
[----:B------:R-:W-:Y:S05]  /*f750*/  IADD3 R2, R2, -0x30, RZ ;  /* 0xffffffd002027810 */ /* 0x000fea0007ffe0ff */
[----:B------:R-:W-:Y:S04]  /*f760*/  @P0 IMAD.HI.U32 R3, R2, c[0x0][0x2bc], RZ ;  /* 0x0000af0002030a27 */ /* 0x000fe800078e00ff */
[----:B------:R-:W-:Y:S01]  /*f770*/  IMAD.MOV.U32 R0, RZ, RZ, R2 ;  /* 0x000000ffff007224 */ /* 0x000fe200078e0002 */
[----:B------:R-:W-:Y:S04]  /*f780*/  @P0 SHF.R.U32.HI R0, RZ, c[0x0][0x2c0], R3 ;  /* 0x0000b000ff000a19 */ /* 0x000fe80000011603 */
[C---:B---3--:R-:W-:Y:S01]  /*f790*/  @!P2 IADD3 R3, P0, R0.reuse, R22, RZ ;  /* 0x000000160003a210 */ /* 0x048fe20007f1e0ff */
[----:B------:R-:W-:Y:S03]  /*f7a0*/  IMAD.MOV R4, RZ, RZ, -R0 ;  /* 0x000000ffff047224 */ /* 0x000fe600078e0a00 */
[----:B----4-:R-:W-:Y:S01]  /*f7b0*/  @!P2 LEA.HI.X.SX32 R0, R0, R6, 0x1, P0 ;  /* 0x000000060000a211 */ /* 0x010fe200000f0eff */
[----:B------:R-:W-:Y:S01]  /*f7c0*/  IMAD R225, R4, c[0x0][0x2b8], R2 ;  /* 0x0000ae0004e17a24 */ /* 0x000fe200078e0202 */
[C---:B------:R-:W-:Y:S02]  /*f7d0*/  @!P2 LEA R2, P0, R3.reuse, c[0x0][0x2a0], 0x2 ;  /* 0x0000a8000302aa11 */ /* 0x040fe400078010ff */
[----:B------:R-:W-:Y:S02]  /*f7e0*/  IADD3 R6, -R242, 0x30, RZ ;  /* 0x00000030f2067810 */ /* 0x000fe40007ffe1ff */
        /* <DEDUP_REMOVED lines=17> */
[----:B------:R1:W2:Y:S02]  /*f900*/  SHFL.IDX PT, R4, R10, RZ, 0x181f ;  /* 0x00181fff0a047589 */ /* 0x0002a400000e0000 */
.L_x_3129:
[----:B------:R-:W-:-:S05]  /*f910*/  BRA.DIV ~URZ, `(.L_x_3028) ;  /* 0x0000bf927f007947 */ /* 0x000fca000b800000 */
[----:B------:R3:W4:Y:S02]  /*f920*/  SHFL.IDX PT, R0, R11, RZ, 0x181f ;  /* 0x00181fff0b007589 */ /* 0x00072400000e0000 */
.L_x_3130:
[----:B------:R-:W-:Y:S02]  /*f930*/  SHF.R.S32.HI R2, RZ, 0x1f, R226 ;  /* 0x0000001fff027819 */ /* 0x000fe400000114e2 */
[C---:B----4-:R-:W-:Y:S04]  /*f940*/  @P0 LEA R8, P1, R226.reuse, R0, 0x1 ;  /* 0x00000000e2080211 */ /* 0x050fe800078208ff */
[----:B--2---:R-:W-:Y:S02]  /*f950*/  @P0 LEA.HI.X R9, R226, R4, R2, 0x1, P1 ;  /* 0x00000004e2090211 */ /* 0x004fe400008f0c02 */
[C---:B------:R-:W-:Y:S03]  /*f960*/  @P0 LEA R2, P1, R235.reuse, R0, 0x1 ;  /* 0x00000000eb020211 */ /* 0x040fe600078208ff */
[----:B------:R-:W-:Y:S01]  /*f970*/  @!PT LDS RZ, [RZ] ;  /* 0x00000000fffff984 */ /* 0x000fe20000000800 */
[----:B------:R-:W-:Y:S01]  /*f980*/  @!PT LDS RZ, [RZ] ;  /* 0x00000000fffff984 */ /* 0x000fe20000000800 */
[----:B------:R-:W-:Y:S01]  /*f990*/  @!PT LDS RZ, [RZ] ;  /* 0x00000000fffff984 */ /* 0x000fe20000000800 */
[----:B------:R2:W-:Y:S01]  /*f9a0*/  @P0 LDGSTS.E.BYPASS.LTC128B.128 [R213+0xa080], [R8.64], !P6 ;  /* 0x0a08000008d50fae */ /* 0x0005e2000f101d4a */
[----:B------:R-:W-:Y:S05]  /*f9b0*/  @P0 LEA.HI.X R3, R235, R4, R245, 0x1, P1 ;  /* 0x00000004eb030211 */ /* 0x000fea00008f0cf5 */
[----:B------:R4:W-:Y:S02]  /*f9c0*/  @P0 LDGSTS.E.BYPASS.LTC128B.128 [R213+0xb880], [R2.64], !P5 ;  /* 0x0b88000002d50fae */ /* 0x0009e4000e901d4a */
[C---:B----4-:R-:W-:Y:S04]  /*f9d0*/  @P0 LEA R2, P1, R234.reuse, R0, 0x1 ;  /* 0x00000000ea020211 */ /* 0x050fe800078208ff */
[----:B------:R-:W-:Y:S05]  /*f9e0*/  @P0 LEA.HI.X R3, R234, R4, R244, 0x1, P1 ;  /* 0x00000004ea030211 */ /* 0x000fea00008f0cf4 */
[----:B------:R4:W-:Y:S02]  /*f9f0*/  @P0 LDGSTS.E.BYPASS.LTC128B.128 [R213+0xd080], [R2.64], !P4 ;  /* 0x0d08000002d50fae */ /* 0x0009e4000e101d4a */
[C---:B----4-:R-:W-:Y:S04]  /*fa00*/  @P0 LEA R2, P1, R233.reuse, R0, 0x1 ;  /* 0x00000000e9020211 */ /* 0x050fe800078208ff */
[----:B------:R-:W-:Y:S05]  /*fa10*/  @P0 LEA.HI.X R3, R233, R4, R243, 0x1, P1 ;  /* 0x00000004e9030211 */ /* 0x000fea00008f0cf3 */
[----:B------:R2:W-:Y:S01]  /*fa20*/  @P0 LDGSTS.E.BYPASS.LTC128B.128 [R213+0xe880], [R2.64], !P3 ;  /* 0x0e88000002d50fae */ /* 0x0005e2000d901d4a */
[----:B------:R-:W-:Y:S01]  /*fa30*/  ISETP.GE.AND P0, PT, R6, 0x21, PT ;  /* 0x000000210600780c */ /* 0x000fe20003f06270 */
[----:B------:R-:W-:-:S06]  /*fa40*/  BRA.DIV ~URZ, `(.L_x_3029) ;  /* 0x0000bed27f007947 */ /* 0x000fcc000b800000 */
[----:B------:R4:W1:Y:S04]  /*fa50*/  SHFL.IDX PT, R4, R10, 0x1, 0x181f ;  /* 0x00381f000a047f89 */ /* 0x00086800000e0000 */
[----:B------:R4:W2:Y:S02]  /*fa60*/  SHFL.IDX PT, R0, R11, 0x1, 0x181f ;  /* 0x00381f000b007f89 */ /* 0x0008a400000e0000 */
.L_x_3131:
[----:B--2---:R-:W-:Y:S02]  /*fa70*/  SHF.R.S32.HI R2, RZ, 0x1f, R226 ;  /* 0x0000001fff027819 */ /* 0x004fe400000114e2 */
[C---:B------:R-:W-:Y:S04]  /*fa80*/  @P0 LEA R8, P1, R226.reuse, R0, 0x1 ;  /* 0x00000000e2080211 */ /* 0x040fe800078208ff */
[----:B-1----:R-:W-:Y:S02]  /*fa90*/  @P0 LEA.HI.X R9, R226, R4, R2, 0x1, P1 ;  /* 0x00000004e2090211 */ /* 0x002fe400008f0c02 */
[C---:B------:R-:W-:Y:S03]  /*faa0*/  @P0 LEA R2, P1, R235.reuse, R0, 0x1 ;  /* 0x00000000eb020211 */ /* 0x040fe600078208ff */
[----:B------:R-:W-:Y:S01]  /*fab0*/  @!PT LDS RZ, [RZ] ;  /* 0x00000000fffff984 */ /* 0x000fe20000000800 */
[----:B------:R-:W-:Y:S01]  /*fac0*/  @!PT LDS RZ, [RZ] ;  /* 0x00000000fffff984 */ /* 0x000fe20000000800 */
[----:B------:R-:W-:Y:S01]  /*fad0*/  @!PT LDS RZ, [RZ] ;  /* 0x00000000fffff984 */ /* 0x000fe20000000800 */
[----:B------:R1:W-:Y:S01]  /*fae0*/  @P0 LDGSTS.E.BYPASS.LTC128B.128 [R213+0xb080], [R8.64], !P6 ;  /* 0x0b08000008d50fae */ /* 0x0003e2000f101d4a */
[----:B------:R-:W-:Y:S05]  /*faf0*/  @P0 LEA.HI.X R3, R235, R4, R245, 0x1, P1 ;  /* 0x00000004eb030211 */ /* 0x000fea00008f0cf5 */
[----:B------:R2:W-:Y:S02]  /*fb00*/  @P0 LDGSTS.E.BYPASS.LTC128B.128 [R213+0xc880], [R2.64], !P5 ;  /* 0x0c88000002d50fae */ /* 0x0005e4000e901d4a */
[C---:B--2---:R-:W-:Y:S04]  /*fb10*/  @P0 LEA R2, P1, R234.reuse, R0, 0x1 ;  /* 0x00000000ea020211 */ /* 0x044fe800078208ff */
[----:B------:R-:W-:Y:S05]  /*fb20*/  @P0 LEA.HI.X R3, R234, R4, R244, 0x1, P1 ;  /* 0x00000004ea030211 */ /* 0x000fea00008f0cf4 */
[----:B------:R2:W-:Y:S02]  /*fb30*/  @P0 LDGSTS.E.BYPASS.LTC128B.128 [R213+0xe080], [R2.64], !P4 ;  /* 0x0e08000002d50fae */ /* 0x0005e4000e101d4a */
[C---:B--2---:R-:W-:Y:S04]  /*fb40*/  @P0 LEA R2, P1, R233.reuse, R0, 0x1 ;  /* 0x00000000e9020211 */ /* 0x044fe800078208ff */
[----:B------:R-:W-:Y:S05]  /*fb50*/  @P0 LEA.HI.X R3, R233, R4, R243, 0x1, P1 ;  /* 0x00000004e9030211 */ /* 0x000fea00008f0cf3 */
[----:B------:R1:W-:Y:S04]  /*fb60*/  @P0 LDGSTS.E.BYPASS.LTC128B.128 [R213+0xf880], [R2.64], !P3 ;  /* 0x0f88000002d50fae */ /* 0x0003e8000d901d4a */
.L_x_3026:
[----:B--23--:R-:W-:Y:S05]  /*fb70*/  BSYNC B0 ;  /* 0x0000000000007941 */ /* 0x00cfea0003800000 */
.L_x_3025:
[----:B------:R-:W2:Y:S01]  /*fb80*/  LDL R4, [R1+0x4] ;  /* 0x0000040001047983 */ /* 0x000ea20000100800 */
[----:B------:R-:W-:Y:S02]  /*fb90*/  IMAD.MOV.U32 R0, RZ, RZ, 0x1 ;  /* 0x00000001ff007424 */ /* 0x000fe400078e00ff */
[----:B------:R-:W-:Y:S01]  /*fba0*/  IMAD R6, R222, -0x30, RZ ;  /* 0xffffffd0de067824 */ /* 0x000fe200078e02ff */
[----:B------:R-:W0:Y:S02]  /*fbb0*/  LDGDEPBAR ;  /* 0x00000000000079af */ /* 0x000e240000000000 */
[----:B------:R-:W-:Y:S02]  /*fbc0*/  ISETP.NE.AND P0, PT, R0, c[0x0][0x2c4], PT ;  /* 0x0000b10000007a0c */ /* 0x000fe40003f05270 */
[----:B------:R-:W-:Y:S04]  /*fbd0*/  IADD3 R6, -R217, 0x1, R6 ;  /* 0x00000001d9067810 */ /* 0x000fe80007ffe106 */
[----:B------:R-:W-:Y:S01]  /*fbe0*/  IADD3 R6, -R221, R6, R5 ;  /* 0x00000006dd067210 */ /* 0x000fe20007ffe105 */
[----:B--2---:R-:W-:Y:S05]  /*fbf0*/  IMAD R4, R4, 0x80, R220 ;  /* 0x0000008004047824 */ /* 0x004fea00078e02dc */
[----:B------:R-:W-:Y:S05]  /*fc00*/  IADD3 R4, R218, R4, R219 ;  /* 0x00000004da047210 */ /* 0x000fea0007ffe0db */
[----:B------:R-:W-:Y:S05]  /*fc10*/  @P0 IMAD.HI.U32 R0, R4, c[0x0][0x2c8], RZ ;  /* 0x0000b20004000a27 */ /* 0x000fea00078e00ff */
[----:B------:R-:W-:Y:S01]  /*fc20*/  @P0 SHF.R.U32.HI R4, RZ, c[0x0][0x2cc], R0 ;  /* 0x0000b300ff040a19 */ /* 0x000fe20000011600 */
[----:B------:R-:W-:-:S05]  /*fc30*/  BRA.DIV ~URZ, `(.L_x_3030) ;  /* 0x0000bdb27f007947 */ /* 0x000fca000b800000 */
[----:B------:R2:W3:Y:S02]  /*fc40*/  SHFL.IDX PT, R0, R4, RZ, 0x1c1f ;  /* 0x001c1fff04007589 */ /* 0x0004e400000e0000 */
.L_x_3132:
[----:B---3--:R-:W-:Y:S05]  /*fc50*/  IMAD.IADD R0, R6, 0x1, R0 ;  /* 0x0000000106007824 */ /* 0x008fea00078e0200 */
[----:B------:R-:W-:Y:S04]  /*fc60*/  ISETP.GT.AND P0, PT, R0, RZ, PT ;  /* 0x000000ff0000720c */ /* 0x000fe80003f04270 */
[----:B-1----:R-:W-:Y:S02]  /*fc70*/  FSEL R8, R182, -INF , P0 ;  /* 0xff800000b6087808 */ /* 0x002fe40000000000 */
[C---:B------:R-:W-:Y:S04]  /*fc80*/  ISETP.GT.AND P0, PT, R0.reuse, 0x1, PT ;  /* 0x000000010000780c */ /* 0x040fe80003f04270 */
[----:B------:R-:W-:Y:S02]  /*fc90*/  FSEL R25, R181, -INF , P0 ;  /* 0xff800000b5197808 */ /* 0x000fe40000000000 */
[C---:B------:R-:W-:Y:S04]  /*fca0*/  ISETP.GT.AND P0, PT, R0.reuse, 0x8, PT ;  /* 0x000000080000780c */ /* 0x040fe80003f04270 */
[----:B------:R-:W-:Y:S02]  /*fcb0*/  FSEL R24, R179, -INF , P0 ;  /* 0xff800000b3187808 */ /* 0x000fe40000000000 */
[----:B------:R-:W-:Y:S04]  /*fcc0*/  ISETP.GT.AND P0, PT, R0, 0x9, PT ;  /* 0x000000090000780c */ /* 0x000fe80003f04270 */
[----:B----4-:R-:W-:Y:S02]  /*fcd0*/  FSEL R23, R176, -INF , P0 ;  /* 0xff800000b0177808 */ /* 0x010fe40000000000 */
[C---:B------:R-:W-:Y:S04]  /*fce0*/  ISETP.GT.AND P0, PT, R0.reuse, 0x10, PT ;  /* 0x000000100000780c */ /* 0x040fe80003f04270 */
[----:B------:R-:W-:Y:S02]  /*fcf0*/  FSEL R22, R173, -INF , P0 ;  /* 0xff800000ad167808 */ /* 0x000fe40000000000 */
[C---:B------:R-:W-:Y:S04]  /*fd00*/  ISETP.GT.AND P0, PT, R0.reuse, 0x11, PT ;  /* 0x000000110000780c */ /* 0x040fe80003f04270 */
[----:B------:R-:W-:Y:S02]  /*fd10*/  FSEL R21, R21, -INF , P0 ;  /* 0xff80000015157808 */ /* 0x000fe40000000000 */
[----:B------:R-:W-:Y:S04]  /*fd20*/  ISETP.GT.AND P0, PT, R0, 0x18, PT ;  /* 0x000000180000780c */ /* 0x000fe80003f04270 */
        /* <DEDUP_REMOVED lines=9> */
[----:B------:R-:W-:Y:S04]  /*fdc0*/  ISETP.GT.AND P0, PT, R0, 0x29, PT ;  /* 0x000000290000780c */ /* 0x000fe80003f04270 */
[----:B------:R-:W-:Y:S01]  /*fdd0*/  FSEL R11, R26, -INF , P0 ;  /* 0xff8000001a0b7808 */ /* 0x000fe20000000000 */
[----:B------:R-:W-:-:S05]  /*fde0*/  BRA.DIV ~URZ, `(.L_x_3031) ;  /* 0x0000bc727f007947 */ /* 0x000fca000b800000 */
[----:B------:R-:W1:Y:S02]  /*fdf0*/  SHFL.IDX PT, R0, R4, 0x1, 0x1c1f ;  /* 0x003c1f0004007f89 */ /* 0x000e6400000e0000 */
[----:B-1----:R-:W-:Y:S05]  /*fe00*/  IMAD.IADD R0, R6, 0x1, R0 ;  /* 0x0000000106007824 */ /* 0x002fea00078e0200 */
[----:B------:R-:W-:Y:S04]  /*fe10*/  ISETP.GT.AND P0, PT, R0, RZ, PT ;  /* 0x000000ff0000720c */ /* 0x000fe80003f04270 */
        /* <DEDUP_REMOVED lines=11> */
[C---:B------:R-:W-:Y:S04]  /*fed0*/  ISETP.GT.AND P0, PT, R0.reuse, 0x18, PT ;  /* 0x000000180000780c */ /* 0x040fe80003f04270 */
[----:B------:R-:W-:Y:S02]  /*fee0*/  FSEL R30, R175, -INF , P0 ;  /* 0xff800000af1e7808 */ /* 0x000fe40000000000 */
[----:B------:R-:W-:Y:S04]  /*fef0*/  ISETP.GT.AND P0, PT, R0, 0x19, PT ;  /* 0x000000190000780c */ /* 0x000fe80003f04270 */
[----:B------:R-:W-:Y:S02]  /*ff00*/  FSEL R29, R174, -INF , P0 ;  /* 0xff800000ae1d7808 */ /* 0x000fe40000000000 */
[----:B------:R-:W-:Y:S04]  /*ff10*/  ISETP.GT.AND P0, PT, R0, 0x20, PT ;  /* 0x000000200000780c */ /* 0x000fe80003f04270 */
[----:B------:R-:W-:Y:S02]  /*ff20*/  FSEL R28, R28, -INF , P0 ;  /* 0xff8000001c1c7808 */ /* 0x000fe40000000000 */
[C---:B------:R-:W-:Y:S04]  /*ff30*/  ISETP.GT.AND P0, PT, R0.reuse, 0x21, PT ;  /* 0x000000210000780c */ /* 0x040fe80003f04270 */
[----:B------:R-:W-:Y:S02]  /*ff40*/  FSEL R27, R27, -INF , P0 ;  /* 0xff8000001b1b7808 */ /* 0x000fe40000000000 */
[----:B------:R-:W-:Y:S04]  /*ff50*/  ISETP.GT.AND P0, PT, R0, 0x28, PT ;  /* 0x000000280000780c */ /* 0x000fe80003f04270 */
[----:B------:R-:W-:Y:S02]  /*ff60*/  FSEL R26, R172, -INF , P0 ;  /* 0xff800000ac1a7808 */ /* 0x000fe40000000000 */
[----:B------:R-:W-:Y:S02]  /*ff70*/  ISETP.GT.AND P0, PT, R0, 0x29, PT ;  /* 0x000000290000780c */ /* 0x000fe40003f04270 */
        /* <DEDUP_REMOVED lines=31> */
[----:B------:R1:W3:Y:S02]  /*10170*/  SHFL.BFLY PT, R2, R0, 0x1, 0x1f ;  /* 0x0c201f0000027f89 */ /* 0x0002e400000e0000 */
.L_x_3133:
[----:B------:R-:W-:Y:S01]  /*10180*/  FSETP.NEU.FTZ.AND P0, PT, R6, -INF , PT ;  /* 0xff8000000600780b */ /* 0x000fe20003f1d000 */
[----:B------:R-:W-:Y:S01]  /*10190*/  WARPSYNC 0xffffffff ;  /* 0xffffffff00007948 */ /* 0x000fe20003800000 */
[----:B---3--:R-:W-:Y:S01]  /*101a0*/  FMNMX.FTZ R3, R2, R0, !PT ;  /* 0x0000000002037209 */ /* 0x008fe20007810000 */
[C---:B------:R-:W-:Y:S01]  /*101b0*/  FMUL.FTZ R2, R6.reuse, c[0x0][0x2d0] ;  /* 0x0000b40006027a20 */ /* 0x040fe20000410000 */
[----:B-1----:R-:W-:Y:S03]  /*101c0*/  FSEL R0, R6, RZ, P0 ;  /* 0x000000ff06007208 */ /* 0x002fe60000000000 */
[C---:B--2---:R-:W-:Y:S01]  /*101d0*/  FMUL.FTZ R4, R3.reuse, c[0x0][0x2d0] ;  /* 0x0000b40003047a20 */ /* 0x044fe20000410000 */
[----:B------:R-:W-:Y:S01]  /*101e0*/  FSEL R2, R2, RZ, P0 ;  /* 0x000000ff02027208 */ /* 0x000fe20000000000 */
[----:B------:R-:W-:Y:S01]  /*101f0*/  FADD.FTZ R0, -R0, R13 ;  /* 0x0000000d00007221 */ /* 0x000fe20000010100 */
[----:B------:R-:W-:Y:S03]  /*10200*/  FSETP.NEU.FTZ.AND P0, PT, R3, -INF , PT ;  /* 0xff8000000300780b */ /* 0x000fe60003f1d000 */
[----:B------:R-:W-:Y:S01]  /*10210*/  FMUL.FTZ R0, R0, c[0x0][0x2d0] ;  /* 0x0000b40000007a20 */ /* 0x000fe20000410000 */
[----:B------:R-:W-:Y:S01]  /*10220*/  FSEL R4, R4, RZ, P0 ;  /* 0x000000ff04047208 */ /* 0x000fe20000000000 */
        /* <DEDUP_REMOVED lines=36> */
[----:B------:R-:W-:Y:S01]  /*10470*/  FMUL.FTZ R21, R0, R161 ;  /* 0x000000a100157220 */ /* 0x000fe20000410000 */
[----:B------:R-:W-:Y:S01]  /*10480*/  ISETP.GT.AND P0, PT, R222, R216, PT ;  /* 0x000000d8de00720c */ /* 0x000fe20003f04270 */
[----:B------:R-:W-:Y:S01]  /*10490*/  FADD.FTZ R8, R24, R8 ;  /* 0x0000000818087221 */ /* 0x000fe20000010000 */
[----:B------:R-:W-:Y:S01]  /*104a0*/  MUFU.EX2 R161, R13 ;  /* 0x0000000d00a17308 */ /* 0x000fe20000000800 */
[----:B------:R-:W-:Y:S01]  /*104b0*/  FADD.FTZ R2, -R2, R14 ;  /* 0x0000000e02027221 */ /* 0x000fe20000010100 */
[----:B------:R-:W-:Y:S01]  /*104c0*/  IADD3 R222, R222, -0x1, RZ ;  /* 0xffffffffdede7810 */ /* 0x000fe20007ffe0ff */
[----:B------:R-:W-:Y:S02]  /*104d0*/  FADD.FTZ R177, R23, R8 ;  /* 0x0000000817b17221 */ /* 0x000fe40000010000 */
[----:B------:R-:W-:Y:S02]  /*104e0*/  FMUL.FTZ R2, R2, c[0x0][0x2d0] ;  /* 0x0000b40002027a20 */ /* 0x000fe40000410000 */
[C---:B------:R-:W-:Y:S02]  /*104f0*/  FMUL.FTZ R8, R0.reuse, R168 ;  /* 0x000000a800087220 */ /* 0x040fe40000410000 */
[--C-:B------:R-:W-:Y:S01]  /*10500*/  FFMA.FTZ R14, R33, c[0x0][0x2d0], -R4.reuse ;  /* 0x0000b400210e7a23 */ /* 0x100fe20000010804 */
[----:B------:R-:W-:Y:S01]  /*10510*/  MUFU.EX2 R168, R35 ;  /* 0x0000002300a87308 */ /* 0x000fe20000000800 */
[C---:B------:R-:W-:Y:S02]  /*10520*/  FMUL.FTZ R33, R0.reuse, R149 ;  /* 0x0000009500217220 */ /* 0x040fe40000410000 */
[C---:B----4-:R-:W-:Y:S02]  /*10530*/  FMUL.FTZ R9, R0.reuse, R169 ;  /* 0x000000a900097220 */ /* 0x050fe40000410000 */
[----:B------:R-:W-:Y:S02]  /*10540*/  FMUL.FTZ R20, R0, R160 ;  /* 0x000000a000147220 */ /* 0x000fe40000410000 */
[----:B------:R-:W-:Y:S02]  /*10550*/  FFMA.FTZ R4, R10, c[0x0][0x2d0], -R4 ;  /* 0x0000b4000a047a23 */ /* 0x000fe40000010804 */
[C---:B------:R-:W-:Y:S01]  /*10560*/  FMUL.FTZ R16, R0.reuse, R164 ;  /* 0x000000a400107220 */ /* 0x040fe20000410000 */
[----:B------:R-:W1:Y:S01]  /*10570*/  MUFU.EX2 R2, R2 ;  /* 0x0000000200027308 */ /* 0x000e620000000800 */
[C---:B------:R-:W-:Y:S02]  /*10580*/  FMUL.FTZ R17, R0.reuse, R165 ;  /* 0x000000a500117220 */ /* 0x040fe40000410000 */
[C---:B------:R-:W-:Y:S02]  /*10590*/  FMUL.FTZ R25, R0.reuse, R157 ;  /* 0x0000009d00197220 */ /* 0x040fe40000410000 */
        /* <DEDUP_REMOVED lines=12> */
[C---:B-1----:R-:W-:Y:S02]  /*10660*/  FMUL.FTZ R34, R2.reuse, R150 ;  /* 0x0000009602227220 */ /* 0x042fe40000410000 */
[C---:B------:R-:W-:Y:S02]  /*10670*/  FMUL.FTZ R35, R2.reuse, R151 ;  /* 0x0000009702237220 */ /* 0x040fe40000410000 */
[----:B------:R-:W1:Y:S01]  /*10680*/  LDSM.16.MT88.4 R148, [R193] ;  /* 0x00000000c194783b */ /* 0x000e620000004200 */
[C---:B------:R-:W-:Y:S01]  /*10690*/  FMUL.FTZ R10, R2.reuse, R170 ;  /* 0x000000aa020a7220 */ /* 0x040fe20000410000 */
[----:B------:R-:W3:Y:S01]  /*106a0*/  MUFU.EX2 R13, R184 ;  /* 0x000000b8000d7308 */ /* 0x000ee20000000800 */
[C---:B------:R-:W-:Y:S01]  /*106b0*/  FMUL.FTZ R11, R2.reuse, R171 ;  /* 0x000000ab020b7220 */ /* 0x040fe20000410000 */
[----:B--2---:R-:W-:Y:S01]  /*106c0*/  F2FP.BF16.PACK_AB R175, R215, R161 ;  /* 0x000000a1d7af723e */ /* 0x004fe200000010ff */
[----:B------:R-:W-:Y:S01]  /*106d0*/  FFMA.FTZ R160, R2, R229, R173 ;  /* 0x000000e502a07223 */ /* 0x000fe200000100ad */
[----:B------:R-:W-:Y:S01]  /*106e0*/  F2FP.BF16.PACK_AB R173, R168, R173 ;  /* 0x000000ada8ad723e */ /* 0x000fe200000010ff */
        /* <DEDUP_REMOVED lines=19> */
[----:B------:R-:W-:Y:S01]  /*10820*/  FMUL.FTZ R49, R0, R49 ;  /* 0x0000003100317220 */ /* 0x000fe20000410000 */
[C---:B-1----:R-:W-:Y:S05]  /*10830*/  HMMA.16816.F32.BF16 R8, R172.reuse, R148, R8 ;  /* 0x00000094ac08723c */ /* 0x042fea0000041808 */
        /* <DEDUP_REMOVED lines=95> */
[C---:B------:R-:W-:Y:S01]  /*10e30*/  FMUL.FTZ R134, R2.reuse, R134 ;  /* 0x0000008602867220 */ /* 0x040fe20000410000 */
[C---:B-1----:R-:W-:Y:S03]  /*10e40*/  HMMA.16816.F32.BF16 R44, R172.reuse, R148, R44 ;  /* 0x00000094ac2c723c */ /* 0x042fe6000004182c */
[C---:B------:R-:W-:Y:S02]  /*10e50*/  FMUL.FTZ R135, R2.reuse, R135 ;  /* 0x0000008702877220 */ /* 0x040fe40000410000 */
[C---:B------:R-:W-:Y:S02]  /*10e60*/  FMUL.FTZ R138, R2.reuse, R138 ;  /* 0x0000008a028a7220 */ /* 0x040fe40000410000 */
[----:B------:R-:W-:Y:S01]  /*10e70*/  FMUL.FTZ R139, R2, R139 ;  /* 0x0000008b028b7220 */ /* 0x000fe20000410000 */
[C---:B------:R-:W-:Y:S01]  /*10e80*/  HMMA.16816.F32.BF16 R48, R172.reuse, R150, R48 ;  /* 0x00000096ac30723c */ /* 0x040fe20000041830 */
[----:B------:R-:W1:Y:S01]  /*10e90*/  LDSM.16.MT88.4 R148, [R194+0x1800] ;  /* 0x00180000c294783b */ /* 0x000e620000004200 */
[----:B------:R-:W2:Y:S02]  /*10ea0*/  MUFU.EX2 R2, R183 ;  /* 0x000000b700027308 */ /* 0x000ea40000000800 */
[C---:B------:R-:W-:Y:S02]  /*10eb0*/  FMUL.FTZ R132, R0.reuse, R132 ;  /* 0x0000008400847220 */ /* 0x040fe40000410000 */
[C---:B------:R-:W-:Y:S02]  /*10ec0*/  FMUL.FTZ R133, R0.reuse, R133 ;  /* 0x0000008500857220 */ /* 0x040fe40000410000 */
[C---:B------:R-:W-:Y:S04]  /*10ed0*/  FMUL.FTZ R136, R0.reuse, R136 ;  /* 0x0000008800887220 */ /* 0x040fe80000410000 */
[----:B------:R-:W-:Y:S02]  /*10ee0*/  FMUL.FTZ R137, R0, R137 ;  /* 0x0000008900897220 */ /* 0x000fe40000410000 */
[----:B---3--:R-:W-:Y:S02]  /*10ef0*/  FADD.FTZ R0, R13, R177 ;  /* 0x000000b10d007221 */ /* 0x008fe40000010000 */
[----:B------:R-:W3:Y:S02]  /*10f00*/  MUFU.EX2 R177, R185 ;  /* 0x000000b900b17308 */ /* 0x000ee40000000800 */
[----:B--2---:R-:W-:Y:S04]  /*10f10*/  FADD.FTZ R0, R2, R0 ;  /* 0x0000000002007221 */ /* 0x004fe80000010000 */
        /* <DEDUP_REMOVED lines=59> */
[----:B------:R-:W-:Y:S02]  /*112d0*/  MOV R13, R6 ;  /* 0x00000006000d7202 */ /* 0x000fe40000000f00 */
        /* <DEDUP_REMOVED lines=12> */
[-C--:B------:R-:W-:Y:S01]  /*113a0*/  MOV R14, R3.reuse ;  /* 0x00000003000e7202 */ /* 0x080fe20000000f00 */
[C---:B--2---:R-:W-:Y:S03]  /*113b0*/  HMMA.16816.F32.BF16 R36, R148.reuse, R156, R36 ;  /* 0x0000009c9424723c */ /* 0x044fe60000041824 */
[----:B------:R-:W-:Y:S01]  /*113c0*/  FADD.FTZ R229, R4, R0 ;  /* 0x0000000004e57221 */ /* 0x000fe20000010000 */
[----:B------:R-:W-:Y:S04]  /*113d0*/  MOV R4, R3 ;  /* 0x0000000300047202 */ /* 0x000fe80000000f00 */
        /* <DEDUP_REMOVED lines=84> */
.L_x_3019:
[----:B------:R-:W-:-:S13]  /*11920*/  ISETP.GE.AND P0, PT, R222, R241, PT ;  /* 0x000000f1de00720c */ /* 0x000fda0003f06270 */
[----:B------:R-:W-:Y:S05]  /*11930*/  @!P0 BRA `(.L_x_3033) ;  /* 0x00002fa000008947 */ /* 0x000fea0003800000 */
[----:B------:R-:W-:Y:S02]  /*11940*/  IADD3 R224, -R242, 0x30, RZ ;  /* 0x00000030f2e07810 */ /* 0x000fe40007ffe1ff */
.L_x_3045:
        /* <DEDUP_REMOVED lines=19> */
[----:B------:R1:W1:Y:S01]  /*11a80*/  LDSM.16.M88.4 R172, [R192+0x1000] ;  /* 0x00100000c0ac783b */ /* 0x0002620000000200 */
[----:B------:R-:W-:Y:S03]  /*11a90*/  MOV R5, R6 ;  /* 0x0000000600057202 */ /* 0x000fe60000000f00 */
[----:B------:R1:W1:Y:S04]  /*11aa0*/  LDSM.16.M88.4 R176, [R198] ;  /* 0x00000000c6b0783b */ /* 0x0002680000000200 */
[----:B------:R1:W1:Y:S04]  /*11ab0*/  LDSM.16.M88.4 R180, [R201] ;  /* 0x00000000c9b4783b */ /* 0x0002680000000200 */
[----:B------:R1:W1:Y:S04]  /*11ac0*/  LDSM.16.M88.4 R184, [R211] ;  /* 0x00000000d3b8783b */ /* 0x0002680000000200 */
[----:B------:R1:W1:Y:S01]  /*11ad0*/  LDSM.16.M88.4 R188, [R212] ;  /* 0x00000000d4bc783b */ /* 0x0002620000000200 */
[----:B------:R-:W-:-:S05]  /*11ae0*/  BRA.DIV ~URZ, `(.L_x_3034) ;  /* 0x0000a3f27f007947 */ /* 0x000fca000b800000 */
[----:B------:R4:W3:Y:S02]  /*11af0*/  SHFL.IDX PT, R0, R10, RZ, 0x181f ;  /* 0x00181fff0a007589 */ /* 0x0008e400000e0000 */
.L_x_3134:
[----:B------:R-:W5:Y:S01]  /*11b00*/  SHFL.IDX PT, R2, R11, RZ, 0x181f ;  /* 0x00181fff0b027589 */ /* 0x000f6200000e0000 */
[----:B------:R-:W-:Y:S01]  /*11b10*/  SHF.R.S32.HI R3, RZ, 0x1f, R226 ;  /* 0x0000001fff037819 */ /* 0x000fe200000114e2 */
[C---:B------:R-:W-:Y:S01]  /*11b20*/  IMAD.SHL.U32 R236, R226.reuse, 0x2, RZ ;  /* 0x00000002e2ec7824 */ /* 0x040fe200078e00ff */
[C---:B------:R-:W-:Y:S01]  /*11b30*/  SHF.L.U64.HI R221, R235.reuse, 0x1, R245 ;  /* 0x00000001ebdd7819 */ /* 0x040fe200000102f5 */
[----:B------:R-:W-:Y:S01]  /*11b40*/  IMAD.SHL.U32 R219, R235, 0x2, RZ ;  /* 0x00000002ebdb7824 */ /* 0x000fe200078e00ff */
[----:B------:R-:W-:Y:S01]  /*11b50*/  SHF.L.U64.HI R220, R226, 0x1, R3 ;  /* 0x00000001e2dc7819 */ /* 0x000fe20000010203 */
[C---:B------:R-:W-:Y:S01]  /*11b60*/  IMAD.SHL.U32 R216, R234.reuse, 0x2, RZ ;  /* 0x00000002ead87824 */ /* 0x040fe200078e00ff */
[----:B------:R-:W-:Y:S01]  /*11b70*/  SHF.L.U64.HI R218, R234, 0x1, R244 ;  /* 0x00000001eada7819 */ /* 0x000fe200000102f4 */
[C---:B------:R-:W-:Y:S01]  /*11b80*/  IMAD.SHL.U32 R215, R233.reuse, 0x2, RZ ;  /* 0x00000002e9d77824 */ /* 0x040fe200078e00ff */
[----:B------:R-:W-:Y:S01]  /*11b90*/  SHF.L.U64.HI R217, R233, 0x1, R243 ;  /* 0x00000001e9d97819 */ /* 0x000fe200000102f3 */
[----:B------:R-:W-:Y:S01]  /*11ba0*/  BSSY B0, `(.L_x_3035) ;  /* 0x0000023000007945 */ /* 0x000fe20003800000 */
[----:B------:R-:W-:Y:S02]  /*11bb0*/  LOP3.LUT P1, RZ, R232, 0x1, RZ, 0xc0, !PT ;  /* 0x00000001e8ff7812 */ /* 0x000fe4000782c0ff */
[----:B-----5:R-:W-:Y:S05]  /*11bc0*/  IADD3 R8, P0, R2, R236, RZ ;  /* 0x000000ec02087210 */ /* 0x020fea0007f1e0ff */
[----:B---3--:R-:W-:Y:S05]  /*11bd0*/  IMAD.X R9, R0, 0x1, R220, P0 ;  /* 0x0000000100097824 */ /* 0x008fea00000e06dc */
[----:B------:R-:W-:Y:S01]  /*11be0*/  @!PT LDS RZ, [RZ] ;  /* 0x00000000fffff984 */ /* 0x000fe20000000800 */
[----:B------:R-:W-:Y:S01]  /*11bf0*/  @!PT LDS RZ, [RZ] ;  /* 0x00000000fffff984 */ /* 0x000fe20000000800 */
[----:B------:R3:W-:Y:S02]  /*11c00*/  LDGSTS.E.BYPASS.LTC128B.128 [R213+0x4080], [R8.64], !P6 ;  /* 0x0408000008d57fae */ /* 0x0007e4000f101d4a */
[----:B---3--:R-:W-:Y:S05]  /*11c10*/  IADD3 R8, P0, R2, R219, RZ ;  /* 0x000000db02087210 */ /* 0x008fea0007f1e0ff */
[----:B------:R-:W-:Y:S05]  /*11c20*/  IMAD.X R9, R0, 0x1, R221, P0 ;  /* 0x0000000100097824 */ /* 0x000fea00000e06dd */
[----:B------:R3:W-:Y:S02]  /*11c30*/  LDGSTS.E.BYPASS.LTC128B.128 [R213+0x5880], [R8.64], !P5 ;  /* 0x0588000008d57fae */ /* 0x0007e4000e901d4a */
[----:B---3--:R-:W-:Y:S05]  /*11c40*/  IADD3 R8, P0, R2, R216, RZ ;  /* 0x000000d802087210 */ /* 0x008fea0007f1e0ff */
[----:B------:R-:W-:Y:S01]  /*11c50*/  IMAD.X R9, R0, 0x1, R218, P0 ;  /* 0x0000000100097824 */ /* 0x000fe200000e06da */
[----:B------:R-:W-:Y:S04]  /*11c60*/  IADD3 R2, P0, R2, R215, RZ ;  /* 0x000000d702027210 */ /* 0x000fe80007f1e0ff */
[----:B------:R3:W-:Y:S01]  /*11c70*/  LDGSTS.E.BYPASS.LTC128B.128 [R213+0x7080], [R8.64], !P4 ;  /* 0x0708000008d57fae */ /* 0x0007e2000e101d4a */
[----:B------:R-:W-:Y:S05]  /*11c80*/  IMAD.X R3, R0, 0x1, R217, P0 ;  /* 0x0000000100037824 */ /* 0x000fea00000e06d9 */
[----:B------:R3:W-:Y:S01]  /*11c90*/  LDGSTS.E.BYPASS.LTC128B.128 [R213+0x8880], [R2.64], !P3 ;  /* 0x0888000002d57fae */ /* 0x0007e2000d901d4a */
[----:B------:R-:W-:-:S05]  /*11ca0*/  @P1 BRA `(.L_x_3036) ;  /* 0x0000012000001947 */ /* 0x000fca0003800000 */
[----:B------:R-:W-:-:S05]  /*11cb0*/  BRA.DIV ~URZ, `(.L_x_3037) ;  /* 0x0000a2927f007947 */ /* 0x000fca000b800000 */
[----:B---3--:R3:W4:Y:S04]  /*11cc0*/  SHFL.IDX PT, R8, R10, 0x1, 0x181f ;  /* 0x00381f000a087f89 */ /* 0x00872800000e0000 */
[----:B------:R3:W2:Y:S02]  /*11cd0*/  SHFL.IDX PT, R0, R11, 0x1, 0x181f ;  /* 0x00381f000b007f89 */ /* 0x0006a400000e0000 */
.L_x_3135:
[----:B--2---:R-:W-:Y:S05]  /*11ce0*/  IADD3 R2, P0, R0, R236, RZ ;  /* 0x000000ec00027210 */ /* 0x004fea0007f1e0ff */
[----:B----4-:R-:W-:Y:S05]  /*11cf0*/  IMAD.X R3, R8, 0x1, R220, P0 ;  /* 0x0000000108037824 */ /* 0x010fea00000e06dc */
[----:B------:R-:W-:Y:S01]  /*11d00*/  @!PT LDS RZ, [RZ] ;  /* 0x00000000fffff984 */ /* 0x000fe20000000800 */
[----:B------:R-:W-:Y:S01]  /*11d10*/  @!PT LDS RZ, [RZ] ;  /* 0x00000000fffff984 */ /* 0x000fe20000000800 */
[----:B------:R-:W-:Y:S01]  /*11d20*/  @!PT LDS RZ, [RZ] ;  /* 0x00000000fffff984 */ /* 0x000fe20000000800 */
[----:B------:R2:W-:Y:S02]  /*11d30*/  LDGSTS.E.BYPASS.LTC128B.128 [R213+0x5080], [R2.64], !P6 ;  /* 0x0508000002d57fae */ /* 0x0005e4000f101d4a */
[----:B--2---:R-:W-:Y:S05]  /*11d40*/  IADD3 R2, P0, R0, R219, RZ ;  /* 0x000000db00027210 */ /* 0x004fea0007f1e0ff */
[----:B------:R-:W-:Y:S01]  /*11d50*/  IMAD.X R3, R8, 0x1, R221, P0 ;  /* 0x0000000108037824 */ /* 0x000fe200000e06dd */
[----:B---3--:R-:W-:Y:S04]  /*11d60*/  IADD3 R10, P0, R0, R216, RZ ;  /* 0x000000d8000a7210 */ /* 0x008fe80007f1e0ff */
[----:B------:R2:W-:Y:S01]  /*11d70*/  LDGSTS.E.BYPASS.LTC128B.128 [R213+0x6880], [R2.64], !P5 ;  /* 0x0688000002d57fae */ /* 0x0005e2000e901d4a */
[----:B------:R-:W-:Y:S05]  /*11d80*/  IMAD.X R11, R8, 0x1, R218, P0 ;  /* 0x00000001080b7824 */ /* 0x000fea00000e06da */
[----:B------:R3:W-:Y:S01]  /*11d90*/  LDGSTS.E.BYPASS.LTC128B.128 [R213+0x8080], [R10.64], !P4 ;  /* 0x080800000ad57fae */ /* 0x0007e2000e101d4a */
[----:B--2---:R-:W-:Y:S05]  /*11da0*/  IADD3 R2, P0, R0, R215, RZ ;  /* 0x000000d700027210 */ /* 0x004fea0007f1e0ff */
[----:B------:R-:W-:Y:S05]  /*11db0*/  IMAD.X R3, R8, 0x1, R217, P0 ;  /* 0x0000000108037824 */ /* 0x000fea00000e06d9 */
[----:B------:R3:W-:Y:S03]  /*11dc0*/  LDGSTS.E.BYPASS.LTC128B.128 [R213+0x9880], [R2.64], !P3 ;  /* 0x0988000002d57fae */ /* 0x0007e6000d901d4a */
.L_x_3036:
[----:B------:R-:W-:Y:S05]  /*11dd0*/  BSYNC B0 ;  /* 0x0000000000007941 */ /* 0x000fea0003800000 */
.L_x_3035:
        /* <DEDUP_REMOVED lines=176> */
[----:B----4-:R-:W4:Y:S01]  /*128e0*/  LDSM.16.M88.4 R8, [R15+0x5800] ;  /* 0x005800000f08783b */ /* 0x010f220000000200 */
[----:B------:R-:W-:Y:S08]  /*128f0*/  DEPBAR.LE SB0, 0x0 ;  /* 0x000080000000791a */ /* 0x000ff00000000000 */
[----:B------:R-:W1:Y:S01]  /*12900*/  MUFU.TANH R178, R22 ;  /* 0x0000001600b27308 */ /* 0x000e620000002400 */
[----:B------:R-:W-:Y:S09]  /*12910*/  BAR.SYNC.DEFER_BLOCKING 0x0 ;  /* 0x0000000000007b1d */ /* 0x000ff20000010000 */
[----:B------:R5:W1:Y:S10]  /*12920*/  MUFU.TANH R177, R23 ;  /* 0x0000001700b17308 */ /* 0x000a740000002400 */
[----:B------:R-:W1:Y:S10]  /*12930*/  MUFU.TANH R174, R24 ;  /* 0x0000001800ae7308 */ /* 0x000e740000002400 */
[----:B------:R1:W1:Y:S01]  /*12940*/  MUFU.TANH R172, R25 ;  /* 0x0000001900ac7308 */ /* 0x0002620000002400 */
[C---:B----4-:R-:W-:Y:S09]  /*12950*/  HMMA.16816.F32.BF16 R28, R184.reuse, R8, R28 ;  /* 0x00000008b81c723c */ /* 0x050ff2000004181c */
[----:B------:R4:W2:Y:S01]  /*12960*/  MUFU.TANH R173, R26 ;  /* 0x0000001a00ad7308 */ /* 0x0008a20000002400 */
[----:B------:R-:W-:Y:S09]  /*12970*/  HMMA.16816.F32.BF16 R32, R184, R10, R32 ;  /* 0x0000000ab820723c */ /* 0x000ff20000041820 */
[----:B------:R2:W2:Y:S05]  /*12980*/  MUFU.TANH R181, R16 ;  /* 0x0000001000b57308 */ /* 0x0004aa0000002400 */
[----:B-----5:R-:W-:Y:S05]  /*12990*/  FMUL.FTZ R23, R28, c[0x0][0x320] ;  /* 0x0000c8001c177a20 */ /* 0x020fea0000410000 */
[----:B------:R2:W2:Y:S01]  /*129a0*/  MUFU.TANH R179, R17 ;  /* 0x0000001100b37308 */ /* 0x0004a20000002400 */
[----:B------:R-:W-:Y:S02]  /*129b0*/  FMUL.FTZ R21, R29, c[0x0][0x320] ;  /* 0x0000c8001d157a20 */ /* 0x000fe40000410000 */
[----:B-1----:R-:W-:Y:S02]  /*129c0*/  FMUL.FTZ R25, R31, c[0x0][0x320] ;  /* 0x0000c8001f197a20 */ /* 0x002fe40000410000 */
[----:B----4-:R-:W-:Y:S02]  /*129d0*/  FMUL.FTZ R26, R30, c[0x0][0x320] ;  /* 0x0000c8001e1a7a20 */ /* 0x010fe40000410000 */
[----:B------:R-:W-:Y:S02]  /*129e0*/  FMUL.FTZ R20, R32, c[0x0][0x320] ;  /* 0x0000c80020147a20 */ /* 0x000fe40000410000 */
[----:B------:R-:W-:Y:S01]  /*129f0*/  FMUL.FTZ R14, R33, c[0x0][0x320] ;  /* 0x0000c800210e7a20 */ /* 0x000fe20000410000 */
[----:B------:R1:W4:Y:S01]  /*12a00*/  MUFU.TANH R182, R18 ;  /* 0x0000001200b67308 */ /* 0x0003220000002400 */
[----:B------:R-:W-:Y:S02]  /*12a10*/  FMUL.FTZ R24, R34, c[0x0][0x320] ;  /* 0x0000c80022187a20 */ /* 0x000fe40000410000 */
[----:B------:R-:W-:Y:S07]  /*12a20*/  FMUL.FTZ R22, R35, c[0x0][0x320] ;  /* 0x0000c80023167a20 */ /* 0x000fee0000410000 */
        /* <DEDUP_REMOVED lines=11> */
[----:B--234-:R-:W-:Y:S01]  /*12ae0*/  IMAD.MOV.U32 R0, RZ, RZ, 0x1 ;  /* 0x00000001ff007424 */ /* 0x01cfe200078e00ff */
[----:B------:R-:W2:Y:S01]  /*12af0*/  LDL R3, [R1+0x7c] ;  /* 0x00007c0001037983 */ /* 0x000ea20000100800 */
[----:B------:R-:W-:Y:S02]  /*12b00*/  IMAD R2, R222, 0x30, R249 ;  /* 0x00000030de027824 */ /* 0x000fe400078e02f9 */
[----:B------:R-:W-:Y:S01]  /*12b10*/  IMAD.MOV.U32 R223, RZ, RZ, RZ ;  /* 0x000000ffffdf7224 */ /* 0x000fe200078e00ff */
[----:B------:R-:W-:Y:S01]  /*12b20*/  ISETP.NE.AND P0, PT, R0, c[0x0][0x2b8], PT ;  /* 0x0000ae0000007a0c */ /* 0x000fe20003f05270 */
[----:B------:R-:W3:Y:S06]  /*12b30*/  LDL.64 R16, [R1+0x70] ;  /* 0x0000700001107983 */ /* 0x000eec0000100a00 */
        /* <DEDUP_REMOVED lines=10> */
[C---:B------:R-:W-:Y:S04]  /*12be0*/  @!P2 LEA R2, P0, R3.reuse, c[0x0][0x2a0], 0x2 ;  /* 0x0000a8000302aa11 */ /* 0x040fe800078010ff */
[----:B------:R-:W-:Y:S02]  /*12bf0*/  @!P2 LEA.HI.X R3, R3, c[0x0][0x2a4], R0, 0x2, P0 ;  /* 0x0000a9000303aa11 */ /* 0x000fe400000f1400 */
[----:B------:R-:W-:Y:S03]  /*12c00*/  SHF.R.S32.HI R0, RZ, 0x1f, R225 ;  /* 0x0000001fff007819 */ /* 0x000fe600000114e1 */
[----:B------:R2:W3:Y:S02]  /*12c10*/  @!P2 LDG.E R223, [R2.64] ;  /* 0x0000000a02dfa981 */ /* 0x0004e4000c1e1900 */
[----:B------:R-:W-:Y:S04]  /*12c20*/  IMAD R0, R0, c[0x0][0x1e0], RZ ;  /* 0x0000780000007a24 */ /* 0x000fe800078e02ff */
[C---:B------:R-:W-:Y:S02]  /*12c30*/  IMAD R0, R225.reuse, c[0x0][0x1e4], R0 ;  /* 0x00007900e1007a24 */ /* 0x040fe400078e0200 */
[----:B--2---:R-:W-:Y:S04]  /*12c40*/  IMAD.WIDE.U32 R2, R225, c[0x0][0x1e0], RZ ;  /* 0x00007800e1027a25 */ /* 0x004fe800078e00ff */
[----:B------:R-:W-:Y:S01]  /*12c50*/  IMAD.IADD R3, R3, 0x1, R0 ;  /* 0x0000000103037824 */ /* 0x000fe200078e0200 */
[----:B---3--:R-:W-:Y:S03]  /*12c60*/  SHF.R.S32.HI R0, RZ, 0x1f, R223 ;  /* 0x0000001fff007819 */ /* 0x008fe600000114df */
        /* <DEDUP_REMOVED lines=9> */
.L_x_3136:
[----:B------:R-:W-:-:S05]  /*12d00*/  BRA.DIV ~URZ, `(.L_x_3041) ;  /* 0x000093827f007947 */ /* 0x000fca000b800000 */
[----:B------:R4:W2:Y:S02]  /*12d10*/  SHFL.IDX PT, R0, R13, RZ, 0x181f ;  /* 0x00181fff0d007589 */ /* 0x0008a400000e0000 */
.L_x_3137:
[----:B------:R-:W-:Y:S11]  /*12d20*/  ISETP.GE.AND P0, PT, R224, 0x1, PT ;  /* 0x00000001e000780c */ /* 0x000ff60003f06270 */
[----:B------:R-:W-:Y:S02]  /*12d30*/  @!UPT UIADD3 URZ, URZ, URZ, URZ ;  /* 0x0000003f3f3ff290 */ /* 0x000fe4000fffe03f */
[----:B--2---:R-:W-:Y:S05]  /*12d40*/  @P0 IADD3 R10, P1, R0, R236, RZ ;  /* 0x000000ec000a0210 */ /* 0x004fea0007f3e0ff */
[----:B---3--:R-:W-:Y:S01]  /*12d50*/  @P0 IMAD.X R11, R8, 0x1, R220, P1 ;  /* 0x00000001080b0824 */ /* 0x008fe200008e06dc */
[----:B------:R-:W-:Y:S04]  /*12d60*/  @P0 IADD3 R2, P1, R0, R219, RZ ;  /* 0x000000db00020210 */ /* 0x000fe80007f3e0ff */
[----:B------:R-:W-:Y:S01]  /*12d70*/  @!PT LDS RZ, [RZ] ;  /* 0x00000000fffff984 */ /* 0x000fe20000000800 */
[----:B------:R-:W-:Y:S01]  /*12d80*/  @!PT LDS RZ, [RZ] ;  /* 0x00000000fffff984 */ /* 0x000fe20000000800 */
[----:B------:R-:W-:Y:S01]  /*12d90*/  @!PT LDS RZ, [RZ] ;  /* 0x00000000fffff984 */ /* 0x000fe20000000800 */
[----:B------:R2:W-:Y:S01]  /*12da0*/  @P0 LDGSTS.E.BYPASS.LTC128B.128 [R213+0xa080], [R10.64], !P6 ;  /* 0x0a0800000ad50fae */ /* 0x0005e2000f101d4a */
[----:B------:R-:W-:Y:S05]  /*12db0*/  @P0 IMAD.X R3, R8, 0x1, R221, P1 ;  /* 0x0000000108030824 */ /* 0x000fea00008e06dd */
[----:B------:R3:W-:Y:S02]  /*12dc0*/  @P0 LDGSTS.E.BYPASS.LTC128B.128 [R213+0xb880], [R2.64], !P5 ;  /* 0x0b88000002d50fae */ /* 0x0007e4000e901d4a */
[----:B---3--:R-:W-:Y:S05]  /*12dd0*/  @P0 IADD3 R2, P1, R0, R216, RZ ;  /* 0x000000d800020210 */ /* 0x008fea0007f3e0ff */
[----:B------:R-:W-:Y:S05]  /*12de0*/  @P0 IMAD.X R3, R8, 0x1, R218, P1 ;  /* 0x0000000108030824 */ /* 0x000fea00008e06da */
[----:B------:R3:W-:Y:S02]  /*12df0*/  @P0 LDGSTS.E.BYPASS.LTC128B.128 [R213+0xd080], [R2.64], !P4 ;  /* 0x0d08000002d50fae */ /* 0x0007e4000e101d4a */
[----:B---3--:R-:W-:Y:S05]  /*12e00*/  @P0 IADD3 R2, P1, R0, R215, RZ ;  /* 0x000000d700020210 */ /* 0x008fea0007f3e0ff */
[----:B------:R-:W-:Y:S05]  /*12e10*/  @P0 IMAD.X R3, R8, 0x1, R217, P1 ;  /* 0x0000000108030824 */ /* 0x000fea00008e06d9 */
[----:B------:R2:W-:Y:S01]  /*12e20*/  @P0 LDGSTS.E.BYPASS.LTC128B.128 [R213+0xe880], [R2.64], !P3 ;  /* 0x0e88000002d50fae */ /* 0x0005e2000d901d4a */
[----:B------:R-:W-:-:S05]  /*12e30*/  BRA.DIV ~URZ, `(.L_x_3042) ;  /* 0x000092c27f007947 */ /* 0x000fca000b800000 */
[----:B------:R3:W2:Y:S04]  /*12e40*/  SHFL.IDX PT, R8, R9, 0x1, 0x181f ;  /* 0x00381f0009087f89 */ /* 0x0006a800000e0000 */
[----:B------:R3:W4:Y:S02]  /*12e50*/  SHFL.IDX PT, R0, R13, 0x1, 0x181f ;  /* 0x00381f000d007f89 */ /* 0x00072400000e0000 */
.L_x_3138:
[----:B------:R-:W-:Y:S11]  /*12e60*/  ISETP.GE.AND P0, PT, R224, 0x21, PT ;  /* 0x00000021e000780c */ /* 0x000ff60003f06270 */
[----:B------:R-:W-:Y:S02]  /*12e70*/  @!UPT UIADD3 URZ, URZ, URZ, URZ ;  /* 0x0000003f3f3ff290 */ /* 0x000fe4000fffe03f */
[----:B-1--4-:R-:W-:Y:S05]  /*12e80*/  @P0 IADD3 R18, P1, R0, R236, RZ ;  /* 0x000000ec00120210 */ /* 0x012fea0007f3e0ff */
[----:B--2---:R-:W-:Y:S01]  /*12e90*/  @P0 IMAD.X R19, R8, 0x1, R220, P1 ;  /* 0x0000000108130824 */ /* 0x004fe200008e06dc */
[----:B------:R-:W-:Y:S04]  /*12ea0*/  @P0 IADD3 R16, P1, R0, R219, RZ ;  /* 0x000000db00100210 */ /* 0x000fe80007f3e0ff */
[----:B------:R-:W-:Y:S01]  /*12eb0*/  @!PT LDS RZ, [RZ] ;  /* 0x00000000fffff984 */ /* 0x000fe20000000800 */
[----:B------:R-:W-:Y:S01]  /*12ec0*/  @!PT LDS RZ, [RZ] ;  /* 0x00000000fffff984 */ /* 0x000fe20000000800 */
[----:B------:R-:W-:Y:S01]  /*12ed0*/  @!PT LDS RZ, [RZ] ;  /* 0x00000000fffff984 */ /* 0x000fe20000000800 */
[----:B------:R1:W-:Y:S01]  /*12ee0*/  @P0 LDGSTS.E.BYPASS.LTC128B.128 [R213+0xb080], [R18.64], !P6 ;  /* 0x0b08000012d50fae */ /* 0x0003e2000f101d4a */
[----:B------:R-:W-:Y:S01]  /*12ef0*/  @P0 IMAD.X R17, R8, 0x1, R221, P1 ;  /* 0x0000000108110824 */ /* 0x000fe200008e06dd */
[----:B------:R-:W-:Y:S04]  /*12f00*/  @P0 IADD3 R10, P1, R0, R216, RZ ;  /* 0x000000d8000a0210 */ /* 0x000fe80007f3e0ff */
[----:B------:R1:W-:Y:S01]  /*12f10*/  @P0 LDGSTS.E.BYPASS.LTC128B.128 [R213+0xc880], [R16.64], !P5 ;  /* 0x0c88000010d50fae */ /* 0x0003e2000e901d4a */
[----:B------:R-:W-:Y:S01]  /*12f20*/  @P0 IMAD.X R11, R8, 0x1, R218, P1 ;  /* 0x00000001080b0824 */ /* 0x000fe200008e06da */
[----:B------:R-:W-:Y:S04]  /*12f30*/  @P0 IADD3 R2, P1, R0, R215, RZ ;  /* 0x000000d700020210 */ /* 0x000fe80007f3e0ff */
[----:B------:R1:W-:Y:S01]  /*12f40*/  @P0 LDGSTS.E.BYPASS.LTC128B.128 [R213+0xe080], [R10.64], !P4 ;  /* 0x0e0800000ad50fae */ /* 0x0003e2000e101d4a */
[----:B------:R-:W-:Y:S05]  /*12f50*/  @P0 IMAD.X R3, R8, 0x1, R217, P1 ;  /* 0x0000000108030824 */ /* 0x000fea00008e06d9 */
[----:B------:R1:W-:Y:S03]  /*12f60*/  @P0 LDGSTS.E.BYPASS.LTC128B.128 [R213+0xf880], [R2.64], !P3 ;  /* 0x0f88000002d50fae */ /* 0x0003e6000d901d4a */
.L_x_3039:
[----:B--234-:R-:W-:Y:S05]  /*12f70*/  BSYNC B0 ;  /* 0x0000000000007941 */ /* 0x01cfea0003800000 */
.L_x_3038:
        /* <DEDUP_REMOVED lines=27> */
.L_x_3139:
[----:B-12---:R-:W-:Y:S01]  /*13130*/  FMNMX.FTZ R0, R0, R2, !PT ;  /* 0x0000000200007209 */ /* 0x006fe20007810000 */
[----:B------:R-:W-:-:S05]  /*13140*/  BRA.DIV ~URZ, `(.L_x_3044) ;  /* 0x000090d27f007947 */ /* 0x000fca000b800000 */
[----:B------:R-:W1:Y:S02]  /*13150*/  SHFL.BFLY PT, R6, R0, 0x1, 0x1f ;  /* 0x0c201f0000067f89 */ /* 0x000e6400000e0000 */
[----:B-1----:R-:W-:Y:S02]  /*13160*/  FMNMX.FTZ R6, R0, R6, !PT ;  /* 0x0000000600067209 */ /* 0x002fe40007810000 */
[----:B------:R-:W1:Y:S02]  /*13170*/  SHFL.BFLY PT, R0, R8, 0x2, 0x1f ;  /* 0x0c401f0008007f89 */ /* 0x000e6400000e0000 */
[----:B-1----:R-:W-:Y:S05]  /*13180*/  FMNMX.FTZ R0, R8, R0, !PT ;  /* 0x0000000008007209 */ /* 0x002fea0007810000 */
[----:B------:R1:W2:Y:S02]  /*13190*/  SHFL.BFLY PT, R2, R0, 0x1, 0x1f ;  /* 0x0c201f0000027f89 */ /* 0x0002a400000e0000 */
.L_x_3140:
        /* <DEDUP_REMOVED lines=22> */
[----:B------:R5:W3:Y:S10]  /*13300*/  MUFU.EX2 R174, R8 ;  /* 0x0000000800ae7308 */ /* 0x000af40000000800 */
[----:B------:R-:W-:Y:S10]  /*13310*/  MUFU.EX2 R14, R181 ;  /* 0x000000b5000e7308 */ /* 0x000ff40000000800 */
        /* <DEDUP_REMOVED lines=9> */
[----:B----4-:R-:W-:Y:S02]  /*133b0*/  FADD.FTZ R9, R13, R9 ;  /* 0x000000090d097221 */ /* 0x010fe40000010000 */
[----:B------:R-:W1:Y:S01]  /*133c0*/  MUFU.EX2 R0, R0 ;  /* 0x0000000000007308 */ /* 0x000e620000000800 */
[--C-:B------:R-:W-:Y:S02]  /*133d0*/  FFMA.FTZ R190, R190, c[0x0][0x2d0], -R4.reuse ;  /* 0x0000b400bebe7a23 */ /* 0x100fe40000010804 */
[--C-:B------:R-:W-:Y:S02]  /*133e0*/  FFMA.FTZ R182, R182, c[0x0][0x2d0], -R4.reuse ;  /* 0x0000b400b6b67a23 */ /* 0x100fe40000010804 */
[--C-:B-----5:R-:W-:Y:S02]  /*133f0*/  FFMA.FTZ R8, R189, c[0x0][0x2d0], -R4.reuse ;  /* 0x0000b400bd087a23 */ /* 0x120fe40000010804 */
[--C-:B------:R-:W-:Y:S02]  /*13400*/  FFMA.FTZ R180, R180, c[0x0][0x2d0], -R4.reuse ;  /* 0x0000b400b4b47a23 */ /* 0x100fe40000010804 */
[--C-:B------:R-:W-:Y:S01]  /*13410*/  FFMA.FTZ R176, R173, c[0x0][0x2d0], -R4.reuse ;  /* 0x0000b400adb07a23 */ /* 0x100fe20000010804 */
[----:B------:R-:W-:Y:S01]  /*13420*/  MUFU.EX2 R190, R190 ;  /* 0x000000be00be7308 */ /* 0x000fe20000000800 */
[----:B------:R-:W-:Y:S02]  /*13430*/  FMUL.FTZ R20, R2, R160 ;  /* 0x000000a002147220 */ /* 0x000fe40000410000 */
[C---:B------:R-:W-:Y:S01]  /*13440*/  FADD.FTZ R186, R174.reuse, R9 ;  /* 0x00000009aeba7221 */ /* 0x040fe20000010000 */
[----:B------:R-:W-:Y:S01]  /*13450*/  F2FP.BF16.PACK_AB R174, R174, R13 ;  /* 0x0000000daeae723e */ /* 0x000fe200000010ff */
[C---:B------:R-:W-:Y:S02]  /*13460*/  FMUL.FTZ R9, R2.reuse, R169 ;  /* 0x000000a902097220 */ /* 0x040fe40000410000 */
[C---:B------:R-:W-:Y:S02]  /*13470*/  FMUL.FTZ R16, R2.reuse, R164 ;  /* 0x000000a402107220 */ /* 0x040fe40000410000 */
[----:B------:R-:W-:Y:S01]  /*13480*/  FMUL.FTZ R17, R2, R165 ;  /* 0x000000a502117220 */ /* 0x000fe20000410000 */
[----:B------:R2:W3:Y:S01]  /*13490*/  MUFU.EX2 R173, R8 ;  /* 0x0000000800ad7308 */ /* 0x0004e20000000800 */
[--C-:B------:R-:W-:Y:S02]  /*134a0*/  FFMA.FTZ R179, R27, c[0x0][0x2d0], -R4.reuse ;  /* 0x0000b4001bb37a23 */ /* 0x100fe40000010804 */
[--C-:B------:R-:W-:Y:S02]  /*134b0*/  FFMA.FTZ R188, R26, c[0x0][0x2d0], -R4.reuse ;  /* 0x0000b4001abc7a23 */ /* 0x100fe40000010804 */
[C---:B-1----:R-:W-:Y:S02]  /*134c0*/  FMUL.FTZ R34, R0.reuse, R150 ;  /* 0x0000009600227220 */ /* 0x042fe40000410000 */
[C---:B------:R-:W-:Y:S02]  /*134d0*/  FMUL.FTZ R35, R0.reuse, R151 ;  /* 0x0000009700237220 */ /* 0x040fe40000410000 */
[----:B------:R-:W1:Y:S01]  /*134e0*/  LDSM.16.MT88.4 R148, [R193] ;  /* 0x00000000c194783b */ /* 0x000e620000004200 */
[----:B------:R-:W-:Y:S01]  /*134f0*/  MUFU.EX2 R182, R182 ;  /* 0x000000b600b67308 */ /* 0x000fe20000000800 */
[C---:B------:R-:W-:Y:S02]  /*13500*/  FMUL.FTZ R10, R0.reuse, R170 ;  /* 0x000000aa000a7220 */ /* 0x040fe40000410000 */
[C---:B------:R-:W-:Y:S02]  /*13510*/  FMUL.FTZ R11, R0.reuse, R171 ;  /* 0x000000ab000b7220 */ /* 0x040fe40000410000 */
[C---:B------:R-:W-:Y:S02]  /*13520*/  FMUL.FTZ R18, R0.reuse, R166 ;  /* 0x000000a600127220 */ /* 0x040fe40000410000 */
[----:B------:R-:W-:Y:S02]  /*13530*/  FMUL.FTZ R19, R0, R167 ;  /* 0x000000a700137220 */ /* 0x000fe40000410000 */
[--C-:B------:R-:W-:Y:S01]  /*13540*/  FFMA.FTZ R187, R25, c[0x0][0x2d0], -R4.reuse ;  /* 0x0000b40019bb7a23 */ /* 0x100fe20000010804 */
[----:B------:R-:W4:Y:S01]  /*13550*/  MUFU.EX2 R217, R180 ;  /* 0x000000b400d97308 */ /* 0x000f220000000800 */
[----:B------:R-:W-:Y:S01]  /*13560*/  FMUL.FTZ R21, R2, R161 ;  /* 0x000000a102157220 */ /* 0x000fe20000410000 */
[----:B------:R-:W-:Y:S01]  /*13570*/  LDSM.16.MT88.4 R164, [R193+0x1000] ;  /* 0x00100000c1a4783b */ /* 0x000fe20000004200 */
[----:B------:R-:W-:Y:S02]  /*13580*/  FMUL.FTZ R23, R0, R163 ;  /* 0x000000a300177220 */ /* 0x000fe40000410000 */
[----:B--2---:R-:W-:Y:S02]  /*13590*/  FMUL.FTZ R8, R2, R168 ;  /* 0x000000a802087220 */ /* 0x004fe40000410000 */
[----:B---3--:R-:W-:Y:S01]  /*135a0*/  FFMA.FTZ R160, R0, R229, R173 ;  /* 0x000000e500a07223 */ /* 0x008fe200000100ad */
[----:B------:R-:W-:Y:S01]  /*135b0*/  F2FP.BF16.PACK_AB R173, R190, R173 ;  /* 0x000000adbead723e */ /* 0x000fe200000010ff */
[--C-:B------:R-:W-:Y:S01]  /*135c0*/  FFMA.FTZ R178, R178, c[0x0][0x2d0], -R4.reuse ;  /* 0x0000b400b2b27a23 */ /* 0x100fe20000010804 */
[----:B------:R-:W2:Y:S01]  /*135d0*/  MUFU.EX2 R13, R185 ;  /* 0x000000b9000d7308 */ /* 0x000ea20000000800 */
[--C-:B------:R-:W-:Y:S02]  /*135e0*/  FFMA.FTZ R177, R177, c[0x0][0x2d0], -R4.reuse ;  /* 0x0000b400b1b17a23 */ /* 0x100fe40000010804 */
[--C-:B------:R-:W-:Y:S02]  /*135f0*/  FFMA.FTZ R189, R24, c[0x0][0x2d0], -R4.reuse ;  /* 0x0000b40018bd7a23 */ /* 0x100fe40000010804 */
[----:B------:R-:W-:Y:S02]  /*13600*/  FFMA.FTZ R4, R22, c[0x0][0x2d0], -R4 ;  /* 0x0000b40016047a23 */ /* 0x000fe40000010804 */
[----:B------:R-:W-:Y:S02]  /*13610*/  FMUL.FTZ R22, R0, R162 ;  /* 0x000000a200167220 */ /* 0x000fe40000410000 */
[----:B------:R-:W-:Y:S01]  /*13620*/  FMUL.FTZ R25, R2, R157 ;  /* 0x0000009d02197220 */ /* 0x000fe20000410000 */
[----:B------:R-:W-:Y:S01]  /*13630*/  MUFU.EX2 R180, R178 ;  /* 0x000000b200b47308 */ /* 0x000fe20000000800 */
[C---:B------:R-:W-:Y:S02]  /*13640*/  FMUL.FTZ R26, R0.reuse, R158 ;  /* 0x0000009e001a7220 */ /* 0x040fe40000410000 */
[----:B------:R-:W-:Y:S01]  /*13650*/  FMUL.FTZ R27, R0, R159 ;  /* 0x0000009f001b7220 */ /* 0x000fe20000410000 */
[----:B----4-:R-:W-:Y:S01]  /*13660*/  F2FP.BF16.PACK_AB R175, R217, R182 ;  /* 0x000000b6d9af723e */ /* 0x010fe200000010ff */
[C---:B------:R-:W-:Y:S02]  /*13670*/  FMUL.FTZ R28, R2.reuse, R152 ;  /* 0x00000098021c7220 */ /* 0x040fe40000410000 */
[----:B------:R-:W-:Y:S02]  /*13680*/  FMUL.FTZ R29, R2, R153 ;  /* 0x00000099021d7220 */ /* 0x000fe40000410000 */
[C---:B------:R-:W-:Y:S01]  /*13690*/  FMUL.FTZ R30, R0.reuse, R154 ;  /* 0x0000009a001e7220 */ /* 0x040fe20000410000 */
[----:B------:R-:W-:Y:S01]  /*136a0*/  MUFU.EX2 R178, R177 ;  /* 0x000000b100b27308 */ /* 0x000fe20000000800 */
[C---:B-1----:R-:W-:Y:S05]  /*136b0*/  HMMA.16816.F32.BF16 R8, R172.reuse, R148, R8 ;  /* 0x00000094ac08723c */ /* 0x042fea0000041808 */
[----:B------:R-:W-:Y:S02]  /*136c0*/  FMUL.FTZ R31, R0, R155 ;  /* 0x0000009b001f7220 */ /* 0x000fe40000410000 */
[----:B------:R-:W-:Y:S01]  /*136d0*/  LDSM.16.MT88.4 R152, [R193+0x800] ;  /* 0x00080000c198783b */ /* 0x000fe20000004200 */
[C---:B------:R-:W-:Y:S01]  /*136e0*/  HMMA.16816.F32.BF16 R16, R172.reuse, R150, R16 ;  /* 0x00000096ac10723c */ /* 0x040fe20000041810 */
[----:B------:R-:W-:Y:S03]  /*136f0*/  MUFU.EX2 R177, R176 ;  /* 0x000000b000b17308 */ /* 0x000fe60000000800 */
[C---:B------:R-:W-:Y:S02]  /*13700*/  FMUL.FTZ R24, R2.reuse, R156 ;  /* 0x0000009c02187220 */ /* 0x040fe40000410000 */
[C---:B------:R-:W-:Y:S01]  /*13710*/  FMUL.FTZ R36, R2.reuse, R36 ;  /* 0x0000002402247220 */ /* 0x040fe20000410000 */
[----:B------:R-:W1:Y:S01]  /*13720*/  LDSM.16.MT88.4 R148, [R194] ;  /* 0x00000000c294783b */ /* 0x000e620000004200 */
[----:B------:R-:W-:Y:S03]  /*13730*/  FMUL.FTZ R37, R2, R37 ;  /* 0x0000002502257220 */ /* 0x000fe60000410000 */
        /* <DEDUP_REMOVED lines=117> */
[C---:B------:R-:W-:Y:S01]  /*13e90*/  FMUL.FTZ R138, R0.reuse, R138 ;  /* 0x0000008a008a7220 */ /* 0x040fe20000410000 */
[C---:B-1----:R-:W-:Y:S03]  /*13ea0*/  HMMA.16816.F32.BF16 R52, R172.reuse, R148, R52 ;  /* 0x00000094ac34723c */ /* 0x042fe60000041834 */
[----:B------:R-:W-:Y:S02]  /*13eb0*/  FMUL.FTZ R139, R0, R139 ;  /* 0x0000008b008b7220 */ /* 0x000fe40000410000 */
[----:B--2---:R-:W-:Y:S03]  /*13ec0*/  FADD.FTZ R0, R13, R186 ;  /* 0x000000ba0d007221 */ /* 0x004fe60000010000 */
        /* <DEDUP_REMOVED lines=40> */
[----:B------:R-:W-:Y:S07]  /*14150*/  F2FP.BF16.PACK_AB R151, R179, R177 ;  /* 0x000000b1b397723e */ /* 0x000fee00000010ff */
        /* <DEDUP_REMOVED lines=8> */
[----:B------:R-:W-:Y:S07]  /*141e0*/  FADD.FTZ R2, R190, R160 ;  /* 0x000000a0be027221 */ /* 0x000fee0000010000 */
[----:B------:R-:W3:Y:S01]  /*141f0*/  MUFU.EX2 R13, R189 ;  /* 0x000000bd000d7308 */ /* 0x000ee20000000800 */
[----:B----4-:R-:W-:Y:S01]  /*14200*/  FADD.FTZ R0, R174, R0 ;  /* 0x00000000ae007221 */ /* 0x010fe20000010000 */
[C---:B------:R-:W-:Y:S01]  /*14210*/  F2FP.BF16.PACK_AB R174, R5.reuse, R174 ;  /* 0x000000ae05ae723e */ /* 0x040fe200000010ff */
[C---:B--2---:R-:W-:Y:S03]  /*14220*/  HMMA.16816.F32.BF16 R20, R148.reuse, R156, R20 ;  /* 0x0000009c9414723c */ /* 0x044fe60000041814 */
[----:B------:R-:W-:Y:S02]  /*14230*/  FADD.FTZ R230, R5, R0 ;  /* 0x0000000005e67221 */ /* 0x000fe40000010000 */
[----:B------:R-:W-:Y:S01]  /*14240*/  FADD.FTZ R0, R182, R2 ;  /* 0x00000002b6007221 */ /* 0x000fe20000010000 */
[----:B-----5:R-:W-:Y:S02]  /*14250*/  F2FP.BF16.PACK_AB R173, R176, R14 ;  /* 0x0000000eb0ad723e */ /* 0x020fe400000010ff */
[C---:B------:R-:W-:Y:S01]  /*14260*/  HMMA.16816.F32.BF16 R24, R148.reuse, R158, R24 ;  /* 0x0000009e9418723c */ /* 0x040fe20000041818 */
[----:B------:R-:W2:Y:S03]  /*14270*/  LDSM.16.MT88.4 R156, [R195+0x800] ;  /* 0x00080000c39c783b */ /* 0x000ea60000004200 */
[----:B------:R-:W-:Y:S01]  /*14280*/  FADD.FTZ R0, R217, R0 ;  /* 0x00000000d9007221 */ /* 0x000fe20000010000 */
[----:B---3--:R-:W-:Y:S03]  /*14290*/  F2FP.BF16.PACK_AB R175, R4, R13 ;  /* 0x0000000d04af723e */ /* 0x008fe600000010ff */
        /* <DEDUP_REMOVED lines=9> */
[----:B------:R-:W-:Y:S01]  /*14330*/  FADD.FTZ R2, R13, R0 ;  /* 0x000000000d027221 */ /* 0x000fe20000010000 */
[----:B------:R-:W-:Y:S03]  /*14340*/  IADD3 R0, R222, -0x1, RZ ;  /* 0xffffffffde007810 */ /* 0x000fe60007ffe0ff */
[----:B------:R-:W-:Y:S01]  /*14350*/  FADD.FTZ R229, R4, R2 ;  /* 0x0000000204e57221 */ /* 0x000fe20000010000 */
[----:B------:R-:W-:Y:S01]  /*14360*/  MOV R222, R0 ;  /* 0x0000000000de7202 */ /* 0x000fe20000000f00 */
[C---:B--2---:R-:W-:Y:S03]  /*14370*/  HMMA.16816.F32.BF16 R36, R148.reuse, R156, R36 ;  /* 0x0000009c9424723c */ /* 0x044fe60000041824 */
[----:B------:R-:W-:Y:S05]  /*14380*/  MOV R4, R3 ;  /* 0x0000000300047202 */ /* 0x000fea0000000f00 */
        /* <DEDUP_REMOVED lines=85> */
.L_x_3033:
[----:B------:R-:W-:Y:S05]  /*148e0*/  BRA.DIV ~URZ, `(.L_x_3046) ;  /* 0x00007a127f007947 */ /* 0x000fea000b800000 */
[----:B------:R1:W2:Y:S02]  /*148f0*/  SHFL.BFLY PT, R5, R230, 0x2, 0x1f ;  /* 0x0c401f00e6057f89 */ /* 0x0002a400000e0000 */
.L_x_3141:
[----:B--2---:R-:W-:Y:S01]  /*14900*/  FADD.FTZ R5, R5, R230 ;  /* 0x000000e605057221 */ /* 0x004fe20000010000 */
[----:B------:R-:W-:Y:S05]  /*14910*/  BRA.DIV ~URZ, `(.L_x_3047) ;  /* 0x00007a427f007947 */ /* 0x000fea000b800000 */
[----:B------:R-:W2:Y:S02]  /*14920*/  SHFL.BFLY PT, R0, R5, 0x1, 0x1f ;  /* 0x0c201f0005007f89 */ /* 0x000ea400000e0000 */
[----:B--2---:R-:W-:-:S02]  /*14930*/  FADD.FTZ R5, R5, R0 ;  /* 0x0000000005057221 */ /* 0x004fc40000010000 */
[----:B------:R-:W2:Y:S02]  /*14940*/  SHFL.BFLY PT, R0, R229, 0x2, 0x1f ;  /* 0x0c401f00e5007f89 */ /* 0x000ea400000e0000 */
[----:B--2---:R-:W-:-:S05]  /*14950*/  FADD.FTZ R229, R0, R229 ;  /* 0x000000e500e57221 */ /* 0x004fca0000010000 */
[----:B------:R2:W3:Y:S02]  /*14960*/  SHFL.BFLY PT, R3, R229, 0x1, 0x1f ;  /* 0x0c201f00e5037f89 */ /* 0x0004e400000e0000 */
.L_x_3142:
[----:B------:R-:W-:Y:S01]  /*14970*/  FSETP.NE.FTZ.AND P0, PT, R5, RZ, PT ;  /* 0x000000ff0500720b */ /* 0x000fe20003f15000 */
[----:B---3--:R-:W-:Y:S01]  /*14980*/  FADD.FTZ R3, R3, R229 ;  /* 0x000000e503037221 */ /* 0x008fe20000010000 */
[----:B------:R-:W-:Y:S02]  /*14990*/  MOV R2, RZ ;  /* 0x000000ff00027202 */ /* 0x000fe40000000f00 */
[----:B------:R-:W-:Y:S02]  /*149a0*/  MOV R19, 0xff800000 ;  /* 0xff80000000137802 */ /* 0x000fe40000000f00 */
[----:B------:R-:W-:-:S07]  /*149b0*/  MOV R20, 0xff800000 ;  /* 0xff80000000147802 */ /* 0x000fce0000000f00 */
[----:B------:R-:W3:Y:S01]  /*149c0*/  @P0 MUFU.RCP R2, R5 ;  /* 0x0000000500020308 */ /* 0x000ee20000001000 */
[----:B------:R-:W-:-:S05]  /*149d0*/  @P0 MOV R0, 0x3f317218 ;  /* 0x3f31721800000802 */ /* 0x000fca0000000f00 */
[----:B------:R-:W-:Y:S02]  /*149e0*/  @P0 FMUL.FTZ R0, R0, c[0x0][0x2d0] ;  /* 0x0000b40000000a20 */ /* 0x000fe40000410000 */
[----:B------:R-:W4:Y:S01]  /*149f0*/  @P0 MUFU.LG2 R5, R5 ;  /* 0x0000000500050308 */ /* 0x000f220000000c00 */
[C---:B---3--:R-:W-:Y:S02]  /*14a00*/  FMUL.FTZ R168, R2.reuse, R168 ;  /* 0x000000a802a87220 */ /* 0x048fe40000410000 */
[C---:B------:R-:W-:Y:S02]  /*14a10*/  FMUL.FTZ R169, R2.reuse, R169 ;  /* 0x000000a902a97220 */ /* 0x040fe40000410000 */
[C---:B------:R-:W-:Y:S02]  /*14a20*/  FMUL.FTZ R164, R2.reuse, R164 ;  /* 0x000000a402a47220 */ /* 0x040fe40000410000 */
[----:B------:R-:W-:Y:S02]  /*14a30*/  FMUL.FTZ R165, R2, R165 ;  /* 0x000000a502a57220 */ /* 0x000fe40000410000 */
[----:B----4-:R-:W-:-:S02]  /*14a40*/  @P0 FMUL.FTZ R5, R5, 0.69314718246459960938 ;  /* 0x3f31721805050820 */ /* 0x010fc40000410000 */
[----:B------:R-:W-:Y:S02]  /*14a50*/  FMUL.FTZ R160, R2, R160 ;  /* 0x000000a002a07220 */ /* 0x000fe40000410000 */
[----:B------:R-:W-:Y:S01]  /*14a60*/  @P0 FFMA.FTZ R19, R0, R6, R5 ;  /* 0x0000000600130223 */ /* 0x000fe20000010005 */
[----:B------:R-:W-:Y:S01]  /*14a70*/  FSETP.NE.FTZ.AND P0, PT, R3, RZ, PT ;  /* 0x000000ff0300720b */ /* 0x000fe20003f15000 */
[C---:B------:R-:W-:Y:S01]  /*14a80*/  FMUL.FTZ R161, R2.reuse, R161 ;  /* 0x000000a102a17220 */ /* 0x040fe20000410000 */
[----:B------:R-:W-:Y:S01]  /*14a90*/  MOV R0, RZ ;  /* 0x000000ff00007202 */ /* 0x000fe20000000f00 */
[C---:B------:R-:W-:Y:S02]  /*14aa0*/  FMUL.FTZ R156, R2.reuse, R156 ;  /* 0x0000009c029c7220 */ /* 0x040fe40000410000 */
[C---:B------:R-:W-:Y:S02]  /*14ab0*/  FMUL.FTZ R157, R2.reuse, R157 ;  /* 0x0000009d029d7220 */ /* 0x040fe40000410000 */
[----:B------:R-:W-:-:S02]  /*14ac0*/  FMUL.FTZ R152, R2, R152 ;  /* 0x0000009802987220 */ /* 0x000fc40000410000 */
[C---:B------:R-:W-:Y:S02]  /*14ad0*/  FMUL.FTZ R153, R2.reuse, R153 ;  /* 0x0000009902997220 */ /* 0x040fe40000410000 */
[C---:B------:R-:W-:Y:S02]  /*14ae0*/  FMUL.FTZ R148, R2.reuse, R148 ;  /* 0x0000009402947220 */ /* 0x040fe40000410000 */
[----:B------:R-:W3:Y:S01]  /*14af0*/  @P0 MUFU.RCP R0, R3 ;  /* 0x0000000300000308 */ /* 0x000ee20000001000 */
[----:B------:R-:W-:Y:S01]  /*14b00*/  @P0 MOV R5, 0x3f317218 ;  /* 0x3f31721800050802 */ /* 0x000fe20000000f00 */
[C---:B------:R-:W-:Y:S02]  /*14b10*/  FMUL.FTZ R149, R2.reuse, R149 ;  /* 0x0000009502957220 */ /* 0x040fe40000410000 */
[----:B------:R-:W-:Y:S02]  /*14b20*/  FMUL.FTZ R36, R2, R36 ;  /* 0x0000002402247220 */ /* 0x000fe40000410000 */
[----:B------:R-:W-:-:S02]  /*14b30*/  @P0 FMUL.FTZ R5, R5, c[0x0][0x2d0] ;  /* 0x0000b40005050a20 */ /* 0x000fc40000410000 */
[----:B------:R-:W4:Y:S01]  /*14b40*/  @P0 MUFU.LG2 R3, R3 ;  /* 0x0000000300030308 */ /* 0x000f220000000c00 */
[C---:B------:R-:W-:Y:S02]  /*14b50*/  FMUL.FTZ R37, R2.reuse, R37 ;  /* 0x0000002502257220 */ /* 0x040fe40000410000 */
[C---:B------:R-:W-:Y:S02]  /*14b60*/  FMUL.FTZ R40, R2.reuse, R40 ;  /* 0x0000002802287220 */ /* 0x040fe40000410000 */
[C---:B------:R-:W-:Y:S02]  /*14b70*/  FMUL.FTZ R41, R2.reuse, R41 ;  /* 0x0000002902297220 */ /* 0x040fe40000410000 */
[----:B------:R-:W-:Y:S02]  /*14b80*/  FMUL.FTZ R44, R2, R44 ;  /* 0x0000002c022c7220 */ /* 0x000fe40000410000 */
[C---:B---3--:R-:W-:Y:S02]  /*14b90*/  FMUL.FTZ R170, R0.reuse, R170 ;  /* 0x000000aa00aa7220 */ /* 0x048fe40000410000 */
[----:B------:R-:W-:-:S02]  /*14ba0*/  FMUL.FTZ R171, R0, R171 ;  /* 0x000000ab00ab7220 */ /* 0x000fc40000410000 */
[C---:B------:R-:W-:Y:S02]  /*14bb0*/  FMUL.FTZ R166, R0.reuse, R166 ;  /* 0x000000a600a67220 */ /* 0x040fe40000410000 */
[C---:B------:R-:W-:Y:S02]  /*14bc0*/  FMUL.FTZ R167, R0.reuse, R167 ;  /* 0x000000a700a77220 */ /* 0x040fe40000410000 */
[----:B----4-:R-:W-:Y:S02]  /*14bd0*/  @P0 FMUL.FTZ R3, R3, 0.69314718246459960938 ;  /* 0x3f31721803030820 */ /* 0x010fe40000410000 */
        /* <DEDUP_REMOVED lines=60> */
[----:B------:R-:W-:Y:S01]  /*14fa0*/  MOV R0, 0x1 ;  /* 0x0000000100007802 */ /* 0x000fe20000000f00 */
[----:B------:R-:W-:Y:S02]  /*14fb0*/  @P0 FFMA.FTZ R20, R5, R4, R3 ;  /* 0x0000000405140223 */ /* 0x000fe40000010003 */
        /* <DEDUP_REMOVED lines=47> */
.L_x_2992:
[----:B------:R3:W5:Y:S04]  /*152b0*/  LDL R6, [R1+0xc0] ;  /* 0x0000c00001067983 */ /* 0x0007680000100800 */
        /* <DEDUP_REMOVED lines=11> */
[----:B---3--:R-:W3:Y:S04]  /*15370*/  @P0 ATOMG.E.ADD.STRONG.GPU PT, R2, [R4.64], R2 ;  /* 0x00000002040209a8 */ /* 0x008ee800081ee1ca */
[----:B---3--:R3:W4:Y:S04]  /*15380*/  SHFL.IDX PT, R3, R2, R3, 0x1f ;  /* 0x00001f0302037589 */ /* 0x00872800000e0000 */
[----:B---3--:R-:W3:Y:S02]  /*15390*/  S2R R2, SR_LTMASK ;  /* 0x0000000000027919 */ /* 0x008ee40000003900 */
[----:B---3--:R-:W-:-:S06]  /*153a0*/  LOP3.LUT R2, R2, UR4, RZ, 0xc0, !PT ;  /* 0x0000000402027c12 */ /* 0x008fcc000f8ec0ff */
[----:B------:R-:W4:Y:S02]  /*153b0*/  POPC R2, R2 ;  /* 0x0000000200027309 */ /* 0x000f240000000000 */
[----:B----45:R-:W-:-:S05]  /*153c0*/  IADD3 R6, R3, c[0x0][0xc], R2 ;  /* 0x0000030003067a10 */ /* 0x030fca0007ffe002 */
[----:B------:R3:W-:Y:S02]  /*153d0*/  STL [R1+0xc0], R6 ;  /* 0x0000c00601007387 */ /* 0x0007e40000100800 */
.L_x_3049:
[----:B---3--:R-:W-:Y:S05]  /*153e0*/  BSYNC B0 ;  /* 0x0000000000007941 */ /* 0x008fea0003800000 */
.L_x_3048:
[----:B------:R-:W-:Y:S01]  /*153f0*/  PRMT R0, R0, 0x9910, RZ ;  /* 0x0000991000007816 */ /* 0x000fe200000000ff */
[----:B------:R-:W-:Y:S01]  /*15400*/  BSSY B1, `(.L_x_3050) ;  /* 0x0000420000017945 */ /* 0x000fe20003800000 */
[----:B-----5:R-:W-:Y:S02]  /*15410*/  IMAD.MOV.U32 R28, RZ, RZ, R6 ;  /* 0x000000ffff1c7224 */ /* 0x020fe400078e0006 */
[----:B------:R-:W-:-:S13]  /*15420*/  ISETP.NE.AND P0, PT, R0, RZ, PT ;  /* 0x000000ff0000720c */ /* 0x000fda0003f05270 */
[----:B------:R-:W-:Y:S05]  /*15430*/  @!P0 BRA `(.L_x_3051) ;  /* 0x0000346000008947 */ /* 0x000fea0003800000 */
[----:B------:R-:W3:Y:S04]  /*15440*/  LDL R4, [R1+0x9c] ;  /* 0x00009c0001047983 */ /* 0x000ee80000100800 */
[----:B------:R-:W4:Y:S04]  /*15450*/  LDL R13, [R1+0xa4] ;  /* 0x0000a400010d7983 */ /* 0x000f280000100800 */
[----:B--2---:R-:W2:Y:S04]  /*15460*/  LDL R11, [R1+0xac] ;  /* 0x0000ac00010b7983 */ /* 0x004ea80000100800 */
[----:B------:R-:W2:Y:S04]  /*15470*/  LDL R6, [R1+0xa8] ;  /* 0x0000a80001067983 */ /* 0x000ea80000100800 */
[----:B------:R-:W2:Y:S04]  /*15480*/  LDL R10, [R1+0xbc] ;  /* 0x0000bc00010a7983 */ /* 0x000ea80000100800 */
[----:B-1----:R-:W2:Y:S04]  /*15490*/  LDL R9, [R1+0xb4] ;  /* 0x0000b40001097983 */ /* 0x002ea80000100800 */
[----:B------:R-:W2:Y:S04]  /*154a0*/  LDL R5, [R1+0xb8] ;  /* 0x0000b80001057983 */ /* 0x000ea80000100800 */
[----:B------:R-:W2:Y:S01]  /*154b0*/  LDL R3, [R1+0xb0] ;  /* 0x0000b00001037983 */ /* 0x000ea20000100800 */
[----:B------:R-:W-:Y:S01]  /*154c0*/  WARPSYNC 0xffffffff ;  /* 0xffffffff00007948 */ /* 0x000fe20003800000 */
[----:B------:R-:W-:-:S02]  /*154d0*/  F2FP.BF16.PACK_AB R2, R169, R168 ;  /* 0x000000a8a902723e */ /* 0x000fc400000010ff */
[----:B------:R-:W-:Y:S01]  /*154e0*/  BAR.SYNC.DEFER_BLOCKING 0x1, 0x100 ;  /* 0x0044000000007b1d */ /* 0x000fe20000010000 */
[----:B------:R-:W-:-:S05]  /*154f0*/  F2FP.BF16.PACK_AB R0, R171, R170 ;  /* 0x000000aaab00723e */ /* 0x000fca00000010ff */
[----:B------:R-:W2:Y:S04]  /*15500*/  LDL.LU R8, [R1+0x84] ;  /* 0x0000840001087983 */ /* 0x000ea80000300800 */
[----:B---3--:R1:W-:Y:S04]  /*15510*/  STS [R4+0x80], R2 ;  /* 0x0000800204007388 */ /* 0x0083e80000000800 */
[----:B------:R3:W-:Y:S01]  /*15520*/  STS [R4+0x480], R0 ;  /* 0x0004800004007388 */ /* 0x0007e20000000800 */
[----:B-1----:R-:W-:Y:S02]  /*15530*/  F2FP.BF16.PACK_AB R2, R165, R164 ;  /* 0x000000a4a502723e */ /* 0x002fe400000010ff */
[----:B---3--:R-:W-:-:S03]  /*15540*/  F2FP.BF16.PACK_AB R0, R167, R166 ;  /* 0x000000a6a700723e */ /* 0x008fc600000010ff */
[----:B----4-:R1:W-:Y:S04]  /*15550*/  STS [R13], R2 ;  /* 0x000000020d007388 */ /* 0x0103e80000000800 */
[----:B------:R3:W-:Y:S01]  /*15560*/  STS [R13+0x400], R0 ;  /* 0x000400000d007388 */ /* 0x0007e20000000800 */
[----:B-1----:R-:W-:Y:S02]  /*15570*/  F2FP.BF16.PACK_AB R2, R161, R160 ;  /* 0x000000a0a102723e */ /* 0x002fe400000010ff */
[----:B---3--:R-:W-:-:S03]  /*15580*/  F2FP.BF16.PACK_AB R0, R163, R162 ;  /* 0x000000a2a300723e */ /* 0x008fc600000010ff */
[----:B--2---:R1:W-:Y:S04]  /*15590*/  STS [R11+0x80], R2 ;  /* 0x000080020b007388 */ /* 0x0043e80000000800 */
        /* <DEDUP_REMOVED lines=110> */
[----:B-1----:R-:W-:-:S02]  /*15c80*/  F2FP.BF16.PACK_AB R2, R129, R128 ;  /* 0x000000808102723e */ /* 0x002fc400000010ff */
        /* <DEDUP_REMOVED lines=14> */
[----:B--2---:R-:W-:-:S04]  /*15d70*/  @P1 IADD3 R2, P0, R4, c[0x0][0x508], RZ ;  /* 0x0001420004021a10 */ /* 0x004fc80007f1e0ff */
[----:B-1----:R-:W-:Y:S02]  /*15d80*/  @P1 IADD3.X R3, R8, c[0x0][0x50c], RZ, P0, !PT ;  /* 0x0001430008031a10 */ /* 0x002fe400007fe4ff */
[----:B------:R-:W-:-:S03]  /*15d90*/  IADD3 R4, P0, R4, c[0x0][0x500], RZ ;  /* 0x0001400004047a10 */ /* 0x000fc60007f1e0ff */
[----:B------:R1:W5:Y:S01]  /*15da0*/  @P1 LDG.E R17, [R2.64] ;  /* 0x0000000a02111981 */ /* 0x000362000c1e1900 */
[----:B------:R-:W-:Y:S01]  /*15db0*/  IADD3.X R5, R8, c[0x0][0x504], RZ, P0, !PT ;  /* 0x0001410008057a10 */ /* 0x000fe200007fe4ff */
[----:B-1----:R-:W-:-:S06]  /*15dc0*/  IMAD.MOV.U32 R2, RZ, RZ, RZ ;  /* 0x000000ffff027224 */ /* 0x002fcc00078e00ff */
        /* <DEDUP_REMOVED lines=8> */
.L_x_3052:
[----:B-1----:R-:W2:Y:S04]  /*15e50*/  LDL.LU R0, [R1+0x88] ;  /* 0x0000880001007983 */ /* 0x002ea80000300800 */
[----:B------:R-:W3:Y:S04]  /*15e60*/  LDL.LU R5, [R1+0x98] ;  /* 0x0000980001057983 */ /* 0x000ee80000300800 */
[----:B------:R-:W4:Y:S04]  /*15e70*/  LDL.LU R4, [R1+0x90] ;  /* 0x0000900001047983 */ /* 0x000f280000300800 */
[----:B------:R-:W4:Y:S04]  /*15e80*/  LDL R22, [R1+0x1cc] ;  /* 0x0001cc0001167983 */ /* 0x000f280000100800 */
[----:B------:R-:W4:Y:S04]  /*15e90*/  LDL R29, [R1+0xa0] ;  /* 0x0000a000011d7983 */ /* 0x000f280000100800 */
[----:B------:R-:W4:Y:S04]  /*15ea0*/  LDL R13, [R1+0xc4] ;  /* 0x0000c400010d7983 */ /* 0x000f280000100800 */
[----:B------:R-:W4:Y:S01]  /*15eb0*/  LDL R21, [R1+0x1c8] ;  /* 0x0001c80001157983 */ /* 0x000f220000100800 */
[----:B------:R-:W-:Y:S01]  /*15ec0*/  IMAD.MOV.U32 R18, RZ, RZ, 0x368 ;  /* 0x00000368ff127424 */ /* 0x000fe200078e00ff */
[----:B------:R-:W-:-:S04]  /*15ed0*/  ISETP.GT.AND P2, PT, R3, 0x1, PT ;  /* 0x000000010300780c */ /* 0x000fc80003f44270 */
[----:B------:R-:W-:-:S04]  /*15ee0*/  SEL R18, R18, 0x328, P2 ;  /* 0x0000032812127807 */ /* 0x000fc80001000000 */
[----:B------:R-:W1:Y:S08]  /*15ef0*/  LDC.64 R8, c[0x0][R18+0x170] ;  /* 0x00005c0012087b82 */ /* 0x000e700000000a00 */
[----:B------:R-:W1:Y:S01]  /*15f00*/  LDC.64 R14, c[0x0][R18+0x168] ;  /* 0x00005a00120e7b82 */ /* 0x000e620000000a00 */
[----:B------:R-:W-:-:S04]  /*15f10*/  ISETP.NE.U32.AND P0, PT, RZ, c[0x0][0x500], PT ;  /* 0x00014000ff007a0c */ /* 0x000fc80003f05070 */
[----:B------:R-:W-:Y:S02]  /*15f20*/  ISETP.NE.AND.EX P0, PT, RZ, c[0x0][0x504], PT, P0 ;  /* 0x00014100ff007a0c */ /* 0x000fe40003f05300 */
[----:B-----5:R-:W-:Y:S01]  /*15f30*/  SHF.R.S32.HI R6, RZ, 0x1f, R2 ;  /* 0x0000001fff067819 */ /* 0x020fe20000011402 */
[----:B------:R-:W1:Y:S01]  /*15f40*/  S2R R23, SR_TID.X ;  /* 0x0000000000177919 */ /* 0x000e620000002100 */
[----:B--2---:R-:W-:Y:S02]  /*15f50*/  SEL R0, R0, RZ, !P0 ;  /* 0x000000ff00007207 */ /* 0x004fe40004000000 */
[----:B---3--:R-:W-:-:S03]  /*15f60*/  SEL R5, R5, RZ, !P0 ;  /* 0x000000ff05057207 */ /* 0x008fc60004000000 */
[----:B-1----:R-:W-:Y:S01]  /*15f70*/  IMAD R3, R9, R0, RZ ;  /* 0x0000000009037224 */ /* 0x002fe200078e02ff */
[----:B----4-:R-:W-:-:S03]  /*15f80*/  LOP3.LUT R4, R4, 0xffff, RZ, 0xc0, !PT ;  /* 0x0000ffff04047812 */ /* 0x010fc600078ec0ff */
[----:B------:R-:W-:Y:S02]  /*15f90*/  IMAD R5, R8, R5, R3 ;  /* 0x0000000508057224 */ /* 0x000fe400078e0203 */
[----:B------:R-:W-:-:S04]  /*15fa0*/  IMAD.WIDE.U32 R10, R14, R4, RZ ;  /* 0x000000040e0a7225 */ /* 0x000fc800078e00ff */
[----:B------:R-:W-:Y:S02]  /*15fb0*/  IMAD R3, R15, R4, RZ ;  /* 0x000000040f037224 */ /* 0x000fe400078e02ff */
[----:B------:R-:W1:Y:S01]  /*15fc0*/  LDC.64 R14, c[0x0][R18+0x178] ;  /* 0x00005e00120e7b82 */ /* 0x000e620000000a00 */
[----:B------:R-:W-:-:S05]  /*15fd0*/  IMAD.WIDE.U32 R8, R8, R0, RZ ;  /* 0x0000000008087225 */ /* 0x000fca00078e00ff */
[----:B------:R-:W-:Y:S01]  /*15fe0*/  IADD3 R16, P1, P0, R8, R10, R2 ;  /* 0x0000000a08107210 */ /* 0x000fe2000783e002 */
[----:B------:R-:W-:Y:S02]  /*15ff0*/  IMAD.IADD R10, R11, 0x1, R3 ;  /* 0x000000010b0a7824 */ /* 0x000fe400078e0203 */
[----:B------:R-:W-:-:S05]  /*16000*/  IMAD.MOV.U32 R3, RZ, RZ, c[0x0][0x4e8] ;  /* 0x00013a00ff037624 */ /* 0x000fca00078e00ff */
[----:B------:R-:W-:Y:S01]  /*16010*/  ISETP.NE.AND P3, PT, R3, 0x1, PT ;  /* 0x000000010300780c */ /* 0x000fe20003f65270 */
[----:B------:R-:W-:Y:S02]  /*16020*/  IMAD.IADD R5, R9, 0x1, R5 ;  /* 0x0000000109057824 */ /* 0x000fe400078e0205 */
[----:B------:R-:W-:Y:S01]  /*16030*/  IMAD R3, R29, 0x80, R22 ;  /* 0x000000801d037824 */ /* 0x000fe200078e0216 */
[----:B------:R-:W-:Y:S02]  /*16040*/  SEL R8, R13, RZ, P2 ;  /* 0x000000ff0d087207 */ /* 0x000fe40001000000 */
[----:B------:R-:W-:Y:S01]  /*16050*/  IADD3.X R13, R5, R10, R6, P1, P0 ;  /* 0x0000000a050d7210 */ /* 0x000fe20000fe0406 */
[----:B------:R-:W-:-:S06]  /*16060*/  IMAD.MOV.U32 R5, RZ, RZ, R3 ;  /* 0x000000ffff057224 */ /* 0x000fcc00078e0003 */
[----:B------:R-:W-:-:S05]  /*16070*/  @P3 IMAD.HI.U32 R10, R3, c[0x0][0x4ec], RZ ;  /* 0x00013b00030a3a27 */ /* 0x000fca00078e00ff */
[----:B------:R-:W-:Y:S01]  /*16080*/  @P3 SHF.R.U32.HI R5, RZ, c[0x0][0x4f0], R10 ;  /* 0x00013c00ff053a19 */ /* 0x000fe2000001160a */
[-C--:B-1----:R-:W-:Y:S02]  /*16090*/  IMAD R11, R15, R8.reuse, RZ ;  /* 0x000000080f0b7224 */ /* 0x082fe400078e02ff */
[----:B------:R-:W-:-:S04]  /*160a0*/  IMAD.WIDE.U32 R8, R14, R8, RZ ;  /* 0x000000080e087225 */ /* 0x000fc800078e00ff */
[----:B------:R-:W-:Y:S01]  /*160b0*/  IMAD.IADD R11, R9, 0x1, R11 ;  /* 0x00000001090b7824 */ /* 0x000fe200078e020b */
        /* <DEDUP_REMOVED lines=10> */
[----:B------:R-:W-:Y:S02]  /*16160*/  IMAD R14, R29, 0x80, R21 ;  /* 0x000000801d0e7824 */ /* 0x000fe400078e0215 */
        /* <DEDUP_REMOVED lines=9> */
[----:B------:R-:W-:Y:S02]  /*16200*/  LEA.HI.X R9, R8, R10, R5, 0x2, P0 ;  /* 0x0000000a08097211 */ /* 0x000fe400000f1405 */
[----:B------:R-:W-:Y:S01]  /*16210*/  SHFL.IDX PT, R10, R13, RZ, 0x1c1f ;  /* 0x001c1fff0d0a7589 */ /* 0x000fe200000e0000 */
[----:B------:R-:W-:-:S03]  /*16220*/  IMAD.IADD R22, R23, 0x1, -R22 ;  /* 0x0000000117167824 */ /* 0x000fc600078e0a16 */
[----:B------:R-:W1:Y:S04]  /*16230*/  SHFL.IDX PT, R11, R9, RZ, 0x1c1f ;  /* 0x001c1fff090b7589 */ /* 0x000e6800000e0000 */
[----:B------:R2:W-:Y:S04]  /*16240*/  SHFL.IDX PT, R8, R13, 0x1, 0x1c1f ;  /* 0x003c1f000d087f89 */ /* 0x0005e800000e0000 */
[----:B------:R-:W3:Y:S01]  /*16250*/  SHFL.IDX PT, R9, R9, 0x1, 0x1c1f ;  /* 0x003c1f0009097f89 */ /* 0x000ee200000e0000 */
[----:B------:R-:W-:Y:S01]  /*16260*/  IMAD R5, R17, c[0x0][0x4e8], RZ ;  /* 0x00013a0011057a24 */ /* 0x000fe200078e02ff */
[----:B------:R-:W-:-:S04]  /*16270*/  LOP3.LUT P0, RZ, R22, 0x3, RZ, 0xc0, !PT ;  /* 0x0000000316ff7812 */ /* 0x000fc8000780c0ff */
[C---:B------:R-:W-:Y:S02]  /*16280*/  ISETP.GE.OR P1, PT, R14.reuse, R5, P0 ;  /* 0x000000050e00720c */ /* 0x040fe40000726670 */
[----:B--2---:R-:W-:-:S04]  /*16290*/  IADD3 R13, R14, 0x8, RZ ;  /* 0x000000080e0d7810 */ /* 0x004fc80007ffe0ff */
[----:B------:R-:W-:-:S07]  /*162a0*/  ISETP.GE.OR P0, PT, R13, R5, P0 ;  /* 0x000000050d00720c */ /* 0x000fce0000706670 */
[----:B-1----:R1:W-:Y:S06]  /*162b0*/  @!P1 ST.E [R10.64], R19 ;  /* 0x000000130a009985 */ /* 0x0023ec000c10190a */
[----:B---3--:R1:W-:Y:S01]  /*162c0*/  @!P0 ST.E [R8.64], R20 ;  /* 0x0000001408008985 */ /* 0x0083e2000c10190a */
        /* <DEDUP_REMOVED lines=11> */
[----:B------:R-:W-:Y:S01]  /*16380*/  LEA R6, R29, R6, 0x7 ;  /* 0x000000061d067211 */ /* 0x000fe200078e38ff */
        /* <DEDUP_REMOVED lines=40> */
.L_x_3143:
[----:B------:R-:W-:Y:S05]  /*16610*/  BRA.DIV ~URZ, `(.L_x_3055) ;  /* 0x00005eb27f007947 */ /* 0x000fea000b800000 */
[----:B------:R4:W2:Y:S02]  /*16620*/  SHFL.IDX PT, R0, R16, RZ, 0x181f ;  /* 0x00181fff10007589 */ /* 0x0008a400000e0000 */
.L_x_3144:
        /* <DEDUP_REMOVED lines=20> */
.L_x_3057:
[----:B------:R-:W-:Y:S05]  /*16770*/  BSYNC B0 ;  /* 0x0000000000007941 */ /* 0x000fea0003800000 */
.L_x_3056:
[----:B------:R-:W-:Y:S05]  /*16780*/  BRA.DIV ~URZ, `(.L_x_3058) ;  /* 0x00005db27f007947 */ /* 0x000fea000b800000 */
[----:B---3--:R3:W4:Y:S04]  /*16790*/  SHFL.IDX PT, R4, R6, 0x1, 0x181f ;  /* 0x00381f0006047f89 */ /* 0x00872800000e0000 */
[----:B--2---:R3:W2:Y:S02]  /*167a0*/  SHFL.IDX PT, R0, R16, 0x1, 0x181f ;  /* 0x00381f0010007f89 */ /* 0x0046a400000e0000 */
.L_x_3145:
        /* <DEDUP_REMOVED lines=20> */
.L_x_3060:
[----:B------:R-:W-:Y:S05]  /*168f0*/  BSYNC B0 ;  /* 0x0000000000007941 */ /* 0x000fea0003800000 */
.L_x_3059:
[----:B------:R-:W-:Y:S05]  /*16900*/  BRA.DIV ~URZ, `(.L_x_3061) ;  /* 0x00005d027f007947 */ /* 0x000fea000b800000 */
[----:B----4-:R4:W3:Y:S02]  /*16910*/  SHFL.IDX PT, R4, R6, 0x2, 0x181f ;  /* 0x00581f0006047f89 */ /* 0x0108e400000e0000 */
.L_x_3146:
[----:B------:R-:W-:Y:S05]  /*16920*/  BRA.DIV ~URZ, `(.L_x_3062) ;  /* 0x00005d527f007947 */ /* 0x000fea000b800000 */
[----:B--2---:R2:W4:Y:S02]  /*16930*/  SHFL.IDX PT, R0, R16, 0x2, 0x181f ;  /* 0x00581f0010007f89 */ /* 0x00452400000e0000 */
.L_x_3147:
        /* <DEDUP_REMOVED lines=20> */
.L_x_3064:
[----:B------:R-:W-:Y:S05]  /*16a80*/  BSYNC B0 ;  /* 0x0000000000007941 */ /* 0x000fea0003800000 */
.L_x_3063:
[----:B------:R-:W-:Y:S05]  /*16a90*/  BRA.DIV ~URZ, `(.L_x_3065) ;  /* 0x00005c527f007947 */ /* 0x000fea000b800000 */
[----:B---3--:R3:W2:Y:S04]  /*16aa0*/  SHFL.IDX PT, R4, R6, 0x3, 0x181f ;  /* 0x00781f0006047f89 */ /* 0x0086a800000e0000 */
[----:B----4-:R3:W4:Y:S02]  /*16ab0*/  SHFL.IDX PT, R0, R16, 0x3, 0x181f ;  /* 0x00781f0010007f89 */ /* 0x01072400000e0000 */
.L_x_3148:
        /* <DEDUP_REMOVED lines=21> */
.L_x_3053:
        /* <DEDUP_REMOVED lines=35> */
.L_x_3149:
[----:B------:R-:W-:Y:S05]  /*16e40*/  BRA.DIV ~URZ, `(.L_x_3068) ;  /* 0x000059e27f007947 */ /* 0x000fea000b800000 */
[----:B------:R3:W4:Y:S02]  /*16e50*/  SHFL.IDX PT, R0, R6, RZ, 0x1c1f ;  /* 0x001c1fff06007589 */ /* 0x00072400000e0000 */
.L_x_3150:
        /* <DEDUP_REMOVED lines=168> */
[C---:B------:R-:W-:Y:S02]  /*178e0*/  @!P2 LEA R10, P3, R32.reuse, R0, 0x2 ;  /* 0x00000000200aa211 */ /* 0x040fe400078610ff */
        /* <DEDUP_REMOVED lines=28> */
[C---:B------:R-:W-:Y:S02]  /*17ab0*/  @!P0 LEA R2, P4, R16.reuse, R0, 0x2 ;  /* 0x0000000010028211 */ /* 0x040fe400078810ff */
[-C--:B------:R-:W-:Y:S02]  /*17ac0*/  @!P1 LEA.HI.X R9, R19, R4.reuse, R20, 0x2, P5 ;  /* 0x0000000413099211 */ /* 0x080fe400028f1414 */
[----:B------:R-:W-:Y:S01]  /*17ad0*/  @!P0 LEA.HI.X R3, R16, R4, R18, 0x2, P4 ;  /* 0x0000000410038211 */ /* 0x000fe200020f1412 */
[----:B------:R1:W-:Y:S04]  /*17ae0*/  @!P3 ST.E.64 [R14.64], R124 ;  /* 0x0000007c0e00b985 */ /* 0x0003e8000c101b0a */
[----:B------:R1:W-:Y:S04]  /*17af0*/  @!P2 ST.E.64 [R10.64], R128 ;  /* 0x000000800a00a985 */ /* 0x0003e8000c101b0a */
[----:B------:R1:W-:Y:S04]  /*17b00*/  @!P1 ST.E.64 [R8.64], R132 ;  /* 0x0000008408009985 */ /* 0x0003e8000c101b0a */
[----:B------:R1:W-:Y:S02]  /*17b10*/  @!P0 ST.E.64 [R2.64], R136 ;  /* 0x0000008802008985 */ /* 0x0003e4000c101b0a */
.L_x_3070:
[----:B------:R-:W-:Y:S05]  /*17b20*/  BSYNC B0 ;  /* 0x0000000000007941 */ /* 0x000fea0003800000 */
.L_x_3069:
[----:B------:R-:W-:Y:S05]  /*17b30*/  BRA.DIV ~URZ, `(.L_x_3071) ;  /* 0x00004d627f007947 */ /* 0x000fea000b800000 */
[----:B--2---:R2:W1:Y:S04]  /*17b40*/  SHFL.IDX PT, R4, R5, 0x1, 0x1c1f ;  /* 0x003c1f0005047f89 */ /* 0x00446800000e0000 */
[----:B----4-:R2:W4:Y:S02]  /*17b50*/  SHFL.IDX PT, R0, R6, 0x1, 0x1c1f ;  /* 0x003c1f0006007f89 */ /* 0x01052400000e0000 */
.L_x_3151:
        /* <DEDUP_REMOVED lines=27> */
[----:B------:R-:W-:-:S05]  /*17d10*/  @!P3 IMAD.WIDE R2, R8, 0x4, R2 ;  /* 0x000000040802b825 */ /* 0x000fca00078e0202 */
[----:B------:R1:W-:Y:S01]  /*17d20*/  @!P3 ST.E.64 [R2.64], R170 ;  /* 0x000000aa0200b985 */ /* 0x0003e2000c101b0a */
[----:B------:R-:W-:-:S04]  /*17d30*/  @!P2 LEA R10, P3, R6, R0, 0x2 ;  /* 0x00000000060aa211 */ /* 0x000fc800078610ff */
[----:B------:R-:W-:Y:S02]  /*17d40*/  @!P2 LEA.HI.X R11, R6, R4, R20, 0x2, P3 ;  /* 0x00000004060ba211 */ /* 0x000fe400018f1414 */
[C---:B------:R-:W-:Y:S01]  /*17d50*/  @!P1 LEA R8, P4, R24.reuse, R0, 0x2 ;  /* 0x0000000018089211 */ /* 0x040fe200078810ff */
[----:B------:R-:W2:Y:S03]  /*17d60*/  LDL R20, [R1+0xcc] ;  /* 0x0000cc0001147983 */ /* 0x000ea60000100800 */
[----:B------:R-:W-:Y:S01]  /*17d70*/  @!P1 LEA.HI.X R9, R24, R4, R27, 0x2, P4 ;  /* 0x0000000418099211 */ /* 0x000fe200020f141b */
[----:B------:R-:W3:Y:S01]  /*17d80*/  LDL R6, [R1+0x124] ;  /* 0x0001240001067983 */ /* 0x000ee20000100800 */
[----:B------:R-:W-:Y:S02]  /*17d90*/  ISETP.GE.AND P4, PT, R19, c[0x0][0x3c8], PT ;  /* 0x0000f20013007a0c */ /* 0x000fe40003f86270 */
[C---:B-1----:R-:W-:Y:S01]  /*17da0*/  @!P0 LEA R2, P3, R21.reuse, R0, 0x2 ;  /* 0x0000000015028211 */ /* 0x042fe200078610ff */
[----:B------:R1:W-:Y:S03]  /*17db0*/  @!P2 ST.E.64 [R10.64], R166 ;  /* 0x000000a60a00a985 */ /* 0x0003e6000c101b0a */
[----:B------:R-:W-:Y:S01]  /*17dc0*/  @!P0 LEA.HI.X R3, R21, R4, R23, 0x2, P3 ;  /* 0x0000000415038211 */ /* 0x000fe200018f1417 */
[----:B------:R-:W4:Y:S04]  /*17dd0*/  LDL R24, [R1+0x11c] ;  /* 0x00011c0001187983 */ /* 0x000f280000100800 */
[----:B------:R-:W5:Y:S01]  /*17de0*/  LDL R23, [R1+0x1a4] ;  /* 0x0001a40001177983 */ /* 0x000f620000100800 */
[----:B------:R-:W-:-:S03]  /*17df0*/  ISETP.GE.AND P3, PT, R22, c[0x0][0x3c8], PT ;  /* 0x0000f20016007a0c */ /* 0x000fc60003f66270 */
[----:B------:R-:W4:Y:S01]  /*17e00*/  LDL R21, [R1+0x1a0] ;  /* 0x0001a00001157983 */ /* 0x000f220000100800 */
[----:B------:R-:W-:-:S03]  /*17e10*/  ISETP.GE.AND P6, PT, R15, c[0x0][0x3c8], PT ;  /* 0x0000f2000f007a0c */ /* 0x000fc60003fc6270 */
[----:B------:R1:W-:Y:S04]  /*17e20*/  @!P1 ST.E.64 [R8.64], R162 ;  /* 0x000000a208009985 */ /* 0x0003e8000c101b0a */
[----:B------:R1:W-:Y:S01]  /*17e30*/  @!P0 ST.E.64 [R2.64], R158 ;  /* 0x0000009e02008985 */ /* 0x0003e2000c101b0a */
[----:B------:R-:W-:-:S03]  /*17e40*/  ISETP.GE.AND P5, PT, R25, c[0x0][0x3c8], PT ;  /* 0x0000f20019007a0c */ /* 0x000fc60003fa6270 */
[----:B------:R-:W4:Y:S01]  /*17e50*/  LDL R27, [R1+0x168] ;  /* 0x00016800011b7983 */ /* 0x000f220000100800 */
[----:B-1----:R-:W-:-:S04]  /*17e60*/  @!P4 LEA R10, P0, R19, R0, 0x2 ;  /* 0x00000000130ac211 */ /* 0x002fc800078010ff */
[----:B------:R-:W-:Y:S02]  /*17e70*/  @!P4 LEA.HI.X R11, R19, R4, R5, 0x2, P0 ;  /* 0x00000004130bc211 */ /* 0x000fe400000f1405 */
[C---:B------:R-:W-:Y:S01]  /*17e80*/  ISETP.GE.AND P0, PT, R22.reuse, c[0x0][0x3c8], PT ;  /* 0x0000f20016007a0c */ /* 0x040fe20003f06270 */
[----:B------:R-:W4:Y:S01]  /*17e90*/  LDL R5, [R1+0x118] ;  /* 0x0001180001057983 */ /* 0x000f220000100800 */
[-C--:B------:R-:W-:Y:S02]  /*17ea0*/  @!P3 LEA R8, P1, R22, R0.reuse, 0x2 ;  /* 0x000000001608b211 */ /* 0x080fe400078210ff */
[----:B------:R-:W-:-:S04]  /*17eb0*/  @!P6 LEA R2, P2, R15, R0, 0x2 ;  /* 0x000000000f02e211 */ /* 0x000fc800078410ff */
[-C--:B------:R-:W-:Y:S02]  /*17ec0*/  @!P6 LEA.HI.X R3, R15, R4.reuse, R16, 0x2, P2 ;  /* 0x000000040f03e211 */ /* 0x080fe400010f1410 */
[----:B------:R-:W4:Y:S05]  /*17ed0*/  LDL R15, [R1+0x19c] ;  /* 0x00019c00010f7983 */ /* 0x000f2a0000100800 */
[----:B------:R-:W-:Y:S01]  /*17ee0*/  @!P0 LEA.HI.X R9, R22, R4, R26, 0x2, P1 ;  /* 0x0000000416098211 */ /* 0x000fe200008f141a */
[----:B------:R-:W4:Y:S04]  /*17ef0*/  LDL R16, [R1+0x194] ;  /* 0x0001940001107983 */ /* 0x000f280000100800 */
[----:B------:R-:W4:Y:S01]  /*17f00*/  LDL R22, [R1+0x198] ;  /* 0x0001980001167983 */ /* 0x000f220000100800 */
[----:B------:R-:W-:-:S02]  /*17f10*/  ISETP.GE.AND P1, PT, R19, c[0x0][0x3c8], PT ;  /* 0x0000f20013007a0c */ /* 0x000fc40003f26270 */
[----:B------:R-:W-:Y:S01]  /*17f20*/  ISETP.GE.AND P4, PT, R18, c[0x0][0x3c8], PT ;  /* 0x0000f20012007a0c */ /* 0x000fe20003f86270 */
[----:B------:R-:W4:Y:S01]  /*17f30*/  LDL R19, [R1+0x114] ;  /* 0x0001140001137983 */ /* 0x000f220000100800 */
[----:B------:R-:W-:-:S03]  /*17f40*/  ISETP.GE.AND P3, PT, R14, c[0x0][0x3c8], PT ;  /* 0x0000f2000e007a0c */ /* 0x000fc60003f66270 */
[----:B------:R-:W4:Y:S06]  /*17f50*/  LDL R26, [R1+0xf8] ;  /* 0x0000f800011a7983 */ /* 0x000f2c0000100800 */
[----:B------:R-:W-:Y:S04]  /*17f60*/  @!P1 ST.E.64 [R10.64], R154 ;  /* 0x0000009a0a009985 */ /* 0x000fe8000c101b0a */
[----:B------:R1:W-:Y:S04]  /*17f70*/  @!P0 ST.E.64 [R8.64], R150 ;  /* 0x0000009608008985 */ /* 0x0003e8000c101b0a */
[----:B------:R1:W-:Y:S02]  /*17f80*/  @!P6 ST.E.64 [R2.64], R38 ;  /* 0x000000260200e985 */ /* 0x0003e4000c101b0a */
[----:B-1----:R-:W-:-:S02]  /*17f90*/  @!P4 LEA R8, P6, R18, R0, 0x2 ;  /* 0x000000001208c211 */ /* 0x002fc400078c10ff */
[----:B------:R-:W-:-:S04]  /*17fa0*/  @!P5 LEA R10, P0, R25, R0, 0x2 ;  /* 0x00000000190ad211 */ /* 0x000fc800078010ff */
[----:B------:R-:W-:Y:S02]  /*17fb0*/  @!P5 LEA.HI.X R11, R25, R4, R17, 0x2, P0 ;  /* 0x00000004190bd211 */ /* 0x000fe400000f1411 */
[----:B------:R-:W4:Y:S05]  /*17fc0*/  LDL R17, [R1+0x110] ;  /* 0x0001100001117983 */ /* 0x000f2a0000100800 */
[----:B------:R-:W-:Y:S01]  /*17fd0*/  P2R R2, PR, RZ, 0x40 ;  /* 0x00000040ff027803 */ /* 0x000fe20000000000 */
[----:B------:R-:W4:Y:S03]  /*17fe0*/  LDL R25, [R1+0x190] ;  /* 0x0001900001197983 */ /* 0x000f260000100800 */
[----:B------:R-:W-:-:S02]  /*17ff0*/  ISETP.NE.AND P0, PT, R2, RZ, PT ;  /* 0x000000ff0200720c */ /* 0x000fc40003f05270 */
[----:B------:R-:W-:Y:S01]  /*18000*/  @!P3 LEA R2, P6, R14, R0, 0x2 ;  /* 0x000000000e02b211 */ /* 0x000fe200078c10ff */
[----:B------:R1:W-:Y:S01]  /*18010*/  @!P5 ST.E.64 [R10.64], R42 ;  /* 0x0000002a0a00d985 */ /* 0x0003e2000c101b0a */
[----:B--2---:R-:W-:Y:S02]  /*18020*/  ISETP.GE.AND P1, PT, R20, c[0x0][0x3c8], PT ;  /* 0x0000f20014007a0c */ /* 0x004fe40003f26270 */
[----:B---3--:R-:W-:Y:S02]  /*18030*/  ISETP.GE.AND P2, PT, R6, c[0x0][0x3c8], PT ;  /* 0x0000f20006007a0c */ /* 0x008fe40003f46270 */
[-C--:B-----5:R-:W-:Y:S02]  /*18040*/  @!P4 LEA.HI.X R9, R18, R4.reuse, R23, 0x2, P0 ;  /* 0x000000041209c211 */ /* 0x0a0fe400000f1417 */
[----:B------:R-:W2:Y:S01]  /*18050*/  LDL R23, [R1+0x18c] ;  /* 0x00018c0001177983 */ /* 0x000ea20000100800 */
[----:B----4-:R-:W-:-:S03]  /*18060*/  @!P3 LEA.HI.X R3, R14, R4, R21, 0x2, P6 ;  /* 0x000000040e03b211 */ /* 0x010fc600030f1415 */
[----:B------:R-:W3:Y:S04]  /*18070*/  LDL R21, [R1+0x188] ;  /* 0x0001880001157983 */ /* 0x000ee80000100800 */
[----:B------:R4:W-:Y:S04]  /*18080*/  @!P4 ST.E.64 [R8.64], R46 ;  /* 0x0000002e0800c985 */ /* 0x0009e8000c101b0a */
[----:B------:R5:W-:Y:S01]  /*18090*/  @!P3 ST.E.64 [R2.64], R50 ;  /* 0x000000320200b985 */ /* 0x000be2000c101b0a */
[----:B-1----:R-:W-:-:S03]  /*180a0*/  @!P2 LEA R10, P3, R6, R0, 0x2 ;  /* 0x00000000060aa211 */ /* 0x002fc600078610ff */
[----:B------:R-:W3:Y:S01]  /*180b0*/  LDL R18, [R1+0x10c] ;  /* 0x00010c0001127983 */ /* 0x000ee20000100800 */
[----:B------:R-:W-:-:S03]  /*180c0*/  ISETP.GE.AND P0, PT, R13, c[0x0][0x3c8], PT ;  /* 0x0000f2000d007a0c */ /* 0x000fc60003f06270 */
[----:B------:R-:W3:Y:S01]  /*180d0*/  LDL R14, [R1+0x108] ;  /* 0x00010800010e7983 */ /* 0x000ee20000100800 */
[----:B----4-:R-:W-:Y:S02]  /*180e0*/  @!P1 LEA R8, P6, R20, R0, 0x2 ;  /* 0x0000000014089211 */ /* 0x010fe400078c10ff */
[----:B------:R-:W-:Y:S02]  /*180f0*/  @!P2 LEA.HI.X R11, R6, R4, R15, 0x2, P3 ;  /* 0x00000004060ba211 */ /* 0x000fe400018f140f */
[----:B------:R-:W4:Y:S09]  /*18100*/  LDL R15, [R1+0xc8] ;  /* 0x0000c800010f7983 */ /* 0x000f320000100800 */
[----:B-----5:R-:W-:Y:S01]  /*18110*/  P2R R2, PR, RZ, 0x40 ;  /* 0x00000040ff027803 */ /* 0x020fe20000000000 */
[----:B------:R-:W5:Y:S03]  /*18120*/  LDL R6, [R1+0x104] ;  /* 0x0001040001067983 */ /* 0x000f660000100800 */
[----:B------:R-:W-:-:S04]  /*18130*/  ISETP.NE.AND P3, PT, R2, RZ, PT ;  /* 0x000000ff0200720c */ /* 0x000fc80003f65270 */
[----:B------:R-:W-:Y:S02]  /*18140*/  @!P1 LEA.HI.X R9, R20, R4, R22, 0x2, P3 ;  /* 0x0000000414099211 */ /* 0x000fe400018f1416 */
[----:B------:R-:W4:Y:S01]  /*18150*/  LDL R22, [R1+0x184] ;  /* 0x0001840001167983 */ /* 0x000f220000100800 */
        /* <DEDUP_REMOVED lines=22> */
[----:B------:R-:W2:Y:S03]  /*182c0*/  LDL R5, [R1+0xfc] ;  /* 0x0000fc0001057983 */ /* 0x000ea60000100800 */
[----:B---3--:R-:W-:Y:S01]  /*182d0*/  @!P3 LEA.HI.X R3, R19, R4, R21, 0x2, P6 ;  /* 0x000000041303b211 */ /* 0x008fe200030f1415 */
[----:B------:R-:W3:Y:S04]  /*182e0*/  LDL R23, [R1+0x160] ;  /* 0x0001600001177983 */ /* 0x000ee80000100800 */
[----:B------:R-:W2:Y:S04]  /*182f0*/  LDL R21, [R1+0x178] ;  /* 0x0001780001157983 */ /* 0x000ea80000100800 */
[----:B------:R-:W3:Y:S04]  /*18300*/  LDL R19, [R1+0x174] ;  /* 0x0001740001137983 */ /* 0x000ee80000100800 */
[----:B------:R4:W-:Y:S04]  /*18310*/  @!P4 ST.E.64 [R8.64], R70 ;  /* 0x000000460800c985 */ /* 0x0009e8000c101b0a */
[----:B------:R4:W-:Y:S01]  /*18320*/  @!P3 ST.E.64 [R2.64], R74 ;  /* 0x0000004a0200b985 */ /* 0x0009e2000c101b0a */
[----:B-1----:R-:W-:-:S04]  /*18330*/  @!P2 LEA R10, P3, R17, R0, 0x2 ;  /* 0x00000000110aa211 */ /* 0x002fc800078610ff */
[----:B----4-:R-:W-:Y:S02]  /*18340*/  @!P2 LEA.HI.X R11, R17, R4, R22, 0x2, P3 ;  /* 0x00000004110ba211 */ /* 0x010fe400018f1416 */
[----:B------:R-:W4:Y:S01]  /*18350*/  LDL R17, [R1+0x170] ;  /* 0x0001700001117983 */ /* 0x000f220000100800 */
[----:B------:R-:W-:Y:S02]  /*18360*/  ISETP.GE.AND P1, PT, R18, c[0x0][0x3c8], PT ;  /* 0x0000f20012007a0c */ /* 0x000fe40003f26270 */
[----:B------:R-:W-:Y:S01]  /*18370*/  ISETP.GE.AND P0, PT, R14, c[0x0][0x3c8], PT ;  /* 0x0000f2000e007a0c */ /* 0x000fe20003f06270 */
[----:B------:R-:W4:Y:S10]  /*18380*/  LDL R22, [R1+0xf0] ;  /* 0x0000f00001167983 */ /* 0x000f340000100800 */
[----:B------:R-:W-:-:S02]  /*18390*/  @!P1 LEA R8, P6, R18, R0, 0x2 ;  /* 0x0000000012089211 */ /* 0x000fc400078c10ff */
[----:B------:R-:W-:-:S11]  /*183a0*/  ISETP.GE.AND P4, PT, R15, c[0x0][0x3c8], PT ;  /* 0x0000f2000f007a0c */ /* 0x000fd60003f86270 */
[----:B------:R-:W-:-:S04]  /*183b0*/  P2R R2, PR, RZ, 0x40 ;  /* 0x00000040ff027803 */ /* 0x000fc80000000000 */
[----:B------:R-:W-:Y:S02]  /*183c0*/  ISETP.NE.AND P3, PT, R2, RZ, PT ;  /* 0x000000ff0200720c */ /* 0x000fe40003f65270 */
[----:B------:R-:W-:Y:S02]  /*183d0*/  @!P0 LEA R2, P6, R14, R0, 0x2 ;  /* 0x000000000e028211 */ /* 0x000fe400078c10ff */
[-C--:B-----5:R-:W-:Y:S01]  /*183e0*/  @!P1 LEA.HI.X R9, R18, R4.reuse, R20, 0x2, P3 ;  /* 0x0000000412099211 */ /* 0x0a0fe200018f1414 */
        /* <DEDUP_REMOVED lines=13> */
[-C--:B--2---:R-:W-:Y:S02]  /*184c0*/  @!P5 LEA.HI.X R11, R6, R4.reuse, R21, 0x2, P0 ;  /* 0x00000004060bd211 */ /* 0x084fe400000f1415 */
[----:B------:R-:W-:Y:S01]  /*184d0*/  ISETP.NE.AND P0, PT, R2, RZ, PT ;  /* 0x000000ff0200720c */ /* 0x000fe20003f05270 */
[----:B------:R-:W2:Y:S03]  /*184e0*/  LDL R6, [R1+0xdc] ;  /* 0x0000dc0001067983 */ /* 0x000ea60000100800 */
[----:B---3--:R-:W-:Y:S01]  /*184f0*/  @!P4 LEA.HI.X R9, R15, R4, R19, 0x2, P0 ;  /* 0x000000040f09c211 */ /* 0x008fe200000f1413 */
[----:B------:R-:W3:Y:S04]  /*18500*/  LDL R21, [R1+0x158] ;  /* 0x0001580001157983 */ /* 0x000ee80000100800 */
[----:B------:R-:W2:Y:S01]  /*18510*/  LDL R15, [R1+0x15c] ;  /* 0x00015c00010f7983 */ /* 0x000ea20000100800 */
[----:B------:R-:W-:-:S02]  /*18520*/  ISETP.GE.AND P2, PT, R5, c[0x0][0x3c8], PT ;  /* 0x0000f20005007a0c */ /* 0x000fc40003f46270 */
[C---:B------:R-:W-:Y:S01]  /*18530*/  @!P3 LEA R2, P6, R13.reuse, R0, 0x2 ;  /* 0x000000000d02b211 */ /* 0x040fe200078c10ff */
[----:B------:R-:W3:Y:S04]  /*18540*/  LDL R19, [R1+0x154] ;  /* 0x0001540001137983 */ /* 0x000ee80000100800 */
[----:B------:R1:W-:Y:S04]  /*18550*/  @!P5 ST.E.64 [R10.64], R90 ;  /* 0x0000005a0a00d985 */ /* 0x0003e8000c101b0a */
[----:B------:R1:W-:Y:S01]  /*18560*/  @!P4 ST.E.64 [R8.64], R94 ;  /* 0x0000005e0800c985 */ /* 0x0003e2000c101b0a */
[----:B----4-:R-:W-:-:S03]  /*18570*/  @!P3 LEA.HI.X R3, R13, R4, R17, 0x2, P6 ;  /* 0x000000040d03b211 */ /* 0x010fc600030f1411 */
[----:B------:R-:W4:Y:S04]  /*18580*/  LDL R17, [R1+0x150] ;  /* 0x0001500001117983 */ /* 0x000f280000100800 */
[----:B------:R-:W4:Y:S04]  /*18590*/  LDL R13, [R1+0x14c] ;  /* 0x00014c00010d7983 */ /* 0x000f280000100800 */
[----:B------:R5:W-:Y:S01]  /*185a0*/  @!P3 ST.E.64 [R2.64], R98 ;  /* 0x000000620200b985 */ /* 0x000be2000c101b0a */
[----:B-1----:R-:W-:-:S04]  /*185b0*/  @!P2 LEA R10, P3, R5, R0, 0x2 ;  /* 0x00000000050aa211 */ /* 0x002fc800078610ff */
[----:B------:R-:W-:Y:S02]  /*185c0*/  @!P2 LEA.HI.X R11, R5, R4, R29, 0x2, P3 ;  /* 0x00000004050ba211 */ /* 0x000fe400018f141d */
[----:B------:R-:W4:Y:S01]  /*185d0*/  LDL R5, [R1+0xd8] ;  /* 0x0000d80001057983 */ /* 0x000f220000100800 */
[----:B------:R-:W-:Y:S02]  /*185e0*/  ISETP.GE.AND P1, PT, R26, c[0x0][0x3c8], PT ;  /* 0x0000f2001a007a0c */ /* 0x000fe40003f26270 */
[----:B------:R-:W-:-:S11]  /*185f0*/  ISETP.GE.AND P0, PT, R24, c[0x0][0x3c8], PT ;  /* 0x0000f20018007a0c */ /* 0x000fd60003f06270 */
[-C--:B------:R-:W-:Y:S02]  /*18600*/  @!P1 LEA R8, P4, R26, R0.reuse, 0x2 ;  /* 0x000000001a089211 */ /* 0x080fe400078810ff */
[----:B------:R-:W-:Y:S02]  /*18610*/  ISETP.GE.AND P5, PT, R22, c[0x0][0x3c8], PT ;  /* 0x0000f20016007a0c */ /* 0x000fe40003fa6270 */
[----:B-----5:R-:W-:-:S09]  /*18620*/  @!P0 LEA R2, P6, R24, R0, 0x2 ;  /* 0x0000000018028211 */ /* 0x020fd200078c10ff */
        /* <DEDUP_REMOVED lines=13> */
[----:B-----5:R-:W-:-:S03]  /*18700*/  @!P4 LEA R2, P6, R14, R0, 0x2 ;  /* 0x000000000e02c211 */ /* 0x020fc600078c10ff */
[----:B------:R-:W-:Y:S01]  /*18710*/  @!P5 ST.E.64 [R8.64], R114 ;  /* 0x000000720800d985 */ /* 0x000fe2000c101b0a */
[----:B--2---:R-:W-:Y:S02]  /*18720*/  @!P4 LEA.HI.X R3, R14, R4, R15, 0x2, P6 ;  /* 0x000000040e03c211 */ /* 0x004fe400030f140f */
[-C--:B------:R-:W-:Y:S02]  /*18730*/  @!P3 LEA R14, P5, R20, R0.reuse, 0x2 ;  /* 0x00000000140eb211 */ /* 0x080fe400078a10ff */
[----:B------:R-:W-:Y:S01]  /*18740*/  ISETP.GE.AND P0, PT, R6, c[0x0][0x3c8], PT ;  /* 0x0000f20006007a0c */ /* 0x000fe20003f06270 */
[----:B------:R1:W-:Y:S01]  /*18750*/  @!P4 ST.E.64 [R2.64], R118 ;  /* 0x000000760200c985 */ /* 0x0003e2000c101b0a */
[----:B------:R-:W-:-:S04]  /*18760*/  @!P2 LEA R10, P6, R18, R0, 0x2 ;  /* 0x00000000120aa211 */ /* 0x000fc800078c10ff */
[----:B---3--:R-:W-:-:S05]  /*18770*/  @!P2 LEA.HI.X R11, R18, R4, R19, 0x2, P6 ;  /* 0x00000004120ba211 */ /* 0x008fca00030f1413 */
[----:B-1----:R-:W-:-:S04]  /*18780*/  P2R R2, PR, RZ, 0x20 ;  /* 0x00000020ff027803 */ /* 0x002fc80000000000 */
[----:B------:R-:W-:Y:S02]  /*18790*/  ISETP.NE.AND P4, PT, R2, RZ, PT ;  /* 0x000000ff0200720c */ /* 0x000fe40003f85270 */
[----:B------:R-:W-:Y:S02]  /*187a0*/  @!P1 LEA R8, P5, R16, R0, 0x2 ;  /* 0x0000000010089211 */ /* 0x000fe400078a10ff */
[----:B------:R-:W-:Y:S02]  /*187b0*/  @!P3 LEA.HI.X R15, R20, R4, R21, 0x2, P4 ;  /* 0x00000004140fb211 */ /* 0x000fe400020f1415 */
[----:B------:R-:W-:Y:S02]  /*187c0*/  @!P0 LEA R2, P4, R6, R0, 0x2 ;  /* 0x0000000006028211 */ /* 0x000fe400078810ff */
[-C--:B----4-:R-:W-:Y:S02]  /*187d0*/  @!P1 LEA.HI.X R9, R16, R4.reuse, R17, 0x2, P5 ;  /* 0x0000000410099211 */ /* 0x090fe400028f1411 */
        /* <DEDUP_REMOVED lines=12> */
.L_x_3051:
[----:B------:R-:W3:Y:S04]  /*188a0*/  LDL.LU R4, [R1+0x80] ;  /* 0x0000800001047983 */ /* 0x000ee80000300800 */
[----:B-1----:R-:W4:Y:S01]  /*188b0*/  LDL.LU R8, [R1+0x84] ;  /* 0x0000840001087983 */ /* 0x002f220000300800 */
[----:B------:R-:W-:-:S03]  /*188c0*/  ISETP.NE.U32.AND P0, PT, RZ, c[0x0][0x508], PT ;  /* 0x00014200ff007a0c */ /* 0x000fc60003f05070 */
[----:B--2---:R-:W2:Y:S01]  /*188d0*/  LDL.LU R0, [R1+0x8c] ;  /* 0x00008c0001007983 */ /* 0x004ea20000300800 */
[----:B------:R-:W-:Y:S01]  /*188e0*/  ISETP.NE.AND.EX P2, PT, RZ, c[0x0][0x50c], PT, P0 ;  /* 0x00014300ff007a0c */ /* 0x000fe20003f45300 */
[----:B------:R-:W-:Y:S01]  /*188f0*/  IMAD.MOV.U32 R6, RZ, RZ, RZ ;  /* 0x000000ffff067224 */ /* 0x000fe200078e00ff */
[----:B------:R-:W-:Y:S01]  /*18900*/  ISETP.NE.U32.AND P3, PT, RZ, c[0x0][0x500], PT ;  /* 0x00014000ff007a0c */ /* 0x000fe20003f65070 */
[----:B------:R-:W-:-:S03]  /*18910*/  IMAD.MOV.U32 R21, RZ, RZ, c[0x0][0x388] ;  /* 0x0000e200ff157624 */ /* 0x000fc600078e00ff */
[----:B------:R-:W-:Y:S02]  /*18920*/  ISETP.NE.AND.EX P3, PT, RZ, c[0x0][0x504], PT, P3 ;  /* 0x00014100ff007a0c */ /* 0x000fe40003f65330 */
[----:B---3--:R-:W-:-:S05]  /*18930*/  IADD3 R2, P1, R4, c[0x0][0x500], RZ ;  /* 0x0001400004027a10 */ /* 0x008fca0007f3e0ff */
[----:B------:R-:W-:Y:S02]  /*18940*/  @P2 IADD3 R4, P0, R4, c[0x0][0x508], RZ ;  /* 0x0001420004042a10 */ /* 0x000fe40007f1e0ff */
[C---:B----4-:R-:W-:Y:S02]  /*18950*/  IADD3.X R3, R8.reuse, c[0x0][0x504], RZ, P1, !PT ;  /* 0x0001410008037a10 */ /* 0x050fe40000ffe4ff */
[----:B------:R-:W-:-:S03]  /*18960*/  @P2 IADD3.X R5, R8, c[0x0][0x50c], RZ, P0, !PT ;  /* 0x0001430008052a10 */ /* 0x000fc600007fe4ff */
[----:B------:R1:W5:Y:S04]  /*18970*/  @P3 LDG.E R6, [R2.64] ;  /* 0x0000000a02063981 */ /* 0x000368000c1e1900 */
[----:B------:R1:W5:Y:S01]  /*18980*/  @P2 LDG.E R21, [R4.64] ;  /* 0x0000000a04152981 */ /* 0x000362000c1e1900 */
[----:B--2---:R-:W-:-:S04]  /*18990*/  ISETP.NE.AND P0, PT, R0, RZ, PT ;  /* 0x000000ff0000720c */ /* 0x004fc80003f05270 */
[----:B------:R-:W-:Y:S01]  /*189a0*/  SEL R22, R0, c[0x0][0x3d4], P0 ;  /* 0x0000f50000167a07 */ /* 0x000fe20000000000 */
[----:B------:R-:W-:Y:S05]  /*189b0*/  @P2 BRA `(.L_x_3072) ;  /* 0x0000004000002947 */ /* 0x000fea0003800000 */
[----:B------:R-:W-:Y:S05]  /*189c0*/  @!P3 BRA `(.L_x_3072) ;  /* 0x000000300000b947 */ /* 0x000fea0003800000 */
[----:B------:R2:W3:Y:S04]  /*189d0*/  LDG.E R0, [R2.64] ;  /* 0x0000000a02007981 */ /* 0x0004e8000c1e1900 */
[----:B-12---:R-:W3:Y:S02]  /*189e0*/  LDG.E R2, [R2.64+0x4] ;  /* 0x0000040a02027981 */ /* 0x006ee4000c1e1900 */
[----:B---3-5:R-:W-:Y:S02]  /*189f0*/  IADD3 R21, -R0, R2, RZ ;  /* 0x0000000200157210 */ /* 0x028fe40007ffe1ff */
.L_x_3072:
        /* <DEDUP_REMOVED lines=60> */
.L_x_3074:
[----:B------:R-:W-:Y:S05]  /*18dc0*/  BSYNC B0 ;  /* 0x0000000000007941 */ /* 0x000fea0003800000 */
.L_x_3073:
[----:B------:R-:W-:-:S13]  /*18dd0*/  ISETP.GT.AND P0, PT, R22, 0x1, PT ;  /* 0x000000011600780c */ /* 0x000fda0003f04270 */
[----:B------:R-:W-:Y:S05]  /*18de0*/  @P0 BRA `(.L_x_3066) ;  /* 0x0000081000000947 */ /* 0x000fea0003800000 */
[----:B------:R-:W2:Y:S01]  /*18df0*/  LDL.LU R9, [R1+0xa0] ;  /* 0x0000a00001097983 */ /* 0x000ea20000300800 */
[----:B------:R-:W-:Y:S01]  /*18e00*/  MOV R2, c[0x0][0x4e8] ;  /* 0x00013a0000027a02 */ /* 0x000fe20000000f00 */
[----:B-1----:R-:W-:Y:S01]  /*18e10*/  IMAD R0, R20, c[0x0][0x3a0], RZ ;  /* 0x0000e80014007a24 */ /* 0x002fe200078e02ff */
[----:B------:R-:W-:Y:S01]  /*18e20*/  LEA R4, R146, R145, 0x5 ;  /* 0x0000009192047211 */ /* 0x000fe200078e28ff */
[----:B------:R-:W-:Y:S01]  /*18e30*/  IMAD R5, R23, c[0x0][0x3f0], RZ ;  /* 0x0000fc0017057a24 */ /* 0x000fe200078e02ff */
[----:B------:R-:W-:Y:S01]  /*18e40*/  ISETP.NE.AND P0, PT, R2, 0x1, PT ;  /* 0x000000010200780c */ /* 0x000fe20003f05270 */
[----:B------:R-:W-:-:S04]  /*18e50*/  IMAD.WIDE.U32 R2, R6, c[0x0][0x3a0], RZ ;  /* 0x0000e80006027a25 */ /* 0x000fc800078e00ff */
[----:B------:R-:W-:Y:S02]  /*18e60*/  IMAD R6, R6, c[0x0][0x3a4], R0 ;  /* 0x0000e90006067a24 */ /* 0x000fe400078e0200 */
[----:B------:R-:W-:-:S03]  /*18e70*/  IMAD R8, R11, c[0x0][0x3f4], R5 ;  /* 0x0000fd000b087a24 */ /* 0x000fc600078e0205 */
[----:B------:R-:W-:-:S05]  /*18e80*/  IADD3 R3, R3, R6, RZ ;  /* 0x0000000603037210 */ /* 0x000fca0007ffe0ff */
[----:B------:R-:W-:-:S04]  /*18e90*/  IMAD.WIDE.U32 R2, R10, c[0x0][0x3e8], R2 ;  /* 0x0000fa000a027a25 */ /* 0x000fc800078e0002 */
[----:B------:R-:W-:-:S04]  /*18ea0*/  IMAD R3, R10, c[0x0][0x3ec], R3 ;  /* 0x0000fb000a037a24 */ /* 0x000fc800078e0203 */
[----:B------:R-:W-:-:S05]  /*18eb0*/  IMAD.WIDE.U32 R2, R11, c[0x0][0x3f0], R2 ;  /* 0x0000fc000b027a25 */ /* 0x000fca00078e0002 */
[----:B------:R-:W-:Y:S02]  /*18ec0*/  IADD3 R3, R3, R8, RZ ;  /* 0x0000000803037210 */ /* 0x000fe40007ffe0ff */
[C---:B--2---:R-:W-:Y:S02]  /*18ed0*/  LEA R4, R9.reuse, R4, 0x7 ;  /* 0x0000000409047211 */ /* 0x044fe400078e38ff */
[----:B------:R-:W-:Y:S02]  /*18ee0*/  LEA R13, R9, R145, 0x7 ;  /* 0x00000091090d7211 */ /* 0x000fe400078e38ff */
[----:B------:R-:W-:Y:S01]  /*18ef0*/  MOV R0, R4 ;  /* 0x0000000400007202 */ /* 0x000fe20000000f00 */
[----:B------:R-:W-:-:S05]  /*18f00*/  @P0 IMAD.HI.U32 R6, R4, c[0x0][0x4ec], RZ ;  /* 0x00013b0004060a27 */ /* 0x000fca00078e00ff */
[----:B------:R-:W-:-:S04]  /*18f10*/  @P0 SHF.R.U32.HI R0, RZ, c[0x0][0x4f0], R6 ;  /* 0x00013c00ff000a19 */ /* 0x000fc80000011606 */
[----:B------:R-:W-:Y:S01]  /*18f20*/  SHF.R.S32.HI R6, RZ, 0x1f, R0 ;  /* 0x0000001fff067819 */ /* 0x000fe20000011400 */
[C---:B------:R-:W-:Y:S01]  /*18f30*/  IMAD.WIDE.U32 R2, R0.reuse, c[0x0][0x3e0], R2 ;  /* 0x0000f80000027a25 */ /* 0x040fe200078e0002 */
[----:B------:R-:W-:-:S03]  /*18f40*/  IADD3 R5, -R0, RZ, RZ ;  /* 0x000000ff00057210 */ /* 0x000fc60007ffe1ff */
[----:B------:R-:W-:Y:S02]  /*18f50*/  IMAD R6, R6, c[0x0][0x3e0], RZ ;  /* 0x0000f80006067a24 */ /* 0x000fe400078e02ff */
        /* <DEDUP_REMOVED lines=12> */
.L_x_3152:
[----:B------:R-:W-:Y:S05]  /*19020*/  BRA.DIV ~URZ, `(.L_x_3076) ;  /* 0x000039b27f007947 */ /* 0x000fea000b800000 */
[----:B------:R3:W4:Y:S02]  /*19030*/  SHFL.IDX PT, R0, R16, RZ, 0x181f ;  /* 0x00181fff10007589 */ /* 0x00072400000e0000 */
.L_x_3153:
        /* <DEDUP_REMOVED lines=20> */
.L_x_3078:
[----:B------:R-:W-:Y:S05]  /*19180*/  BSYNC B0 ;  /* 0x0000000000007941 */ /* 0x000fea0003800000 */
.L_x_3077:
[----:B------:R-:W-:Y:S05]  /*19190*/  BRA.DIV ~URZ, `(.L_x_3079) ;  /* 0x000038b27f007947 */ /* 0x000fea000b800000 */
[----:B--2---:R2:W1:Y:S04]  /*191a0*/  SHFL.IDX PT, R4, R5, 0x1, 0x181f ;  /* 0x00381f0005047f89 */ /* 0x00446800000e0000 */
[----:B----4-:R2:W4:Y:S02]  /*191b0*/  SHFL.IDX PT, R0, R16, 0x1, 0x181f ;  /* 0x00381f0010007f89 */ /* 0x01052400000e0000 */
.L_x_3154:
        /* <DEDUP_REMOVED lines=20> */
.L_x_3081:
[----:B------:R-:W-:Y:S05]  /*19300*/  BSYNC B0 ;  /* 0x0000000000007941 */ /* 0x000fea0003800000 */
.L_x_3080:
[----:B------:R-:W-:Y:S05]  /*19310*/  BRA.DIV ~URZ, `(.L_x_3082) ;  /* 0x000038027f007947 */ /* 0x000fea000b800000 */
[----:B-1----:R1:W2:Y:S02]  /*19320*/  SHFL.IDX PT, R4, R5, 0x2, 0x181f ;  /* 0x00581f0005047f89 */ /* 0x0022a400000e0000 */
.L_x_3155:
[----:B------:R-:W-:Y:S05]  /*19330*/  BRA.DIV ~URZ, `(.L_x_3083) ;  /* 0x000038527f007947 */ /* 0x000fea000b800000 */
[----:B----4-:R4:W1:Y:S02]  /*19340*/  SHFL.IDX PT, R0, R16, 0x2, 0x181f ;  /* 0x00581f0010007f89 */ /* 0x01086400000e0000 */
.L_x_3156:
        /* <DEDUP_REMOVED lines=20> */
.L_x_3085:
[----:B------:R-:W-:Y:S05]  /*19490*/  BSYNC B0 ;  /* 0x0000000000007941 */ /* 0x000fea0003800000 */
.L_x_3084:
[----:B------:R-:W-:Y:S05]  /*194a0*/  BRA.DIV ~URZ, `(.L_x_3086) ;  /* 0x000037527f007947 */ /* 0x000fea000b800000 */
[----:B--2---:R2:W3:Y:S04]  /*194b0*/  SHFL.IDX PT, R4, R5, 0x3, 0x181f ;  /* 0x00781f0005047f89 */ /* 0x0044e800000e0000 */
[----:B-1----:R2:W1:Y:S02]  /*194c0*/  SHFL.IDX PT, R0, R16, 0x3, 0x181f ;  /* 0x00781f0010007f89 */ /* 0x00246400000e0000 */
.L_x_3157:
        /* <DEDUP_REMOVED lines=19> */
.L_x_3066:
[----:B------:R-:W-:Y:S05]  /*19600*/  BSYNC B1 ;  /* 0x0000000000017941 */ /* 0x000fea0003800000 */
.L_x_3050:
[----:B-1----:R1:W5:Y:S01]  /*19610*/  LDL R11, [R1+0x94] ;  /* 0x00009400010b7983 */ /* 0x0023620000100800 */
[----:B------:R-:W-:-:S13]  /*19620*/  ISETP.NE.AND P0, PT, RZ, UR8, PT ;  /* 0x00000008ff007c0c */ /* 0x000fda000bf05270 */
[----:B------:R-:W-:Y:S01]  /*19630*/  @P0 WARPSYNC 0xffffffff ;  /* 0xffffffff00000948 */ /* 0x000fe20003800000 */
[----:B------:R-:W-:Y:S06]  /*19640*/  @P0 BAR.SYNC.DEFER_BLOCKING 0x5, 0x100 ;  /* 0x0144000000000b1d */ /* 0x000fec0000010000 */
[----:B-----5:R-:W5:Y:S02]  /*19650*/  @P0 LDS.128 R8, [0x20080] ;  /* 0x02008000ff080984 */ /* 0x020f640000000c00 */
[----:B-----5:R-:W-:Y:S01]  /*19660*/  IMAD.MOV.U32 R2, RZ, RZ, R8 ;  /* 0x000000ffff027224 */ /* 0x020fe200078e0008 */
[----:B----4-:R-:W-:Y:S01]  /*19670*/  MOV R0, R9 ;  /* 0x0000000900007202 */ /* 0x010fe20000000f00 */
        /* <DEDUP_REMOVED lines=10> */
[----:B------:R1:W4:Y:S02]  /*19720*/  SHFL.IDX PT, R10, R28, RZ, 0x1f ;  /* 0x00001fff1c0a7589 */ /* 0x00032400000e0000 */
.L_x_3158:
[----:B------:R-:W-:Y:S05]  /*19730*/  BRA.DIV ~URZ, `(.L_x_3089) ;  /* 0x000036027f007947 */ /* 0x000fea000b800000 */
[----:B------:R1:W4:Y:S02]  /*19740*/  SHFL.IDX PT, R9, R28, 0x1, 0x1f ;  /* 0x00201f001c097f89 */ /* 0x00032400000e0000 */
.L_x_3159:
[----:B------:R-:W5:Y:S01]  /*19750*/  LDL R0, [R1+0x94] ;  /* 0x0000940001007983 */ /* 0x000f620000100800 */
[----:B--23--:R-:W-:Y:S02]  /*19760*/  IMAD.MOV.U32 R6, RZ, RZ, RZ ;  /* 0x000000ffff067224 */ /* 0x00cfe400078e00ff */
        /* <DEDUP_REMOVED lines=16> */
[----:B------:R2:W3:Y:S02]  /*19870*/  SHFL.UP PT, R4, R0, 0x1, RZ ;  /* 0x0420000000047989 */ /* 0x0004e400000e00ff */
.L_x_3160:
[----:B---3--:R-:W-:-:S04]  /*19880*/  SEL R4, R4, RZ, P5 ;  /* 0x000000ff04047207 */ /* 0x008fc80002800000 */
        /* <DEDUP_REMOVED lines=14> */
[----:B------:R2:W3:Y:S02]  /*19970*/  SHFL.IDX PT, R0, R4, 0x1f, 0x1f ;  /* 0x03e01f0004007f89 */ /* 0x0004e400000e0000 */
.L_x_3161:
[----:B---3--:R-:W-:Y:S01]  /*19980*/  IMAD R0, R0, c[0x0][0x538], RZ ;  /* 0x00014e0000007a24 */ /* 0x008fe200078e02ff */
[----:B------:R-:W-:Y:S04]  /*19990*/  BSSY B1, `(.L_x_3092) ;  /* 0x00000cc000017945 */ /* 0x000fe80003800000 */
[----:B----4-:R-:W-:-:S04]  /*199a0*/  IADD3 R9, R0, R9, RZ ;  /* 0x0000000900097210 */ /* 0x010fc80007ffe0ff */
[----:B------:R-:W-:-:S13]  /*199b0*/  ISETP.GT.AND P0, PT, R9, R10, PT ;  /* 0x0000000a0900720c */ /* 0x000fda0003f04270 */
[----:B------:R-:W-:Y:S05]  /*199c0*/  @P0 BRA `(.L_x_3093) ;  /* 0x0000026000000947 */ /* 0x000fea0003800000 */
.L_x_3097:
[----:B------:R-:W3:Y:S02]  /*199d0*/  LDL.LU R0, [R1+0x94] ;  /* 0x0000940001007983 */ /* 0x000ee40000300800 */
[----:B---3--:R-:W-:-:S04]  /*199e0*/  IADD3 R0, R0, 0x1f, RZ ;  /* 0x0000001f00007810 */ /* 0x008fc80007ffe0ff */
[----:B------:R-:W-:-:S13]  /*199f0*/  ISETP.GE.AND P0, PT, R0, c[0x0][0x53c], PT ;  /* 0x00014f0000007a0c */ /* 0x000fda0003f06270 */
[----:B------:R-:W-:Y:S05]  /*19a00*/  @P0 BRA `(.L_x_3094) ;  /* 0x00000bf000000947 */ /* 0x000fea0003800000 */
[----:B------:R3:W-:Y:S01]  /*19a10*/  STL [R1+0x94], R0 ;  /* 0x0000940001007387 */ /* 0x0007e20000100800 */
[----:B------:R-:W-:Y:S02]  /*19a20*/  MOV R6, RZ ;  /* 0x000000ff00067202 */ /* 0x000fe40000000f00 */
[----:B------:R-:W-:Y:S02]  /*19a30*/  MOV R8, RZ ;  /* 0x000000ff00087202 */ /* 0x000fe40000000f00 */
[----:B---3--:R-:W-:-:S04]  /*19a40*/  IADD3 R0, R0, R14, RZ ;  /* 0x0000000e00007210 */ /* 0x008fc80007ffe0ff */
        /* <DEDUP_REMOVED lines=9> */
[----:B------:R2:W3:Y:S02]  /*19ae0*/  SHFL.UP PT, R2, R0, 0x1, RZ ;  /* 0x0420000000027989 */ /* 0x0004e400000e00ff */
.L_x_3162:
        /* <DEDUP_REMOVED lines=16> */
.L_x_3163:
[----:B---3--:R-:W-:-:S05]  /*19bf0*/  IMAD R0, R0, c[0x0][0x538], RZ ;  /* 0x00014e0000007a24 */ /* 0x008fca00078e02ff */
[----:B------:R-:W-:-:S04]  /*19c00*/  IADD3 R9, R0, R9, RZ ;  /* 0x0000000900097210 */ /* 0x000fc80007ffe0ff */
[----:B------:R-:W-:-:S13]  /*19c10*/  ISETP.GT.AND P0, PT, R9, R10, PT ;  /* 0x0000000a0900720c */ /* 0x000fda0003f04270 */
[----:B-12---:R-:W-:Y:S05]  /*19c20*/  @!P0 BRA `(.L_x_3097) ;  /* 0xfffffda000008947 */ /* 0x006fea000383ffff */
.L_x_3093:
[----:B------:R-:W-:-:S05]  /*19c30*/  IADD3 R9, -R0, R9, RZ ;  /* 0x0000000900097210 */ /* 0x000fca0007ffe1ff */
[----:B------:R-:W-:-:S05]  /*19c40*/  IMAD R0, R4, c[0x0][0x538], R9 ;  /* 0x00014e0004007a24 */ /* 0x000fca00078e0209 */
[----:B------:R-:W-:Y:S01]  /*19c50*/  ISETP.GT.AND P0, PT, R0, R10, PT ;  /* 0x0000000a0000720c */ /* 0x000fe20003f04270 */
[----:B------:R-:W-:-:S12]  /*19c60*/  BRA.DIV ~URZ, `(.L_x_3098) ;  /* 0x000035327f007947 */ /* 0x000fd8000b800000 */
[----:B------:R-:W-:-:S03]  /*19c70*/  VOTE.ANY R5, PT, !P0 ;  /* 0x0000000000057806 */ /* 0x000fc600040e0100 */
.L_x_3164:
[----:B------:R-:W3:Y:S01]  /*19c80*/  LDL.LU R2, [R1+0x94] ;  /* 0x0000940001027983 */ /* 0x000ee20000300800 */
[----:B------:R-:W3:Y:S02]  /*19c90*/  POPC R0, R5 ;  /* 0x0000000500007309 */ /* 0x000ee40000000000 */
[----:B---3--:R-:W-:-:S05]  /*19ca0*/  IADD3 R2, R0, R2, RZ ;  /* 0x0000000200027210 */ /* 0x008fca0007ffe0ff */
[----:B------:R3:W-:Y:S01]  /*19cb0*/  STL [R1+0x94], R2 ;  /* 0x0000940201007387 */ /* 0x0007e20000100800 */
[----:B------:R-:W-:Y:S05]  /*19cc0*/  BRA.DIV ~URZ, `(.L_x_3099) ;  /* 0x000035227f007947 */ /* 0x000fea000b800000 */
[----:B------:R4:W1:Y:S04]  /*19cd0*/  SHFL.IDX PT, R6, R6, R0, 0x1f ;  /* 0x00001f0006067589 */ /* 0x00086800000e0000 */
[----:B------:R4:W2:Y:S02]  /*19ce0*/  SHFL.IDX PT, R8, R8, R0, 0x1f ;  /* 0x00001f0008087589 */ /* 0x0008a400000e0000 */
.L_x_3165:
[----:B------:R-:W-:Y:S01]  /*19cf0*/  ISETP.NE.AND P0, PT, R5, RZ, PT ;  /* 0x000000ff0500720c */ /* 0x000fe20003f05270 */
[----:B------:R-:W-:-:S12]  /*19d00*/  BSSY B0, `(.L_x_3100) ;  /* 0x0000005000007945 */ /* 0x000fd80003800000 */
[----:B------:R-:W-:Y:S05]  /*19d10*/  @!P0 BRA `(.L_x_3101) ;  /* 0x0000003000008947 */ /* 0x000fea0003800000 */
[----:B----4-:R-:W-:Y:S01]  /*19d20*/  IADD3 R0, R0, -0x1, RZ ;  /* 0xffffffff00007810 */ /* 0x010fe20007ffe0ff */
[----:B------:R-:W-:Y:S05]  /*19d30*/  BRA.DIV ~URZ, `(.L_x_3102) ;  /* 0x000035827f007947 */ /* 0x000fea000b800000 */
[----:B------:R4:W3:Y:S02]  /*19d40*/  SHFL.IDX PT, R11, R4, R0, 0x1f ;  /* 0x00001f00040b7589 */ /* 0x0008e400000e0000 */
.L_x_3101:
[----:B------:R-:W-:Y:S05]  /*19d50*/  BSYNC B0 ;  /* 0x0000000000007941 */ /* 0x000fea0003800000 */
.L_x_3100:
[----:B---34-:R-:W-:Y:S01]  /*19d60*/  IMAD R0, R11, c[0x0][0x538], R9 ;  /* 0x00014e000b007a24 */ /* 0x018fe200078e0209 */
[----:B--2---:R-:W-:Y:S01]  /*19d70*/  ISETP.NE.AND P0, PT, R8, 0x1, PT ;  /* 0x000000010800780c */ /* 0x004fe20003f05270 */
[----:B------:R-:W-:Y:S03]  /*19d80*/  BSSY B0, `(.L_x_3103) ;  /* 0x0000083000007945 */ /* 0x000fe60003800000 */
[----:B------:R2:W-:Y:S01]  /*19d90*/  STL [R1+0xc0], R0 ;  /* 0x0000c00001007387 */ /* 0x0005e20000100800 */
[----:B------:R-:W-:-:S08]  /*19da0*/  IADD3 R9, -R0, R10, RZ ;  /* 0x0000000a00097210 */ /* 0x000fd00007ffe1ff */
[----:B------:R-:W-:Y:S05]  /*19db0*/  @!P0 BRA `(.L_x_3104) ;  /* 0x000003e000008947 */ /* 0x000fea0003800000 */
[----:B-1----:R-:W-:Y:S02]  /*19dc0*/  IABS R4, R6 ;  /* 0x0000000600047213 */ /* 0x002fe40000000000 */
[----:B------:R-:W-:Y:S02]  /*19dd0*/  IABS R5, R8 ;  /* 0x0000000800057213 */ /* 0x000fe40000000000 */
[----:B------:R-:W1:Y:S01]  /*19de0*/  I2F.RP R2, R4 ;  /* 0x0000000400027306 */ /* 0x000e620000209400 */
[----:B------:R-:W-:-:S07]  /*19df0*/  IABS R11, R6 ;  /* 0x00000006000b7213 */ /* 0x000fce0000000000 */
[----:B------:R-:W-:Y:S08]  /*19e00*/  I2F.RP R13, R5 ;  /* 0x00000005000d7306 */ /* 0x000ff00000209400 */
[----:B-1----:R-:W1:Y:S02]  /*19e10*/  MUFU.RCP R2, R2 ;  /* 0x0000000200027308 */ /* 0x002e640000001000 */
[----:B-1----:R-:W-:-:S06]  /*19e20*/  IADD3 R2, R2, 0xffffffe, RZ ;  /* 0x0ffffffe02027810 */ /* 0x002fcc0007ffe0ff */
[----:B------:R-:W1:Y:S02]  /*19e30*/  F2I.FTZ.U32.TRUNC.NTZ R3, R2 ;  /* 0x0000000200037305 */ /* 0x000e64000021f000 */
        /* <DEDUP_REMOVED lines=54> */
.L_x_3104:
[----:B--2---:R-:W2:Y:S01]  /*1a1a0*/  LDL R0, [R1+0x94] ;  /* 0x0000940001007983 */ /* 0x004ea20000100800 */
[----:B------:R-:W-:-:S04]  /*1a1b0*/  IMAD.MOV.U32 R4, RZ, RZ, 0x4 ;  /* 0x00000004ff047424 */ /* 0x000fc800078e00ff */
[----:B--2---:R-:W-:-:S06]  /*1a1c0*/  IMAD.WIDE R4, R0, R4, c[0x0][0x590] ;  /* 0x0001640000047625 */ /* 0x004fcc00078e0204 */
[----:B------:R-:W2:Y:S01]  /*1a1d0*/  LDG.E R4, [R4.64] ;  /* 0x0000000a04047981 */ /* 0x000ea2000c1e1900 */
[----:B------:R-:W-:Y:S01]  /*1a1e0*/  IABS R8, R9 ;  /* 0x0000000900087213 */ /* 0x000fe20000000000 */
[----:B-12---:R-:W-:-:S05]  /*1a1f0*/  IMAD R10, R4, R6, RZ ;  /* 0x00000006040a7224 */ /* 0x006fca00078e02ff */
        /* <DEDUP_REMOVED lines=59> */
.L_x_3105:
[----:B------:R-:W-:Y:S05]  /*1a5b0*/  BSYNC B0 ;  /* 0x0000000000007941 */ /* 0x000fea0003800000 */
.L_x_3103:
[----:B------:R-:W-:-:S04]  /*1a5c0*/  LOP3.LUT R2, RZ, R2, RZ, 0x33, !PT ;  /* 0x00000002ff027212 */ /* 0x000fc800078e33ff */
[----:B-1----:R-:W-:-:S05]  /*1a5d0*/  IADD3 R0, R2, R6, RZ ;  /* 0x0000000602007210 */ /* 0x002fca0007ffe0ff */
[----:B------:R1:W-:Y:S01]  /*1a5e0*/  STL [R1+0xa0], R0 ;  /* 0x0000a00001007387 */ /* 0x0003e20000100800 */
[----:B------:R-:W-:Y:S05]  /*1a5f0*/  BRA `(.L_x_3106) ;  /* 0x0000005000007947 */ /* 0x000fea0003800000 */
.L_x_3094:
[----:B------:R-:W-:Y:S01]  /*1a600*/  MOV R0, c[0x0][0x53c] ;  /* 0x00014f0000007a02 */ /* 0x000fe20000000f00 */
[----:B------:R3:W-:Y:S04]  /*1a610*/  STL [R1+0xc0], R10 ;  /* 0x0000c00a01007387 */ /* 0x0007e80000100800 */
[----:B------:R3:W-:Y:S04]  /*1a620*/  STL [R1+0xa0], RZ ;  /* 0x0000a0ff01007387 */ /* 0x0007e80000100800 */
[----:B------:R3:W-:Y:S04]  /*1a630*/  STL [R1+0x90], RZ ;  /* 0x000090ff01007387 */ /* 0x0007e80000100800 */
[----:B------:R3:W-:Y:S02]  /*1a640*/  STL [R1+0x94], R0 ;  /* 0x0000940001007387 */ /* 0x0007e40000100800 */
.L_x_3106:
[----:B------:R-:W-:Y:S05]  /*1a650*/  BSYNC B1 ;  /* 0x0000000000017941 */ /* 0x000fea0003800000 */
.L_x_3092:
[----:B-1-3--:R-:W3:Y:S04]  /*1a660*/  LDL R0, [R1+0xc0] ;  /* 0x0000c00001007983 */ /* 0x00aee80000100800 */
        /* <DEDUP_REMOVED lines=12> */
.L_x_3087:
[----:B-1----:R-:W4:Y:S02]  /*1a730*/  LDL R0, [R1+0x94] ;  /* 0x0000940001007983 */ /* 0x002f240000100800 */
[----:B----4-:R-:W-:-:S13]  /*1a740*/  ISETP.GE.AND P0, PT, R0, c[0x0][0x53c], PT ;  /* 0x00014f0000007a0c */ /* 0x010fda0003f06270 */
[----:B--23--:R-:W-:Y:S01]  /*1a750*/  @P0 CALL.REL.NOINC `(.L_x_3107) ;  /* 0x0000001000000944 */ /* 0x00cfe20003c00000 */
[----:B------:R-:W-:Y:S05]  /*1a760*/  BRA `(.L_x_3108) ;  /* 0xfffe7aa000007947 */ /* 0x000fea000383ffff */
.L_x_3107:
[----:B------:R-:W-:Y:S05]  /*1a770*/  EXIT ;  /* 0x000000000000794d */ /* 0x000fea0003800000 */
.L_x_2931:
[----:B------:R-:W-:Y:S01]  /*1a780*/  IMAD.MOV.U32 R0, RZ, RZ, R5 ;  /* 0x000000ffff007224 */ /* 0x000fe200078e0005 */
[----:B------:R-:W-:Y:S02]  /*1a790*/  MOV R3, 0x1 ;  /* 0x0000000100037802 */ /* 0x000fe40000000f00 */
[----:B------:R-:W-:Y:S02]  /*1a7a0*/  MOV R2, 0x1a7c0 ;  /* 0x0001a7c000027802 */ /* 0x000fe40000000f00 */
[----:B------:R-:W-:Y:S05]  /*1a7b0*/  CALL.REL.NOINC `($__internal_51_$__cuda_sm70_shflsync_up_p) ;  /* 0x0000d91000007944 */ /* 0x000fea0003c00000 */
[----:B------:R-:W-:Y:S01]  /*1a7c0*/  MOV R0, R4 ;  /* 0x0000000400007202 */ /* 0x000fe20000000f00 */
[----:B------:R-:W-:Y:S05]  /*1a7d0*/  BRA `(.L_x_3109) ;  /* 0xfffe5d0000007947 */ /* 0x000fea000383ffff */
.L_x_2932:
[----:B------:R-:W-:Y:S01]  /*1a7e0*/  IMAD.MOV.U32 R0, RZ, RZ, R5 ;  /* 0x000000ffff007224 */ /* 0x000fe200078e0005 */
[----:B------:R-:W-:Y:S02]  /*1a7f0*/  MOV R3, 0x2 ;  /* 0x0000000200037802 */ /* 0x000fe40000000f00 */
[----:B------:R-:W-:Y:S02]  /*1a800*/  MOV R2, 0x1a820 ;  /* 0x0001a82000027802 */ /* 0x000fe40000000f00 */
[----:B------:R-:W-:Y:S05]  /*1a810*/  CALL.REL.NOINC `($__internal_51_$__cuda_sm70_shflsync_up_p) ;  /* 0x0000d8b000007944 */ /* 0x000fea0003c00000 */
[----:B------:R-:W-:Y:S01]  /*1a820*/  SEL R4, R4, RZ, P4 ;  /* 0x000000ff04047207 */ /* 0x000fe20002000000 */
[----:B------:R-:W-:Y:S01]  /*1a830*/  IMAD.MOV.U32 R3, RZ, RZ, 0x4 ;  /* 0x00000004ff037424 */ /* 0x000fe200078e00ff */
[----:B------:R-:W-:-:S03]  /*1a840*/  MOV R2, 0x1a870 ;  /* 0x0001a87000027802 */ /* 0x000fc60000000f00 */
[----:B------:R-:W-:Y:S02]  /*1a850*/  IMAD.IADD R0, R5, 0x1, R4 ;  /* 0x0000000105007824 */ /* 0x000fe400078e0204 */
        /* <DEDUP_REMOVED lines=13> */
[----:B------:R-:W-:Y:S02]  /*1a930*/  MOV R30, 0x1f ;  /* 0x0000001f001e7802 */ /* 0x000fe40000000f00 */
[----:B------:R-:W-:Y:S01]  /*1a940*/  MOV R3, 0x1a980 ;  /* 0x0001a98000037802 */ /* 0x000fe20000000f00 */
[----:B------:R-:W-:-:S04]  /*1a950*/  IMAD.IADD R4, R0, 0x1, R4 ;  /* 0x0000000100047824 */ /* 0x000fc800078e0204 */
[----:B------:R-:W-:Y:S02]  /*1a960*/  IMAD.MOV.U32 R29, RZ, RZ, R4 ;  /* 0x000000ffff1d7224 */ /* 0x000fe400078e0004 */
[----:B------:R-:W-:Y:S05]  /*1a970*/  CALL.REL.NOINC `($__internal_50_$__cuda_sm70_shflsync_idx_p) ;  /* 0x0000d6f000007944 */ /* 0x000fea0003c00000 */
[----:B------:R-:W-:Y:S01]  /*1a980*/  MOV R0, R31 ;  /* 0x0000001f00007202 */ /* 0x000fe20000000f00 */
[----:B------:R-:W-:Y:S05]  /*1a990*/  BRA `(.L_x_3110) ;  /* 0xfffe5c4000007947 */ /* 0x000fea000383ffff */
.L_x_2934:
[----:B------:R-:W-:Y:S02]  /*1a9a0*/  SEL R0, RZ, 0x1, P0 ;  /* 0x00000001ff007807 */ /* 0x000fe40000000000 */
[----:B------:R-:W-:Y:S02]  /*1a9b0*/  MOV R2, 0x1a9d0 ;  /* 0x0001a9d000027802 */ /* 0x000fe40000000f00 */
[----:B------:R-:W-:Y:S05]  /*1a9c0*/  CALL.REL.NOINC `($__internal_52_$__cuda_sm70_votesync_ballot) ;  /* 0x0000d76000007944 */ /* 0x000fea0003c00000 */
[----:B------:R-:W-:Y:S01]  /*1a9d0*/  MOV R6, R0 ;  /* 0x0000000000067202 */ /* 0x000fe20000000f00 */
[----:B------:R-:W-:Y:S05]  /*1a9e0*/  BRA `(.L_x_3111) ;  /* 0xfffe5c8000007947 */ /* 0x000fea000383ffff */
.L_x_2935:
[----:B------:R-:W-:Y:S01]  /*1a9f0*/  IMAD.MOV.U32 R29, RZ, RZ, R9 ;  /* 0x000000ffff1d7224 */ /* 0x000fe200078e0009 */
[----:B-1----:R-:W-:Y:S01]  /*1aa00*/  MOV R2, R0 ;  /* 0x0000000000027202 */ /* 0x002fe20000000f00 */
[----:B------:R-:W-:Y:S01]  /*1aa10*/  IMAD.MOV.U32 R30, RZ, RZ, 0x1f ;  /* 0x0000001fff1e7424 */ /* 0x000fe200078e00ff */
[----:B------:R-:W-:Y:S02]  /*1aa20*/  MOV R3, 0x1aa40 ;  /* 0x0001aa4000037802 */ /* 0x000fe40000000f00 */
[----:B------:R-:W-:Y:S05]  /*1aa30*/  CALL.REL.NOINC `($__internal_50_$__cuda_sm70_shflsync_idx_p) ;  /* 0x0000d63000007944 */ /* 0x000fea0003c00000 */
[----:B------:R-:W-:Y:S01]  /*1aa40*/  IMAD.MOV.U32 R12, RZ, RZ, R31 ;  /* 0x000000ffff0c7224 */ /* 0x000fe200078e001f */
[----:B------:R-:W-:Y:S01]  /*1aa50*/  MOV R29, R8 ;  /* 0x00000008001d7202 */ /* 0x000fe20000000f00 */
[----:B------:R-:W-:Y:S01]  /*1aa60*/  IMAD.MOV.U32 R5, RZ, RZ, RZ ;  /* 0x000000ffff057224 */ /* 0x000fe200078e00ff */
[----:B------:R-:W-:Y:S01]  /*1aa70*/  MOV R2, R0 ;  /* 0x0000000000027202 */ /* 0x000fe20000000f00 */
[----:B------:R-:W-:Y:S01]  /*1aa80*/  IMAD.MOV.U32 R30, RZ, RZ, 0x1f ;  /* 0x0000001fff1e7424 */ /* 0x000fe200078e00ff */
[----:B------:R-:W-:-:S02]  /*1aa90*/  MOV R3, 0x1aab0 ;  /* 0x0001aab000037802 */ /* 0x000fc40000000f00 */
[----:B------:R-:W-:Y:S05]  /*1aaa0*/  CALL.REL.NOINC `($__internal_50_$__cuda_sm70_shflsync_idx_p) ;  /* 0x0000d5c000007944 */ /* 0x000fea0003c00000 */
[----:B------:R-:W-:Y:S01]  /*1aab0*/  MOV R9, R31 ;  /* 0x0000001f00097202 */ /* 0x000fe20000000f00 */
[----:B------:R-:W-:Y:S05]  /*1aac0*/  BRA `(.L_x_3112) ;  /* 0xfffe5c1000007947 */ /* 0x000fea000383ffff */
.L_x_2938:
[----:B------:R-:W-:Y:S01]  /*1aad0*/  IMAD.MOV.U32 R29, RZ, RZ, R4 ;  /* 0x000000ffff1d7224 */ /* 0x000fe200078e0004 */
[----:B-1----:R-:W-:Y:S01]  /*1aae0*/  MOV R2, R0 ;  /* 0x0000000000027202 */ /* 0x002fe20000000f00 */
[----:B------:R-:W-:Y:S01]  /*1aaf0*/  IMAD.MOV.U32 R30, RZ, RZ, 0x1f ;  /* 0x0000001fff1e7424 */ /* 0x000fe200078e00ff */
[----:B------:R-:W-:-:S02]  /*1ab00*/  MOV R3, 0x1ab20 ;  /* 0x0001ab2000037802 */ /* 0x000fc40000000f00 */
[----:B---34-:R-:W-:Y:S05]  /*1ab10*/  CALL.REL.NOINC `($__internal_50_$__cuda_sm70_shflsync_idx_p) ;  /* 0x0000d55000007944 */ /* 0x018fea0003c00000 */
[----:B------:R-:W-:Y:S01]  /*1ab20*/  MOV R5, R31 ;  /* 0x0000001f00057202 */ /* 0x000fe20000000f00 */
[----:B------:R-:W-:Y:S05]  /*1ab30*/  BRA `(.L_x_2937) ;  /* 0xfffe5c0000007947 */ /* 0x000fea000383ffff */
.L_x_2993:
[----:B------:R-:W-:Y:S01]  /*1ab40*/  IMAD.MOV.U32 R29, RZ, RZ, R13 ;  /* 0x000000ffff1d7224 */ /* 0x000fe200078e000d */
[----:B------:R-:W-:Y:S01]  /*1ab50*/  MOV R2, RZ ;  /* 0x000000ff00027202 */ /* 0x000fe20000000f00 */
[----:B------:R-:W-:Y:S01]  /*1ab60*/  IMAD.MOV.U32 R30, RZ, RZ, 0x181f ;  /* 0x0000181fff1e7424 */ /* 0x000fe200078e00ff */
[----:B------:R-:W-:-:S02]  /*1ab70*/  MOV R3, 0x1ab90 ;  /* 0x0001ab9000037802 */ /* 0x000fc40000000f00 */
[----:B-1---5:R-:W-:Y:S05]  /*1ab80*/  CALL.REL.NOINC `($__internal_50_$__cuda_sm70_shflsync_idx_p) ;  /* 0x0000d4e000007944 */ /* 0x022fea0003c00000 */
[----:B------:R-:W-:Y:S01]  /*1ab90*/  MOV R4, R31 ;  /* 0x0000001f00047202 */ /* 0x000fe20000000f00 */
[----:B------:R-:W-:Y:S05]  /*1aba0*/  BRA `(.L_x_3113) ;  /* 0xfffef79000007947 */ /* 0x000fea000383ffff */
.L_x_2994:
[----:B------:R-:W-:Y:S01]  /*1abb0*/  IMAD.MOV.U32 R29, RZ, RZ, R16 ;  /* 0x000000ffff1d7224 */ /* 0x000fe200078e0010 */
[----:B------:R-:W-:Y:S01]  /*1abc0*/  MOV R2, RZ ;  /* 0x000000ff00027202 */ /* 0x000fe20000000f00 */
[----:B------:R-:W-:Y:S01]  /*1abd0*/  IMAD.MOV.U32 R30, RZ, RZ, 0x181f ;  /* 0x0000181fff1e7424 */ /* 0x000fe200078e00ff */
[----:B------:R-:W-:-:S02]  /*1abe0*/  MOV R3, 0x1ac00 ;  /* 0x0001ac0000037802 */ /* 0x000fc40000000f00 */
[----:B-123-5:R-:W-:Y:S05]  /*1abf0*/  CALL.REL.NOINC `($__internal_50_$__cuda_sm70_shflsync_idx_p) ;  /* 0x0000d47000007944 */ /* 0x02efea0003c00000 */
[----:B------:R-:W-:Y:S01]  /*1ac00*/  MOV R0, R31 ;  /* 0x0000001f00007202 */ /* 0x000fe20000000f00 */
[----:B------:R-:W-:Y:S05]  /*1ac10*/  BRA `(.L_x_3114) ;  /* 0xfffef74000007947 */ /* 0x000fea000383ffff */
.L_x_2997:
[----:B------:R-:W-:Y:S01]  /*1ac20*/  IMAD.MOV.U32 R29, RZ, RZ, R13 ;  /* 0x000000ffff1d7224 */ /* 0x000fe200078e000d */
[----:B-1----:R-:W-:Y:S01]  /*1ac30*/  MOV R2, 0x1 ;  /* 0x0000000100027802 */ /* 0x002fe20000000f00 */
[----:B------:R-:W-:Y:S01]  /*1ac40*/  IMAD.MOV.U32 R30, RZ, RZ, 0x181f ;  /* 0x0000181fff1e7424 */ /* 0x000fe200078e00ff */
[----:B------:R-:W-:-:S02]  /*1ac50*/  MOV R3, 0x1ac70 ;  /* 0x0001ac7000037802 */ /* 0x000fc40000000f00 */
[----:B--2345:R-:W-:Y:S05]  /*1ac60*/  CALL.REL.NOINC `($__internal_50_$__cuda_sm70_shflsync_idx_p) ;  /* 0x0000d40000007944 */ /* 0x03cfea0003c00000 */
[----:B------:R-:W-:Y:S01]  /*1ac70*/  IMAD.MOV.U32 R4, RZ, RZ, R31 ;  /* 0x000000ffff047224 */ /* 0x000fe200078e001f */
[----:B------:R-:W-:Y:S01]  /*1ac80*/  MOV R2, 0x1 ;  /* 0x0000000100027802 */ /* 0x000fe20000000f00 */
[----:B------:R-:W-:Y:S01]  /*1ac90*/  IMAD.MOV.U32 R29, RZ, RZ, R16 ;  /* 0x000000ffff1d7224 */ /* 0x000fe200078e0010 */
[----:B------:R-:W-:-:S02]  /*1aca0*/  MOV R30, 0x181f ;  /* 0x0000181f001e7802 */ /* 0x000fc40000000f00 */
[----:B------:R-:W-:Y:S02]  /*1acb0*/  MOV R3, 0x1acd0 ;  /* 0x0001acd000037802 */ /* 0x000fe40000000f00 */
[----:B------:R-:W-:Y:S05]  /*1acc0*/  CALL.REL.NOINC `($__internal_50_$__cuda_sm70_shflsync_idx_p) ;  /* 0x0000d3a000007944 */ /* 0x000fea0003c00000 */
[----:B------:R-:W-:Y:S01]  /*1acd0*/  MOV R0, R31 ;  /* 0x0000001f00007202 */ /* 0x000fe20000000f00 */
[----:B------:R-:W-:Y:S05]  /*1ace0*/  BRA `(.L_x_3115) ;  /* 0xfffef7f000007947 */ /* 0x000fea000383ffff */
.L_x_3000:
[----:B------:R-:W-:Y:S01]  /*1acf0*/  IMAD.MOV.U32 R29, RZ, RZ, R13 ;  /* 0x000000ffff1d7224 */ /* 0x000fe200078e000d */
[----:B-1----:R-:W-:Y:S01]  /*1ad00*/  MOV R2, 0x2 ;  /* 0x0000000200027802 */ /* 0x002fe20000000f00 */
[----:B------:R-:W-:Y:S01]  /*1ad10*/  IMAD.MOV.U32 R30, RZ, RZ, 0x181f ;  /* 0x0000181fff1e7424 */ /* 0x000fe200078e00ff */
[----:B------:R-:W-:Y:S02]  /*1ad20*/  MOV R3, 0x1ad40 ;  /* 0x0001ad4000037802 */ /* 0x000fe40000000f00 */
[----:B--2345:R-:W-:Y:S05]  /*1ad30*/  CALL.REL.NOINC `($__internal_50_$__cuda_sm70_shflsync_idx_p) ;  /* 0x0000d33000007944 */ /* 0x03cfea0003c00000 */
[----:B------:R-:W-:Y:S01]  /*1ad40*/  MOV R4, R31 ;  /* 0x0000001f00047202 */ /* 0x000fe20000000f00 */
[----:B------:R-:W-:Y:S05]  /*1ad50*/  BRA `(.L_x_3116) ;  /* 0xfffef8f000007947 */ /* 0x000fea000383ffff */
.L_x_3001:
[----:B------:R-:W-:Y:S01]  /*1ad60*/  IMAD.MOV.U32 R29, RZ, RZ, R16 ;  /* 0x000000ffff1d7224 */ /* 0x000fe200078e0010 */
[----:B-1----:R-:W-:Y:S01]  /*1ad70*/  MOV R2, 0x2 ;  /* 0x0000000200027802 */ /* 0x002fe20000000f00 */
[----:B------:R-:W-:Y:S01]  /*1ad80*/  IMAD.MOV.U32 R30, RZ, RZ, 0x181f ;  /* 0x0000181fff1e7424 */ /* 0x000fe200078e00ff */
[----:B------:R-:W-:Y:S02]  /*1ad90*/  MOV R3, 0x1adb0 ;  /* 0x0001adb000037802 */ /* 0x000fe40000000f00 */
[----:B--2345:R-:W-:Y:S05]  /*1ada0*/  CALL.REL.NOINC `($__internal_50_$__cuda_sm70_shflsync_idx_p) ;  /* 0x0000d2c000007944 */ /* 0x03cfea0003c00000 */
[----:B------:R-:W-:Y:S01]  /*1adb0*/  MOV R0, R31 ;  /* 0x0000001f00007202 */ /* 0x000fe20000000f00 */
[----:B------:R-:W-:Y:S05]  /*1adc0*/  BRA `(.L_x_3117) ;  /* 0xfffef8a000007947 */ /* 0x000fea000383ffff */
.L_x_3004:
        /* <DEDUP_REMOVED lines=13> */
.L_x_3006:
[----:B------:R-:W-:Y:S01]  /*1aea0*/  IMAD.MOV.U32 R29, RZ, RZ, R4 ;  /* 0x000000ffff1d7224 */ /* 0x000fe200078e0004 */
[----:B------:R-:W-:Y:S01]  /*1aeb0*/  MOV R2, RZ ;  /* 0x000000ff00027202 */ /* 0x000fe20000000f00 */
[----:B------:R-:W-:Y:S01]  /*1aec0*/  IMAD.MOV.U32 R30, RZ, RZ, 0x181f ;  /* 0x0000181fff1e7424 */ /* 0x000fe200078e00ff */
[----:B------:R-:W-:Y:S02]  /*1aed0*/  MOV R3, 0x1aef0 ;  /* 0x0001aef000037802 */ /* 0x000fe40000000f00 */
[----:B-1234-:R-:W-:Y:S05]  /*1aee0*/  CALL.REL.NOINC `($__internal_50_$__cuda_sm70_shflsync_idx_p) ;  /* 0x0000d18000007944 */ /* 0x01efea0003c00000 */
[----:B------:R-:W-:Y:S01]  /*1aef0*/  MOV R3, R31 ;  /* 0x0000001f00037202 */ /* 0x000fe20000000f00 */
[----:B------:R-:W-:Y:S05]  /*1af00*/  BRA `(.L_x_3119) ;  /* 0xffff046000007947 */ /* 0x000fea000383ffff */
.L_x_3009:
[----:B------:R-:W-:Y:S01]  /*1af10*/  IMAD.MOV.U32 R29, RZ, RZ, R4 ;  /* 0x000000ffff1d7224 */ /* 0x000fe200078e0004 */
[----:B------:R-:W-:Y:S01]  /*1af20*/  MOV R2, 0x1 ;  /* 0x0000000100027802 */ /* 0x000fe20000000f00 */
[----:B------:R-:W-:Y:S01]  /*1af30*/  IMAD.MOV.U32 R30, RZ, RZ, 0x181f ;  /* 0x0000181fff1e7424 */ /* 0x000fe200078e00ff */
[----:B------:R-:W-:Y:S02]  /*1af40*/  MOV R3, 0x1af60 ;  /* 0x0001af6000037802 */ /* 0x000fe40000000f00 */
[----:B-123--:R-:W-:Y:S05]  /*1af50*/  CALL.REL.NOINC `($__internal_50_$__cuda_sm70_shflsync_idx_p) ;  /* 0x0000d11000007944 */ /* 0x00efea0003c00000 */
        /* <DEDUP_REMOVED lines=8> */
.L_x_3012:
[----:B------:R-:W-:Y:S01]  /*1afe0*/  IMAD.MOV.U32 R29, RZ, RZ, R6 ;  /* 0x000000ffff1d7224 */ /* 0x000fe200078e0006 */
[----:B------:R-:W-:Y:S01]  /*1aff0*/  MOV R2, RZ ;  /* 0x000000ff00027202 */ /* 0x000fe20000000f00 */
[----:B------:R-:W-:Y:S01]  /*1b000*/  IMAD.MOV.U32 R30, RZ, RZ, 0x181f ;  /* 0x0000181fff1e7424 */ /* 0x000fe200078e00ff */
[----:B------:R-:W-:Y:S02]  /*1b010*/  MOV R3, 0x1b030 ;  /* 0x0001b03000037802 */ /* 0x000fe40000000f00 */
[----:B------:R-:W-:Y:S05]  /*1b020*/  CALL.REL.NOINC `($__internal_50_$__cuda_sm70_shflsync_idx_p) ;  /* 0x0000d04000007944 */ /* 0x000fea0003c00000 */
[----:B------:R-:W-:Y:S01]  /*1b030*/  MOV R4, R31 ;  /* 0x0000001f00047202 */ /* 0x000fe20000000f00 */
[----:B------:R-:W-:Y:S05]  /*1b040*/  BRA `(.L_x_3121) ;  /* 0xffff16e000007947 */ /* 0x000fea000383ffff */
.L_x_3013:
[----:B------:R-:W-:Y:S01]  /*1b050*/  IMAD.MOV.U32 R29, RZ, RZ, R13 ;  /* 0x000000ffff1d7224 */ /* 0x000fe200078e000d */
[----:B------:R-:W-:Y:S01]  /*1b060*/  MOV R2, RZ ;  /* 0x000000ff00027202 */ /* 0x000fe20000000f00 */
[----:B------:R-:W-:Y:S01]  /*1b070*/  IMAD.MOV.U32 R30, RZ, RZ, 0x181f ;  /* 0x0000181fff1e7424 */ /* 0x000fe200078e00ff */
[----:B------:R-:W-:Y:S02]  /*1b080*/  MOV R3, 0x1b0a0 ;  /* 0x0001b0a000037802 */ /* 0x000fe40000000f00 */
[----:B-12---:R-:W-:Y:S05]  /*1b090*/  CALL.REL.NOINC `($__internal_50_$__cuda_sm70_shflsync_idx_p) ;  /* 0x0000cfd000007944 */ /* 0x006fea0003c00000 */
[----:B------:R-:W-:Y:S01]  /*1b0a0*/  MOV R0, R31 ;  /* 0x0000001f00007202 */ /* 0x000fe20000000f00 */
[----:B------:R-:W-:Y:S05]  /*1b0b0*/  BRA `(.L_x_3122) ;  /* 0xffff169000007947 */ /* 0x000fea000383ffff */
.L_x_3016:
[----:B------:R-:W-:Y:S01]  /*1b0c0*/  IMAD.MOV.U32 R29, RZ, RZ, R6 ;  /* 0x000000ffff1d7224 */ /* 0x000fe200078e0006 */
[----:B--2---:R-:W-:Y:S01]  /*1b0d0*/  MOV R2, 0x1 ;  /* 0x0000000100027802 */ /* 0x004fe20000000f00 */
[----:B------:R-:W-:Y:S01]  /*1b0e0*/  IMAD.MOV.U32 R30, RZ, RZ, 0x181f ;  /* 0x0000181fff1e7424 */ /* 0x000fe200078e00ff */
[----:B------:R-:W-:-:S02]  /*1b0f0*/  MOV R3, 0x1b110 ;  /* 0x0001b11000037802 */ /* 0x000fc40000000f00 */
[----:B-1-34-:R-:W-:Y:S05]  /*1b100*/  CALL.REL.NOINC `($__internal_50_$__cuda_sm70_shflsync_idx_p) ;  /* 0x0000cf6000007944 */ /* 0x01afea0003c00000 */
        /* <DEDUP_REMOVED lines=8> */
.L_x_3017:
[----:B------:R-:W-:Y:S01]  /*1b190*/  IMAD.MOV.U32 R29, RZ, RZ, R0 ;  /* 0x000000ffff1d7224 */ /* 0x000fe200078e0000 */
[----:B------:R-:W-:Y:S01]  /*1b1a0*/  MOV R2, RZ ;  /* 0x000000ff00027202 */ /* 0x000fe20000000f00 */
[----:B------:R-:W-:Y:S01]  /*1b1b0*/  IMAD.MOV.U32 R30, RZ, RZ, 0x1c1f ;  /* 0x00001c1fff1e7424 */ /* 0x000fe200078e00ff */
[----:B------:R-:W-:Y:S02]  /*1b1c0*/  MOV R3, 0x1b1e0 ;  /* 0x0001b1e000037802 */ /* 0x000fe40000000f00 */
[----:B------:R-:W-:Y:S05]  /*1b1d0*/  CALL.REL.NOINC `($__internal_50_$__cuda_sm70_shflsync_idx_p) ;  /* 0x0000ce9000007944 */ /* 0x000fea0003c00000 */
[----:B------:R-:W-:Y:S01]  /*1b1e0*/  MOV R2, R31 ;  /* 0x0000001f00027202 */ /* 0x000fe20000000f00 */
[----:B------:R-:W-:Y:S05]  /*1b1f0*/  BRA `(.L_x_3124) ;  /* 0xffff1a3000007947 */ /* 0x000fea000383ffff */
.L_x_3018:
[----:B------:R-:W-:Y:S01]  /*1b200*/  IMAD.MOV.U32 R29, RZ, RZ, R0 ;  /* 0x000000ffff1d7224 */ /* 0x000fe200078e0000 */
[----:B------:R-:W-:Y:S01]  /*1b210*/  MOV R2, 0x1 ;  /* 0x0000000100027802 */ /* 0x000fe20000000f00 */
[----:B------:R-:W-:Y:S01]  /*1b220*/  IMAD.MOV.U32 R30, RZ, RZ, 0x1c1f ;  /* 0x00001c1fff1e7424 */ /* 0x000fe200078e00ff */
[----:B------:R-:W-:Y:S02]  /*1b230*/  MOV R3, 0x1b250 ;  /* 0x0001b25000037802 */ /* 0x000fe40000000f00 */
[----:B-1----:R-:W-:Y:S05]  /*1b240*/  CALL.REL.NOINC `($__internal_50_$__cuda_sm70_shflsync_idx_p) ;  /* 0x0000ce2000007944 */ /* 0x002fea0003c00000 */
[----:B------:R-:W-:Y:S01]  /*1b250*/  IMAD.IADD R4, R4, 0x1, R31 ;  /* 0x0000000104047824 */ /* 0x000fe200078e021f */
[----:B------:R-:W-:Y:S01]  /*1b260*/  FMNMX.FTZ R0, R10, R13, !PT ;  /* 0x0000000d0a007209 */ /* 0x000fe20007810000 */
[----:B------:R-:W-:-:S03]  /*1b270*/  IMAD.MOV.U32 R3, RZ, RZ, 0x2 ;  /* 0x00000002ff037424 */ /* 0x000fc600078e00ff */
[----:B------:R-:W-:Y:S02]  /*1b280*/  IMNMX R6, R6, R4, PT ;  /* 0x0000000406067217 */ /* 0x000fe40003800200 */
[----:B------:R-:W-:Y:S02]  /*1b290*/  FMNMX.FTZ R0, R16, R0, !PT ;  /* 0x0000000010007209 */ /* 0x000fe40007810000 */
[----:B------:R-:W-:Y:S02]  /*1b2a0*/  ISETP.GT.AND P0, PT, R6, RZ, PT ;  /* 0x000000ff0600720c */ /* 0x000fe40003f04270 */
[----:B------:R-:W-:Y:S02]  /*1b2b0*/  FMNMX.FTZ R0, R17, R0, !PT ;  /* 0x0000000011007209 */ /* 0x000fe40007810000 */
[----:B------:R-:W-:Y:S02]  /*1b2c0*/  FSEL R8, R58, -INF , P0 ;  /* 0xff8000003a087808 */ /* 0x000fe40000000000 */
[----:B------:R-:W-:-:S02]  /*1b2d0*/  ISETP.GT.AND P0, PT, R6, 0x1, PT ;  /* 0x000000010600780c */ /* 0x000fc40003f04270 */
[----:B------:R-:W-:Y:S02]  /*1b2e0*/  FMNMX.FTZ R0, R18, R0, !PT ;  /* 0x0000000012007209 */ /* 0x000fe40007810000 */
[----:B------:R-:W-:Y:S02]  /*1b2f0*/  FSEL R9, R59, -INF , P0 ;  /* 0xff8000003b097808 */ /* 0x000fe40000000000 */
[----:B------:R-:W-:Y:S02]  /*1b300*/  ISETP.GT.AND P0, PT, R6, 0x8, PT ;  /* 0x000000080600780c */ /* 0x000fe40003f04270 */
        /* <DEDUP_REMOVED lines=20> */
[----:B------:R-:W-:-:S02]  /*1b450*/  FMNMX.FTZ R0, R37, R0, !PT ;  /* 0x0000000025007209 */ /* 0x000fc40007810000 */
[----:B------:R-:W-:Y:S02]  /*1b460*/  ISETP.GT.AND P0, PT, R6, 0x21, PT ;  /* 0x000000210600780c */ /* 0x000fe40003f04270 */
[----:B------:R-:W-:Y:S02]  /*1b470*/  FMNMX.FTZ R2, R52, R2, !PT ;  /* 0x0000000234027209 */ /* 0x000fe40007810000 */
[----:B------:R-:W-:Y:S02]  /*1b480*/  FMNMX.FTZ R0, R83, R0, !PT ;  /* 0x0000000053007209 */ /* 0x000fe40007810000 */
[----:B------:R-:W-:Y:S02]  /*1b490*/  FSEL R78, R26, -INF , P0 ;  /* 0xff8000001a4e7808 */ /* 0x000fe40000000000 */
[----:B------:R-:W-:Y:S02]  /*1b4a0*/  FMNMX.FTZ R2, R53, R2, !PT ;  /* 0x0000000235027209 */ /* 0x000fe40007810000 */
[----:B------:R-:W-:-:S02]  /*1b4b0*/  ISETP.GT.AND P0, PT, R6, 0x28, PT ;  /* 0x000000280600780c */ /* 0x000fc40003f04270 */
[----:B------:R-:W-:Y:S02]  /*1b4c0*/  FMNMX.FTZ R0, R82, R0, !PT ;  /* 0x0000000052007209 */ /* 0x000fe40007810000 */
[----:B------:R-:W-:Y:S02]  /*1b4d0*/  FMNMX.FTZ R2, R79, R2, !PT ;  /* 0x000000024f027209 */ /* 0x000fe40007810000 */
[----:B------:R-:W-:Y:S02]  /*1b4e0*/  FSEL R77, R23, -INF , P0 ;  /* 0xff800000174d7808 */ /* 0x000fe40000000000 */
[----:B------:R-:W-:Y:S02]  /*1b4f0*/  ISETP.GT.AND P0, PT, R6, 0x29, PT ;  /* 0x000000290600780c */ /* 0x000fe40003f04270 */
[----:B------:R-:W-:Y:S02]  /*1b500*/  FMNMX.FTZ R6, R81, R0, !PT ;  /* 0x0000000051067209 */ /* 0x000fe40007810000 */
[----:B------:R-:W-:-:S02]  /*1b510*/  FMNMX.FTZ R4, R78, R2, !PT ;  /* 0x000000024e047209 */ /* 0x000fc40007810000 */
[----:B------:R-:W-:Y:S02]  /*1b520*/  FMNMX.FTZ R6, R80, R6, !PT ;  /* 0x0000000650067209 */ /* 0x000fe40007810000 */
[----:B------:R-:W-:Y:S02]  /*1b530*/  FSEL R76, R22, -INF , P0 ;  /* 0xff800000164c7808 */ /* 0x000fe40000000000 */
[----:B------:R-:W-:Y:S01]  /*1b540*/  FMNMX.FTZ R4, R77, R4, !PT ;  /* 0x000000044d047209 */ /* 0x000fe20007810000 */
[----:B------:R-:W-:Y:S01]  /*1b550*/  IMAD.MOV.U32 R0, RZ, RZ, R6 ;  /* 0x000000ffff007224 */ /* 0x000fe200078e0006 */
[----:B------:R-:W-:Y:S02]  /*1b560*/  MOV R2, 0x1b590 ;  /* 0x0001b59000027802 */ /* 0x000fe40000000f00 */
[----:B------:R-:W-:Y:S02]  /*1b570*/  FMNMX.FTZ R4, R76, R4, !PT ;  /* 0x000000044c047209 */ /* 0x000fe40007810000 */
[----:B------:R-:W-:Y:S05]  /*1b580*/  CALL.REL.NOINC `($__internal_49_$__cuda_sm70_shflsync_bfly_p) ;  /* 0x0000ca8000007944 */ /* 0x000fea0003c00000 */
[----:B------:R-:W-:Y:S01]  /*1b590*/  FMNMX.FTZ R6, R6, R184, !PT ;  /* 0x000000b806067209 */ /* 0x000fe20007810000 */
[----:B------:R-:W-:Y:S01]  /*1b5a0*/  IMAD.MOV.U32 R3, RZ, RZ, 0x1 ;  /* 0x00000001ff037424 */ /* 0x000fe200078e00ff */
[----:B------:R-:W-:-:S03]  /*1b5b0*/  MOV R2, 0x1b5e0 ;  /* 0x0001b5e000027802 */ /* 0x000fc60000000f00 */
[----:B------:R-:W-:Y:S02]  /*1b5c0*/  IMAD.MOV.U32 R0, RZ, RZ, R6 ;  /* 0x000000ffff007224 */ /* 0x000fe400078e0006 */
[----:B------:R-:W-:Y:S05]  /*1b5d0*/  CALL.REL.NOINC `($__internal_49_$__cuda_sm70_shflsync_bfly_p) ;  /* 0x0000ca3000007944 */ /* 0x000fea0003c00000 */
[----:B------:R-:W-:Y:S01]  /*1b5e0*/  FMNMX.FTZ R6, R6, R184, !PT ;  /* 0x000000b806067209 */ /* 0x000fe20007810000 */
[----:B------:R-:W-:Y:S01]  /*1b5f0*/  IMAD.MOV.U32 R0, RZ, RZ, R4 ;  /* 0x000000ffff007224 */ /* 0x000fe200078e0004 */
[----:B------:R-:W-:Y:S01]  /*1b600*/  MOV R2, 0x1b630 ;  /* 0x0001b63000027802 */ /* 0x000fe20000000f00 */
[----:B------:R-:W-:Y:S02]  /*1b610*/  IMAD.MOV.U32 R3, RZ, RZ, 0x2 ;  /* 0x00000002ff037424 */ /* 0x000fe400078e00ff */
[----:B------:R-:W-:Y:S05]  /*1b620*/  CALL.REL.NOINC `($__internal_49_$__cuda_sm70_shflsync_bfly_p) ;  /* 0x0000c9e000007944 */ /* 0x000fea0003c00000 */
[----:B------:R-:W-:Y:S01]  /*1b630*/  FMNMX.FTZ R4, R4, R184, !PT ;  /* 0x000000b804047209 */ /* 0x000fe20007810000 */
[----:B------:R-:W-:Y:S01]  /*1b640*/  IMAD.MOV.U32 R3, RZ, RZ, 0x1 ;  /* 0x00000001ff037424 */ /* 0x000fe200078e00ff */
[----:B------:R-:W-:-:S03]  /*1b650*/  MOV R2, 0x1b680 ;  /* 0x0001b68000027802 */ /* 0x000fc60000000f00 */
[----:B------:R-:W-:Y:S02]  /*1b660*/  IMAD.MOV.U32 R0, RZ, RZ, R4 ;  /* 0x000000ffff007224 */ /* 0x000fe400078e0004 */
[----:B------:R-:W-:Y:S05]  /*1b670*/  CALL.REL.NOINC `($__internal_49_$__cuda_sm70_shflsync_bfly_p) ;  /* 0x0000c99000007944 */ /* 0x000fea0003c00000 */
[----:B------:R-:W-:Y:S05]  /*1b680*/  BRA `(.L_x_3125) ;  /* 0xffff1ad000007947 */ /* 0x000fea000383ffff */
.L_x_3022:
[----:B------:R-:W-:Y:S01]  /*1b690*/  MOV R2, RZ ;  /* 0x000000ff00027202 */ /* 0x000fe20000000f00 */
[----:B------:R-:W-:Y:S01]  /*1b6a0*/  IMAD.MOV.U32 R29, RZ, RZ, R6 ;  /* 0x000000ffff1d7224 */ /* 0x000fe200078e0006 */
[----:B------:R-:W-:Y:S01]  /*1b6b0*/  MOV R3, 0x1b6e0 ;  /* 0x0001b6e000037802 */ /* 0x000fe20000000f00 */
[----:B------:R-:W-:Y:S02]  /*1b6c0*/  IMAD.MOV.U32 R30, RZ, RZ, 0x181f ;  /* 0x0000181fff1e7424 */ /* 0x000fe400078e00ff */
[----:B-1234-:R-:W-:Y:S05]  /*1b6d0*/  CALL.REL.NOINC `($__internal_50_$__cuda_sm70_shflsync_idx_p) ;  /* 0x0000c99000007944 */ /* 0x01efea0003c00000 */
[----:B------:R-:W-:Y:S01]  /*1b6e0*/  MOV R4, R31 ;  /* 0x0000001f00047202 */ /* 0x000fe20000000f00 */
[----:B------:R-:W-:-:S05]  /*1b6f0*/  BRA `(.L_x_3126) ;  /* 0xffff2fe000007947 */ /* 0x000fca000383ffff */
.L_x_3023:
[----:B------:R-:W-:Y:S01]  /*1b700*/  MOV R2, RZ ;  /* 0x000000ff00027202 */ /* 0x000fe20000000f00 */
[----:B------:R-:W-:Y:S01]  /*1b710*/  IMAD.MOV.U32 R29, RZ, RZ, R8 ;  /* 0x000000ffff1d7224 */ /* 0x000fe200078e0008 */
[----:B------:R-:W-:Y:S01]  /*1b720*/  MOV R3, 0x1b750 ;  /* 0x0001b75000037802 */ /* 0x000fe20000000f00 */
[----:B------:R-:W-:Y:S02]  /*1b730*/  IMAD.MOV.U32 R30, RZ, RZ, 0x181f ;  /* 0x0000181fff1e7424 */ /* 0x000fe400078e00ff */
[----:B-1234-:R-:W-:Y:S05]  /*1b740*/  CALL.REL.NOINC `($__internal_50_$__cuda_sm70_shflsync_idx_p) ;  /* 0x0000c92000007944 */ /* 0x01efea0003c00000 */
[----:B------:R-:W-:Y:S01]  /*1b750*/  MOV R0, R31 ;  /* 0x0000001f00007202 */ /* 0x000fe20000000f00 */
[----:B------:R-:W-:-:S05]  /*1b760*/  BRA `(.L_x_3127) ;  /* 0xffff2f9000007947 */ /* 0x000fca000383ffff */
.L_x_3024:
[----:B---3--:R-:W-:Y:S01]  /*1b770*/  MOV R2, 0x1 ;  /* 0x0000000100027802 */ /* 0x008fe20000000f00 */
[----:B------:R-:W-:Y:S01]  /*1b780*/  IMAD.MOV.U32 R29, RZ, RZ, R6 ;  /* 0x000000ffff1d7224 */ /* 0x000fe200078e0006 */
[----:B------:R-:W-:Y:S01]  /*1b790*/  MOV R3, 0x1b7c0 ;  /* 0x0001b7c000037802 */ /* 0x000fe20000000f00 */
[----:B------:R-:W-:Y:S02]  /*1b7a0*/  IMAD.MOV.U32 R30, RZ, RZ, 0x181f ;  /* 0x0000181fff1e7424 */ /* 0x000fe400078e00ff */
[----:B-12-4-:R-:W-:Y:S05]  /*1b7b0*/  CALL.REL.NOINC `($__internal_50_$__cuda_sm70_shflsync_idx_p) ;  /* 0x0000c8b000007944 */ /* 0x016fea0003c00000 */
[----:B------:R-:W-:Y:S01]  /*1b7c0*/  MOV R2, 0x1 ;  /* 0x0000000100027802 */ /* 0x000fe20000000f00 */
[----:B------:R-:W-:Y:S01]  /*1b7d0*/  IMAD.MOV.U32 R4, RZ, RZ, R31 ;  /* 0x000000ffff047224 */ /* 0x000fe200078e001f */
[----:B------:R-:W-:Y:S01]  /*1b7e0*/  MOV R30, 0x181f ;  /* 0x0000181f001e7802 */ /* 0x000fe20000000f00 */
[----:B------:R-:W-:Y:S01]  /*1b7f0*/  IMAD.MOV.U32 R29, RZ, RZ, R8 ;  /* 0x000000ffff1d7224 */ /* 0x000fe200078e0008 */
[----:B------:R-:W-:Y:S02]  /*1b800*/  MOV R3, 0x1b820 ;  /* 0x0001b82000037802 */ /* 0x000fe40000000f00 */
[----:B------:R-:W-:Y:S05]  /*1b810*/  CALL.REL.NOINC `($__internal_50_$__cuda_sm70_shflsync_idx_p) ;  /* 0x0000c85000007944 */ /* 0x000fea0003c00000 */
[----:B------:R-:W-:Y:S01]  /*1b820*/  MOV R0, R31 ;  /* 0x0000001f00007202 */ /* 0x000fe20000000f00 */
[----:B------:R-:W-:-:S05]  /*1b830*/  BRA `(.L_x_3128) ;  /* 0xffff309000007947 */ /* 0x000fca000383ffff */
.L_x_3027:
[----:B------:R-:W-:Y:S01]  /*1b840*/  MOV R2, RZ ;  /* 0x000000ff00027202 */ /* 0x000fe20000000f00 */
[----:B------:R-:W-:Y:S01]  /*1b850*/  IMAD.MOV.U32 R29, RZ, RZ, R10 ;  /* 0x000000ffff1d7224 */ /* 0x000fe200078e000a */
[----:B------:R-:W-:Y:S01]  /*1b860*/  MOV R3, 0x1b890 ;  /* 0x0001b89000037802 */ /* 0x000fe20000000f00 */
[----:B------:R-:W-:Y:S02]  /*1b870*/  IMAD.MOV.U32 R30, RZ, RZ, 0x181f ;  /* 0x0000181fff1e7424 */ /* 0x000fe400078e00ff */
[----:B------:R-:W-:Y:S05]  /*1b880*/  CALL.REL.NOINC `($__internal_50_$__cuda_sm70_shflsync_idx_p) ;  /* 0x0000c7e000007944 */ /* 0x000fea0003c00000 */
[----:B------:R-:W-:Y:S01]  /*1b890*/  MOV R4, R31 ;  /* 0x0000001f00047202 */ /* 0x000fe20000000f00 */
[----:B------:R-:W-:-:S05]  /*1b8a0*/  BRA `(.L_x_3129) ;  /* 0xffff406000007947 */ /* 0x000fca000383ffff */
.L_x_3028:
[----:B------:R-:W-:Y:S01]  /*1b8b0*/  MOV R2, RZ ;  /* 0x000000ff00027202 */ /* 0x000fe20000000f00 */
[----:B------:R-:W-:Y:S01]  /*1b8c0*/  IMAD.MOV.U32 R29, RZ, RZ, R11 ;  /* 0x000000ffff1d7224 */ /* 0x000fe200078e000b */
[----:B------:R-:W-:Y:S01]  /*1b8d0*/  MOV R3, 0x1b900 ;  /* 0x0001b90000037802 */ /* 0x000fe20000000f00 */
[----:B------:R-:W-:Y:S02]  /*1b8e0*/  IMAD.MOV.U32 R30, RZ, RZ, 0x181f ;  /* 0x0000181fff1e7424 */ /* 0x000fe400078e00ff */
[----:B-12---:R-:W-:Y:S05]  /*1b8f0*/  CALL.REL.NOINC `($__internal_50_$__cuda_sm70_shflsync_idx_p) ;  /* 0x0000c77000007944 */ /* 0x006fea0003c00000 */
[----:B------:R-:W-:Y:S01]  /*1b900*/  MOV R0, R31 ;  /* 0x0000001f00007202 */ /* 0x000fe20000000f00 */
[----:B------:R-:W-:-:S05]  /*1b910*/  BRA `(.L_x_3130) ;  /* 0xffff401000007947 */ /* 0x000fca000383ffff */
.L_x_3029:
[----:B--2---:R-:W-:Y:S01]  /*1b920*/  MOV R2, 0x1 ;  /* 0x0000000100027802 */ /* 0x004fe20000000f00 */
[----:B------:R-:W-:Y:S01]  /*1b930*/  IMAD.MOV.U32 R29, RZ, RZ, R10 ;  /* 0x000000ffff1d7224 */ /* 0x000fe200078e000a */
[----:B------:R-:W-:Y:S01]  /*1b940*/  MOV R3, 0x1b970 ;  /* 0x0001b97000037802 */ /* 0x000fe20000000f00 */
[----:B------:R-:W-:Y:S03]  /*1b950*/  IMAD.MOV.U32 R30, RZ, RZ, 0x181f ;  /* 0x0000181fff1e7424 */ /* 0x000fe600078e00ff */
[----:B-1-3--:R-:W-:Y:S05]  /*1b960*/  CALL.REL.NOINC `($__internal_50_$__cuda_sm70_shflsync_idx_p) ;  /* 0x0000c70000007944 */ /* 0x00afea0003c00000 */
        /* <DEDUP_REMOVED lines=8> */
.L_x_3030:
[----:B-1----:R-:W-:Y:S01]  /*1b9f0*/  MOV R2, RZ ;  /* 0x000000ff00027202 */ /* 0x002fe20000000f00 */
[----:B------:R-:W-:Y:S01]  /*1ba00*/  IMAD.MOV.U32 R29, RZ, RZ, R4 ;  /* 0x000000ffff1d7224 */ /* 0x000fe200078e0004 */
[----:B------:R-:W-:Y:S01]  /*1ba10*/  MOV R3, 0x1ba40 ;  /* 0x0001ba4000037802 */ /* 0x000fe20000000f00 */
[----:B------:R-:W-:Y:S02]  /*1ba20*/  IMAD.MOV.U32 R30, RZ, RZ, 0x1c1f ;  /* 0x00001c1fff1e7424 */ /* 0x000fe400078e00ff */
[----:B----4-:R-:W-:Y:S05]  /*1ba30*/  CALL.REL.NOINC `($__internal_50_$__cuda_sm70_shflsync_idx_p) ;  /* 0x0000c63000007944 */ /* 0x010fea0003c00000 */
[----:B------:R-:W-:Y:S01]  /*1ba40*/  MOV R0, R31 ;  /* 0x0000001f00007202 */ /* 0x000fe20000000f00 */
[----:B------:R-:W-:-:S05]  /*1ba50*/  BRA `(.L_x_3132) ;  /* 0xffff41f000007947 */ /* 0x000fca000383ffff */
.L_x_3031:
[----:B------:R-:W-:Y:S01]  /*1ba60*/  MOV R2, 0x1 ;  /* 0x0000000100027802 */ /* 0x000fe20000000f00 */
[----:B------:R-:W-:Y:S01]  /*1ba70*/  IMAD.MOV.U32 R29, RZ, RZ, R4 ;  /* 0x000000ffff1d7224 */ /* 0x000fe200078e0004 */
[----:B------:R-:W-:Y:S01]  /*1ba80*/  MOV R3, 0x1bab0 ;  /* 0x0001bab000037802 */ /* 0x000fe20000000f00 */
[----:B------:R-:W-:Y:S02]  /*1ba90*/  IMAD.MOV.U32 R30, RZ, RZ, 0x1c1f ;  /* 0x00001c1fff1e7424 */ /* 0x000fe400078e00ff */
[----:B--2---:R-:W-:Y:S05]  /*1baa0*/  CALL.REL.NOINC `($__internal_50_$__cuda_sm70_shflsync_idx_p) ;  /* 0x0000c5c000007944 */ /* 0x004fea0003c00000 */
[----:B------:R-:W-:Y:S01]  /*1bab0*/  FMNMX.FTZ R0, R8, R13, !PT ;  /* 0x0000000d08007209 */ /* 0x000fe20007810000 */
[----:B------:R-:W-:Y:S02]  /*1bac0*/  IMAD.IADD R6, R6, 0x1, R31 ;  /* 0x0000000106067824 */ /* 0x000fe400078e021f */
[----:B------:R-:W-:Y:S01]  /*1bad0*/  IMAD.MOV.U32 R3, RZ, RZ, 0x2 ;  /* 0x00000002ff037424 */ /* 0x000fe200078e00ff */
[----:B------:R-:W-:Y:S02]  /*1bae0*/  FMNMX.FTZ R0, R25, R0, !PT ;  /* 0x0000000019007209 */ /* 0x000fe40007810000 */
[----:B------:R-:W-:Y:S02]  /*1baf0*/  ISETP.GT.AND P0, PT, R6, RZ, PT ;  /* 0x000000ff0600720c */ /* 0x000fe40003f04270 */
[----:B------:R-:W-:Y:S02]  /*1bb00*/  FMNMX.FTZ R0, R24, R0, !PT ;  /* 0x0000000018007209 */ /* 0x000fe40007810000 */
[----:B------:R-:W-:Y:S02]  /*1bb10*/  FSEL R9, R190, -INF , P0 ;  /* 0xff800000be097808 */ /* 0x000fe40000000000 */
[C---:B------:R-:W-:Y:S02]  /*1bb20*/  ISETP.GT.AND P0, PT, R6.reuse, 0x1, PT ;  /* 0x000000010600780c */ /* 0x040fe40003f04270 */
[----:B------:R-:W-:Y:S02]  /*1bb30*/  FMNMX.FTZ R2, R9, R14, !PT ;  /* 0x0000000e09027209 */ /* 0x000fe40007810000 */
[----:B------:R-:W-:Y:S02]  /*1bb40*/  FSEL R35, R189, -INF , P0 ;  /* 0xff800000bd237808 */ /* 0x000fe40000000000 */
[----:B------:R-:W-:Y:S02]  /*1bb50*/  ISETP.GT.AND P0, PT, R6, 0x8, PT ;  /* 0x000000080600780c */ /* 0x000fe40003f04270 */
        /* <DEDUP_REMOVED lines=8> */
[C---:B------:R-:W-:Y:S02]  /*1bbe0*/  ISETP.GT.AND P0, PT, R6.reuse, 0x11, PT ;  /* 0x000000110600780c */ /* 0x040fe40003f04270 */
[----:B------:R-:W-:Y:S02]  /*1bbf0*/  FMNMX.FTZ R2, R33, R2, !PT ;  /* 0x0000000221027209 */ /* 0x000fe40007810000 */
[----:B------:R-:W-:Y:S02]  /*1bc00*/  FSEL R31, R177, -INF , P0 ;  /* 0xff800000b11f7808 */ /* 0x000fe40000000000 */
[----:B------:R-:W-:Y:S02]  /*1bc10*/  ISETP.GT.AND P0, PT, R6, 0x18, PT ;  /* 0x000000180600780c */ /* 0x000fe40003f04270 */
[----:B------:R-:W-:Y:S02]  /*1bc20*/  FMNMX.FTZ R0, R22, R0, !PT ;  /* 0x0000000016007209 */ /* 0x000fe40007810000 */
        /* <DEDUP_REMOVED lines=10> */
[C---:B------:R-:W-:Y:S02]  /*1bcd0*/  ISETP.GT.AND P0, PT, R6.reuse, 0x21, PT ;  /* 0x000000210600780c */ /* 0x040fe40003f04270 */
        /* <DEDUP_REMOVED lines=10> */
[----:B------:R-:W-:Y:S02]  /*1bd80*/  FMNMX.FTZ R0, R16, R0, !PT ;  /* 0x0000000010007209 */ /* 0x000fe40007810000 */
[----:B------:R-:W-:Y:S02]  /*1bd90*/  FSEL R10, R180, -INF , P0 ;  /* 0xff800000b40a7808 */ /* 0x000fe40000000000 */
[----:B------:R-:W-:Y:S02]  /*1bda0*/  FMNMX.FTZ R4, R26, R2, !PT ;  /* 0x000000021a047209 */ /* 0x000fe40007810000 */
[----:B------:R-:W-:Y:S02]  /*1bdb0*/  FMNMX.FTZ R0, R11, R0, !PT ;  /* 0x000000000b007209 */ /* 0x000fe40007810000 */
[----:B------:R-:W-:Y:S02]  /*1bdc0*/  FMNMX.FTZ R4, R10, R4, !PT ;  /* 0x000000040a047209 */ /* 0x000fe40007810000 */
[----:B------:R-:W-:Y:S02]  /*1bdd0*/  MOV R2, 0x1bdf0 ;  /* 0x0001bdf000027802 */ /* 0x000fe40000000f00 */
[----:B------:R-:W-:Y:S05]  /*1bde0*/  CALL.REL.NOINC `($__internal_49_$__cuda_sm70_shflsync_bfly_p) ;  /* 0x0000c22000007944 */ /* 0x000fea0003c00000 */
[----:B------:R-:W-:Y:S01]  /*1bdf0*/  FMNMX.FTZ R0, R0, R184, !PT ;  /* 0x000000b800007209 */ /* 0x000fe20007810000 */
[----:B------:R-:W-:Y:S01]  /*1be00*/  IMAD.MOV.U32 R3, RZ, RZ, 0x1 ;  /* 0x00000001ff037424 */ /* 0x000fe200078e00ff */
[----:B------:R-:W-:Y:S02]  /*1be10*/  MOV R2, 0x1be30 ;  /* 0x0001be3000027802 */ /* 0x000fe40000000f00 */
[----:B------:R-:W-:Y:S05]  /*1be20*/  CALL.REL.NOINC `($__internal_49_$__cuda_sm70_shflsync_bfly_p) ;  /* 0x0000c1e000007944 */ /* 0x000fea0003c00000 */
[----:B------:R-:W-:Y:S01]  /*1be30*/  IMAD.MOV.U32 R3, RZ, RZ, 0x2 ;  /* 0x00000002ff037424 */ /* 0x000fe200078e00ff */
[----:B------:R-:W-:Y:S01]  /*1be40*/  FMNMX.FTZ R6, R0, R184, !PT ;  /* 0x000000b800067209 */ /* 0x000fe20007810000 */
[----:B------:R-:W-:Y:S01]  /*1be50*/  IMAD.MOV.U32 R0, RZ, RZ, R4 ;  /* 0x000000ffff007224 */ /* 0x000fe200078e0004 */
[----:B------:R-:W-:Y:S02]  /*1be60*/  MOV R2, 0x1be80 ;  /* 0x0001be8000027802 */ /* 0x000fe40000000f00 */
[----:B------:R-:W-:Y:S05]  /*1be70*/  CALL.REL.NOINC `($__internal_49_$__cuda_sm70_shflsync_bfly_p) ;  /* 0x0000c19000007944 */ /* 0x000fea0003c00000 */
[----:B------:R-:W-:Y:S01]  /*1be80*/  FMNMX.FTZ R0, R4, R184, !PT ;  /* 0x000000b804007209 */ /* 0x000fe20007810000 */
[----:B------:R-:W-:Y:S01]  /*1be90*/  IMAD.MOV.U32 R3, RZ, RZ, 0x1 ;  /* 0x00000001ff037424 */ /* 0x000fe200078e00ff */
[----:B------:R-:W-:Y:S02]  /*1bea0*/  MOV R2, 0x1bec0 ;  /* 0x0001bec000027802 */ /* 0x000fe40000000f00 */
[----:B------:R-:W-:Y:S05]  /*1beb0*/  CALL.REL.NOINC `($__internal_49_$__cuda_sm70_shflsync_bfly_p) ;  /* 0x0000c15000007944 */ /* 0x000fea0003c00000 */
[----:B------:R-:W-:Y:S01]  /*1bec0*/  MOV R2, R184 ;  /* 0x000000b800027202 */ /* 0x000fe20000000f00 */
[----:B------:R-:W-:-:S05]  /*1bed0*/  BRA `(.L_x_3133) ;  /* 0xffff42a000007947 */ /* 0x000fca000383ffff */
.L_x_3034:
[----:B------:R-:W-:Y:S01]  /*1bee0*/  MOV R2, RZ ;  /* 0x000000ff00027202 */ /* 0x000fe20000000f00 */
[----:B------:R-:W-:Y:S01]  /*1bef0*/  IMAD.MOV.U32 R29, RZ, RZ, R10 ;  /* 0x000000ffff1d7224 */ /* 0x000fe200078e000a */
[----:B------:R-:W-:Y:S01]  /*1bf00*/  MOV R3, 0x1bf30 ;  /* 0x0001bf3000037802 */ /* 0x000fe20000000f00 */
[----:B------:R-:W-:Y:S02]  /*1bf10*/  IMAD.MOV.U32 R30, RZ, RZ, 0x181f ;  /* 0x0000181fff1e7424 */ /* 0x000fe400078e00ff */
[----:B-1234-:R-:W-:Y:S05]  /*1bf20*/  CALL.REL.NOINC `($__internal_50_$__cuda_sm70_shflsync_idx_p) ;  /* 0x0000c14000007944 */ /* 0x01efea0003c00000 */
[----:B------:R-:W-:Y:S01]  /*1bf30*/  MOV R0, R31 ;  /* 0x0000001f00007202 */ /* 0x000fe20000000f00 */
[----:B------:R-:W-:-:S05]  /*1bf40*/  BRA `(.L_x_3134) ;  /* 0xffff5bb000007947 */ /* 0x000fca000383ffff */
.L_x_3037:
        /* <DEDUP_REMOVED lines=13> */
.L_x_3040:
[----:B------:R-:W-:Y:S01]  /*1c020*/  MOV R2, RZ ;  /* 0x000000ff00027202 */ /* 0x000fe20000000f00 */
[----:B------:R-:W-:Y:S01]  /*1c030*/  IMAD.MOV.U32 R29, RZ, RZ, R9 ;  /* 0x000000ffff1d7224 */ /* 0x000fe200078e0009 */
[----:B------:R-:W-:Y:S01]  /*1c040*/  MOV R3, 0x1c070 ;  /* 0x0001c07000037802 */ /* 0x000fe20000000f00 */
[----:B------:R-:W-:Y:S02]  /*1c050*/  IMAD.MOV.U32 R30, RZ, RZ, 0x181f ;  /* 0x0000181fff1e7424 */ /* 0x000fe400078e00ff */
[----:B-1----:R-:W-:Y:S05]  /*1c060*/  CALL.REL.NOINC `($__internal_50_$__cuda_sm70_shflsync_idx_p) ;  /* 0x0000c00000007944 */ /* 0x002fea0003c00000 */
[----:B------:R-:W-:Y:S01]  /*1c070*/  MOV R8, R31 ;  /* 0x0000001f00087202 */ /* 0x000fe20000000f00 */
[----:B------:R-:W-:-:S05]  /*1c080*/  BRA `(.L_x_3136) ;  /* 0xffff6c7000007947 */ /* 0x000fca000383ffff */
.L_x_3041:
[----:B------:R-:W-:Y:S01]  /*1c090*/  MOV R2, RZ ;  /* 0x000000ff00027202 */ /* 0x000fe20000000f00 */
[----:B------:R-:W-:Y:S01]  /*1c0a0*/  IMAD.MOV.U32 R29, RZ, RZ, R13 ;  /* 0x000000ffff1d7224 */ /* 0x000fe200078e000d */
[----:B------:R-:W-:Y:S01]  /*1c0b0*/  MOV R3, 0x1c0e0 ;  /* 0x0001c0e000037802 */ /* 0x000fe20000000f00 */
[----:B------:R-:W-:Y:S02]  /*1c0c0*/  IMAD.MOV.U32 R30, RZ, RZ, 0x181f ;  /* 0x0000181fff1e7424 */ /* 0x000fe400078e00ff */
[----:B-123--:R-:W-:Y:S05]  /*1c0d0*/  CALL.REL.NOINC `($__internal_50_$__cuda_sm70_shflsync_idx_p) ;  /* 0x0000bf9000007944 */ /* 0x00efea0003c00000 */
[----:B------:R-:W-:Y:S01]  /*1c0e0*/  MOV R0, R31 ;  /* 0x0000001f00007202 */ /* 0x000fe20000000f00 */
[----:B------:R-:W-:-:S05]  /*1c0f0*/  BRA `(.L_x_3137) ;  /* 0xffff6c2000007947 */ /* 0x000fca000383ffff */
.L_x_3042:
[----:B--2---:R-:W-:Y:S01]  /*1c100*/  MOV R2, 0x1 ;  /* 0x0000000100027802 */ /* 0x004fe20000000f00 */
[----:B------:R-:W-:Y:S01]  /*1c110*/  IMAD.MOV.U32 R29, RZ, RZ, R9 ;  /* 0x000000ffff1d7224 */ /* 0x000fe200078e0009 */
[----:B------:R-:W-:Y:S01]  /*1c120*/  MOV R3, 0x1c150 ;  /* 0x0001c15000037802 */ /* 0x000fe20000000f00 */
[----:B------:R-:W-:Y:S02]  /*1c130*/  IMAD.MOV.U32 R30, RZ, RZ, 0x181f ;  /* 0x0000181fff1e7424 */ /* 0x000fe400078e00ff */
[----:B-1--4-:R-:W-:Y:S05]  /*1c140*/  CALL.REL.NOINC `($__internal_50_$__cuda_sm70_shflsync_idx_p) ;  /* 0x0000bf2000007944 */ /* 0x012fea0003c00000 */
        /* <DEDUP_REMOVED lines=8> */
.L_x_3043:
[----:B------:R-:W-:Y:S02]  /*1c1d0*/  MOV R3, 0x2 ;  /* 0x0000000200037802 */ /* 0x000fe40000000f00 */
[----:B------:R-:W-:Y:S02]  /*1c1e0*/  MOV R2, 0x1c200 ;  /* 0x0001c20000027802 */ /* 0x000fe40000000f00 */
[----:B------:R-:W-:Y:S05]  /*1c1f0*/  CALL.REL.NOINC `($__internal_49_$__cuda_sm70_shflsync_bfly_p) ;  /* 0x0000be1000007944 */ /* 0x000fea0003c00000 */
[----:B------:R-:W-:Y:S01]  /*1c200*/  MOV R2, R184 ;  /* 0x000000b800027202 */ /* 0x000fe20000000f00 */
[----:B------:R-:W-:-:S05]  /*1c210*/  BRA `(.L_x_3139) ;  /* 0xffff6f1000007947 */ /* 0x000fca000383ffff */
.L_x_3044:
[----:B------:R-:W-:Y:S02]  /*1c220*/  MOV R3, 0x1 ;  /* 0x0000000100037802 */ /* 0x000fe40000000f00 */
        /* <DEDUP_REMOVED lines=13> */
.L_x_3046:
[----:B------:R-:W-:Y:S01]  /*1c300*/  IMAD.MOV.U32 R0, RZ, RZ, R230 ;  /* 0x000000ffff007224 */ /* 0x000fe200078e00e6 */
[----:B------:R-:W-:-:S02]  /*1c310*/  MOV R3, 0x2 ;  /* 0x0000000200037802 */ /* 0x000fc40000000f00 */
[----:B------:R-:W-:Y:S02]  /*1c320*/  MOV R2, 0x1c340 ;  /* 0x0001c34000027802 */ /* 0x000fe40000000f00 */
[----:B------:R-:W-:Y:S05]  /*1c330*/  CALL.REL.NOINC `($__internal_49_$__cuda_sm70_shflsync_bfly_p) ;  /* 0x0000bcd000007944 */ /* 0x000fea0003c00000 */
[----:B------:R-:W-:Y:S01]  /*1c340*/  MOV R5, R184 ;  /* 0x000000b800057202 */ /* 0x000fe20000000f00 */
[----:B------:R-:W-:Y:S05]  /*1c350*/  BRA `(.L_x_3141) ;  /* 0xffff85a000007947 */ /* 0x000fea000383ffff */
.L_x_3047:
[----:B------:R-:W-:Y:S01]  /*1c360*/  IMAD.MOV.U32 R0, RZ, RZ, R5 ;  /* 0x000000ffff007224 */ /* 0x000fe200078e0005 */
[----:B------:R-:W-:Y:S02]  /*1c370*/  MOV R3, 0x1 ;  /* 0x0000000100037802 */ /* 0x000fe40000000f00 */
[----:B------:R-:W-:Y:S02]  /*1c380*/  MOV R2, 0x1c3a0 ;  /* 0x0001c3a000027802 */ /* 0x000fe40000000f00 */
[----:B-1----:R-:W-:Y:S05]  /*1c390*/  CALL.REL.NOINC `($__internal_49_$__cuda_sm70_shflsync_bfly_p) ;  /* 0x0000bc7000007944 */ /* 0x002fea0003c00000 */
[----:B------:R-:W-:Y:S01]  /*1c3a0*/  FADD.FTZ R5, R5, R184 ;  /* 0x000000b805057221 */ /* 0x000fe20000010000 */
[----:B------:R-:W-:Y:S02]  /*1c3b0*/  MOV R0, R229 ;  /* 0x000000e500007202 */ /* 0x000fe40000000f00 */
[----:B------:R-:W-:Y:S02]  /*1c3c0*/  MOV R3, 0x2 ;  /* 0x0000000200037802 */ /* 0x000fe40000000f00 */
[----:B------:R-:W-:Y:S02]  /*1c3d0*/  MOV R2, 0x1c3f0 ;  /* 0x0001c3f000027802 */ /* 0x000fe40000000f00 */
[----:B------:R-:W-:Y:S05]  /*1c3e0*/  CALL.REL.NOINC `($__internal_49_$__cuda_sm70_shflsync_bfly_p) ;  /* 0x0000bc2000007944 */ /* 0x000fea0003c00000 */
[----:B------:R-:W-:Y:S01]  /*1c3f0*/  FADD.FTZ R229, R229, R184 ;  /* 0x000000b8e5e57221 */ /* 0x000fe20000010000 */
[----:B------:R-:W-:-:S02]  /*1c400*/  MOV R3, 0x1 ;  /* 0x0000000100037802 */ /* 0x000fc40000000f00 */
[----:B------:R-:W-:Y:S02]  /*1c410*/  MOV R2, 0x1c440 ;  /* 0x0001c44000027802 */ /* 0x000fe40000000f00 */
[----:B------:R-:W-:Y:S02]  /*1c420*/  MOV R0, R229 ;  /* 0x000000e500007202 */ /* 0x000fe40000000f00 */
[----:B------:R-:W-:Y:S05]  /*1c430*/  CALL.REL.NOINC `($__internal_49_$__cuda_sm70_shflsync_bfly_p) ;  /* 0x0000bbd000007944 */ /* 0x000fea0003c00000 */
[----:B------:R-:W-:Y:S01]  /*1c440*/  MOV R3, R184 ;  /* 0x000000b800037202 */ /* 0x000fe20000000f00 */
[----:B------:R-:W-:Y:S05]  /*1c450*/  BRA `(.L_x_3142) ;  /* 0xffff851000007947 */ /* 0x000fea000383ffff */
.L_x_3054:
[----:B--234-:R-:W-:Y:S01]  /*1c460*/  IMAD.MOV.U32 R29, RZ, RZ, R6 ;  /* 0x000000ffff1d7224 */ /* 0x01cfe200078e0006 */
[----:B------:R-:W-:Y:S01]  /*1c470*/  MOV R2, RZ ;  /* 0x000000ff00027202 */ /* 0x000fe20000000f00 */
[----:B------:R-:W-:Y:S01]  /*1c480*/  IMAD.MOV.U32 R30, RZ, RZ, 0x181f ;  /* 0x0000181fff1e7424 */ /* 0x000fe200078e00ff */
[----:B------:R-:W-:Y:S02]  /*1c490*/  MOV R3, 0x1c4b0 ;  /* 0x0001c4b000037802 */ /* 0x000fe40000000f00 */
[----:B-1----:R-:W-:Y:S05]  /*1c4a0*/  CALL.REL.NOINC `($__internal_50_$__cuda_sm70_shflsync_idx_p) ;  /* 0x0000bbc000007944 */ /* 0x002fea0003c00000 */
[----:B------:R-:W-:Y:S01]  /*1c4b0*/  MOV R4, R31 ;  /* 0x0000001f00047202 */ /* 0x000fe20000000f00 */
[----:B------:R-:W-:Y:S05]  /*1c4c0*/  BRA `(.L_x_3143) ;  /* 0xffffa14000007947 */ /* 0x000fea000383ffff */
.L_x_3055:
[----:B------:R-:W-:Y:S01]  /*1c4d0*/  IMAD.MOV.U32 R29, RZ, RZ, R16 ;  /* 0x000000ffff1d7224 */ /* 0x000fe200078e0010 */
[----:B------:R-:W-:Y:S01]  /*1c4e0*/  MOV R2, RZ ;  /* 0x000000ff00027202 */ /* 0x000fe20000000f00 */
[----:B------:R-:W-:Y:S01]  /*1c4f0*/  IMAD.MOV.U32 R30, RZ, RZ, 0x181f ;  /* 0x0000181fff1e7424 */ /* 0x000fe200078e00ff */
[----:B------:R-:W-:-:S02]  /*1c500*/  MOV R3, 0x1c520 ;  /* 0x0001c52000037802 */ /* 0x000fc40000000f00 */
[----:B-123--:R-:W-:Y:S05]  /*1c510*/  CALL.REL.NOINC `($__internal_50_$__cuda_sm70_shflsync_idx_p) ;  /* 0x0000bb5000007944 */ /* 0x00efea0003c00000 */
[----:B------:R-:W-:Y:S01]  /*1c520*/  MOV R0, R31 ;  /* 0x0000001f00007202 */ /* 0x000fe20000000f00 */
[----:B------:R-:W-:Y:S05]  /*1c530*/  BRA `(.L_x_3144) ;  /* 0xffffa0f000007947 */ /* 0x000fea000383ffff */
.L_x_3058:
        /* <DEDUP_REMOVED lines=13> */
.L_x_3061:
[----:B------:R-:W-:Y:S01]  /*1c610*/  IMAD.MOV.U32 R29, RZ, RZ, R6 ;  /* 0x000000ffff1d7224 */ /* 0x000fe200078e0006 */
[----:B--2---:R-:W-:Y:S01]  /*1c620*/  MOV R2, 0x2 ;  /* 0x0000000200027802 */ /* 0x004fe20000000f00 */
[----:B------:R-:W-:Y:S01]  /*1c630*/  IMAD.MOV.U32 R30, RZ, RZ, 0x181f ;  /* 0x0000181fff1e7424 */ /* 0x000fe200078e00ff */
[----:B------:R-:W-:Y:S02]  /*1c640*/  MOV R3, 0x1c660 ;  /* 0x0001c66000037802 */ /* 0x000fe40000000f00 */
[----:B-1-34-:R-:W-:Y:S05]  /*1c650*/  CALL.REL.NOINC `($__internal_50_$__cuda_sm70_shflsync_idx_p) ;  /* 0x0000ba1000007944 */ /* 0x01afea0003c00000 */
[----:B------:R-:W-:Y:S01]  /*1c660*/  MOV R4, R31 ;  /* 0x0000001f00047202 */ /* 0x000fe20000000f00 */
[----:B------:R-:W-:Y:S05]  /*1c670*/  BRA `(.L_x_3146) ;  /* 0xffffa2a000007947 */ /* 0x000fea000383ffff */
.L_x_3062:
[----:B------:R-:W-:Y:S01]  /*1c680*/  IMAD.MOV.U32 R29, RZ, RZ, R16 ;  /* 0x000000ffff1d7224 */ /* 0x000fe200078e0010 */
[----:B--2---:R-:W-:Y:S01]  /*1c690*/  MOV R2, 0x2 ;  /* 0x0000000200027802 */ /* 0x004fe20000000f00 */
[----:B------:R-:W-:Y:S01]  /*1c6a0*/  IMAD.MOV.U32 R30, RZ, RZ, 0x181f ;  /* 0x0000181fff1e7424 */ /* 0x000fe200078e00ff */
[----:B------:R-:W-:Y:S02]  /*1c6b0*/  MOV R3, 0x1c6d0 ;  /* 0x0001c6d000037802 */ /* 0x000fe40000000f00 */
[----:B-1-34-:R-:W-:Y:S05]  /*1c6c0*/  CALL.REL.NOINC `($__internal_50_$__cuda_sm70_shflsync_idx_p) ;  /* 0x0000b9a000007944 */ /* 0x01afea0003c00000 */
[----:B------:R-:W-:Y:S01]  /*1c6d0*/  MOV R0, R31 ;  /* 0x0000001f00007202 */ /* 0x000fe20000000f00 */
[----:B------:R-:W-:Y:S05]  /*1c6e0*/  BRA `(.L_x_3147) ;  /* 0xffffa25000007947 */ /* 0x000fea000383ffff */
.L_x_3065:
[----:B------:R-:W-:Y:S01]  /*1c6f0*/  IMAD.MOV.U32 R29, RZ, RZ, R6 ;  /* 0x000000ffff1d7224 */ /* 0x000fe200078e0006 */
[----:B---3--:R-:W-:Y:S01]  /*1c700*/  MOV R2, 0x3 ;  /* 0x0000000300027802 */ /* 0x008fe20000000f00 */
        /* <DEDUP_REMOVED lines=11> */
.L_x_3067:
[----:B------:R-:W-:Y:S01]  /*1c7c0*/  IMAD.MOV.U32 R29, RZ, RZ, R5 ;  /* 0x000000ffff1d7224 */ /* 0x000fe200078e0005 */
[----:B------:R-:W-:Y:S01]  /*1c7d0*/  MOV R2, RZ ;  /* 0x000000ff00027202 */ /* 0x000fe20000000f00 */
[----:B------:R-:W-:Y:S01]  /*1c7e0*/  IMAD.MOV.U32 R30, RZ, RZ, 0x1c1f ;  /* 0x00001c1fff1e7424 */ /* 0x000fe200078e00ff */
[----:B------:R-:W-:Y:S02]  /*1c7f0*/  MOV R3, 0x1c810 ;  /* 0x0001c81000037802 */ /* 0x000fe40000000f00 */
[----:B------:R-:W-:Y:S05]  /*1c800*/  CALL.REL.NOINC `($__internal_50_$__cuda_sm70_shflsync_idx_p) ;  /* 0x0000b86000007944 */ /* 0x000fea0003c00000 */
[----:B------:R-:W-:Y:S01]  /*1c810*/  MOV R4, R31 ;  /* 0x0000001f00047202 */ /* 0x000fe20000000f00 */
[----:B------:R-:W-:Y:S05]  /*1c820*/  BRA `(.L_x_3149) ;  /* 0xffffa61000007947 */ /* 0x000fea000383ffff */
.L_x_3068:
[----:B------:R-:W-:Y:S01]  /*1c830*/  IMAD.MOV.U32 R29, RZ, RZ, R6 ;  /* 0x000000ffff1d7224 */ /* 0x000fe200078e0006 */
[----:B------:R-:W-:Y:S01]  /*1c840*/  MOV R2, RZ ;  /* 0x000000ff00027202 */ /* 0x000fe20000000f00 */
[----:B------:R-:W-:Y:S01]  /*1c850*/  IMAD.MOV.U32 R30, RZ, RZ, 0x1c1f ;  /* 0x00001c1fff1e7424 */ /* 0x000fe200078e00ff */
[----:B------:R-:W-:Y:S02]  /*1c860*/  MOV R3, 0x1c880 ;  /* 0x0001c88000037802 */ /* 0x000fe40000000f00 */
[----:B-12---:R-:W-:Y:S05]  /*1c870*/  CALL.REL.NOINC `($__internal_50_$__cuda_sm70_shflsync_idx_p) ;  /* 0x0000b7f000007944 */ /* 0x006fea0003c00000 */
[----:B------:R-:W-:Y:S01]  /*1c880*/  MOV R0, R31 ;  /* 0x0000001f00007202 */ /* 0x000fe20000000f00 */
[----:B------:R-:W-:Y:S05]  /*1c890*/  BRA `(.L_x_3150) ;  /* 0xffffa5c000007947 */ /* 0x000fea000383ffff */
.L_x_3071:
[----:B------:R-:W-:Y:S01]  /*1c8a0*/  IMAD.MOV.U32 R29, RZ, RZ, R5 ;  /* 0x000000ffff1d7224 */ /* 0x000fe200078e0005 */
[----:B-1----:R-:W-:Y:S01]  /*1c8b0*/  MOV R2, 0x1 ;  /* 0x0000000100027802 */ /* 0x002fe20000000f00 */
[----:B------:R-:W-:Y:S01]  /*1c8c0*/  IMAD.MOV.U32 R30, RZ, RZ, 0x1c1f ;  /* 0x00001c1fff1e7424 */ /* 0x000fe200078e00ff */
[----:B------:R-:W-:-:S02]  /*1c8d0*/  MOV R3, 0x1c8f0 ;  /* 0x0001c8f000037802 */ /* 0x000fc40000000f00 */
[----:B--234-:R-:W-:Y:S05]  /*1c8e0*/  CALL.REL.NOINC `($__internal_50_$__cuda_sm70_shflsync_idx_p) ;  /* 0x0000b78000007944 */ /* 0x01cfea0003c00000 */
        /* <DEDUP_REMOVED lines=8> */
.L_x_3075:
[----:B------:R-:W-:Y:S01]  /*1c970*/  IMAD.MOV.U32 R29, RZ, RZ, R5 ;  /* 0x000000ffff1d7224 */ /* 0x000fe200078e0005 */
[----:B------:R-:W-:Y:S01]  /*1c980*/  MOV R2, RZ ;  /* 0x000000ff00027202 */ /* 0x000fe20000000f00 */
[----:B------:R-:W-:Y:S01]  /*1c990*/  IMAD.MOV.U32 R30, RZ, RZ, 0x181f ;  /* 0x0000181fff1e7424 */ /* 0x000fe200078e00ff */
[----:B------:R-:W-:Y:S02]  /*1c9a0*/  MOV R3, 0x1c9c0 ;  /* 0x0001c9c000037802 */ /* 0x000fe40000000f00 */
[----:B------:R-:W-:Y:S05]  /*1c9b0*/  CALL.REL.NOINC `($__internal_50_$__cuda_sm70_shflsync_idx_p) ;  /* 0x0000b6b000007944 */ /* 0x000fea0003c00000 */
[----:B------:R-:W-:Y:S01]  /*1c9c0*/  MOV R4, R31 ;  /* 0x0000001f00047202 */ /* 0x000fe20000000f00 */
[----:B------:R-:W-:Y:S05]  /*1c9d0*/  BRA `(.L_x_3152) ;  /* 0xffffc64000007947 */ /* 0x000fea000383ffff */
.L_x_3076:
[----:B------:R-:W-:Y:S01]  /*1c9e0*/  IMAD.MOV.U32 R29, RZ, RZ, R16 ;  /* 0x000000ffff1d7224 */ /* 0x000fe200078e0010 */
[----:B------:R-:W-:Y:S01]  /*1c9f0*/  MOV R2, RZ ;  /* 0x000000ff00027202 */ /* 0x000fe20000000f00 */
[----:B------:R-:W-:Y:S01]  /*1ca00*/  IMAD.MOV.U32 R30, RZ, RZ, 0x181f ;  /* 0x0000181fff1e7424 */ /* 0x000fe200078e00ff */
[----:B------:R-:W-:Y:S02]  /*1ca10*/  MOV R3, 0x1ca30 ;  /* 0x0001ca3000037802 */ /* 0x000fe40000000f00 */
[----:B-12---:R-:W-:Y:S05]  /*1ca20*/  CALL.REL.NOINC `($__internal_50_$__cuda_sm70_shflsync_idx_p) ;  /* 0x0000b64000007944 */ /* 0x006fea0003c00000 */
[----:B------:R-:W-:Y:S01]  /*1ca30*/  MOV R0, R31 ;  /* 0x0000001f00007202 */ /* 0x000fe20000000f00 */
[----:B------:R-:W-:Y:S05]  /*1ca40*/  BRA `(.L_x_3153) ;  /* 0xffffc5f000007947 */ /* 0x000fea000383ffff */
.L_x_3079:
        /* <DEDUP_REMOVED lines=13> */
.L_x_3082:
[----:B------:R-:W-:Y:S01]  /*1cb20*/  IMAD.MOV.U32 R29, RZ, RZ, R5 ;  /* 0x000000ffff1d7224 */ /* 0x000fe200078e0005 */
[----:B-1----:R-:W-:Y:S01]  /*1cb30*/  MOV R2, 0x2 ;  /* 0x0000000200027802 */ /* 0x002fe20000000f00 */
[----:B------:R-:W-:Y:S01]  /*1cb40*/  IMAD.MOV.U32 R30, RZ, RZ, 0x181f ;  /* 0x0000181fff1e7424 */ /* 0x000fe200078e00ff */
[----:B------:R-:W-:Y:S02]  /*1cb50*/  MOV R3, 0x1cb70 ;  /* 0x0001cb7000037802 */ /* 0x000fe40000000f00 */
[----:B--234-:R-:W-:Y:S05]  /*1cb60*/  CALL.REL.NOINC `($__internal_50_$__cuda_sm70_shflsync_idx_p) ;  /* 0x0000b50000007944 */ /* 0x01cfea0003c00000 */
[----:B------:R-:W-:Y:S01]  /*1cb70*/  MOV R4, R31 ;  /* 0x0000001f00047202 */ /* 0x000fe20000000f00 */
[----:B------:R-:W-:Y:S05]  /*1cb80*/  BRA `(.L_x_3155) ;  /* 0xffffc7a000007947 */ /* 0x000fea000383ffff */
.L_x_3083:
[----:B------:R-:W-:Y:S01]  /*1cb90*/  IMAD.MOV.U32 R29, RZ, RZ, R16 ;  /* 0x000000ffff1d7224 */ /* 0x000fe200078e0010 */
[----:B------:R-:W-:Y:S01]  /*1cba0*/  MOV R2, 0x2 ;  /* 0x0000000200027802 */ /* 0x000fe20000000f00 */
[----:B------:R-:W-:Y:S01]  /*1cbb0*/  IMAD.MOV.U32 R30, RZ, RZ, 0x181f ;  /* 0x0000181fff1e7424 */ /* 0x000fe200078e00ff */
[----:B------:R-:W-:Y:S02]  /*1cbc0*/  MOV R3, 0x1cbe0 ;  /* 0x0001cbe000037802 */ /* 0x000fe40000000f00 */
[----:B-1234-:R-:W-:Y:S05]  /*1cbd0*/  CALL.REL.NOINC `($__internal_50_$__cuda_sm70_shflsync_idx_p) ;  /* 0x0000b49000007944 */ /* 0x01efea0003c00000 */
[----:B------:R-:W-:Y:S01]  /*1cbe0*/  MOV R0, R31 ;  /* 0x0000001f00007202 */ /* 0x000fe20000000f00 */
[----:B------:R-:W-:Y:S05]  /*1cbf0*/  BRA `(.L_x_3156) ;  /* 0xffffc75000007947 */ /* 0x000fea000383ffff */
.L_x_3086:
        /* <DEDUP_REMOVED lines=13> */
.L_x_3088:
[----:B------:R-:W-:Y:S01]  /*1ccd0*/  IMAD.MOV.U32 R29, RZ, RZ, R28 ;  /* 0x000000ffff1d7224 */ /* 0x000fe200078e001c */
[----:B------:R-:W-:Y:S01]  /*1cce0*/  MOV R2, RZ ;  /* 0x000000ff00027202 */ /* 0x000fe20000000f00 */
[----:B------:R-:W-:Y:S01]  /*1ccf0*/  IMAD.MOV.U32 R30, RZ, RZ, 0x1f ;  /* 0x0000001fff1e7424 */ /* 0x000fe200078e00ff */
[----:B------:R-:W-:Y:S02]  /*1cd00*/  MOV R3, 0x1cd20 ;  /* 0x0001cd2000037802 */ /* 0x000fe40000000f00 */
[----:B--23--:R-:W-:Y:S05]  /*1cd10*/  CALL.REL.NOINC `($__internal_50_$__cuda_sm70_shflsync_idx_p) ;  /* 0x0000b35000007944 */ /* 0x00cfea0003c00000 */
[----:B------:R-:W-:Y:S01]  /*1cd20*/  MOV R10, R31 ;  /* 0x0000001f000a7202 */ /* 0x000fe20000000f00 */
[----:B------:R-:W-:Y:S05]  /*1cd30*/  BRA `(.L_x_3158) ;  /* 0xffffc9f000007947 */ /* 0x000fea000383ffff */
.L_x_3089:
[----:B------:R-:W-:Y:S01]  /*1cd40*/  IMAD.MOV.U32 R29, RZ, RZ, R28 ;  /* 0x000000ffff1d7224 */ /* 0x000fe200078e001c */
[----:B------:R-:W-:Y:S01]  /*1cd50*/  MOV R2, 0x1 ;  /* 0x0000000100027802 */ /* 0x000fe20000000f00 */
[----:B------:R-:W-:Y:S01]  /*1cd60*/  IMAD.MOV.U32 R30, RZ, RZ, 0x1f ;  /* 0x0000001fff1e7424 */ /* 0x000fe200078e00ff */
[----:B------:R-:W-:Y:S02]  /*1cd70*/  MOV R3, 0x1cd90 ;  /* 0x0001cd9000037802 */ /* 0x000fe40000000f00 */
[----:B-1234-:R-:W-:Y:S05]  /*1cd80*/  CALL.REL.NOINC `($__internal_50_$__cuda_sm70_shflsync_idx_p) ;  /* 0x0000b2e000007944 */ /* 0x01efea0003c00000 */
[----:B------:R-:W-:Y:S01]  /*1cd90*/  MOV R9, R31 ;  /* 0x0000001f00097202 */ /* 0x000fe20000000f00 */
[----:B------:R-:W-:Y:S05]  /*1cda0*/  BRA `(.L_x_3159) ;  /* 0xffffc9a000007947 */ /* 0x000fea000383ffff */
.L_x_3090:
[----:B------:R-:W-:Y:S02]  /*1cdb0*/  MOV R3, 0x1 ;  /* 0x0000000100037802 */ /* 0x000fe40000000f00 */
[----:B------:R-:W-:-:S02]  /*1cdc0*/  MOV R2, 0x1cde0 ;  /* 0x0001cde000027802 */ /* 0x000fc40000000f00 */
[----:B-1--4-:R-:W-:Y:S05]  /*1cdd0*/  CALL.REL.NOINC `($__internal_51_$__cuda_sm70_shflsync_up_p) ;  /* 0x0000b2f000007944 */ /* 0x012fea0003c00000 */
[----:B------:R-:W-:Y:S05]  /*1cde0*/  BRA `(.L_x_3160) ;  /* 0xffffca9000007947 */ /* 0x000fea000383ffff */
.L_x_3091:
[----:B------:R-:W-:Y:S02]  /*1cdf0*/  MOV R3, 0x2 ;  /* 0x0000000200037802 */ /* 0x000fe40000000f00 */
[----:B------:R-:W-:-:S02]  /*1ce00*/  MOV R2, 0x1ce20 ;  /* 0x0001ce2000027802 */ /* 0x000fc40000000f00 */
[----:B-1--4-:R-:W-:Y:S05]  /*1ce10*/  CALL.REL.NOINC `($__internal_51_$__cuda_sm70_shflsync_up_p) ;  /* 0x0000b2b000007944 */ /* 0x012fea0003c00000 */
        /* <DEDUP_REMOVED lines=24> */
.L_x_3095:
[----:B------:R-:W-:Y:S02]  /*1cfa0*/  MOV R3, 0x1 ;  /* 0x0000000100037802 */ /* 0x000fe40000000f00 */
[----:B------:R-:W-:Y:S02]  /*1cfb0*/  MOV R2, 0x1cfd0 ;  /* 0x0001cfd000027802 */ /* 0x000fe40000000f00 */
[----:B-1----:R-:W-:Y:S05]  /*1cfc0*/  CALL.REL.NOINC `($__internal_51_$__cuda_sm70_shflsync_up_p) ;  /* 0x0000b10000007944 */ /* 0x002fea0003c00000 */
[----:B------:R-:W-:Y:S01]  /*1cfd0*/  MOV R2, R4 ;  /* 0x0000000400027202 */ /* 0x000fe20000000f00 */
[----:B------:R-:W-:Y:S05]  /*1cfe0*/  BRA `(.L_x_3162) ;  /* 0xffffcb0000007947 */ /* 0x000fea000383ffff */
.L_x_3096:
[----:B------:R-:W-:Y:S02]  /*1cff0*/  MOV R3, 0x2 ;  /* 0x0000000200037802 */ /* 0x000fe40000000f00 */
[----:B------:R-:W-:Y:S02]  /*1d000*/  MOV R2, 0x1d020 ;  /* 0x0001d02000027802 */ /* 0x000fe40000000f00 */
[----:B-1----:R-:W-:Y:S05]  /*1d010*/  CALL.REL.NOINC `($__internal_51_$__cuda_sm70_shflsync_up_p) ;  /* 0x0000b0b000007944 */ /* 0x002fea0003c00000 */
        /* <DEDUP_REMOVED lines=24> */
.L_x_3098:
[----:B------:R-:W-:Y:S02]  /*1d1a0*/  SEL R0, RZ, 0x1, P0 ;  /* 0x00000001ff007807 */ /* 0x000fe40000000000 */
[----:B------:R-:W-:Y:S02]  /*1d1b0*/  MOV R2, 0x1d1d0 ;  /* 0x0001d1d000027802 */ /* 0x000fe40000000f00 */
[----:B-12---:R-:W-:Y:S05]  /*1d1c0*/  CALL.REL.NOINC `($__internal_52_$__cuda_sm70_votesync_ballot) ;  /* 0x0000af6000007944 */ /* 0x006fea0003c00000 */
[----:B------:R-:W-:Y:S01]  /*1d1d0*/  MOV R5, R0 ;  /* 0x0000000000057202 */ /* 0x000fe20000000f00 */
[----:B------:R-:W-:Y:S05]  /*1d1e0*/  BRA `(.L_x_3164) ;  /* 0xffffca9000007947 */ /* 0x000fea000383ffff */
.L_x_3099:
[----:B------:R-:W-:Y:S01]  /*1d1f0*/  IMAD.MOV.U32 R29, RZ, RZ, R6 ;  /* 0x000000ffff1d7224 */ /* 0x000fe200078e0006 */
[----:B---3--:R-:W-:Y:S01]  /*1d200*/  MOV R2, R0 ;  /* 0x0000000000027202 */ /* 0x008fe20000000f00 */
[----:B------:R-:W-:Y:S01]  /*1d210*/  IMAD.MOV.U32 R30, RZ, RZ, 0x1f ;  /* 0x0000001fff1e7424 */ /* 0x000fe200078e00ff */
[----:B------:R-:W-:Y:S02]  /*1d220*/  MOV R3, 0x1d240 ;  /* 0x0001d24000037802 */ /* 0x000fe40000000f00 */
[----:B-12---:R-:W-:Y:S05]  /*1d230*/  CALL.REL.NOINC `($__internal_50_$__cuda_sm70_shflsync_idx_p) ;  /* 0x0000ae3000007944 */ /* 0x006fea0003c00000 */
[----:B------:R-:W-:Y:S01]  /*1d240*/  IMAD.MOV.U32 R6, RZ, RZ, R31 ;  /* 0x000000ffff067224 */ /* 0x000fe200078e001f */
[----:B------:R-:W-:Y:S01]  /*1d250*/  MOV R2, R0 ;  /* 0x0000000000027202 */ /* 0x000fe20000000f00 */
[----:B------:R-:W-:Y:S01]  /*1d260*/  IMAD.MOV.U32 R29, RZ, RZ, R8 ;  /* 0x000000ffff1d7224 */ /* 0x000fe200078e0008 */
[----:B------:R-:W-:-:S02]  /*1d270*/  MOV R30, 0x1f ;  /* 0x0000001f001e7802 */ /* 0x000fc40000000f00 */
[----:B------:R-:W-:Y:S02]  /*1d280*/  MOV R3, 0x1d2a0 ;  /* 0x0001d2a000037802 */ /* 0x000fe40000000f00 */
[----:B------:R-:W-:Y:S05]  /*1d290*/  CALL.REL.NOINC `($__internal_50_$__cuda_sm70_shflsync_idx_p) ;  /* 0x0000add000007944 */ /* 0x000fea0003c00000 */
[----:B------:R-:W-:Y:S01]  /*1d2a0*/  MOV R8, R31 ;  /* 0x0000001f00087202 */ /* 0x000fe20000000f00 */
[----:B------:R-:W-:Y:S05]  /*1d2b0*/  BRA `(.L_x_3165) ;  /* 0xffffca3000007947 */ /* 0x000fea000383ffff */
.L_x_3102:
[----:B------:R-:W-:Y:S01]  /*1d2c0*/  IMAD.MOV.U32 R29, RZ, RZ, R4 ;  /* 0x000000ffff1d7224 */ /* 0x000fe200078e0004 */
[----:B---3--:R-:W-:Y:S01]  /*1d2d0*/  MOV R2, R0 ;  /* 0x0000000000027202 */ /* 0x008fe20000000f00 */
[----:B------:R-:W-:Y:S01]  /*1d2e0*/  IMAD.MOV.U32 R30, RZ, RZ, 0x1f ;  /* 0x0000001fff1e7424 */ /* 0x000fe200078e00ff */
[----:B------:R-:W-:Y:S02]  /*1d2f0*/  MOV R3, 0x1d310 ;  /* 0x0001d31000037802 */ /* 0x000fe40000000f00 */
[----:B-12---:R-:W-:Y:S05]  /*1d300*/  CALL.REL.NOINC `($__internal_50_$__cuda_sm70_shflsync_idx_p) ;  /* 0x0000ad6000007944 */ /* 0x006fea0003c00000 */
[----:B------:R-:W-:Y:S01]  /*1d310*/  MOV R11, R31 ;  /* 0x0000001f000b7202 */ /* 0x000fe20000000f00 */
[----:B------:R-:W-:Y:S05]  /*1d320*/  BRA `(.L_x_3101) ;  /* 0xffffca2000007947 */ /* 0x000fea000383ffff */
        .type           $_ZN7cutlass13device_kernelIN5flash19enable_sm80_to_sm89INS1_16FlashAttnFwdSm80INS1_25CollectiveMainloopFwdSm80ILi8ELi1ELb0EN4cute5tupleIJNS5_1CILi128EEENS7_ILi48EEENS7_ILi256EEEEEELi256ENS_10bfloat16_tEfNS_4arch4Sm80ELb1ELb0ELb1ELb1ELb1ELb1ELb1ELb1EEENS1_21CollectiveEpilogueFwdINS6_IJS8_SA_S9_EEENS6_IJNS7_ILi1EEESI_SI_EEESC_SE_Li256ELb1ELb1ELb1ELb0EEENS1_36VarlenDynamicPersistentTileSchedulerILi128ELi48ELi256ELi256ELb1ELb1ELb0ELb1ELb1ELb1EEEEEEEEEvNT_6ParamsE$_ZZN5flash25CollectiveMainloopFwdSm80ILi8ELi1ELb0EN4cute5tupleIJNS1_1CILi128EEENS3_ILi48EEENS3_ILi256EEEEEELi256EN7cutlass10bfloat16_tEfNS8_4arch4Sm80ELb1ELb0ELb1ELb1ELb1ELb1ELb1ELb1EE3mmaINS_16FlashAttnFwdSm80ISC_NS_21CollectiveEpilogueFwdINS2_IJS4_S6_S5_EEENS2_IJNS3_ILi1EEESH_SH_EEES9_SB_Li256ELb1ELb1ELb1ELb0EEENS_36VarlenDynamicPersistentTileSchedulerILi128ELi48ELi256ELi256ELb1ELb1ELb0ELb1ELb1ELb1EEEE13SharedStorageENS1_6TensorINS1_11ArrayEngineIfLm128EEENS1_6LayoutINS2_IJNS2_IJNS3_ILi2EEESS_EEESH_NS3_ILi32EEEEEENS2_IJNS2_IJSH_SS_EEENS3_ILi0EEENS3_ILi4EEEEEEEEEENS_7SoftmaxILi2ELi0EEEEEbRKNSC_6ParamsERT0_RT1_iRKNS_16SeqlenInfoQKNewKILb1ELb1EEENS2_IJiiiiEEERT_ENKUlvE_clEv,@function
        .size           $_ZN7cutlass13device_kernelIN5flash19enable_sm80_to_sm89INS1_16FlashAttnFwdSm80INS1_25CollectiveMainloopFwdSm80ILi8ELi1ELb0EN4cute5tupleIJNS5_1CILi128EEENS7_ILi48EEENS7_ILi256EEEEEELi256ENS_10bfloat16_tEfNS_4arch4Sm80ELb1ELb0ELb1ELb1ELb1ELb1ELb1ELb1EEENS1_21CollectiveEpilogueFwdINS6_IJS8_SA_S9_EEENS6_IJNS7_ILi1EEESI_SI_EEESC_SE_Li256ELb1ELb1ELb1ELb0EEENS1_36VarlenDynamicPersistentTileSchedulerILi128ELi48ELi256ELi256ELb1ELb1ELb0ELb1ELb1ELb1EEEEEEEEEvNT_6ParamsE$_ZZN5flash25CollectiveMainloopFwdSm80ILi8ELi1ELb0EN4cute5tupleIJNS1_1CILi128EEENS3_ILi48EEENS3_ILi256EEEEEELi256EN7cutlass10bfloat16_tEfNS8_4arch4Sm80ELb1ELb0ELb1ELb1ELb1ELb1ELb1ELb1EE3mmaINS_16FlashAttnFwdSm80ISC_NS_21CollectiveEpilogueFwdINS2_IJS4_S6_S5_EEENS2_IJNS3_ILi1EEESH_SH_EEES9_SB_Li256ELb1ELb1ELb1ELb0EEENS_36VarlenDynamicPersistentTileSchedulerILi128ELi48ELi256ELi256ELb1ELb1ELb0ELb1ELb1ELb1EEEE13SharedStorageENS1_6TensorINS1_11ArrayEngineIfLm128EEENS1_6LayoutINS2_IJNS2_IJNS3_ILi2EEESS_EEESH_NS3_ILi32EEEEEENS2_IJNS2_IJSH_SS_EEENS3_ILi0EEENS3_ILi4EEEEEEEEEENS_7SoftmaxILi2ELi0EEEEEbRKNSC_6ParamsERT0_RT1_iRKNS_16SeqlenInfoQKNewKILb1ELb1EEENS2_IJiiiiEEERT_ENKUlvE_clEv,($__internal_49_$__cuda_sm70_shflsync_bfly_p - $_ZN7cutlass13device_kernelIN5flash19enable_sm80_to_sm89INS1_16FlashAttnFwdSm80INS1_25CollectiveMainloopFwdSm80ILi8ELi1ELb0EN4cute5tupleIJNS5_1CILi128EEENS7_ILi48EEENS7_ILi256EEEEEELi256ENS_10bfloat16_tEfNS_4arch4Sm80ELb1ELb0ELb1ELb1ELb1ELb1ELb1ELb1EEENS1_21CollectiveEpilogueFwdINS6_IJS8_SA_S9_EEENS6_IJNS7_ILi1EEESI_SI_EEESC_SE_Li256ELb1ELb1ELb1ELb0EEENS1_36VarlenDynamicPersistentTileSchedulerILi128ELi48ELi256ELi256ELb1ELb1ELb0ELb1ELb1ELb1EEEEEEEEEvNT_6ParamsE$_ZZN5flash25CollectiveMainloopFwdSm80ILi8ELi1ELb0EN4cute5tupleIJNS1_1CILi128EEENS3_ILi48EEENS3_ILi256EEEEEELi256EN7cutlass10bfloat16_tEfNS8_4arch4Sm80ELb1ELb0ELb1ELb1ELb1ELb1ELb1ELb1EE3mmaINS_16FlashAttnFwdSm80ISC_NS_21CollectiveEpilogueFwdINS2_IJS4_S6_S5_EEENS2_IJNS3_ILi1EEESH_SH_EEES9_SB_Li256ELb1ELb1ELb1ELb0EEENS_36VarlenDynamicPersistentTileSchedulerILi128ELi48ELi256ELi256ELb1ELb1ELb0ELb1ELb1ELb1EEEE13SharedStorageENS1_6TensorINS1_11ArrayEngineIfLm128EEENS1_6LayoutINS2_IJNS2_IJNS3_ILi2EEESS_EEESH_NS3_ILi32EEEEEENS2_IJNS2_IJSH_SS_EEENS3_ILi0EEENS3_ILi4EEEEEEEEEENS_7SoftmaxILi2ELi0EEEEEbRKNSC_6ParamsERT0_RT1_iRKNS_16SeqlenInfoQKNewKILb1ELb1EEENS2_IJiiiiEEERT_ENKUlvE_clEv)
$_ZN7cutlass13device_kernelIN5flash19enable_sm80_to_sm89INS1_16FlashAttnFwdSm80INS1_25CollectiveMainloopFwdSm80ILi8ELi1ELb0EN4cute5tupleIJNS5_1CILi128EEENS7_ILi48EEENS7_ILi256EEEEEELi256ENS_10bfloat16_tEfNS_4arch4Sm80ELb1ELb0ELb1ELb1ELb1ELb1ELb1ELb1EEENS1_21CollectiveEpilogueFwdINS6_IJS8_SA_S9_EEENS6_IJNS7_ILi1EEESI_SI_EEESC_SE_Li256ELb1ELb1ELb1ELb0EEENS1_36VarlenDynamicPersistentTileSchedulerILi128ELi48ELi256ELi256ELb1ELb1ELb0ELb1ELb1ELb1EEEEEEEEEvNT_6ParamsE$_ZZN5flash25CollectiveMainloopFwdSm80ILi8ELi1ELb0EN4cute5tupleIJNS1_1CILi128EEENS3_ILi48EEENS3_ILi256EEEEEELi256EN7cutlass10bfloat16_tEfNS8_4arch4Sm80ELb1ELb0ELb1ELb1ELb1ELb1ELb1ELb1EE3mmaINS_16FlashAttnFwdSm80ISC_NS_21CollectiveEpilogueFwdINS2_IJS4_S6_S5_EEENS2_IJNS3_ILi1EEESH_SH_EEES9_SB_Li256ELb1ELb1ELb1ELb0EEENS_36VarlenDynamicPersistentTileSchedulerILi128ELi48ELi256ELi256ELb1ELb1ELb0ELb1ELb1ELb1EEEE13SharedStorageENS1_6TensorINS1_11ArrayEngineIfLm128EEENS1_6LayoutINS2_IJNS2_IJNS3_ILi2EEESS_EEESH_NS3_ILi32EEEEEENS2_IJNS2_IJSH_SS_EEENS3_ILi0EEENS3_ILi4EEEEEEEEEENS_7SoftmaxILi2ELi0EEEEEbRKNSC_6ParamsERT0_RT1_iRKNS_16SeqlenInfoQKNewKILb1ELb1EEENS2_IJiiiiEEERT_ENKUlvE_clEv:
        /* <DEDUP_REMOVED lines=9> */
[----:B------:R-:W-:Y:S05]  /*1d3c0*/  RET.REL.NODEC R2 `(_ZN7cutlass13device_kernelIN5flash19enable_sm80_to_sm89INS1_16FlashAttnFwdSm80INS1_25CollectiveMainloopFwdSm80ILi8ELi1ELb0EN4cute5tupleIJNS5_1CILi128EEENS7_ILi48EEENS7_ILi256EEEEEELi256ENS_10bfloat16_tEfNS_4arch4Sm80ELb1ELb0ELb1ELb1ELb1ELb1ELb1ELb1EEENS1_21CollectiveEpilogueFwdINS6_IJS8_SA_S9_EEENS6_IJNS7_ILi1EEESI_SI_EEESC_SE_Li256ELb1ELb1ELb1ELb0EEENS1_36VarlenDynamicPersistentTileSchedulerILi128ELi48ELi256ELi256ELb1ELb1ELb0ELb1ELb1ELb1EEEEEEEEEvNT_6ParamsE) ;  /* 0xfffe2c3002007950 */ /* 0x000fea0003c3ffff */
.L_x_3166:
        /* <DEDUP_REMOVED lines=55> */
.L_x_3242:
[----:B------:R-:W-:Y:S05]  /*1d740*/  BRA.DIV ~URZ, `(.L_x_3169) ;  /* 0x00009be27f007947 */ /* 0x000fea000b800000 */
[----:B------:R3:W4:Y:S01]  /*1d750*/  SHFL.IDX PT, R8, R37, RZ, 0x181f ;  /* 0x00181fff25087589 */ /* 0x00072200000e0000 */
[----:B--2---:R-:W-:-:S03]  /*1d760*/  MOV R9, R6 ;  /* 0x0000000600097202 */ /* 0x004fc60000000f00 */
[----:B------:R3:W2:Y:S04]  /*1d770*/  SHFL.IDX PT, R10, R26, RZ, 0x181f ;  /* 0x00181fff1a0a7589 */ /* 0x0006a800000e0000 */
[----:B------:R3:W1:Y:S02]  /*1d780*/  SHFL.IDX PT, R2, R38, RZ, 0x181f ;  /* 0x00181fff26027589 */ /* 0x00066400000e0000 */
.L_x_3243:
        /* <DEDUP_REMOVED lines=54> */
.L_x_3171:
[----:B------:R-:W-:Y:S05]  /*1daf0*/  BSYNC B0 ;  /* 0x0000000000007941 */ /* 0x000fea0003800000 */
.L_x_3170:
[----:B-----5:R-:W-:Y:S02]  /*1db00*/  IMAD.MOV.U32 R6, RZ, RZ, R41 ;  /* 0x000000ffff067224 */ /* 0x020fe400078e0029 */
[----:B-1----:R-:W-:-:S02]  /*1db10*/  IMAD.MOV.U32 R3, RZ, RZ, R32 ;  /* 0x000000ffff037224 */ /* 0x002fc400078e0020 */
[----:B------:R-:W-:Y:S01]  /*1db20*/  IMAD.MOV.U32 R2, RZ, RZ, R33 ;  /* 0x000000ffff027224 */ /* 0x000fe200078e0021 */
[----:B------:R-:W-:Y:S01]  /*1db30*/  PRMT R95, R95, 0x5410, R6 ;  /* 0x000054105f5f7816 */ /* 0x000fe20000000006 */
[----:B----4-:R-:W-:Y:S02]  /*1db40*/  IMAD.MOV.U32 R8, RZ, RZ, R40 ;  /* 0x000000ffff087224 */ /* 0x010fe400078e0028 */
        /* <DEDUP_REMOVED lines=10> */
[----:B------:R-:W-:Y:S02]  /*1dbf0*/  MOV R8, R42 ;  /* 0x0000002a00087202 */ /* 0x000fe40000000f00 */
[----:B------:R-:W-:Y:S02]  /*1dc00*/  MOV R2, R35 ;  /* 0x0000002300027202 */ /* 0x000fe40000000f00 */
[----:B------:R-:W-:Y:S01]  /*1dc10*/  PRMT R97, R8, 0x7610, R97 ;  /* 0x0000761008617816 */ /* 0x000fe20000000061 */
[----:B------:R-:W-:Y:S01]  /*1dc20*/  IMAD.MOV.U32 R8, RZ, RZ, R24 ;  /* 0x000000ffff087224 */ /* 0x000fe200078e0018 */
[----:B------:R-:W-:Y:S01]  /*1dc30*/  PRMT R95, R6, 0x7610, R95 ;  /* 0x00007610065f7816 */ /* 0x000fe2000000005f */
[----:B------:R-:W-:Y:S01]  /*1dc40*/  IMAD.MOV.U32 R6, RZ, RZ, R25 ;  /* 0x000000ffff067224 */ /* 0x000fe200078e0019 */
[----:B------:R-:W-:Y:S01]  /*1dc50*/  PRMT R92, R2, 0x5410, R3 ;  /* 0x00005410025c7816 */ /* 0x000fe20000000003 */
[----:B------:R-:W-:Y:S01]  /*1dc60*/  IMAD.MOV.U32 R2, RZ, RZ, R19 ;  /* 0x000000ffff027224 */ /* 0x000fe200078e0013 */
[----:B------:R-:W-:-:S02]  /*1dc70*/  MOV R3, R18 ;  /* 0x0000001200037202 */ /* 0x000fc40000000f00 */
[----:B------:R-:W-:Y:S02]  /*1dc80*/  PRMT R90, R6, 0x5410, R8 ;  /* 0x00005410065a7816 */ /* 0x000fe40000000008 */
[----:B------:R-:W-:Y:S01]  /*1dc90*/  PRMT R88, R2, 0x5410, R3 ;  /* 0x0000541002587816 */ /* 0x000fe20000000003 */
[----:B------:R-:W-:Y:S05]  /*1dca0*/  BRA.DIV ~URZ, `(.L_x_3172) ;  /* 0x000097c27f007947 */ /* 0x000fea000b800000 */
[----:B------:R1:W2:Y:S04]  /*1dcb0*/  SHFL.IDX PT, R9, R36, 0x1, 0x181f ;  /* 0x00381f0024097f89 */ /* 0x0002a800000e0000 */
[----:B------:R1:W4:Y:S04]  /*1dcc0*/  SHFL.IDX PT, R8, R37, 0x1, 0x181f ;  /* 0x00381f0025087f89 */ /* 0x00032800000e0000 */
[----:B------:R1:W3:Y:S04]  /*1dcd0*/  SHFL.IDX PT, R6, R26, 0x1, 0x181f ;  /* 0x00381f001a067f89 */ /* 0x0002e800000e0000 */
[----:B------:R1:W1:Y:S02]  /*1dce0*/  SHFL.IDX PT, R2, R38, 0x1, 0x181f ;  /* 0x00381f0026027f89 */ /* 0x00026400000e0000 */
.L_x_3244:
        /* <DEDUP_REMOVED lines=52> */
.L_x_3174:
[----:B------:R-:W-:Y:S05]  /*1e030*/  BSYNC B0 ;  /* 0x0000000000007941 */ /* 0x000fea0003800000 */
.L_x_3173:
        /* <DEDUP_REMOVED lines=28> */
.L_x_3245:
[----:B------:R-:W-:Y:S05]  /*1e200*/  BRA.DIV ~URZ, `(.L_x_3176) ;  /* 0x000094727f007947 */ /* 0x000fea000b800000 */
[----:B------:R4:W1:Y:S01]  /*1e210*/  SHFL.IDX PT, R8, R37, 0x2, 0x181f ;  /* 0x00581f0025087f89 */ /* 0x00086200000e0000 */
[----:B--23--:R-:W-:-:S03]  /*1e220*/  MOV R9, R6 ;  /* 0x0000000600097202 */ /* 0x00cfc60000000f00 */
[----:B------:R4:W2:Y:S04]  /*1e230*/  SHFL.IDX PT, R10, R26, 0x2, 0x181f ;  /* 0x00581f001a0a7f89 */ /* 0x0008a800000e0000 */
[----:B------:R4:W3:Y:S02]  /*1e240*/  SHFL.IDX PT, R2, R38, 0x2, 0x181f ;  /* 0x00581f0026027f89 */ /* 0x0008e400000e0000 */
.L_x_3246:
        /* <DEDUP_REMOVED lines=15> */
[CC--:B------:R-:W-:Y:S02]  /*1e340*/  ISETP.GE.AND P1, PT, R4.reuse, R0.reuse, PT ;  /* 0x000000000400720c */ /* 0x0c0fe40003f26270 */
[----:B------:R-:W-:Y:S01]  /*1e350*/  ISETP.GE.AND P0, PT, R13, R0, PT ;  /* 0x000000000d00720c */ /* 0x000fe20003f06270 */
[----:B------:R-:W-:Y:S01]  /*1e360*/  CS2R R58, SRZ ;  /* 0x00000000003a7805 */ /* 0x000fe2000001ff00 */
[----:B------:R-:W-:Y:S01]  /*1e370*/  CS2R R66, SRZ ;  /* 0x0000000000427805 */ /* 0x000fe2000001ff00 */
[----:B------:R-:W-:Y:S01]  /*1e380*/  CS2R R68, SRZ ;  /* 0x0000000000447805 */ /* 0x000fe2000001ff00 */
[----:B------:R-:W-:-:S07]  /*1e390*/  IADD3 R28, R4, 0x40, RZ ;  /* 0x00000040041c7810 */ /* 0x000fce0007ffe0ff */
        /* <DEDUP_REMOVED lines=11> */
[----:B-1----:R-:W-:-:S05]  /*1e450*/  @!P0 IMAD.WIDE R10, R6, 0x2, R2 ;  /* 0x00000002060a8825 */ /* 0x002fca00078e0202 */
[----:B------:R1:W5:Y:S01]  /*1e460*/  @!P0 LD.E.64 R68, [R10.64] ;  /* 0x000000040a448980 */ /* 0x000362000c101b00 */
[----:B------:R-:W-:Y:S01]  /*1e470*/  ISETP.GE.AND P0, PT, R13, R0, PT ;  /* 0x000000000d00720c */ /* 0x000fe20003f06270 */
[----:B------:R-:W-:-:S12]  /*1e480*/  CS2R R72, SRZ ;  /* 0x0000000000487805 */ /* 0x000fd8000001ff00 */
[----:B------:R-:W-:-:S04]  /*1e490*/  @!P0 SHF.R.S32.HI R6, RZ, 0x1f, R13 ;  /* 0x0000001fff068819 */ /* 0x000fc8000001140d */
[----:B------:R-:W-:Y:S02]  /*1e4a0*/  @!P0 LEA.HI R6, R6, R13, RZ, 0x2 ;  /* 0x0000000d06068211 */ /* 0x000fe400078f10ff */
[----:B-1----:R-:W-:-:S04]  /*1e4b0*/  @!P1 SHF.R.S32.HI R10, RZ, 0x1f, R28 ;  /* 0x0000001fff0a9819 */ /* 0x002fc8000001141c */
[----:B------:R-:W-:Y:S02]  /*1e4c0*/  @!P1 LEA.HI R10, R10, R28, RZ, 0x2 ;  /* 0x0000001c0a0a9211 */ /* 0x000fe400078f10ff */
[----:B------:R-:W-:Y:S02]  /*1e4d0*/  @!P0 LOP3.LUT R6, R6, 0xfffffffc, RZ, 0xc0, !PT ;  /* 0xfffffffc06068812 */ /* 0x000fe400078ec0ff */
[----:B------:R-:W-:Y:S01]  /*1e4e0*/  @!P1 LOP3.LUT R10, R10, 0xfffffffc, RZ, 0xc0, !PT ;  /* 0xfffffffc0a0a9812 */ /* 0x000fe200078ec0ff */
[----:B------:R-:W-:Y:S01]  /*1e4f0*/  CS2R R70, SRZ ;  /* 0x0000000000467805 */ /* 0x000fe2000001ff00 */
[----:B------:R-:W-:Y:S01]  /*1e500*/  CS2R R74, SRZ ;  /* 0x00000000004a7805 */ /* 0x000fe2000001ff00 */
[----:B------:R-:W-:Y:S02]  /*1e510*/  CS2R R76, SRZ ;  /* 0x00000000004c7805 */ /* 0x000fe4000001ff00 */
        /* <DEDUP_REMOVED lines=8> */
.L_x_3178:
[----:B------:R-:W-:Y:S05]  /*1e5a0*/  BSYNC B0 ;  /* 0x0000000000007941 */ /* 0x000fea0003800000 */
.L_x_3177:
[----:B--2--5:R-:W-:Y:S01]  /*1e5b0*/  IMAD.MOV.U32 R3, RZ, RZ, R72 ;  /* 0x000000ffff037224 */ /* 0x024fe200078e0048 */
[----:B------:R-:W-:Y:S01]  /*1e5c0*/  SHF.L.U32 R11, R64, 0x7, RZ ;  /* 0x00000007400b7819 */ /* 0x000fe200000006ff */
[----:B---3--:R-:W-:Y:S01]  /*1e5d0*/  IMAD.MOV.U32 R2, RZ, RZ, R73 ;  /* 0x000000ffff027224 */ /* 0x008fe200078e0049 */
[----:B------:R-:W-:Y:S01]  /*1e5e0*/  CS2R R86, SRZ ;  /* 0x0000000000567805 */ /* 0x000fe2000001ff00 */
[----:B-1----:R-:W-:-:S02]  /*1e5f0*/  IMAD.MOV.U32 R8, RZ, RZ, R74 ;  /* 0x000000ffff087224 */ /* 0x002fc400078e004a */
[----:B------:R-:W-:Y:S01]  /*1e600*/  IMAD.MOV.U32 R6, RZ, RZ, R75 ;  /* 0x000000ffff067224 */ /* 0x000fe200078e004b */
[----:B------:R-:W-:Y:S01]  /*1e610*/  PRMT R109, R2, 0x5410, R3 ;  /* 0x00005410026d7816 */ /* 0x000fe20000000003 */
[----:B------:R-:W-:Y:S02]  /*1e620*/  IMAD.MOV.U32 R3, RZ, RZ, R66 ;  /* 0x000000ffff037224 */ /* 0x000fe400078e0042 */
[----:B------:R-:W-:Y:S01]  /*1e630*/  IMAD.MOV.U32 R2, RZ, RZ, R67 ;  /* 0x000000ffff027224 */ /* 0x000fe200078e0043 */
[----:B------:R-:W-:Y:S02]  /*1e640*/  PRMT R111, R6, 0x5410, R8 ;  /* 0x00005410066f7816 */ /* 0x000fe40000000008 */
[----:B------:R-:W-:Y:S02]  /*1e650*/  SHF.R.S32.HI R6, RZ, 0x1f, R27 ;  /* 0x0000001fff067819 */ /* 0x000fe4000001141b */
[----:B------:R-:W-:Y:S01]  /*1e660*/  PRMT R107, R2, 0x5410, R3 ;  /* 0x00005410026b7816 */ /* 0x000fe20000000003 */
[----:B------:R-:W-:Y:S01]  /*1e670*/  IMAD.MOV.U32 R3, RZ, RZ, R60 ;  /* 0x000000ffff037224 */ /* 0x000fe200078e003c */
[----:B------:R-:W-:-:S02]  /*1e680*/  MOV R2, R61 ;  /* 0x0000003d00027202 */ /* 0x000fc40000000f00 */
        /* <DEDUP_REMOVED lines=15> */
[----:B------:R-:W-:Y:S05]  /*1e780*/  BRA.DIV ~URZ, `(.L_x_3179) ;  /* 0x000090327f007947 */ /* 0x000fea000b800000 */
[----:B------:R1:W2:Y:S02]  /*1e790*/  SHFL.IDX PT, R6, R36, 0x3, 0x181f ;  /* 0x00781f0024067f89 */ /* 0x0002a400000e0000 */
.L_x_3247:
[----:B------:R-:W-:Y:S05]  /*1e7a0*/  BRA.DIV ~URZ, `(.L_x_3180) ;  /* 0x000090827f007947 */ /* 0x000fea000b800000 */
[----:B------:R3:W1:Y:S01]  /*1e7b0*/  SHFL.IDX PT, R8, R37, 0x3, 0x181f ;  /* 0x00781f0025087f89 */ /* 0x00066200000e0000 */
[----:B--2---:R-:W-:-:S03]  /*1e7c0*/  MOV R9, R6 ;  /* 0x0000000600097202 */ /* 0x004fc60000000f00 */
[----:B------:R3:W2:Y:S04]  /*1e7d0*/  SHFL.IDX PT, R10, R26, 0x3, 0x181f ;  /* 0x00781f001a0a7f89 */ /* 0x0006a800000e0000 */
[----:B------:R3:W4:Y:S02]  /*1e7e0*/  SHFL.IDX PT, R2, R38, 0x3, 0x181f ;  /* 0x00781f0026027f89 */ /* 0x00072400000e0000 */
.L_x_3248:
[----:B------:R-:W-:Y:S01]  /*1e7f0*/  IADD3 R11, R11, 0x60, RZ ;  /* 0x000000600b0b7810 */ /* 0x000fe20007ffe0ff */
[----:B------:R-:W-:Y:S01]  /*1e800*/  BSSY B0, `(.L_x_3181) ;  /* 0x0000033000007945 */ /* 0x000fe20003800000 */
[----:B--2---:R-:W-:Y:S01]  /*1e810*/  IMAD.MOV.U32 R3, RZ, RZ, R10 ;  /* 0x000000ffff037224 */ /* 0x004fe200078e000a */
[----:B------:R-:W-:Y:S01]  /*1e820*/  CS2R R82, SRZ ;  /* 0x0000000000527805 */ /* 0x000fe2000001ff00 */
[----:B------:R-:W-:Y:S01]  /*1e830*/  ISETP.GE.AND P0, PT, R11, R39, PT ;  /* 0x000000270b00720c */ /* 0x000fe20003f06270 */
[----:B------:R-:W-:Y:S01]  /*1e840*/  CS2R R64, SRZ ;  /* 0x0000000000407805 */ /* 0x000fe2000001ff00 */
[----:B------:R-:W-:Y:S01]  /*1e850*/  CS2R R28, SRZ ;  /* 0x00000000001c7805 */ /* 0x000fe2000001ff00 */
[----:B------:R-:W-:Y:S01]  /*1e860*/  CS2R R84, SRZ ;  /* 0x0000000000547805 */ /* 0x000fe2000001ff00 */
[----:B------:R-:W-:Y:S01]  /*1e870*/  CS2R R80, SRZ ;  /* 0x0000000000507805 */ /* 0x000fe2000001ff00 */
[----:B-1-34-:R-:W-:Y:S01]  /*1e880*/  CS2R R36, SRZ ;  /* 0x0000000000247805 */ /* 0x01afe2000001ff00 */
[----:B------:R-:W-:-:S07]  /*1e890*/  CS2R R30, SRZ ;  /* 0x00000000001e7805 */ /* 0x000fce000001ff00 */
[----:B------:R-:W-:Y:S05]  /*1e8a0*/  @P0 BRA `(.L_x_3182) ;  /* 0x0000028000000947 */ /* 0x000fea0003800000 */
[C---:B------:R-:W-:Y:S01]  /*1e8b0*/  IADD3 R13, R4.reuse, 0x20, RZ ;  /* 0x00000020040d7810 */ /* 0x040fe20007ffe0ff */
[----:B------:R-:W-:Y:S01]  /*1e8c0*/  CS2R R28, SRZ ;  /* 0x00000000001c7805 */ /* 0x000fe2000001ff00 */
[-C--:B------:R-:W-:Y:S02]  /*1e8d0*/  ISETP.GE.AND P0, PT, R4, R0.reuse, PT ;  /* 0x000000000400720c */ /* 0x080fe40003f06270 */
[----:B------:R-:W-:Y:S01]  /*1e8e0*/  ISETP.GE.AND P1, PT, R13, R0, PT ;  /* 0x000000000d00720c */ /* 0x000fe20003f26270 */
[----:B------:R-:W-:-:S10]  /*1e8f0*/  CS2R R30, SRZ ;  /* 0x00000000001e7805 */ /* 0x000fd4000001ff00 */
[----:B------:R-:W-:Y:S02]  /*1e900*/  @!P0 IMAD.WIDE R10, R4, 0x2, R8 ;  /* 0x00000002040a8825 */ /* 0x000fe400078e0208 */
[----:B------:R-:W-:-:S03]  /*1e910*/  @!P1 SHF.R.S32.HI R6, RZ, 0x1f, R13 ;  /* 0x0000001fff069819 */ /* 0x000fc6000001140d */
[----:B------:R1:W5:Y:S01]  /*1e920*/  @!P0 LD.E.64 R28, [R10.64] ;  /* 0x000000040a1c8980 */ /* 0x000362000c101b00 */
[----:B------:R-:W-:Y:S02]  /*1e930*/  @!P1 LEA.HI R6, R6, R13, RZ, 0x2 ;  /* 0x0000000d06069211 */ /* 0x000fe400078f10ff */
[----:B------:R-:W-:Y:S02]  /*1e940*/  IADD3 R13, R4, 0x40, RZ ;  /* 0x00000040040d7810 */ /* 0x000fe40007ffe0ff */
[----:B------:R-:W-:Y:S01]  /*1e950*/  @!P1 LOP3.LUT R6, R6, 0xfffffffc, RZ, 0xc0, !PT ;  /* 0xfffffffc06069812 */ /* 0x000fe200078ec0ff */
[----:B------:R-:W-:Y:S01]  /*1e960*/  CS2R R64, SRZ ;  /* 0x0000000000407805 */ /* 0x000fe2000001ff00 */
[----:B-1----:R-:W-:-:S05]  /*1e970*/  @!P0 IMAD.WIDE R10, R4, 0x2, R2 ;  /* 0x00000002040a8825 */ /* 0x002fca00078e0202 */
[----:B------:R1:W5:Y:S01]  /*1e980*/  @!P0 LD.E.64 R30, [R10.64] ;  /* 0x000000040a1e8980 */ /* 0x000362000c101b00 */
        /* <DEDUP_REMOVED lines=11> */
[----:B-1----:R-:W-:-:S05]  /*1ea40*/  @!P0 IMAD.WIDE R10, R6, 0x2, R8 ;  /* 0x00000002060a8825 */ /* 0x002fca00078e0208 */
[----:B------:R1:W5:Y:S02]  /*1ea50*/  @!P0 LD.E.64 R82, [R10.64] ;  /* 0x000000040a528980 */ /* 0x000364000c101b00 */
[----:B-1----:R-:W-:-:S05]  /*1ea60*/  @!P0 IMAD.WIDE R10, R6, 0x2, R2 ;  /* 0x00000002060a8825 */ /* 0x002fca00078e0202 */
[----:B------:R1:W5:Y:S01]  /*1ea70*/  @!P0 LD.E.64 R80, [R10.64] ;  /* 0x000000040a508980 */ /* 0x000362000c101b00 */
[----:B------:R-:W-:Y:S01]  /*1ea80*/  CS2R R86, SRZ ;  /* 0x0000000000567805 */ /* 0x000fe2000001ff00 */
[----:B-1----:R-:W-:-:S04]  /*1ea90*/  IADD3 R10, R4, 0x60, RZ ;  /* 0x00000060040a7810 */ /* 0x002fc80007ffe0ff */
[----:B------:R-:W-:Y:S01]  /*1eaa0*/  ISETP.GE.AND P0, PT, R10, R0, PT ;  /* 0x000000000a00720c */ /* 0x000fe20003f06270 */
[----:B------:R-:W-:-:S12]  /*1eab0*/  CS2R R84, SRZ ;  /* 0x0000000000547805 */ /* 0x000fd8000001ff00 */
[----:B------:R-:W-:-:S04]  /*1eac0*/  @!P0 SHF.R.S32.HI R6, RZ, 0x1f, R10 ;  /* 0x0000001fff068819 */ /* 0x000fc8000001140a */
[----:B------:R-:W-:-:S04]  /*1ead0*/  @!P0 LEA.HI R6, R6, R10, RZ, 0x2 ;  /* 0x0000000a06068211 */ /* 0x000fc800078f10ff */
[----:B------:R-:W-:-:S05]  /*1eae0*/  @!P0 LOP3.LUT R6, R6, 0xfffffffc, RZ, 0xc0, !PT ;  /* 0xfffffffc06068812 */ /* 0x000fca00078ec0ff */
[----:B------:R-:W-:-:S04]  /*1eaf0*/  @!P0 IMAD.WIDE R8, R6, 0x2, R8 ;  /* 0x0000000206088825 */ /* 0x000fc800078e0208 */
[----:B------:R-:W-:Y:S01]  /*1eb00*/  @!P0 IMAD.WIDE R2, R6, 0x2, R2 ;  /* 0x0000000206028825 */ /* 0x000fe200078e0202 */
[----:B------:R1:W5:Y:S04]  /*1eb10*/  @!P0 LD.E.64 R86, [R8.64] ;  /* 0x0000000408568980 */ /* 0x000368000c101b00 */
[----:B------:R1:W5:Y:S02]  /*1eb20*/  @!P0 LD.E.64 R84, [R2.64] ;  /* 0x0000000402548980 */ /* 0x000364000c101b00 */
.L_x_3182:
[----:B------:R-:W-:Y:S05]  /*1eb30*/  BSYNC B0 ;  /* 0x0000000000007941 */ /* 0x000fea0003800000 */
.L_x_3181:
[----:B-1----:R-:W-:Y:S01]  /*1eb40*/  IADD3 R8, R79, -c[0x0][0x20], RZ ;  /* 0x800008004f087a10 */ /* 0x002fe20007ffe0ff */
[----:B------:R-:W-:-:S04]  /*1eb50*/  DEPBAR.LE SB0, 0x1 ;  /* 0x000080400000791a */ /* 0x000fc80000000000 */
[----:B------:R1:W2:Y:S04]  /*1eb60*/  LDL.64 R2, [R8+0x20] ;  /* 0x0000200008027983 */ /* 0x0002a80000100a00 */
        /* <DEDUP_REMOVED lines=57> */
[----:B------:R-:W-:Y:S02]  /*1ef00*/  SHF.R.U32.HI R3, RZ, 0x10, R21 ;  /* 0x00000010ff037819 */ /* 0x000fe40000011615 */
[----:B------:R-:W-:Y:S02]  /*1ef10*/  PRMT R2, R88, 0x5410, R2 ;  /* 0x0000541058027816 */ /* 0x000fe40000000002 */
[----:B------:R-:W-:Y:S02]  /*1ef20*/  PRMT R3, R89, 0x5410, R3 ;  /* 0x0000541059037816 */ /* 0x000fe40000000003 */
[----:B------:R-:W-:Y:S01]  /*1ef30*/  SHF.R.U64 R11, R20, 0x10, R21 ;  /* 0x00000010140b7819 */ /* 0x000fe20000001215 */
[----:B------:R-:W-:Y:S01]  /*1ef40*/  IMAD.U32 R6, R2, 0x10000, RZ ;  /* 0x0001000002067824 */ /* 0x000fe200078e00ff */
[----:B------:R-:W-:-:S02]  /*1ef50*/  SHF.L.U32 R13, R3, 0x10, RZ ;  /* 0x00000010030d7819 */ /* 0x000fc400000006ff */
        /* <DEDUP_REMOVED lines=37> */
.L_x_3186:
[----:B------:R-:W-:Y:S05]  /*1f1b0*/  BSYNC B0 ;  /* 0x0000000000007941 */ /* 0x000fea0003800000 */
.L_x_3185:
        /* <DEDUP_REMOVED lines=50> */
.L_x_3188:
[----:B------:R-:W-:Y:S05]  /*1f4e0*/  BSYNC B0 ;  /* 0x0000000000007941 */ /* 0x000fea0003800000 */
.L_x_3187:
        /* <DEDUP_REMOVED lines=22> */
[----:B------:R-:W-:Y:S01]  /*1f650*/  LOP3.LUT R11, R2, 0xffff0000, RZ, 0xc0, !PT ;  /* 0xffff0000020b7812 */ /* 0x000fe200078ec0ff */
[C---:B------:R-:W-:Y:S01]  /*1f660*/  IMAD.U32 R18, R19.reuse, 0x10000, RZ ;  /* 0x0001000013127824 */ /* 0x040fe200078e00ff */
[----:B------:R-:W-:Y:S02]  /*1f670*/  LOP3.LUT R2, R19, 0xffff0000, RZ, 0xc0, !PT ;  /* 0xffff000013027812 */ /* 0x000fe400078ec0ff */
[C---:B------:R-:W-:Y:S02]  /*1f680*/  LOP3.LUT R14, R16.reuse, 0xffff0000, RZ, 0xc0, !PT ;  /* 0xffff0000100e7812 */ /* 0x040fe400078ec0ff */
[----:B------:R-:W-:Y:S01]  /*1f690*/  SHF.L.U32 R16, R16, 0x10, RZ ;  /* 0x0000001010107819 */ /* 0x000fe200000006ff */
[C---:B------:R-:W-:Y:S02]  /*1f6a0*/  FMUL.FTZ R3, R2.reuse, R11 ;  /* 0x0000000b02037220 */ /* 0x040fe40000410000 */
[----:B------:R-:W-:-:S02]  /*1f6b0*/  FMUL.FTZ R19, R2, R13 ;  /* 0x0000000d02137220 */ /* 0x000fc40000410000 */
[----:B------:R-:W-:Y:S02]  /*1f6c0*/  IMAD.U32 R2, R6, 0x10000, RZ ;  /* 0x0001000006027824 */ /* 0x000fe400078e00ff */
[C---:B------:R-:W-:Y:S02]  /*1f6d0*/  FFMA.FTZ R13, R18.reuse, R13, -R3 ;  /* 0x0000000d120d7223 */ /* 0x040fe40000010803 */
[----:B------:R-:W-:Y:S01]  /*1f6e0*/  FFMA.FTZ R19, R18, R11, R19 ;  /* 0x0000000b12137223 */ /* 0x000fe20000010013 */
[----:B------:R-:W-:Y:S01]  /*1f6f0*/  F2FP.BF16.PACK_AB R18, R15, R20 ;  /* 0x000000140f12723e */ /* 0x000fe200000010ff */
[----:B------:R-:W-:Y:S02]  /*1f700*/  IMAD.U32 R3, R10, 0x10000, RZ ;  /* 0x000100000a037824 */ /* 0x000fe400078e00ff */
[----:B------:R-:W-:Y:S01]  /*1f710*/  FMUL.FTZ R11, R14, R2 ;  /* 0x000000020e0b7220 */ /* 0x000fe20000410000 */
[----:B------:R-:W-:-:S03]  /*1f720*/  F2FP.BF16.PACK_AB R19, R19, R13 ;  /* 0x0000000d1313723e */ /* 0x000fc600000010ff */
        /* <DEDUP_REMOVED lines=14> */
.L_x_3190:
[----:B------:R-:W-:Y:S05]  /*1f810*/  BSYNC B0 ;  /* 0x0000000000007941 */ /* 0x000fea0003800000 */
.L_x_3189:
[----:B------:R-:W-:-:S04]  /*1f820*/  IADD3 R2, R4, 0x60, RZ ;  /* 0x0000006004027810 */ /* 0x000fc80007ffe0ff */
[----:B------:R-:W-:-:S13]  /*1f830*/  ISETP.GE.AND P0, PT, R2, R0, PT ;  /* 0x000000000200720c */ /* 0x000fda0003f06270 */
[----:B------:R-:W-:Y:S05]  /*1f840*/  @P0 BRA `(.L_x_3184) ;  /* 0x000002e000000947 */ /* 0x000fea0003800000 */
[----:B-1----:R-:W2:Y:S01]  /*1f850*/  LD.E.128 R16, [R8.64+0xc000] ;  /* 0x00c0000408107980 */ /* 0x002ea2000c101d00 */
[----:B------:R-:W-:Y:S02]  /*1f860*/  SHF.R.U32.HI R2, RZ, 0x10, R43 ;  /* 0x00000010ff027819 */ /* 0x000fe4000001162b */
[----:B------:R-:W-:Y:S02]  /*1f870*/  SHF.R.U32.HI R3, RZ, 0x10, R41 ;  /* 0x00000010ff037819 */ /* 0x000fe40000011629 */
[C---:B------:R-:W-:Y:S02]  /*1f880*/  PRMT R2, R95.reuse, 0x5410, R2 ;  /* 0x000054105f027816 */ /* 0x040fe40000000002 */
        /* <DEDUP_REMOVED lines=13> */
[----:B------:R-:W-:Y:S02]  /*1f960*/  SHF.R.U64 R10, R42, 0x10, R43 ;  /* 0x000000102a0a7819 */ /* 0x000fe4000000122b */
[----:B------:R-:W-:Y:S01]  /*1f970*/  SHF.R.U64 R6, R40, 0x10, R41 ;  /* 0x0000001028067819 */ /* 0x000fe20000001229 */
[----:B------:R-:W-:-:S02]  /*1f980*/  FMUL.FTZ R3, R2, R11 ;  /* 0x0000000b02037220 */ /* 0x000fc40000410000 */
[-C--:B------:R-:W-:Y:S02]  /*1f990*/  FMUL.FTZ R2, R2, R13.reuse ;  /* 0x0000000d02027220 */ /* 0x080fe40000410000 */
[C---:B------:R-:W-:Y:S01]  /*1f9a0*/  FFMA.FTZ R13, R18.reuse, R13, -R3 ;  /* 0x0000000d120d7223 */ /* 0x040fe20000010803 */
[C---:B------:R-:W-:Y:S01]  /*1f9b0*/  PRMT R3, R97.reuse, 0x5432, R6 ;  /* 0x0000543261037816 */ /* 0x040fe20000000006 */
[----:B------:R-:W-:Y:S01]  /*1f9c0*/  FFMA.FTZ R19, R18, R11, R2 ;  /* 0x0000000b12137223 */ /* 0x000fe20000010002 */
[----:B------:R-:W-:Y:S02]  /*1f9d0*/  PRMT R2, R97, 0x5410, R10 ;  /* 0x0000541061027816 */ /* 0x000fe4000000000a */
[C---:B------:R-:W-:Y:S01]  /*1f9e0*/  LOP3.LUT R6, R16.reuse, 0xffff0000, RZ, 0xc0, !PT ;  /* 0xffff000010067812 */ /* 0x040fe200078ec0ff */
[----:B------:R-:W-:Y:S01]  /*1f9f0*/  IMAD.U32 R16, R16, 0x10000, RZ ;  /* 0x0001000010107824 */ /* 0x000fe200078e00ff */
[----:B------:R-:W-:Y:S01]  /*1fa00*/  SHF.L.U32 R11, R3, 0x10, RZ ;  /* 0x00000010030b7819 */ /* 0x000fe200000006ff */
[----:B------:R-:W-:Y:S01]  /*1fa10*/  IMAD.U32 R14, R2, 0x10000, RZ ;  /* 0x00010000020e7824 */ /* 0x000fe200078e00ff */
[----:B------:R-:W-:-:S02]  /*1fa20*/  F2FP.BF16.PACK_AB R18, R15, R20 ;  /* 0x000000140f12723e */ /* 0x000fc400000010ff */
[----:B------:R-:W-:Y:S01]  /*1fa30*/  F2FP.BF16.PACK_AB R19, R19, R13 ;  /* 0x0000000d1313723e */ /* 0x000fe200000010ff */
[CC--:B------:R-:W-:Y:S02]  /*1fa40*/  FMUL.FTZ R10, R6.reuse, R14.reuse ;  /* 0x0000000e060a7220 */ /* 0x0c0fe40000410000 */
[-C--:B------:R-:W-:Y:S02]  /*1fa50*/  FMUL.FTZ R6, R6, R11.reuse ;  /* 0x0000000b06067220 */ /* 0x080fe40000410000 */
[----:B------:R-:W-:Y:S01]  /*1fa60*/  FFMA.FTZ R10, R16, R11, -R10 ;  /* 0x0000000b100a7223 */ /* 0x000fe2000001080a */
[----:B------:R-:W-:Y:S01]  /*1fa70*/  LOP3.LUT R11, R2, 0xffff0000, RZ, 0xc0, !PT ;  /* 0xffff0000020b7812 */ /* 0x000fe200078ec0ff */
[----:B------:R-:W-:Y:S01]  /*1fa80*/  FFMA.FTZ R6, R16, R14, R6 ;  /* 0x0000000e10067223 */ /* 0x000fe20000010006 */
[----:B------:R-:W-:Y:S02]  /*1fa90*/  LOP3.LUT R14, R3, 0xffff0000, RZ, 0xc0, !PT ;  /* 0xffff0000030e7812 */ /* 0x000fe400078ec0ff */
[----:B------:R-:W-:-:S02]  /*1faa0*/  LOP3.LUT R2, R17, 0xffff0000, RZ, 0xc0, !PT ;  /* 0xffff000011027812 */ /* 0x000fc400078ec0ff */
        /* <DEDUP_REMOVED lines=8> */
.L_x_3184:
[----:B------:R-:W-:Y:S05]  /*1fb30*/  BSYNC B1 ;  /* 0x0000000000017941 */ /* 0x000fea0003800000 */
.L_x_3183:
        /* <DEDUP_REMOVED lines=28> */
[----:B------:R-:W-:Y:S01]  /*1fd00*/  FFMA.FTZ R13, R18, R13, -R3 ;  /* 0x0000000d120d7223 */ /* 0x000fe20000010803 */
[----:B------:R-:W-:Y:S01]  /*1fd10*/  PRMT R3, R96, 0x5432, R6 ;  /* 0x0000543260037816 */ /* 0x000fe20000000006 */
        /* <DEDUP_REMOVED lines=23> */
.L_x_3194:
[----:B------:R-:W-:Y:S05]  /*1fe90*/  BSYNC B0 ;  /* 0x0000000000007941 */ /* 0x000fea0003800000 */
.L_x_3193:
        /* <DEDUP_REMOVED lines=9> */
[C---:B------:R-:W-:Y:S01]  /*1ff30*/  LOP3.LUT R22, R2.reuse, 0xffff0000, RZ, 0xc0, !PT ;  /* 0xffff000002167812 */ /* 0x040fe200078ec0ff */
[----:B------:R-:W-:Y:S01]  /*1ff40*/  IMAD.U32 R20, R2, 0x10000, RZ ;  /* 0x0001000002147824 */ /* 0x000fe200078e00ff */
[----:B------:R-:W-:-:S02]  /*1ff50*/  SHF.L.U32 R21, R10, 0x10, RZ ;  /* 0x000000100a157819 */ /* 0x000fc400000006ff */
[----:B------:R-:W-:Y:S02]  /*1ff60*/  LOP3.LUT R10, R10, 0xffff0000, RZ, 0xc0, !PT ;  /* 0xffff00000a0a7812 */ /* 0x000fe400078ec0ff */
[----:B------:R-:W-:Y:S02]  /*1ff70*/  SHF.R.U64 R13, R48, 0x10, R49 ;  /* 0x00000010300d7819 */ /* 0x000fe40000001231 */
[----:B------:R-:W-:Y:S02]  /*1ff80*/  SHF.R.U64 R11, R50, 0x10, R51 ;  /* 0x00000010320b7819 */ /* 0x000fe40000001233 */
[----:B------:R-:W-:Y:S02]  /*1ff90*/  PRMT R13, R99, 0x5432, R13 ;  /* 0x00005432630d7816 */ /* 0x000fe4000000000d */
[----:B------:R-:W-:-:S05]  /*1ffa0*/  PRMT R11, R98, 0x5432, R11 ;  /* 0x00005432620b7816 */ /* 0x000fca000000000b */
[----:B------:R-:W-:Y:S01]  /*1ffb0*/  IMAD.U32 R23, R11, 0x10000, RZ ;  /* 0x000100000b177824 */ /* 0x000fe200078e00ff */
[C---:B--2---:R-:W-:Y:S01]  /*1ffc0*/  LOP3.LUT R3, R18.reuse, 0xffff0000, RZ, 0xc0, !PT ;  /* 0xffff000012037812 */ /* 0x044fe200078ec0ff */
[----:B------:R-:W-:Y:S01]  /*1ffd0*/  IMAD.U32 R6, R18, 0x10000, RZ ;  /* 0x0001000012067824 */ /* 0x000fe200078e00ff */
[C---:B------:R-:W-:Y:S01]  /*1ffe0*/  LOP3.LUT R18, R19.reuse, 0xffff0000, RZ, 0xc0, !PT ;  /* 0xffff000013127812 */ /* 0x040fe200078ec0ff */
[----:B------:R-:W-:Y:S01]  /*1fff0*/  IMAD.U32 R14, R19, 0x10000, RZ ;  /* 0x00010000130e7824 */ /* 0x000fe200078e00ff */
[----:B------:R-:W-:Y:S01]  /*20000*/  SHF.L.U32 R2, R17, 0x10, RZ ;  /* 0x0000001011027819 */ /* 0x000fe200000006ff */
[C---:B------:R-:W-:Y:S02]  /*20010*/  FMUL.FTZ R15, R3.reuse, R20 ;  /* 0x00000014030f7220 */ /* 0x040fe40000410000 */
[-C--:B------:R-:W-:Y:S02]  /*20020*/  FMUL.FTZ R3, R3, R21.reuse ;  /* 0x0000001503037220 */ /* 0x080fe40000410000 */
[----:B------:R-:W-:-:S02]  /*20030*/  FFMA.FTZ R21, R6, R21, -R15 ;  /* 0x0000001506157223 */ /* 0x000fc4000001080f */
[C---:B------:R-:W-:Y:S02]  /*20040*/  FMUL.FTZ R15, R18.reuse, R22 ;  /* 0x00000016120f7220 */ /* 0x040fe40000410000 */
[----:B------:R-:W-:Y:S01]  /*20050*/  FMUL.FTZ R19, R18, R10 ;  /* 0x0000000a12137220 */ /* 0x000fe20000410000 */
[----:B------:R-:W-:Y:S01]  /*20060*/  LOP3.LUT R18, R11, 0xffff0000, RZ, 0xc0, !PT ;  /* 0xffff00000b127812 */ /* 0x000fe200078ec0ff */
[----:B------:R-:W-:Y:S01]  /*20070*/  FFMA.FTZ R20, R6, R20, R3 ;  /* 0x0000001406147223 */ /* 0x000fe20000010003 */
[----:B------:R-:W-:Y:S01]  /*20080*/  LOP3.LUT R3, R16, 0xffff0000, RZ, 0xc0, !PT ;  /* 0xffff000010037812 */ /* 0x000fe200078ec0ff */
[C---:B------:R-:W-:Y:S02]  /*20090*/  FFMA.FTZ R15, R14.reuse, R10, -R15 ;  /* 0x0000000a0e0f7223 */ /* 0x040fe4000001080f */
[----:B------:R-:W-:Y:S01]  /*200a0*/  FFMA.FTZ R19, R14, R22, R19 ;  /* 0x000000160e137223 */ /* 0x000fe20000010013 */
[----:B------:R-:W-:Y:S01]  /*200b0*/  SHF.L.U32 R14, R13, 0x10, RZ ;  /* 0x000000100d0e7819 */ /* 0x000fe200000006ff */
[----:B------:R-:W-:Y:S01]  /*200c0*/  IMAD.U32 R6, R16, 0x10000, RZ ;  /* 0x0001000010067824 */ /* 0x000fe200078e00ff */
[----:B------:R-:W-:Y:S01]  /*200d0*/  LOP3.LUT R16, R17, 0xffff0000, RZ, 0xc0, !PT ;  /* 0xffff000011107812 */ /* 0x000fe200078ec0ff */
[----:B------:R-:W-:Y:S01]  /*200e0*/  FMUL.FTZ R10, R3, R23 ;  /* 0x00000017030a7220 */ /* 0x000fe20000410000 */
[----:B------:R-:W-:Y:S01]  /*200f0*/  LOP3.LUT R13, R13, 0xffff0000, RZ, 0xc0, !PT ;  /* 0xffff00000d0d7812 */ /* 0x000fe200078ec0ff */
[----:B------:R-:W-:Y:S01]  /*20100*/  FMUL.FTZ R11, R3, R14 ;  /* 0x0000000e030b7220 */ /* 0x000fe20000410000 */
[----:B------:R-:W-:Y:S01]  /*20110*/  F2FP.BF16.PACK_AB R19, R19, R15 ;  /* 0x0000000f1313723e */ /* 0x000fe200000010ff */
[----:B------:R-:W-:-:S02]  /*20120*/  FMUL.FTZ R3, R16, R18 ;  /* 0x0000001210037220 */ /* 0x000fc40000410000 */
[----:B------:R-:W-:Y:S02]  /*20130*/  FMUL.FTZ R17, R16, R13 ;  /* 0x0000000d10117220 */ /* 0x000fe40000410000 */
[C---:B------:R-:W-:Y:S02]  /*20140*/  FFMA.FTZ R10, R6.reuse, R14, -R10 ;  /* 0x0000000e060a7223 */ /* 0x040fe4000001080a */
[----:B------:R-:W-:Y:S02]  /*20150*/  FFMA.FTZ R16, R6, R23, R11 ;  /* 0x0000001706107223 */ /* 0x000fe4000001000b */
[C---:B------:R-:W-:Y:S02]  /*20160*/  FFMA.FTZ R3, R2.reuse, R13, -R3 ;  /* 0x0000000d02037223 */ /* 0x040fe40000010803 */
[----:B------:R-:W-:Y:S01]  /*20170*/  FFMA.FTZ R17, R2, R18, R17 ;  /* 0x0000001202117223 */ /* 0x000fe20000010011 */
[----:B------:R-:W-:Y:S02]  /*20180*/  F2FP.BF16.PACK_AB R18, R20, R21 ;  /* 0x000000151412723e */ /* 0x000fe400000010ff */
[----:B------:R-:W-:-:S02]  /*20190*/  F2FP.BF16.PACK_AB R16, R16, R10 ;  /* 0x0000000a1010723e */ /* 0x000fc400000010ff */
[----:B------:R-:W-:-:S05]  /*201a0*/  F2FP.BF16.PACK_AB R17, R17, R3 ;  /* 0x000000031111723e */ /* 0x000fca00000010ff */
[----:B------:R1:W-:Y:S02]  /*201b0*/  ST.E.128 [R8.64+0x5000], R16 ;  /* 0x0050001008007985 */ /* 0x0003e4000c101d04 */
.L_x_3196:
[----:B------:R-:W-:Y:S05]  /*201c0*/  BSYNC B0 ;  /* 0x0000000000007941 */ /* 0x000fea0003800000 */
.L_x_3195:
        /* <DEDUP_REMOVED lines=50> */
.L_x_3198:
[----:B------:R-:W-:Y:S05]  /*204f0*/  BSYNC B0 ;  /* 0x0000000000007941 */ /* 0x000fea0003800000 */
.L_x_3197:
        /* <DEDUP_REMOVED lines=49> */
.L_x_3192:
[----:B------:R-:W-:Y:S05]  /*20810*/  BSYNC B1 ;  /* 0x0000000000017941 */ /* 0x000fea0003800000 */
.L_x_3191:
        /* <DEDUP_REMOVED lines=53> */
.L_x_3202:
[----:B------:R-:W-:Y:S05]  /*20b70*/  BSYNC B0 ;  /* 0x0000000000007941 */ /* 0x000fea0003800000 */
.L_x_3201:
        /* <DEDUP_REMOVED lines=50> */
.L_x_3204:
[----:B------:R-:W-:Y:S05]  /*20ea0*/  BSYNC B0 ;  /* 0x0000000000007941 */ /* 0x000fea0003800000 */
.L_x_3203:
        /* <DEDUP_REMOVED lines=50> */
.L_x_3206:
[----:B------:R-:W-:Y:S05]  /*211d0*/  BSYNC B0 ;  /* 0x0000000000007941 */ /* 0x000fea0003800000 */
.L_x_3205:
        /* <DEDUP_REMOVED lines=49> */
.L_x_3200:
[----:B------:R-:W-:Y:S05]  /*214f0*/  BSYNC B1 ;  /* 0x0000000000017941 */ /* 0x000fea0003800000 */
.L_x_3199:
[----:B------:R-:W-:Y:S01]  /*21500*/  IADD3 R2, R78, 0x60, RZ ;  /* 0x000000604e027810 */ /* 0x000fe20007ffe0ff */
[----:B------:R-:W-:-:S03]  /*21510*/  IMAD.MOV.U32 R3, RZ, RZ, 0x0 ;  /* 0x00000000ff037424 */ /* 0x000fc600078e00ff */
[----:B------:R-:W-:Y:S01]  /*21520*/  ISETP.GE.AND P0, PT, R2, R26, PT ;  /* 0x0000001a0200720c */ /* 0x000fe20003f06270 */
[----:B------:R-:W-:-:S12]  /*21530*/  IMAD.MOV.U32 R2, RZ, RZ, R136 ;  /* 0x000000ffff027224 */ /* 0x000fd800078e0088 */
[----:B------:R-:W-:Y:S05]  /*21540*/  @P0 RET.REL.NODEC R2 `(_ZN7cutlass13device_kernelIN5flash19enable_sm80_to_sm89INS1_16FlashAttnFwdSm80INS1_25CollectiveMainloopFwdSm80ILi8ELi1ELb0EN4cute5tupleIJNS5_1CILi128EEENS7_ILi48EEENS7_ILi256EEEEEELi256ENS_10bfloat16_tEfNS_4arch4Sm80ELb1ELb0ELb1ELb1ELb1ELb1ELb1ELb1EEENS1_21CollectiveEpilogueFwdINS6_IJS8_SA_S9_EEENS6_IJNS7_ILi1EEESI_SI_EEESC_SE_Li256ELb1ELb1ELb1ELb0EEENS1_36VarlenDynamicPersistentTileSchedulerILi128ELi48ELi256ELi256ELb1ELb1ELb0ELb1ELb1ELb1EEEEEEEEEvNT_6ParamsE) ;  /* 0xfffdeab002000950 */ /* 0x000fea0003c3ffff */
        /* <DEDUP_REMOVED lines=49> */
.L_x_3208:
[----:B------:R-:W-:Y:S05]  /*21860*/  BSYNC B0 ;  /* 0x0000000000007941 */ /* 0x000fea0003800000 */
.L_x_3207:
        /* <DEDUP_REMOVED lines=50> */
.L_x_3210:
[----:B------:R-:W-:Y:S05]  /*21b90*/  BSYNC B0 ;  /* 0x0000000000007941 */ /* 0x000fea0003800000 */
.L_x_3209:
        /* <DEDUP_REMOVED lines=50> */
.L_x_3212:
[----:B------:R-:W-:Y:S05]  /*21ec0*/  BSYNC B0 ;  /* 0x0000000000007941 */ /* 0x000fea0003800000 */
.L_x_3211:
[----:B------:R-:W-:Y:S01]  /*21ed0*/  IADD3 R4, R4, 0x60, RZ ;  /* 0x0000006004047810 */ /* 0x000fe20007ffe0ff */
[----:B------:R-:W-:Y:S02]  /*21ee0*/  IMAD.MOV.U32 R2, RZ, RZ, R136 ;  /* 0x000000ffff027224 */ /* 0x000fe400078e0088 */
[----:B------:R-:W-:Y:S01]  /*21ef0*/  IMAD.MOV.U32 R3, RZ, RZ, 0x0 ;  /* 0x00000000ff037424 */ /* 0x000fe200078e00ff */
[----:B------:R-:W-:-:S13]  /*21f00*/  ISETP.GE.AND P0, PT, R4, R0, PT ;  /* 0x000000000400720c */ /* 0x000fda0003f06270 */
[----:B------:R-:W-:Y:S05]  /*21f10*/  @P0 RET.REL.NODEC R2 `(_ZN7cutlass13device_kernelIN5flash19enable_sm80_to_sm89INS1_16FlashAttnFwdSm80INS1_25CollectiveMainloopFwdSm80ILi8ELi1ELb0EN4cute5tupleIJNS5_1CILi128EEENS7_ILi48EEENS7_ILi256EEEEEELi256ENS_10bfloat16_tEfNS_4arch4Sm80ELb1ELb0ELb1ELb1ELb1ELb1ELb1ELb1EEENS1_21CollectiveEpilogueFwdINS6_IJS8_SA_S9_EEENS6_IJNS7_ILi1EEESI_SI_EEESC_SE_Li256ELb1ELb1ELb1ELb0EEENS1_36VarlenDynamicPersistentTileSchedulerILi128ELi48ELi256ELi256ELb1ELb1ELb0ELb1ELb1ELb1EEEEEEEEEvNT_6ParamsE) ;  /* 0xfffde0e002000950 */ /* 0x000fea0003c3ffff */
        /* <DEDUP_REMOVED lines=48> */
[----:B------:R-:W-:Y:S05]  /*22220*/  RET.REL.NODEC R2 `(_ZN7cutlass13device_kernelIN5flash19enable_sm80_to_sm89INS1_16FlashAttnFwdSm80INS1_25CollectiveMainloopFwdSm80ILi8ELi1ELb0EN4cute5tupleIJNS5_1CILi128EEENS7_ILi48EEENS7_ILi256EEEEEELi256ENS_10bfloat16_tEfNS_4arch4Sm80ELb1ELb0ELb1ELb1ELb1ELb1ELb1ELb1EEENS1_21CollectiveEpilogueFwdINS6_IJS8_SA_S9_EEENS6_IJNS7_ILi1EEESI_SI_EEESC_SE_Li256ELb1ELb1ELb1ELb0EEENS1_36VarlenDynamicPersistentTileSchedulerILi128ELi48ELi256ELi256ELb1ELb1ELb0ELb1ELb1ELb1EEEEEEEEEvNT_6ParamsE) ;  /* 0xfffdddd002007950 */ /* 0x000fea0003c3ffff */
.L_x_3167:
        /* <DEDUP_REMOVED lines=19> */
[----:B------:R-:W-:Y:S01]  /*22360*/  IMAD R3, R8, R22, R9 ;  /* 0x0000001608037224 */ /* 0x000fe200078e0209 */
        /* <DEDUP_REMOVED lines=8> */
.L_x_3249:
[----:B------:R-:W-:Y:S05]  /*223f0*/  BRA.DIV ~URZ, `(.L_x_3214) ;  /* 0x000055e27f007947 */ /* 0x000fea000b800000 */
[----:B------:R3:W4:Y:S01]  /*22400*/  SHFL.IDX PT, R8, R25, RZ, 0x181f ;  /* 0x00181fff19087589 */ /* 0x00072200000e0000 */
[----:B--2---:R-:W-:-:S03]  /*22410*/  MOV R9, R4 ;  /* 0x0000000400097202 */ /* 0x004fc60000000f00 */
[----:B------:R3:W2:Y:S04]  /*22420*/  SHFL.IDX PT, R6, R13, RZ, 0x181f ;  /* 0x00181fff0d067589 */ /* 0x0006a800000e0000 */
[----:B------:R3:W1:Y:S02]  /*22430*/  SHFL.IDX PT, R2, R26, RZ, 0x181f ;  /* 0x00181fff1a027589 */ /* 0x00066400000e0000 */
.L_x_3250:
        /* <DEDUP_REMOVED lines=36> */
.L_x_3216:
[----:B------:R-:W-:Y:S05]  /*22680*/  BSYNC B0 ;  /* 0x0000000000007941 */ /* 0x000fea0003800000 */
.L_x_3215:
        /* <DEDUP_REMOVED lines=29> */
.L_x_3251:
        /* <DEDUP_REMOVED lines=34> */
.L_x_3219:
[----:B------:R-:W-:Y:S05]  /*22a80*/  BSYNC B0 ;  /* 0x0000000000007941 */ /* 0x000fea0003800000 */
.L_x_3218:
[----:B-----5:R-:W-:Y:S02]  /*22a90*/  IMAD.MOV.U32 R6, RZ, RZ, R62 ;  /* 0x000000ffff067224 */ /* 0x020fe400078e003e */
[----:B------:R-:W-:-:S02]  /*22aa0*/  IMAD.MOV.U32 R4, RZ, RZ, R63 ;  /* 0x000000ffff047224 */ /* 0x000fc400078e003f */
[----:B--2---:R-:W-:Y:S02]  /*22ab0*/  IMAD.MOV.U32 R3, RZ, RZ, R60 ;  /* 0x000000ffff037224 */ /* 0x004fe400078e003c */
[----:B-1----:R-:W-:Y:S01]  /*22ac0*/  IMAD.MOV.U32 R2, RZ, RZ, R61 ;  /* 0x000000ffff027224 */ /* 0x002fe200078e003d */
[----:B------:R-:W-:Y:S01]  /*22ad0*/  PRMT R110, R6, 0x5410, R4 ;  /* 0x00005410066e7816 */ /* 0x000fe20000000004 */
[----:B------:R-:W-:Y:S01]  /*22ae0*/  IMAD.MOV.U32 R6, RZ, RZ, R50 ;  /* 0x000000ffff067224 */ /* 0x000fe200078e0032 */
[----:B------:R-:W-:Y:S01]  /*22af0*/  PRMT R107, R107, 0x5410, R3 ;  /* 0x000054106b6b7816 */ /* 0x000fe20000000003 */
        /* <DEDUP_REMOVED lines=19> */
[----:B------:R-:W-:-:S02]  /*22c30*/  PRMT R106, R4, 0x7610, R106 ;  /* 0x00007610046a7816 */ /* 0x000fc4000000006a */
[----:B------:R-:W-:Y:S01]  /*22c40*/  PRMT R103, R2, 0x5410, R3 ;  /* 0x0000541002677816 */ /* 0x000fe20000000003 */
[----:B------:R-:W-:Y:S05]  /*22c50*/  BRA.DIV ~URZ, `(.L_x_3220) ;  /* 0x000050527f007947 */ /* 0x000fea000b800000 */
[----:B------:R1:W2:Y:S02]  /*22c60*/  SHFL.IDX PT, R4, R24, 0x2, 0x181f ;  /* 0x00581f0018047f89 */ /* 0x0002a400000e0000 */
.L_x_3252:
[----:B------:R-:W-:Y:S05]  /*22c70*/  BRA.DIV ~URZ, `(.L_x_3221) ;  /* 0x000050a27f007947 */ /* 0x000fea000b800000 */
[----:B----4-:R3:W4:Y:S01]  /*22c80*/  SHFL.IDX PT, R8, R25, 0x2, 0x181f ;  /* 0x00581f0019087f89 */ /* 0x01072200000e0000 */
[----:B--2---:R-:W-:-:S03]  /*22c90*/  MOV R9, R4 ;  /* 0x0000000400097202 */ /* 0x004fc60000000f00 */
[----:B------:R3:W2:Y:S04]  /*22ca0*/  SHFL.IDX PT, R6, R13, 0x2, 0x181f ;  /* 0x00581f000d067f89 */ /* 0x0006a800000e0000 */
[----:B------:R3:W1:Y:S02]  /*22cb0*/  SHFL.IDX PT, R2, R26, 0x2, 0x181f ;  /* 0x00581f001a027f89 */ /* 0x00066400000e0000 */
.L_x_3253:
        /* <DEDUP_REMOVED lines=24> */
[C---:B----4-:R-:W-:Y:S02]  /*22e40*/  @!P1 IMAD.WIDE R14, R45.reuse, 0x2, R8 ;  /* 0x000000022d0e9825 */ /* 0x050fe400078e0208 */
[----:B------:R-:W-:Y:S02]  /*22e50*/  @!P0 SHF.R.S32.HI R4, RZ, 0x1f, R6 ;  /* 0x0000001fff048819 */ /* 0x000fe40000011406 */
[----:B-1----:R-:W-:Y:S01]  /*22e60*/  @!P1 IMAD.WIDE R10, R45, 0x2, R2 ;  /* 0x000000022d0a9825 */ /* 0x002fe200078e0202 */
[----:B------:R1:W5:Y:S01]  /*22e70*/  @!P1 LD.E.128 R68, [R14.64] ;  /* 0x000000040e449980 */ /* 0x000362000c101d00 */
[----:B------:R-:W-:-:S03]  /*22e80*/  @!P0 LEA.HI R4, R4, R6, RZ, 0x3 ;  /* 0x0000000604048211 */ /* 0x000fc600078f18ff */
[----:B------:R1:W5:Y:S01]  /*22e90*/  @!P1 LD.E.128 R72, [R10.64] ;  /* 0x000000040a489980 */ /* 0x000362000c101d00 */
[----:B------:R-:W-:-:S05]  /*22ea0*/  @!P0 LOP3.LUT R4, R4, 0xfffffff8, RZ, 0xc0, !PT ;  /* 0xfffffff804048812 */ /* 0x000fca00078ec0ff */
[----:B------:R-:W-:-:S04]  /*22eb0*/  @!P0 IMAD.WIDE R8, R4, 0x2, R8 ;  /* 0x0000000204088825 */ /* 0x000fc800078e0208 */
[----:B------:R-:W-:Y:S01]  /*22ec0*/  @!P0 IMAD.WIDE R2, R4, 0x2, R2 ;  /* 0x0000000204028825 */ /* 0x000fe200078e0202 */
[----:B------:R1:W5:Y:S04]  /*22ed0*/  @!P0 LD.E.128 R80, [R8.64] ;  /* 0x0000000408508980 */ /* 0x000368000c101d00 */
[----:B------:R1:W5:Y:S02]  /*22ee0*/  @!P0 LD.E.128 R84, [R2.64] ;  /* 0x0000000402548980 */ /* 0x000364000c101d00 */
.L_x_3223:
[----:B------:R-:W-:Y:S05]  /*22ef0*/  BSYNC B0 ;  /* 0x0000000000007941 */ /* 0x000fea0003800000 */
.L_x_3222:
[----:B-1---5:R-:W-:Y:S01]  /*22f00*/  IMAD.MOV.U32 R3, RZ, RZ, R82 ;  /* 0x000000ffff037224 */ /* 0x022fe200078e0052 */
[----:B------:R-:W-:Y:S01]  /*22f10*/  SHF.R.S32.HI R4, RZ, 0x1f, R27 ;  /* 0x0000001fff047819 */ /* 0x000fe2000001141b */
[----:B------:R-:W-:Y:S01]  /*22f20*/  IMAD.MOV.U32 R2, RZ, RZ, R83 ;  /* 0x000000ffff027224 */ /* 0x000fe200078e0053 */
[----:B------:R-:W-:Y:S01]  /*22f30*/  CS2R R98, SRZ ;  /* 0x0000000000627805 */ /* 0x000fe2000001ff00 */
[----:B------:R-:W-:Y:S01]  /*22f40*/  IMAD.SHL.U32 R6, R64, 0x80, RZ ;  /* 0x0000008040067824 */ /* 0x000fe200078e00ff */
[----:B------:R-:W-:-:S02]  /*22f50*/  LEA.HI R4, R4, R27, RZ, 0x3 ;  /* 0x0000001b04047211 */ /* 0x000fc400078f18ff */
[----:B------:R-:W-:Y:S01]  /*22f60*/  PRMT R119, R2, 0x5410, R3 ;  /* 0x0000541002777816 */ /* 0x000fe20000000003 */
[----:B------:R-:W-:Y:S01]  /*22f70*/  IMAD.MOV.U32 R3, RZ, RZ, R80 ;  /* 0x000000ffff037224 */ /* 0x000fe200078e0050 */
[----:B------:R-:W-:Y:S02]  /*22f80*/  MOV R2, R81 ;  /* 0x0000005100027202 */ /* 0x000fe40000000f00 */
[----:B------:R-:W-:Y:S02]  /*22f90*/  LEA.HI.SX32 R10, R4, R6, 0x1d ;  /* 0x00000006040a7211 */ /* 0x000fe400078feaff */
        /* <DEDUP_REMOVED lines=21> */
.L_x_3254:
[----:B------:R-:W-:Y:S05]  /*230f0*/  BRA.DIV ~URZ, `(.L_x_3225) ;  /* 0x00004dd27f007947 */ /* 0x000fea000b800000 */
[----:B----4-:R4:W1:Y:S01]  /*23100*/  SHFL.IDX PT, R8, R25, 0x3, 0x181f ;  /* 0x00781f0019087f89 */ /* 0x01086200000e0000 */
[----:B--2---:R-:W-:-:S03]  /*23110*/  MOV R9, R4 ;  /* 0x0000000400097202 */ /* 0x004fc60000000f00 */
[----:B------:R4:W2:Y:S04]  /*23120*/  SHFL.IDX PT, R6, R13, 0x3, 0x181f ;  /* 0x00781f000d067f89 */ /* 0x0008a800000e0000 */
[----:B------:R4:W3:Y:S02]  /*23130*/  SHFL.IDX PT, R2, R26, 0x3, 0x181f ;  /* 0x00781f001a027f89 */ /* 0x0008e400000e0000 */
.L_x_3255:
        /* <DEDUP_REMOVED lines=21> */
[----:B------:R-:W-:-:S06]  /*23290*/  CS2R R94, SRZ ;  /* 0x00000000005e7805 */ /* 0x000fcc000001ff00 */
[----:B-1----:R-:W-:Y:S02]  /*232a0*/  @!P1 IMAD.WIDE R10, R45, 0x2, R8 ;  /* 0x000000022d0a9825 */ /* 0x002fe400078e0208 */
[----:B------:R-:W-:Y:S01]  /*232b0*/  @!P0 SHF.R.S32.HI R4, RZ, 0x1f, R6 ;  /* 0x0000001fff048819 */ /* 0x000fe20000011406 */
[----:B------:R-:W-:Y:S02]  /*232c0*/  CS2R R92, SRZ ;  /* 0x00000000005c7805 */ /* 0x000fe4000001ff00 */
[----:B------:R1:W5:Y:S01]  /*232d0*/  @!P1 LD.E.128 R64, [R10.64] ;  /* 0x000000040a409980 */ /* 0x000362000c101d00 */
[----:B------:R-:W-:-:S04]  /*232e0*/  @!P0 LEA.HI R4, R4, R6, RZ, 0x3 ;  /* 0x0000000604048211 */ /* 0x000fc800078f18ff */
[----:B------:R-:W-:-:S05]  /*232f0*/  @!P0 LOP3.LUT R4, R4, 0xfffffff8, RZ, 0xc0, !PT ;  /* 0xfffffff804048812 */ /* 0x000fca00078ec0ff */
[----:B------:R-:W-:-:S05]  /*23300*/  @!P0 IMAD.WIDE R8, R4, 0x2, R8 ;  /* 0x0000000204088825 */ /* 0x000fca00078e0208 */
[----:B------:R2:W5:Y:S01]  /*23310*/  @!P0 LD.E.128 R96, [R8.64] ;  /* 0x0000000408608980 */ /* 0x000562000c101d00 */
[----:B-1-3--:R-:W-:-:S04]  /*23320*/  @!P1 IMAD.WIDE R10, R45, 0x2, R2 ;  /* 0x000000022d0a9825 */ /* 0x00afc800078e0202 */
[----:B------:R-:W-:Y:S01]  /*23330*/  @!P0 IMAD.WIDE R2, R4, 0x2, R2 ;  /* 0x0000000204028825 */ /* 0x000fe200078e0202 */
[----:B------:R2:W5:Y:S04]  /*23340*/  @!P1 LD.E.128 R88, [R10.64] ;  /* 0x000000040a589980 */ /* 0x000568000c101d00 */
[----:B------:R2:W5:Y:S02]  /*23350*/  @!P0 LD.E.128 R92, [R2.64] ;  /* 0x00000004025c8980 */ /* 0x000564000c101d00 */
.L_x_3227:
[----:B------:R-:W-:Y:S05]  /*23360*/  BSYNC B0 ;  /* 0x0000000000007941 */ /* 0x000fea0003800000 */
.L_x_3226:
[----:B------:R-:W-:Y:S01]  /*23370*/  IADD3 R6, R79, -c[0x0][0x20], RZ ;  /* 0x800008004f067a10 */ /* 0x000fe20007ffe0ff */
[----:B------:R-:W-:-:S04]  /*23380*/  DEPBAR.LE SB0, 0x1 ;  /* 0x000080400000791a */ /* 0x000fc80000000000 */
[----:B--23--:R-:W2:Y:S01]  /*23390*/  LDL.64 R2, [R6+0x20] ;  /* 0x0000200006027983 */ /* 0x00cea20000100a00 */
[----:B------:R-:W-:Y:S03]  /*233a0*/  WARPSYNC 0xffffffff ;  /* 0xffffffff00007948 */ /* 0x000fe60003800000 */
[----:B------:R-:W-:Y:S06]  /*233b0*/  BAR.SYNC.DEFER_BLOCKING 0x0 ;  /* 0x0000000000007b1d */ /* 0x000fec0000010000 */
[----:B--2---:R2:W3:Y:S02]  /*233c0*/  LD.E R2, [R2.64] ;  /* 0x0000000402027980 */ /* 0x0044e4000c101900 */
[----:B--2--5:R-:W-:-:S02]  /*233d0*/  IMAD.MOV.U32 R3, RZ, RZ, R98 ;  /* 0x000000ffff037224 */ /* 0x024fc400078e0062 */
[----:B---3--:R-:W-:Y:S02]  /*233e0*/  IMAD R4, R2, -0x80, R28 ;  /* 0xffffff8002047824 */ /* 0x008fe400078e021c */
        /* <DEDUP_REMOVED lines=36> */
[----:B--2---:R-:W-:Y:S01]  /*23630*/  IMAD.SHL.U32 R2, R78, 0x40, RZ ;  /* 0x000000404e027824 */ /* 0x004fe200078e00ff */
[----:B------:R-:W-:Y:S02]  /*23640*/  SHF.R.S32.HI R3, RZ, 0x1f, R27 ;  /* 0x0000001fff037819 */ /* 0x000fe4000001141b */
[----:B------:R-:W-:Y:S01]  /*23650*/  SHF.R.S32.HI R6, RZ, 0x1f, R4 ;  /* 0x0000001fff067819 */ /* 0x000fe20000011404 */
[----:B-1----:R-:W-:Y:S01]  /*23660*/  IMAD.SHL.U32 R8, R4, 0x8, RZ ;  /* 0x0000000804087824 */ /* 0x002fe200078e00ff */
[----:B------:R-:W-:Y:S02]  /*23670*/  LEA.HI R3, R3, R27, RZ, 0x6 ;  /* 0x0000001b03037211 */ /* 0x000fe400078f30ff */
[----:B------:R-:W-:Y:S02]  /*23680*/  LEA.HI R6, R6, R4, RZ, 0x3 ;  /* 0x0000000406067211 */ /* 0x000fe400078f18ff */
[----:B------:R-:W-:Y:S01]  /*23690*/  LOP3.LUT R2, R2, 0x1c0, RZ, 0xc0, !PT ;  /* 0x000001c002027812 */ /* 0x000fe200078ec0ff */
[----:B------:R-:W-:Y:S01]  /*236a0*/  IMAD.SHL.U32 R4, R3, 0x8, RZ ;  /* 0x0000000803047824 */ /* 0x000fe200078e00ff */
[----:B------:R-:W-:Y:S01]  /*236b0*/  SHF.R.U64 R24, R20, 0x10, R21 ;  /* 0x0000001014187819 */ /* 0x000fe20000001215 */
[----:B------:R-:W-:Y:S01]  /*236c0*/  IMAD.SHL.U32 R6, R6, 0x400, RZ ;  /* 0x0000040006067824 */ /* 0x000fe200078e00ff */
[----:B------:R-:W-:-:S02]  /*236d0*/  LOP3.LUT R8, R2, 0x38, R8, 0xf8, !PT ;  /* 0x0000003802087812 */ /* 0x000fc400078ef808 */
[----:B------:R-:W-:Y:S02]  /*236e0*/  SHF.R.U32.HI R3, RZ, 0x3, R2 ;  /* 0x00000003ff037819 */ /* 0x000fe40000011602 */
[----:B------:R-:W-:Y:S02]  /*236f0*/  LOP3.LUT R9, R2, 0x38, R45, 0xf8, !PT ;  /* 0x0000003802097812 */ /* 0x000fe400078ef82d */
[----:B------:R-:W-:Y:S02]  /*23700*/  LOP3.LUT R2, R4, 0xfffffe00, RZ, 0xc0, !PT ;  /* 0xfffffe0004027812 */ /* 0x000fe400078ec0ff */
[----:B------:R-:W-:Y:S02]  /*23710*/  LOP3.LUT R4, R8, R3, RZ, 0x3c, !PT ;  /* 0x0000000308047212 */ /* 0x000fe400078e3cff */
[----:B------:R-:W-:Y:S02]  /*23720*/  LOP3.LUT R6, R6, 0xffffe000, RZ, 0xc0, !PT ;  /* 0xffffe00006067812 */ /* 0x000fe400078ec0ff */
[----:B----4-:R-:W-:-:S02]  /*23730*/  SHF.R.U32.HI R13, RZ, 0x10, R21 ;  /* 0x00000010ff0d7819 */ /* 0x010fc40000011615 */
[----:B------:R-:W-:Y:S02]  /*23740*/  IADD3 R8, R4, R6, R2 ;  /* 0x0000000604087210 */ /* 0x000fe40007ffe002 */
[----:B------:R-:W-:Y:S02]  /*23750*/  LOP3.LUT R9, R2, R9, R3, 0xf6, !PT ;  /* 0x0000000902097212 */ /* 0x000fe400078ef603 */
[--C-:B------:R-:W-:Y:S02]  /*23760*/  SHF.R.U64 R28, R22, 0x10, R23.reuse ;  /* 0x00000010161c7819 */ /* 0x100fe40000001217 */
[----:B------:R-:W-:Y:S01]  /*23770*/  SHF.R.U32.HI R21, RZ, 0x10, R23 ;  /* 0x00000010ff157819 */ /* 0x000fe20000011617 */
[----:B-----5:R-:W-:Y:S01]  /*23780*/  IMAD.WIDE.U32 R22, R8, 0x2, R38 ;  /* 0x0000000208167825 */ /* 0x020fe200078e0026 */
[--C-:B------:R-:W-:Y:S02]  /*23790*/  SHF.R.U64 R3, R16, 0x10, R17.reuse ;  /* 0x0000001010037819 */ /* 0x100fe40000001211 */
[----:B------:R-:W-:Y:S01]  /*237a0*/  SHF.R.U32.HI R2, RZ, 0x10, R17 ;  /* 0x00000010ff027819 */ /* 0x000fe20000011611 */
[----:B------:R-:W-:Y:S01]  /*237b0*/  IMAD.WIDE.U32 R14, R9, 0x2, R38 ;  /* 0x00000002090e7825 */ /* 0x000fe200078e0026 */
[--C-:B------:R-:W-:Y:S01]  /*237c0*/  SHF.R.U64 R4, R18, 0x10, R19.reuse ;  /* 0x0000001012047819 */ /* 0x100fe20000001213 */
[----:B------:R-:W2:Y:S01]  /*237d0*/  LD.E.128 R8, [R22.64] ;  /* 0x0000000416087980 */ /* 0x000ea2000c101d00 */
[----:B------:R-:W-:-:S02]  /*237e0*/  SHF.R.U32.HI R6, RZ, 0x10, R19 ;  /* 0x00000010ff067819 */ /* 0x000fc40000011613 */
[----:B------:R-:W-:Y:S01]  /*237f0*/  PRMT R20, R36, 0x5410, R2 ;  /* 0x0000541024147816 */ /* 0x000fe20000000002 */
[----:B------:R-:W3:Y:S01]  /*23800*/  LD.E.128 R16, [R14.64] ;  /* 0x000000040e107980 */ /* 0x000ee2000c101d00 */
[----:B------:R-:W-:Y:S02]  /*23810*/  PRMT R2, R46, 0x5432, R24 ;  /* 0x000054322e027816 */ /* 0x000fe40000000018 */
[----:B------:R-:W-:Y:S02]  /*23820*/  PRMT R3, R36, 0x5432, R3 ;  /* 0x0000543224037816 */ /* 0x000fe40000000003 */
[----:B------:R-:W-:Y:S01]  /*23830*/  PRMT R24, R47, 0x5432, R28 ;  /* 0x000054322f187816 */ /* 0x000fe2000000001c */
[----:B------:R-:W-:Y:S01]  /*23840*/  IMAD.U32 R30, R2, 0x10000, RZ ;  /* 0x00010000021e7824 */ /* 0x000fe200078e00ff */
[C---:B------:R-:W-:Y:S02]  /*23850*/  PRMT R26, R37.reuse, 0x5432, R4 ;  /* 0x00005432251a7816 */ /* 0x040fe40000000004 */
[----:B------:R-:W-:Y:S01]  /*23860*/  PRMT R25, R37, 0x5410, R6 ;  /* 0x0000541025197816 */ /* 0x000fe20000000006 */
[C---:B------:R-:W-:Y:S01]  /*23870*/  IMAD.U32 R6, R3.reuse, 0x10000, RZ ;  /* 0x0001000003067824 */ /* 0x040fe200078e00ff */
[----:B------:R-:W-:-:S02]  /*23880*/  LOP3.LUT R3, R3, 0xffff0000, RZ, 0xc0, !PT ;  /* 0xffff000003037812 */ /* 0x000fc400078ec0ff */
[----:B------:R-:W-:Y:S02]  /*23890*/  PRMT R13, R46, 0x5410, R13 ;  /* 0x000054102e0d7816 */ /* 0x000fe4000000000d */
        /* <DEDUP_REMOVED lines=72> */
.L_x_3231:
[----:B------:R-:W-:Y:S05]  /*23d20*/  BSYNC B0 ;  /* 0x0000000000007941 */ /* 0x000fea0003800000 */
.L_x_3230:
[----:B--2---:R-:W-:-:S04]  /*23d30*/  IADD3 R2, R45, 0x40, RZ ;  /* 0x000000402d027810 */ /* 0x004fc80007ffe0ff */
[----:B------:R-:W-:-:S13]  /*23d40*/  ISETP.GE.AND P0, PT, R2, R0, PT ;  /* 0x000000000200720c */ /* 0x000fda0003f06270 */
[----:B------:R-:W-:Y:S05]  /*23d50*/  @P0 BRA `(.L_x_3229) ;  /* 0x0000077000000947 */ /* 0x000fea0003800000 */
[----:B------:R-:W-:Y:S02]  /*23d60*/  SHF.R.S32.HI R3, RZ, 0x1f, R2 ;  /* 0x0000001fff037819 */ /* 0x000fe40000011402 */
[----:B----4-:R-:W-:Y:S02]  /*23d70*/  SHF.R.U64 R13, R40, 0x10, R41 ;  /* 0x00000010280d7819 */ /* 0x010fe40000001229 */
[CC--:B------:R-:W-:Y:S02]  /*23d80*/  LEA.HI R4, R3.reuse, R2.reuse, RZ, 0x3 ;  /* 0x0000000203047211 */ /* 0x0c0fe400078f18ff */
[----:B-1----:R-:W-:Y:S02]  /*23d90*/  LEA.HI R10, R3, R2, RZ, 0x6 ;  /* 0x00000002030a7211 */ /* 0x002fe400078f30ff */
        /* <DEDUP_REMOVED lines=20> */
[----:B------:R-:W-:-:S02]  /*23ee0*/  SHF.R.U64 R24, R42, 0x10, R43 ;  /* 0x000000102a187819 */ /* 0x000fc4000000122b */
        /* <DEDUP_REMOVED lines=94> */
.L_x_3229:
[----:B------:R-:W-:Y:S05]  /*244d0*/  BSYNC B1 ;  /* 0x0000000000017941 */ /* 0x000fea0003800000 */
.L_x_3228:
        /* <DEDUP_REMOVED lines=8> */
[----:B--2---:R-:W-:Y:S01]  /*24560*/  IMAD.SHL.U32 R3, R35, 0x40, RZ ;  /* 0x0000004023037824 */ /* 0x004fe200078e00ff */
[----:B------:R-:W-:Y:S02]  /*24570*/  SHF.R.S32.HI R2, RZ, 0x1f, R35 ;  /* 0x0000001fff027819 */ /* 0x000fe40000011423 */
[----:B-1----:R-:W-:Y:S02]  /*24580*/  SHF.R.S32.HI R8, RZ, 0x1f, R4 ;  /* 0x0000001fff087819 */ /* 0x002fe40000011404 */
        /* <DEDUP_REMOVED lines=18> */
[----:B------:R-:W-:Y:S02]  /*246b0*/  SHF.R.U32.HI R2, RZ, 0x10, R49 ;  /* 0x00000010ff027819 */ /* 0x000fe40000011631 */
[----:B------:R-:W-:Y:S02]  /*246c0*/  SHF.R.U64 R4, R52, 0x10, R53 ;  /* 0x0000001034047819 */ /* 0x000fe40000001235 */
[----:B------:R-:W-:-:S02]  /*246d0*/  SHF.R.U64 R3, R48, 0x10, R49 ;  /* 0x0000001030037819 */ /* 0x000fc40000001231 */
[C---:B------:R-:W-:Y:S02]  /*246e0*/  PRMT R6, R104.reuse, 0x5410, R2 ;  /* 0x0000541068067816 */ /* 0x040fe40000000002 */
[----:B----4-:R-:W-:Y:S02]  /*246f0*/  SHF.R.U32.HI R13, RZ, 0x10, R53 ;  /* 0x00000010ff0d7819 */ /* 0x010fe40000011635 */
[C---:B------:R-:W-:Y:S02]  /*24700*/  PRMT R2, R103.reuse, 0x5432, R4 ;  /* 0x0000543267027816 */ /* 0x040fe40000000004 */
[----:B------:R-:W-:Y:S02]  /*24710*/  PRMT R3, R104, 0x5432, R3 ;  /* 0x0000543268037816 */ /* 0x000fe40000000003 */
[----:B------:R-:W-:Y:S01]  /*24720*/  PRMT R4, R103, 0x5410, R13 ;  /* 0x0000541067047816 */ /* 0x000fe2000000000d */
[----:B------:R-:W-:Y:S01]  /*24730*/  IMAD.U32 R27, R2, 0x10000, RZ ;  /* 0x00010000021b7824 */ /* 0x000fe200078e00ff */
[----:B------:R-:W-:Y:S01]  /*24740*/  SHF.R.U64 R23, R54, 0x10, R55 ;  /* 0x0000001036177819 */ /* 0x000fe20000001237 */
[----:B------:R-:W-:Y:S01]  /*24750*/  IMAD.U32 R28, R3, 0x10000, RZ ;  /* 0x00010000031c7824 */ /* 0x000fe200078e00ff */
[----:B------:R-:W-:-:S02]  /*24760*/  SHF.R.U64 R22, R50, 0x10, R51 ;  /* 0x0000001032167819 */ /* 0x000fc40000001233 */
[----:B------:R-:W-:Y:S02]  /*24770*/  SHF.R.U32.HI R25, RZ, 0x10, R55 ;  /* 0x00000010ff197819 */ /* 0x000fe40000011637 */
[----:B------:R-:W-:Y:S01]  /*24780*/  SHF.R.U32.HI R24, RZ, 0x10, R51 ;  /* 0x00000010ff187819 */ /* 0x000fe20000011633 */
[----:B--2---:R-:W-:-:S04]  /*24790*/  IMAD.U32 R13, R8, 0x10000, RZ ;  /* 0x00010000080d7824 */ /* 0x004fc800078e00ff */
[CC--:B------:R-:W-:Y:S02]  /*247a0*/  FMUL.FTZ R26, R13.reuse, R27.reuse ;  /* 0x0000001b0d1a7220 */ /* 0x0c0fe40000410000 */
        /* <DEDUP_REMOVED lines=8> */
[----:B------:R-:W-:Y:S02]  /*24830*/  IMAD.U32 R16, R17, 0x10000, RZ ;  /* 0x0001000011107824 */ /* 0x000fe400078e00ff */
[CC--:B------:R-:W-:Y:S02]  /*24840*/  FMUL.FTZ R3, R2.reuse, R13.reuse ;  /* 0x0000000d02037220 */ /* 0x0c0fe40000410000 */
[-C--:B------:R-:W-:Y:S02]  /*24850*/  FMUL.FTZ R2, R2, R26.reuse ;  /* 0x0000001a02027220 */ /* 0x080fe40000410000 */
[C---:B------:R-:W-:Y:S02]  /*24860*/  FFMA.FTZ R32, R8.reuse, R26, -R3 ;  /* 0x0000001a08207223 */ /* 0x040fe40000010803 */
[----:B------:R-:W-:Y:S02]  /*24870*/  FFMA.FTZ R31, R8, R13, R2 ;  /* 0x0000000d081f7223 */ /* 0x000fe40000010002 */
[----:B------:R-:W-:-:S02]  /*24880*/  IMAD.U32 R8, R4, 0x10000, RZ ;  /* 0x0001000004087824 */ /* 0x000fc400078e00ff */
[----:B------:R-:W-:Y:S02]  /*24890*/  IMAD.U32 R13, R9, 0x10000, RZ ;  /* 0x00010000090d7824 */ /* 0x000fe400078e00ff */
[C---:B------:R-:W-:Y:S01]  /*248a0*/  IMAD.U32 R3, R6.reuse, 0x10000, RZ ;  /* 0x0001000006037824 */ /* 0x040fe200078e00ff */
[----:B------:R-:W-:Y:S01]  /*248b0*/  LOP3.LUT R6, R6, 0xffff0000, RZ, 0xc0, !PT ;  /* 0xffff000006067812 */ /* 0x000fe200078ec0ff */
[----:B------:R-:W-:-:S04]  /*248c0*/  FMUL.FTZ R2, R13, R8 ;  /* 0x000000080d027220 */ /* 0x000fc80000410000 */
[-C--:B------:R-:W-:Y:S02]  /*248d0*/  FFMA.FTZ R30, R16, R3.reuse, -R2 ;  /* 0x00000003101e7223 */ /* 0x080fe40000010802 */
[----:B------:R-:W-:Y:S01]  /*248e0*/  FMUL.FTZ R2, R13, R3 ;  /* 0x000000030d027220 */ /* 0x000fe20000410000 */
[----:B------:R-:W-:Y:S01]  /*248f0*/  LOP3.LUT R3, R9, 0xffff0000, RZ, 0xc0, !PT ;  /* 0xffff000009037812 */ /* 0x000fe200078ec0ff */
[----:B------:R-:W-:Y:S02]  /*24900*/  IMAD.U32 R13, R18, 0x10000, RZ ;  /* 0x00010000120d7824 */ /* 0x000fe400078e00ff */
[----:B------:R-:W-:Y:S01]  /*24910*/  FFMA.FTZ R29, R16, R8, R2 ;  /* 0x00000008101d7223 */ /* 0x000fe20000010002 */
[----:B------:R-:W-:Y:S02]  /*24920*/  LOP3.LUT R8, R4, 0xffff0000, RZ, 0xc0, !PT ;  /* 0xffff000004087812 */ /* 0x000fe400078ec0ff */
[----:B------:R-:W-:-:S03]  /*24930*/  LOP3.LUT R2, R17, 0xffff0000, RZ, 0xc0, !PT ;  /* 0xffff000011027812 */ /* 0x000fc600078ec0ff */
[C---:B------:R-:W-:Y:S02]  /*24940*/  FMUL.FTZ R4, R3.reuse, R8 ;  /* 0x0000000803047220 */ /* 0x040fe40000410000 */
[-C--:B------:R-:W-:Y:S02]  /*24950*/  FMUL.FTZ R3, R3, R6.reuse ;  /* 0x0000000603037220 */ /* 0x080fe40000410000 */
[C---:B------:R-:W-:Y:S02]  /*24960*/  FFMA.FTZ R17, R2.reuse, R6, -R4 ;  /* 0x0000000602117223 */ /* 0x040fe40000010804 */
[----:B------:R-:W-:Y:S01]  /*24970*/  FFMA.FTZ R28, R2, R8, R3 ;  /* 0x00000008021c7223 */ /* 0x000fe20000010003 */
[C---:B------:R-:W-:Y:S01]  /*24980*/  PRMT R2, R105.reuse, 0x5410, R23 ;  /* 0x0000541069027816 */ /* 0x040fe20000000017 */
[----:B------:R-:W-:Y:S01]  /*24990*/  IMAD.U32 R4, R10, 0x10000, RZ ;  /* 0x000100000a047824 */ /* 0x000fe200078e00ff */
[----:B------:R-:W-:Y:S01]  /*249a0*/  PRMT R3, R105, 0x5432, R22 ;  /* 0x0000543269037816 */ /* 0x000fe20000000016 */
[----:B------:R-:W-:Y:S01]  /*249b0*/  IMAD.U32 R22, R19, 0x10000, RZ ;  /* 0x0001000013167824 */ /* 0x000fe200078e00ff */
[----:B------:R-:W-:Y:S01]  /*249c0*/  F2FP.BF16.PACK_AB R17, R17, R30 ;  /* 0x0000001e1111723e */ /* 0x000fe200000010ff */
[----:B------:R-:W-:-:S02]  /*249d0*/  IMAD.U32 R8, R2, 0x10000, RZ ;  /* 0x0001000002087824 */ /* 0x000fc400078e00ff */
[----:B------:R-:W-:Y:S02]  /*249e0*/  IMAD.U32 R9, R3, 0x10000, RZ ;  /* 0x0001000003097824 */ /* 0x000fe400078e00ff */
[CC--:B------:R-:W-:Y:S02]  /*249f0*/  FMUL.FTZ R6, R4.reuse, R8.reuse ;  /* 0x0000000804067220 */ /* 0x0c0fe40000410000 */
[-C--:B------:R-:W-:Y:S02]  /*24a00*/  FMUL.FTZ R4, R4, R9.reuse ;  /* 0x0000000904047220 */ /* 0x080fe40000410000 */
[C---:B------:R-:W-:Y:S01]  /*24a10*/  FFMA.FTZ R27, R13.reuse, R9, -R6 ;  /* 0x000000090d1b7223 */ /* 0x040fe20000010806 */
[C---:B------:R-:W-:Y:S01]  /*24a20*/  PRMT R6, R106.reuse, 0x5432, R24 ;  /* 0x000054326a067816 */ /* 0x040fe20000000018 */
[----:B------:R-:W-:Y:S01]  /*24a30*/  FFMA.FTZ R26, R13, R8, R4 ;  /* 0x000000080d1a7223 */ /* 0x000fe20000010004 */
[----:B------:R-:W-:Y:S01]  /*24a40*/  PRMT R4, R106, 0x5410, R25 ;  /* 0x000054106a047816 */ /* 0x000fe20000000019 */
[----:B------:R-:W-:-:S02]  /*24a50*/  IMAD.U32 R8, R11, 0x10000, RZ ;  /* 0x000100000b087824 */ /* 0x000fc400078e00ff */
[----:B------:R-:W-:Y:S02]  /*24a60*/  IMAD.U32 R16, R6, 0x10000, RZ ;  /* 0x0001000006107824 */ /* 0x000fe400078e00ff */
[----:B------:R-:W-:-:S04]  /*24a70*/  IMAD.U32 R13, R4, 0x10000, RZ ;  /* 0x00010000040d7824 */ /* 0x000fc800078e00ff */
[CC--:B------:R-:W-:Y:S02]  /*24a80*/  FMUL.FTZ R9, R8.reuse, R13.reuse ;  /* 0x0000000d08097220 */ /* 0x0c0fe40000410000 */
[-C--:B------:R-:W-:Y:S02]  /*24a90*/  FMUL.FTZ R8, R8, R16.reuse ;  /* 0x0000001008087220 */ /* 0x080fe40000410000 */
[C---:B------:R-:W-:Y:S01]  /*24aa0*/  FFMA.FTZ R23, R22.reuse, R16, -R9 ;  /* 0x0000001016177223 */ /* 0x040fe20000010809 */
[----:B------:R-:W-:Y:S01]  /*24ab0*/  LOP3.LUT R9, R3, 0xffff0000, RZ, 0xc0, !PT ;  /* 0xffff000003097812 */ /* 0x000fe200078ec0ff */
[----:B------:R-:W-:Y:S01]  /*24ac0*/  FFMA.FTZ R22, R22, R13, R8 ;  /* 0x0000000d16167223 */ /* 0x000fe20000010008 */
[----:B------:R-:W-:Y:S02]  /*24ad0*/  LOP3.LUT R8, R2, 0xffff0000, RZ, 0xc0, !PT ;  /* 0xffff000002087812 */ /* 0x000fe400078ec0ff */
[----:B------:R-:W-:Y:S02]  /*24ae0*/  LOP3.LUT R3, R10, 0xffff0000, RZ, 0xc0, !PT ;  /* 0xffff00000a037812 */ /* 0x000fe400078ec0ff */
[----:B------:R-:W-:-:S02]  /*24af0*/  LOP3.LUT R13, R18, 0xffff0000, RZ, 0xc0, !PT ;  /* 0xffff0000120d7812 */ /* 0x000fc400078ec0ff */
[----:B------:R-:W-:Y:S01]  /*24b00*/  F2FP.BF16.PACK_AB R16, R32, R34 ;  /* 0x000000222010723e */ /* 0x000fe200000010ff */
[CC--:B------:R-:W-:Y:S02]  /*24b10*/  FMUL.FTZ R2, R3.reuse, R8.reuse ;  /* 0x0000000803027220 */ /* 0x0c0fe40000410000 */
[-C--:B------:R-:W-:Y:S02]  /*24b20*/  FMUL.FTZ R3, R3, R9.reuse ;  /* 0x0000000903037220 */ /* 0x080fe40000410000 */
[C---:B------:R-:W-:Y:S01]  /*24b30*/  FFMA.FTZ R10, R13.reuse, R9, -R2 ;  /* 0x000000090d0a7223 */ /* 0x040fe20000010802 */
[----:B------:R-:W-:Y:S01]  /*24b40*/  LOP3.LUT R9, R4, 0xffff0000, RZ, 0xc0, !PT ;  /* 0xffff000004097812 */ /* 0x000fe200078ec0ff */
[----:B------:R-:W-:Y:S01]  /*24b50*/  FFMA.FTZ R13, R13, R8, R3 ;  /* 0x000000080d0d7223 */ /* 0x000fe20000010003 */
[----:B------:R-:W-:Y:S02]  /*24b60*/  LOP3.LUT R3, R11, 0xffff0000, RZ, 0xc0, !PT ;  /* 0xffff00000b037812 */ /* 0x000fe400078ec0ff */
[----:B------:R-:W-:-:S02]  /*24b70*/  LOP3.LUT R8, R6, 0xffff0000, RZ, 0xc0, !PT ;  /* 0xffff000006087812 */ /* 0x000fc400078ec0ff */
[----:B------:R-:W-:Y:S01]  /*24b80*/  LOP3.LUT R2, R19, 0xffff0000, RZ, 0xc0, !PT ;  /* 0xffff000013027812 */ /* 0x000fe200078ec0ff */
[C---:B------:R-:W-:Y:S01]  /*24b90*/  FMUL.FTZ R6, R3.reuse, R9 ;  /* 0x0000000903067220 */ /* 0x040fe20000410000 */
[----:B------:R-:W-:Y:S01]  /*24ba0*/  F2FP.BF16.PACK_AB R18, R10, R27 ;  /* 0x0000001b0a12723e */ /* 0x000fe200000010ff */
[----:B------:R-:W-:Y:S01]  /*24bb0*/  FMUL.FTZ R4, R3, R8 ;  /* 0x0000000803047220 */ /* 0x000fe20000410000 */
[----:B------:R-:W-:Y:S01]  /*24bc0*/  F2FP.BF16.PACK_AB R10, R13, R26 ;  /* 0x0000001a0d0a723e */ /* 0x000fe200000010ff */
[C---:B------:R-:W-:Y:S01]  /*24bd0*/  FFMA.FTZ R3, R2.reuse, R8, -R6 ;  /* 0x0000000802037223 */ /* 0x040fe20000010806 */
[----:B------:R-:W-:Y:S01]  /*24be0*/  F2FP.BF16.PACK_AB R8, R31, R33 ;  /* 0x000000211f08723e */ /* 0x000fe200000010ff */
[----:B------:R-:W-:Y:S01]  /*24bf0*/  FFMA.FTZ R2, R2, R9, R4 ;  /* 0x0000000902027223 */ /* 0x000fe20000010004 */
[----:B------:R-:W-:Y:S02]  /*24c00*/  F2FP.BF16.PACK_AB R9, R28, R29 ;  /* 0x0000001d1c09723e */ /* 0x000fe400000010ff */
[----:B------:R-:W-:-:S02]  /*24c10*/  F2FP.BF16.PACK_AB R19, R3, R23 ;  /* 0x000000170313723e */ /* 0x000fc400000010ff */
[----:B------:R-:W-:-:S03]  /*24c20*/  F2FP.BF16.PACK_AB R11, R2, R22 ;  /* 0x00000016020b723e */ /* 0x000fc600000010ff */
[----:B------:R1:W-:Y:S04]  /*24c30*/  ST.E.128 [R14.64], R16 ;  /* 0x000000100e007985 */ /* 0x0003e8000c101d04 */
[----:B------:R1:W-:Y:S02]  /*24c40*/  ST.E.128 [R20.64], R8 ;  /* 0x0000000814007985 */ /* 0x0003e4000c101d04 */
.L_x_3235:
[----:B------:R-:W-:Y:S05]  /*24c50*/  BSYNC B0 ;  /* 0x0000000000007941 */ /* 0x000fea0003800000 */
.L_x_3234:
[----:B--2---:R-:W-:-:S04]  /*24c60*/  IADD3 R3, R45, 0x40, RZ ;  /* 0x000000402d037810 */ /* 0x004fc80007ffe0ff */
[----:B------:R-:W-:-:S13]  /*24c70*/  ISETP.GE.AND P0, PT, R3, R0, PT ;  /* 0x000000000300720c */ /* 0x000fda0003f06270 */
[----:B------:R-:W-:Y:S05]  /*24c80*/  @P0 BRA `(.L_x_3233) ;  /* 0x0000077000000947 */ /* 0x000fea0003800000 */
[----:B------:R-:W-:Y:S01]  /*24c90*/  SHF.R.S32.HI R6, RZ, 0x1f, R3 ;  /* 0x0000001fff067819 */ /* 0x000fe20000011403 */
[----:B-1----:R-:W-:Y:S01]  /*24ca0*/  IMAD.SHL.U32 R8, R35, 0x40, RZ ;  /* 0x0000004023087824 */ /* 0x002fe200078e00ff */
[----:B------:R-:W-:Y:S02]  /*24cb0*/  SHF.R.S32.HI R9, RZ, 0x1f, R35 ;  /* 0x0000001fff097819 */ /* 0x000fe40000011423 */
[CC--:B------:R-:W-:Y:S02]  /*24cc0*/  LEA.HI R4, R6.reuse, R3.reuse, RZ, 0x3 ;  /* 0x0000000306047211 */ /* 0x0c0fe400078f18ff */
[----:B------:R-:W-:Y:S02]  /*24cd0*/  LEA.HI R10, R6, R3, RZ, 0x6 ;  /* 0x00000003060a7211 */ /* 0x000fe400078f30ff */
[----:B------:R-:W-:Y:S02]  /*24ce0*/  SHF.R.S32.HI R2, RZ, 0x3, R4 ;  /* 0x00000003ff027819 */ /* 0x000fe40000011404 */
[----:B------:R-:W-:-:S02]  /*24cf0*/  LOP3.LUT R3, R8, 0x1c0, RZ, 0xc0, !PT ;  /* 0x000001c008037812 */ /* 0x000fc400078ec0ff */
[----:B------:R-:W-:Y:S02]  /*24d00*/  LEA.HI R2, R0, R2, RZ, 0x1d ;  /* 0x0000000200027211 */ /* 0x000fe400078fe8ff */
[----:B------:R-:W-:Y:S02]  /*24d10*/  LEA.HI R9, R9, R35, RZ, 0x3 ;  /* 0x0000002309097211 */ /* 0x000fe400078f18ff */
[----:B------:R-:W-:Y:S01]  /*24d20*/  SHF.R.S32.HI R6, RZ, 0x1f, R2 ;  /* 0x0000001fff067819 */ /* 0x000fe20000011402 */
[----:B------:R-:W-:Y:S01]  /*24d30*/  IMAD.SHL.U32 R8, R2, 0x8, RZ ;  /* 0x0000000802087824 */ /* 0x000fe200078e00ff */
[----:B------:R-:W-:Y:S01]  /*24d40*/  LOP3.LUT R11, R3, 0x38, R4, 0xf8, !PT ;  /* 0x00000038030b7812 */ /* 0x000fe200078ef804 */
[----:B------:R-:W-:Y:S01]  /*24d50*/  IMAD.SHL.U32 R9, R9, 0x40, RZ ;  /* 0x0000004009097824 */ /* 0x000fe200078e00ff */
[----:B------:R-:W-:Y:S01]  /*24d60*/  LEA.HI R2, R6, R2, RZ, 0x3 ;  /* 0x0000000206027211 */ /* 0x000fe200078f18ff */
[----:B------:R-:W-:Y:S01]  /*24d70*/  IMAD.SHL.U32 R6, R10, 0x80, RZ ;  /* 0x000000800a067824 */ /* 0x000fe200078e00ff */
[----:B------:R-:W-:-:S02]  /*24d80*/  LOP3.LUT R8, R3, 0x38, R8, 0xf8, !PT ;  /* 0x0000003803087812 */ /* 0x000fc400078ef808 */
[----:B------:R-:W-:Y:S01]  /*24d90*/  SHF.R.U32.HI R3, RZ, 0x3, R3 ;  /* 0x00000003ff037819 */ /* 0x000fe20000011603 */
[----:B------:R-:W-:Y:S01]  /*24da0*/  IMAD.SHL.U32 R4, R2, 0x400, RZ ;  /* 0x0000040002047824 */ /* 0x000fe200078e00ff */
[----:B------:R-:W-:Y:S02]  /*24db0*/  LOP3.LUT R2, R9, 0xfffffe00, RZ, 0xc0, !PT ;  /* 0xfffffe0009027812 */ /* 0x000fe400078ec0ff */
[-C--:B------:R-:W-:Y:S02]  /*24dc0*/  LOP3.LUT R9, R8, R3.reuse, RZ, 0x3c, !PT ;  /* 0x0000000308097212 */ /* 0x080fe400078e3cff */
[----:B------:R-:W-:Y:S02]  /*24dd0*/  LOP3.LUT R4, R4, 0xffffe000, RZ, 0xc0, !PT ;  /* 0xffffe00004047812 */ /* 0x000fe400078ec0ff */
[----:B------:R-:W-:Y:S02]  /*24de0*/  LOP3.LUT R8, R11, R3, RZ, 0x3c, !PT ;  /* 0x000000030b087212 */ /* 0x000fe400078e3cff */
[----:B------:R-:W-:-:S02]  /*24df0*/  IADD3 R4, R9, R4, R2 ;  /* 0x0000000409047210 */ /* 0x000fc40007ffe002 */
[----:B------:R-:W-:-:S03]  /*24e00*/  LOP3.LUT R3, R6, 0xffffe000, RZ, 0xc0, !PT ;  /* 0xffffe00006037812 */ /* 0x000fc600078ec0ff */
[----:B-----5:R-:W-:Y:S01]  /*24e10*/  IMAD.WIDE.U32 R20, R4, 0x2, R38 ;  /* 0x0000000204147825 */ /* 0x020fe200078e0026 */
[----:B------:R-:W-:-:S04]  /*24e20*/  IADD3 R2, R8, R3, R2 ;  /* 0x0000000308027210 */ /* 0x000fc80007ffe002 */
[----:B------:R-:W2:Y:S01]  /*24e30*/  LD.E.128 R8, [R20.64] ;  /* 0x0000000414087980 */ /* 0x000ea2000c101d00 */
[----:B------:R-:W-:-:S05]  /*24e40*/  IMAD.WIDE.U32 R14, R2, 0x2, R38 ;  /* 0x00000002020e7825 */ /* 0x000fca00078e0026 */
[----:B------:R-:W3:Y:S01]  /*24e50*/  LD.E.128 R16, [R14.64] ;  /* 0x000000040e107980 */ /* 0x000ee2000c101d00 */
[----:B------:R-:W-:Y:S02]  /*24e60*/  SHF.R.U64 R2, R56, 0x10, R57 ;  /* 0x0000001038027819 */ /* 0x000fe40000001239 */
[----:B------:R-:W-:Y:S02]  /*24e70*/  SHF.R.U64 R3, R60, 0x10, R61 ;  /* 0x000000103c037819 */ /* 0x000fe4000000123d */
[C---:B------:R-:W-:Y:S02]  /*24e80*/  PRMT R2, R107.reuse, 0x5410, R2 ;  /* 0x000054106b027816 */ /* 0x040fe40000000002 */
[----:B------:R-:W-:-:S03]  /*24e90*/  PRMT R3, R107, 0x5432, R3 ;  /* 0x000054326b037816 */ /* 0x000fc60000000003 */
[----:B----4-:R-:W-:Y:S02]  /*24ea0*/  IMAD.U32 R13, R2, 0x10000, RZ ;  /* 0x00010000020d7824 */ /* 0x010fe400078e00ff */
[----:B------:R-:W-:Y:S02]  /*24eb0*/  IMAD.U32 R22, R3, 0x10000, RZ ;  /* 0x0001000003167824 */ /* 0x000fe400078e00ff */
[----:B--2---:R-:W-:-:S04]  /*24ec0*/  IMAD.U32 R4, R8, 0x10000, RZ ;  /* 0x0001000008047824 */ /* 0x004fc800078e00ff */
[-C--:B------:R-:W-:Y:S02]  /*24ed0*/  FMUL.FTZ R6, R4, R13.reuse ;  /* 0x0000000d04067220 */ /* 0x080fe40000410000 */
[----:B---3--:R-:W-:Y:S02]  /*24ee0*/  IMAD.U32 R23, R16, 0x10000, RZ ;  /* 0x0001000010177824 */ /* 0x008fe400078e00ff */
[-C--:B------:R-:W-:Y:S02]  /*24ef0*/  FMUL.FTZ R4, R4, R22.reuse ;  /* 0x0000001604047220 */ /* 0x080fe40000410000 */
[C---:B------:R-:W-:Y:S02]  /*24f00*/  FFMA.FTZ R33, R23.reuse, R22, -R6 ;  /* 0x0000001617217223 */ /* 0x040fe40000010806 */
[----:B------:R-:W-:Y:S01]  /*24f10*/  FFMA.FTZ R32, R23, R13, R4 ;  /* 0x0000000d17207223 */ /* 0x000fe20000010004 */
[----:B------:R-:W-:Y:S02]  /*24f20*/  LOP3.LUT R13, R2, 0xffff0000, RZ, 0xc0, !PT ;  /* 0xffff0000020d7812 */ /* 0x000fe400078ec0ff */
[----:B------:R-:W-:-:S02]  /*24f30*/  LOP3.LUT R2, R8, 0xffff0000, RZ, 0xc0, !PT ;  /* 0xffff000008027812 */ /* 0x000fc400078ec0ff */
[----:B------:R-:W-:Y:S02]  /*24f40*/  LOP3.LUT R22, R3, 0xffff0000, RZ, 0xc0, !PT ;  /* 0xffff000003167812 */ /* 0x000fe400078ec0ff */
[----:B------:R-:W-:Y:S01]  /*24f50*/  LOP3.LUT R8, R16, 0xffff0000, RZ, 0xc0, !PT ;  /* 0xffff000010087812 */ /* 0x000fe200078ec0ff */
[C---:B------:R-:W-:Y:S01]  /*24f60*/  FMUL.FTZ R3, R2.reuse, R13 ;  /* 0x0000000d02037220 */ /* 0x040fe20000410000 */
[----:B------:R-:W-:Y:S01]  /*24f70*/  SHF.R.U32.HI R6, RZ, 0x10, R57 ;  /* 0x00000010ff067819 */ /* 0x000fe20000011639 */
[----:B------:R-:W-:Y:S01]  /*24f80*/  FMUL.FTZ R2, R2, R22 ;  /* 0x0000001602027220 */ /* 0x000fe20000410000 */
[----:B------:R-:W-:-:S03]  /*24f90*/  SHF.R.U32.HI R4, RZ, 0x10, R61 ;  /* 0x00000010ff047819 */ /* 0x000fc6000001163d */
[----:B------:R-:W-:Y:S01]  /*24fa0*/  FFMA.FTZ R30, R8, R13, R2 ;  /* 0x0000000d081e7223 */ /* 0x000fe20000010002 */
[C---:B------:R-:W-:Y:S02]  /*24fb0*/  PRMT R2, R108.reuse, 0x5410, R6 ;  /* 0x000054106c027816 */ /* 0x040fe40000000006 */
[----:B------:R-:W-:Y:S01]  /*24fc0*/  PRMT R4, R108, 0x5432, R4 ;  /* 0x000054326c047816 */ /* 0x000fe20000000004 */
[----:B------:R-:W-:Y:S02]  /*24fd0*/  FFMA.FTZ R31, R8, R22, -R3 ;  /* 0x00000016081f7223 */ /* 0x000fe40000010803 */
[----:B------:R-:W-:Y:S02]  /*24fe0*/  IMAD.U32 R8, R2, 0x10000, RZ ;  /* 0x0001000002087824 */ /* 0x000fe400078e00ff */
[----:B------:R-:W-:Y:S02]  /*24ff0*/  IMAD.U32 R3, R9, 0x10000, RZ ;  /* 0x0001000009037824 */ /* 0x000fe400078e00ff */
[----:B------:R-:W-:-:S02]  /*25000*/  IMAD.U32 R13, R4, 0x10000, RZ ;  /* 0x00010000040d7824 */ /* 0x000fc400078e00ff */
[-C--:B------:R-:W-:Y:S02]  /*25010*/  FMUL.FTZ R6, R3, R8.reuse ;  /* 0x0000000803067220 */ /* 0x080fe40000410000 */
[----:B------:R-:W-:Y:S02]  /*25020*/  IMAD.U32 R16, R17, 0x10000, RZ ;  /* 0x0001000011107824 */ /* 0x000fe400078e00ff */
[-C--:B------:R-:W-:Y:S01]  /*25030*/  FMUL.FTZ R3, R3, R13.reuse ;  /* 0x0000000d03037220 */ /* 0x080fe20000410000 */
[----:B------:R-:W-:Y:S02]  /*25040*/  LOP3.LUT R24, R2, 0xffff0000, RZ, 0xc0, !PT ;  /* 0xffff000002187812 */ /* 0x000fe400078ec0ff */
[----:B------:R-:W-:Y:S01]  /*25050*/  LOP3.LUT R23, R4, 0xffff0000, RZ, 0xc0, !PT ;  /* 0xffff000004177812 */ /* 0x000fe200078ec0ff */
[C---:B------:R-:W-:Y:S01]  /*25060*/  FFMA.FTZ R28, R16.reuse, R8, R3 ;  /* 0x00000008101c7223 */ /* 0x040fe20000010003 */
[----:B------:R-:W-:Y:S01]  /*25070*/  LOP3.LUT R3, R9, 0xffff0000, RZ, 0xc0, !PT ;  /* 0xffff000009037812 */ /* 0x000fe200078ec0ff */
[----:B------:R-:W-:Y:S01]  /*25080*/  FFMA.FTZ R29, R16, R13, -R6 ;  /* 0x0000000d101d7223 */ /* 0x000fe20000010806 */
[----:B------:R-:W-:-:S02]  /*25090*/  SHF.R.U64 R8, R58, 0x10, R59 ;  /* 0x000000103a087819 */ /* 0x000fc4000000123b */
[----:B------:R-:W-:Y:S01]  /*250a0*/  SHF.R.U64 R6, R62, 0x10, R63 ;  /* 0x000000103e067819 */ /* 0x000fe2000000123f */
[-C--:B------:R-:W-:Y:S01]  /*250b0*/  FMUL.FTZ R9, R3, R24.reuse ;  /* 0x0000001803097220 */ /* 0x080fe20000410000 */
[----:B------:R-:W-:Y:S01]  /*250c0*/  LOP3.LUT R2, R17, 0xffff0000, RZ, 0xc0, !PT ;  /* 0xffff000011027812 */ /* 0x000fe200078ec0ff */
[-C--:B------:R-:W-:Y:S01]  /*250d0*/  FMUL.FTZ R4, R3, R23.reuse ;  /* 0x0000001703047220 */ /* 0x080fe20000410000 */
[----:B------:R-:W-:Y:S02]  /*250e0*/  PRMT R3, R109, 0x5410, R8 ;  /* 0x000054106d037816 */ /* 0x000fe40000000008 */
[----:B------:R-:W-:Y:S01]  /*250f0*/  PRMT R13, R110, 0x5410, R6 ;  /* 0x000054106e0d7816 */ /* 0x000fe20000000006 */
[C---:B------:R-:W-:Y:S01]  /*25100*/  FFMA.FTZ R27, R2.reuse, R23, -R9 ;  /* 0x00000017021b7223 */ /* 0x040fe20000010809 */
[----:B------:R-:W-:Y:S01]  /*25110*/  SHF.R.U32.HI R16, RZ, 0x10, R63 ;  /* 0x00000010ff107819 */ /* 0x000fe2000001163f */
[----:B------:R-:W-:Y:S01]  /*25120*/  FFMA.FTZ R26, R2, R24, R4 ;  /* 0x00000018021a7223 */ /* 0x000fe20000010004 */
[----:B------:R-:W-:Y:S01]  /*25130*/  SHF.R.U32.HI R22, RZ, 0x10, R59 ;  /* 0x00000010ff167819 */ /* 0x000fe2000001163b */
[----:B------:R-:W-:-:S02]  /*25140*/  IMAD.U32 R9, R3, 0x10000, RZ ;  /* 0x0001000003097824 */ /* 0x000fc400078e00ff */
[----:B------:R-:W-:Y:S02]  /*25150*/  IMAD.U32 R2, R10, 0x10000, RZ ;  /* 0x000100000a027824 */ /* 0x000fe400078e00ff */
[----:B------:R-:W-:Y:S01]  /*25160*/  IMAD.U32 R17, R13, 0x10000, RZ ;  /* 0x000100000d117824 */ /* 0x000fe200078e00ff */
[----:B------:R-:W-:Y:S01]  /*25170*/  PRMT R8, R110, 0x5432, R16 ;  /* 0x000054326e087816 */ /* 0x000fe20000000010 */
[----:B------:R-:W-:Y:S01]  /*25180*/  FMUL.FTZ R4, R2, R9 ;  /* 0x0000000902047220 */ /* 0x000fe20000410000 */
[----:B------:R-:W-:Y:S01]  /*25190*/  PRMT R6, R109, 0x5432, R22 ;  /* 0x000054326d067816 */ /* 0x000fe20000000016 */
[----:B------:R-:W-:Y:S02]  /*251a0*/  IMAD.U32 R16, R18, 0x10000, RZ ;  /* 0x0001000012107824 */ /* 0x000fe400078e00ff */
[----:B------:R-:W-:-:S04]  /*251b0*/  FMUL.FTZ R2, R2, R17 ;  /* 0x0000001102027220 */ /* 0x000fc80000410000 */
[----:B------:R-:W-:Y:S02]  /*251c0*/  FFMA.FTZ R24, R16, R9, R2 ;  /* 0x0000000910187223 */ /* 0x000fe40000010002 */
[----:B------:R-:W-:Y:S02]  /*251d0*/  IMAD.U32 R9, R6, 0x10000, RZ ;  /* 0x0001000006097824 */ /* 0x000fe400078e00ff */
[----:B------:R-:W-:Y:S02]  /*251e0*/  IMAD.U32 R2, R11, 0x10000, RZ ;  /* 0x000100000b027824 */ /* 0x000fe400078e00ff */
[----:B------:R-:W-:Y:S02]  /*251f0*/  FFMA.FTZ R25, R16, R17, -R4 ;  /* 0x0000001110197223 */ /* 0x000fe40000010804 */
[----:B------:R-:W-:Y:S02]  /*25200*/  IMAD.U32 R16, R8, 0x10000, RZ ;  /* 0x0001000008107824 */ /* 0x000fe400078e00ff */
[----:B------:R-:W-:-:S02]  /*25210*/  IMAD.U32 R17, R19, 0x10000, RZ ;  /* 0x0001000013117824 */ /* 0x000fc400078e00ff */
[CC--:B------:R-:W-:Y:S02]  /*25220*/  FMUL.FTZ R4, R2.reuse, R9.reuse ;  /* 0x0000000902047220 */ /* 0x0c0fe40000410000 */
[-C--:B------:R-:W-:Y:S02]  /*25230*/  FMUL.FTZ R2, R2, R16.reuse ;  /* 0x0000001002027220 */ /* 0x080fe40000410000 */
[----:B------:R-:W-:Y:S01]  /*25240*/  FFMA.FTZ R23, R17, R16, -R4 ;  /* 0x0000001011177223 */ /* 0x000fe20000010804 */
[----:B------:R-:W-:Y:S02]  /*25250*/  LOP3.LUT R16, R3, 0xffff0000, RZ, 0xc0, !PT ;  /* 0xffff000003107812 */ /* 0x000fe400078ec0ff */
[----:B------:R-:W-:Y:S01]  /*25260*/  LOP3.LUT R3, R10, 0xffff0000, RZ, 0xc0, !PT ;  /* 0xffff00000a037812 */ /* 0x000fe200078ec0ff */
[----:B------:R-:W-:Y:S01]  /*25270*/  FFMA.FTZ R22, R17, R9, R2 ;  /* 0x0000000911167223 */ /* 0x000fe20000010002 */
[----:B------:R-:W-:Y:S02]  /*25280*/  LOP3.LUT R10, R13, 0xffff0000, RZ, 0xc0, !PT ;  /* 0xffff00000d0a7812 */ /* 0x000fe400078ec0ff */
[----:B------:R-:W-:-:S02]  /*25290*/  LOP3.LUT R9, R18, 0xffff0000, RZ, 0xc0, !PT ;  /* 0xffff000012097812 */ /* 0x000fc400078ec0ff */
[----:B------:R-:W-:Y:S01]  /*252a0*/  LOP3.LUT R13, R6, 0xffff0000, RZ, 0xc0, !PT ;  /* 0xffff0000060d7812 */ /* 0x000fe200078ec0ff */
[----:B------:R-:W-:Y:S01]  /*252b0*/  FMUL.FTZ R6, R3, R16 ;  /* 0x0000001003067220 */ /* 0x000fe20000410000 */
[----:B------:R-:W-:Y:S02]  /*252c0*/  LOP3.LUT R2, R11, 0xffff0000, RZ, 0xc0, !PT ;  /* 0xffff00000b027812 */ /* 0x000fe400078ec0ff */
[----:B------:R-:W-:Y:S01]  /*252d0*/  LOP3.LUT R11, R8, 0xffff0000, RZ, 0xc0, !PT ;  /* 0xffff0000080b7812 */ /* 0x000fe200078ec0ff */
[-C--:B------:R-:W-:Y:S01]  /*252e0*/  FMUL.FTZ R8, R3, R10.reuse ;  /* 0x0000000a03087220 */ /* 0x080fe20000410000 */
[----:B------:R-:W-:Y:S01]  /*252f0*/  LOP3.LUT R4, R19, 0xffff0000, RZ, 0xc0, !PT ;  /* 0xffff000013047812 */ /* 0x000fe200078ec0ff */
[----:B------:R-:W-:Y:S02]  /*25300*/  FFMA.FTZ R10, R9, R10, -R6 ;  /* 0x0000000a090a7223 */ /* 0x000fe40000010806 */
[C---:B------:R-:W-:Y:S02]  /*25310*/  FMUL.FTZ R6, R2.reuse, R13 ;  /* 0x0000000d02067220 */ /* 0x040fe40000410000 */
[----:B------:R-:W-:-:S02]  /*25320*/  FMUL.FTZ R3, R2, R11 ;  /* 0x0000000b02037220 */ /* 0x000fc40000410000 */
[C---:B------:R-:W-:Y:S02]  /*25330*/  FFMA.FTZ R6, R4.reuse, R11, -R6 ;  /* 0x0000000b04067223 */ /* 0x040fe40000010806 */
[----:B------:R-:W-:Y:S02]  /*25340*/  FFMA.FTZ R2, R9, R16, R8 ;  /* 0x0000001009027223 */ /* 0x000fe40000010008 */
[----:B------:R-:W-:Y:S01]  /*25350*/  FFMA.FTZ R3, R4, R13, R3 ;  /* 0x0000000d04037223 */ /* 0x000fe20000010003 */
[----:B------:R-:W-:Y:S02]  /*25360*/  F2FP.BF16.PACK_AB R16, R31, R33 ;  /* 0x000000211f10723e */ /* 0x000fe400000010ff */
[----:B------:R-:W-:Y:S02]  /*25370*/  F2FP.BF16.PACK_AB R17, R27, R29 ;  /* 0x0000001d1b11723e */ /* 0x000fe400000010ff */
[----:B------:R-:W-:Y:S02]  /*25380*/  F2FP.BF16.PACK_AB R18, R10, R25 ;  /* 0x000000190a12723e */ /* 0x000fe400000010ff */
[----:B------:R-:W-:-:S02]  /*25390*/  F2FP.BF16.PACK_AB R19, R6, R23 ;  /* 0x000000170613723e */ /* 0x000fc400000010ff */
[----:B------:R-:W-:Y:S02]  /*253a0*/  F2FP.BF16.PACK_AB R8, R30, R32 ;  /* 0x000000201e08723e */ /* 0x000fe400000010ff */
[----:B------:R-:W-:Y:S02]  /*253b0*/  F2FP.BF16.PACK_AB R9, R26, R28 ;  /* 0x0000001c1a09723e */ /* 0x000fe400000010ff */
[----:B------:R-:W-:Y:S02]  /*253c0*/  F2FP.BF16.PACK_AB R10, R2, R24 ;  /* 0x00000018020a723e */ /* 0x000fe400000010ff */
[----:B------:R-:W-:Y:S01]  /*253d0*/  F2FP.BF16.PACK_AB R11, R3, R22 ;  /* 0x00000016030b723e */ /* 0x000fe200000010ff */
[----:B------:R1:W-:Y:S04]  /*253e0*/  ST.E.128 [R14.64], R16 ;  /* 0x000000100e007985 */ /* 0x0003e8000c101d04 */
[----:B------:R1:W-:Y:S02]  /*253f0*/  ST.E.128 [R20.64], R8 ;  /* 0x0000000814007985 */ /* 0x0003e4000c101d04 */
.L_x_3233:
[----:B------:R-:W-:Y:S05]  /*25400*/  BSYNC B1 ;  /* 0x0000000000017941 */ /* 0x000fea0003800000 */
.L_x_3232:
[----:B------:R-:W-:Y:S01]  /*25410*/  IADD3 R41, R78, 0x40, RZ ;  /* 0x000000404e297810 */ /* 0x000fe20007ffe0ff */
[----:B------:R-:W-:Y:S03]  /*25420*/  BSSY B1, `(.L_x_3236) ;  /* 0x00000f1000017945 */ /* 0x000fe60003800000 */
[----:B------:R-:W-:-:S13]  /*25430*/  ISETP.GE.AND P0, PT, R41, R76, PT ;  /* 0x0000004c2900720c */ /* 0x000fda0003f06270 */
[----:B------:R-:W-:Y:S05]  /*25440*/  @P0 BRA `(.L_x_3237) ;  /* 0x00000ee000000947 */ /* 0x000fea0003800000 */
[----:B------:R-:W-:Y:S01]  /*25450*/  ISETP.GE.AND P0, PT, R45, R0, PT ;  /* 0x000000002d00720c */ /* 0x000fe20003f06270 */
[----:B------:R-:W-:-:S12]  /*25460*/  BSSY B0, `(.L_x_3238) ;  /* 0x0000072000007945 */ /* 0x000fd80003800000 */
[----:B------:R-:W-:Y:S05]  /*25470*/  @P0 BRA `(.L_x_3239) ;  /* 0x0000070000000947 */ /* 0x000fea0003800000 */
[----:B--2---:R-:W-:Y:S01]  /*25480*/  SHF.R.S32.HI R3, RZ, 0x1f, R41 ;  /* 0x0000001fff037819 */ /* 0x004fe20000011429 */
[----:B------:R-:W-:Y:S01]  /*25490*/  IMAD.SHL.U32 R2, R41, 0x40, RZ ;  /* 0x0000004029027824 */ /* 0x000fe200078e00ff */
[----:B------:R-:W-:Y:S02]  /*254a0*/  LEA.HI R6, R0, R44, RZ, 0x1d ;  /* 0x0000002c00067211 */ /* 0x000fe400078fe8ff */
[----:B------:R-:W-:Y:S02]  /*254b0*/  LEA.HI R3, R3, R41, RZ, 0x3 ;  /* 0x0000002903037211 */ /* 0x000fe400078f18ff */
[----:B-1----:R-:W-:Y:S02]  /*254c0*/  SHF.R.S32.HI R8, RZ, 0x1f, R6 ;  /* 0x0000001fff087819 */ /* 0x002fe40000011406 */
        /* <DEDUP_REMOVED lines=12> */
[----:B-----5:R-:W-:-:S03]  /*25590*/  IMAD.WIDE.U32 R36, R8, 0x2, R38 ;  /* 0x0000000208247825 */ /* 0x020fc600078e0026 */
[----:B------:R-:W-:Y:S02]  /*255a0*/  IADD3 R2, R3, R2, R4 ;  /* 0x0000000203027210 */ /* 0x000fe40007ffe004 */
[----:B------:R-:W2:Y:S03]  /*255b0*/  LD.E.128 R16, [R36.64] ;  /* 0x0000000424107980 */ /* 0x000ea6000c101d00 */
[----:B------:R-:W-:-:S05]  /*255c0*/  IMAD.WIDE.U32 R34, R2, 0x2, R38 ;  /* 0x0000000202227825 */ /* 0x000fca00078e0026 */
[----:B------:R-:W3:Y:S01]  /*255d0*/  LD.E.128 R8, [R34.64] ;  /* 0x0000000422087980 */ /* 0x000ee2000c101d00 */
[----:B----4-:R-:W-:Y:S02]  /*255e0*/  SHF.R.U64 R13, R72, 0x10, R73 ;  /* 0x00000010480d7819 */ /* 0x010fe40000001249 */
        /* <DEDUP_REMOVED lines=89> */
.L_x_3239:
[----:B------:R-:W-:Y:S05]  /*25b80*/  BSYNC B0 ;  /* 0x0000000000007941 */ /* 0x000fea0003800000 */
.L_x_3238:
        /* <DEDUP_REMOVED lines=15> */
[----:B----4-:R-:W-:Y:S02]  /*25c80*/  SHF.R.U32.HI R13, RZ, 0x3, R2 ;  /* 0x00000003ff0d7819 */ /* 0x010fe40000011602 */
        /* <DEDUP_REMOVED lines=11> */
[----:B-----5:R-:W-:-:S03]  /*25d40*/  IMAD.WIDE.U32 R36, R9, 0x2, R38 ;  /* 0x0000000209247825 */ /* 0x020fc600078e0026 */
        /* <DEDUP_REMOVED lines=94> */
.L_x_3237:
[----:B------:R-:W-:Y:S05]  /*26330*/  BSYNC B1 ;  /* 0x0000000000017941 */ /* 0x000fea0003800000 */
.L_x_3236:
[----:B------:R-:W-:Y:S01]  /*26340*/  IADD3 R4, R78, 0x60, RZ ;  /* 0x000000604e047810 */ /* 0x000fe20007ffe0ff */
[----:B--2---:R-:W-:Y:S02]  /*26350*/  IMAD.MOV.U32 R2, RZ, RZ, R136 ;  /* 0x000000ffff027224 */ /* 0x004fe400078e0088 */
[----:B------:R-:W-:Y:S01]  /*26360*/  IMAD.MOV.U32 R3, RZ, RZ, 0x0 ;  /* 0x00000000ff037424 */ /* 0x000fe200078e00ff */
[----:B------:R-:W-:-:S13]  /*26370*/  ISETP.GE.AND P0, PT, R4, R76, PT ;  /* 0x0000004c0400720c */ /* 0x000fda0003f06270 */
[----:B------:R-:W-:Y:S05]  /*26380*/  @P0 RET.REL.NODEC R2 `(_ZN7cutlass13device_kernelIN5flash19enable_sm80_to_sm89INS1_16FlashAttnFwdSm80INS1_25CollectiveMainloopFwdSm80ILi8ELi1ELb0EN4cute5tupleIJNS5_1CILi128EEENS7_ILi48EEENS7_ILi256EEEEEELi256ENS_10bfloat16_tEfNS_4arch4Sm80ELb1ELb0ELb1ELb1ELb1ELb1ELb1ELb1EEENS1_21CollectiveEpilogueFwdINS6_IJS8_SA_S9_EEENS6_IJNS7_ILi1EEESI_SI_EEESC_SE_Li256ELb1ELb1ELb1ELb0EEENS1_36VarlenDynamicPersistentTileSchedulerILi128ELi48ELi256ELi256ELb1ELb1ELb0ELb1ELb1ELb1EEEEEEEEEvNT_6ParamsE) ;  /* 0xfffd9c7002000950 */ /* 0x000fea0003c3ffff */
[----:B------:R-:W-:Y:S01]  /*26390*/  ISETP.GE.AND P0, PT, R45, R0, PT ;  /* 0x000000002d00720c */ /* 0x000fe20003f06270 */
[----:B------:R-:W-:-:S12]  /*263a0*/  BSSY B0, `(.L_x_3240) ;  /* 0x0000072000007945 */ /* 0x000fd80003800000 */
[----:B------:R-:W-:Y:S05]  /*263b0*/  @P0 BRA `(.L_x_3241) ;  /* 0x0000070000000947 */ /* 0x000fea0003800000 */
[----:B------:R-:W-:Y:S01]  /*263c0*/  SHF.R.S32.HI R3, RZ, 0x1f, R4 ;  /* 0x0000001fff037819 */ /* 0x000fe20000011404 */
[----:B------:R-:W-:Y:S01]  /*263d0*/  IMAD.SHL.U32 R2, R4, 0x40, RZ ;  /* 0x0000004004027824 */ /* 0x000fe200078e00ff */
[----:B-1----:R-:W-:Y:S02]  /*263e0*/  LEA.HI R8, R0, R44, RZ, 0x1d ;  /* 0x0000002c00087211 */ /* 0x002fe400078fe8ff */
        /* <DEDUP_REMOVED lines=21> */
[----:B------:R-:W-:Y:S02]  /*26540*/  SHF.R.U32.HI R15, RZ, 0x10, R89 ;  /* 0x00000010ff0f7819 */ /* 0x000fe40000011659 */
[----:B----4-:R-:W-:Y:S02]  /*26550*/  PRMT R25, R79, 0x5432, R14 ;  /* 0x000054324f197816 */ /* 0x010fe4000000000e */
        /* <DEDUP_REMOVED lines=86> */
.L_x_3241:
[----:B------:R-:W-:Y:S05]  /*26ac0*/  BSYNC B0 ;  /* 0x0000000000007941 */ /* 0x000fea0003800000 */
.L_x_3240:
[----:B------:R-:W-:Y:S01]  /*26ad0*/  IADD3 R6, R45, 0x40, RZ ;  /* 0x000000402d067810 */ /* 0x000fe20007ffe0ff */
[----:B------:R-:W-:Y:S02]  /*26ae0*/  IMAD.MOV.U32 R2, RZ, RZ, R136 ;  /* 0x000000ffff027224 */ /* 0x000fe400078e0088 */
[----:B------:R-:W-:Y:S01]  /*26af0*/  IMAD.MOV.U32 R3, RZ, RZ, 0x0 ;  /* 0x00000000ff037424 */ /* 0x000fe200078e00ff */
[----:B------:R-:W-:-:S13]  /*26b00*/  ISETP.GE.AND P0, PT, R6, R0, PT ;  /* 0x000000000600720c */ /* 0x000fda0003f06270 */
[----:B------:R-:W-:Y:S05]  /*26b10*/  @P0 RET.REL.NODEC R2 `(_ZN7cutlass13device_kernelIN5flash19enable_sm80_to_sm89INS1_16FlashAttnFwdSm80INS1_25CollectiveMainloopFwdSm80ILi8ELi1ELb0EN4cute5tupleIJNS5_1CILi128EEENS7_ILi48EEENS7_ILi256EEEEEELi256ENS_10bfloat16_tEfNS_4arch4Sm80ELb1ELb0ELb1ELb1ELb1ELb1ELb1ELb1EEENS1_21CollectiveEpilogueFwdINS6_IJS8_SA_S9_EEENS6_IJNS7_ILi1EEESI_SI_EEESC_SE_Li256ELb1ELb1ELb1ELb0EEENS1_36VarlenDynamicPersistentTileSchedulerILi128ELi48ELi256ELi256ELb1ELb1ELb0ELb1ELb1ELb1EEEEEEEEEvNT_6ParamsE) ;  /* 0xfffd94e002000950 */ /* 0x000fea0003c3ffff */
        /* <DEDUP_REMOVED lines=37> */
[----:B------:R-:W-:Y:S02]  /*26d70*/  PRMT R24, R126, 0x5410, R4 ;  /* 0x000054107e187816 */ /* 0x000fe40000000004 */
[----:B------:R-:W-:-:S02]  /*26d80*/  SHF.R.U64 R3, R98, 0x10, R99 ;  /* 0x0000001062037819 */ /* 0x000fc40000001263 */
[----:B------:R-:W-:Y:S02]  /*26d90*/  PRMT R22, R123, 0x5410, R22 ;  /* 0x000054107b167816 */ /* 0x000fe40000000016 */
[----:B------:R-:W-:Y:S02]  /*26da0*/  PRMT R29, R125, 0x5410, R2 ;  /* 0x000054107d1d7816 */ /* 0x000fe40000000002 */
[----:B------:R-:W-:Y:S02]  /*26db0*/  LOP3.LUT R23, R23, 0xffff0000, RZ, 0xc0, !PT ;  /* 0xffff000017177812 */ /* 0x000fe400078ec0ff */
[----:B----4-:R-:W-:Y:S02]  /*26dc0*/  PRMT R25, R126, 0x5432, R3 ;  /* 0x000054327e197816 */ /* 0x010fe40000000003 */
        /* <DEDUP_REMOVED lines=78> */
[----:B------:R-:W-:Y:S05]  /*272b0*/  RET.REL.NODEC R2 `(_ZN7cutlass13device_kernelIN5flash19enable_sm80_to_sm89INS1_16FlashAttnFwdSm80INS1_25CollectiveMainloopFwdSm80ILi8ELi1ELb0EN4cute5tupleIJNS5_1CILi128EEENS7_ILi48EEENS7_ILi256EEEEEELi256ENS_10bfloat16_tEfNS_4arch4Sm80ELb1ELb0ELb1ELb1ELb1ELb1ELb1ELb1EEENS1_21CollectiveEpilogueFwdINS6_IJS8_SA_S9_EEENS6_IJNS7_ILi1EEESI_SI_EEESC_SE_Li256ELb1ELb1ELb1ELb0EEENS1_36VarlenDynamicPersistentTileSchedulerILi128ELi48ELi256ELi256ELb1ELb1ELb0ELb1ELb1ELb1EEEEEEEEEvNT_6ParamsE) ;  /* 0xfffd8d4002007950 */ /* 0x000fea0003c3ffff */
.L_x_3168:
[----:B------:R-:W-:Y:S01]  /*272c0*/  IMAD.MOV.U32 R29, RZ, RZ, R36 ;  /* 0x000000ffff1d7224 */ /* 0x000fe200078e0024 */
[----:B------:R-:W-:Y:S01]  /*272d0*/  MOV R2, RZ ;  /* 0x000000ff00027202 */ /* 0x000fe20000000f00 */
[----:B------:R-:W-:Y:S01]  /*272e0*/  IMAD.MOV.U32 R30, RZ, RZ, 0x181f ;  /* 0x0000181fff1e7424 */ /* 0x000fe200078e00ff */
[----:B------:R-:W-:Y:S02]  /*272f0*/  MOV R3, 0x27310 ;  /* 0x0002731000037802 */ /* 0x000fe40000000f00 */
[----:B------:R-:W-:Y:S05]  /*27300*/  CALL.REL.NOINC `($__internal_50_$__cuda_sm70_shflsync_idx_p) ;  /* 0x00000d6000007944 */ /* 0x000fea0003c00000 */
[----:B------:R-:W-:Y:S01]  /*27310*/  MOV R6, R31 ;  /* 0x0000001f00067202 */ /* 0x000fe20000000f00 */
[----:B------:R-:W-:Y:S05]  /*27320*/  BRA `(.L_x_3242) ;  /* 0xffff641000007947 */ /* 0x000fea000383ffff */
.L_x_3169:
[----:B------:R-:W-:Y:S01]  /*27330*/  IMAD.MOV.U32 R29, RZ, RZ, R37 ;  /* 0x000000ffff1d7224 */ /* 0x000fe200078e0025 */
[----:B------:R-:W-:Y:S01]  /*27340*/  MOV R2, RZ ;  /* 0x000000ff00027202 */ /* 0x000fe20000000f00 */
[----:B------:R-:W-:Y:S01]  /*27350*/  IMAD.MOV.U32 R30, RZ, RZ, 0x181f ;  /* 0x0000181fff1e7424 */ /* 0x000fe200078e00ff */
[----:B------:R-:W-:Y:S02]  /*27360*/  MOV R3, 0x27380 ;  /* 0x0002738000037802 */ /* 0x000fe40000000f00 */
[----:B-12---:R-:W-:Y:S05]  /*27370*/  CALL.REL.NOINC `($__internal_50_$__cuda_sm70_shflsync_idx_p) ;  /* 0x00000cf000007944 */ /* 0x006fea0003c00000 */
[----:B------:R-:W-:Y:S01]  /*27380*/  IMAD.MOV.U32 R29, RZ, RZ, R26 ;  /* 0x000000ffff1d7224 */ /* 0x000fe200078e001a */
[----:B------:R-:W-:Y:S01]  /*27390*/  MOV R2, RZ ;  /* 0x000000ff00027202 */ /* 0x000fe20000000f00 */
[----:B------:R-:W-:Y:S01]  /*273a0*/  IMAD.MOV.U32 R30, RZ, RZ, 0x181f ;  /* 0x0000181fff1e7424 */ /* 0x000fe200078e00ff */
[----:B------:R-:W-:Y:S01]  /*273b0*/  MOV R8, R31 ;  /* 0x0000001f00087202 */ /* 0x000fe20000000f00 */
[----:B------:R-:W-:Y:S01]  /*273c0*/  IMAD.MOV.U32 R9, RZ, RZ, R6 ;  /* 0x000000ffff097224 */ /* 0x000fe200078e0006 */
[----:B------:R-:W-:-:S02]  /*273d0*/  MOV R3, 0x273f0 ;  /* 0x000273f000037802 */ /* 0x000fc40000000f00 */
[----:B------:R-:W-:Y:S05]  /*273e0*/  CALL.REL.NOINC `($__internal_50_$__cuda_sm70_shflsync_idx_p) ;  /* 0x00000c8000007944 */ /* 0x000fea0003c00000 */
[----:B------:R-:W-:Y:S01]  /*273f0*/  IMAD.MOV.U32 R10, RZ, RZ, R31 ;  /* 0x000000ffff0a7224 */ /* 0x000fe200078e001f */
[----:B------:R-:W-:Y:S01]  /*27400*/  MOV R2, RZ ;  /* 0x000000ff00027202 */ /* 0x000fe20000000f00 */
[----:B------:R-:W-:Y:S01]  /*27410*/  IMAD.MOV.U32 R29, RZ, RZ, R38 ;  /* 0x000000ffff1d7224 */ /* 0x000fe200078e0026 */
[----:B------:R-:W-:-:S02]  /*27420*/  MOV R30, 0x181f ;  /* 0x0000181f001e7802 */ /* 0x000fc40000000f00 */
[----:B------:R-:W-:Y:S02]  /*27430*/  MOV R3, 0x27450 ;  /* 0x0002745000037802 */ /* 0x000fe40000000f00 */
[----:B------:R-:W-:Y:S05]  /*27440*/  CALL.REL.NOINC `($__internal_50_$__cuda_sm70_shflsync_idx_p) ;  /* 0x00000c2000007944 */ /* 0x000fea0003c00000 */
[----:B------:R-:W-:Y:S01]  /*27450*/  MOV R2, R31 ;  /* 0x0000001f00027202 */ /* 0x000fe20000000f00 */
[----:B------:R-:W-:Y:S05]  /*27460*/  BRA `(.L_x_3243) ;  /* 0xffff632000007947 */ /* 0x000fea000383ffff */
.L_x_3172:
[----:B------:R-:W-:Y:S01]  /*27470*/  IMAD.MOV.U32 R29, RZ, RZ, R36 ;  /* 0x000000ffff1d7224 */ /* 0x000fe200078e0024 */
[----:B------:R-:W-:Y:S01]  /*27480*/  MOV R2, 0x1 ;  /* 0x0000000100027802 */ /* 0x000fe20000000f00 */
[----:B------:R-:W-:Y:S01]  /*27490*/  IMAD.MOV.U32 R30, RZ, RZ, 0x181f ;  /* 0x0000181fff1e7424 */ /* 0x000fe200078e00ff */
[----:B------:R-:W-:Y:S02]  /*274a0*/  MOV R3, 0x274c0 ;  /* 0x000274c000037802 */ /* 0x000fe40000000f00 */
[----:B---3--:R-:W-:Y:S05]  /*274b0*/  CALL.REL.NOINC `($__internal_50_$__cuda_sm70_shflsync_idx_p) ;  /* 0x00000bb000007944 */ /* 0x008fea0003c00000 */
[----:B------:R-:W-:Y:S01]  /*274c0*/  IMAD.MOV.U32 R6, RZ, RZ, R31 ;  /* 0x000000ffff067224 */ /* 0x000fe200078e001f */
[----:B------:R-:W-:Y:S01]  /*274d0*/  MOV R2, 0x1 ;  /* 0x0000000100027802 */ /* 0x000fe20000000f00 */
[----:B------:R-:W-:Y:S01]  /*274e0*/  IMAD.MOV.U32 R29, RZ, RZ, R37 ;  /* 0x000000ffff1d7224 */ /* 0x000fe200078e0025 */
[----:B------:R-:W-:Y:S02]  /*274f0*/  MOV R30, 0x181f ;  /* 0x0000181f001e7802 */ /* 0x000fe40000000f00 */
[----:B------:R-:W-:Y:S02]  /*27500*/  MOV R3, 0x27520 ;  /* 0x0002752000037802 */ /* 0x000fe40000000f00 */
[----:B------:R-:W-:Y:S05]  /*27510*/  CALL.REL.NOINC `($__internal_50_$__cuda_sm70_shflsync_idx_p) ;  /* 0x00000b5000007944 */ /* 0x000fea0003c00000 */
[----:B------:R-:W-:Y:S01]  /*27520*/  IMAD.MOV.U32 R29, RZ, RZ, R26 ;  /* 0x000000ffff1d7224 */ /* 0x000fe200078e001a */
[----:B------:R-:W-:Y:S01]  /*27530*/  MOV R2, 0x1 ;  /* 0x0000000100027802 */ /* 0x000fe20000000f00 */
[----:B------:R-:W-:Y:S01]  /*27540*/  IMAD.MOV.U32 R30, RZ, RZ, 0x181f ;  /* 0x0000181fff1e7424 */ /* 0x000fe200078e00ff */
[----:B------:R-:W-:Y:S01]  /*27550*/  MOV R8, R31 ;  /* 0x0000001f00087202 */ /* 0x000fe20000000f00 */
[----:B------:R-:W-:Y:S01]  /*27560*/  IMAD.MOV.U32 R9, RZ, RZ, R6 ;  /* 0x000000ffff097224 */ /* 0x000fe200078e0006 */
[----:B------:R-:W-:-:S02]  /*27570*/  MOV R3, 0x27590 ;  /* 0x0002759000037802 */ /* 0x000fc40000000f00 */
[----:B------:R-:W-:Y:S05]  /*27580*/  CALL.REL.NOINC `($__internal_50_$__cuda_sm70_shflsync_idx_p) ;  /* 0x00000ae000007944 */ /* 0x000fea0003c00000 */
        /* <DEDUP_REMOVED lines=8> */
.L_x_3175:
[----:B------:R-:W-:Y:S01]  /*27610*/  IMAD.MOV.U32 R29, RZ, RZ, R36 ;  /* 0x000000ffff1d7224 */ /* 0x000fe200078e0024 */
[----:B------:R-:W-:Y:S01]  /*27620*/  MOV R2, 0x2 ;  /* 0x0000000200027802 */ /* 0x000fe20000000f00 */
[----:B------:R-:W-:Y:S01]  /*27630*/  IMAD.MOV.U32 R30, RZ, RZ, 0x181f ;  /* 0x0000181fff1e7424 */ /* 0x000fe200078e00ff */
[----:B------:R-:W-:Y:S02]  /*27640*/  MOV R3, 0x27660 ;  /* 0x0002766000037802 */ /* 0x000fe40000000f00 */
[----:B--2---:R-:W-:Y:S05]  /*27650*/  CALL.REL.NOINC `($__internal_50_$__cuda_sm70_shflsync_idx_p) ;  /* 0x00000a1000007944 */ /* 0x004fea0003c00000 */
[----:B------:R-:W-:Y:S01]  /*27660*/  MOV R6, R31 ;  /* 0x0000001f00067202 */ /* 0x000fe20000000f00 */
[----:B------:R-:W-:Y:S05]  /*27670*/  BRA `(.L_x_3245) ;  /* 0xffff6b8000007947 */ /* 0x000fea000383ffff */
.L_x_3176:
[----:B------:R-:W-:Y:S01]  /*27680*/  IMAD.MOV.U32 R29, RZ, RZ, R37 ;  /* 0x000000ffff1d7224 */ /* 0x000fe200078e0025 */
[----:B------:R-:W-:Y:S01]  /*27690*/  MOV R2, 0x2 ;  /* 0x0000000200027802 */ /* 0x000fe20000000f00 */
[----:B------:R-:W-:Y:S01]  /*276a0*/  IMAD.MOV.U32 R30, RZ, RZ, 0x181f ;  /* 0x0000181fff1e7424 */ /* 0x000fe200078e00ff */
[----:B------:R-:W-:Y:S02]  /*276b0*/  MOV R3, 0x276d0 ;  /* 0x000276d000037802 */ /* 0x000fe40000000f00 */
[----:B-123--:R-:W-:Y:S05]  /*276c0*/  CALL.REL.NOINC `($__internal_50_$__cuda_sm70_shflsync_idx_p) ;  /* 0x000009a000007944 */ /* 0x00efea0003c00000 */
        /* <DEDUP_REMOVED lines=15> */
.L_x_3179:
[----:B------:R-:W-:Y:S01]  /*277c0*/  IMAD.MOV.U32 R29, RZ, RZ, R36 ;  /* 0x000000ffff1d7224 */ /* 0x000fe200078e0024 */
[----:B------:R-:W-:Y:S01]  /*277d0*/  MOV R2, 0x3 ;  /* 0x0000000300027802 */ /* 0x000fe20000000f00 */
[----:B------:R-:W-:Y:S01]  /*277e0*/  IMAD.MOV.U32 R30, RZ, RZ, 0x181f ;  /* 0x0000181fff1e7424 */ /* 0x000fe200078e00ff */
[----:B------:R-:W-:Y:S02]  /*277f0*/  MOV R3, 0x27810 ;  /* 0x0002781000037802 */ /* 0x000fe40000000f00 */
[----:B----4-:R-:W-:Y:S05]  /*27800*/  CALL.REL.NOINC `($__internal_50_$__cuda_sm70_shflsync_idx_p) ;  /* 0x0000086000007944 */ /* 0x010fea0003c00000 */
[----:B------:R-:W-:Y:S01]  /*27810*/  MOV R6, R31 ;  /* 0x0000001f00067202 */ /* 0x000fe20000000f00 */
[----:B------:R-:W-:Y:S05]  /*27820*/  BRA `(.L_x_3247) ;  /* 0xffff6f7000007947 */ /* 0x000fea000383ffff */
.L_x_3180:
[----:B------:R-:W-:Y:S01]  /*27830*/  IMAD.MOV.U32 R29, RZ, RZ, R37 ;  /* 0x000000ffff1d7224 */ /* 0x000fe200078e0025 */
[----:B------:R-:W-:Y:S01]  /*27840*/  MOV R2, 0x3 ;  /* 0x0000000300027802 */ /* 0x000fe20000000f00 */
[----:B------:R-:W-:Y:S01]  /*27850*/  IMAD.MOV.U32 R30, RZ, RZ, 0x181f ;  /* 0x0000181fff1e7424 */ /* 0x000fe200078e00ff */
[----:B------:R-:W-:Y:S02]  /*27860*/  MOV R3, 0x27880 ;  /* 0x0002788000037802 */ /* 0x000fe40000000f00 */
[----:B-12-4-:R-:W-:Y:S05]  /*27870*/  CALL.REL.NOINC `($__internal_50_$__cuda_sm70_shflsync_idx_p) ;  /* 0x000007f000007944 */ /* 0x016fea0003c00000 */
        /* <DEDUP_REMOVED lines=15> */
.L_x_3213:
[----:B------:R-:W-:Y:S01]  /*27970*/  IMAD.MOV.U32 R29, RZ, RZ, R24 ;  /* 0x000000ffff1d7224 */ /* 0x000fe200078e0018 */
[----:B------:R-:W-:Y:S01]  /*27980*/  MOV R2, RZ ;  /* 0x000000ff00027202 */ /* 0x000fe20000000f00 */
[----:B------:R-:W-:Y:S01]  /*27990*/  IMAD.MOV.U32 R30, RZ, RZ, 0x181f ;  /* 0x0000181fff1e7424 */ /* 0x000fe200078e00ff */
[----:B------:R-:W-:Y:S02]  /*279a0*/  MOV R3, 0x279c0 ;  /* 0x000279c000037802 */ /* 0x000fe40000000f00 */
[----:B------:R-:W-:Y:S05]  /*279b0*/  CALL.REL.NOINC `($__internal_50_$__cuda_sm70_shflsync_idx_p) ;  /* 0x000006b000007944 */ /* 0x000fea0003c00000 */
[----:B------:R-:W-:Y:S01]  /*279c0*/  MOV R4, R31 ;  /* 0x0000001f00047202 */ /* 0x000fe20000000f00 */
[----:B------:R-:W-:Y:S05]  /*279d0*/  BRA `(.L_x_3249) ;  /* 0xffffaa1000007947 */ /* 0x000fea000383ffff */
.L_x_3214:
        /* <DEDUP_REMOVED lines=20> */
.L_x_3217:
[----:B------:R-:W-:Y:S01]  /*27b20*/  IMAD.MOV.U32 R29, RZ, RZ, R24 ;  /* 0x000000ffff1d7224 */ /* 0x000fe200078e0018 */
[----:B------:R-:W-:Y:S01]  /*27b30*/  MOV R2, 0x1 ;  /* 0x0000000100027802 */ /* 0x000fe20000000f00 */
[----:B------:R-:W-:Y:S01]  /*27b40*/  IMAD.MOV.U32 R30, RZ, RZ, 0x181f ;  /* 0x0000181fff1e7424 */ /* 0x000fe200078e00ff */
[----:B------:R-:W-:Y:S02]  /*27b50*/  MOV R3, 0x27b70 ;  /* 0x00027b7000037802 */ /* 0x000fe40000000f00 */
[----:B---34-:R-:W-:Y:S05]  /*27b60*/  CALL.REL.NOINC `($__internal_50_$__cuda_sm70_shflsync_idx_p) ;  /* 0x0000050000007944 */ /* 0x018fea0003c00000 */
        /* <DEDUP_REMOVED lines=9> */
[----:B------:R-:W-:-:S02]  /*27c00*/  MOV R8, R31 ;  /* 0x0000001f00087202 */ /* 0x000fc40000000f00 */
[----:B------:R-:W-:Y:S02]  /*27c10*/  MOV R3, 0x27c30 ;  /* 0x00027c3000037802 */ /* 0x000fe40000000f00 */
[----:B------:R-:W-:Y:S05]  /*27c20*/  CALL.REL.NOINC `($__internal_50_$__cuda_sm70_shflsync_idx_p) ;  /* 0x0000044000007944 */ /* 0x000fea0003c00000 */
[----:B------:R-:W-:Y:S01]  /*27c30*/  IMAD.MOV.U32 R4, RZ, RZ, R31 ;  /* 0x000000ffff047224 */ /* 0x000fe200078e001f */
[----:B------:R-:W-:Y:S01]  /*27c40*/  MOV R2, 0x1 ;  /* 0x0000000100027802 */ /* 0x000fe20000000f00 */
[----:B------:R-:W-:Y:S01]  /*27c50*/  IMAD.MOV.U32 R29, RZ, RZ, R26 ;  /* 0x000000ffff1d7224 */ /* 0x000fe200078e001a */
[----:B------:R-:W-:Y:S02]  /*27c60*/  MOV R30, 0x181f ;  /* 0x0000181f001e7802 */ /* 0x000fe40000000f00 */
[----:B------:R-:W-:Y:S02]  /*27c70*/  MOV R3, 0x27c90 ;  /* 0x00027c9000037802 */ /* 0x000fe40000000f00 */
[----:B------:R-:W-:Y:S05]  /*27c80*/  CALL.REL.NOINC `($__internal_50_$__cuda_sm70_shflsync_idx_p) ;  /* 0x000003e000007944 */ /* 0x000fea0003c00000 */
[----:B------:R-:W-:Y:S01]  /*27c90*/  MOV R2, R31 ;  /* 0x0000001f00027202 */ /* 0x000fe20000000f00 */
[----:B------:R-:W-:Y:S05]  /*27ca0*/  BRA `(.L_x_3251) ;  /* 0xffffabb000007947 */ /* 0x000fea000383ffff */
.L_x_3220:
[----:B------:R-:W-:Y:S01]  /*27cb0*/  IMAD.MOV.U32 R29, RZ, RZ, R24 ;  /* 0x000000ffff1d7224 */ /* 0x000fe200078e0018 */
[----:B------:R-:W-:Y:S01]  /*27cc0*/  MOV R2, 0x2 ;  /* 0x0000000200027802 */ /* 0x000fe20000000f00 */
[----:B------:R-:W-:Y:S01]  /*27cd0*/  IMAD.MOV.U32 R30, RZ, RZ, 0x181f ;  /* 0x0000181fff1e7424 */ /* 0x000fe200078e00ff */
[----:B------:R-:W-:Y:S02]  /*27ce0*/  MOV R3, 0x27d00 ;  /* 0x00027d0000037802 */ /* 0x000fe40000000f00 */
[----:B----4-:R-:W-:Y:S05]  /*27cf0*/  CALL.REL.NOINC `($__internal_50_$__cuda_sm70_shflsync_idx_p) ;  /* 0x0000037000007944 */ /* 0x010fea0003c00000 */
[----:B------:R-:W-:Y:S01]  /*27d00*/  MOV R4, R31 ;  /* 0x0000001f00047202 */ /* 0x000fe20000000f00 */
[----:B------:R-:W-:Y:S05]  /*27d10*/  BRA `(.L_x_3252) ;  /* 0xffffaf5000007947 */ /* 0x000fea000383ffff */
.L_x_3221:
[----:B------:R-:W-:Y:S01]  /*27d20*/  IMAD.MOV.U32 R29, RZ, RZ, R25 ;  /* 0x000000ffff1d7224 */ /* 0x000fe200078e0019 */
[----:B------:R-:W-:Y:S01]  /*27d30*/  MOV R2, 0x2 ;  /* 0x0000000200027802 */ /* 0x000fe20000000f00 */
[----:B------:R-:W-:Y:S01]  /*27d40*/  IMAD.MOV.U32 R30, RZ, RZ, 0x181f ;  /* 0x0000181fff1e7424 */ /* 0x000fe200078e00ff */
[----:B------:R-:W-:-:S02]  /*27d50*/  MOV R3, 0x27d70 ;  /* 0x00027d7000037802 */ /* 0x000fc40000000f00 */
        /* <DEDUP_REMOVED lines=16> */
.L_x_3224:
[----:B------:R-:W-:Y:S01]  /*27e60*/  IMAD.MOV.U32 R29, RZ, RZ, R24 ;  /* 0x000000ffff1d7224 */ /* 0x000fe200078e0018 */
[----:B------:R-:W-:Y:S01]  /*27e70*/  MOV R2, 0x3 ;  /* 0x0000000300027802 */ /* 0x000fe20000000f00 */
[----:B------:R-:W-:Y:S01]  /*27e80*/  IMAD.MOV.U32 R30, RZ, RZ, 0x181f ;  /* 0x0000181fff1e7424 */ /* 0x000fe200078e00ff */
[----:B------:R-:W-:Y:S02]  /*27e90*/  MOV R3, 0x27eb0 ;  /* 0x00027eb000037802 */ /* 0x000fe40000000f00 */
[----:B---34-:R-:W-:Y:S05]  /*27ea0*/  CALL.REL.NOINC `($__internal_50_$__cuda_sm70_shflsync_idx_p) ;  /* 0x000001c000007944 */ /* 0x018fea0003c00000 */
[----:B------:R-:W-:Y:S01]  /*27eb0*/  MOV R4, R31 ;  /* 0x0000001f00047202 */ /* 0x000fe20000000f00 */
[----:B------:R-:W-:Y:S05]  /*27ec0*/  BRA `(.L_x_3254) ;  /* 0xffffb22000007947 */ /* 0x000fea000383ffff */
.L_x_3225:
[----:B------:R-:W-:Y:S01]  /*27ed0*/  IMAD.MOV.U32 R29, RZ, RZ, R25 ;  /* 0x000000ffff1d7224 */ /* 0x000fe200078e0019 */
[----:B------:R-:W-:Y:S01]  /*27ee0*/  MOV R2, 0x3 ;  /* 0x0000000300027802 */ /* 0x000fe20000000f00 */
[----:B------:R-:W-:Y:S01]  /*27ef0*/  IMAD.MOV.U32 R30, RZ, RZ, 0x181f ;  /* 0x0000181fff1e7424 */ /* 0x000fe200078e00ff */
[----:B------:R-:W-:Y:S02]  /*27f00*/  MOV R3, 0x27f20 ;  /* 0x00027f2000037802 */ /* 0x000fe40000000f00 */
[----:B-1234-:R-:W-:Y:S05]  /*27f10*/  CALL.REL.NOINC `($__internal_50_$__cuda_sm70_shflsync_idx_p) ;  /* 0x0000015000007944 */ /* 0x01efea0003c00000 */
        /* <DEDUP_REMOVED lines=15> */
        .weak           $__internal_49_$__cuda_sm70_shflsync_bfly_p
        .type           $__internal_49_$__cuda_sm70_shflsync_bfly_p,@function
        .size           $__internal_49_$__cuda_sm70_shflsync_bfly_p,($__internal_50_$__cuda_sm70_shflsync_idx_p - $__internal_49_$__cuda_sm70_shflsync_bfly_p)
$__internal_49_$__cuda_sm70_shflsync_bfly_p:
[----:B------:R-:W-:Y:S02]  /*28010*/  MOV R184, 0x1f ;  /* 0x0000001f00b87802 */ /* 0x000fe40000000f00 */
[----:B------:R-:W-:-:S04]  /*28020*/  MOV R185, 0xffffffff ;  /* 0xffffffff00b97802 */ /* 0x000fc80000000f00 */
[----:B------:R-:W-:Y:S04]  /*28030*/  WARPSYNC R185 ;  /* 0x000000b900007348 */ /* 0x000fe80003800000 */
[----:B------:R1:W2:Y:S02]  /*28040*/  SHFL.BFLY PT, R184, R0, R3, R184 ;  /* 0x0c00000300b87389 */ /* 0x0002a400000e00b8 */
[----:B-1----:R-:W-:-:S04]  /*28050*/  MOV R3, 0x0 ;  /* 0x0000000000037802 */ /* 0x002fc80000000f00 */
[----:B--2---:R-:W-:Y:S05]  /*28060*/  RET.REL.NODEC R2 `(_ZN7cutlass13device_kernelIN5flash19enable_sm80_to_sm89INS1_16FlashAttnFwdSm80INS1_25CollectiveMainloopFwdSm80ILi8ELi1ELb0EN4cute5tupleIJNS5_1CILi128EEENS7_ILi48EEENS7_ILi256EEEEEELi256ENS_10bfloat16_tEfNS_4arch4Sm80ELb1ELb0ELb1ELb1ELb1ELb1ELb1ELb1EEENS1_21CollectiveEpilogueFwdINS6_IJS8_SA_S9_EEENS6_IJNS7_ILi1EEESI_SI_EEESC_SE_Li256ELb1ELb1ELb1ELb0EEENS1_36VarlenDynamicPersistentTileSchedulerILi128ELi48ELi256ELi256ELb1ELb1ELb0ELb1ELb1ELb1EEEEEEEEEvNT_6ParamsE) ;  /* 0xfffd7f9002007950 */ /* 0x004fea0003c3ffff */
        .weak           $__internal_50_$__cuda_sm70_shflsync_idx_p
        .type           $__internal_50_$__cuda_sm70_shflsync_idx_p,@function
        .size           $__internal_50_$__cuda_sm70_shflsync_idx_p,($__internal_51_$__cuda_sm70_shflsync_up_p - $__internal_50_$__cuda_sm70_shflsync_idx_p)
$__internal_50_$__cuda_sm70_shflsync_idx_p:
[----:B------:R-:W-:-:S04]  /*28070*/  MOV R31, 0xffffffff ;  /* 0xffffffff001f7802 */ /* 0x000fc80000000f00 */
[----:B------:R-:W-:Y:S04]  /*28080*/  WARPSYNC R31 ;  /* 0x0000001f00007348 */ /* 0x000fe80003800000 */
[----:B------:R1:W2:Y:S02]  /*28090*/  SHFL.IDX PT, R31, R29, R2, R30 ;  /* 0x000000021d1f7389 */ /* 0x0002a400000e001e */
[----:B-1----:R-:W-:Y:S02]  /*280a0*/  MOV R2, R3 ;  /* 0x0000000300027202 */ /* 0x002fe40000000f00 */
[----:B------:R-:W-:-:S04]  /*280b0*/  MOV R3, 0x0 ;  /* 0x0000000000037802 */ /* 0x000fc80000000f00 */
[----:B--2---:R-:W-:Y:S05]  /*280c0*/  RET.REL.NODEC R2 `(_ZN7cutlass13device_kernelIN5flash19enable_sm80_to_sm89INS1_16FlashAttnFwdSm80INS1_25CollectiveMainloopFwdSm80ILi8ELi1ELb0EN4cute5tupleIJNS5_1CILi128EEENS7_ILi48EEENS7_ILi256EEEEEELi256ENS_10bfloat16_tEfNS_4arch4Sm80ELb1ELb0ELb1ELb1ELb1ELb1ELb1ELb1EEENS1_21CollectiveEpilogueFwdINS6_IJS8_SA_S9_EEENS6_IJNS7_ILi1EEESI_SI_EEESC_SE_Li256ELb1ELb1ELb1ELb0EEENS1_36VarlenDynamicPersistentTileSchedulerILi128ELi48ELi256ELi256ELb1ELb1ELb0ELb1ELb1ELb1EEEEEEEEEvNT_6ParamsE) ;  /* 0xfffd7f3002007950 */ /* 0x004fea0003c3ffff */
        .weak           $__internal_51_$__cuda_sm70_shflsync_up_p
        .type           $__internal_51_$__cuda_sm70_shflsync_up_p,@function
        .size           $__internal_51_$__cuda_sm70_shflsync_up_p,($__internal_52_$__cuda_sm70_votesync_ballot - $__internal_51_$__cuda_sm70_shflsync_up_p)
$__internal_51_$__cuda_sm70_shflsync_up_p:
[----:B------:R-:W-:Y:S02]  /*280d0*/  MOV R4, RZ ;  /* 0x000000ff00047202 */ /* 0x000fe40000000f00 */
[----:B------:R-:W-:-:S04]  /*280e0*/  MOV R15, 0xffffffff ;  /* 0xffffffff000f7802 */ /* 0x000fc80000000f00 */
[----:B------:R-:W-:Y:S04]  /*280f0*/  WARPSYNC R15 ;  /* 0x0000000f00007348 */ /* 0x000fe80003800000 */
[----:B------:R1:W2:Y:S02]  /*28100*/  SHFL.UP PT, R4, R0, R3, R4 ;  /* 0x0400000300047389 */ /* 0x0002a400000e0004 */
[----:B-1----:R-:W-:-:S04]  /*28110*/  MOV R3, 0x0 ;  /* 0x0000000000037802 */ /* 0x002fc80000000f00 */
[----:B--2---:R-:W-:Y:S05]  /*28120*/  RET.REL.NODEC R2 `(_ZN7cutlass13device_kernelIN5flash19enable_sm80_to_sm89INS1_16FlashAttnFwdSm80INS1_25CollectiveMainloopFwdSm80ILi8ELi1ELb0EN4cute5tupleIJNS5_1CILi128EEENS7_ILi48EEENS7_ILi256EEEEEELi256ENS_10bfloat16_tEfNS_4arch4Sm80ELb1ELb0ELb1ELb1ELb1ELb1ELb1ELb1EEENS1_21CollectiveEpilogueFwdINS6_IJS8_SA_S9_EEENS6_IJNS7_ILi1EEESI_SI_EEESC_SE_Li256ELb1ELb1ELb1ELb0EEENS1_36VarlenDynamicPersistentTileSchedulerILi128ELi48ELi256ELi256ELb1ELb1ELb0ELb1ELb1ELb1EEEEEEEEEvNT_6ParamsE) ;  /* 0xfffd7ed002007950 */ /* 0x004fea0003c3ffff */
        .weak           $__internal_52_$__cuda_sm70_votesync_ballot
        .type           $__internal_52_$__cuda_sm70_votesync_ballot,@function
        .size           $__internal_52_$__cuda_sm70_votesync_ballot,(.L_x_6552 - $__internal_52_$__cuda_sm70_votesync_ballot)
$__internal_52_$__cuda_sm70_votesync_ballot:
[----:B------:R-:W-:Y:S01]  /*28130*/  ISETP.NE.U32.AND P0, PT, R0, 0x1, PT ;  /* 0x000000010000780c */ /* 0x000fe20003f05070 */
[----:B------:R-:W-:-:S04]  /*28140*/  IMAD.MOV.U32 R3, RZ, RZ, -0x1 ;  /* 0xffffffffff037424 */ /* 0x000fc800078e00ff */
[----:B------:R-:W-:Y:S08]  /*28150*/  WARPSYNC R3 ;  /* 0x0000000300007348 */ /* 0x000ff00003800000 */
[----:B------:R-:W-:-:S04]  /*28160*/  VOTE.ANY R0, PT, !P0 ;  /* 0x0000000000007806 */ /* 0x000fc800040e0100 */
[----:B------:R-:W-:Y:S01]  /*28170*/  LOP3.LUT R0, R0, R3, RZ, 0xc0, !PT ;  /* 0x0000000300007212 */ /* 0x000fe200078ec0ff */
[----:B------:R-:W-:-:S04]  /*28180*/  IMAD.MOV.U32 R3, RZ, RZ, 0x0 ;  /* 0x00000000ff037424 */ /* 0x000fc800078e00ff */
[----:B------:R-:W-:Y:S05]  /*28190*/  RET.REL.NODEC R2 `(_ZN7cutlass13device_kernelIN5flash19enable_sm80_to_sm89INS1_16FlashAttnFwdSm80INS1_25CollectiveMainloopFwdSm80ILi8ELi1ELb0EN4cute5tupleIJNS5_1CILi128EEENS7_ILi48EEENS7_ILi256EEEEEELi256ENS_10bfloat16_tEfNS_4arch4Sm80ELb1ELb0ELb1ELb1ELb1ELb1ELb1ELb1EEENS1_21CollectiveEpilogueFwdINS6_IJS8_SA_S9_EEENS6_IJNS7_ILi1EEESI_SI_EEESC_SE_Li256ELb1ELb1ELb1ELb0EEENS1_36VarlenDynamicPersistentTileSchedulerILi128ELi48ELi256ELi256ELb1ELb1ELb0ELb1ELb1ELb1EEEEEEEEEvNT_6ParamsE) ;  /* 0xfffd7e6002007950 */ /* 0x000fea0003c3ffff */
.L_x_3256:
        /* <DEDUP_REMOVED lines=14> */
.L_x_6552:


//--------------------- .text._ZN7cutlass13device_kernelIN5flash19enable_sm80_to_sm89INS1_16FlashAttnFwdSm80INS1_25CollectiveMainloopFwdSm80ILi8ELi1ELb1EN4cute5tupleIJNS5_1CILi128EEENS7_ILi64EEENS7_ILi256EEEEEELi256ENS_10bfloat16_tEfNS_4arch4Sm80ELb0ELb0ELb0ELb0ELb1ELb0ELb1ELb1EEENS1_21CollectiveEpilogueFwdINS6_IJS8_SA_S9_EEENS6_IJNS7_ILi1EEESI_SI_EEESC_SE_Li256ELb0ELb1ELb1ELb0EEENS1_19SingleTileSchedulerILb0ELb1ELb1ELi128EEEEEEEEEvNT_6ParamsE --------------------------
	.section	.text._ZN7cutlass13device_kernelIN5flash19enable_sm80_to_sm89INS1_16FlashAttnFwdSm80INS1_25CollectiveMainloopFwdSm80ILi8ELi1ELb1EN4cute5tupleIJNS5_1CILi128EEENS7_ILi64EEENS7_ILi256EEEEEELi256ENS_10bfloat16_tEfNS_4arch4Sm80ELb0ELb0ELb0ELb0ELb1ELb0ELb1ELb1EEENS1_21CollectiveEpilogueFwdINS6_IJS8_SA_S9_EEENS6_IJNS7_ILi1EEESI_SI_EEESC_SE_Li256ELb0ELb1ELb1ELb0EEENS1_19SingleTileSchedulerILb0ELb1ELb1ELi128EEEEEEEEEvNT_6ParamsE,"ax",@progbits
	.sectioninfo	@"SHI_REGISTERS=255"
	.align	128
.text._ZN7cutlass13device_kernelIN5flash19enable_sm80_to_sm89INS1_16FlashAttnFwdSm80INS1_25CollectiveMainloopFwdSm80ILi8ELi1ELb1EN4cute5tupleIJNS5_1CILi128EEENS7_ILi64EEENS7_ILi256EEEEEELi256ENS_10bfloat16_tEfNS_4arch4Sm80ELb0ELb0ELb0ELb0ELb1ELb0ELb1ELb1EEENS1_21CollectiveEpilogueFwdINS6_IJS8_SA_S9_EEENS6_IJNS7_ILi1EEESI_SI_EEESC_SE_Li256ELb0ELb1ELb1ELb0EEENS1_19SingleTileSchedulerILb0ELb1ELb1ELi128EEEEEEEEEvNT_6ParamsE:
        .type           _ZN7cutlass13device_kernelIN5flash19enable_sm80_to_sm89INS1_16FlashAttnFwdSm80INS1_25CollectiveMainloopFwdSm80ILi8ELi1ELb1EN4cute5tupleIJNS5_1CILi128EEENS7_ILi64EEENS7_ILi256EEEEEELi256ENS_10bfloat16_tEfNS_4arch4Sm80ELb0ELb0ELb0ELb0ELb1ELb0ELb1ELb1EEENS1_21CollectiveEpilogueFwdINS6_IJS8_SA_S9_EEENS6_IJNS7_ILi1EEESI_SI_EEESC_SE_Li256ELb0ELb1ELb1ELb0EEENS1_19SingleTileSchedulerILb0ELb1ELb1ELi128EEEEEEEEEvNT_6ParamsE,@function
        .size           _ZN7cutlass13device_kernelIN5flash19enable_sm80_to_sm89INS1_16FlashAttnFwdSm80INS1_25CollectiveMainloopFwdSm80ILi8ELi1ELb1EN4cute5tupleIJNS5_1CILi128EEENS7_ILi64EEENS7_ILi256EEEEEELi256ENS_10bfloat16_tEfNS_4arch4Sm80ELb0ELb0ELb0ELb0ELb1ELb0ELb1ELb1EEENS1_21CollectiveEpilogueFwdINS6_IJS8_SA_S9_EEENS6_IJNS7_ILi1EEESI_SI_EEESC_SE_Li256ELb0ELb1ELb1ELb0EEENS1_19SingleTileSchedulerILb0ELb1ELb1ELi128EEEEEEEEEvNT_6ParamsE,(.L_x_6558 - _ZN7cutlass13device_kernelIN5flash19enable_sm80_to_sm89INS1_16FlashAttnFwdSm80INS1_25CollectiveMainloopFwdSm80ILi8ELi1ELb1EN4cute5tupleIJNS5_1CILi128EEENS7_ILi64EEENS7_ILi256EEEEEELi256ENS_10bfloat16_tEfNS_4arch4Sm80ELb0ELb0ELb0ELb0ELb1ELb0ELb1ELb1EEENS1_21CollectiveEpilogueFwdINS6_IJS8_SA_S9_EEENS6_IJNS7_ILi1EEESI_SI_EEESC_SE_Li256ELb0ELb1ELb1ELb0EEENS1_19SingleTileSchedulerILb0ELb1ELb1ELi128EEEEEEEEEvNT_6ParamsE)
        .other          _ZN7cutlass13device_kernelIN5flash19enable_sm80_to_sm89INS1_16FlashAttnFwdSm80INS1_25CollectiveMainloopFwdSm80ILi8ELi1ELb1EN4cute5tupleIJNS5_1CILi128EEENS7_ILi64EEENS7_ILi256EEEEEELi256ENS_10bfloat16_tEfNS_4arch4Sm80ELb0ELb0ELb0ELb0ELb1ELb0ELb1ELb1EEENS1_21CollectiveEpilogueFwdINS6_IJS8_SA_S9_EEENS6_IJNS7_ILi1EEESI_SI_EEESC_SE_Li256ELb0ELb1ELb1ELb0EEENS1_19SingleTileSchedulerILb0ELb1ELb1ELi128EEEEEEEEEvNT_6ParamsE,@"STO_CUDA_ENTRY STV_DEFAULT"
_ZN7cutlass13device_kernelIN5flash19enable_sm80_to_sm89INS1_16FlashAttnFwdSm80INS1_25CollectiveMainloopFwdSm80ILi8ELi1ELb1EN4cute5tupleIJNS5_1CILi128EEENS7_ILi64EEENS7_ILi256EEEEEELi256ENS_10bfloat16_tEfNS_4arch4Sm80ELb0ELb0ELb0ELb0ELb1ELb0ELb1ELb1EEENS1_21CollectiveEpilogueFwdINS6_IJS8_SA_S9_EEENS6_IJNS7_ILi1EEESI_SI_EEESC_SE_Li256ELb0ELb1ELb1ELb0EEENS1_19SingleTileSchedulerILb0ELb1ELb1ELi128EEEEEEEEEvNT_6ParamsE:
        /* <DEDUP_REMOVED lines=18> */
.L_x_3257:
[----:B------:R-:W-:Y:S02]  /*0120*/  ULDC.64 UR4, c[0x0][0x550] ;  /* 0x0001540000047ab9 */ /* 0x000fe40000000a00 */
[----:B------:R-:W-:Y:S02]  /*0130*/  UISETP.NE.AND UP0, UPT, UR4, 0x1, UPT ;  /* 0x000000010400788c */ /* 0x000fe4000bf05270 */
[----:B------:R-:W-:-:S02]  /*0140*/  UIMAD.WIDE.U32 UR8, UR6, UR5, URZ ;  /* 0x00000005060872a5 */ /* 0x000fc4000f8e003f */
[----:B------:R-:W-:Y:S02]  /*0150*/  ULDC UR4, c[0x0][0x558] ;  /* 0x0001560000047ab9 */ /* 0x000fe40000000800 */
[----:B------:R-:W-:-:S05]  /*0160*/  UMOV UR11, UR6 ;  /* 0x00000006000b7c82 */ /* 0x000fca0008000000 */
[----:B------:R-:W-:-:S03]  /*0170*/  @UP0 USHF.R.U32.HI UR11, URZ, UR4, UR9 ;  /* 0x000000043f0b0299 */ /* 0x000fc60008011609 */
.L_x_3258:
        /* <DEDUP_REMOVED lines=66> */
.L_x_3259:
        /* <DEDUP_REMOVED lines=108> */
[----:B------:R-:W-:-:S04]  /*0c60*/  IMAD R98, R19, 0x20, R18 ;  /* 0x0000002013627824 */ /* 0x000fc800078e0212 */
[--C-:B------:R-:W-:Y:S01]  /*0c70*/  IMAD R0, R0, 0x40, R98.reuse ;  /* 0x0000004000007824 */ /* 0x100fe200078e0262 */
[----:B------:R-:W-:Y:S01]  /*0c80*/  UIMAD UR19, UR15, UR4, URZ ;  /* 0x000000040f1372a4 */ /* 0x000fe2000f8e023f */
[----:B-1----:R-:W-:Y:S01]  /*0c90*/  IMAD R5, R15, 0x80, R98 ;  /* 0x000000800f057824 */ /* 0x002fe200078e0262 */
[----:B------:R-:W-:Y:S01]  /*0ca0*/  UIMAD.WIDE.U32 UR22, UR11, UR4, URZ ;  /* 0x000000040b1672a5 */ /* 0x000fe2000f8e003f */
[----:B------:R-:W-:Y:S01]  /*0cb0*/  IMAD.SHL.U32 R133, R19, 0x8, RZ ;  /* 0x0000000813857824 */ /* 0x000fe200078e00ff */
        /* <DEDUP_REMOVED lines=15> */
[----:B------:R-:W-:Y:S01]  /*0db0*/  IADD3 R58, R133, 0x80, RZ ;  /* 0x00000080853a7810 */ /* 0x000fe20007ffe0ff */
        /* <DEDUP_REMOVED lines=10> */
[----:B------:R-:W-:Y:S01]  /*0e60*/  ISETP.GE.AND P4, PT, R133, c[0x0][0x198], PT ;  /* 0x0000660085007a0c */ /* 0x000fe20003f86270 */
[----:B------:R-:W-:Y:S01]  /*0e70*/  UIMAD UR10, UR6, -0x40, UR10 ;  /* 0xffffffc0060a78a4 */ /* 0x000fe2000f8e020a */
[----:B------:R-:W-:Y:S01]  /*0e80*/  SHF.R.S32.HI R8, RZ, 0x1f, R56 ;  /* 0x0000001fff087819 */ /* 0x000fe20000011438 */
[----:B------:R-:W-:Y:S01]  /*0e90*/  UIADD3 UR5, UR19, UR5, URZ ;  /* 0x0000000513057290 */ /* 0x000fe2000fffe03f */
[----:B------:R-:W-:Y:S01]  /*0ea0*/  @P0 SHF.R.U32.HI R4, RZ, c[0x0][0x2cc], R0 ;  /* 0x0000b300ff040a19 */ /* 0x000fe20000011600 */
[----:B------:R-:W-:Y:S01]  /*0eb0*/  UISETP.GT.AND UP0, UPT, UR6, UR8, UPT ;  /* 0x000000080600728c */ /* 0x000fe2000bf04270 */
[----:B------:R-:W-:-:S02]  /*0ec0*/  ISETP.GE.AND P3, PT, R57, c[0x0][0x198], PT ;  /* 0x0000660039007a0c */ /* 0x000fc40003f66270 */
[--C-:B------:R-:W-:Y:S01]  /*0ed0*/  SHF.R.S32.HI R6, RZ, 0x1f, R4.reuse ;  /* 0x0000001fff067819 */ /* 0x100fe20000011404 */
[----:B------:R-:W-:Y:S01]  /*0ee0*/  IMAD.MOV R0, RZ, RZ, -R4 ;  /* 0x000000ffff007224 */ /* 0x000fe200078e0a04 */
[----:B------:R-:W-:Y:S01]  /*0ef0*/  ISETP.GE.AND P2, PT, R58, c[0x0][0x198], PT ;  /* 0x000066003a007a0c */ /* 0x000fe20003f46270 */
[----:B-1----:R-:W-:Y:S01]  /*0f00*/  IMAD.U32 R3, RZ, RZ, UR19 ;  /* 0x00000013ff037e24 */ /* 0x002fe2000f8e00ff */
[----:B------:R-:W-:Y:S01]  /*0f10*/  LEA.HI R8, R8, R56, RZ, 0x3 ;  /* 0x0000003808087211 */ /* 0x000fe200078f18ff */
[----:B------:R-:W-:Y:S01]  /*0f20*/  IMAD R5, R0, c[0x0][0x2c4], R5 ;  /* 0x0000b10000057a24 */ /* 0x000fe200078e0205 */
[----:B------:R-:W-:Y:S01]  /*0f30*/  ISETP.GE.AND P5, PT, R56, c[0x0][0x198], PT ;  /* 0x0000660038007a0c */ /* 0x000fe20003fa6270 */
[----:B------:R-:W-:Y:S01]  /*0f40*/  IMAD.U32 R2, RZ, RZ, UR18 ;  /* 0x00000012ff027e24 */ /* 0x000fe2000f8e00ff */
[----:B------:R-:W-:Y:S01]  /*0f50*/  LOP3.LUT R177, R8, 0xfffffff8, RZ, 0xc0, !PT ;  /* 0xfffffff808b17812 */ /* 0x000fe200078ec0ff */
[----:B------:R-:W-:Y:S01]  /*0f60*/  IMAD.U32 R3, RZ, RZ, UR5 ;  /* 0x00000005ff037e24 */ /* 0x000fe2000f8e00ff */
[----:B------:R-:W-:Y:S01]  /*0f70*/  SHF.R.S32.HI R0, RZ, 0x1f, R5 ;  /* 0x0000001fff007819 */ /* 0x000fe20000011405 */
[----:B------:R-:W-:Y:S01]  /*0f80*/  IMAD R6, R6, c[0x0][0x1b0], RZ ;  /* 0x00006c0006067a24 */ /* 0x000fe200078e02ff */
[----:B------:R-:W-:Y:S01]  /*0f90*/  ULDC.64 UR4, c[0x0][0x1e8] ;  /* 0x00007a0000047ab9 */ /* 0x000fe20000000a00 */
[C---:B------:R-:W-:Y:S01]  /*0fa0*/  IMAD.WIDE.U32 R2, R4.reuse, c[0x0][0x1b0], R2 ;  /* 0x00006c0004027a25 */ /* 0x040fe200078e0002 */
[----:B------:R-:W-:Y:S01]  /*0fb0*/  UIMAD UR18, UR15, UR4, URZ ;  /* 0x000000040f1272a4 */ /* 0x000fe2000f8e023f */
[----:B------:R-:W-:Y:S01]  /*0fc0*/  ISETP.GE.AND P6, PT, R133, c[0x0][0x1d4], PT ;  /* 0x0000750085007a0c */ /* 0x000fe20003fc6270 */
[----:B------:R-:W-:Y:S01]  /*0fd0*/  UIMAD.WIDE.U32 UR20, UR11, UR4, URZ ;  /* 0x000000040b1472a5 */ /* 0x000fe2000f8e003f */
[----:B------:R-:W-:Y:S01]  /*0fe0*/  IMAD R4, R4, c[0x0][0x1b4], R6 ;  /* 0x00006d0004047a24 */ /* 0x000fe200078e0206 */
[----:B------:R-:W-:Y:S01]  /*0ff0*/  UIMAD UR18, UR11, UR5, UR18 ;  /* 0x000000050b1272a4 */ /* 0x000fe2000f8e0212 */
[----:B------:R-:W-:Y:S01]  /*1000*/  IMAD R0, R0, c[0x0][0x1a8], RZ ;  /* 0x00006a0000007a24 */ /* 0x000fe200078e02ff */
[----:B------:R-:W-:Y:S01]  /*1010*/  LEA.HI R92, R36, R132, RZ, 0x5 ;  /* 0x00000084245c7211 */ /* 0x000fe200078f28ff */
[----:B------:R-:W-:Y:S01]  /*1020*/  IMAD.IADD R3, R3, 0x1, R4 ;  /* 0x0000000103037824 */ /* 0x000fe200078e0204 */
[----:B------:R-:W-:Y:S01]  /*1030*/  UIADD3 UR18, UR21, UR18, URZ ;  /* 0x0000001215127290 */ /* 0x000fe2000fffe03f */
[C---:B------:R-:W-:Y:S01]  /*1040*/  IMAD R6, R5.reuse, c[0x0][0x1ac], R0 ;  /* 0x00006b0005067a24 */ /* 0x040fe200078e0200 */
[----:B------:R-:W-:Y:S01]  /*1050*/  ULDC.64 UR4, c[0x0][0x210] ;  /* 0x0000840000047ab9 */ /* 0x000fe20000000a00 */
[----:B------:R-:W-:Y:S01]  /*1060*/  IMAD.WIDE.U32 R2, R5, c[0x0][0x1a8], R2 ;  /* 0x00006a0005027a25 */ /* 0x000fe200078e0002 */
[----:B------:R-:W-:Y:S01]  /*1070*/  UIMAD UR15, UR15, UR4, URZ ;  /* 0x000000040f0f72a4 */ /* 0x000fe2000f8e023f */
[----:B------:R-:W-:Y:S01]  /*1080*/  SHF.R.S32.HI R97, RZ, 0x1f, R133 ;  /* 0x0000001fff617819 */ /* 0x000fe20000011485 */
[----:B------:R-:W-:Y:S01]  /*1090*/  UIMAD.WIDE.U32 UR22, UR11, UR4, URZ ;  /* 0x000000040b1672a5 */ /* 0x000fe2000f8e003f */
[----:B------:R-:W-:Y:S01]  /*10a0*/  IMAD.SHL.U32 R4, R18, 0x40, RZ ;  /* 0x0000004012047824 */ /* 0x000fe200078e00ff */
[----:B------:R-:W-:Y:S01]  /*10b0*/  LEA R13, P0, R2, c[0x0][0x160], 0x1 ;  /* 0x00005800020d7a11 */ /* 0x000fe200078008ff */
[----:B------:R-:W-:Y:S01]  /*10c0*/  IMAD.IADD R3, R3, 0x1, R6 ;  /* 0x0000000103037824 */ /* 0x000fe200078e0206 */
[----:B------:R-:W-:Y:S01]  /*10d0*/  UIMAD UR4, UR11, UR5, UR15 ;  /* 0x000000050b0472a4 */ /* 0x000fe2000f8e020f */
[----:B------:R-:W-:-:S02]  /*10e0*/  SHF.R.S32.HI R94, RZ, 0x1f, R177 ;  /* 0x0000001fff5e7819 */ /* 0x000fc400000114b1 */
[----:B------:R-:W-:Y:S01]  /*10f0*/  LOP3.LUT R0, R4, 0x1c0, RZ, 0xc0, !PT ;  /* 0x000001c004007812 */ /* 0x000fe200078ec0ff */
[----:B------:R-:W-:Y:S01]  /*1100*/  UIADD3 UR4, UR23, UR4, URZ ;  /* 0x0000000417047290 */ /* 0x000fe2000fffe03f */
[----:B------:R-:W-:Y:S02]  /*1110*/  LEA.HI.X R14, R2, c[0x0][0x164], R3, 0x1, P0 ;  /* 0x00005900020e7a11 */ /* 0x000fe400000f0c03 */
[----:B------:R-:W-:Y:S01]  /*1120*/  SHF.R.U32.HI R4, RZ, 0x3, R0 ;  /* 0x00000003ff047819 */ /* 0x000fe20000011600 */
[----:B------:R-:W-:Y:S01]  /*1130*/  SHFL.IDX PT, R2, R13, RZ, 0x181f ;  /* 0x00181fff0d027589 */ /* 0x000fe200000e0000 */
[----:B------:R-:W-:Y:S02]  /*1140*/  LOP3.LUT R0, R0, 0x38, R133, 0xf8, !PT ;  /* 0x0000003800007812 */ /* 0x000fe400078ef885 */
        /* <DEDUP_REMOVED lines=16> */
[----:B------:R-:W1:Y:S01]  /*1250*/  SHFL.IDX PT, R4, R13, 0x1, 0x181f ;  /* 0x00381f000d047f89 */ /* 0x000e6200000e0000 */
[----:B------:R-:W-:-:S02]  /*1260*/  SHF.R.S32.HI R95, RZ, 0x1f, R178 ;  /* 0x0000001fff5f7819 */ /* 0x000fc400000114b2 */
[----:B------:R-:W-:Y:S01]  /*1270*/  IMAD R16, R0, c[0x0][0x2b8], R9 ;  /* 0x0000ae0000107a24 */ /* 0x000fe200078e0209 */
[----:B------:R3:W-:Y:S01]  /*1280*/  @!P0 LDGSTS.E.BYPASS.LTC128B.128 [R93+0x100], [R6.64], !P4 ;  /* 0x00100000065d8fae */ /* 0x0007e2000e101d4c */
[----:B------:R-:W-:Y:S01]  /*1290*/  @!P0 IMAD.WIDE R8, R176, 0x2, R2 ;  /* 0x00000002b0088825 */ /* 0x000fe200078e0202 */
[----:B------:R-:W-:Y:S02]  /*12a0*/  IADD3 R0, R15, 0x20, RZ ;  /* 0x000000200f007810 */ /* 0x000fe40007ffe0ff */
[----:B------:R-:W-:Y:S02]  /*12b0*/  SHF.R.S32.HI R12, RZ, 0x1f, R16 ;  /* 0x0000001fff0c7819 */ /* 0x000fe40000011410 */
[----:B------:R4:W-:Y:S01]  /*12c0*/  @!P0 LDGSTS.E.BYPASS.LTC128B.128 [R93+0x4100], [R8.64], !P3 ;  /* 0x04100000085d8fae */ /* 0x0009e2000d901d4c */
[----:B------:R-:W-:Y:S01]  /*12d0*/  SHF.R.S32.HI R96, RZ, 0x1f, R176 ;  /* 0x0000001fff607819 */ /* 0x000fe200000114b0 */
        /* <DEDUP_REMOVED lines=14> */
[----:B------:R-:W-:-:S04]  /*13c0*/  @!P0 IMAD.WIDE R6, R178, 0x2, R4 ;  /* 0x00000002b2068825 */ /* 0x000fc800078e0204 */
[----:B------:R-:W-:Y:S01]  /*13d0*/  IMAD.IADD R3, R3, 0x1, R0 ;  /* 0x0000000103037824 */ /* 0x000fe200078e0200 */
[----:B------:R3:W-:Y:S01]  /*13e0*/  @!P0 LDGSTS.E.BYPASS.LTC128B.128 [R93+0x9100], [R6.64], !P2 ;  /* 0x09100000065d8fae */ /* 0x0007e2000d101d4c */
[----:B------:R-:W-:-:S04]  /*13f0*/  @!P0 IMAD.WIDE R4, R177, 0x2, R4 ;  /* 0x00000002b1048825 */ /* 0x000fc800078e0204 */
        /* <DEDUP_REMOVED lines=47> */
[----:B------:R-:W-:Y:S01]  /*16f0*/  ISETP.GE.AND P1, PT, R21, 0x1, PT ;  /* 0x000000011500780c */ /* 0x000fe20003f26270 */
[----:B------:R-:W-:Y:S02]  /*1700*/  IMAD.IADD R0, R132, 0x1, -R0 ;  /* 0x0000000184007824 */ /* 0x000fe400078e0a00 */
        /* <DEDUP_REMOVED lines=52> */
[----:B------:R-:W-:-:S03]  /*1a50*/  LOP3.LUT R0, R0, 0x1c0, RZ, 0xc0, !PT ;  /* 0x000001c000007812 */ /* 0x000fc600078ec0ff */
[----:B------:R-:W-:Y:S01]  /*1a60*/  IMAD.X R33, R5, 0x1, R15, P1 ;  /* 0x0000000105217824 */ /* 0x000fe200008e060f */
[----:B------:R-:W-:Y:S01]  /*1a70*/  R2P PR, R10, 0x6 ;  /* 0x000000060a007804 */ /* 0x000fe20000000000 */
[----:B------:R-:W-:-:S05]  /*1a80*/  @P0 IMAD.WIDE R4, R176, 0x2, R2 ;  /* 0x00000002b0040825 */ /* 0x000fca00078e0202 */
        /* <DEDUP_REMOVED lines=16> */
[----:B------:R-:W-:Y:S01]  /*1b90*/  LOP3.LUT R5, R4, R3, RZ, 0x3c, !PT ;  /* 0x0000000304057212 */ /* 0x000fe200078e3cff */
[----:B------:R-:W-:Y:S01]  /*1ba0*/  IMAD.SHL.U32 R4, R11, 0x40, RZ ;  /* 0x000000400b047824 */ /* 0x000fe200078e00ff */
[----:B------:R-:W-:Y:S01]  /*1bb0*/  LOP3.LUT R3, R0, 0x8, R2, 0xf8, !PT ;  /* 0x0000000800037812 */ /* 0x000fe200078ef802 */
[----:B------:R-:W-:Y:S01]  /*1bc0*/  IMAD.SHL.U32 R2, R92, 0x20, RZ ;  /* 0x000000205c027824 */ /* 0x000fe200078e00ff */
[----:B------:R-:W-:Y:S02]  /*1bd0*/  SHF.R.U32.HI R0, RZ, 0x3, R0 ;  /* 0x00000003ff007819 */ /* 0x000fe40000011600 */
[----:B------:R-:W-:Y:S02]  /*1be0*/  LOP3.LUT R4, R5, 0xfffffe00, R4, 0xf8, !PT ;  /* 0xfffffe0005047812 */ /* 0x000fe400078ef804 */
[----:B------:R-:W-:Y:S02]  /*1bf0*/  LOP3.LUT R2, R2, 0x7ffffc00, RZ, 0xc0, !PT ;  /* 0x7ffffc0002027812 */ /* 0x000fe400078ec0ff */
[----:B------:R-:W-:-:S02]  /*1c00*/  LOP3.LUT R0, R3, R0, RZ, 0x3c, !PT ;  /* 0x0000000003007212 */ /* 0x000fc400078e3cff */
[----:B------:R-:W-:Y:S01]  /*1c10*/  SEL R5, R6, 0xfffffff0, !P1 ;  /* 0xfffffff006057807 */ /* 0x000fe20004800000 */
[----:B------:R-:W-:Y:S01]  /*1c20*/  IMAD.IADD R2, R4, 0x1, R2 ;  /* 0x0000000104027824 */ /* 0x000fe200078e0202 */
[----:B------:R-:W-:Y:S01]  /*1c30*/  BAR.SYNC.DEFER_BLOCKING 0x0 ;  /* 0x0000000000007b1d */ /* 0x000fe20000010000 */
[----:B------:R-:W-:Y:S01]  /*1c40*/  IMAD R0, R9, 0x200, R0 ;  /* 0x0000020009007824 */ /* 0x000fe200078e0200 */
[----:B------:R-:W-:Y:S01]  /*1c50*/  ISETP.GE.AND P1, PT, R133, c[0x0][0x1d4], PT ;  /* 0x0000750085007a0c */ /* 0x000fe20003f26270 */
[C---:B------:R-:W-:Y:S01]  /*1c60*/  IMAD.SHL.U32 R232, R2.reuse, 0x2, RZ ;  /* 0x0000000202e87824 */ /* 0x040fe200078e00ff */
[----:B------:R-:W-:Y:S01]  /*1c70*/  LEA R240, R2, 0x100, 0x1 ;  /* 0x0000010002f07811 */ /* 0x000fe200078e08ff */
[----:B------:R-:W-:Y:S01]  /*1c80*/  IMAD.SHL.U32 R134, R0, 0x2, RZ ;  /* 0x0000000200867824 */ /* 0x000fe200078e00ff */
[----:B------:R-:W-:Y:S02]  /*1c90*/  SEL R0, R7, 0xffffffe0, !P2 ;  /* 0xffffffe007007807 */ /* 0x000fe40005000000 */
[----:B------:R-:W-:Y:S01]  /*1ca0*/  SEL R3, R6, 0xfffffff0, !P0 ;  /* 0xfffffff006037807 */ /* 0x000fe20004000000 */
[--C-:B------:R-:W-:Y:S01]  /*1cb0*/  IMAD R236, R5, 0x2, R240.reuse ;  /* 0x0000000205ec7824 */ /* 0x100fe200078e02f0 */
[----:B------:R-:W-:Y:S01]  /*1cc0*/  ISETP.LT.OR P0, PT, R21, 0x1, P1 ;  /* 0x000000011500780c */ /* 0x000fe20000f01670 */
[C---:B------:R-:W-:Y:S01]  /*1cd0*/  IMAD R240, R0.reuse, 0x2, R240 ;  /* 0x0000000200f07824 */ /* 0x040fe200078e02f0 */
[----:B------:R-:W-:Y:S01]  /*1ce0*/  ISETP.GE.AND P1, PT, R57, c[0x0][0x1d4], PT ;  /* 0x0000750039007a0c */ /* 0x000fe20003f26270 */
[----:B------:R-:W-:Y:S01]  /*1cf0*/  IMAD R244, R0, 0x2, R236 ;  /* 0x0000000200f47824 */ /* 0x000fe200078e02ec */
[----:B------:R-:W-:Y:S01]  /*1d00*/  ISETP.GE.AND P2, PT, R58, c[0x0][0x1d4], PT ;  /* 0x000075003a007a0c */ /* 0x000fe20003f46270 */
[----:B------:R-:W-:Y:S01]  /*1d10*/  IMAD R6, R3, 0x2, R134 ;  /* 0x0000000203067824 */ /* 0x000fe200078e0286 */
        /* <DEDUP_REMOVED lines=34> */
[----:B------:R-:W-:Y:S04]  /*1f40*/  STL [R1], R84 ;  /* 0x0000005401007387 */ /* 0x000fe80000100800 */
        /* <DEDUP_REMOVED lines=9> */
[C---:B------:R-:W-:Y:S01]  /*1fe0*/  ISETP.LT.OR P0, PT, R21.reuse, 0x21, P0 ;  /* 0x000000211500780c */ /* 0x040fe20000701670 */
[----:B------:R-:W-:Y:S08]  /*1ff0*/  HMMA.16816.F32.BF16 R60, R172, R40, R12 ;  /* 0x00000028ac3c723c */ /* 0x000ff0000004180c */
[----:B---3--:R-:W-:Y:S04]  /*2000*/  HMMA.16816.F32.BF16 R12, R168, R48, RZ ;  /* 0x00000030a80c723c */ /* 0x008fe800000418ff */
[----:B------:R2:W-:Y:S01]  /*2010*/  LDGSTS.E.BYPASS.LTC128B.128 [R93+0x1100], [R26.64], !P0 ;  /* 0x011000001a5d7fae */ /* 0x0005e2000c101d4c */
[----:B------:R-:W-:-:S02]  /*2020*/  ISETP.LT.OR P0, PT, R21, 0x21, P1 ;  /* 0x000000211500780c */ /* 0x000fc40000f01670 */
[----:B------:R-:W-:-:S04]  /*2030*/  ISETP.GE.AND P1, PT, R58, c[0x0][0x1d4], PT ;  /* 0x000075003a007a0c */ /* 0x000fc80003f26270 */
[----:B------:R-:W-:-:S07]  /*2040*/  ISETP.LT.OR P1, PT, R21, 0x21, P1 ;  /* 0x000000211500780c */ /* 0x000fce0000f21670 */
[----:B------:R2:W-:Y:S01]  /*2050*/  LDGSTS.E.BYPASS.LTC128B.128 [R93+0x3100], [R24.64], !P0 ;  /* 0x03100000185d7fae */ /* 0x0005e2000c101d4c */
[----:B------:R-:W-:Y:S02]  /*2060*/  LOP3.LUT P0, RZ, R19, 0x4, RZ, 0xc0, !PT ;  /* 0x0000000413ff7812 */ /* 0x000fe4000780c0ff */
[C---:B-1----:R-:W-:Y:S02]  /*2070*/  HMMA.16816.F32.BF16 R16, R168.reuse, R10, RZ ;  /* 0x0000000aa810723c */ /* 0x042fe400000418ff */
[----:B------:R-:W-:Y:S01]  /*2080*/  SEL R2, R7, 0xffffffe0, !P0 ;  /* 0xffffffe007027807 */ /* 0x000fe20004000000 */
[----:B------:R1:W-:Y:S01]  /*2090*/  LDGSTS.E.BYPASS.LTC128B.128 [R93+0x5100], [R34.64], !P1 ;  /* 0x05100000225d7fae */ /* 0x0003e2000c901d4c */
[----:B------:R-:W-:Y:S02]  /*20a0*/  ISETP.LT.OR P0, PT, R21, 0x21, P2 ;  /* 0x000000211500780c */ /* 0x000fe40001701670 */
[----:B------:R-:W-:Y:S01]  /*20b0*/  ISETP.GT.AND P1, PT, R98, 0x3f, PT ;  /* 0x0000003f6200780c */ /* 0x000fe20003f24270 */
[C---:B------:R-:W-:Y:S01]  /*20c0*/  IMAD R251, R2.reuse, 0x2, R134 ;  /* 0x0000000202fb7824 */ /* 0x040fe200078e0286 */
[----:B----4-:R-:W-:Y:S01]  /*20d0*/  HMMA.16816.F32.BF16 R20, R168, R52, RZ ;  /* 0x00000034a814723c */ /* 0x010fe200000418ff */
[----:B------:R-:W-:Y:S01]  /*20e0*/  IMAD R252, R2, 0x2, R84 ;  /* 0x0000000202fc7824 */ /* 0x000fe200078e0254 */
[----:B------:R-:W-:-:S05]  /*20f0*/  IADD3 R2, R93, 0x100, RZ ;  /* 0x000001005d027810 */ /* 0x000fca0007ffe0ff */
[----:B------:R-:W-:Y:S01]  /*2100*/  STL [R1+0x10], R2 ;  /* 0x0000100201007387 */ /* 0x000fe20000100800 */
[----:B------:R-:W-:Y:S03]  /*2110*/  HMMA.16816.F32.BF16 R12, R172, R68, R12 ;  /* 0x00000044ac0c723c */ /* 0x000fe6000004180c */
        /* <DEDUP_REMOVED lines=10> */
[----:B------:R-:W-:Y:S04]  /*21c0*/  LDSM.16.M88.4 R16, [R251+0x10900] ;  /* 0x01090000fb10783b */ /* 0x000fe80000000200 */
[----:B-1----:R-:W1:Y:S01]  /*21d0*/  LDSM.16.M88.4 R32, [R251+0x10100] ;  /* 0x01010000fb20783b */ /* 0x002e620000000200 */
[C---:B-----5:R-:W-:Y:S03]  /*21e0*/  HMMA.16816.F32.BF16 R28, R172.reuse, R44, R24 ;  /* 0x0000002cac1c723c */ /* 0x060fe60000041818 */
[----:B------:R-:W-:Y:S05]  /*21f0*/  LDSM.16.M88.4 R44, [R252] ;  /* 0x00000000fc2c783b */ /* 0x000fea0000000200 */
[----:B------:R-:W-:Y:S08]  /*2200*/  HMMA.16816.F32.BF16 R56, R172, R42, R8 ;  /* 0x0000002aac38723c */ /* 0x000ff00000041808 */
[C---:B------:R-:W-:Y:S01]  /*2210*/  HMMA.16816.F32.BF16 R8, R168.reuse, R50, RZ ;  /* 0x00000032a808723c */ /* 0x040fe200000418ff */
[----:B------:R-:W2:Y:S07]  /*2220*/  LDSM.16.M88.4 R48, [R251+0x11900] ;  /* 0x01190000fb30783b */ /* 0x000eae0000000200 */
[----:B------:R-:W-:Y:S01]  /*2230*/  HMMA.16816.F32.BF16 R24, R168, R54, RZ ;  /* 0x00000036a818723c */ /* 0x000fe200000418ff */
[----:B------:R-:W-:Y:S07]  /*2240*/  LDSM.16.M88.4 R52, [R134+0x12900] ;  /* 0x012900008634783b */ /* 0x000fee0000000200 */
[C---:B------:R-:W-:Y:S08]  /*2250*/  HMMA.16816.F32.BF16 R20, R172.reuse, R72, R20 ;  /* 0x00000048ac14723c */ /* 0x040ff00000041814 */
[C---:B------:R-:W-:Y:S01]  /*2260*/  HMMA.16816.F32.BF16 R8, R172.reuse, R70, R8 ;  /* 0x00000046ac08723c */ /* 0x040fe20000041808 */
[----:B------:R-:W-:Y:S07]  /*2270*/  LDSM.16.M88.4 R68, [R252+0x800] ;  /* 0x00080000fc44783b */ /* 0x000fee0000000200 */
[----:B------:R-:W-:Y:S01]  /*2280*/  HMMA.16816.F32.BF16 R24, R172, R74, R24 ;  /* 0x0000004aac18723c */ /* 0x000fe20000041818 */
[----:B------:R-:W3:Y:S07]  /*2290*/  LDSM.16.M88.4 R72, [R252+0x1000] ;  /* 0x00100000fc48783b */ /* 0x000eee0000000200 */
[C---:B-1----:R-:W-:Y:S08]  /*22a0*/  HMMA.16816.F32.BF16 R28, R192.reuse, R32, R28 ;  /* 0x00000020c01c723c */ /* 0x042ff0000004181c */
[C---:B------:R-:W-:Y:S01]  /*22b0*/  HMMA.16816.F32.BF16 R32, R192.reuse, R34, R64 ;  /* 0x00000022c020723c */ /* 0x040fe20000041840 */
[----:B------:R-:W-:Y:S07]  /*22c0*/  LDSM.16.M88.4 R64, [R134+0x13100] ;  /* 0x013100008640783b */ /* 0x000fee0000000200 */
[C---:B------:R-:W-:Y:S08]  /*22d0*/  HMMA.16816.F32.BF16 R12, R192.reuse, R36, R12 ;  /* 0x00000024c00c723c */ /* 0x040ff0000004180c */
[C---:B------:R-:W-:Y:S08]  /*22e0*/  HMMA.16816.F32.BF16 R8, R192.reuse, R38, R8 ;  /* 0x00000026c008723c */ /* 0x040ff00000041808 */
[C---:B------:R-:W-:Y:S01]  /*22f0*/  HMMA.16816.F32.BF16 R40, R192.reuse, R16, R60 ;  /* 0x00000010c028723c */ /* 0x040fe2000004183c */
[----:B------:R-:W-:Y:S07]  /*2300*/  LDSM.16.M88.4 R60, [R84+0x2800] ;  /* 0x00280000543c783b */ /* 0x000fee0000000200 */
[C---:B------:R-:W-:Y:S01]  /*2310*/  HMMA.16816.F32.BF16 R56, R192.reuse, R18, R56 ;  /* 0x00000012c038723c */ /* 0x040fe20000041838 */
[----:B------:R-:W-:Y:S07]  /*2320*/  LDSM.16.M88.4 R16, [R84+0x2000] ;  /* 0x002000005410783b */ /* 0x000fee0000000200 */
[C---:B--2---:R-:W-:Y:S08]  /*2330*/  HMMA.16816.F32.BF16 R20, R192.reuse, R48, R20 ;  /* 0x00000030c014723c */ /* 0x044ff00000041814 */
[----:B------:R-:W-:Y:S01]  /*2340*/  HMMA.16816.F32.BF16 R24, R192, R50, R24 ;  /* 0x00000032c018723c */ /* 0x000fe20000041818 */
[----:B------:R-:W1:Y:S07]  /*2350*/  LDSM.16.M88.4 R48, [R134+0x12100] ;  /* 0x012100008630783b */ /* 0x000e6e0000000200 */
[C---:B------:R-:W-:Y:S08]  /*2360*/  HMMA.16816.F32.BF16 R28, R196.reuse, R44, R28 ;  /* 0x0000002cc41c723c */ /* 0x040ff0000004181c */
[C---:B------:R-:W-:Y:S01]  /*2370*/  HMMA.16816.F32.BF16 R32, R196.reuse, R46, R32 ;  /* 0x0000002ec420723c */ /* 0x040fe20000041820 */
[----:B------:R-:W-:Y:S07]  /*2380*/  LDSM.16.M88.4 R44, [R251+0x12900] ;  /* 0x01290000fb2c783b */ /* 0x000fee0000000200 */
[C---:B---3--:R-:W-:Y:S08]  /*2390*/  HMMA.16816.F32.BF16 R12, R196.reuse, R72, R12 ;  /* 0x00000048c40c723c */ /* 0x048ff0000004180c */
[C---:B------:R-:W-:Y:S01]  /*23a0*/  HMMA.16816.F32.BF16 R8, R196.reuse, R74, R8 ;  /* 0x0000004ac408723c */ /* 0x040fe20000041808 */
[----:B------:R-:W-:Y:S07]  /*23b0*/  LDSM.16.M88.4 R72, [R251+0x13900] ;  /* 0x01390000fb48783b */ /* 0x000fee0000000200 */
[C---:B------:R-:W-:Y:S01]  /*23c0*/  HMMA.16816.F32.BF16 R36, R196.reuse, R68, R40 ;  /* 0x00000044c424723c */ /* 0x040fe20000041828 */
[----:B------:R-:W-:Y:S07]  /*23d0*/  LDSM.16.M88.4 R40, [R251+0x12100] ;  /* 0x01210000fb28783b */ /* 0x000fee0000000200 */
[C---:B------:R-:W-:Y:S01]  /*23e0*/  HMMA.16816.F32.BF16 R56, R196.reuse, R70, R56 ;  /* 0x00000046c438723c */ /* 0x040fe20000041838 */
[----:B------:R-:W2:Y:S07]  /*23f0*/  LDSM.16.M88.4 R68, [R84+0x3000] ;  /* 0x003000005444783b */ /* 0x000eae0000000200 */
[C---:B------:R-:W-:Y:S08]  /*2400*/  HMMA.16816.F32.BF16 R20, R196.reuse, R80, R20 ;  /* 0x00000050c414723c */ /* 0x040ff00000041814 */
[----:B------:R-:W-:Y:S01]  /*2410*/  HMMA.16816.F32.BF16 R24, R196, R82, R24 ;  /* 0x00000052c418723c */ /* 0x000fe20000041818 */
[----:B------:R-:W3:Y:S07]  /*2420*/  LDSM.16.M88.4 R80, [R84+0x3800] ;  /* 0x003800005450783b */ /* 0x000eee0000000200 */
        /* <DEDUP_REMOVED lines=12> */
[C---:B------:R-:W-:Y:S08]  /*24f0*/  HMMA.16816.F32.BF16 R28, R204.reuse, R16, R28 ;  /* 0x00000010cc1c723c */ /* 0x040ff0000004181c */
[C---:B------:R-:W-:Y:S01]  /*2500*/  HMMA.16816.F32.BF16 R32, R204.reuse, R18, R32 ;  /* 0x00000012cc20723c */ /* 0x040fe20000041820 */
[----:B------:R-:W4:Y:S07]  /*2510*/  LDSM.16.M88.4 R16, [R252+0x2000] ;  /* 0x00200000fc10783b */ /* 0x000f2e0000000200 */
[C---:B--2---:R-:W-:Y:S08]  /*2520*/  HMMA.16816.F32.BF16 R12, R204.reuse, R68, R12 ;  /* 0x00000044cc0c723c */ /* 0x044ff0000004180c */
[C---:B------:R-:W-:Y:S01]  /*2530*/  HMMA.16816.F32.BF16 R8, R204.reuse, R70, R8 ;  /* 0x00000046cc08723c */ /* 0x040fe20000041808 */
[----:B------:R-:W2:Y:S07]  /*2540*/  LDSM.16.M88.4 R68, [R252+0x3800] ;  /* 0x00380000fc44783b */ /* 0x000eae0000000200 */
[C---:B------:R-:W-:Y:S08]  /*2550*/  HMMA.16816.F32.BF16 R36, R204.reuse, R60, R36 ;  /* 0x0000003ccc24723c */ /* 0x040ff00000041824 */
[C---:B------:R-:W-:Y:S01]  /*2560*/  HMMA.16816.F32.BF16 R56, R204.reuse, R62, R56 ;  /* 0x0000003ecc38723c */ /* 0x040fe20000041838 */
[----:B------:R-:W-:Y:S07]  /*2570*/  LDSM.16.M88.4 R60, [R134+0x15100] ;  /* 0x01510000863c783b */ /* 0x000fee0000000200 */
[C---:B---3--:R-:W-:Y:S08]  /*2580*/  HMMA.16816.F32.BF16 R20, R204.reuse, R80, R20 ;  /* 0x00000050cc14723c */ /* 0x048ff00000041814 */
[----:B------:R-:W-:Y:S01]  /*2590*/  HMMA.16816.F32.BF16 R24, R204, R82, R24 ;  /* 0x00000052cc18723c */ /* 0x000fe20000041818 */
[----:B------:R-:W-:Y:S07]  /*25a0*/  LDSM.16.M88.4 R80, [R251+0x16900] ;  /* 0x01690000fb50783b */ /* 0x000fee0000000200 */
[C---:B------:R-:W-:Y:S08]  /*25b0*/  HMMA.16816.F32.BF16 R28, R208.reuse, R40, R28 ;  /* 0x00000028d01c723c */ /* 0x040ff0000004181c */
[C---:B------:R-:W-:Y:S01]  /*25c0*/  HMMA.16816.F32.BF16 R32, R208.reuse, R42, R32 ;  /* 0x0000002ad020723c */ /* 0x040fe20000041820 */
[----:B------:R-:W-:Y:S07]  /*25d0*/  LDSM.16.M88.4 R40, [R84+0x4000] ;  /* 0x004000005428783b */ /* 0x000fee0000000200 */
[C---:B-1----:R-:W-:Y:S08]  /*25e0*/  HMMA.16816.F32.BF16 R12, R208.reuse, R48, R12 ;  /* 0x00000030d00c723c */ /* 0x042ff0000004180c */
[C---:B------:R-:W-:Y:S01]  /*25f0*/  HMMA.16816.F32.BF16 R8, R208.reuse, R50, R8 ;  /* 0x00000032d008723c */ /* 0x040fe20000041808 */
[----:B------:R-:W-:Y:S07]  /*2600*/  LDSM.16.M88.4 R48, [R134+0x14900] ;  /* 0x014900008630783b */ /* 0x000fee0000000200 */
[C---:B------:R-:W-:Y:S08]  /*2610*/  HMMA.16816.F32.BF16 R36, R208.reuse, R44, R36 ;  /* 0x0000002cd024723c */ /* 0x040ff00000041824 */
[C---:B------:R-:W-:Y:S01]  /*2620*/  HMMA.16816.F32.BF16 R56, R208.reuse, R46, R56 ;  /* 0x0000002ed038723c */ /* 0x040fe20000041838 */
[----:B------:R-:W1:Y:S07]  /*2630*/  LDSM.16.M88.4 R44, [R134+0x14100] ;  /* 0x01410000862c783b */ /* 0x000e6e0000000200 */
[C---:B------:R-:W-:Y:S08]  /*2640*/  HMMA.16816.F32.BF16 R20, R208.reuse, R72, R20 ;  /* 0x00000048d014723c */ /* 0x040ff00000041814 */
[----:B------:R-:W-:Y:S01]  /*2650*/  HMMA.16816.F32.BF16 R24, R208, R74, R24 ;  /* 0x0000004ad018723c */ /* 0x000fe20000041818 */
[----:B------:R-:W3:Y:S07]  /*2660*/  LDSM.16.M88.4 R72, [R134+0x15900] ;  /* 0x015900008648783b */ /* 0x000eee0000000200 */
[C---:B----4-:R-:W-:Y:S08]  /*2670*/  HMMA.16816.F32.BF16 R28, R212.reuse, R16, R28 ;  /* 0x00000010d41c723c */ /* 0x050ff0000004181c */
[C---:B------:R-:W-:Y:S08]  /*2680*/  HMMA.16816.F32.BF16 R32, R212.reuse, R18, R32 ;  /* 0x00000012d420723c */ /* 0x040ff00000041820 */
[C---:B------:R-:W-:Y:S08]  /*2690*/  HMMA.16816.F32.BF16 R12, R212.reuse, R64, R12 ;  /* 0x00000040d40c723c */ /* 0x040ff0000004180c */
[C---:B------:R-:W-:Y:S01]  /*26a0*/  HMMA.16816.F32.BF16 R8, R212.reuse, R66, R8 ;  /* 0x00000042d408723c */ /* 0x040fe20000041808 */
[----:B------:R-:W-:Y:S07]  /*26b0*/  LDSM.16.M88.4 R64, [R251+0x15100] ;  /* 0x01510000fb40783b */ /* 0x000fee0000000200 */
[C---:B------:R-:W-:Y:S08]  /*26c0*/  HMMA.16816.F32.BF16 R36, R212.reuse, R52, R36 ;  /* 0x00000034d424723c */ /* 0x040ff00000041824 */
[C---:B------:R-:W-:Y:S01]  /*26d0*/  HMMA.16816.F32.BF16 R56, R212.reuse, R54, R56 ;  /* 0x00000036d438723c */ /* 0x040fe20000041838 */
[----:B------:R-:W-:Y:S07]  /*26e0*/  LDSM.16.M88.4 R52, [R84+0x4800] ;  /* 0x004800005434783b */ /* 0x000fee0000000200 */
[C---:B--2---:R-:W-:Y:S08]  /*26f0*/  HMMA.16816.F32.BF16 R20, R212.reuse, R68, R20 ;  /* 0x00000044d414723c */ /* 0x044ff00000041814 */
[----:B------:R-:W-:Y:S01]  /*2700*/  HMMA.16816.F32.BF16 R24, R212, R70, R24 ;  /* 0x00000046d418723c */ /* 0x000fe20000041818 */
[----:B------:R-:W2:Y:S07]  /*2710*/  LDSM.16.M88.4 R68, [R84+0x5000] ;  /* 0x005000005444783b */ /* 0x000eae0000000200 */
        /* <DEDUP_REMOVED lines=8> */
[----:B------:R-:W4:Y:S07]  /*27a0*/  LDSM.16.M88.4 R48, [R251+0x14900] ;  /* 0x01490000fb30783b */ /* 0x000f2e0000000200 */
[C---:B---3--:R-:W-:Y:S08]  /*27b0*/  HMMA.16816.F32.BF16 R8, R216.reuse, R72, R20 ;  /* 0x00000048d808723c */ /* 0x048ff00000041814 */
[----:B------:R-:W-:Y:S01]  /*27c0*/  HMMA.16816.F32.BF16 R24, R216, R74, R24 ;  /* 0x0000004ad818723c */ /* 0x000fe20000041818 */
[----:B------:R-:W3:Y:S07]  /*27d0*/  LDSM.16.M88.4 R72, [R251+0x15900] ;  /* 0x01590000fb48783b */ /* 0x000eee0000000200 */
[C---:B------:R-:W-:Y:S08]  /*27e0*/  HMMA.16816.F32.BF16 R28, R220.reuse, R40, R28 ;  /* 0x00000028dc1c723c */ /* 0x040ff0000004181c */
[C---:B------:R-:W-:Y:S01]  /*27f0*/  HMMA.16816.F32.BF16 R32, R220.reuse, R42, R32 ;  /* 0x0000002adc20723c */ /* 0x040fe20000041820 */
[----:B------:R-:W5:Y:S07]  /*2800*/  LDSM.16.M88.4 R40, [R252+0x4000] ;  /* 0x00400000fc28783b */ /* 0x000f6e0000000200 */
[C---:B--2---:R-:W-:Y:S08]  /*2810*/  HMMA.16816.F32.BF16 R20, R220.reuse, R68, R16 ;  /* 0x00000044dc14723c */ /* 0x044ff00000041810 */
        /* <DEDUP_REMOVED lines=10> */
[----:B------:R-:W1:Y:S07]  /*28c0*/  LDSM.16.M88.4 R44, [R134+0x16100] ;  /* 0x01610000862c783b */ /* 0x000e6e0000000200 */
[C---:B------:R-:W-:Y:S08]  /*28d0*/  HMMA.16816.F32.BF16 R24, R224.reuse, R64, R20 ;  /* 0x00000040e018723c */ /* 0x040ff00000041814 */
[C---:B------:R-:W-:Y:S01]  /*28e0*/  HMMA.16816.F32.BF16 R20, R224.reuse, R66, R16 ;  /* 0x00000042e014723c */ /* 0x040fe20000041810 */
[----:B------:R-:W1:Y:S07]  /*28f0*/  LDSM.16.M88.4 R64, [R134+0x17100] ;  /* 0x017100008640783b */ /* 0x000e6e0000000200 */
[C---:B----4-:R-:W-:Y:S08]  /*2900*/  HMMA.16816.F32.BF16 R36, R224.reuse, R48, R36 ;  /* 0x00000030e024723c */ /* 0x050ff00000041824 */
[C---:B------:R-:W-:Y:S01]  /*2910*/  HMMA.16816.F32.BF16 R56, R224.reuse, R50, R56 ;  /* 0x00000032e038723c */ /* 0x040fe20000041838 */
[----:B------:R-:W-:Y:S07]  /*2920*/  LDSM.16.M88.4 R48, [R84+0x6800] ;  /* 0x006800005430783b */ /* 0x000fee0000000200 */
[C---:B---3--:R-:W-:Y:S08]  /*2930*/  HMMA.16816.F32.BF16 R16, R224.reuse, R72, R12 ;  /* 0x00000048e010723c */ /* 0x048ff0000004180c */
[----:B------:R-:W-:Y:S01]  /*2940*/  HMMA.16816.F32.BF16 R12, R224, R74, R8 ;  /* 0x0000004ae00c723c */ /* 0x000fe20000041808 */
[----:B------:R-:W3:Y:S07]  /*2950*/  LDSM.16.M88.4 R72, [R134+0x17900] ;  /* 0x017900008648783b */ /* 0x000eee0000000200 */
[C---:B-----5:R-:W-:Y:S08]  /*2960*/  HMMA.16816.F32.BF16 R8, R228.reuse, R40, R28 ;  /* 0x00000028e408723c */ /* 0x060ff0000004181c */
[C---:B------:R-:W-:Y:S01]  /*2970*/  HMMA.16816.F32.BF16 R32, R228.reuse, R42, R32 ;  /* 0x0000002ae420723c */ /* 0x040fe20000041820 */
[----:B------:R-:W4:Y:S07]  /*2980*/  LDSM.16.M88.4 R40, [R84+0x6000] ;  /* 0x006000005428783b */ /* 0x000f2e0000000200 */
[C---:B--2---:R-:W-:Y:S08]  /*2990*/  HMMA.16816.F32.BF16 R28, R228.reuse, R68, R24 ;  /* 0x00000044e41c723c */ /* 0x044ff00000041818 */
[C---:B------:R-:W-:Y:S01]  /*29a0*/  HMMA.16816.F32.BF16 R24, R228.reuse, R70, R20 ;  /* 0x00000046e418723c */ /* 0x040fe20000041814 */
[----:B------:R-:W-:Y:S07]  /*29b0*/  LDSM.16.M88.4 R68, [R84+0x7800] ;  /* 0x007800005444783b */ /* 0x000fee0000000200 */
[C---:B------:R-:W-:Y:S08]  /*29c0*/  HMMA.16816.F32.BF16 R36, R228.reuse, R60, R36 ;  /* 0x0000003ce424723c */ /* 0x040ff00000041824 */
[C---:B------:R-:W-:Y:S01]  /*29d0*/  HMMA.16816.F32.BF16 R56, R228.reuse, R62, R56 ;  /* 0x0000003ee438723c */ /* 0x040fe20000041838 */
[----:B------:R-:W2:Y:S04]  /*29e0*/  LDSM.16.M88.4 R60, [R84+0x7000] ;  /* 0x00700000543c783b */ /* 0x000ea80000000200 */
[----:B------:R-:W-:Y:S03]  /*29f0*/  LDSM.16.M88.4 R84, [R251+0x17100] ;  /* 0x01710000fb54783b */ /* 0x000fe60000000200 */
[C---:B------:R-:W-:Y:S08]  /*2a00*/  HMMA.16816.F32.BF16 R20, R228.reuse, R76, R16 ;  /* 0x0000004ce414723c */ /* 0x040ff00000041810 */
[----:B------:R-:W-:Y:S01]  /*2a10*/  HMMA.16816.F32.BF16 R16, R228, R78, R12 ;  /* 0x0000004ee410723c */ /* 0x000fe2000004180c */
[----:B------:R-:W5:Y:S07]  /*2a20*/  LDSM.16.M88.4 R76, [R251+0x16100] ;  /* 0x01610000fb4c783b */ /* 0x000f6e0000000200 */
[C---:B-1----:R-:W-:Y:S08]  /*2a30*/  HMMA.16816.F32.BF16 R12, R232.reuse, R44, R8 ;  /* 0x0000002ce80c723c */ /* 0x042ff00000041808 */
[C---:B------:R-:W-:Y:S08]  /*2a40*/  HMMA.16816.F32.BF16 R8, R232.reuse, R46, R32 ;  /* 0x0000002ee808723c */ /* 0x040ff00000041820 */
[C---:B------:R-:W-:Y:S08]  /*2a50*/  HMMA.16816.F32.BF16 R32, R232.reuse, R64, R28 ;  /* 0x00000040e820723c */ /* 0x040ff0000004181c */
[C---:B------:R-:W-:Y:S01]  /*2a60*/  HMMA.16816.F32.BF16 R28, R232.reuse, R66, R24 ;  /* 0x00000042e81c723c */ /* 0x040fe20000041818 */
[----:B------:R-:W-:Y:S07]  /*2a70*/  LDSM.16.M88.4 R64, [R252+0x7000] ;  /* 0x00700000fc40783b */ /* 0x000fee0000000200 */
[C---:B------:R-:W-:Y:S08]  /*2a80*/  HMMA.16816.F32.BF16 R36, R232.reuse, R52, R36 ;  /* 0x00000034e824723c */ /* 0x040ff00000041824 */
[C---:B------:R-:W-:Y:S08]  /*2a90*/  HMMA.16816.F32.BF16 R56, R232.reuse, R54, R56 ;  /* 0x00000036e838723c */ /* 0x040ff00000041838 */
[C---:B---3--:R-:W-:Y:S08]  /*2aa0*/  HMMA.16816.F32.BF16 R24, R232.reuse, R72, R20 ;  /* 0x00000048e818723c */ /* 0x048ff00000041814 */
[----:B------:R-:W-:Y:S01]  /*2ab0*/  HMMA.16816.F32.BF16 R20, R232, R74, R16 ;  /* 0x0000004ae814723c */ /* 0x000fe20000041810 */
[----:B------:R-:W1:Y:S07]  /*2ac0*/  LDSM.16.M88.4 R72, [R252+0x6000] ;  /* 0x00600000fc48783b */ /* 0x000e6e0000000200 */
[C---:B----4-:R-:W-:Y:S08]  /*2ad0*/  HMMA.16816.F32.BF16 R16, R236.reuse, R40, R12 ;  /* 0x00000028ec10723c */ /* 0x050ff0000004180c */
[C---:B------:R-:W-:Y:S08]  /*2ae0*/  HMMA.16816.F32.BF16 R12, R236.reuse, R42, R8 ;  /* 0x0000002aec0c723c */ /* 0x040ff00000041808 */
[C---:B------:R-:W-:Y:S08]  /*2af0*/  HMMA.16816.F32.BF16 R8, R236.reuse, R48, R36 ;  /* 0x00000030ec08723c */ /* 0x040ff00000041824 */
[C---:B------:R-:W-:Y:S08]  /*2b00*/  HMMA.16816.F32.BF16 R56, R236.reuse, R50, R56 ;  /* 0x00000032ec38723c */ /* 0x040ff00000041838 */
[C---:B--2---:R-:W-:Y:S08]  /*2b10*/  HMMA.16816.F32.BF16 R52, R236.reuse, R60, R32 ;  /* 0x0000003cec34723c */ /* 0x044ff00000041820 */
[C---:B------:R-:W-:Y:S08]  /*2b20*/  HMMA.16816.F32.BF16 R44, R236.reuse, R68, R24 ;  /* 0x00000044ec2c723c */ /* 0x040ff00000041818 */
[C---:B------:R-:W-:Y:S01]  /*2b30*/  HMMA.16816.F32.BF16 R48, R236.reuse, R62, R28 ;  /* 0x0000003eec30723c */ /* 0x040fe2000004181c */
[----:B------:R-:W-:Y:S07]  /*2b40*/  LDSM.16.M88.4 R60, [R252+0x7800] ;  /* 0x00780000fc3c783b */ /* 0x000fee0000000200 */
[----:B------:R-:W-:Y:S01]  /*2b50*/  HMMA.16816.F32.BF16 R40, R236, R70, R20 ;  /* 0x00000046ec28723c */ /* 0x000fe20000041814 */
[----:B------:R-:W2:Y:S01]  /*2b60*/  LDSM.16.M88.4 R68, [R252+0x6800] ;  /* 0x00680000fc44783b */ /* 0x000ea20000000200 */
[----:B------:R-:W-:-:S06]  /*2b70*/  DEPBAR.LE SB0, 0x0 ;  /* 0x000080000000791a */ /* 0x000fcc0000000000 */
[C---:B-----5:R-:W-:Y:S08]  /*2b80*/  HMMA.16816.F32.BF16 R36, R240.reuse, R76, R16 ;  /* 0x0000004cf024723c */ /* 0x060ff00000041810 */
[C---:B------:R-:W-:Y:S08]  /*2b90*/  HMMA.16816.F32.BF16 R32, R240.reuse, R78, R12 ;  /* 0x0000004ef020723c */ /* 0x040ff0000004180c */
[C---:B------:R-:W-:Y:S08]  /*2ba0*/  HMMA.16816.F32.BF16 R28, R240.reuse, R80, R8 ;  /* 0x00000050f01c723c */ /* 0x040ff00000041808 */
[C---:B------:R-:W-:Y:S08]  /*2bb0*/  HMMA.16816.F32.BF16 R20, R240.reuse, R84, R52 ;  /* 0x00000054f014723c */ /* 0x040ff00000041834 */
[C---:B------:R-:W-:Y:S08]  /*2bc0*/  HMMA.16816.F32.BF16 R12, R240.reuse, R88, R44 ;  /* 0x00000058f00c723c */ /* 0x040ff0000004182c */
[C---:B------:R-:W-:Y:S08]  /*2bd0*/  HMMA.16816.F32.BF16 R24, R240.reuse, R82, R56 ;  /* 0x00000052f018723c */ /* 0x040ff00000041838 */
[C---:B------:R-:W-:Y:S08]  /*2be0*/  HMMA.16816.F32.BF16 R16, R240.reuse, R86, R48 ;  /* 0x00000056f010723c */ /* 0x040ff00000041830 */
[----:B------:R-:W-:Y:S08]  /*2bf0*/  HMMA.16816.F32.BF16 R8, R240, R90, R40 ;  /* 0x0000005af008723c */ /* 0x000ff00000041828 */
[C---:B-1----:R-:W-:Y:S08]  /*2c00*/  HMMA.16816.F32.BF16 R44, R244.reuse, R72, R36 ;  /* 0x00000048f42c723c */ /* 0x042ff00000041824 */
[C---:B------:R-:W-:Y:S08]  /*2c10*/  HMMA.16816.F32.BF16 R72, R244.reuse, R74, R32 ;  /* 0x0000004af448723c */ /* 0x040ff00000041820 */
[C---:B--2---:R-:W-:Y:S08]  /*2c20*/  HMMA.16816.F32.BF16 R40, R244.reuse, R68, R28 ;  /* 0x00000044f428723c */ /* 0x044ff0000004181c */
[C---:B------:R-:W-:Y:S08]  /*2c30*/  HMMA.16816.F32.BF16 R36, R244.reuse, R64, R20 ;  /* 0x00000040f424723c */ /* 0x040ff00000041814 */
[C---:B------:R-:W-:Y:S08]  /*2c40*/  HMMA.16816.F32.BF16 R32, R244.reuse, R60, R12 ;  /* 0x0000003cf420723c */ /* 0x040ff0000004180c */
[C---:B------:R-:W-:Y:S08]  /*2c50*/  HMMA.16816.F32.BF16 R68, R244.reuse, R70, R24 ;  /* 0x00000046f444723c */ /* 0x040ff00000041818 */
[C---:B------:R-:W-:Y:S08]  /*2c60*/  HMMA.16816.F32.BF16 R64, R244.reuse, R66, R16 ;  /* 0x00000042f440723c */ /* 0x040ff00000041810 */
[----:B------:R-:W-:Y:S01]  /*2c70*/  HMMA.16816.F32.BF16 R60, R244, R62, R8 ;  /* 0x0000003ef43c723c */ /* 0x000fe20000041808 */
[----:B------:R-:W-:Y:S06]  /*2c80*/  BAR.SYNC.DEFER_BLOCKING 0x0 ;  /* 0x0000000000007b1d */ /* 0x000fec0000010000 */
[----:B------:R-:W-:Y:S05]  /*2c90*/  @!P0 BRA `(.L_x_3261) ;  /* 0x0000052000008947 */ /* 0x000fea0003800000 */
[----:B------:R-:W-:Y:S01]  /*2ca0*/  ULEA UR6, UR6, UR9, 0x6 ;  /* 0x0000000906067291 */ /* 0x000fe2000f8e303f */
[----:B------:R-:W-:Y:S01]  /*2cb0*/  ISETP.NE.AND P2, PT, R99, 0x1, PT ;  /* 0x000000016300780c */ /* 0x000fe20003f45270 */
[----:B------:R-:W-:-:S04]  /*2cc0*/  IMAD.MOV.U32 R9, RZ, RZ, RZ ;  /* 0x000000ffff097224 */ /* 0x000fc800078e00ff */
[----:B------:R-:W-:-:S05]  /*2cd0*/  IMAD.U32 R3, RZ, RZ, UR6 ;  /* 0x00000006ff037e24 */ /* 0x000fca000f8e00ff */
[----:B------:R-:W-:-:S05]  /*2ce0*/  IADD3 R3, R3, -0x40, R98 ;  /* 0xffffffc003037810 */ /* 0x000fca0007ffe062 */
[----:B------:R-:W-:-:S04]  /*2cf0*/  @P2 IMAD.HI.U32 R6, R3, c[0x0][0x2bc], RZ ;  /* 0x0000af0003062a27 */ /* 0x000fc800078e00ff */
[----:B------:R-:W-:Y:S01]  /*2d00*/  IMAD.MOV.U32 R2, RZ, RZ, R3 ;  /* 0x000000ffff027224 */ /* 0x000fe200078e0003 */
        /* <DEDUP_REMOVED lines=13> */
[----:B------:R-:W-:Y:S01]  /*2de0*/  SEL R26, RZ, 0x10, P4 ;  /* 0x00000010ff1a7807 */ /* 0x000fe20002000000 */
[----:B------:R-:W-:Y:S01]  /*2df0*/  IMAD.SHL.U32 R22, R177, 0x2, RZ ;  /* 0x00000002b1167824 */ /* 0x000fe200078e00ff */
[----:B------:R-:W-:Y:S01]  /*2e00*/  SHF.R.S32.HI R2, RZ, 0x1f, R10 ;  /* 0x0000001fff027819 */ /* 0x000fe2000001140a */
[----:B------:R3:W-:Y:S01]  /*2e10*/  STL [R1+0xc], R10 ;  /* 0x00000c0a01007387 */ /* 0x0007e20000100800 */
[----:B------:R-:W-:-:S02]  /*2e20*/  LOP3.LUT R8, R8, 0xf, RZ, 0xc0, !PT ;  /* 0x0000000f08087812 */ /* 0x000fc400078ec0ff */
[----:B------:R-:W-:Y:S02]  /*2e30*/  SHF.L.U64.HI R21, R176, 0x1, R96 ;  /* 0x00000001b0157819 */ /* 0x000fe40000010260 */
[----:B------:R-:W-:Y:S02]  /*2e40*/  SEL R25, RZ, 0x10, P3 ;  /* 0x00000010ff197807 */ /* 0x000fe40001800000 */
[----:B------:R-:W-:Y:S02]  /*2e50*/  SHF.L.U64.HI R23, R178, 0x1, R95 ;  /* 0x00000001b2177819 */ /* 0x000fe4000001025f */
[----:B------:R-:W-:Y:S01]  /*2e60*/  SHF.L.U64.HI R24, R177, 0x1, R94 ;  /* 0x00000001b1187819 */ /* 0x000fe2000001025e */
[----:B-1----:R-:W-:Y:S02]  /*2e70*/  IMAD R6, R2, c[0x0][0x1e0], RZ ;  /* 0x0000780002067a24 */ /* 0x002fe400078e02ff */
[----:B------:R-:W-:-:S04]  /*2e80*/  IMAD.WIDE.U32 R2, R10, c[0x0][0x1e0], RZ ;  /* 0x000078000a027a25 */ /* 0x000fc800078e00ff */
[----:B------:R-:W-:-:S04]  /*2e90*/  IMAD R6, R10, c[0x0][0x1e4], R6 ;  /* 0x000079000a067a24 */ /* 0x000fc800078e0206 */
[----:B------:R-:W-:Y:S01]  /*2ea0*/  IMAD.IADD R3, R3, 0x1, R6 ;  /* 0x0000000103037824 */ /* 0x000fe200078e0206 */
[----:B---3--:R-:W-:-:S04]  /*2eb0*/  IADD3 R10, -R27, 0x10, RZ ;  /* 0x000000101b0a7810 */ /* 0x008fc80007ffe1ff */
[----:B------:R-:W-:Y:S02]  /*2ec0*/  LOP3.LUT R10, R10, 0xf, RZ, 0xc0, !PT ;  /* 0x0000000f0a0a7812 */ /* 0x000fe400078ec0ff */
        /* <DEDUP_REMOVED lines=12> */
[----:B--2---:R-:W-:Y:S01]  /*2f90*/  IADD3 R18, P2, P0, R8, R2, R11 ;  /* 0x0000000208127210 */ /* 0x004fe2000785e00b */
[----:B------:R-:W-:-:S03]  /*2fa0*/  IMAD.SHL.U32 R8, R176, 0x2, RZ ;  /* 0x00000002b0087824 */ /* 0x000fc600078e00ff */
[-C--:B---3--:R-:W-:Y:S02]  /*2fb0*/  IADD3.X R19, RZ, R3.reuse, R9, P2, P0 ;  /* 0x00000003ff137210 */ /* 0x088fe400017e0409 */
[----:B------:R-:W-:Y:S02]  /*2fc0*/  IADD3 R16, P2, P0, R10, R2, R8 ;  /* 0x000000020a107210 */ /* 0x000fe4000785e008 */
[----:B------:R-:W-:Y:S02]  /*2fd0*/  IADD3 R10, -R26, 0x10, RZ ;  /* 0x000000101a0a7810 */ /* 0x000fe40007ffe1ff */
[----:B------:R-:W-:Y:S02]  /*2fe0*/  IADD3.X R17, RZ, R3, R21, P2, P0 ;  /* 0x00000003ff117210 */ /* 0x000fe400017e0415 */
[----:B------:R-:W-:-:S04]  /*2ff0*/  LOP3.LUT R10, R10, 0xf, RZ, 0xc0, !PT ;  /* 0x0000000f0a0a7812 */ /* 0x000fc800078ec0ff */
[----:B------:R-:W-:Y:S02]  /*3000*/  IADD3 R14, P2, P0, R10, R2, R20 ;  /* 0x000000020a0e7210 */ /* 0x000fe4000785e014 */
[----:B------:R-:W-:Y:S02]  /*3010*/  IADD3 R10, -R25, 0x10, RZ ;  /* 0x00000010190a7810 */ /* 0x000fe40007ffe1ff */
[----:B------:R-:W-:Y:S02]  /*3020*/  IADD3.X R15, RZ, R3, R23, P2, P0 ;  /* 0x00000003ff0f7210 */ /* 0x000fe400017e0417 */
[----:B------:R-:W-:-:S04]  /*3030*/  LOP3.LUT R10, R10, 0xf, RZ, 0xc0, !PT ;  /* 0x0000000f0a0a7812 */ /* 0x000fc800078ec0ff */
        /* <DEDUP_REMOVED lines=24> */
.L_x_3261:
[----:B-1----:R-:W-:Y:S01]  /*31c0*/  LOP3.LUT R2, R92, 0xffffffe0, RZ, 0xc0, !PT ;  /* 0xffffffe05c027812 */ /* 0x002fe200078ec0ff */
[----:B------:R-:W-:Y:S01]  /*31d0*/  IMAD.U32 R6, RZ, RZ, UR10 ;  /* 0x0000000aff067e24 */ /* 0x000fe2000f8e00ff */
[----:B------:R-:W-:Y:S01]  /*31e0*/  STL [R1+0x48], R168 ;  /* 0x000048a801007387 */ /* 0x000fe20000100800 */
[----:B------:R-:W-:Y:S02]  /*31f0*/  IMAD.SHL.U32 R135, R4, 0x2, RZ ;  /* 0x0000000204877824 */ /* 0x000fe400078e00ff */
[----:B------:R-:W-:Y:S01]  /*3200*/  IMAD.IADD R2, R132, 0x1, -R2 ;  /* 0x0000000184027824 */ /* 0x000fe200078e0a02 */
[----:B------:R-:W-:Y:S01]  /*3210*/  STL [R1+0x44], R134 ;  /* 0x0000448601007387 */ /* 0x000fe20000100800 */
[----:B------:R-:W-:Y:S01]  /*3220*/  IMAD R248, R5, 0x2, R135 ;  /* 0x0000000205f87824 */ /* 0x000fe200078e0287 */
[C---:B------:R-:W-:Y:S02]  /*3230*/  LEA R250, R0.reuse, R135, 0x1 ;  /* 0x0000008700fa7211 */ /* 0x040fe400078e08ff */
[----:B------:R-:W-:Y:S01]  /*3240*/  SHF.R.S32.HI R3, RZ, 0x1f, R2 ;  /* 0x0000001fff037819 */ /* 0x000fe20000011402 */
[----:B------:R-:W-:Y:S01]  /*3250*/  LDSM.16.MT88.4 R24, [R135+0x100] ;  /* 0x000100008718783b */ /* 0x000fe20000004200 */
[----:B------:R-:W-:-:S02]  /*3260*/  IMAD R249, R0, 0x2, R248 ;  /* 0x0000000200f97824 */ /* 0x000fc400078e02f8 */
[----:B------:R-:W-:Y:S01]  /*3270*/  LEA.HI R3, R3, R2, RZ, 0x2 ;  /* 0x0000000203037211 */ /* 0x000fe200078f10ff */
[----:B------:R-:W-:Y:S03]  /*3280*/  LDSM.16.MT88.4 R28, [R135+0x900] ;  /* 0x00090000871c783b */ /* 0x000fe60000004200 */
[----:B------:R-:W-:Y:S01]  /*3290*/  LOP3.LUT R3, R3, 0x7ffffffc, RZ, 0xc0, !PT ;  /* 0x7ffffffc03037812 */ /* 0x000fe200078ec0ff */
[----:B------:R-:W-:Y:S03]  /*32a0*/  LDSM.16.MT88.4 R48, [R250+0x100] ;  /* 0x00010000fa30783b */ /* 0x000fe60000004200 */
[----:B------:R-:W-:Y:S01]  /*32b0*/  IADD3 R2, R2, -R3, RZ ;  /* 0x8000000302027210 */ /* 0x000fe20007ffe0ff */
[----:B------:R-:W-:Y:S04]  /*32c0*/  LDSM.16.MT88.4 R52, [R248+0x900] ;  /* 0x00090000f834783b */ /* 0x000fe80000004200 */
[----:B------:R-:W-:Y:S01]  /*32d0*/  IMAD R2, R2, -0x2, R6 ;  /* 0xfffffffe02027824 */ /* 0x000fe200078e0206 */
[----:B------:R-:W-:Y:S04]  /*32e0*/  LDSM.16.MT88.4 R76, [R249+0x2100] ;  /* 0x00210000f94c783b */ /* 0x000fe80000004200 */
[----:B------:R-:W-:Y:S01]  /*32f0*/  ISETP.GT.AND P0, PT, R2, RZ, PT ;  /* 0x000000ff0200720c */ /* 0x000fe20003f04270 */
[----:B------:R-:W-:Y:S03]  /*3300*/  LDSM.16.MT88.4 R80, [R249+0x2900] ;  /* 0x00290000f950783b */ /* 0x000fe60000004200 */
[----:B------:R-:W-:Y:S01]  /*3310*/  FSEL R15, R46, -INF , P0 ;  /* 0xff8000002e0f7808 */ /* 0x000fe20000000000 */
[----:B------:R-:W-:Y:S01]  /*3320*/  STL [R1+0x40], R133 ;  /* 0x0000408501007387 */ /* 0x000fe20000100800 */
[----:B------:R-:W-:-:S02]  /*3330*/  FSEL R10, R44, -INF , P0 ;  /* 0xff8000002c0a7808 */ /* 0x000fc40000000000 */
[C---:B------:R-:W-:Y:S01]  /*3340*/  ISETP.GT.AND P0, PT, R2.reuse, 0x1, PT ;  /* 0x000000010200780c */ /* 0x040fe20003f04270 */
[----:B------:R-:W0:Y:S03]  /*3350*/  LDGDEPBAR ;  /* 0x00000000000079af */ /* 0x000e260000000000 */
        /* <DEDUP_REMOVED lines=24> */
[C---:B------:R-:W-:Y:S02]  /*34e0*/  ISETP.GT.AND P0, PT, R2.reuse, 0x19, PT ;  /* 0x000000190200780c */ /* 0x040fe40003f04270 */
        /* <DEDUP_REMOVED lines=30> */
[----:B------:R-:W-:Y:S01]  /*36d0*/  FMNMX.FTZ R12, R17, R12, !PT ;  /* 0x0000000c110c7209 */ /* 0x000fe20007810000 */
[----:B------:R-:W-:Y:S01]  /*36e0*/  LDSM.16.MT88.4 R32, [R249+0x100] ;  /* 0x00010000f920783b */ /* 0x000fe20000004200 */
        /* <DEDUP_REMOVED lines=9> */
[----:B------:R-:W-:Y:S02]  /*3780*/  FMNMX.FTZ R3, R20, R3, !PT ;  /* 0x0000000314037209 */ /* 0x000fe40007810000 */
[----:B------:R-:W-:Y:S02]  /*3790*/  FMNMX.FTZ R2, R91, R2, !PT ;  /* 0x000000025b027209 */ /* 0x000fe40007810000 */
[----:B------:R-:W-:Y:S02]  /*37a0*/  FMNMX.FTZ R3, R22, R3, !PT ;  /* 0x0000000316037209 */ /* 0x000fe40007810000 */
[----:B------:R-:W-:-:S02]  /*37b0*/  FMNMX.FTZ R2, R89, R2, !PT ;  /* 0x0000000259027209 */ /* 0x000fc40007810000 */
        /* <DEDUP_REMOVED lines=39> */
[----:B------:R1:W-:Y:S01]  /*3a30*/  MUFU.EX2 R86, R8 ;  /* 0x0000000800567308 */ /* 0x0003e20000000800 */
[----:B------:R-:W-:-:S07]  /*3a40*/  FFMA.FTZ R16, R16, c[0x0][0x2d0], -R3 ;  /* 0x0000b40010107a23 */ /* 0x000fce0000010803 */
[----:B------:R2:W-:Y:S08]  /*3a50*/  MUFU.EX2 R14, R4 ;  /* 0x00000004000e7308 */ /* 0x0005f00000000800 */
[----:B------:R-:W3:Y:S01]  /*3a60*/  MUFU.EX2 R88, R7 ;  /* 0x0000000700587308 */ /* 0x000ee20000000800 */
[----:B-1----:R-:W-:Y:S01]  /*3a70*/  F2FP.BF16.PACK_AB R8, R85, R87 ;  /* 0x000000575508723e */ /* 0x002fe200000010ff */
[----:B--2---:R-:W-:-:S06]  /*3a80*/  FFMA.FTZ R4, R18, c[0x0][0x2d0], -R3 ;  /* 0x0000b40012047a23 */ /* 0x004fcc0000010803 */
[----:B------:R-:W-:Y:S01]  /*3a90*/  MUFU.EX2 R15, R15 ;  /* 0x0000000f000f7308 */ /* 0x000fe20000000800 */
[----:B---3--:R-:W-:-:S07]  /*3aa0*/  F2FP.BF16.PACK_AB R10, R88, R86 ;  /* 0x00000056580a723e */ /* 0x008fce00000010ff */
[----:B------:R-:W1:Y:S08]  /*3ab0*/  MUFU.EX2 R13, R16 ;  /* 0x00000010000d7308 */ /* 0x000e700000000800 */
[----:B------:R2:W3:Y:S08]  /*3ac0*/  MUFU.EX2 R84, R4 ;  /* 0x0000000400547308 */ /* 0x0004f00000000800 */
[----:B------:R3:W4:Y:S01]  /*3ad0*/  MUFU.EX2 R145, R11 ;  /* 0x0000000b00917308 */ /* 0x0007220000000800 */
[----:B-1----:R-:W-:Y:S01]  /*3ae0*/  F2FP.BF16.PACK_AB R9, R13, R15 ;  /* 0x0000000f0d09723e */ /* 0x002fe200000010ff */
[----:B--2---:R-:W-:-:S06]  /*3af0*/  FFMA.FTZ R4, R19, c[0x0][0x2d0], -R3 ;  /* 0x0000b40013047a23 */ /* 0x004fcc0000010803 */
[----:B------:R4:W-:Y:S01]  /*3b00*/  MUFU.EX2 R144, R6 ;  /* 0x0000000600907308 */ /* 0x0009e20000000800 */
[----:B---3--:R-:W-:-:S07]  /*3b10*/  F2FP.BF16.PACK_AB R11, R84, R14 ;  /* 0x0000000e540b723e */ /* 0x008fce00000010ff */
[----:B------:R1:W-:Y:S01]  /*3b20*/  MUFU.EX2 R183, R4 ;  /* 0x0000000400b77308 */ /* 0x0003e20000000800 */
[----:B------:R-:W-:Y:S01]  /*3b30*/  HMMA.16816.F32.BF16 R16, R8, R26, RZ ;  /* 0x0000001a0810723c */ /* 0x000fe200000418ff */
[----:B----4-:R-:W-:-:S07]  /*3b40*/  F2FP.BF16.PACK_AB R6, R138, R145 ;  /* 0x000000918a06723e */ /* 0x010fce00000010ff */
        /* <DEDUP_REMOVED lines=13> */
[C---:B------:R-:W-:Y:S08]  /*3c20*/  HMMA.16816.F32.BF16 R164, R4.reuse, R28, R20 ;  /* 0x0000001c04a4723c */ /* 0x040ff00000041814 */
[----:B------:R-:W-:Y:S01]  /*3c30*/  HMMA.16816.F32.BF16 R56, R4, R30, R16 ;  /* 0x0000001e0438723c */ /* 0x000fe20000041810 */
[----:B------:R-:W1:Y:S07]  /*3c40*/  LDSM.16.MT88.4 R28, [R135+0x2100] ;  /* 0x00210000871c783b */ /* 0x000e6e0000004200 */
[C---:B------:R-:W-:Y:S08]  /*3c50*/  HMMA.16816.F32.BF16 R20, R8.reuse, R48, RZ ;  /* 0x000000300814723c */ /* 0x040ff000000418ff */
[----:B------:R-:W-:Y:S08]  /*3c60*/  HMMA.16816.F32.BF16 R16, R8, R50, RZ ;  /* 0x000000320810723c */ /* 0x000ff000000418ff */
[----:B------:R-:W-:Y:S01]  /*3c70*/  IMAD.MOV.U32 R131, RZ, RZ, R57 ;  /* 0x000000ffff837224 */ /* 0x000fe200078e0039 */
[----:B------:R-:W-:Y:S01]  /*3c80*/  MOV R130, R56 ;  /* 0x0000003800827202 */ /* 0x000fe20000000f00 */
[----:B------:R-:W-:Y:S01]  /*3c90*/  IMAD.MOV.U32 R113, RZ, RZ, R58 ;  /* 0x000000ffff717224 */ /* 0x000fe200078e003a */
[----:B------:R-:W-:Y:S01]  /*3ca0*/  HMMA.16816.F32.BF16 R156, R4, R52, R40 ;  /* 0x00000034049c723c */ /* 0x000fe20000041828 */
[----:B------:R-:W-:-:S07]  /*3cb0*/  IMAD.MOV.U32 R112, RZ, RZ, R59 ;  /* 0x000000ffff707224 */ /* 0x000fce00078e003b */
[C---:B------:R-:W-:Y:S08]  /*3cc0*/  HMMA.16816.F32.BF16 R56, R4.reuse, R44, R20 ;  /* 0x0000002c0438723c */ /* 0x040ff00000041814 */
[C---:B------:R-:W-:Y:S01]  /*3cd0*/  HMMA.16816.F32.BF16 R148, R4.reuse, R54, R24 ;  /* 0x000000360494723c */ /* 0x040fe20000041818 */
[----:B------:R-:W2:Y:S07]  /*3ce0*/  LDSM.16.MT88.4 R52, [R250+0x2900] ;  /* 0x00290000fa34783b */ /* 0x000eae0000004200 */
[----:B------:R-:W-:Y:S08]  /*3cf0*/  HMMA.16816.F32.BF16 R16, R4, R46, R16 ;  /* 0x0000002e0410723c */ /* 0x000ff00000041810 */
[----:B------:R-:W-:Y:S01]  /*3d00*/  HMMA.16816.F32.BF16 R24, R8, R68, RZ ;  /* 0x000000440818723c */ /* 0x000fe200000418ff */
[----:B------:R-:W-:Y:S01]  /*3d10*/  MOV R137, R57 ;  /* 0x0000003900897202 */ /* 0x000fe20000000f00 */
[----:B------:R-:W-:Y:S01]  /*3d20*/  IMAD.MOV.U32 R136, RZ, RZ, R56 ;  /* 0x000000ffff887224 */ /* 0x000fe200078e0038 */
[----:B------:R-:W-:Y:S01]  /*3d30*/  MOV R179, R59 ;  /* 0x0000003b00b37202 */ /* 0x000fe20000000f00 */
[----:B------:R-:W-:-:S02]  /*3d40*/  IMAD.MOV.U32 R168, RZ, RZ, R58 ;  /* 0x000000ffffa87224 */ /* 0x000fc400078e003a */
[----:B------:R-:W3:Y:S02]  /*3d50*/  LDSM.16.MT88.4 R56, [R248+0x2900] ;  /* 0x00290000f838783b */ /* 0x000ee40000004200 */
[C---:B------:R-:W-:Y:S08]  /*3d60*/  HMMA.16816.F32.BF16 R48, R8.reuse, R32, RZ ;  /* 0x000000200830723c */ /* 0x040ff000000418ff */
[----:B------:R-:W-:Y:S01]  /*3d70*/  IMAD.MOV.U32 R119, RZ, RZ, R17 ;  /* 0x000000ffff777224 */ /* 0x000fe200078e0011 */
[----:B------:R-:W-:Y:S01]  /*3d80*/  MOV R117, R19 ;  /* 0x0000001300757202 */ /* 0x000fe20000000f00 */
[----:B------:R-:W-:Y:S01]  /*3d90*/  IMAD.MOV.U32 R118, RZ, RZ, R18 ;  /* 0x000000ffff767224 */ /* 0x000fe200078e0012 */
[----:B------:R-:W-:Y:S01]  /*3da0*/  HMMA.16816.F32.BF16 R20, R8, R70, RZ ;  /* 0x000000460814723c */ /* 0x000fe200000418ff */
[----:B------:R-:W-:-:S07]  /*3db0*/  IMAD.MOV.U32 R116, RZ, RZ, R16 ;  /* 0x000000ffff747224 */ /* 0x000fce00078e0010 */
[C---:B------:R-:W-:Y:S08]  /*3dc0*/  HMMA.16816.F32.BF16 R16, R8.reuse, R76, RZ ;  /* 0x0000004c0810723c */ /* 0x040ff000000418ff */
[C---:B------:R-:W-:Y:S08]  /*3dd0*/  HMMA.16816.F32.BF16 R44, R8.reuse, R34, RZ ;  /* 0x00000022082c723c */ /* 0x040ff000000418ff */
[C---:B-1----:R-:W-:Y:S08]  /*3de0*/  HMMA.16816.F32.BF16 R40, R8.reuse, R28, RZ ;  /* 0x0000001c0828723c */ /* 0x042ff000000418ff */
[C---:B------:R-:W-:Y:S08]  /*3df0*/  HMMA.16816.F32.BF16 R36, R8.reuse, R30, RZ ;  /* 0x0000001e0824723c */ /* 0x040ff000000418ff */
[C---:B------:R-:W-:Y:S08]  /*3e00*/  HMMA.16816.F32.BF16 R32, R8.reuse, R64, RZ ;  /* 0x000000400820723c */ /* 0x040ff000000418ff */
[----:B------:R-:W-:Y:S01]  /*3e10*/  HMMA.16816.F32.BF16 R28, R8, R66, RZ ;  /* 0x00000042081c723c */ /* 0x000fe200000418ff */
[----:B------:R-:W1:Y:S07]  /*3e20*/  LDSM.16.MT88.4 R64, [R135+0x4100] ;  /* 0x004100008740783b */ /* 0x000e6e0000004200 */
[C---:B--2---:R-:W-:Y:S08]  /*3e30*/  HMMA.16816.F32.BF16 R24, R4.reuse, R52, R24 ;  /* 0x000000340418723c */ /* 0x044ff00000041818 */
[C---:B------:R-:W-:Y:S01]  /*3e40*/  HMMA.16816.F32.BF16 R140, R4.reuse, R72, R48 ;  /* 0x00000048048c723c */ /* 0x040fe20000041830 */
[----:B------:R-:W2:Y:S07]  /*3e50*/  LDSM.16.MT88.4 R48, [R248+0x4100] ;  /* 0x00410000f830783b */ /* 0x000eae0000004200 */
[C---:B------:R-:W-:Y:S07]  /*3e60*/  HMMA.16816.F32.BF16 R16, R4.reuse, R80, R16 ;  /* 0x000000500410723c */ /* 0x040fee0000041810 */
[----:B------:R-:W-:Y:S01]  /*3e70*/  IMAD.MOV.U32 R80, RZ, RZ, R145 ;  /* 0x000000ffff507224 */ /* 0x000fe200078e0091 */
[----:B------:R-:W-:Y:S01]  /*3e80*/  HMMA.16816.F32.BF16 R20, R4, R54, R20 ;  /* 0x000000360414723c */ /* 0x000fe20000041814 */
[----:B------:R-:W-:Y:S01]  /*3e90*/  IMAD.MOV.U32 R121, RZ, RZ, R24 ;  /* 0x000000ffff797224 */ /* 0x000fe200078e0018 */
[----:B------:R-:W-:Y:S01]  /*3ea0*/  MOV R120, R25 ;  /* 0x0000001900787202 */ /* 0x000fe20000000f00 */
[----:B------:R-:W-:Y:S01]  /*3eb0*/  IMAD.MOV.U32 R134, RZ, RZ, R26 ;  /* 0x000000ffff867224 */ /* 0x000fe200078e001a */
[----:B------:R-:W-:Y:S01]  /*3ec0*/  LDSM.16.MT88.4 R52, [R249+0x4100] ;  /* 0x00410000f934783b */ /* 0x000fe20000004200 */
[----:B------:R-:W-:Y:S01]  /*3ed0*/  IMAD.MOV.U32 R133, RZ, RZ, R27 ;  /* 0x000000ffff857224 */ /* 0x000fe200078e001b */
[----:B------:R-:W-:-:S02]  /*3ee0*/  MOV R81, R144 ;  /* 0x0000009000517202 */ /* 0x000fc40000000f00 */
[C---:B------:R-:W-:Y:S01]  /*3ef0*/  HMMA.16816.F32.BF16 R100, R4.reuse, R60, R40 ;  /* 0x0000003c0464723c */ /* 0x040fe20000041828 */
[----:B------:R-:W4:Y:S04]  /*3f00*/  LDSM.16.MT88.4 R24, [R135+0x4900] ;  /* 0x004900008718783b */ /* 0x000f280000004200 */
[----:B------:R-:W-:Y:S03]  /*3f10*/  LDSM.16.MT88.4 R40, [R248+0x4900] ;  /* 0x00490000f828783b */ /* 0x000fe60000004200 */
[----:B---3--:R-:W-:Y:S01]  /*3f20*/  HMMA.16816.F32.BF16 R32, R4, R56, R32 ;  /* 0x000000380420723c */ /* 0x008fe20000041820 */
[----:B------:R-:W-:Y:S01]  /*3f30*/  IMAD.MOV.U32 R124, RZ, RZ, R16 ;  /* 0x000000ffff7c7224 */ /* 0x000fe200078e0010 */
[----:B------:R-:W-:Y:S01]  /*3f40*/  MOV R110, R18 ;  /* 0x00000012006e7202 */ /* 0x000fe20000000f00 */
[----:B------:R-:W-:-:S02]  /*3f50*/  IMAD.MOV.U32 R109, RZ, RZ, R17 ;  /* 0x000000ffff6d7224 */ /* 0x000fc400078e0011 */
[----:B------:R-:W-:-:S03]  /*3f60*/  IMAD.MOV.U32 R111, RZ, RZ, R19 ;  /* 0x000000ffff6f7224 */ /* 0x000fc600078e0013 */
[C---:B------:R-:W-:Y:S01]  /*3f70*/  HMMA.16816.F32.BF16 R28, R4.reuse, R58, R28 ;  /* 0x0000003a041c723c */ /* 0x040fe2000004181c */
[----:B------:R-:W-:Y:S01]  /*3f80*/  MOV R129, R22 ;  /* 0x0000001600817202 */ /* 0x000fe20000000f00 */
[----:B------:R-:W-:Y:S01]  /*3f90*/  IMAD.MOV.U32 R128, RZ, RZ, R23 ;  /* 0x000000ffff807224 */ /* 0x000fe200078e0017 */
[----:B------:R-:W-:Y:S01]  /*3fa0*/  MOV R122, R20 ;  /* 0x00000014007a7202 */ /* 0x000fe20000000f00 */
[----:B------:R-:W-:Y:S01]  /*3fb0*/  IMAD.MOV.U32 R123, RZ, RZ, R21 ;  /* 0x000000ffff7b7224 */ /* 0x000fe200078e0015 */
[----:B------:R-:W-:Y:S03]  /*3fc0*/  LDSM.16.MT88.4 R56, [R250+0x4900] ;  /* 0x00490000fa38783b */ /* 0x000fe60000004200 */
[----:B------:R-:W-:Y:S01]  /*3fd0*/  HMMA.16816.F32.BF16 R72, R4, R74, R44 ;  /* 0x0000004a0448723c */ /* 0x000fe2000004182c */
[----:B------:R-:W3:Y:S01]  /*3fe0*/  LDSM.16.MT88.4 R44, [R250+0x4100] ;  /* 0x00410000fa2c783b */ /* 0x000ee20000004200 */
[----:B------:R-:W-:Y:S01]  /*3ff0*/  IMAD.MOV.U32 R182, RZ, RZ, R101 ;  /* 0x000000ffffb67224 */ /* 0x000fe200078e0065 */
[----:B------:R-:W-:Y:S01]  /*4000*/  MOV R181, R102 ;  /* 0x0000006600b57202 */ /* 0x000fe20000000f00 */
[----:B------:R-:W-:-:S02]  /*4010*/  IMAD.MOV.U32 R180, RZ, RZ, R103 ;  /* 0x000000ffffb47224 */ /* 0x000fc400078e0067 */
[----:B------:R-:W-:Y:S02]  /*4020*/  IMAD.MOV.U32 R0, RZ, RZ, R100 ;  /* 0x000000ffff007224 */ /* 0x000fe400078e0064 */
[----:B-1----:R-:W-:Y:S01]  /*4030*/  HMMA.16816.F32.BF16 R16, R8, R64, RZ ;  /* 0x000000400810723c */ /* 0x002fe200000418ff */
[----:B------:R-:W-:Y:S01]  /*4040*/  MOV R103, R34 ;  /* 0x0000002200677202 */ /* 0x000fe20000000f00 */
[----:B------:R-:W-:Y:S01]  /*4050*/  IMAD.MOV.U32 R102, RZ, RZ, R35 ;  /* 0x000000ffff667224 */ /* 0x000fe200078e0023 */
[----:B------:R-:W-:Y:S01]  /*4060*/  MOV R100, R32 ;  /* 0x0000002000647202 */ /* 0x000fe20000000f00 */
[----:B------:R-:W-:-:S03]  /*4070*/  IMAD.MOV.U32 R101, RZ, RZ, R33 ;  /* 0x000000ffff657224 */ /* 0x000fc600078e0021 */
[----:B------:R-:W-:Y:S01]  /*4080*/  IMAD.MOV.U32 R64, RZ, RZ, R123 ;  /* 0x000000ffff407224 */ /* 0x000fe200078e007b */
[----:B------:R-:W-:Y:S01]  /*4090*/  HMMA.16816.F32.BF16 R68, R4, R62, R36 ;  /* 0x0000003e0444723c */ /* 0x000fe20000041824 */
[----:B------:R-:W-:Y:S01]  /*40a0*/  IMAD.MOV.U32 R115, RZ, RZ, R30 ;  /* 0x000000ffff737224 */ /* 0x000fe200078e001e */
[----:B------:R-:W-:Y:S01]  /*40b0*/  MOV R76, R28 ;  /* 0x0000001c004c7202 */ /* 0x000fe20000000f00 */
[----:B------:R-:W-:Y:S01]  /*40c0*/  IMAD.MOV.U32 R114, RZ, RZ, R31 ;  /* 0x000000ffff727224 */ /* 0x000fe200078e001f */
[----:B------:R-:W1:Y:S01]  /*40d0*/  LDSM.16.MT88.4 R60, [R135+0x6100] ;  /* 0x00610000873c783b */ /* 0x000e620000004200 */
[----:B------:R-:W-:Y:S02]  /*40e0*/  IMAD.MOV.U32 R77, RZ, RZ, R29 ;  /* 0x000000ffff4d7224 */ /* 0x000fe400078e001d */
[----:B------:R-:W-:Y:S01]  /*40f0*/  IMAD.MOV.U32 R65, RZ, RZ, R122 ;  /* 0x000000ffff417224 */ /* 0x000fe200078e007a */
[C---:B------:R-:W-:Y:S07]  /*4100*/  HMMA.16816.F32.BF16 R20, R8.reuse, R78, RZ ;  /* 0x0000004e0814723c */ /* 0x040fee00000418ff */
[----:B------:R-:W-:Y:S01]  /*4110*/  IMAD.MOV.U32 R78, RZ, RZ, R139 ;  /* 0x000000ffff4e7224 */ /* 0x000fe200078e008b */
[----:B------:R-:W-:Y:S01]  /*4120*/  HMMA.16816.F32.BF16 R36, R8, R66, RZ ;  /* 0x000000420824723c */ /* 0x000fe200000418ff */
[----:B------:R-:W-:-:S06]  /*4130*/  IMAD.MOV.U32 R79, RZ, RZ, R138 ;  /* 0x000000ffff4f7224 */ /* 0x000fcc00078e008a */
[----:B------:R-:W-:Y:S01]  /*4140*/  IMAD.MOV.U32 R66, RZ, RZ, R129 ;  /* 0x000000ffff427224 */ /* 0x000fe200078e0081 */
[----:B--2---:R-:W-:Y:S01]  /*4150*/  HMMA.16816.F32.BF16 R32, R8, R48, RZ ;  /* 0x000000300820723c */ /* 0x004fe200000418ff */
[----:B------:R-:W-:-:S07]  /*4160*/  MOV R67, R128 ;  /* 0x0000008000437202 */ /* 0x000fce0000000f00 */
[----:B------:R-:W-:Y:S01]  /*4170*/  HMMA.16816.F32.BF16 R28, R8, R50, RZ ;  /* 0x00000032081c723c */ /* 0x000fe200000418ff */
[----:B------:R-:W2:Y:S07]  /*4180*/  LDSM.16.MT88.4 R48, [R249+0x4900] ;  /* 0x00490000f930783b */ /* 0x000eae0000004200 */
[C---:B----4-:R-:W-:Y:S08]  /*4190*/  HMMA.16816.F32.BF16 R184, R4.reuse, R24, R16 ;  /* 0x0000001804b8723c */ /* 0x050ff00000041810 */
[----:B------:R-:W-:Y:S07]  /*41a0*/  HMMA.16816.F32.BF16 R188, R4, R82, R20 ;  /* 0x0000005204bc723c */ /* 0x000fee0000041814 */
[----:B------:R-:W-:Y:S01]  /*41b0*/  MOV R83, R137 ;  /* 0x0000008900537202 */ /* 0x000fe20000000f00 */
[----:B---3--:R-:W-:Y:S01]  /*41c0*/  HMMA.16816.F32.BF16 R16, R8, R44, RZ ;  /* 0x0000002c0810723c */ /* 0x008fe200000418ff */
[----:B------:R-:W-:-:S06]  /*41d0*/  IMAD.MOV.U32 R82, RZ, RZ, R136 ;  /* 0x000000ffff527224 */ /* 0x000fcc00078e0088 */
[----:B------:R-:W-:Y:S01]  /*41e0*/  IMAD.MOV.U32 R45, RZ, RZ, R119 ;  /* 0x000000ffff2d7224 */ /* 0x000fe200078e0077 */
[----:B------:R-:W-:Y:S01]  /*41f0*/  HMMA.16816.F32.BF16 R144, R4, R26, R36 ;  /* 0x0000001a0490723c */ /* 0x000fe20000041824 */
[----:B------:R-:W3:Y:S01]  /*4200*/  LDSM.16.MT88.4 R36, [R135+0x6900] ;  /* 0x006900008724783b */ /* 0x000ee20000004200 */
[----:B------:R-:W-:-:S06]  /*4210*/  IMAD.MOV.U32 R44, RZ, RZ, R116 ;  /* 0x000000ffff2c7224 */ /* 0x000fcc00078e0074 */
[C---:B------:R-:W-:Y:S08]  /*4220*/  HMMA.16816.F32.BF16 R160, R4.reuse, R40, R32 ;  /* 0x0000002804a0723c */ /* 0x040ff00000041820 */
[----:B------:R-:W-:Y:S01]  /*4230*/  HMMA.16816.F32.BF16 R136, R4, R42, R28 ;  /* 0x0000002a0488723c */ /* 0x000fe2000004181c */
[----:B------:R-:W4:Y:S07]  /*4240*/  LDSM.16.MT88.4 R40, [R248+0x6100] ;  /* 0x00610000f828783b */ /* 0x000f2e0000004200 */
[C---:B------:R-:W-:Y:S07]  /*4250*/  HMMA.16816.F32.BF16 R24, R8.reuse, R54, RZ ;  /* 0x000000360818723c */ /* 0x040fee00000418ff */
[----:B------:R-:W-:Y:S01]  /*4260*/  IMAD.MOV.U32 R55, RZ, RZ, R80 ;  /* 0x000000ffff377224 */ /* 0x000fe200078e0050 */
[----:B-1----:R-:W-:Y:S01]  /*4270*/  HMMA.16816.F32.BF16 R20, R8, R60, RZ ;  /* 0x0000003c0814723c */ /* 0x002fe200000418ff */
[----:B------:R-:W-:Y:S01]  /*4280*/  IMAD.MOV.U32 R54, RZ, RZ, R81 ;  /* 0x000000ffff367224 */ /* 0x000fe200078e0051 */
[----:B------:R-:W-:Y:S01]  /*4290*/  MOV R80, R121 ;  /* 0x0000007900507202 */ /* 0x000fe20000000f00 */
[----:B------:R-:W-:-:S04]  /*42a0*/  IMAD.MOV.U32 R81, RZ, RZ, R120 ;  /* 0x000000ffff517224 */ /* 0x000fc800078e0078 */
[----:B------:R-:W-:Y:S01]  /*42b0*/  IMAD.MOV.U32 R60, RZ, RZ, R113 ;  /* 0x000000ffff3c7224 */ /* 0x000fe200078e0071 */
[----:B------:R-:W-:Y:S01]  /*42c0*/  HMMA.16816.F32.BF16 R28, R8, R52, RZ ;  /* 0x00000034081c723c */ /* 0x000fe200000418ff */
[----:B------:R-:W-:-:S06]  /*42d0*/  MOV R61, R112 ;  /* 0x00000070003d7202 */ /* 0x000fcc0000000f00 */
[----:B------:R-:W-:Y:S01]  /*42e0*/  IMAD.MOV.U32 R53, RZ, RZ, R78 ;  /* 0x000000ffff357224 */ /* 0x000fe200078e004e */
[----:B------:R-:W-:Y:S01]  /*42f0*/  HMMA.16816.F32.BF16 R152, R4, R56, R16 ;  /* 0x000000380498723c */ /* 0x000fe20000041810 */
[----:B------:R-:W-:Y:S01]  /*4300*/  MOV R52, R79 ;  /* 0x0000004f00347202 */ /* 0x000fe20000000f00 */
[----:B------:R-:W-:Y:S01]  /*4310*/  IMAD.MOV.U32 R79, RZ, RZ, R114 ;  /* 0x000000ffff4f7224 */ /* 0x000fe200078e0072 */
[----:B------:R-:W-:-:S04]  /*4320*/  MOV R78, R115 ;  /* 0x00000073004e7202 */ /* 0x000fc80000000f00 */
[----:B------:R-:W-:Y:S01]  /*4330*/  MOV R56, R118 ;  /* 0x0000007600387202 */ /* 0x000fe20000000f00 */
[----:B------:R-:W-:Y:S01]  /*4340*/  IMAD.MOV.U32 R57, RZ, RZ, R117 ;  /* 0x000000ffff397224 */ /* 0x000fe200078e0075 */
[----:B------:R-:W-:Y:S07]  /*4350*/  HMMA.16816.F32.BF16 R32, R8, R46, RZ ;  /* 0x0000002e0820723c */ /* 0x000fee00000418ff */
[----:B------:R-:W-:Y:S01]  /*4360*/  MOV R46, R131 ;  /* 0x00000083002e7202 */ /* 0x000fe20000000f00 */
[----:B--2---:R-:W-:Y:S01]  /*4370*/  HMMA.16816.F32.BF16 R116, R4, R50, R24 ;  /* 0x000000320474723c */ /* 0x004fe20000041818 */
[----:B------:R-:W1:Y:S01]  /*4380*/  LDSM.16.MT88.4 R24, [R248+0x6900] ;  /* 0x00690000f818783b */ /* 0x000e620000004200 */
[----:B------:R-:W-:-:S06]  /*4390*/  IMAD.MOV.U32 R47, RZ, RZ, R130 ;  /* 0x000000ffff2f7224 */ /* 0x000fcc00078e0082 */
[----:B------:R-:W-:Y:S08]  /*43a0*/  HMMA.16816.F32.BF16 R16, R8, R62, RZ ;  /* 0x0000003e0810723c */ /* 0x000ff000000418ff */
[C---:B---3--:R-:W-:Y:S08]  /*43b0*/  HMMA.16816.F32.BF16 R112, R4.reuse, R36, R20 ;  /* 0x000000240470723c */ /* 0x048ff00000041814 */
[----:B------:R-:W-:Y:S01]  /*43c0*/  HMMA.16816.F32.BF16 R120, R4, R48, R28 ;  /* 0x000000300478723c */ /* 0x000fe2000004181c */
[----:B------:R-:W2:Y:S07]  /*43d0*/  LDSM.16.MT88.4 R28, [R250+0x6100] ;  /* 0x00610000fa1c783b */ /* 0x000eae0000004200 */
[----:B----4-:R-:W-:Y:S07]  /*43e0*/  HMMA.16816.F32.BF16 R20, R8, R40, RZ ;  /* 0x000000280814723c */ /* 0x010fee00000418ff */
[----:B------:R-:W-:Y:S01]  /*43f0*/  IMAD.MOV.U32 R40, RZ, RZ, R60 ;  /* 0x000000ffff287224 */ /* 0x000fe200078e003c */
[----:B------:R-:W-:Y:S01]  /*4400*/  HMMA.16816.F32.BF16 R128, R4, R58, R32 ;  /* 0x0000003a0480723c */ /* 0x000fe20000041820 */
[----:B------:R-:W-:-:S06]  /*4410*/  MOV R41, R61 ;  /* 0x0000003d00297202 */ /* 0x000fcc0000000f00 */
[----:B------:R-:W-:Y:S01]  /*4420*/  IMAD.MOV.U32 R32, RZ, RZ, R103 ;  /* 0x000000ffff207224 */ /* 0x000fe200078e0067 */
[----:B------:R-:W-:Y:S01]  /*4430*/  MOV R34, R101 ;  /* 0x0000006500227202 */ /* 0x000fe20000000f00 */
[----:B------:R-:W-:Y:S02]  /*4440*/  IMAD.MOV.U32 R33, RZ, RZ, R102 ;  /* 0x000000ffff217224 */ /* 0x000fe400078e0066 */
[----:B------:R-:W-:Y:S02]  /*4450*/  IMAD.MOV.U32 R35, RZ, RZ, R100 ;  /* 0x000000ffff237224 */ /* 0x000fe400078e0064 */
[----:B------:R-:W-:Y:S08]  /*4460*/  HMMA.16816.F32.BF16 R100, R4, R38, R16 ;  /* 0x000000260464723c */ /* 0x000ff00000041810 */
[----:B------:R-:W-:Y:S07]  /*4470*/  HMMA.16816.F32.BF16 R16, R8, R42, RZ ;  /* 0x0000002a0810723c */ /* 0x000fee00000418ff */
[----:B------:R-:W-:Y:S01]  /*4480*/  IMAD.MOV.U32 R43, RZ, RZ, R46 ;  /* 0x000000ffff2b7224 */ /* 0x000fe200078e002e */
[C---:B-1----:R-:W-:Y:S01]  /*4490*/  HMMA.16816.F32.BF16 R60, R4.reuse, R24, R20 ;  /* 0x00000018043c723c */ /* 0x042fe20000041814 */
[----:B------:R-:W1:Y:S01]  /*44a0*/  LDSM.16.MT88.4 R20, [R250+0x6900] ;  /* 0x00690000fa14783b */ /* 0x000e620000004200 */
[----:B------:R-:W-:Y:S01]  /*44b0*/  IMAD.MOV.U32 R42, RZ, RZ, R47 ;  /* 0x000000ffff2a7224 */ /* 0x000fe200078e002f */
[----:B------:R-:W-:Y:S01]  /*44c0*/  MOV R46, R56 ;  /* 0x00000038002e7202 */ /* 0x000fe20000000f00 */
[----:B------:R-:W-:Y:S11]  /*44d0*/  IMAD.MOV.U32 R47, RZ, RZ, R57 ;  /* 0x000000ffff2f7224 */ /* 0x000ff600078e0039 */
[----:B------:R-:W-:Y:S01]  /*44e0*/  @!UPT UIADD3 URZ, URZ, URZ, URZ ;  /* 0x0000003f3f3ff290 */ /* 0x000fe2000fffe03f */
[----:B------:R-:W-:Y:S08]  /*44f0*/  HMMA.16816.F32.BF16 R56, R4, R26, R16 ;  /* 0x0000001a0438723c */ /* 0x000ff00000041810 */
[----:B--2---:R-:W-:Y:S07]  /*4500*/  HMMA.16816.F32.BF16 R16, R8, R28, RZ ;  /* 0x0000001c0810723c */ /* 0x004fee00000418ff */
        /* <DEDUP_REMOVED lines=16> */
[----:B------:R-:W-:Y:S01]  /*4610*/  HMMA.16816.F32.BF16 R24, R4, R18, R8 ;  /* 0x000000120418723c */ /* 0x000fe20000041808 */
[----:B------:R-:W-:Y:S01]  /*4620*/  IMAD.MOV.U32 R66, RZ, RZ, R181 ;  /* 0x000000ffff427224 */ /* 0x000fe200078e00b5 */
[----:B------:R-:W1:Y:S01]  /*4630*/  LDSM.16.MT88.4 R8, [R135+0x1100] ;  /* 0x001100008708783b */ /* 0x000e620000004200 */
[----:B------:R-:W-:Y:S01]  /*4640*/  IMAD.MOV.U32 R23, RZ, RZ, R67 ;  /* 0x000000ffff177224 */ /* 0x000fe200078e0043 */
[----:B------:R-:W-:Y:S01]  /*4650*/  MOV R67, R180 ;  /* 0x000000b400437202 */ /* 0x000fe20000000f00 */
[----:B------:R-:W-:-:S02]  /*4660*/  FFMA.FTZ R17, R89, c[0x0][0x2d0], -R12 ;  /* 0x0000b40059117a23 */ /* 0x000fc4000001080c */
[----:B------:R-:W-:Y:S01]  /*4670*/  IMAD.MOV.U32 R7, RZ, RZ, R64 ;  /* 0x000000ffff077224 */ /* 0x000fe200078e0040 */
[----:B------:R-:W-:Y:S01]  /*4680*/  MOV R6, R65 ;  /* 0x0000004100067202 */ /* 0x000fe20000000f00 */
[----:B------:R-:W-:Y:S02]  /*4690*/  IMAD.MOV.U32 R64, RZ, RZ, R0 ;  /* 0x000000ffff407224 */ /* 0x000fe400078e0000 */
[----:B------:R-:W-:Y:S02]  /*46a0*/  FFMA.FTZ R0, R97, c[0x0][0x2d0], -R12 ;  /* 0x0000b40061007a23 */ /* 0x000fe4000001080c */
[----:B------:R-:W-:Y:S02]  /*46b0*/  IMAD.MOV.U32 R97, RZ, RZ, R124 ;  /* 0x000000ffff617224 */ /* 0x000fe400078e007c */
[----:B------:R2:W-:Y:S01]  /*46c0*/  MUFU.EX2 R124, R0 ;  /* 0x00000000007c7308 */ /* 0x0005e20000000800 */
[----:B------:R-:W-:Y:S02]  /*46d0*/  IMAD.MOV.U32 R65, RZ, RZ, R182 ;  /* 0x000000ffff417224 */ /* 0x000fe400078e00b6 */
[----:B------:R-:W-:-:S02]  /*46e0*/  FADD.FTZ R4, R87, R85 ;  /* 0x0000005557047221 */ /* 0x000fc40000010000 */
[----:B------:R-:W-:Y:S02]  /*46f0*/  FADD.FTZ R5, R15, R13 ;  /* 0x0000000d0f057221 */ /* 0x000fe40000010000 */
[----:B------:R-:W-:Y:S02]  /*4700*/  FADD.FTZ R4, R86, R4 ;  /* 0x0000000456047221 */ /* 0x000fe40000010000 */
[--C-:B------:R-:W-:Y:S02]  /*4710*/  FFMA.FTZ R18, R91, c[0x0][0x2d0], -R12.reuse ;  /* 0x0000b4005b127a23 */ /* 0x100fe4000001080c */
[--C-:B------:R-:W-:Y:S02]  /*4720*/  FFMA.FTZ R20, R93, c[0x0][0x2d0], -R12.reuse ;  /* 0x0000b4005d147a23 */ /* 0x100fe4000001080c */
[--C-:B------:R-:W-:Y:S02]  /*4730*/  FFMA.FTZ R19, R92, c[0x0][0x2d0], -R12.reuse ;  /* 0x0000b4005c137a23 */ /* 0x100fe4000001080c */
[----:B--2---:R-:W-:-:S02]  /*4740*/  FFMA.FTZ R0, R96, c[0x0][0x2d0], -R12 ;  /* 0x0000b40060007a23 */ /* 0x004fc4000001080c */
[----:B------:R-:W-:Y:S02]  /*4750*/  IMAD.MOV.U32 R96, RZ, RZ, R7 ;  /* 0x000000ffff607224 */ /* 0x000fe400078e0007 */
[----:B------:R2:W-:Y:S01]  /*4760*/  MUFU.EX2 R181, R0 ;  /* 0x0000000000b57308 */ /* 0x0005e20000000800 */
[----:B------:R-:W-:Y:S02]  /*4770*/  IMAD.MOV.U32 R7, RZ, RZ, R30 ;  /* 0x000000ffff077224 */ /* 0x000fe400078e001e */
[----:B------:R-:W-:Y:S01]  /*4780*/  IMAD.MOV.U32 R30, RZ, RZ, R28 ;  /* 0x000000ffff1e7224 */ /* 0x000fe200078e001c */
[----:B------:R-:W-:Y:S01]  /*4790*/  MOV R28, R42 ;  /* 0x0000002a001c7202 */ /* 0x000fe20000000f00 */
[----:B------:R-:W-:Y:S02]  /*47a0*/  IMAD.MOV.U32 R42, RZ, RZ, R40 ;  /* 0x000000ffff2a7224 */ /* 0x000fe400078e0028 */
[----:B------:R-:W-:Y:S02]  /*47b0*/  FFMA.FTZ R13, R106, c[0x0][0x2d0], -R3 ;  /* 0x0000b4006a0d7a23 */ /* 0x000fe40000010803 */
[----:B------:R-:W-:Y:S01]  /*47c0*/  IMAD.MOV.U32 R40, RZ, RZ, R52 ;  /* 0x000000ffff287224 */ /* 0x000fe200078e0034 */
[----:B------:R-:W-:Y:S01]  /*47d0*/  MOV R52, R82 ;  /* 0x0000005200347202 */ /* 0x000fe20000000f00 */
[----:B------:R-:W-:-:S02]  /*47e0*/  IMAD.MOV.U32 R82, RZ, RZ, R168 ;  /* 0x000000ffff527224 */ /* 0x000fc400078e00a8 */
[----:B------:R-:W-:Y:S01]  /*47f0*/  FFMA.FTZ R15, R98, c[0x0][0x2d0], -R3 ;  /* 0x0000b400620f7a23 */ /* 0x000fe20000010803 */
[----:B------:R-:W-:Y:S01]  /*4800*/  MUFU.EX2 R20, R20 ;  /* 0x0000001400147308 */ /* 0x000fe20000000800 */
[----:B------:R-:W-:Y:S01]  /*4810*/  UIADD3 UR6, UR7, -0x2, URZ ;  /* 0xfffffffe07067890 */ /* 0x000fe2000fffe03f */
[----:B--2---:R-:W-:Y:S01]  /*4820*/  FFMA.FTZ R0, R95, c[0x0][0x2d0], -R12 ;  /* 0x0000b4005f007a23 */ /* 0x004fe2000001080c */
[----:B------:R2:W5:Y:S01]  /*4830*/  LDL.LU R168, [R1+0x48] ;  /* 0x0000480001a87983 */ /* 0x0005620000300800 */
[----:B------:R-:W-:Y:S02]  /*4840*/  IMAD.MOV.U32 R95, RZ, RZ, R6 ;  /* 0x000000ffff5f7224 */ /* 0x000fe400078e0006 */
[----:B------:R-:W-:Y:S02]  /*4850*/  IMAD.MOV.U32 R6, RZ, RZ, R23 ;  /* 0x000000ffff067224 */ /* 0x000fe400078e0017 */
[----:B------:R3:W-:Y:S02]  /*4860*/  MUFU.EX2 R180, R0 ;  /* 0x0000000000b47308 */ /* 0x0007e40000000800 */
[----:B---3--:R-:W-:-:S06]  /*4870*/  FFMA.FTZ R0, R94, c[0x0][0x2d0], -R12 ;  /* 0x0000b4005e007a23 */ /* 0x008fcc000001080c */
[----:B------:R3:W4:Y:S02]  /*4880*/  MUFU.EX2 R182, R0 ;  /* 0x0000000000b67308 */ /* 0x0007240000000800 */
[----:B---3--:R-:W-:-:S06]  /*4890*/  FFMA.FTZ R0, R105, c[0x0][0x2d0], -R3 ;  /* 0x0000b40069007a23 */ /* 0x008fcc0000010803 */
[----:B------:R3:W-:Y:S02]  /*48a0*/  MUFU.EX2 R21, R0 ;  /* 0x0000000000157308 */ /* 0x0007e40000000800 */
[----:B---3--:R-:W-:-:S06]  /*48b0*/  FFMA.FTZ R0, R104, c[0x0][0x2d0], -R3 ;  /* 0x0000b40068007a23 */ /* 0x008fcc0000010803 */
[----:B------:R3:W1:Y:S02]  /*48c0*/  MUFU.EX2 R22, R0 ;  /* 0x0000000000167308 */ /* 0x0006640000000800 */
[----:B---3--:R-:W-:Y:S01]  /*48d0*/  FFMA.FTZ R0, R108, c[0x0][0x2d0], -R3 ;  /* 0x0000b4006c007a23 */ /* 0x008fe20000010803 */
[----:B------:R-:W-:Y:S02]  /*48e0*/  MOV R108, R97 ;  /* 0x00000061006c7202 */ /* 0x000fe40000000f00 */
[----:B------:R-:W-:Y:S02]  /*48f0*/  MOV R97, R16 ;  /* 0x0000001000617202 */ /* 0x000fe40000000f00 */
[----:B------:R-:W-:Y:S01]  /*4900*/  MOV R16, R31 ;  /* 0x0000001f00107202 */ /* 0x000fe20000000f00 */
[----:B------:R-:W-:Y:S01]  /*4910*/  IMAD.MOV.U32 R31, RZ, RZ, R29 ;  /* 0x000000ffff1f7224 */ /* 0x000fe200078e001d */
[----:B------:R3:W-:Y:S01]  /*4920*/  MUFU.EX2 R23, R0 ;  /* 0x0000000000177308 */ /* 0x0007e20000000800 */
[----:B------:R-:W-:Y:S01]  /*4930*/  IMAD.MOV.U32 R29, RZ, RZ, R43 ;  /* 0x000000ffff1d7224 */ /* 0x000fe200078e002b */
[----:B------:R-:W-:Y:S01]  /*4940*/  MOV R43, R41 ;  /* 0x00000029002b7202 */ /* 0x000fe20000000f00 */
[----:B------:R-:W-:-:S02]  /*4950*/  IMAD.MOV.U32 R41, RZ, RZ, R53 ;  /* 0x000000ffff297224 */ /* 0x000fc400078e0035 */
[----:B------:R-:W-:Y:S01]  /*4960*/  IMAD.MOV.U32 R53, RZ, RZ, R83 ;  /* 0x000000ffff357224 */ /* 0x000fe200078e0053 */
[----:B------:R-:W-:Y:S01]  /*4970*/  MOV R83, R179 ;  /* 0x000000b300537202 */ /* 0x000fe20000000f00 */
[----:B---3--:R-:W-:-:S04]  /*4980*/  FFMA.FTZ R0, R107, c[0x0][0x2d0], -R3 ;  /* 0x0000b4006b007a23 */ /* 0x008fc80000010803 */
[----:B------:R3:W1:Y:S01]  /*4990*/  MUFU.EX2 R179, R0 ;  /* 0x0000000000b37308 */ /* 0x0006620000000800 */
[----:B------:R-:W-:Y:S02]  /*49a0*/  IMAD.MOV.U32 R105, RZ, RZ, R96 ;  /* 0x000000ffff697224 */ /* 0x000fe400078e0060 */
[----:B------:R-:W-:Y:S02]  /*49b0*/  IMAD.MOV.U32 R107, RZ, RZ, R6 ;  /* 0x000000ffff6b7224 */ /* 0x000fe400078e0006 */
[----:B------:R-:W-:Y:S02]  /*49c0*/  IMAD.MOV.U32 R96, RZ, RZ, R7 ;  /* 0x000000ffff607224 */ /* 0x000fe400078e0007 */
[----:B------:R-:W-:Y:S01]  /*49d0*/  IMAD.MOV.U32 R6, RZ, RZ, R30 ;  /* 0x000000ffff067224 */ /* 0x000fe200078e001e */
[----:B------:R-:W-:Y:S01]  /*49e0*/  MOV R106, R97 ;  /* 0x00000061006a7202 */ /* 0x000fe20000000f00 */
[----:B------:R-:W-:Y:S01]  /*49f0*/  IMAD.MOV.U32 R7, RZ, RZ, R31 ;  /* 0x000000ffff077224 */ /* 0x000fe200078e001f */
[----:B------:R-:W-:Y:S01]  /*4a00*/  MOV R97, R16 ;  /* 0x0000001000617202 */ /* 0x000fe20000000f00 */
[----:B------:R-:W-:Y:S01]  /*4a10*/  FFMA.FTZ R16, R90, c[0x0][0x2d0], -R3 ;  /* 0x0000b4005a107a23 */ /* 0x000fe20000010803 */
[----:B------:R-:W-:Y:S01]  /*4a20*/  MOV R90, R6 ;  /* 0x00000006005a7202 */ /* 0x000fe20000000f00 */
[----:B------:R-:W-:Y:S01]  /*4a30*/  IMAD.MOV.U32 R91, RZ, RZ, R7 ;  /* 0x000000ffff5b7224 */ /* 0x000fe200078e0007 */
[----:B------:R-:W-:Y:S01]  /*4a40*/  MOV R30, R42 ;  /* 0x0000002a001e7202 */ /* 0x000fe20000000f00 */
[----:B---3--:R-:W-:Y:S01]  /*4a50*/  FADD.FTZ R0, R14, R5 ;  /* 0x000000050e007221 */ /* 0x008fe20000010000 */
[----:B----4-:R-:W-:Y:S01]  /*4a60*/  F2FP.BF16.PACK_AB R6, R182, R180 ;  /* 0x000000b4b606723e */ /* 0x010fe200000010ff */
[----:B------:R-:W-:Y:S01]  /*4a70*/  FADD.FTZ R14, R88, R4 ;  /* 0x00000004580e7221 */ /* 0x000fe20000010000 */
[----:B------:R-:W-:Y:S01]  /*4a80*/  F2FP.BF16.PACK_AB R4, R181, R124 ;  /* 0x0000007cb504723e */ /* 0x000fe200000010ff */
[----:B------:R-:W-:Y:S01]  /*4a90*/  IMAD.MOV.U32 R31, RZ, RZ, R43 ;  /* 0x000000ffff1f7224 */ /* 0x000fe200078e002b */
[----:B-1----:R-:W-:-:S02]  /*4aa0*/  F2FP.BF16.PACK_AB R5, R22, R21 ;  /* 0x000000151605723e */ /* 0x002fc400000010ff */
[----:B------:R-:W-:-:S07]  /*4ab0*/  F2FP.BF16.PACK_AB R7, R179, R23 ;  /* 0x00000017b307723e */ /* 0x000fce00000010ff */
[C---:B------:R-:W-:Y:S08]  /*4ac0*/  HMMA.16816.F32.BF16 R164, R4.reuse, R8, R164 ;  /* 0x0000000804a4723c */ /* 0x040ff000000418a4 */
[----:B------:R-:W-:Y:S01]  /*4ad0*/  HMMA.16816.F32.BF16 R28, R4, R10, R28 ;  /* 0x0000000a041c723c */ /* 0x000fe2000004181c */
[----:B------:R-:W1:Y:S01]  /*4ae0*/  LDSM.16.MT88.4 R8, [R248+0x1100] ;  /* 0x00110000f808783b */ /* 0x000e620000004200 */
[----:B------:R-:W-:Y:S01]  /*4af0*/  MOV R42, R40 ;  /* 0x00000028002a7202 */ /* 0x000fe20000000f00 */
[----:B------:R-:W-:Y:S01]  /*4b00*/  IMAD.MOV.U32 R43, RZ, RZ, R41 ;  /* 0x000000ffff2b7224 */ /* 0x000fe200078e0029 */
[----:B------:R-:W-:Y:S01]  /*4b10*/  MOV R40, R54 ;  /* 0x0000003600287202 */ /* 0x000fe20000000f00 */
[----:B------:R-:W-:Y:S01]  /*4b20*/  IMAD.MOV.U32 R41, RZ, RZ, R55 ;  /* 0x000000ffff297224 */ /* 0x000fe200078e0037 */
[----:B------:R-:W-:Y:S01]  /*4b30*/  MOV R88, R96 ;  /* 0x0000006000587202 */ /* 0x000fe20000000f00 */
[----:B------:R-:W-:Y:S01]  /*4b40*/  IMAD.MOV.U32 R104, RZ, RZ, R95 ;  /* 0x000000ffff687224 */ /* 0x000fe200078e005f */
[----:B------:R-:W-:Y:S01]  /*4b50*/  MOV R94, R40 ;  /* 0x00000028005e7202 */ /* 0x000fe20000000f00 */
[----:B------:R-:W-:Y:S01]  /*4b60*/  IMAD.MOV.U32 R89, RZ, RZ, R97 ;  /* 0x000000ffff597224 */ /* 0x000fe200078e0061 */
[----:B------:R-:W-:Y:S01]  /*4b70*/  MOV R97, R42 ;  /* 0x0000002a00617202 */ /* 0x000fe20000000f00 */
[----:B------:R-:W-:-:S02]  /*4b80*/  IMAD.MOV.U32 R96, RZ, RZ, R43 ;  /* 0x000000ffff607224 */ /* 0x000fc400078e002b */
[----:B------:R-:W-:Y:S01]  /*4b90*/  IMAD.MOV.U32 R95, RZ, RZ, R41 ;  /* 0x000000ffff5f7224 */ /* 0x000fe200078e0029 */
[C---:B-1----:R-:W-:Y:S08]  /*4ba0*/  HMMA.16816.F32.BF16 R156, R4.reuse, R8, R156 ;  /* 0x00000008049c723c */ /* 0x042ff0000004189c */
[----:B------:R-:W-:Y:S01]  /*4bb0*/  HMMA.16816.F32.BF16 R40, R4, R10, R148 ;  /* 0x0000000a0428723c */ /* 0x000fe20000041894 */
[----:B------:R-:W1:Y:S01]  /*4bc0*/  LDSM.16.MT88.4 R8, [R250+0x1100] ;  /* 0x00110000fa08783b */ /* 0x000e620000004200 */
[----:B------:R-:W-:Y:S01]  /*4bd0*/  MOV R54, R82 ;  /* 0x0000005200367202 */ /* 0x000fe20000000f00 */
[----:B------:R-:W-:-:S07]  /*4be0*/  IMAD.MOV.U32 R55, RZ, RZ, R83 ;  /* 0x000000ffff377224 */ /* 0x000fce00078e0053 */
        /* <DEDUP_REMOVED lines=9> */
[----:B------:R-:W-:Y:S01]  /*4c80*/  MOV R82, R134 ;  /* 0x0000008600527202 */ /* 0x000fe20000000f00 */
[----:B------:R-:W-:-:S02]  /*4c90*/  IMAD.MOV.U32 R83, RZ, RZ, R133 ;  /* 0x000000ffff537224 */ /* 0x000fc400078e0085 */
[----:B------:R-:W-:Y:S01]  /*4ca0*/  FFMA.FTZ R12, R99, c[0x0][0x2d0], -R3 ;  /* 0x0000b400630c7a23 */ /* 0x000fe20000010803 */
[----:B------:R2:W5:Y:S02]  /*4cb0*/  LDL.LU R134, [R1+0x44] ;  /* 0x0000440001867983 */ /* 0x0005640000300800 */
[C---:B-1----:R-:W-:Y:S08]  /*4cc0*/  HMMA.16816.F32.BF16 R72, R4.reuse, R8, R88 ;  /* 0x000000080448723c */ /* 0x042ff00000041858 */
[----:B------:R-:W-:Y:S01]  /*4cd0*/  HMMA.16816.F32.BF16 R76, R4, R10, R76 ;  /* 0x0000000a044c723c */ /* 0x000fe2000004184c */
[----:B------:R-:W1:Y:S01]  /*4ce0*/  LDSM.16.MT88.4 R8, [R250+0x3100] ;  /* 0x00310000fa08783b */ /* 0x000e620000004200 */
[----:B------:R-:W-:Y:S01]  /*4cf0*/  FADD.FTZ R3, R84, R0 ;  /* 0x0000000054037221 */ /* 0x000fe20000010000 */
[----:B------:R-:W-:-:S02]  /*4d00*/  UISETP.GE.AND UP0, UPT, UR6, UR8, UPT ;  /* 0x000000080600728c */ /* 0x000fc4000bf06270 */
[----:B------:R2:W5:Y:S03]  /*4d10*/  LDL.LU R133, [R1+0x40] ;  /* 0x0000400001857983 */ /* 0x0005660000300800 */
        /* <DEDUP_REMOVED lines=13> */
[----:B------:R-:W-:Y:S01]  /*4df0*/  IMAD.MOV.U32 R110, RZ, RZ, R90 ;  /* 0x000000ffff6e7224 */ /* 0x000fe200078e005a */
[----:B------:R-:W-:Y:S01]  /*4e00*/  MOV R109, R91 ;  /* 0x0000005b006d7202 */ /* 0x000fe20000000f00 */
[----:B------:R-:W-:Y:S01]  /*4e10*/  IMAD.MOV.U32 R108, RZ, RZ, R88 ;  /* 0x000000ffff6c7224 */ /* 0x000fe200078e0058 */
[C---:B-1----:R-:W-:Y:S08]  /*4e20*/  HMMA.16816.F32.BF16 R104, R4.reuse, R8, R184 ;  /* 0x000000080468723c */ /* 0x042ff000000418b8 */
[----:B------:R-:W-:Y:S01]  /*4e30*/  HMMA.16816.F32.BF16 R88, R4, R10, R144 ;  /* 0x0000000a0458723c */ /* 0x000fe20000041890 */
[----:B------:R-:W1:Y:S01]  /*4e40*/  LDSM.16.MT88.4 R8, [R248+0x5100] ;  /* 0x00510000f808783b */ /* 0x000e620000004200 */
[----:B------:R-:W-:Y:S01]  /*4e50*/  MOV R0, R94 ;  /* 0x0000005e00007202 */ /* 0x000fe20000000f00 */
[----:B------:R-:W-:Y:S01]  /*4e60*/  IMAD.MOV.U32 R185, RZ, RZ, R95 ;  /* 0x000000ffffb97224 */ /* 0x000fe200078e005f */
[----:B------:R-:W-:Y:S01]  /*4e70*/  MOV R186, R96 ;  /* 0x0000006000ba7202 */ /* 0x000fe20000000f00 */
[----:B------:R-:W-:-:S03]  /*4e80*/  IMAD.MOV.U32 R187, RZ, RZ, R97 ;  /* 0x000000ffffbb7224 */ /* 0x000fc600078e0061 */
[C---:B-1----:R-:W-:Y:S01]  /*4e90*/  HMMA.16816.F32.BF16 R92, R4.reuse, R8, R160 ;  /* 0x00000008045c723c */ /* 0x042fe200000418a0 */
[----:B------:R-:W-:Y:S07]  /*4ea0*/  LDSM.16.MT88.4 R160, [R135+0x1900] ;  /* 0x0019000087a0783b */ /* 0x000fee0000004200 */
        /* <DEDUP_REMOVED lines=45> */
[C---:B-1----:R-:W-:Y:S01]  /*5180*/  HMMA.16816.F32.BF16 R188, R4.reuse, R8, R48 ;  /* 0x0000000804bc723c */ /* 0x042fe20000041830 */
[----:B------:R-:W-:Y:S01]  /*5190*/  FADD.FTZ R0, R0, R14 ;  /* 0x0000000e00007221 */ /* 0x000fe20000010000 */
[----:B------:R-:W-:Y:S06]  /*51a0*/  LDSM.16.MT88.4 R48, [R248+0x3900] ;  /* 0x00390000f830783b */ /* 0x000fec0000004200 */
[----:B------:R-:W-:Y:S01]  /*51b0*/  HMMA.16816.F32.BF16 R184, R4, R10, R36 ;  /* 0x0000000a04b8723c */ /* 0x000fe20000041824 */
[----:B------:R-:W1:Y:S01]  /*51c0*/  LDSM.16.MT88.4 R8, [R249+0x7100] ;  /* 0x00710000f908783b */ /* 0x000e620000004200 */
[----:B------:R-:W-:-:S02]  /*51d0*/  FADD.FTZ R3, R183, R3 ;  /* 0x00000003b7037221 */ /* 0x000fc40000010000 */
[----:B------:R-:W-:Y:S02]  /*51e0*/  FADD.FTZ R0, R101, R0 ;  /* 0x0000000065007221 */ /* 0x000fe40000010000 */
[----:B------:R-:W-:Y:S02]  /*51f0*/  IMAD.MOV.U32 R183, RZ, RZ, R130 ;  /* 0x000000ffffb77224 */ /* 0x000fe400078e0082 */
[C---:B-1----:R-:W-:Y:S01]  /*5200*/  HMMA.16816.F32.BF16 R32, R4.reuse, R8, R32 ;  /* 0x000000080420723c */ /* 0x042fe20000041820 */
[----:B------:R-:W-:Y:S07]  /*5210*/  MUFU.EX2 R9, R17 ;  /* 0x0000001100097308 */ /* 0x000fee0000000800 */
[----:B------:R-:W-:Y:S01]  /*5220*/  HMMA.16816.F32.BF16 R24, R4, R10, R24 ;  /* 0x0000000a0418723c */ /* 0x000fe20000041818 */
[----:B------:R-:W1:Y:S08]  /*5230*/  MUFU.EX2 R11, R19 ;  /* 0x00000013000b7308 */ /* 0x000e700000000800 */
[----:B------:R-:W3:Y:S01]  /*5240*/  MUFU.EX2 R10, R18 ;  /* 0x00000012000a7308 */ /* 0x000ee20000000800 */
[----:B------:R-:W-:-:S07]  /*5250*/  FADD.FTZ R4, R127, R3 ;  /* 0x000000037f047221 */ /* 0x000fce0000010000 */
[----:B------:R-:W-:Y:S08]  /*5260*/  MUFU.EX2 R8, R13 ;  /* 0x0000000d00087308 */ /* 0x000ff00000000800 */
[----:B------:R-:W4:Y:S08]  /*5270*/  MUFU.EX2 R7, R12 ;  /* 0x0000000c00077308 */ /* 0x000f300000000800 */
[----:B------:R-:W-:Y:S08]  /*5280*/  MUFU.EX2 R6, R15 ;  /* 0x0000000f00067308 */ /* 0x000ff00000000800 */
[----:B------:R-:W2:Y:S01]  /*5290*/  MUFU.EX2 R5, R16 ;  /* 0x0000001000057308 */ /* 0x000ea20000000800 */
[----:B------:R-:W-:-:S02]  /*52a0*/  FADD.FTZ R3, R102, R0 ;  /* 0x0000000066037221 */ /* 0x000fc40000010000 */
[----:B------:R-:W-:Y:S02]  /*52b0*/  FADD.FTZ R0, R126, R4 ;  /* 0x000000047e007221 */ /* 0x000fe40000010000 */
[----:B------:R-:W-:Y:S01]  /*52c0*/  FADD.FTZ R4, R103, R3 ;  /* 0x0000000367047221 */ /* 0x000fe20000010000 */
[----:B------:R-:W-:Y:S01]  /*52d0*/  MOV R127, R129 ;  /* 0x00000081007f7202 */ /* 0x000fe20000000f00 */
[----:B------:R-:W-:Y:S01]  /*52e0*/  FADD.FTZ R3, R125, R0 ;  /* 0x000000007d037221 */ /* 0x000fe20000010000 */
[----:B------:R-:W-:Y:S01]  /*52f0*/  MOV R0, R131 ;  /* 0x0000008300007202 */ /* 0x000fe20000000f00 */
[----:B------:R-:W-:Y:S01]  /*5300*/  IMAD.MOV.U32 R126, RZ, RZ, R128 ;  /* 0x000000ffff7e7224 */ /* 0x000fe200078e0080 */
[----:B-1----:R-:W-:Y:S02]  /*5310*/  F2FP.BF16.PACK_AB R128, R11, R20 ;  /* 0x000000140b80723e */ /* 0x002fe400000010ff */
[----:B---3--:R-:W-:Y:S02]  /*5320*/  F2FP.BF16.PACK_AB R130, R9, R10 ;  /* 0x0000000a0982723e */ /* 0x008fe400000010ff */
[----:B----4-:R-:W-:-:S02]  /*5330*/  F2FP.BF16.PACK_AB R129, R7, R8 ;  /* 0x000000080781723e */ /* 0x010fc400000010ff */
[----:B--2---:R-:W-:-:S07]  /*5340*/  F2FP.BF16.PACK_AB R131, R5, R6 ;  /* 0x000000060583723e */ /* 0x004fce00000010ff */
        /* <DEDUP_REMOVED lines=75> */
[----:B------:R-:W-:Y:S02]  /*5800*/  FADD.FTZ R10, R10, R11 ;  /* 0x0000000b0a0a7221 */ /* 0x000fe40000010000 */
[----:B------:R-:W-:-:S02]  /*5810*/  FADD.FTZ R0, R5, R6 ;  /* 0x0000000605007221 */ /* 0x000fc40000010000 */
[----:B------:R-:W-:-:S03]  /*5820*/  FADD.FTZ R3, R9, R10 ;  /* 0x0000000a09037221 */ /* 0x000fc60000010000 */
        /* <DEDUP_REMOVED lines=12> */
[----:B--2--5:R-:W-:Y:S01]  /*58f0*/  SHF.R.S32.HI R18, RZ, 0x1f, R133 ;  /* 0x0000001fff127819 */ /* 0x024fe20000011485 */
[----:B------:R-:W-:Y:S01]  /*5900*/  IMAD.SHL.U32 R4, R133, 0x2, RZ ;  /* 0x0000000285047824 */ /* 0x000fe200078e00ff */
[----:B------:R-:W-:-:S02]  /*5910*/  SHF.R.S32.HI R19, RZ, 0x1f, R176 ;  /* 0x0000001fff137819 */ /* 0x000fc400000114b0 */
[----:B------:R-:W-:Y:S01]  /*5920*/  SHF.L.U64.HI R3, R133, 0x1, R18 ;  /* 0x0000000185037819 */ /* 0x000fe20000010212 */
[----:B------:R-:W-:Y:S01]  /*5930*/  IMAD.MOV.U32 R133, RZ, RZ, R2 ;  /* 0x000000ffff857224 */ /* 0x000fe200078e0002 */
[----:B------:R-:W-:Y:S02]  /*5940*/  SHF.R.S32.HI R18, RZ, 0x1f, R178 ;  /* 0x0000001fff127819 */ /* 0x000fe400000114b2 */
[----:B------:R-:W-:Y:S01]  /*5950*/  SHF.L.U64.HI R0, R176, 0x1, R19 ;  /* 0x00000001b0007819 */ /* 0x000fe20000010213 */
[----:B------:R1:W-:Y:S01]  /*5960*/  STL [R1+0x34], R3 ;  /* 0x0000340301007387 */ /* 0x0003e20000100800 */
[----:B------:R-:W-:Y:S02]  /*5970*/  SHF.L.U64.HI R2, R178, 0x1, R18 ;  /* 0x00000001b2027819 */ /* 0x000fe40000010212 */
[----:B------:R-:W-:Y:S01]  /*5980*/  SHF.R.S32.HI R19, RZ, 0x1f, R177 ;  /* 0x0000001fff137819 */ /* 0x000fe200000114b1 */
[----:B------:R2:W-:Y:S04]  /*5990*/  STL [R1+0x30], R4 ;  /* 0x0000300401007387 */ /* 0x0005e80000100800 */
[----:B------:R3:W-:Y:S01]  /*59a0*/  STL [R1+0x2c], R0 ;  /* 0x00002c0001007387 */ /* 0x0007e20000100800 */
[----:B-1----:R-:W-:-:S02]  /*59b0*/  IMAD.SHL.U32 R3, R176, 0x2, RZ ;  /* 0x00000002b0037824 */ /* 0x002fc400078e00ff */
[----:B--2---:R-:W-:-:S03]  /*59c0*/  IMAD.SHL.U32 R4, R178, 0x2, RZ ;  /* 0x00000002b2047824 */ /* 0x004fc600078e00ff */
[----:B------:R1:W-:Y:S01]  /*59d0*/  STL [R1+0x28], R3 ;  /* 0x0000280301007387 */ /* 0x0003e20000100800 */
[----:B---3--:R-:W-:-:S03]  /*59e0*/  IMAD.MOV.U32 R0, RZ, RZ, R132 ;  /* 0x000000ffff007224 */ /* 0x008fc600078e0084 */
[----:B------:R2:W-:Y:S04]  /*59f0*/  STL [R1+0x24], R2 ;  /* 0x0000240201007387 */ /* 0x0005e80000100800 */
[----:B------:R3:W-:Y:S01]  /*5a00*/  STL [R1+0x20], R4 ;  /* 0x0000200401007387 */ /* 0x0007e20000100800 */
[C---:B-1----:R-:W-:Y:S01]  /*5a10*/  SHF.L.U64.HI R3, R177.reuse, 0x1, R19 ;  /* 0x00000001b1037819 */ /* 0x042fe20000010213 */
[----:B--2---:R-:W-:-:S05]  /*5a20*/  IMAD.SHL.U32 R2, R177, 0x2, RZ ;  /* 0x00000002b1027824 */ /* 0x004fca00078e00ff */
[----:B------:R3:W-:Y:S04]  /*5a30*/  STL [R1+0x18], R2 ;  /* 0x0000180201007387 */ /* 0x0007e80000100800 */
[----:B------:R3:W-:Y:S01]  /*5a40*/  STL [R1+0x1c], R3 ;  /* 0x00001c0301007387 */ /* 0x0007e20000100800 */
[----:B------:R-:W-:Y:S05]  /*5a50*/  BRA `(.L_x_3263) ;  /* 0x0000047000007947 */ /* 0x000fea0003800000 */
.L_x_3265:
        /* <DEDUP_REMOVED lines=13> */
[----:B------:R-:W3:Y:S04]  /*5b30*/  LDL R191, [R1+0x18] ;  /* 0x0000180001bf7983 */ /* 0x000ee80000100800 */
[----:B------:R-:W3:Y:S01]  /*5b40*/  LDL R188, [R1+0x1c] ;  /* 0x00001c0001bc7983 */ /* 0x000ee20000100800 */
[----:B--2---:R-:W-:Y:S05]  /*5b50*/  IADD3 R3, R3, -0x40, R2 ;  /* 0xffffffc003037810 */ /* 0x004fea0007ffe002 */
[----:B------:R-:W-:Y:S04]  /*5b60*/  @P2 IMAD.HI.U32 R132, R3, c[0x0][0x2bc], RZ ;  /* 0x0000af0003842a27 */ /* 0x000fe800078e00ff */
[--C-:B------:R-:W-:Y:S01]  /*5b70*/  IMAD.MOV.U32 R2, RZ, RZ, R3.reuse ;  /* 0x000000ffff027224 */ /* 0x100fe200078e0003 */
        /* <DEDUP_REMOVED lines=9> */
[----:B------:R-:W2:Y:S02]  /*5c10*/  @!P1 LDG.E R178, [R176.64] ;  /* 0x0000000cb0b29981 */ /* 0x000ea4000c1e1900 */
[----:B------:R-:W-:Y:S02]  /*5c20*/  IMAD R132, R2, c[0x0][0x1e0], RZ ;  /* 0x0000780002847a24 */ /* 0x000fe400078e02ff */
[C---:B------:R-:W-:Y:S04]  /*5c30*/  IMAD.WIDE.U32 R2, R179.reuse, c[0x0][0x1e0], RZ ;  /* 0x00007800b3027a25 */ /* 0x040fe800078e00ff */
[----:B------:R-:W-:Y:S04]  /*5c40*/  IMAD R132, R179, c[0x0][0x1e4], R132 ;  /* 0x00007900b3847a24 */ /* 0x000fe800078e0284 */
        /* <DEDUP_REMOVED lines=11> */
[----:B------:R-:W4:Y:S01]  /*5d00*/  SHFL.IDX PT, R176, R180, RZ, 0x181f ;  /* 0x00181fffb4b07589 */ /* 0x000f2200000e0000 */
[----:B---3--:R-:W-:Y:S05]  /*5d10*/  IADD3 R2, P0, R132, R181, RZ ;  /* 0x000000b584027210 */ /* 0x008fea0007f1e0ff */
[----:B----4-:R-:W-:Y:S01]  /*5d20*/  IMAD.X R3, R176, 0x1, R186, P0 ;  /* 0x00000001b0037824 */ /* 0x010fe200000e06ba */
[----:B-----5:R-:W-:Y:S04]  /*5d30*/  IADD3 R178, P0, R132, R187, RZ ;  /* 0x000000bb84b27210 */ /* 0x020fe80007f1e0ff */
[----:B------:R-:W-:Y:S01]  /*5d40*/  @!PT LDS RZ, [RZ] ;  /* 0x00000000fffff984 */ /* 0x000fe20000000800 */
[----:B------:R1:W-:Y:S01]  /*5d50*/  LDGSTS.E.BYPASS.LTC128B.128 [R189+0x10100], [R2.64], !P6 ;  /* 0x1010000002bd7fae */ /* 0x0003e2000f101d4c */
[-C--:B------:R-:W-:Y:S05]  /*5d60*/  IADD3.X R179, R176, R184.reuse, RZ, P0, !PT ;  /* 0x000000b8b0b37210 */ /* 0x080fea00007fe4ff */
[----:B------:R2:W-:Y:S04]  /*5d70*/  LDGSTS.E.BYPASS.LTC128B.128 [R189+0x12100], [R178.64], !P5 ;  /* 0x12100000b2bd7fae */ /* 0x0005e8000e901d4c */
[----:B-1----:R-:W1:Y:S04]  /*5d80*/  SHFL.IDX PT, R2, R177, 0x1, 0x181f ;  /* 0x00381f00b1027f89 */ /* 0x002e6800000e0000 */
[----:B------:R-:W3:Y:S01]  /*5d90*/  SHFL.IDX PT, R3, R180, 0x1, 0x181f ;  /* 0x00381f00b4037f89 */ /* 0x000ee200000e0000 */
[----:B--2---:R-:W-:Y:S05]  /*5da0*/  IADD3 R178, P0, R132, R185, RZ ;  /* 0x000000b984b27210 */ /* 0x004fea0007f1e0ff */
[----:B------:R-:W-:Y:S05]  /*5db0*/  IMAD.X R179, R176, 0x1, R190, P0 ;  /* 0x00000001b0b37824 */ /* 0x000fea00000e06be */
[----:B------:R2:W-:Y:S02]  /*5dc0*/  LDGSTS.E.BYPASS.LTC128B.128 [R189+0x14100], [R178.64], !P4 ;  /* 0x14100000b2bd7fae */ /* 0x0005e4000e101d4c */
[----:B--2---:R-:W-:Y:S05]  /*5dd0*/  IADD3 R178, P0, R132, R191, RZ ;  /* 0x000000bf84b27210 */ /* 0x004fea0007f1e0ff */
[----:B------:R-:W-:Y:S01]  /*5de0*/  IMAD.X R179, R176, 0x1, R188, P0 ;  /* 0x00000001b0b37824 */ /* 0x000fe200000e06bc */
[C---:B-1----:R-:W-:Y:S04]  /*5df0*/  IADD3 R176, P0, R2.reuse, R181, RZ ;  /* 0x000000b502b07210 */ /* 0x042fe80007f1e0ff */
[----:B------:R1:W-:Y:S01]  /*5e00*/  LDGSTS.E.BYPASS.LTC128B.128 [R189+0x16100], [R178.64], !P3 ;  /* 0x16100000b2bd7fae */ /* 0x0003e2000d901d4c */
[C---:B---3--:R-:W-:Y:S05]  /*5e10*/  IMAD.X R177, R3.reuse, 0x1, R186, P0 ;  /* 0x0000000103b17824 */ /* 0x048fea00000e06ba */
[----:B------:R2:W-:Y:S02]  /*5e20*/  LDGSTS.E.BYPASS.LTC128B.128 [R189+0x11100], [R176.64], !P6 ;  /* 0x11100000b0bd7fae */ /* 0x0005e4000f101d4c */
[C---:B--2---:R-:W-:Y:S04]  /*5e30*/  IADD3 R176, P0, R2.reuse, R187, RZ ;  /* 0x000000bb02b07210 */ /* 0x044fe80007f1e0ff */
[C---:B------:R-:W-:Y:S05]  /*5e40*/  IADD3.X R177, R3.reuse, R184, RZ, P0, !PT ;  /* 0x000000b803b17210 */ /* 0x040fea00007fe4ff */
[----:B------:R2:W-:Y:S02]  /*5e50*/  LDGSTS.E.BYPASS.LTC128B.128 [R189+0x13100], [R176.64], !P5 ;  /* 0x13100000b0bd7fae */ /* 0x0005e4000e901d4c */
[C---:B--2---:R-:W-:Y:S05]  /*5e60*/  IADD3 R176, P0, R2.reuse, R185, RZ ;  /* 0x000000b902b07210 */ /* 0x044fea0007f1e0ff */
[C---:B------:R-:W-:Y:S01]  /*5e70*/  IMAD.X R177, R3.reuse, 0x1, R190, P0 ;  /* 0x0000000103b17824 */ /* 0x040fe200000e06be */
[----:B------:R-:W-:Y:S04]  /*5e80*/  IADD3 R2, P0, R2, R191, RZ ;  /* 0x000000bf02027210 */ /* 0x000fe80007f1e0ff */
[----:B------:R1:W-:Y:S01]  /*5e90*/  LDGSTS.E.BYPASS.LTC128B.128 [R189+0x15100], [R176.64], !P4 ;  /* 0x15100000b0bd7fae */ /* 0x0003e2000e101d4c */
[----:B------:R-:W-:Y:S05]  /*5ea0*/  IMAD.X R3, R3, 0x1, R188, P0 ;  /* 0x0000000103037824 */ /* 0x000fea00000e06bc */
[----:B------:R1:W-:Y:S01]  /*5eb0*/  LDGSTS.E.BYPASS.LTC128B.128 [R189+0x17100], [R2.64], !P3 ;  /* 0x1710000002bd7fae */ /* 0x0003e2000d901d4c */
[----:B------:R-:W-:-:S05]  /*5ec0*/  BRA `(.L_x_3264) ;  /* 0x0000110000007947 */ /* 0x000fca0003800000 */
.L_x_3263:
[----:B------:R-:W2:Y:S01]  /*5ed0*/  LDL R5, [R1+0xc] ;  /* 0x00000c0001057983 */ /* 0x000ea20000100800 */
[----:B------:R-:W-:Y:S04]  /*5ee0*/  DEPBAR.LE SB0, 0x0 ;  /* 0x000080000000791a */ /* 0x000fe80000000000 */
[----:B------:R-:W4:Y:S01]  /*5ef0*/  LDL R6, [R1+0x8] ;  /* 0x0000080001067983 */ /* 0x000f220000100800 */
[----:B------:R-:W-:Y:S03]  /*5f00*/  UISETP.GT.AND UP0, UPT, UR6, UR8, UPT ;  /* 0x000000080600728c */ /* 0x000fe6000bf04270 */
[----:B------:R1:W-:Y:S04]  /*5f10*/  STL [R1+0x58], R41 ;  /* 0x0000582901007387 */ /* 0x0003e80000100800 */
[----:B------:R3:W-:Y:S04]  /*5f20*/  STL [R1+0x54], R40 ;  /* 0x0000542801007387 */ /* 0x0007e80000100800 */
[----:B------:R3:W-:Y:S04]  /*5f30*/  STL [R1+0x50], R39 ;  /* 0x0000502701007387 */ /* 0x0007e80000100800 */
[----:B------:R3:W-:Y:S04]  /*5f40*/  STL [R1+0x4c], R38 ;  /* 0x00004c2601007387 */ /* 0x0007e80000100800 */
[----:B------:R3:W-:Y:S04]  /*5f50*/  STL [R1+0x48], R37 ;  /* 0x0000482501007387 */ /* 0x0007e80000100800 */
[----:B------:R3:W-:Y:S04]  /*5f60*/  STL [R1+0x44], R36 ;  /* 0x0000442401007387 */ /* 0x0007e80000100800 */
[----:B------:R3:W-:Y:S04]  /*5f70*/  STL [R1+0x40], R0 ;  /* 0x0000400001007387 */ /* 0x0007e80000100800 */
[----:B-1----:R-:W4:Y:S04]  /*5f80*/  LDL R41, [R1+0x30] ;  /* 0x0000300001297983 */ /* 0x002f280000100800 */
[----:B---3--:R-:W3:Y:S04]  /*5f90*/  LDL R40, [R1+0x34] ;  /* 0x0000340001287983 */ /* 0x008ee80000100800 */
[----:B------:R-:W3:Y:S04]  /*5fa0*/  LDL R132, [R1] ;  /* 0x0000000001847983 */ /* 0x000ee80000100800 */
[----:B------:R-:W3:Y:S04]  /*5fb0*/  LDL R29, [R1+0x10] ;  /* 0x00001000011d7983 */ /* 0x000ee80000100800 */
[----:B------:R-:W-:Y:S06]  /*5fc0*/  BAR.SYNC.DEFER_BLOCKING 0x0 ;  /* 0x0000000000007b1d */ /* 0x000fec0000010000 */
[----:B------:R-:W1:Y:S04]  /*5fd0*/  LDSM.16.M88.4 R8, [R134+0x10100] ;  /* 0x010100008608783b */ /* 0x000e680000000200 */
[----:B------:R-:W-:Y:S04]  /*5fe0*/  LDSM.16.M88.4 R16, [R134+0x10900] ;  /* 0x010900008610783b */ /* 0x000fe80000000200 */
[----:B------:R-:W-:Y:S04]  /*5ff0*/  LDSM.16.M88.4 R24, [R134+0x11100] ;  /* 0x011100008618783b */ /* 0x000fe80000000200 */
[----:B------:R-:W-:Y:S04]  /*6000*/  LDSM.16.M88.4 R32, [R134+0x11900] ;  /* 0x011900008620783b */ /* 0x000fe80000000200 */
[----:B------:R-:W3:Y:S04]  /*6010*/  LDL R39, [R1+0x28] ;  /* 0x0000280001277983 */ /* 0x000ee80000100800 */
[----:B------:R-:W3:Y:S04]  /*6020*/  LDL R38, [R1+0x2c] ;  /* 0x00002c0001267983 */ /* 0x000ee80000100800 */
[----:B------:R-:W3:Y:S04]  /*6030*/  LDL R37, [R1+0x20] ;  /* 0x0000200001257983 */ /* 0x000ee80000100800 */
[----:B------:R-:W3:Y:S04]  /*6040*/  LDL R36, [R1+0x24] ;  /* 0x0000240001247983 */ /* 0x000ee80000100800 */
[----:B------:R-:W3:Y:S04]  /*6050*/  LDL R21, [R1+0x18] ;  /* 0x0000180001157983 */ /* 0x000ee80000100800 */
[----:B------:R-:W3:Y:S01]  /*6060*/  LDL R0, [R1+0x1c] ;  /* 0x00001c0001007983 */ /* 0x000ee20000100800 */
[----:B--2---:R-:W-:Y:S05]  /*6070*/  SHF.R.S32.HI R2, RZ, 0x1f, R5 ;  /* 0x0000001fff027819 */ /* 0x004fea0000011405 */
[----:B------:R-:W-:Y:S02]  /*6080*/  IMAD R4, R2, c[0x0][0x208], RZ ;  /* 0x0000820002047a24 */ /* 0x000fe400078e02ff */
[C---:B------:R-:W-:Y:S04]  /*6090*/  IMAD.WIDE.U32 R2, R5.reuse, c[0x0][0x208], RZ ;  /* 0x0000820005027a25 */ /* 0x040fe800078e00ff */
[----:B------:R-:W-:Y:S01]  /*60a0*/  IMAD R4, R5, c[0x0][0x20c], R4 ;  /* 0x0000830005047a24 */ /* 0x000fe200078e0204 */
[----:B----4-:R-:W-:Y:S03]  /*60b0*/  SHF.R.S32.HI R5, RZ, 0x1f, R6 ;  /* 0x0000001fff057819 */ /* 0x010fe60000011406 */
[----:B------:R-:W-:Y:S02]  /*60c0*/  IMAD.IADD R3, R3, 0x1, R4 ;  /* 0x0000000103037824 */ /* 0x000fe400078e0204 */
[----:B------:R-:W-:Y:S02]  /*60d0*/  IMAD R28, R5, c[0x0][0x218], RZ ;  /* 0x00008600051c7a24 */ /* 0x000fe400078e02ff */
        /* <DEDUP_REMOVED lines=8> */
[----:B------:R-:W1:Y:S04]  /*6160*/  SHFL.IDX PT, R2, R20, RZ, 0x181f ;  /* 0x00181fff14027589 */ /* 0x000e6800000e0000 */
[----:B------:R-:W2:Y:S04]  /*6170*/  SHFL.IDX PT, R3, R28, RZ, 0x181f ;  /* 0x00181fff1c037589 */ /* 0x000ea800000e0000 */
[----:B------:R-:W4:Y:S04]  /*6180*/  SHFL.IDX PT, R20, R20, 0x1, 0x181f ;  /* 0x00381f0014147f89 */ /* 0x000f2800000e0000 */
[----:B---3--:R-:W-:Y:S04]  /*6190*/  LDSM.16.M88.4 R176, [R132] ;  /* 0x0000000084b0783b */ /* 0x008fe80000000200 */
[----:B------:R-:W-:Y:S04]  /*61a0*/  LDSM.16.M88.4 R180, [R132+0x800] ;  /* 0x0008000084b4783b */ /* 0x000fe80000000200 */
[----:B------:R-:W-:Y:S01]  /*61b0*/  LDSM.16.M88.4 R184, [R132+0x1000] ;  /* 0x0010000084b8783b */ /* 0x000fe20000000200 */
[C---:B-1----:R-:W-:Y:S03]  /*61c0*/  IADD3 R12, P0, R2.reuse, R41, RZ ;  /* 0x00000029020c7210 */ /* 0x042fe60007f1e0ff */
[----:B------:R-:W-:Y:S02]  /*61d0*/  LDSM.16.M88.4 R188, [R132+0x1800] ;  /* 0x0018000084bc783b */ /* 0x000fe40000000200 */
[C---:B--2---:R-:W-:Y:S02]  /*61e0*/  IMAD.X R13, R3.reuse, 0x1, R40, P0 ;  /* 0x00000001030d7824 */ /* 0x044fe400000e0628 */
[----:B------:R-:W1:Y:S04]  /*61f0*/  SHFL.IDX PT, R28, R28, 0x1, 0x181f ;  /* 0x00381f001c1c7f89 */ /* 0x000e6800000e0000 */
[----:B------:R-:W-:Y:S01]  /*6200*/  @!PT LDS RZ, [RZ] ;  /* 0x00000000fffff984 */ /* 0x000fe20000000800 */
[----:B------:R-:W-:Y:S01]  /*6210*/  @!PT LDS RZ, [RZ] ;  /* 0x00000000fffff984 */ /* 0x000fe20000000800 */
[----:B------:R2:W-:Y:S01]  /*6220*/  LDGSTS.E.BYPASS.LTC128B.128 [R29], [R12.64], !P6 ;  /* 0x000000000c1d7fae */ /* 0x0005e2000f101d4c */
[C---:B------:R-:W-:Y:S03]  /*6230*/  IADD3 R14, P0, R2.reuse, R39, RZ ;  /* 0x00000027020e7210 */ /* 0x040fe60007f1e0ff */
[----:B--2---:R-:W2:Y:S02]  /*6240*/  LDL R13, [R1+0x4] ;  /* 0x00000400010d7983 */ /* 0x004ea40000100800 */
[C---:B------:R-:W-:Y:S01]  /*6250*/  IMAD.X R15, R3.reuse, 0x1, R38, P0 ;  /* 0x00000001030f7824 */ /* 0x040fe200000e0626 */
[C---:B------:R-:W-:Y:S05]  /*6260*/  IADD3 R22, P0, R2.reuse, R37, RZ ;  /* 0x0000002502167210 */ /* 0x040fea0007f1e0ff */
[C---:B------:R-:W-:Y:S01]  /*6270*/  IMAD.X R23, R3.reuse, 0x1, R36, P0 ;  /* 0x0000000103177824 */ /* 0x040fe200000e0624 */
[----:B------:R-:W-:Y:S05]  /*6280*/  IADD3 R30, P0, R2, R21, RZ ;  /* 0x00000015021e7210 */ /* 0x000fea0007f1e0ff */
[----:B------:R-:W-:Y:S01]  /*6290*/  IMAD.X R31, R3, 0x1, R0, P0 ;  /* 0x00000001031f7824 */ /* 0x000fe200000e0600 */
[----:B----4-:R-:W-:Y:S02]  /*62a0*/  IADD3 R2, P0, R20, R41, RZ ;  /* 0x0000002914027210 */ /* 0x010fe40007f1e0ff */
[----:B------:R3:W5:Y:S04]  /*62b0*/  LDL.LU R41, [R1+0x58] ;  /* 0x0000580001297983 */ /* 0x0007680000300800 */
[----:B--2---:R2:W-:Y:S01]  /*62c0*/  LDGSTS.E.BYPASS.LTC128B.128 [R13+0x2100], [R14.64], !P5 ;  /* 0x021000000e0d7fae */ /* 0x0045e2000e901d4c */
[----:B------:R-:W-:Y:S05]  /*62d0*/  MOV R3, R13 ;  /* 0x0000000d00037202 */ /* 0x000fea0000000f00 */
[----:B------:R1:W-:Y:S01]  /*62e0*/  LDGSTS.E.BYPASS.LTC128B.128 [R3+0x4100], [R22.64], !P4 ;  /* 0x0410000016037fae */ /* 0x0003e2000e101d4c */
[C---:B--2---:R-:W-:Y:S07]  /*62f0*/  HMMA.16816.F32.BF16 R12, R168.reuse, R16, RZ ;  /* 0x00000010a80c723c */ /* 0x044fee00000418ff */
[----:B------:R-:W-:Y:S02]  /*6300*/  IMAD.MOV.U32 R17, RZ, RZ, R3 ;  /* 0x000000ffff117224 */ /* 0x000fe400078e0003 */
[----:B-1----:R-:W-:Y:S02]  /*6310*/  IMAD.X R3, R28, 0x1, R40, P0 ;  /* 0x000000011c037824 */ /* 0x002fe400000e0628 */
[----:B------:R3:W5:Y:S01]  /*6320*/  LDL.LU R40, [R1+0x54] ;  /* 0x0000540001287983 */ /* 0x0007620000300800 */
[----:B------:R-:W-:Y:S03]  /*6330*/  IADD3 R22, P0, R20, R39, RZ ;  /* 0x0000002714167210 */ /* 0x000fe60007f1e0ff */
[----:B------:R1:W-:Y:S02]  /*6340*/  LDGSTS.E.BYPASS.LTC128B.128 [R17+0x6100], [R30.64], !P3 ;  /* 0x061000001e117fae */ /* 0x0003e4000d901d4c */
[----:B------:R-:W-:Y:S02]  /*6350*/  IMAD.X R23, R28, 0x1, R38, P0 ;  /* 0x000000011c177824 */ /* 0x000fe400000e0626 */
[----:B------:R2:W-:Y:S04]  /*6360*/  LDGSTS.E.BYPASS.LTC128B.128 [R29+0x1000], [R2.64], !P6 ;  /* 0x01000000021d7fae */ /* 0x0005e8000f101d4c */
[----:B------:R4:W-:Y:S04]  /*6370*/  LDGSTS.E.BYPASS.LTC128B.128 [R29+0x3000], [R22.64], !P5 ;  /* 0x03000000161d7fae */ /* 0x0009e8000e901d4c */
[----:B------:R3:W5:Y:S04]  /*6380*/  LDL.LU R39, [R1+0x50] ;  /* 0x0000500001277983 */ /* 0x0007680000300800 */
[----:B------:R3:W5:Y:S01]  /*6390*/  LDL.LU R38, [R1+0x4c] ;  /* 0x00004c0001267983 */ /* 0x0007620000300800 */
[C---:B-1----:R-:W-:Y:S01]  /*63a0*/  HMMA.16816.F32.BF16 R16, R168.reuse, R18, RZ ;  /* 0x00000012a810723c */ /* 0x042fe200000418ff */
[----:B--2---:R-:W-:Y:S02]  /*63b0*/  IADD3 R2, P0, R20, R37, RZ ;  /* 0x0000002514027210 */ /* 0x004fe40007f1e0ff */
[----:B------:R3:W5:Y:S02]  /*63c0*/  LDL.LU R37, [R1+0x48] ;  /* 0x0000480001257983 */ /* 0x0007640000300800 */
[----:B------:R-:W-:Y:S02]  /*63d0*/  IADD3.X R3, R28, R36, RZ, P0, !PT ;  /* 0x000000241c037210 */ /* 0x000fe400007fe4ff */
[----:B------:R3:W5:Y:S01]  /*63e0*/  LDL.LU R36, [R1+0x44] ;  /* 0x0000440001247983 */ /* 0x0007620000300800 */
[----:B------:R-:W-:Y:S02]  /*63f0*/  IADD3 R30, P0, R20, R21, RZ ;  /* 0x00000015141e7210 */ /* 0x000fe40007f1e0ff */
[C---:B----4-:R-:W-:Y:S01]  /*6400*/  HMMA.16816.F32.BF16 R20, R168.reuse, R24, RZ ;  /* 0x00000018a814723c */ /* 0x050fe200000418ff */
[----:B------:R1:W-:Y:S02]  /*6410*/  LDGSTS.E.BYPASS.LTC128B.128 [R29+0x5000], [R2.64], !P4 ;  /* 0x05000000021d7fae */ /* 0x0003e4000e101d4c */
[----:B------:R-:W-:Y:S01]  /*6420*/  IMAD.X R31, R28, 0x1, R0, P0 ;  /* 0x000000011c1f7824 */ /* 0x000fe200000e0600 */
[----:B------:R-:W-:Y:S01]  /*6430*/  PLOP3.LUT P0, PT, PT, PT, UP0, 0x80, 0x0 ;  /* 0x000000000000781c */ /* 0x000fe20003f0f008 */
[----:B------:R3:W5:Y:S03]  /*6440*/  LDL.LU R0, [R1+0x40] ;  /* 0x0000400001007983 */ /* 0x0007660000300800 */
[C---:B------:R-:W-:Y:S01]  /*6450*/  HMMA.16816.F32.BF16 R24, R168.reuse, R26, RZ ;  /* 0x0000001aa818723c */ /* 0x040fe200000418ff */
[----:B------:R1:W-:Y:S04]  /*6460*/  LDGSTS.E.BYPASS.LTC128B.128 [R29+0x7000], [R30.64], !P3 ;  /* 0x070000001e1d7fae */ /* 0x0003e8000d901d4c */
[----:B------:R-:W0:Y:S03]  /*6470*/  LDGDEPBAR ;  /* 0x00000000000079af */ /* 0x000e260000000000 */
[C---:B-1----:R-:W-:Y:S08]  /*6480*/  HMMA.16816.F32.BF16 R28, R168.reuse, R32, RZ ;  /* 0x00000020a81c723c */ /* 0x042ff000000418ff */
[----:B------:R-:W-:Y:S08]  /*6490*/  HMMA.16816.F32.BF16 R32, R168, R34, RZ ;  /* 0x00000022a820723c */ /* 0x000ff000000418ff */
[C---:B------:R-:W-:Y:S08]  /*64a0*/  HMMA.16816.F32.BF16 R4, R172.reuse, R176, R4 ;  /* 0x000000b0ac04723c */ /* 0x040ff00000041804 */
[C---:B------:R-:W-:Y:S01]  /*64b0*/  HMMA.16816.F32.BF16 R8, R172.reuse, R178, R8 ;  /* 0x000000b2ac08723c */ /* 0x040fe20000041808 */
[----:B------:R-:W1:Y:S07]  /*64c0*/  LDSM.16.M88.4 R176, [R251+0x10100] ;  /* 0x01010000fbb0783b */ /* 0x000e6e0000000200 */
[C---:B------:R-:W-:Y:S08]  /*64d0*/  HMMA.16816.F32.BF16 R12, R172.reuse, R180, R12 ;  /* 0x000000b4ac0c723c */ /* 0x040ff0000004180c */
[C---:B------:R-:W-:Y:S01]  /*64e0*/  HMMA.16816.F32.BF16 R16, R172.reuse, R182, R16 ;  /* 0x000000b6ac10723c */ /* 0x040fe20000041810 */
[----:B------:R-:W2:Y:S07]  /*64f0*/  LDSM.16.M88.4 R180, [R251+0x10900] ;  /* 0x01090000fbb4783b */ /* 0x000eae0000000200 */
        /* <DEDUP_REMOVED lines=24> */
[C---:B------:R-:W-:Y:S01]  /*6680*/  HMMA.16816.F32.BF16 R24, R196.reuse, R186, R24 ;  /* 0x000000bac418723c */ /* 0x040fe20000041818 */
[----:B------:R-:W4:Y:S07]  /*6690*/  LDSM.16.M88.4 R184, [R134+0x12900] ;  /* 0x0129000086b8783b */ /* 0x000f2e0000000200 */
[C---:B--2---:R-:W-:Y:S08]  /*66a0*/  HMMA.16816.F32.BF16 R28, R196.reuse, R180, R28 ;  /* 0x000000b4c41c723c */ /* 0x044ff0000004181c */
[----:B------:R-:W-:Y:S01]  /*66b0*/  HMMA.16816.F32.BF16 R32, R196, R182, R32 ;  /* 0x000000b6c420723c */ /* 0x000fe20000041820 */
        /* <DEDUP_REMOVED lines=135> */
[----:B------:R-:W2:Y:S01]  /*6f30*/  LDSM.16.M88.4 R180, [R252+0x7800] ;  /* 0x00780000fcb4783b */ /* 0x000ea20000000200 */
[----:B------:R-:W-:Y:S04]  /*6f40*/  DEPBAR.LE SB0, 0x0 ;  /* 0x000080000000791a */ /* 0x000fe80000000000 */
[----:B------:R-:W-:Y:S02]  /*6f50*/  BAR.SYNC.DEFER_BLOCKING 0x0 ;  /* 0x0000000000007b1d */ /* 0x000fe40000010000 */
[C---:B-1----:R-:W-:Y:S08]  /*6f60*/  HMMA.16816.F32.BF16 R12, R244.reuse, R176, R12 ;  /* 0x000000b0f40c723c */ /* 0x042ff0000004180c */
[C---:B------:R-:W-:Y:S08]  /*6f70*/  HMMA.16816.F32.BF16 R16, R244.reuse, R178, R16 ;  /* 0x000000b2f410723c */ /* 0x040ff00000041810 */
[C---:B----4-:R-:W-:Y:S08]  /*6f80*/  HMMA.16816.F32.BF16 R20, R244.reuse, R184, R20 ;  /* 0x000000b8f414723c */ /* 0x050ff00000041814 */
[C---:B------:R-:W-:Y:S08]  /*6f90*/  HMMA.16816.F32.BF16 R24, R244.reuse, R186, R24 ;  /* 0x000000baf418723c */ /* 0x040ff00000041818 */
[C---:B--2---:R-:W-:Y:S08]  /*6fa0*/  HMMA.16816.F32.BF16 R28, R244.reuse, R180, R28 ;  /* 0x000000b4f41c723c */ /* 0x044ff0000004181c */
[----:B------:R-:W-:Y:S01]  /*6fb0*/  HMMA.16816.F32.BF16 R32, R244, R182, R32 ;  /* 0x000000b6f420723c */ /* 0x000fe20000041820 */
[----:B---3-5:R-:W-:-:S07]  /*6fc0*/  @P0 BRA `(.L_x_3265) ;  /* 0xffffea9000000947 */ /* 0x028fce000383ffff */
.L_x_3264:
[----:B-1----:R-:W2:Y:S01]  /*6fd0*/  LDL.LU R177, [R1+0x14] ;  /* 0x0000140001b17983 */ /* 0x002ea20000300800 */
[----:B------:R-:W-:Y:S01]  /*6fe0*/  FMNMX.FTZ R2, R4, R0, !PT ;  /* 0x0000000004027209 */ /* 0x000fe20007810000 */
[----:B------:R-:W-:Y:S02]  /*6ff0*/  UISETP.GT.AND UP0, UPT, UR6, UR8, UPT ;  /* 0x000000080600728c */ /* 0x000fe4000bf04270 */
[----:B------:R-:W0:Y:S01]  /*7000*/  LDGDEPBAR ;  /* 0x00000000000079af */ /* 0x000e220000000000 */
[----:B------:R-:W-:Y:S01]  /*7010*/  FMNMX.FTZ R2, R5, R2, !PT ;  /* 0x0000000205027209 */ /* 0x000fe20007810000 */
[----:B------:R-:W-:Y:S02]  /*7020*/  UIADD3 UR6, UR6, -0x1, URZ ;  /* 0xffffffff06067890 */ /* 0x000fe4000fffe03f */
        /* <DEDUP_REMOVED lines=40> */
[----:B------:R-:W-:Y:S02]  /*72b0*/  FFMA.FTZ R181, R29, c[0x0][0x2d0], -R2 ;  /* 0x0000b4001db57a23 */ /* 0x000fe40000010802 */
[C---:B-1----:R-:W-:Y:S02]  /*72c0*/  FMUL.FTZ R32, R3.reuse, R136 ;  /* 0x0000008803207220 */ /* 0x042fe40000410000 */
[C---:B------:R-:W-:Y:S02]  /*72d0*/  FMUL.FTZ R33, R3.reuse, R137 ;  /* 0x0000008903217220 */ /* 0x040fe40000410000 */
[C---:B------:R-:W-:Y:S01]  /*72e0*/  FMUL.FTZ R5, R3.reuse, R165 ;  /* 0x000000a503057220 */ /* 0x040fe20000410000 */
[----:B------:R-:W2:Y:S01]  /*72f0*/  MUFU.EX2 R2, R4 ;  /* 0x0000000400027308 */ /* 0x000ea20000000800 */
        /* <DEDUP_REMOVED lines=57> */
[C---:B--2---:R-:W-:Y:S04]  /*7690*/  FFMA.FTZ R0, R3.reuse, R177, R2 ;  /* 0x000000b103007223 */ /* 0x044fe80000010002 */
[C---:B------:R-:W-:Y:S01]  /*76a0*/  FADD.FTZ R0, R176.reuse, R0 ;  /* 0x00000000b0007221 */ /* 0x040fe20000010000 */
[----:B------:R-:W-:Y:S02]  /*76b0*/  F2FP.BF16.PACK_AB R176, R176, R2 ;  /* 0x00000002b0b0723e */ /* 0x000fe400000010ff */
[----:B------:R-:W1:Y:S01]  /*76c0*/  MUFU.EX2 R2, R9 ;  /* 0x0000000900027308 */ /* 0x000e620000000800 */
[----:B------:R-:W-:Y:S04]  /*76d0*/  FADD.FTZ R0, R178, R0 ;  /* 0x00000000b2007221 */ /* 0x000fe80000010000 */
[----:B-1----:R-:W-:Y:S01]  /*76e0*/  FADD.FTZ R183, R2, R0 ;  /* 0x0000000002b77221 */ /* 0x002fe20000010000 */
[----:B------:R-:W-:Y:S01]  /*76f0*/  FMNMX.FTZ R0, R6, R133, !PT ;  /* 0x0000008506007209 */ /* 0x000fe20007810000 */
[----:B------:R-:W-:Y:S01]  /*7700*/  FMUL.FTZ R9, R3, R161 ;  /* 0x000000a103097220 */ /* 0x000fe20000410000 */
        /* <DEDUP_REMOVED lines=15> */
[C---:B------:R-:W-:Y:S05]  /*7800*/  FMNMX.FTZ R0, R35.reuse, R0, !PT ;  /* 0x0000000023007209 */ /* 0x040fea0007810000 */
[----:B------:R-:W1:Y:S02]  /*7810*/  SHFL.BFLY PT, R2, R0, 0x2, 0x1f ;  /* 0x0c401f0000027f89 */ /* 0x000e6400000e0000 */
[----:B-1----:R-:W-:Y:S06]  /*7820*/  FMNMX.FTZ R0, R0, R2, !PT ;  /* 0x0000000200007209 */ /* 0x002fec0007810000 */
[----:B------:R-:W1:Y:S02]  /*7830*/  SHFL.BFLY PT, R2, R0, 0x1, 0x1f ;  /* 0x0c201f0000027f89 */ /* 0x000e6400000e0000 */
[----:B-1----:R-:W-:Y:S05]  /*7840*/  FMNMX.FTZ R2, R2, R0, !PT ;  /* 0x0000000002027209 */ /* 0x002fea0007810000 */
[C---:B------:R-:W-:Y:S02]  /*7850*/  FADD.FTZ R0, -R2.reuse, R133 ;  /* 0x0000008502007221 */ /* 0x040fe40000010100 */
[----:B------:R-:W2:Y:S01]  /*7860*/  LDL.LU R133, [R1+0x38] ;  /* 0x0000380001857983 */ /* 0x000ea20000300800 */
[----:B------:R-:W-:Y:S02]  /*7870*/  FMUL.FTZ R4, R2, c[0x0][0x2d0] ;  /* 0x0000b40002047a20 */ /* 0x000fe40000410000 */
[----:B------:R-:W-:Y:S02]  /*7880*/  FMUL.FTZ R0, R0, c[0x0][0x2d0] ;  /* 0x0000b40000007a20 */ /* 0x000fe40000410000 */
[--C-:B------:R-:W-:Y:S02]  /*7890*/  FFMA.FTZ R34, R34, c[0x0][0x2d0], -R4.reuse ;  /* 0x0000b40022227a23 */ /* 0x100fe40000010804 */
[--C-:B------:R-:W-:Y:S02]  /*78a0*/  FFMA.FTZ R35, R35, c[0x0][0x2d0], -R4.reuse ;  /* 0x0000b40023237a23 */ /* 0x100fe40000010804 */
[----:B------:R-:W1:Y:S01]  /*78b0*/  MUFU.EX2 R0, R0 ;  /* 0x0000000000007308 */ /* 0x000e620000000800 */
[--C-:B------:R-:W-:Y:S01]  /*78c0*/  FFMA.FTZ R179, R10, c[0x0][0x2d0], -R4.reuse ;  /* 0x0000b4000ab37a23 */ /* 0x100fe20000010804 */
[----:B------:R-:W-:Y:S01]  /*78d0*/  MOV R165, R34 ;  /* 0x0000002200a57202 */ /* 0x000fe20000000f00 */
        /* <DEDUP_REMOVED lines=11> */
[----:B------:R-:W-:Y:S01]  /*7990*/  MUFU.EX2 R152, R179 ;  /* 0x000000b300987308 */ /* 0x000fe20000000800 */
        /* <DEDUP_REMOVED lines=10> */
[----:B-1----:R-:W-:Y:S01]  /*7a40*/  FMUL.FTZ R34, R0, R138 ;  /* 0x0000008a00227220 */ /* 0x002fe20000410000 */
[----:B------:R-:W-:Y:S01]  /*7a50*/  MUFU.EX2 R177, R177 ;  /* 0x000000b100b17308 */ /* 0x000fe20000000800 */
[--C-:B------:R-:W-:Y:S01]  /*7a60*/  FFMA.FTZ R184, R26, c[0x0][0x2d0], -R4.reuse ;  /* 0x0000b4001ab87a23 */ /* 0x100fe20000010804 */
[----:B------:R-:W-:Y:S01]  /*7a70*/  MOV R26, R191 ;  /* 0x000000bf001a7202 */ /* 0x000fe20000000f00 */
[----:B------:R-:W-:Y:S01]  /*7a80*/  FFMA.FTZ R191, R27, c[0x0][0x2d0], -R4 ;  /* 0x0000b4001bbf7a23 */ /* 0x000fe20000010804 */
[----:B------:R-:W-:Y:S01]  /*7a90*/  MOV R141, R6 ;  /* 0x00000006008d7202 */ /* 0x000fe20000000f00 */
[C---:B------:R-:W-:Y:S01]  /*7aa0*/  FMUL.FTZ R4, R3.reuse, R164 ;  /* 0x000000a403047220 */ /* 0x040fe20000410000 */
[----:B------:R-:W-:Y:S01]  /*7ab0*/  MOV R164, R35 ;  /* 0x0000002300a47202 */ /* 0x000fe20000000f00 */
[C---:B------:R-:W-:Y:S01]  /*7ac0*/  FMUL.FTZ R35, R0.reuse, R139 ;  /* 0x0000008b00237220 */ /* 0x040fe20000410000 */
[----:B------:R-:W-:Y:S01]  /*7ad0*/  MOV R148, R19 ;  /* 0x0000001300947202 */ /* 0x000fe20000000f00 */
[----:B------:R-:W1:Y:S01]  /*7ae0*/  LDSM.16.MT88.4 R136, [R135+0x100] ;  /* 0x000100008788783b */ /* 0x000e620000004200 */
[C---:B------:R-:W-:Y:S01]  /*7af0*/  FMUL.FTZ R12, R3.reuse, R156 ;  /* 0x0000009c030c7220 */ /* 0x040fe20000410000 */
[----:B------:R-:W-:Y:S01]  /*7b00*/  MOV R157, R18 ;  /* 0x00000012009d7202 */ /* 0x000fe20000000f00 */
[----:B------:R-:W-:Y:S01]  /*7b10*/  FMUL.FTZ R28, R3, R140 ;  /* 0x0000008c031c7220 */ /* 0x000fe20000410000 */
        /* <DEDUP_REMOVED lines=10> */
[----:B------:R4:W5:Y:S01]  /*7bc0*/  MUFU.EX2 R3, R7 ;  /* 0x0000000700037308 */ /* 0x0009620000000800 */
        /* <DEDUP_REMOVED lines=17> */
[C---:B------:R-:W-:Y:S02]  /*7ce0*/  FMUL.FTZ R47, R0.reuse, R47 ;  /* 0x0000002f002f7220 */ /* 0x040fe40000410000 */
[C---:B----4-:R-:W-:Y:S01]  /*7cf0*/  FMUL.FTZ R7, R0.reuse, R167 ;  /* 0x000000a700077220 */ /* 0x050fe20000410000 */
        /* <DEDUP_REMOVED lines=55> */
[C---:B------:R-:W-:Y:S09]  /*8070*/  FMUL.FTZ R131, R0.reuse, R131 ;  /* 0x0000008300837220 */ /* 0x040ff20000410000 */
[----:B------:R-:W-:Y:S10]  /*8080*/  MUFU.EX2 R187, R187 ;  /* 0x000000bb00bb7308 */ /* 0x000ff40000000800 */
[----:B------:R-:W-:Y:S01]  /*8090*/  MUFU.EX2 R188, R188 ;  /* 0x000000bc00bc7308 */ /* 0x000fe20000000800 */
[----:B--2---:R-:W-:Y:S01]  /*80a0*/  FFMA.FTZ R133, R0, R133, R177 ;  /* 0x0000008500857223 */ /* 0x004fe200000100b1 */
[C---:B-----5:R-:W-:Y:S03]  /*80b0*/  F2FP.BF16.PACK_AB R177, R3.reuse, R177 ;  /* 0x000000b103b1723e */ /* 0x060fe600000010ff */
[----:B------:R-:W-:Y:S05]  /*80c0*/  FADD.FTZ R153, R3, R133 ;  /* 0x0000008503997221 */ /* 0x000fea0000010000 */
[----:B------:R2:W3:Y:S01]  /*80d0*/  MUFU.EX2 R133, R162 ;  /* 0x000000a200857308 */ /* 0x0004e20000000800 */
[C---:B-1----:R-:W-:Y:S08]  /*80e0*/  HMMA.16816.F32.BF16 R4, R176.reuse, R136, R4 ;  /* 0x00000088b004723c */ /* 0x042ff00000041804 */
[C---:B------:R-:W-:Y:S01]  /*80f0*/  HMMA.16816.F32.BF16 R8, R176.reuse, R138, R8 ;  /* 0x0000008ab008723c */ /* 0x040fe20000041808 */
[----:B------:R-:W1:Y:S01]  /*8100*/  LDSM.16.MT88.4 R136, [R248+0x100] ;  /* 0x00010000f888783b */ /* 0x000e620000004200 */
[----:B------:R4:W5:Y:S02]  /*8110*/  MUFU.EX2 R3, R167 ;  /* 0x000000a700037308 */ /* 0x0009640000000800 */
[----:B--2---:R-:W-:Y:S01]  /*8120*/  MOV R162, R166 ;  /* 0x000000a600a27202 */ /* 0x004fe20000000f00 */
[----:B---3--:R-:W-:Y:S01]  /*8130*/  FADD.FTZ R0, R133, R183 ;  /* 0x000000b785007221 */ /* 0x008fe20000010000 */
[----:B------:R-:W-:Y:S06]  /*8140*/  MOV R166, R140 ;  /* 0x0000008c00a67202 */ /* 0x000fec0000000f00 */
[----:B------:R-:W-:Y:S01]  /*8150*/  MUFU.EX2 R183, R184 ;  /* 0x000000b800b77308 */ /* 0x000fe20000000800 */
[----:B----4-:R-:W-:Y:S01]  /*8160*/  MOV R167, R141 ;  /* 0x0000008d00a77202 */ /* 0x010fe20000000f00 */
[----:B-----5:R-:W-:Y:S01]  /*8170*/  FADD.FTZ R0, R3, R0 ;  /* 0x0000000003007221 */ /* 0x020fe20000010000 */
[----:B------:R-:W-:Y:S07]  /*8180*/  LDSM.16.MT88.4 R140, [R135+0x900] ;  /* 0x00090000878c783b */ /* 0x000fee0000004200 */
[----:B------:R-:W-:Y:S01]  /*8190*/  MUFU.EX2 R184, R191 ;  /* 0x000000bf00b87308 */ /* 0x000fe20000000800 */
[----:B------:R-:W-:Y:S04]  /*81a0*/  FADD.FTZ R0, R145, R0 ;  /* 0x0000000091007221 */ /* 0x000fe80000010000 */
[C---:B------:R-:W-:Y:S01]  /*81b0*/  FADD.FTZ R0, R144.reuse, R0 ;  /* 0x0000000090007221 */ /* 0x040fe20000010000 */
        /* <DEDUP_REMOVED lines=49> */
[----:B------:R-:W2:Y:S01]  /*84d0*/  MUFU.EX2 R133, R158 ;  /* 0x0000009e00857308 */ /* 0x000ea20000000800 */
[----:B------:R-:W-:Y:S02]  /*84e0*/  F2FP.BF16.PACK_AB R139, R188, R187 ;  /* 0x000000bbbc8b723e */ /* 0x000fe400000010ff */
[----:B------:R-:W-:Y:S05]  /*84f0*/  F2FP.BF16.PACK_AB R177, R181, R182 ;  /* 0x000000b6b5b1723e */ /* 0x000fea00000010ff */
[C---:B------:R-:W-:Y:S02]  /*8500*/  HMMA.16816.F32.BF16 R4, R136.reuse, R140, R4 ;  /* 0x0000008c8804723c */ /* 0x040fe40000041804 */
[----:B------:R-:W-:Y:S06]  /*8510*/  MUFU.EX2 R176, R167 ;  /* 0x000000a700b07308 */ /* 0x000fec0000000800 */
[C---:B------:R-:W-:Y:S01]  /*8520*/  HMMA.16816.F32.BF16 R8, R136.reuse, R142, R8 ;  /* 0x0000008e8808723c */ /* 0x040fe20000041808 */
[----:B------:R-:W3:Y:S03]  /*8530*/  LDSM.16.MT88.4 R140, [R250+0x900] ;  /* 0x00090000fa8c783b */ /* 0x000ee60000004200 */
[----:B------:R-:W-:Y:S01]  /*8540*/  MUFU.EX2 R178, R157 ;  /* 0x0000009d00b27308 */ /* 0x000fe20000000800 */
[----:B--2---:R-:W-:Y:S04]  /*8550*/  FADD.FTZ R0, R133, R0 ;  /* 0x0000000085007221 */ /* 0x004fe80000010000 */
[----:B------:R-:W-:Y:S04]  /*8560*/  FADD.FTZ R0, R3, R0 ;  /* 0x0000000003007221 */ /* 0x000fe80000010000 */
        /* <DEDUP_REMOVED lines=48> */
[----:B------:R-:W3:Y:S03]  /*8870*/  LDSM.16.MT88.4 R148, [R250+0x1100] ;  /* 0x00110000fa94783b */ /* 0x000ee60000004200 */
[----:B------:R-:W-:Y:S02]  /*8880*/  F2FP.BF16.PACK_AB R136, R3, R133 ;  /* 0x000000850388723e */ /* 0x000fe400000010ff */
[----:B------:R-:W-:Y:S01]  /*8890*/  F2FP.BF16.PACK_AB R137, R186, R185 ;  /* 0x000000b9ba89723e */ /* 0x000fe200000010ff */
[----:B------:R-:W4:Y:S01]  /*88a0*/  MUFU.EX2 R3, R162 ;  /* 0x000000a200037308 */ /* 0x000f220000000800 */
[----:B------:R-:W-:Y:S07]  /*88b0*/  F2FP.BF16.PACK_AB R139, R184, R183 ;  /* 0x000000b7b88b723e */ /* 0x000fee00000010ff */
[C---:B--2---:R-:W-:Y:S02]  /*88c0*/  HMMA.16816.F32.BF16 R4, R136.reuse, R140, R4 ;  /* 0x0000008c8804723c */ /* 0x044fe40000041804 */
[----:B------:R-:W2:Y:S06]  /*88d0*/  MUFU.EX2 R133, R166 ;  /* 0x000000a600857308 */ /* 0x000eac0000000800 */
[C---:B------:R-:W-:Y:S01]  /*88e0*/  HMMA.16816.F32.BF16 R8, R136.reuse, R142, R8 ;  /* 0x0000008e8808723c */ /* 0x040fe20000041808 */
[----:B------:R-:W5:Y:S03]  /*88f0*/  LDSM.16.MT88.4 R140, [R249+0x1100] ;  /* 0x00110000f98c783b */ /* 0x000f660000004200 */
[----:B----4-:R-:W-:Y:S05]  /*8900*/  FADD.FTZ R0, R3, R0 ;  /* 0x0000000003007221 */ /* 0x010fea0000010000 */
[----:B------:R-:W-:Y:S01]  /*8910*/  LDSM.16.MT88.4 R160, [R135+0x1900] ;  /* 0x0019000087a0783b */ /* 0x000fe20000004200 */
[C---:B-1----:R-:W-:Y:S03]  /*8920*/  HMMA.16816.F32.BF16 R12, R136.reuse, R144, R12 ;  /* 0x00000090880c723c */ /* 0x042fe6000004180c */
[C---:B------:R-:W-:Y:S01]  /*8930*/  FADD.FTZ R0, R176.reuse, R0 ;  /* 0x00000000b0007221 */ /* 0x040fe20000010000 */
[----:B------:R-:W-:Y:S01]  /*8940*/  F2FP.BF16.PACK_AB R176, R176, R3 ;  /* 0x00000003b0b0723e */ /* 0x000fe200000010ff */
[----:B------:R-:W-:Y:S02]  /*8950*/  FADD.FTZ R3, R152, R153 ;  /* 0x0000009998037221 */ /* 0x000fe40000010000 */
[----:B------:R-:W-:Y:S01]  /*8960*/  LDSM.16.MT88.4 R152, [R248+0x1900] ;  /* 0x00190000f898783b */ /* 0x000fe20000004200 */
[C---:B------:R-:W-:Y:S04]  /*8970*/  HMMA.16816.F32.BF16 R16, R136.reuse, R146, R16 ;  /* 0x000000928810723c */ /* 0x040fe80000041810 */
[----:B--2---:R-:W-:Y:S03]  /*8980*/  FADD.FTZ R0, R133, R0 ;  /* 0x0000000085007221 */ /* 0x004fe60000010000 */
[----:B------:R-:W1:Y:S01]  /*8990*/  LDSM.16.MT88.4 R144, [R135+0x3100] ;  /* 0x003100008790783b */ /* 0x000e620000004200 */
[C---:B---3--:R-:W-:Y:S04]  /*89a0*/  HMMA.16816.F32.BF16 R20, R136.reuse, R148, R20 ;  /* 0x000000948814723c */ /* 0x048fe80000041814 */
[C---:B------:R-:W-:Y:S01]  /*89b0*/  FADD.FTZ R0, R178.reuse, R0 ;  /* 0x00000000b2007221 */ /* 0x040fe20000010000 */
[----:B------:R-:W-:Y:S02]  /*89c0*/  F2FP.BF16.PACK_AB R178, R178, R133 ;  /* 0x00000085b2b2723e */ /* 0x000fe400000010ff */
[----:B------:R-:W2:Y:S01]  /*89d0*/  MUFU.EX2 R133, R164 ;  /* 0x000000a400857308 */ /* 0x000ea20000000800 */
[C---:B------:R-:W-:Y:S01]  /*89e0*/  HMMA.16816.F32.BF16 R24, R136.reuse, R150, R24 ;  /* 0x000000968818723c */ /* 0x040fe20000041818 */
[----:B------:R-:W3:Y:S07]  /*89f0*/  LDSM.16.MT88.4 R148, [R248+0x3100] ;  /* 0x00310000f894783b */ /* 0x000eee0000004200 */
[C---:B-----5:R-:W-:Y:S01]  /*8a00*/  HMMA.16816.F32.BF16 R28, R136.reuse, R140, R28 ;  /* 0x0000008c881c723c */ /* 0x060fe2000004181c */
[----:B------:R4:W-:Y:S07]  /*8a10*/  STL [R1+0x14], R0 ;  /* 0x0000140001007387 */ /* 0x0009ee0000100800 */
[C---:B------:R-:W-:Y:S01]  /*8a20*/  HMMA.16816.F32.BF16 R32, R136.reuse, R142, R32 ;  /* 0x0000008e8820723c */ /* 0x040fe20000041820 */
[----:B------:R-:W5:Y:S03]  /*8a30*/  LDSM.16.MT88.4 R140, [R250+0x3100] ;  /* 0x00310000fa8c783b */ /* 0x000f660000004200 */
[----:B--2---:R-:W-:Y:S04]  /*8a40*/  F2FP.BF16.PACK_AB R179, R133, R180 ;  /* 0x000000b485b3723e */ /* 0x004fe800000010ff */
[C---:B-1----:R-:W-:Y:S04]  /*8a50*/  HMMA.16816.F32.BF16 R36, R136.reuse, R144, R36 ;  /* 0x000000908824723c */ /* 0x042fe80000041824 */
[----:B----4-:R-:W-:Y:S04]  /*8a60*/  FADD.FTZ R0, R156, R3 ;  /* 0x000000039c007221 */ /* 0x010fe80000010000 */
[----:B------:R-:W-:Y:S01]  /*8a70*/  FADD.FTZ R0, R190, R0 ;  /* 0x00000000be007221 */ /* 0x000fe20000010000 */
[C---:B------:R-:W-:Y:S01]  /*8a80*/  HMMA.16816.F32.BF16 R40, R136.reuse, R146, R40 ;  /* 0x000000928828723c */ /* 0x040fe20000041828 */
[----:B------:R-:W1:Y:S02]  /*8a90*/  LDSM.16.MT88.4 R144, [R249+0x3100] ;  /* 0x00310000f990783b */ /* 0x000e640000004200 */
[----:B------:R-:W-:Y:S05]  /*8aa0*/  FADD.FTZ R0, R189, R0 ;  /* 0x00000000bd007221 */ /* 0x000fea0000010000 */
[C---:B---3--:R-:W-:Y:S04]  /*8ab0*/  HMMA.16816.F32.BF16 R44, R136.reuse, R148, R44 ;  /* 0x00000094882c723c */ /* 0x048fe8000004182c */
[----:B------:R-:W-:Y:S04]  /*8ac0*/  FADD.FTZ R0, R187, R0 ;  /* 0x00000000bb007221 */ /* 0x000fe80000010000 */
[C---:B------:R-:W-:Y:S01]  /*8ad0*/  HMMA.16816.F32.BF16 R48, R136.reuse, R150, R48 ;  /* 0x000000968830723c */ /* 0x040fe20000041830 */
[----:B------:R-:W2:Y:S03]  /*8ae0*/  LDSM.16.MT88.4 R148, [R135+0x5100] ;  /* 0x005100008794783b */ /* 0x000ea60000004200 */
[----:B------:R-:W-:Y:S04]  /*8af0*/  FADD.FTZ R0, R188, R0 ;  /* 0x00000000bc007221 */ /* 0x000fe80000010000 */
[C---:B-----5:R-:W-:Y:S04]  /*8b00*/  HMMA.16816.F32.BF16 R52, R136.reuse, R140, R52 ;  /* 0x0000008c8834723c */ /* 0x060fe80000041834 */
[----:B------:R-:W-:Y:S04]  /*8b10*/  FADD.FTZ R0, R185, R0 ;  /* 0x00000000b9007221 */ /* 0x000fe80000010000 */
[C---:B------:R-:W-:Y:S01]  /*8b20*/  HMMA.16816.F32.BF16 R56, R136.reuse, R142, R56 ;  /* 0x0000008e8838723c */ /* 0x040fe20000041838 */
[----:B------:R-:W3:Y:S03]  /*8b30*/  LDSM.16.MT88.4 R140, [R248+0x5100] ;  /* 0x00510000f88c783b */ /* 0x000ee60000004200 */
        /* <DEDUP_REMOVED lines=8> */
[C---:B--2---:R-:W-:Y:S04]  /*8bc0*/  HMMA.16816.F32.BF16 R68, R136.reuse, R148, R68 ;  /* 0x000000948844723c */ /* 0x044fe80000041844 */
[----:B------:R-:W-:Y:S04]  /*8bd0*/  FADD.FTZ R0, R180, R0 ;  /* 0x00000000b4007221 */ /* 0x000fe80000010000 */
[C---:B------:R-:W-:Y:S01]  /*8be0*/  HMMA.16816.F32.BF16 R72, R136.reuse, R150, R72 ;  /* 0x000000968848723c */ /* 0x040fe20000041848 */
[----:B------:R-:W2:Y:S03]  /*8bf0*/  LDSM.16.MT88.4 R148, [R249+0x5100] ;  /* 0x00510000f994783b */ /* 0x000ea60000004200 */
[----:B------:R-:W-:Y:S01]  /*8c00*/  FADD.FTZ R0, R133, R0 ;  /* 0x0000000085007221 */ /* 0x000fe20000010000 */
[----:B------:R-:W-:Y:S03]  /*8c10*/  MOV R133, R2 ;  /* 0x0000000200857202 */ /* 0x000fe60000000f00 */
[C---:B---3--:R-:W-:Y:S01]  /*8c20*/  HMMA.16816.F32.BF16 R76, R136.reuse, R140, R76 ;  /* 0x0000008c884c723c */ /* 0x048fe2000004184c */
[----:B------:R3:W-:Y:S07]  /*8c30*/  STL [R1+0x38], R0 ;  /* 0x0000380001007387 */ /* 0x0007ee0000100800 */
[C---:B------:R-:W-:Y:S01]  /*8c40*/  HMMA.16816.F32.BF16 R80, R136.reuse, R142, R80 ;  /* 0x0000008e8850723c */ /* 0x040fe20000041850 */
[----:B------:R-:W4:Y:S07]  /*8c50*/  LDSM.16.MT88.4 R140, [R135+0x7100] ;  /* 0x00710000878c783b */ /* 0x000f2e0000004200 */
[C---:B-1----:R-:W-:Y:S08]  /*8c60*/  HMMA.16816.F32.BF16 R84, R136.reuse, R144, R84 ;  /* 0x000000908854723c */ /* 0x042ff00000041854 */
[C---:B------:R-:W-:Y:S01]  /*8c70*/  HMMA.16816.F32.BF16 R88, R136.reuse, R146, R88 ;  /* 0x000000928858723c */ /* 0x040fe20000041858 */
[----:B------:R-:W1:Y:S03]  /*8c80*/  LDSM.16.MT88.4 R144, [R248+0x7100] ;  /* 0x00710000f890783b */ /* 0x000e660000004200 */
[----:B---3--:R-:W-:Y:S04]  /*8c90*/  MOV R0, R132 ;  /* 0x0000008400007202 */ /* 0x008fe80000000f00 */
[C---:B--2---:R-:W-:Y:S08]  /*8ca0*/  HMMA.16816.F32.BF16 R92, R136.reuse, R148, R92 ;  /* 0x00000094885c723c */ /* 0x044ff0000004185c */
        /* <DEDUP_REMOVED lines=11> */
[----:B------:R-:W-:Y:S01]  /*8d60*/  HMMA.16816.F32.BF16 R128, R136, R142, R128 ;  /* 0x0000008e8880723c */ /* 0x000fe20000041880 */
[----:B------:R-:W2:Y:S07]  /*8d70*/  LDSM.16.MT88.4 R136, [R249+0x1900] ;  /* 0x00190000f988783b */ /* 0x000eae0000004200 */
[C---:B------:R-:W-:Y:S01]  /*8d80*/  HMMA.16816.F32.BF16 R164, R176.reuse, R160, R4 ;  /* 0x000000a0b0a4723c */ /* 0x040fe20000041804 */
[----:B------:R-:W3:Y:S07]  /*8d90*/  LDSM.16.MT88.4 R4, [R135+0x3900] ;  /* 0x003900008704783b */ /* 0x000eee0000004200 */
[C---:B------:R-:W-:Y:S01]  /*8da0*/  HMMA.16816.F32.BF16 R160, R176.reuse, R162, R8 ;  /* 0x000000a2b0a0723c */ /* 0x040fe20000041808 */
[----:B------:R-:W4:Y:S07]  /*8db0*/  LDSM.16.MT88.4 R8, [R248+0x3900] ;  /* 0x00390000f808783b */ /* 0x000f2e0000004200 */
[C---:B------:R-:W-:Y:S01]  /*8dc0*/  HMMA.16816.F32.BF16 R156, R176.reuse, R152, R12 ;  /* 0x00000098b09c723c */ /* 0x040fe2000004180c */
[----:B------:R-:W5:Y:S07]  /*8dd0*/  LDSM.16.MT88.4 R12, [R250+0x3900] ;  /* 0x00390000fa0c783b */ /* 0x000f6e0000004200 */
[C---:B------:R-:W-:Y:S01]  /*8de0*/  HMMA.16816.F32.BF16 R152, R176.reuse, R154, R16 ;  /* 0x0000009ab098723c */ /* 0x040fe20000041810 */
[----:B------:R-:W4:Y:S07]  /*8df0*/  LDSM.16.MT88.4 R16, [R249+0x3900] ;  /* 0x00390000f910783b */ /* 0x000f2e0000004200 */
[C---:B-1----:R-:W-:Y:S08]  /*8e00*/  HMMA.16816.F32.BF16 R148, R176.reuse, R144, R20 ;  /* 0x00000090b094723c */ /* 0x042ff00000041814 */
[C---:B------:R-:W-:Y:S08]  /*8e10*/  HMMA.16816.F32.BF16 R144, R176.reuse, R146, R24 ;  /* 0x00000092b090723c */ /* 0x040ff00000041818 */
[C---:B--2---:R-:W-:Y:S08]  /*8e20*/  HMMA.16816.F32.BF16 R140, R176.reuse, R136, R28 ;  /* 0x00000088b08c723c */ /* 0x044ff0000004181c */
[C---:B------:R-:W-:Y:S08]  /*8e30*/  HMMA.16816.F32.BF16 R136, R176.reuse, R138, R32 ;  /* 0x0000008ab088723c */ /* 0x040ff00000041820 */
[C---:B---3--:R-:W-:Y:S08]  /*8e40*/  HMMA.16816.F32.BF16 R36, R176.reuse, R4, R36 ;  /* 0x00000004b024723c */ /* 0x048ff00000041824 */
        /* <DEDUP_REMOVED lines=32> */
.L_x_3262:
        /* <DEDUP_REMOVED lines=157> */
.L_x_3260:
        /* <DEDUP_REMOVED lines=311> */
.L_x_3268:
[----:B------:R-:W-:Y:S05]  /*ad90*/  BSYNC B0 ;  /* 0x0000000000007941 */ /* 0x000fea0003800000 */
.L_x_3267:
        /* <DEDUP_REMOVED lines=73> */
[----:B-1----:R-:W-:Y:S02]  /*b230*/  @!P6 LEA.HI R4, R15, R15, RZ, 0x1 ;  /* 0x0000000f0f04e211 */ /* 0x002fe400078f08ff */
        /* <DEDUP_REMOVED lines=13> */
[----:B-1----:R-:W-:Y:S02]  /*b310*/  @!P2 LEA.HI R7, R10, R10, RZ, 0x1 ;  /* 0x0000000a0a07a211 */ /* 0x002fe400078f08ff */
[----:B------:R-:W-:-:S02]  /*b320*/  @!P1 LEA.HI R6, R11, R11, RZ, 0x1 ;  /* 0x0000000b0b069211 */ /* 0x000fc400078f08ff */
[----:B--2---:R-:W-:Y:S02]  /*b330*/  @!P4 LEA.HI R4, R8, R8, RZ, 0x1 ;  /* 0x000000080804c211 */ /* 0x004fe400078f08ff */
        /* <DEDUP_REMOVED lines=17> */
[----:B-1----:R-:W-:-:S02]  /*b450*/  IADD3 R12, R0, 0xb8, RZ ;  /* 0x000000b8000c7810 */ /* 0x002fc40007ffe0ff */
[C---:B--2---:R-:W-:Y:S02]  /*b460*/  IADD3 R10, R0.reuse, 0xa8, RZ ;  /* 0x000000a8000a7810 */ /* 0x044fe40007ffe0ff */
[C---:B------:R-:W-:Y:S02]  /*b470*/  IADD3 R11, R0.reuse, 0xb0, RZ ;  /* 0x000000b0000b7810 */ /* 0x040fe40007ffe0ff */
[C---:B---3--:R-:W-:Y:S02]  /*b480*/  IADD3 R8, R0.reuse, 0x98, RZ ;  /* 0x0000009800087810 */ /* 0x048fe40007ffe0ff */
[----:B------:R-:W-:Y:S02]  /*b490*/  IADD3 R9, R0, 0xa0, RZ ;  /* 0x000000a000097810 */ /* 0x000fe40007ffe0ff */
[----:B------:R-:W-:Y:S02]  /*b4a0*/  ISETP.GE.AND P4, PT, R8, c[0x0][0x3c8], PT ;  /* 0x0000f20008007a0c */ /* 0x000fe40003f86270 */
[----:B------:R-:W-:-:S02]  /*b4b0*/  ISETP.GE.AND P3, PT, R9, c[0x0][0x3c8], PT ;  /* 0x0000f20009007a0c */ /* 0x000fc40003f66270 */
[----:B----4-:R-:W-:Y:S02]  /*b4c0*/  @!P6 LEA.HI R4, R14, R14, RZ, 0x1 ;  /* 0x0000000e0e04e211 */ /* 0x010fe400078f08ff */
        /* <DEDUP_REMOVED lines=14> */
[----:B-1----:R-:W-:-:S02]  /*b5b0*/  @!P2 LEA.HI R7, R10, R10, RZ, 0x1 ;  /* 0x0000000a0a07a211 */ /* 0x002fc400078f08ff */
[----:B------:R-:W-:Y:S02]  /*b5c0*/  @!P1 LEA.HI R6, R11, R11, RZ, 0x1 ;  /* 0x0000000b0b069211 */ /* 0x000fe400078f08ff */
[----:B--2---:R-:W-:Y:S02]  /*b5d0*/  @!P4 LEA.HI R4, R8, R8, RZ, 0x1 ;  /* 0x000000080804c211 */ /* 0x004fe400078f08ff */
        /* <DEDUP_REMOVED lines=36> */
[----:B-1----:R-:W-:-:S04]  /*b820*/  @!P2 LEA.HI R7, R10, R10, RZ, 0x1 ;  /* 0x0000000a0a07a211 */ /* 0x002fc800078f08ff */
        /* <DEDUP_REMOVED lines=26> */
.L_x_3266:
        /* <DEDUP_REMOVED lines=50> */
.L_x_3269:
        /* <DEDUP_REMOVED lines=9> */
.L_x_6558:


//--------------------- .text._ZN7cutlass13device_kernelIN5flash19enable_sm80_to_sm89INS1_16FlashAttnFwdSm80INS1_25CollectiveMainloopFwdSm80ILi8ELi1ELb1EN4cute5tupleIJNS5_1CILi128EEENS7_ILi48EEENS7_ILi256EEEEEELi256ENS_10bfloat16_tEfNS_4arch4Sm80ELb0ELb0ELb0ELb1ELb1ELb0ELb1ELb1EEENS1_21CollectiveEpilogueFwdINS6_IJS8_SA_S9_EEENS6_IJNS7_ILi1EEESI_SI_EEESC_SE_Li256ELb1ELb1ELb1ELb0EEENS1_36VarlenDynamicPersistentTileSchedulerILi128ELi48ELi256ELi256ELb1ELb1ELb0ELb0ELb1ELb1EEEEEEEEEvNT_6ParamsE --------------------------
	.section	.text._ZN7cutlass13device_kernelIN5flash19enable_sm80_to_sm89INS1_16FlashAttnFwdSm80INS1_25CollectiveMainloopFwdSm80ILi8ELi1ELb1EN4cute5tupleIJNS5_1CILi128EEENS7_ILi48EEENS7_ILi256EEEEEELi256ENS_10bfloat16_tEfNS_4arch4Sm80ELb0ELb0ELb0ELb1ELb1ELb0ELb1ELb1EEENS1_21CollectiveEpilogueFwdINS6_IJS8_SA_S9_EEENS6_IJNS7_ILi1EEESI_SI_EEESC_SE_Li256ELb1ELb1ELb1ELb0EEENS1_36VarlenDynamicPersistentTileSchedulerILi128ELi48ELi256ELi256ELb1ELb1ELb0ELb0ELb1ELb1EEEEEEEEEvNT_6ParamsE,"ax",@progbits
	.sectioninfo	@"SHI_REGISTERS=255"
	.align	128
.text._ZN7cutlass13device_kernelIN5flash19enable_sm80_to_sm89INS1_16FlashAttnFwdSm80INS1_25CollectiveMainloopFwdSm80ILi8ELi1ELb1EN4cute5tupleIJNS5_1CILi128EEENS7_ILi48EEENS7_ILi256EEEEEELi256ENS_10bfloat16_tEfNS_4arch4Sm80ELb0ELb0ELb0ELb1ELb1ELb0ELb1ELb1EEENS1_21CollectiveEpilogueFwdINS6_IJS8_SA_S9_EEENS6_IJNS7_ILi1EEESI_SI_EEESC_SE_Li256ELb1ELb1ELb1ELb0EEENS1_36VarlenDynamicPersistentTileSchedulerILi128ELi48ELi256ELi256ELb1ELb1ELb0ELb0ELb1ELb1EEEEEEEEEvNT_6ParamsE:
        .type           _ZN7cutlass13device_kernelIN5flash19enable_sm80_to_sm89INS1_16FlashAttnFwdSm80INS1_25CollectiveMainloopFwdSm80ILi8ELi1ELb1EN4cute5tupleIJNS5_1CILi128EEENS7_ILi48EEENS7_ILi256EEEEEELi256ENS_10bfloat16_tEfNS_4arch4Sm80ELb0ELb0ELb0ELb1ELb1ELb0ELb1ELb1EEENS1_21CollectiveEpilogueFwdINS6_IJS8_SA_S9_EEENS6_IJNS7_ILi1EEESI_SI_EEESC_SE_Li256ELb1ELb1ELb1ELb0EEENS1_36VarlenDynamicPersistentTileSchedulerILi128ELi48ELi256ELi256ELb1ELb1ELb0ELb0ELb1ELb1EEEEEEEEEvNT_6ParamsE,@function
        .size           _ZN7cutlass13device_kernelIN5flash19enable_sm80_to_sm89INS1_16FlashAttnFwdSm80INS1_25CollectiveMainloopFwdSm80ILi8ELi1ELb1EN4cute5tupleIJNS5_1CILi128EEENS7_ILi48EEENS7_ILi256EEEEEELi256ENS_10bfloat16_tEfNS_4arch4Sm80ELb0ELb0ELb0ELb1ELb1ELb0ELb1ELb1EEENS1_21CollectiveEpilogueFwdINS6_IJS8_SA_S9_EEENS6_IJNS7_ILi1EEESI_SI_EEESC_SE_Li256ELb1ELb1ELb1ELb0EEENS1_36VarlenDynamicPersistentTileSchedulerILi128ELi48ELi256ELi256ELb1ELb1ELb0ELb0ELb1ELb1EEEEEEEEEvNT_6ParamsE,(.L_x_6559 - _ZN7cutlass13device_kernelIN5flash19enable_sm80_to_sm89INS1_16FlashAttnFwdSm80INS1_25CollectiveMainloopFwdSm80ILi8ELi1ELb1EN4cute5tupleIJNS5_1CILi128EEENS7_ILi48EEENS7_ILi256EEEEEELi256ENS_10bfloat16_tEfNS_4arch4Sm80ELb0ELb0ELb0ELb1ELb1ELb0ELb1ELb1EEENS1_21CollectiveEpilogueFwdINS6_IJS8_SA_S9_EEENS6_IJNS7_ILi1EEESI_SI_EEESC_SE_Li256ELb1ELb1ELb1ELb0EEENS1_36VarlenDynamicPersistentTileSchedulerILi128ELi48ELi256ELi256ELb1ELb1ELb0ELb0ELb1ELb1EEEEEEEEEvNT_6ParamsE)
        .other          _ZN7cutlass13device_kernelIN5flash19enable_sm80_to_sm89INS1_16FlashAttnFwdSm80INS1_25CollectiveMainloopFwdSm80ILi8ELi1ELb1EN4cute5tupleIJNS5_1CILi128EEENS7_ILi48EEENS7_ILi256EEEEEELi256ENS_10bfloat16_tEfNS_4arch4Sm80ELb0ELb0ELb0ELb1ELb1ELb0ELb1ELb1EEENS1_21CollectiveEpilogueFwdINS6_IJS8_SA_S9_EEENS6_IJNS7_ILi1EEESI_SI_EEESC_SE_Li256ELb1ELb1ELb1ELb0EEENS1_36VarlenDynamicPersistentTileSchedulerILi128ELi48ELi256ELi256ELb1ELb1ELb0ELb0ELb1ELb1EEEEEEEEEvNT_6ParamsE,@"STO_CUDA_ENTRY STV_DEFAULT"
_ZN7cutlass13device_kernelIN5flash19enable_sm80_to_sm89INS1_16FlashAttnFwdSm80INS1_25CollectiveMainloopFwdSm80ILi8ELi1ELb1EN4cute5tupleIJNS5_1CILi128EEENS7_ILi48EEENS7_ILi256EEEEEELi256ENS_10bfloat16_tEfNS_4arch4Sm80ELb0ELb0ELb0ELb1ELb1ELb0ELb1ELb1EEENS1_21CollectiveEpilogueFwdINS6_IJS8_SA_S9_EEENS6_IJNS7_ILi1EEESI_SI_EEESC_SE_Li256ELb1ELb1ELb1ELb0EEENS1_36VarlenDynamicPersistentTileSchedulerILi128ELi48ELi256ELi256ELb1ELb1ELb0ELb0ELb1ELb1EEEEEEEEEvNT_6ParamsE:
        /* <DEDUP_REMOVED lines=54> */
.L_x_3275:
        /* <DEDUP_REMOVED lines=17> */
.L_x_3372:
        /* <DEDUP_REMOVED lines=16> */
.L_x_3373:
[----:B--2---:R-:W-:-:S05]  /*0570*/  IMAD R0, R0, c[0x0][0x538], RZ ;  /* 0x00014e0000007a24 */ /* 0x004fca00078e02ff */
[----:B------:R-:W-:-:S04]  /*0580*/  IADD3 R6, R0, R6, RZ ;  /* 0x0000000600067210 */ /* 0x000fc80007ffe0ff */
[----:B------:R-:W-:-:S13]  /*0590*/  ISETP.GT.AND P0, PT, R6, UR4, PT ;  /* 0x0000000406007c0c */ /* 0x000fda000bf04270 */
[----:B-1----:R-:W-:Y:S05]  /*05a0*/  @!P0 BRA `(.L_x_3275) ;  /* 0xfffffdb000008947 */ /* 0x002fea000383ffff */
.L_x_3271:
[----:B------:R-:W-:-:S05]  /*05b0*/  IADD3 R12, -R0, R6, RZ ;  /* 0x00000006000c7210 */ /* 0x000fca0007ffe1ff */
[----:B------:R-:W-:-:S05]  /*05c0*/  IMAD R0, R4, c[0x0][0x538], R12 ;  /* 0x00014e0004007a24 */ /* 0x000fca00078e020c */
[----:B------:R-:W-:Y:S01]  /*05d0*/  ISETP.GT.AND P0, PT, R0, UR4, PT ;  /* 0x0000000400007c0c */ /* 0x000fe2000bf04270 */
[----:B------:R-:W-:-:S12]  /*05e0*/  BRA.DIV ~URZ, `(.L_x_3276) ;  /* 0x0000eeb27f007947 */ /* 0x000fd8000b800000 */
[----:B------:R-:W-:-:S04]  /*05f0*/  VOTE.ANY R5, PT, !P0 ;  /* 0x0000000000057806 */ /* 0x000fc800040e0100 */
.L_x_3374:
[----:B------:R1:W2:Y:S01]  /*0600*/  POPC R13, R5 ;  /* 0x00000005000d7309 */ /* 0x0002a20000000000 */
[----:B------:R-:W-:Y:S05]  /*0610*/  BRA.DIV ~URZ, `(.L_x_3277) ;  /* 0x0000eed27f007947 */ /* 0x000fea000b800000 */
[----:B--2---:R2:W3:Y:S01]  /*0620*/  SHFL.IDX PT, R11, R8, R13, 0x1f ;  /* 0x00001f0d080b7589 */ /* 0x0044e200000e0000 */
[----:B------:R-:W-:-:S03]  /*0630*/  MOV R6, RZ ;  /* 0x000000ff00067202 */ /* 0x000fc60000000f00 */
[----:B------:R2:W4:Y:S04]  /*0640*/  SHFL.IDX PT, R10, R7, R13, 0x1f ;  /* 0x00001f0d070a7589 */ /* 0x00052800000e0000 */
.L_x_3375:
[----:B------:R-:W-:Y:S01]  /*0650*/  ISETP.NE.AND P0, PT, R5, RZ, PT ;  /* 0x000000ff0500720c */ /* 0x000fe20003f05270 */
[----:B------:R-:W-:-:S12]  /*0660*/  BSSY B0, `(.L_x_3278) ;  /* 0x0000005000007945 */ /* 0x000fd80003800000 */
[----:B------:R-:W-:Y:S05]  /*0670*/  @!P0 BRA `(.L_x_3279) ;  /* 0x0000003000008947 */ /* 0x000fea0003800000 */
[----:B------:R-:W-:Y:S01]  /*0680*/  IADD3 R3, R13, -0x1, RZ ;  /* 0xffffffff0d037810 */ /* 0x000fe20007ffe0ff */
[----:B------:R-:W-:Y:S05]  /*0690*/  BRA.DIV ~URZ, `(.L_x_3280) ;  /* 0x0000ef327f007947 */ /* 0x000fea000b800000 */
[----:B------:R1:W2:Y:S02]  /*06a0*/  SHFL.IDX PT, R6, R4, R3, 0x1f ;  /* 0x00001f0304067589 */ /* 0x0002a400000e0000 */
.L_x_3279:
[----:B------:R-:W-:Y:S05]  /*06b0*/  BSYNC B0 ;  /* 0x0000000000007941 */ /* 0x000fea0003800000 */
.L_x_3278:
        /* <DEDUP_REMOVED lines=69> */
.L_x_3272:
[----:B------:R-:W-:Y:S01]  /*0b10*/  MOV R0, UR4 ;  /* 0x0000000400007c02 */ /* 0x000fe20008000f00 */
[----:B------:R-:W-:Y:S04]  /*0b20*/  STL [R1+0x4c], RZ ;  /* 0x00004cff01007387 */ /* 0x000fe80000100800 */
[----:B------:R-:W-:Y:S04]  /*0b30*/  STL [R1+0x50], RZ ;  /* 0x000050ff01007387 */ /* 0x000fe80000100800 */
[----:B------:R1:W-:Y:S02]  /*0b40*/  STL [R1+0x48], R0 ;  /* 0x0000480001007387 */ /* 0x0003e40000100800 */
[----:B-1----:R-:W-:-:S05]  /*0b50*/  MOV R0, c[0x0][0x53c] ;  /* 0x00014f0000007a02 */ /* 0x002fca0000000f00 */
[----:B------:R1:W-:Y:S02]  /*0b60*/  STL [R1+0x54], R0 ;  /* 0x0000540001007387 */ /* 0x0003e40000100800 */
.L_x_3281:
        /* <DEDUP_REMOVED lines=8> */
.L_x_3270:
        /* <DEDUP_REMOVED lines=173> */
[----:B------:R-:W-:Y:S01]  /*16c0*/  IADD3 R241, R0, R238, R2 ;  /* 0x000000ee00f17210 */ /* 0x000fe20007ffe002 */
        /* <DEDUP_REMOVED lines=81> */
.L_x_3371:
        /* <DEDUP_REMOVED lines=36> */
.L_x_3282:
[----:B------:R-:W-:-:S04]  /*1e20*/  ISETP.NE.U32.AND P0, PT, RZ, c[0x0][0x368], PT ;  /* 0x0000da00ff007a0c */ /* 0x000fc80003f05070 */
[----:B------:R-:W-:-:S13]  /*1e30*/  ISETP.NE.AND.EX P0, PT, RZ, c[0x0][0x36c], PT, P0 ;  /* 0x0000db00ff007a0c */ /* 0x000fda0003f05300 */
[----:B------:R-:W-:Y:S05]  /*1e40*/  @!P0 BRA `(.L_x_3283) ;  /* 0x0000004000008947 */ /* 0x000fea0003800000 */
[----:B-1----:R-:W-:-:S04]  /*1e50*/  IADD3 R2, P0, R23, c[0x0][0x368], RZ ;  /* 0x0000da0017027a10 */ /* 0x002fc80007f1e0ff */
[----:B------:R-:W-:-:S05]  /*1e60*/  IADD3.X R3, R17, c[0x0][0x36c], RZ, P0, !PT ;  /* 0x0000db0011037a10 */ /* 0x000fca00007fe4ff */
[----:B------:R1:W5:Y:S01]  /*1e70*/  LDG.E R0, [R2.64] ;  /* 0x0000000602007981 */ /* 0x000362000c1e1900 */
[----:B------:R-:W-:Y:S05]  /*1e80*/  BRA `(.L_x_3284) ;  /* 0x0000008000007947 */ /* 0x000fea0003800000 */
.L_x_3283:
        /* <DEDUP_REMOVED lines=8> */
.L_x_3284:
        /* <DEDUP_REMOVED lines=48> */
.L_x_3286:
[----:B------:R-:W-:Y:S05]  /*2210*/  BSYNC B0 ;  /* 0x0000000000007941 */ /* 0x000fea0003800000 */
.L_x_3285:
        /* <DEDUP_REMOVED lines=321> */
[C---:B------:R-:W-:Y:S02]  /*3630*/  ISETP.GE.AND P2, PT, R249.reuse, c[0x0][0x1d4], PT ;  /* 0x00007500f9007a0c */ /* 0x040fe40003f46270 */
        /* <DEDUP_REMOVED lines=43> */
.L_x_3376:
        /* <DEDUP_REMOVED lines=32> */
.L_x_3289:
[----:B-1-34-:R-:W-:Y:S05]  /*3af0*/  BSYNC B0 ;  /* 0x0000000000007941 */ /* 0x01afea0003800000 */
.L_x_3288:
[----:B------:R-:W1:Y:S01]  /*3b00*/  S2R R72, SR_TID.X ;  /* 0x0000000000487919 */ /* 0x000e620000002100 */
[----:B------:R-:W-:Y:S01]  /*3b10*/  IMAD.MOV.U32 R0, RZ, RZ, 0x40 ;  /* 0x00000040ff007424 */ /* 0x000fe200078e00ff */
[C---:B------:R-:W-:Y:S02]  /*3b20*/  HMMA.16816.F32.BF16 R8, R160.reuse, R14, RZ ;  /* 0x0000000ea008723c */ /* 0x040fe400000418ff */
[----:B--2---:R-:W2:Y:S01]  /*3b30*/  LDL R3, [R1+0xc] ;  /* 0x00000c0001037983 */ /* 0x004ea20000100800 */
[----:B------:R-:W-:Y:S01]  /*3b40*/  IADD3 R242, R236, 0x20, RZ ;  /* 0x00000020ecf27810 */ /* 0x000fe20007ffe0ff */
[----:B------:R-:W-:Y:S02]  /*3b50*/  BSSY B1, `(.L_x_3291) ;  /* 0x00000fe000017945 */ /* 0x000fe40003800000 */
[----:B------:R-:W0:Y:S02]  /*3b60*/  LDGDEPBAR ;  /* 0x00000000000079af */ /* 0x000e240000000000 */
[C---:B------:R-:W-:Y:S08]  /*3b70*/  HMMA.16816.F32.BF16 R4, R160.reuse, R12, RZ ;  /* 0x0000000ca004723c */ /* 0x040ff000000418ff */
[----:B------:R-:W-:Y:S01]  /*3b80*/  HMMA.16816.F32.BF16 R16, R160, R28, RZ ;  /* 0x0000001ca010723c */ /* 0x000fe200000418ff */
[----:B-1----:R-:W-:-:S07]  /*3b90*/  SHF.R.S32.HI R69, RZ, 0x1f, R72 ;  /* 0x0000001fff457819 */ /* 0x002fce0000011448 */
[----:B------:R-:W-:Y:S01]  /*3ba0*/  HMMA.16816.F32.BF16 R12, R160, R30, RZ ;  /* 0x0000001ea00c723c */ /* 0x000fe200000418ff */
[----:B------:R-:W-:-:S04]  /*3bb0*/  LEA.HI R69, R69, R72, RZ, 0x3 ;  /* 0x0000004845457211 */ /* 0x000fc800078f18ff */
[----:B------:R-:W-:-:S03]  /*3bc0*/  LOP3.LUT R69, R69, 0xfffffff8, RZ, 0xc0, !PT ;  /* 0xfffffff845457812 */ /* 0x000fc600078ec0ff */
[----:B------:R-:W-:Y:S02]  /*3bd0*/  HMMA.16816.F32.BF16 R24, R160, R20, RZ ;  /* 0x00000014a018723c */ /* 0x000fe400000418ff */
[----:B------:R-:W-:-:S05]  /*3be0*/  IMAD.IADD R69, R72, 0x1, -R69 ;  /* 0x0000000148457824 */ /* 0x000fca00078e0a45 */
[----:B------:R-:W-:Y:S01]  /*3bf0*/  R2P PR, R69, 0x6 ;  /* 0x0000000645007804 */ /* 0x000fe20000000000 */
[----:B------:R-:W-:Y:S04]  /*3c00*/  HMMA.16816.F32.BF16 R20, R160, R22, RZ ;  /* 0x00000016a014723c */ /* 0x000fe800000418ff */
[----:B------:R-:W-:-:S04]  /*3c10*/  SEL R0, R0, 0xffffffc0, !P2 ;  /* 0xffffffc000007807 */ /* 0x000fc80005000000 */
[----:B------:R-:W-:Y:S01]  /*3c20*/  HMMA.16816.F32.BF16 R8, R164, R34, R8 ;  /* 0x00000022a408723c */ /* 0x000fe20000041808 */
[----:B------:R-:W-:-:S03]  /*3c30*/  IMAD.IADD R2, R236, 0x1, R0 ;  /* 0x00000001ec027824 */ /* 0x000fc600078e0200 */
[----:B------:R-:W-:Y:S02]  /*3c40*/  @P1 IADD3 R242, R236, -0x20, RZ ;  /* 0xffffffe0ecf21810 */ /* 0x000fe40007ffe0ff */
[----:B------:R-:W1:Y:S02]  /*3c50*/  LDSM.16.M88.4 R40, [R2] ;  /* 0x000000000228783b */ /* 0x000e640000000200 */
[C---:B------:R-:W-:Y:S01]  /*3c60*/  HMMA.16816.F32.BF16 R44, R164.reuse, R36, R16 ;  /* 0x00000024a42c723c */ /* 0x040fe20000041810 */
[----:B------:R-:W-:Y:S01]  /*3c70*/  IMAD.IADD R237, R0, 0x1, R242 ;  /* 0x0000000100ed7824 */ /* 0x000fe200078e02f2 */
[----:B------:R-:W3:Y:S04]  /*3c80*/  LDSM.16.M88.4 R52, [R2+0x800] ;  /* 0x000800000234783b */ /* 0x000ee80000000200 */
[----:B------:R-:W-:Y:S02]  /*3c90*/  LDSM.16.M88.4 R16, [R237] ;  /* 0x00000000ed10783b */ /* 0x000fe40000000200 */
[C---:B------:R-:W-:Y:S02]  /*3ca0*/  HMMA.16816.F32.BF16 R28, R164.reuse, R38, R12 ;  /* 0x00000026a41c723c */ /* 0x040fe4000004180c */
[----:B------:R-:W4:Y:S04]  /*3cb0*/  LDSM.16.M88.4 R36, [R2+0x1000] ;  /* 0x001000000224783b */ /* 0x000f280000000200 */
[----:B------:R-:W5:Y:S02]  /*3cc0*/  LDSM.16.M88.4 R12, [R237+0x800] ;  /* 0x00080000ed0c783b */ /* 0x000f640000000200 */
[C---:B------:R-:W-:Y:S02]  /*3cd0*/  HMMA.16816.F32.BF16 R4, R164.reuse, R32, R4 ;  /* 0x00000020a404723c */ /* 0x040fe40000041804 */
[----:B------:R-:W4:Y:S04]  /*3ce0*/  LDSM.16.M88.4 R56, [R237+0x1000] ;  /* 0x00100000ed38783b */ /* 0x000f280000000200 */
[----:B------:R-:W-:Y:S02]  /*3cf0*/  LDSM.16.M88.4 R60, [R2+0x5000] ;  /* 0x00500000023c783b */ /* 0x000fe40000000200 */
[C---:B------:R-:W-:Y:S08]  /*3d00*/  HMMA.16816.F32.BF16 R32, R164.reuse, R48, R24 ;  /* 0x00000030a420723c */ /* 0x040ff00000041818 */
[----:B------:R-:W-:Y:S08]  /*3d10*/  HMMA.16816.F32.BF16 R48, R164, R50, R20 ;  /* 0x00000032a430723c */ /* 0x000ff00000041814 */
[C---:B-1----:R-:W-:Y:S08]  /*3d20*/  HMMA.16816.F32.BF16 R20, R180.reuse, R42, R8 ;  /* 0x0000002ab414723c */ /* 0x042ff00000041808 */
[C---:B------:R-:W-:Y:S08]  /*3d30*/  HMMA.16816.F32.BF16 R24, R180.reuse, R40, R4 ;  /* 0x00000028b418723c */ /* 0x040ff00000041804 */
[C---:B---3--:R-:W-:Y:S08]  /*3d40*/  HMMA.16816.F32.BF16 R8, R180.reuse, R52, R32 ;  /* 0x00000034b408723c */ /* 0x048ff00000041820 */
[C---:B------:R-:W-:Y:S01]  /*3d50*/  HMMA.16816.F32.BF16 R4, R180.reuse, R54, R48 ;  /* 0x00000036b404723c */ /* 0x040fe20000041830 */
[----:B------:R-:W-:Y:S04]  /*3d60*/  LDSM.16.M88.4 R48, [R242+0x1800] ;  /* 0x00180000f230783b */ /* 0x000fe80000000200 */
[----:B------:R-:W-:Y:S03]  /*3d70*/  LDSM.16.M88.4 R52, [R2+0x2000] ;  /* 0x002000000234783b */ /* 0x000fe60000000200 */
[C---:B----4-:R-:W-:Y:S01]  /*3d80*/  HMMA.16816.F32.BF16 R40, R180.reuse, R36, R44 ;  /* 0x00000024b428723c */ /* 0x050fe2000004182c */
[----:B------:R-:W1:Y:S07]  /*3d90*/  LDSM.16.M88.4 R44, [R236+0x1800] ;  /* 0x00180000ec2c783b */ /* 0x000e6e0000000200 */
[----:B------:R-:W-:Y:S08]  /*3da0*/  HMMA.16816.F32.BF16 R36, R180, R38, R28 ;  /* 0x00000026b424723c */ /* 0x000ff0000004181c */
[C---:B------:R-:W-:Y:S01]  /*3db0*/  HMMA.16816.F32.BF16 R28, R184.reuse, R18, R20 ;  /* 0x00000012b81c723c */ /* 0x040fe20000041814 */
[----:B------:R-:W3:Y:S07]  /*3dc0*/  LDSM.16.M88.4 R20, [R236+0x2000] ;  /* 0x00200000ec14783b */ /* 0x000eee0000000200 */
[C---:B------:R-:W-:Y:S01]  /*3dd0*/  HMMA.16816.F32.BF16 R32, R184.reuse, R16, R24 ;  /* 0x00000010b820723c */ /* 0x040fe20000041818 */
[----:B------:R-:W4:Y:S07]  /*3de0*/  LDSM.16.M88.4 R16, [R236+0x2800] ;  /* 0x00280000ec10783b */ /* 0x000f2e0000000200 */
[C---:B-----5:R-:W-:Y:S08]  /*3df0*/  HMMA.16816.F32.BF16 R24, R184.reuse, R12, R8 ;  /* 0x0000000cb818723c */ /* 0x060ff00000041808 */
[C---:B------:R-:W-:Y:S08]  /*3e00*/  HMMA.16816.F32.BF16 R12, R184.reuse, R14, R4 ;  /* 0x0000000eb80c723c */ /* 0x040ff00000041804 */
[C---:B------:R-:W-:Y:S08]  /*3e10*/  HMMA.16816.F32.BF16 R8, R184.reuse, R56, R40 ;  /* 0x00000038b808723c */ /* 0x040ff00000041828 */
[----:B------:R-:W-:Y:S01]  /*3e20*/  HMMA.16816.F32.BF16 R4, R184, R58, R36 ;  /* 0x0000003ab804723c */ /* 0x000fe20000041824 */
[----:B------:R-:W-:Y:S07]  /*3e30*/  LDSM.16.M88.4 R56, [R242+0x3000] ;  /* 0x00300000f238783b */ /* 0x000fee0000000200 */
[C---:B-1----:R-:W-:Y:S08]  /*3e40*/  HMMA.16816.F32.BF16 R32, R188.reuse, R44, R32 ;  /* 0x0000002cbc20723c */ /* 0x042ff00000041820 */
[C---:B------:R-:W-:Y:S01]  /*3e50*/  HMMA.16816.F32.BF16 R40, R188.reuse, R46, R28 ;  /* 0x0000002ebc28723c */ /* 0x040fe2000004181c */
[----:B------:R-:W1:Y:S07]  /*3e60*/  LDSM.16.M88.4 R44, [R242+0x2000] ;  /* 0x00200000f22c783b */ /* 0x000e6e0000000200 */
[C---:B---3--:R-:W-:Y:S08]  /*3e70*/  HMMA.16816.F32.BF16 R36, R188.reuse, R20, R24 ;  /* 0x00000014bc24723c */ /* 0x048ff00000041818 */
[C---:B------:R-:W-:Y:S01]  /*3e80*/  HMMA.16816.F32.BF16 R28, R188.reuse, R22, R12 ;  /* 0x00000016bc1c723c */ /* 0x040fe2000004180c */
[----:B------:R-:W3:Y:S04]  /*3e90*/  LDSM.16.M88.4 R20, [R242+0x2800] ;  /* 0x00280000f214783b */ /* 0x000ee80000000200 */
[----:B------:R-:W5:Y:S03]  /*3ea0*/  LDSM.16.M88.4 R12, [R2+0x1800] ;  /* 0x00180000020c783b */ /* 0x000f660000000200 */
[C---:B----4-:R-:W-:Y:S08]  /*3eb0*/  HMMA.16816.F32.BF16 R24, R188.reuse, R16, R8 ;  /* 0x00000010bc18723c */ /* 0x050ff00000041808 */
[----:B------:R-:W-:Y:S08]  /*3ec0*/  HMMA.16816.F32.BF16 R16, R188, R18, R4 ;  /* 0x00000012bc10723c */ /* 0x000ff00000041804 */
[C---:B------:R-:W-:Y:S08]  /*3ed0*/  HMMA.16816.F32.BF16 R8, R192.reuse, R48, R32 ;  /* 0x00000030c008723c */ /* 0x040ff00000041820 */
[C---:B------:R-:W-:Y:S01]  /*3ee0*/  HMMA.16816.F32.BF16 R4, R192.reuse, R50, R40 ;  /* 0x00000032c004723c */ /* 0x040fe20000041828 */
[----:B------:R-:W-:Y:S07]  /*3ef0*/  LDSM.16.M88.4 R48, [R237+0x2800] ;  /* 0x00280000ed30783b */ /* 0x000fee0000000200 */
[C---:B-1----:R-:W-:Y:S08]  /*3f00*/  HMMA.16816.F32.BF16 R32, R192.reuse, R44, R36 ;  /* 0x0000002cc020723c */ /* 0x042ff00000041824 */
[C---:B------:R-:W-:Y:S01]  /*3f10*/  HMMA.16816.F32.BF16 R40, R192.reuse, R46, R28 ;  /* 0x0000002ec028723c */ /* 0x040fe2000004181c */
[----:B------:R-:W1:Y:S07]  /*3f20*/  LDSM.16.M88.4 R44, [R2+0x2800] ;  /* 0x00280000022c783b */ /* 0x000e6e0000000200 */
[C---:B---3--:R-:W-:Y:S08]  /*3f30*/  HMMA.16816.F32.BF16 R36, R192.reuse, R20, R24 ;  /* 0x00000014c024723c */ /* 0x048ff00000041818 */
[----:B------:R-:W-:Y:S01]  /*3f40*/  HMMA.16816.F32.BF16 R28, R192, R22, R16 ;  /* 0x00000016c01c723c */ /* 0x000fe20000041810 */
[----:B------:R-:W3:Y:S04]  /*3f50*/  LDSM.16.M88.4 R20, [R237+0x1800] ;  /* 0x00180000ed14783b */ /* 0x000ee80000000200 */
[----:B------:R-:W4:Y:S03]  /*3f60*/  LDSM.16.M88.4 R16, [R237+0x2000] ;  /* 0x00200000ed10783b */ /* 0x000f260000000200 */
[C---:B-----5:R-:W-:Y:S08]  /*3f70*/  HMMA.16816.F32.BF16 R24, R196.reuse, R12, R8 ;  /* 0x0000000cc418723c */ /* 0x060ff00000041808 */
[----:B------:R-:W-:Y:S01]  /*3f80*/  HMMA.16816.F32.BF16 R12, R196, R14, R4 ;  /* 0x0000000ec40c723c */ /* 0x000fe20000041804 */
[----:B--2---:R-:W-:-:S07]  /*3f90*/  ISETP.GT.AND P1, PT, R65, R3, PT ;  /* 0x000000034100720c */ /* 0x004fce0003f24270 */
[C---:B------:R-:W-:Y:S08]  /*3fa0*/  HMMA.16816.F32.BF16 R8, R196.reuse, R52, R32 ;  /* 0x00000034c408723c */ /* 0x040ff00000041820 */
[C---:B------:R-:W-:Y:S01]  /*3fb0*/  HMMA.16816.F32.BF16 R4, R196.reuse, R54, R40 ;  /* 0x00000036c404723c */ /* 0x040fe20000041828 */
[----:B------:R-:W-:Y:S07]  /*3fc0*/  LDSM.16.M88.4 R52, [R2+0x3800] ;  /* 0x003800000234783b */ /* 0x000fee0000000200 */
[C---:B-1----:R-:W-:Y:S08]  /*3fd0*/  HMMA.16816.F32.BF16 R32, R196.reuse, R44, R36 ;  /* 0x0000002cc420723c */ /* 0x042ff00000041824 */
[----:B------:R-:W-:Y:S01]  /*3fe0*/  HMMA.16816.F32.BF16 R40, R196, R46, R28 ;  /* 0x0000002ec428723c */ /* 0x000fe2000004181c */
[----:B------:R-:W1:Y:S07]  /*3ff0*/  LDSM.16.M88.4 R44, [R236+0x3000] ;  /* 0x00300000ec2c783b */ /* 0x000e6e0000000200 */
[C---:B---3--:R-:W-:Y:S08]  /*4000*/  HMMA.16816.F32.BF16 R36, R200.reuse, R20, R24 ;  /* 0x00000014c824723c */ /* 0x048ff00000041818 */
[C---:B------:R-:W-:Y:S01]  /*4010*/  HMMA.16816.F32.BF16 R28, R200.reuse, R22, R12 ;  /* 0x00000016c81c723c */ /* 0x040fe2000004180c */
[----:B------:R-:W2:Y:S07]  /*4020*/  LDSM.16.M88.4 R20, [R236+0x3800] ;  /* 0x00380000ec14783b */ /* 0x000eae0000000200 */
[C---:B----4-:R-:W-:Y:S08]  /*4030*/  HMMA.16816.F32.BF16 R24, R200.reuse, R16, R8 ;  /* 0x00000010c818723c */ /* 0x050ff00000041808 */
[C---:B------:R-:W-:Y:S01]  /*4040*/  HMMA.16816.F32.BF16 R12, R200.reuse, R18, R4 ;  /* 0x00000012c80c723c */ /* 0x040fe20000041804 */
[----:B------:R-:W3:Y:S07]  /*4050*/  LDSM.16.M88.4 R16, [R236+0x4000] ;  /* 0x00400000ec10783b */ /* 0x000eee0000000200 */
        /* <DEDUP_REMOVED lines=8> */
[----:B------:R-:W2:Y:S04]  /*40e0*/  LDSM.16.M88.4 R20, [R242+0x4000] ;  /* 0x00400000f214783b */ /* 0x000ea80000000200 */
[----:B------:R-:W4:Y:S03]  /*40f0*/  LDSM.16.M88.4 R12, [R2+0x3000] ;  /* 0x00300000020c783b */ /* 0x000f260000000200 */
[C---:B---3--:R-:W-:Y:S08]  /*4100*/  HMMA.16816.F32.BF16 R24, R204.reuse, R16, R8 ;  /* 0x00000010cc18723c */ /* 0x048ff00000041808 */
[----:B------:R-:W-:Y:S08]  /*4110*/  HMMA.16816.F32.BF16 R16, R204, R18, R4 ;  /* 0x00000012cc10723c */ /* 0x000ff00000041804 */
[C---:B------:R-:W-:Y:S08]  /*4120*/  HMMA.16816.F32.BF16 R8, R208.reuse, R56, R32 ;  /* 0x00000038d008723c */ /* 0x040ff00000041820 */
[C---:B------:R-:W-:Y:S01]  /*4130*/  HMMA.16816.F32.BF16 R4, R208.reuse, R58, R40 ;  /* 0x0000003ad004723c */ /* 0x040fe20000041828 */
[----:B------:R-:W-:Y:S07]  /*4140*/  LDSM.16.M88.4 R56, [R2+0x5800] ;  /* 0x005800000238783b */ /* 0x000fee0000000200 */
[C---:B-1----:R-:W-:Y:S08]  /*4150*/  HMMA.16816.F32.BF16 R32, R208.reuse, R44, R36 ;  /* 0x0000002cd020723c */ /* 0x042ff00000041824 */
[C---:B------:R-:W-:Y:S01]  /*4160*/  HMMA.16816.F32.BF16 R40, R208.reuse, R46, R28 ;  /* 0x0000002ed028723c */ /* 0x040fe2000004181c */
[----:B------:R-:W1:Y:S07]  /*4170*/  LDSM.16.M88.4 R44, [R2+0x4000] ;  /* 0x00400000022c783b */ /* 0x000e6e0000000200 */
[C---:B--2---:R-:W-:Y:S08]  /*4180*/  HMMA.16816.F32.BF16 R36, R208.reuse, R20, R24 ;  /* 0x00000014d024723c */ /* 0x044ff00000041818 */
[----:B------:R-:W-:Y:S01]  /*4190*/  HMMA.16816.F32.BF16 R28, R208, R22, R16 ;  /* 0x00000016d01c723c */ /* 0x000fe20000041810 */
[----:B------:R-:W2:Y:S04]  /*41a0*/  LDSM.16.M88.4 R20, [R237+0x3000] ;  /* 0x00300000ed14783b */ /* 0x000ea80000000200 */
[----:B------:R-:W3:Y:S03]  /*41b0*/  LDSM.16.M88.4 R16, [R237+0x3800] ;  /* 0x00380000ed10783b */ /* 0x000ee60000000200 */
[C---:B----4-:R-:W-:Y:S08]  /*41c0*/  HMMA.16816.F32.BF16 R24, R212.reuse, R12, R8 ;  /* 0x0000000cd418723c */ /* 0x050ff00000041808 */
[C---:B------:R-:W-:Y:S08]  /*41d0*/  HMMA.16816.F32.BF16 R12, R212.reuse, R14, R4 ;  /* 0x0000000ed40c723c */ /* 0x040ff00000041804 */
[C---:B------:R-:W-:Y:S08]  /*41e0*/  HMMA.16816.F32.BF16 R8, R212.reuse, R52, R32 ;  /* 0x00000034d408723c */ /* 0x040ff00000041820 */
[C---:B------:R-:W-:Y:S01]  /*41f0*/  HMMA.16816.F32.BF16 R4, R212.reuse, R54, R40 ;  /* 0x00000036d404723c */ /* 0x040fe20000041828 */
[----:B------:R-:W-:Y:S07]  /*4200*/  LDSM.16.M88.4 R52, [R242+0x5000] ;  /* 0x00500000f234783b */ /* 0x000fee0000000200 */
[C---:B-1----:R-:W-:Y:S08]  /*4210*/  HMMA.16816.F32.BF16 R32, R212.reuse, R44, R36 ;  /* 0x0000002cd420723c */ /* 0x042ff00000041824 */
[----:B------:R-:W-:Y:S01]  /*4220*/  HMMA.16816.F32.BF16 R40, R212, R46, R28 ;  /* 0x0000002ed428723c */ /* 0x000fe2000004181c */
[----:B------:R-:W1:Y:S07]  /*4230*/  LDSM.16.M88.4 R44, [R236+0x4800] ;  /* 0x00480000ec2c783b */ /* 0x000e6e0000000200 */
[C---:B--2---:R-:W-:Y:S08]  /*4240*/  HMMA.16816.F32.BF16 R36, R216.reuse, R20, R24 ;  /* 0x00000014d824723c */ /* 0x044ff00000041818 */
[C---:B------:R-:W-:Y:S01]  /*4250*/  HMMA.16816.F32.BF16 R28, R216.reuse, R22, R12 ;  /* 0x00000016d81c723c */ /* 0x040fe2000004180c */
[----:B------:R-:W2:Y:S07]  /*4260*/  LDSM.16.M88.4 R20, [R236+0x5000] ;  /* 0x00500000ec14783b */ /* 0x000eae0000000200 */
[C---:B---3--:R-:W-:Y:S08]  /*4270*/  HMMA.16816.F32.BF16 R24, R216.reuse, R16, R8 ;  /* 0x00000010d818723c */ /* 0x048ff00000041808 */
[C---:B------:R-:W-:Y:S01]  /*4280*/  HMMA.16816.F32.BF16 R12, R216.reuse, R18, R4 ;  /* 0x00000012d80c723c */ /* 0x040fe20000041804 */
[----:B------:R-:W3:Y:S07]  /*4290*/  LDSM.16.M88.4 R16, [R236+0x5800] ;  /* 0x00580000ec10783b */ /* 0x000eee0000000200 */
[C---:B------:R-:W-:Y:S08]  /*42a0*/  HMMA.16816.F32.BF16 R8, R216.reuse, R48, R32 ;  /* 0x00000030d808723c */ /* 0x040ff00000041820 */
[----:B------:R-:W-:Y:S01]  /*42b0*/  HMMA.16816.F32.BF16 R4, R216, R50, R40 ;  /* 0x00000032d804723c */ /* 0x000fe20000041828 */
[----:B------:R-:W4:Y:S07]  /*42c0*/  LDSM.16.M88.4 R48, [R242+0x4800] ;  /* 0x00480000f230783b */ /* 0x000f2e0000000200 */
[C---:B-1----:R-:W-:Y:S08]  /*42d0*/  HMMA.16816.F32.BF16 R40, R220.reuse, R44, R36 ;  /* 0x0000002cdc28723c */ /* 0x042ff00000041824 */
[C---:B------:R-:W-:Y:S08]  /*42e0*/  HMMA.16816.F32.BF16 R36, R220.reuse, R46, R28 ;  /* 0x0000002edc24723c */ /* 0x040ff0000004181c */
[C---:B--2---:R-:W-:Y:S08]  /*42f0*/  HMMA.16816.F32.BF16 R32, R220.reuse, R20, R24 ;  /* 0x00000014dc20723c */ /* 0x044ff00000041818 */
[C---:B------:R-:W-:Y:S01]  /*4300*/  HMMA.16816.F32.BF16 R28, R220.reuse, R22, R12 ;  /* 0x00000016dc1c723c */ /* 0x040fe2000004180c */
[----:B------:R-:W1:Y:S04]  /*4310*/  LDSM.16.M88.4 R20, [R242+0x5800] ;  /* 0x00580000f214783b */ /* 0x000e680000000200 */
[----:B------:R-:W2:Y:S03]  /*4320*/  LDSM.16.M88.4 R12, [R2+0x4800] ;  /* 0x00480000020c783b */ /* 0x000ea60000000200 */
[C---:B---3--:R-:W-:Y:S08]  /*4330*/  HMMA.16816.F32.BF16 R24, R220.reuse, R16, R8 ;  /* 0x00000010dc18723c */ /* 0x048ff00000041808 */
[----:B------:R-:W-:Y:S08]  /*4340*/  HMMA.16816.F32.BF16 R16, R220, R18, R4 ;  /* 0x00000012dc10723c */ /* 0x000ff00000041804 */
[C---:B----4-:R-:W-:Y:S08]  /*4350*/  HMMA.16816.F32.BF16 R8, R224.reuse, R48, R40 ;  /* 0x00000030e008723c */ /* 0x050ff00000041828 */
[C---:B------:R-:W-:Y:S08]  /*4360*/  HMMA.16816.F32.BF16 R4, R224.reuse, R50, R36 ;  /* 0x00000032e004723c */ /* 0x040ff00000041824 */
[C---:B------:R-:W-:Y:S01]  /*4370*/  HMMA.16816.F32.BF16 R44, R224.reuse, R52, R32 ;  /* 0x00000034e02c723c */ /* 0x040fe20000041820 */
[----:B------:R-:W3:Y:S07]  /*4380*/  LDSM.16.M88.4 R32, [R237+0x4800] ;  /* 0x00480000ed20783b */ /* 0x000eee0000000200 */
[C---:B------:R-:W-:Y:S01]  /*4390*/  HMMA.16816.F32.BF16 R52, R224.reuse, R54, R28 ;  /* 0x00000036e034723c */ /* 0x040fe2000004181c */
[----:B------:R-:W4:Y:S07]  /*43a0*/  LDSM.16.M88.4 R28, [R237+0x5000] ;  /* 0x00500000ed1c783b */ /* 0x000f2e0000000200 */
[----:B-1----:R-:W-:Y:S01]  /*43b0*/  HMMA.16816.F32.BF16 R48, R224, R20, R24 ;  /* 0x00000014e030723c */ /* 0x002fe20000041818 */
[----:B------:R-:W1:Y:S01]  /*43c0*/  LDSM.16.M88.4 R24, [R237+0x5800] ;  /* 0x00580000ed18783b */ /* 0x000e620000000200 */
[----:B------:R-:W-:-:S06]  /*43d0*/  DEPBAR.LE SB0, 0x0 ;  /* 0x000080000000791a */ /* 0x000fcc0000000000 */
[----:B------:R-:W-:Y:S08]  /*43e0*/  HMMA.16816.F32.BF16 R40, R224, R22, R16 ;  /* 0x00000016e028723c */ /* 0x000ff00000041810 */
[C---:B--2---:R-:W-:Y:S08]  /*43f0*/  HMMA.16816.F32.BF16 R36, R228.reuse, R12, R8 ;  /* 0x0000000ce424723c */ /* 0x044ff00000041808 */
[C---:B------:R-:W-:Y:S08]  /*4400*/  HMMA.16816.F32.BF16 R20, R228.reuse, R14, R4 ;  /* 0x0000000ee414723c */ /* 0x040ff00000041804 */
[C---:B------:R-:W-:Y:S08]  /*4410*/  HMMA.16816.F32.BF16 R16, R228.reuse, R60, R44 ;  /* 0x0000003ce410723c */ /* 0x040ff0000004182c */
[C---:B------:R-:W-:Y:S08]  /*4420*/  HMMA.16816.F32.BF16 R12, R228.reuse, R62, R52 ;  /* 0x0000003ee40c723c */ /* 0x040ff00000041834 */
[C---:B------:R-:W-:Y:S08]  /*4430*/  HMMA.16816.F32.BF16 R8, R228.reuse, R56, R48 ;  /* 0x00000038e408723c */ /* 0x040ff00000041830 */
[----:B------:R-:W-:Y:S08]  /*4440*/  HMMA.16816.F32.BF16 R4, R228, R58, R40 ;  /* 0x0000003ae404723c */ /* 0x000ff00000041828 */
[C---:B---3--:R-:W-:Y:S08]  /*4450*/  HMMA.16816.F32.BF16 R36, R232.reuse, R32, R36 ;  /* 0x00000020e824723c */ /* 0x048ff00000041824 */
[C---:B------:R-:W-:Y:S08]  /*4460*/  HMMA.16816.F32.BF16 R32, R232.reuse, R34, R20 ;  /* 0x00000022e820723c */ /* 0x040ff00000041814 */
[C---:B----4-:R-:W-:Y:S08]  /*4470*/  HMMA.16816.F32.BF16 R20, R232.reuse, R28, R16 ;  /* 0x0000001ce814723c */ /* 0x050ff00000041810 */
[C---:B------:R-:W-:Y:S08]  /*4480*/  HMMA.16816.F32.BF16 R28, R232.reuse, R30, R12 ;  /* 0x0000001ee81c723c */ /* 0x040ff0000004180c */
[C---:B-1----:R-:W-:Y:S08]  /*4490*/  HMMA.16816.F32.BF16 R44, R232.reuse, R24, R8 ;  /* 0x00000018e82c723c */ /* 0x042ff00000041808 */
[----:B------:R-:W-:Y:S01]  /*44a0*/  HMMA.16816.F32.BF16 R40, R232, R26, R4 ;  /* 0x0000001ae828723c */ /* 0x000fe20000041804 */
[----:B------:R-:W-:Y:S06]  /*44b0*/  BAR.SYNC.DEFER_BLOCKING 0x0 ;  /* 0x0000000000007b1d */ /* 0x000fec0000010000 */
[----:B------:R-:W-:Y:S01]  /*44c0*/  @!UPT UIADD3 URZ, URZ, URZ, URZ ;  /* 0x0000003f3f3ff290 */ /* 0x000fe2000fffe03f */
[----:B------:R-:W-:Y:S11]  /*44d0*/  @!P1 BRA `(.L_x_3292) ;  /* 0x0000065000009947 */ /* 0x000ff60003800000 */
[----:B------:R-:W2:Y:S04]  /*44e0*/  LDL R3, [R1+0x10] ;  /* 0x0000100001037983 */ /* 0x000ea80000100800 */
[----:B------:R-:W3:Y:S04]  /*44f0*/  LDL.64 R70, [R1+0x20] ;  /* 0x0000200001467983 */ /* 0x000ee80000100a00 */
[----:B------:R-:W4:Y:S01]  /*4500*/  LDL R68, [R1+0x34] ;  /* 0x0000340001447983 */ /* 0x000f220000100800 */
[----:B------:R-:W-:-:S03]  /*4510*/  SHF.R.S32.HI R67, RZ, 0x1f, R72 ;  /* 0x0000001fff437819 */ /* 0x000fc60000011448 */
[----:B------:R-:W5:Y:S01]  /*4520*/  LDL.64 R8, [R1+0x18] ;  /* 0x0000180001087983 */ /* 0x000f620000100a00 */
[----:B------:R-:W-:Y:S01]  /*4530*/  LEA.HI R67, R67, R72, RZ, 0x3 ;  /* 0x0000004843437211 */ /* 0x000fe200078f18ff */
[----:B------:R-:W-:Y:S02]  /*4540*/  IMAD.MOV.U32 R0, RZ, RZ, 0x1 ;  /* 0x00000001ff007424 */ /* 0x000fe400078e00ff */
        /* <DEDUP_REMOVED lines=20> */
[----:B------:R-:W-:-:S04]  /*4690*/  IMAD R0, R251, c[0x0][0x1e4], R0 ;  /* 0x00007900fb007a24 */ /* 0x000fc800078e0200 */
        /* <DEDUP_REMOVED lines=12> */
[----:B------:R1:W2:Y:S02]  /*4760*/  SHFL.IDX PT, R4, R5, RZ, 0x181f ;  /* 0x00181fff05047589 */ /* 0x0002a400000e0000 */
.L_x_3377:
[----:B------:R-:W-:Y:S05]  /*4770*/  BRA.DIV ~URZ, `(.L_x_3294) ;  /* 0x0000afe27f007947 */ /* 0x000fea000b800000 */
[----:B------:R3:W4:Y:S02]  /*4780*/  SHFL.IDX PT, R0, R12, RZ, 0x181f ;  /* 0x00181fff0c007589 */ /* 0x00072400000e0000 */
.L_x_3378:
        /* <DEDUP_REMOVED lines=27> */
.L_x_3296:
[----:B------:R-:W-:Y:S05]  /*4940*/  BSYNC B0 ;  /* 0x0000000000007941 */ /* 0x000fea0003800000 */
.L_x_3295:
[----:B------:R-:W-:Y:S01]  /*4950*/  ISETP.GE.AND P1, PT, R13, 0x21, PT ;  /* 0x000000210d00780c */ /* 0x000fe20003f26270 */
[----:B------:R-:W-:Y:S06]  /*4960*/  BRA.DIV ~URZ, `(.L_x_3297) ;  /* 0x0000ae527f007947 */ /* 0x000fec000b800000 */
[----:B--2---:R2:W1:Y:S04]  /*4970*/  SHFL.IDX PT, R4, R5, 0x1, 0x181f ;  /* 0x00381f0005047f89 */ /* 0x00446800000e0000 */
[----:B----4-:R2:W4:Y:S02]  /*4980*/  SHFL.IDX PT, R0, R12, 0x1, 0x181f ;  /* 0x00381f000c007f89 */ /* 0x01052400000e0000 */
.L_x_3379:
        /* <DEDUP_REMOVED lines=26> */
.L_x_3292:
[----:B------:R-:W-:Y:S05]  /*4b30*/  BSYNC B1 ;  /* 0x0000000000017941 */ /* 0x000fea0003800000 */
.L_x_3291:
[----:B----4-:R-:W4:Y:S04]  /*4b40*/  LDL R0, [R1+0x84] ;  /* 0x0000840001007983 */ /* 0x010f280000100800 */
[----:B------:R-:W0:Y:S01]  /*4b50*/  LDGDEPBAR ;  /* 0x00000000000079af */ /* 0x000e220000000000 */
[----:B----4-:R-:W-:-:S05]  /*4b60*/  IMAD.IADD R0, R64, 0x1, -R0 ;  /* 0x0000000140007824 */ /* 0x010fca00078e0a00 */
[C---:B------:R-:W-:Y:S02]  /*4b70*/  ISETP.GT.AND P3, PT, R0.reuse, RZ, PT ;  /* 0x000000ff0000720c */ /* 0x040fe40003f64270 */
[C---:B------:R-:W-:Y:S02]  /*4b80*/  ISETP.GT.AND P2, PT, R0.reuse, 0x1, PT ;  /* 0x000000010000780c */ /* 0x040fe40003f44270 */
[----:B------:R-:W-:Y:S02]  /*4b90*/  ISETP.GT.AND P1, PT, R0, 0x8, PT ;  /* 0x000000080000780c */ /* 0x000fe40003f24270 */
[----:B-1----:R-:W-:Y:S02]  /*4ba0*/  FSEL R9, R38, -INF , P3 ;  /* 0xff80000026097808 */ /* 0x002fe40001800000 */
        /* <DEDUP_REMOVED lines=18> */
[----:B------:R-:W-:Y:S02]  /*4cd0*/  FSEL R19, R23, -INF , P1 ;  /* 0xff80000017137808 */ /* 0x000fe40000800000 */
[----:B--23--:R-:W-:-:S02]  /*4ce0*/  FSEL R12, R21, -INF , P1 ;  /* 0xff800000150c7808 */ /* 0x00cfc40000800000 */
[----:B------:R-:W-:Y:S02]  /*4cf0*/  ISETP.GT.AND P2, PT, R0, 0x18, PT ;  /* 0x000000180000780c */ /* 0x000fe40003f44270 */
[----:B------:R-:W-:Y:S02]  /*4d00*/  FMNMX.FTZ R3, R13, R3, !PT ;  /* 0x000000030d037209 */ /* 0x000fe40007810000 */
[----:B------:R-:W-:Y:S02]  /*4d10*/  FMNMX.FTZ R2, R18, R2, !PT ;  /* 0x0000000212027209 */ /* 0x000fe40007810000 */
[----:B------:R-:W-:Y:S02]  /*4d20*/  ISETP.GT.AND P1, PT, R0, 0x19, PT ;  /* 0x000000190000780c */ /* 0x000fe40003f24270 */
[----:B------:R-:W-:Y:S02]  /*4d30*/  FSEL R24, R30, -INF , P2 ;  /* 0xff8000001e187808 */ /* 0x000fe40001000000 */
[----:B------:R-:W-:-:S02]  /*4d40*/  FSEL R15, R28, -INF , P2 ;  /* 0xff8000001c0f7808 */ /* 0x000fc40001000000 */
        /* <DEDUP_REMOVED lines=30> */
.L_x_3380:
[----:B-12---:R-:W-:Y:S01]  /*4f30*/  FMNMX.FTZ R4, R4, R0, !PT ;  /* 0x0000000004047209 */ /* 0x006fe20007810000 */
[----:B------:R-:W-:Y:S05]  /*4f40*/  BRA.DIV ~URZ, `(.L_x_3299) ;  /* 0x0000a9827f007947 */ /* 0x000fea000b800000 */
[----:B------:R-:W1:Y:S04]  /*4f50*/  SHFL.BFLY PT, R0, R5, 0x2, 0x1f ;  /* 0x0c401f0005007f89 */ /* 0x000e6800000e0000 */
[----:B------:R-:W2:Y:S01]  /*4f60*/  SHFL.BFLY PT, R2, R4, 0x1, 0x1f ;  /* 0x0c201f0004027f89 */ /* 0x000ea200000e0000 */
[----:B-1----:R-:W-:-:S02]  /*4f70*/  FMNMX.FTZ R5, R5, R0, !PT ;  /* 0x0000000005057209 */ /* 0x002fc40007810000 */
[----:B--2---:R-:W-:-:S03]  /*4f80*/  FMNMX.FTZ R134, R4, R2, !PT ;  /* 0x0000000204867209 */ /* 0x004fc60007810000 */
[----:B------:R1:W2:Y:S04]  /*4f90*/  SHFL.BFLY PT, R3, R5, 0x1, 0x1f ;  /* 0x0c201f0005037f89 */ /* 0x0002a800000e0000 */
.L_x_3381:
        /* <DEDUP_REMOVED lines=44> */
[C---:B-1----:R-:W-:Y:S07]  /*5260*/  HMMA.16816.F32.BF16 R40, R8.reuse, R4, RZ ;  /* 0x000000040828723c */ /* 0x042fee00000418ff */
[----:B------:R-:W-:Y:S01]  /*5270*/  F2FP.BF16.PACK_AB R4, R127, R117 ;  /* 0x000000757f04723e */ /* 0x000fe200000010ff */
[----:B------:R-:W-:Y:S01]  /*5280*/  HMMA.16816.F32.BF16 R20, R8, R6, RZ ;  /* 0x000000060814723c */ /* 0x000fe200000418ff */
[----:B--2---:R-:W-:-:S04]  /*5290*/  FFMA.FTZ R3, R14, c[0x0][0x2d0], -R2 ;  /* 0x0000b4000e037a23 */ /* 0x004fc80000010802 */
[----:B------:R1:W2:Y:S03]  /*52a0*/  MUFU.EX2 R126, R3 ;  /* 0x00000003007e7308 */ /* 0x0002a60000000800 */
[----:B------:R-:W-:Y:S01]  /*52b0*/  HMMA.16816.F32.BF16 R12, R8, R30, RZ ;  /* 0x0000001e080c723c */ /* 0x000fe200000418ff */
[----:B-1----:R-:W-:Y:S01]  /*52c0*/  FFMA.FTZ R3, R18, c[0x0][0x2d0], -R0 ;  /* 0x0000b40012037a23 */ /* 0x002fe20000010800 */
[----:B--2---:R-:W-:-:S03]  /*52d0*/  F2FP.BF16.PACK_AB R6, R126, R125 ;  /* 0x0000007d7e06723e */ /* 0x004fc600000010ff */
[----:B------:R1:W-:Y:S02]  /*52e0*/  MUFU.EX2 R118, R3 ;  /* 0x0000000300767308 */ /* 0x0003e40000000800 */
[--C-:B-1----:R-:W-:Y:S02]  /*52f0*/  FFMA.FTZ R3, R19, c[0x0][0x2d0], -R0.reuse ;  /* 0x0000b40013037a23 */ /* 0x102fe40000010800 */
[C---:B------:R-:W-:Y:S04]  /*5300*/  HMMA.16816.F32.BF16 R16, R8.reuse, R28, RZ ;  /* 0x0000001c0810723c */ /* 0x040fe800000418ff */
[----:B------:R1:W2:Y:S04]  /*5310*/  MUFU.EX2 R124, R3 ;  /* 0x00000003007c7308 */ /* 0x0002a80000000800 */
[----:B------:R-:W-:Y:S01]  /*5320*/  HMMA.16816.F32.BF16 R28, R8, R50, RZ ;  /* 0x00000032081c723c */ /* 0x000fe200000418ff */
[----:B-1----:R-:W-:Y:S01]  /*5330*/  FFMA.FTZ R3, R24, c[0x0][0x2d0], -R0 ;  /* 0x0000b40018037a23 */ /* 0x002fe20000010800 */
[----:B--2---:R-:W-:-:S03]  /*5340*/  F2FP.BF16.PACK_AB R5, R124, R118 ;  /* 0x000000767c05723e */ /* 0x004fc600000010ff */
[----:B------:R1:W-:Y:S02]  /*5350*/  MUFU.EX2 R129, R3 ;  /* 0x0000000300817308 */ /* 0x0003e40000000800 */
[----:B-1----:R-:W-:Y:S02]  /*5360*/  FFMA.FTZ R3, R25, c[0x0][0x2d0], -R0 ;  /* 0x0000b40019037a23 */ /* 0x002fe40000010800 */
[----:B------:R-:W-:Y:S04]  /*5370*/  HMMA.16816.F32.BF16 R24, R8, R56, RZ ;  /* 0x000000380818723c */ /* 0x000fe800000418ff */
        /* <DEDUP_REMOVED lines=73> */
[----:B------:R-:W-:Y:S01]  /*5810*/  IMAD.MOV.U32 R50, RZ, RZ, R99 ;  /* 0x000000ffff327224 */ /* 0x000fe200078e0063 */
[----:B------:R-:W-:Y:S01]  /*5820*/  HMMA.16816.F32.BF16 R172, R4, R38, R24 ;  /* 0x0000002604ac723c */ /* 0x000fe20000041818 */
[----:B------:R-:W2:Y:S01]  /*5830*/  LDSM.16.MT88.4 R24, [R241+0x3800] ;  /* 0x00380000f118783b */ /* 0x000ea20000004200 */
[----:B------:R-:W-:Y:S01]  /*5840*/  MOV R85, R22 ;  /* 0x0000001600557202 */ /* 0x000fe20000000f00 */
[----:B------:R-:W-:Y:S01]  /*5850*/  IMAD.MOV.U32 R84, RZ, RZ, R23 ;  /* 0x000000ffff547224 */ /* 0x000fe200078e0017 */
[----:B------:R-:W-:Y:S02]  /*5860*/  MOV R92, R21 ;  /* 0x00000015005c7202 */ /* 0x000fe40000000f00 */
[----:B------:R-:W-:Y:S01]  /*5870*/  MOV R3, R20 ;  /* 0x0000001400037202 */ /* 0x000fe20000000f00 */
[----:B------:R-:W-:Y:S01]  /*5880*/  IMAD.MOV.U32 R39, RZ, RZ, R96 ;  /* 0x000000ffff277224 */ /* 0x000fe200078e0060 */
[----:B------:R-:W-:Y:S01]  /*5890*/  HMMA.16816.F32.BF16 R20, R8, R48, RZ ;  /* 0x000000300814723c */ /* 0x000fe200000418ff */
[----:B------:R-:W-:-:S02]  /*58a0*/  MOV R38, R97 ;  /* 0x0000006100267202 */ /* 0x000fc40000000f00 */
[----:B------:R-:W-:-:S04]  /*58b0*/  MOV R51, R102 ;  /* 0x0000006600337202 */ /* 0x000fc80000000f00 */
[----:B------:R-:W-:Y:S01]  /*58c0*/  MOV R49, R103 ;  /* 0x0000006700317202 */ /* 0x000fe20000000f00 */
[----:B------:R-:W-:Y:S01]  /*58d0*/  HMMA.16816.F32.BF16 R176, R4, R58, R12 ;  /* 0x0000003a04b0723c */ /* 0x000fe2000004180c */
[----:B------:R-:W-:-:S06]  /*58e0*/  IMAD.MOV.U32 R48, RZ, RZ, R104 ;  /* 0x000000ffff307224 */ /* 0x000fcc00078e0068 */
[----:B------:R-:W-:Y:S01]  /*58f0*/  IMAD.MOV.U32 R58, RZ, RZ, R91 ;  /* 0x000000ffff3a7224 */ /* 0x000fe200078e005b */
[----:B---3--:R-:W-:Y:S01]  /*5900*/  HMMA.16816.F32.BF16 R12, R8, R52, RZ ;  /* 0x00000034080c723c */ /* 0x008fe200000418ff */
[----:B------:R-:W-:-:S06]  /*5910*/  MOV R59, R90 ;  /* 0x0000005a003b7202 */ /* 0x000fcc0000000f00 */
[----:B------:R-:W-:Y:S01]  /*5920*/  IMAD.MOV.U32 R53, RZ, RZ, R88 ;  /* 0x000000ffff357224 */ /* 0x000fe200078e0058 */
[----:B------:R-:W-:Y:S01]  /*5930*/  HMMA.16816.F32.BF16 R68, R4, R36, R28 ;  /* 0x000000240444723c */ /* 0x000fe2000004181c */
[----:B------:R-:W3:Y:S01]  /*5940*/  LDSM.16.MT88.4 R28, [R238+0x4800] ;  /* 0x00480000ee1c783b */ /* 0x000ee20000004200 */
[----:B------:R-:W-:-:S05]  /*5950*/  IMAD.MOV.U32 R52, RZ, RZ, R86 ;  /* 0x000000ffff347224 */ /* 0x000fca00078e0056 */
[----:B------:R-:W-:Y:S01]  /*5960*/  MOV R37, R98 ;  /* 0x0000006200257202 */ /* 0x000fe20000000f00 */
[----:B----4-:R-:W-:Y:S01]  /*5970*/  HMMA.16816.F32.BF16 R88, R4, R32, R20 ;  /* 0x000000200458723c */ /* 0x010fe20000041814 */
[----:B------:R-:W-:-:S06]  /*5980*/  MOV R36, R95 ;  /* 0x0000005f00247202 */ /* 0x000fcc0000000f00 */
[----:B------:R-:W-:Y:S01]  /*5990*/  MOV R33, R87 ;  /* 0x0000005700217202 */ /* 0x000fe20000000f00 */
[----:B------:R-:W-:Y:S01]  /*59a0*/  HMMA.16816.F32.BF16 R96, R4, R34, R16 ;  /* 0x000000220460723c */ /* 0x000fe20000041810 */
[----:B------:R-:W-:-:S06]  /*59b0*/  MOV R32, R93 ;  /* 0x0000005d00207202 */ /* 0x000fcc0000000f00 */
[----:B------:R-:W-:Y:S01]  /*59c0*/  MOV R34, R85 ;  /* 0x0000005500227202 */ /* 0x000fe20000000f00 */
[----:B-1----:R-:W-:Y:S01]  /*59d0*/  HMMA.16816.F32.BF16 R16, R8, R40, RZ ;  /* 0x000000280810723c */ /* 0x002fe200000418ff */
[----:B------:R-:W-:-:S06]  /*59e0*/  MOV R35, R84 ;  /* 0x0000005400237202 */ /* 0x000fcc0000000f00 */
[----:B------:R-:W-:Y:S01]  /*59f0*/  IMAD.MOV.U32 R40, RZ, RZ, R50 ;  /* 0x000000ffff287224 */ /* 0x000fe200078e0032 */
[----:B------:R-:W-:Y:S01]  /*5a00*/  HMMA.16816.F32.BF16 R84, R4, R44, R12 ;  /* 0x0000002c0454723c */ /* 0x000fe2000004180c */
[----:B------:R-:W-:Y:S02]  /*5a10*/  MOV R41, R51 ;  /* 0x0000003300297202 */ /* 0x000fe40000000f00 */
[----:B------:R-:W-:Y:S02]  /*5a20*/  MOV R50, R131 ;  /* 0x0000008300327202 */ /* 0x000fe40000000f00 */
[----:B------:R-:W-:Y:S02]  /*5a30*/  MOV R51, R130 ;  /* 0x0000008200337202 */ /* 0x000fe40000000f00 */
[----:B------:R-:W-:Y:S01]  /*5a40*/  IMAD.MOV.U32 R45, RZ, RZ, R92 ;  /* 0x000000ffff2d7224 */ /* 0x000fe200078e005c */
[----:B------:R-:W-:Y:S01]  /*5a50*/  HMMA.16816.F32.BF16 R12, R8, R42, RZ ;  /* 0x0000002a080c723c */ /* 0x000fe200000418ff */
[----:B------:R-:W-:Y:S01]  /*5a60*/  MOV R44, R3 ;  /* 0x00000003002c7202 */ /* 0x000fe20000000f00 */
[----:B------:R-:W-:-:S04]  /*5a70*/  FADD.FTZ R3, R101, R100 ;  /* 0x0000006465037221 */ /* 0x000fc80000010000 */
[----:B------:R-:W-:Y:S01]  /*5a80*/  FADD.FTZ R3, R116, R3 ;  /* 0x0000000374037221 */ /* 0x000fe20000010000 */
[----:B------:R-:W-:Y:S01]  /*5a90*/  MOV R42, R48 ;  /* 0x00000030002a7202 */ /* 0x000fe20000000f00 */
[----:B--2---:R-:W-:Y:S01]  /*5aa0*/  HMMA.16816.F32.BF16 R92, R4, R24, R16 ;  /* 0x00000018045c723c */ /* 0x004fe20000041810 */
[----:B------:R-:W1:Y:S01]  /*5ab0*/  LDSM.16.MT88.4 R16, [R238+0x5000] ;  /* 0x00500000ee10783b */ /* 0x000e620000004200 */
[----:B------:R-:W-:Y:S01]  /*5ac0*/  FADD.FTZ R3, R110, R3 ;  /* 0x000000036e037221 */ /* 0x000fe20000010000 */
[----:B------:R-:W-:Y:S01]  /*5ad0*/  MOV R43, R49 ;  /* 0x00000031002b7202 */ /* 0x000fe20000000f00 */
[----:B------:R-:W-:Y:S01]  /*5ae0*/  IMAD.MOV.U32 R48, RZ, RZ, R135 ;  /* 0x000000ffff307224 */ /* 0x000fe200078e0087 */
[----:B------:R-:W-:Y:S02]  /*5af0*/  MOV R49, R132 ;  /* 0x0000008400317202 */ /* 0x000fe40000000f00 */
[----:B------:R-:W-:Y:S01]  /*5b00*/  FADD.FTZ R24, R117, R3 ;  /* 0x0000000375187221 */ /* 0x000fe20000010000 */
[----:B------:R-:W-:Y:S07]  /*5b10*/  HMMA.16816.F32.BF16 R20, R8, R54, RZ ;  /* 0x000000360814723c */ /* 0x000fee00000418ff */
[----:B------:R-:W-:Y:S01]  /*5b20*/  MOV R54, R32 ;  /* 0x0000002000367202 */ /* 0x000fe20000000f00 */
[----:B------:R-:W-:Y:S01]  /*5b30*/  HMMA.16816.F32.BF16 R112, R4, R26, R12 ;  /* 0x0000001a0470723c */ /* 0x000fe2000004180c */
[----:B------:R-:W-:Y:S01]  /*5b40*/  MOV R55, R33 ;  /* 0x0000002100377202 */ /* 0x000fe20000000f00 */
[----:B------:R-:W-:Y:S01]  /*5b50*/  IMAD.MOV.U32 R32, RZ, RZ, R155 ;  /* 0x000000ffff207224 */ /* 0x000fe200078e009b */
[----:B------:R-:W-:-:S04]  /*5b60*/  MOV R33, R154 ;  /* 0x0000009a00217202 */ /* 0x000fc80000000f00 */
[--C-:B------:R-:W-:Y:S01]  /*5b70*/  FFMA.FTZ R27, R74, c[0x0][0x2d0], -R2.reuse ;  /* 0x0000b4004a1b7a23 */ /* 0x100fe20000010802 */
[----:B---3--:R-:W-:Y:S01]  /*5b80*/  HMMA.16816.F32.BF16 R12, R8, R28, RZ ;  /* 0x0000001c080c723c */ /* 0x008fe200000418ff */
[----:B------:R-:W-:-:S06]  /*5b90*/  FFMA.FTZ R26, R73, c[0x0][0x2d0], -R2 ;  /* 0x0000b400491a7a23 */ /* 0x000fcc0000010802 */
[----:B------:R-:W-:Y:S01]  /*5ba0*/  FFMA.FTZ R28, R76, c[0x0][0x2d0], -R2 ;  /* 0x0000b4004c1c7a23 */ /* 0x000fe20000010802 */
[----:B------:R-:W-:Y:S01]  /*5bb0*/  HMMA.16816.F32.BF16 R104, R4, R46, R20 ;  /* 0x0000002e0468723c */ /* 0x000fe20000041814 */
[----:B------:R-:W2:Y:S01]  /*5bc0*/  LDSM.16.MT88.4 R20, [R240+0x4800] ;  /* 0x00480000f014783b */ /* 0x000ea20000004200 */
[----:B------:R-:W-:Y:S01]  /*5bd0*/  FFMA.FTZ R29, R78, c[0x0][0x2d0], -R0 ;  /* 0x0000b4004e1d7a23 */ /* 0x000fe20000010800 */
[----:B------:R-:W-:Y:S01]  /*5be0*/  MOV R76, R44 ;  /* 0x0000002c004c7202 */ /* 0x000fe20000000f00 */
[----:B------:R-:W-:Y:S02]  /*5bf0*/  IMAD.MOV.U32 R44, RZ, RZ, R147 ;  /* 0x000000ffff2c7224 */ /* 0x000fe400078e0093 */
[----:B------:R-:W-:Y:S01]  /*5c00*/  IMAD.MOV.U32 R78, RZ, RZ, R34 ;  /* 0x000000ffff4e7224 */ /* 0x000fe200078e0022 */
[----:B------:R-:W-:Y:S02]  /*5c10*/  MOV R46, R145 ;  /* 0x00000091002e7202 */ /* 0x000fe40000000f00 */
[----:B------:R-:W-:-:S02]  /*5c20*/  MOV R47, R144 ;  /* 0x00000090002f7202 */ /* 0x000fc40000000f00 */
[----:B------:R-:W-:-:S05]  /*5c30*/  MOV R34, R153 ;  /* 0x0000009900227202 */ /* 0x000fca0000000f00 */
        /* <DEDUP_REMOVED lines=10> */
[----:B------:R-:W-:Y:S01]  /*5ce0*/  FADD.FTZ R2, R125, R2 ;  /* 0x000000027d027221 */ /* 0x000fe20000010000 */
[----:B------:R-:W-:Y:S01]  /*5cf0*/  MOV R35, R152 ;  /* 0x0000009800237202 */ /* 0x000fe20000000f00 */
[--C-:B------:R-:W-:Y:S01]  /*5d00*/  FFMA.FTZ R24, R77, c[0x0][0x2d0], -R0.reuse ;  /* 0x0000b4004d187a23 */ /* 0x100fe20000010800 */
[----:B------:R-:W-:Y:S01]  /*5d10*/  MOV R77, R45 ;  /* 0x0000002d004d7202 */ /* 0x000fe20000000f00 */
[----:B------:R-:W-:Y:S01]  /*5d20*/  FFMA.FTZ R31, R75, c[0x0][0x2d0], -R0 ;  /* 0x0000b4004b1f7a23 */ /* 0x000fe20000010800 */
[----:B------:R-:W-:Y:S01]  /*5d30*/  MOV R45, R146 ;  /* 0x00000092002d7202 */ /* 0x000fe20000000f00 */
[----:B------:R-:W-:Y:S01]  /*5d40*/  FADD.FTZ R3, R124, R3 ;  /* 0x000000037c037221 */ /* 0x000fe20000010000 */
[----:B------:R-:W-:Y:S01]  /*5d50*/  HMMA.16816.F32.BF16 R120, R4, R18, R12 ;  /* 0x000000120478723c */ /* 0x000fe2000004180c */
[----:B------:R-:W1:Y:S01]  /*5d60*/  LDSM.16.MT88.4 R16, [R240+0x5000] ;  /* 0x00500000f010783b */ /* 0x000e620000004200 */
[----:B------:R-:W-:-:S02]  /*5d70*/  FADD.FTZ R0, R126, R2 ;  /* 0x000000027e007221 */ /* 0x000fc40000010000 */
[----:B------:R-:W-:Y:S01]  /*5d80*/  FADD.FTZ R2, R129, R3 ;  /* 0x0000000381027221 */ /* 0x000fe20000010000 */
[----:B------:R-:W-:Y:S01]  /*5d90*/  LDSM.16.MT88.4 R144, [R240+0x1000] ;  /* 0x00100000f090783b */ /* 0x000fe20000004200 */
[----:B------:R-:W-:Y:S02]  /*5da0*/  MUFU.EX2 R3, R31 ;  /* 0x0000001f00037308 */ /* 0x000fe40000000800 */
[----:B--2---:R-:W-:Y:S01]  /*5db0*/  HMMA.16816.F32.BF16 R12, R8, R20, RZ ;  /* 0x00000014080c723c */ /* 0x004fe200000418ff */
[----:B------:R-:W-:Y:S01]  /*5dc0*/  FADD.FTZ R2, R128, R2 ;  /* 0x0000000280027221 */ /* 0x000fe20000010000 */
[----:B------:R-:W-:Y:S04]  /*5dd0*/  LDSM.16.MT88.4 R152, [R238+0x1000] ;  /* 0x00100000ee98783b */ /* 0x000fe80000004200 */
[----:B------:R-:W-:Y:S11]  /*5de0*/  LDSM.16.MT88.4 R72, [R238+0x4000] ;  /* 0x00400000ee48783b */ /* 0x000ff60000004200 */
[----:B------:R-:W-:Y:S07]  /*5df0*/  @!UPT UIADD3 URZ, URZ, URZ, URZ ;  /* 0x0000003f3f3ff290 */ /* 0x000fee000fffe03f */
        /* <DEDUP_REMOVED lines=43> */
[C---:B---3--:R-:W-:Y:S01]  /*60b0*/  HMMA.16816.F32.BF16 R28, R128.reuse, R32, R40 ;  /* 0x00000020801c723c */ /* 0x048fe20000041828 */
[----:B------:R-:W3:Y:S07]  /*60c0*/  LDSM.16.MT88.4 R40, [R238+0x2800] ;  /* 0x00280000ee28783b */ /* 0x000eee0000004200 */
[C---:B------:R-:W-:Y:S01]  /*60d0*/  HMMA.16816.F32.BF16 R32, R128.reuse, R34, R36 ;  /* 0x000000228020723c */ /* 0x040fe20000041824 */
[----:B-1----:R-:W5:Y:S07]  /*60e0*/  LDL R0, [R1+0xc] ;  /* 0x00000c0001007983 */ /* 0x002f6e0000100800 */
[C---:B--2---:R-:W-:Y:S08]  /*60f0*/  HMMA.16816.F32.BF16 R140, R128.reuse, R136, R140 ;  /* 0x00000088808c723c */ /* 0x044ff0000004188c */
[----:B------:R-:W-:Y:S08]  /*6100*/  HMMA.16816.F32.BF16 R136, R128, R138, R44 ;  /* 0x0000008a8088723c */ /* 0x000ff0000004182c */
[----:B----4-:R-:W-:Y:S08]  /*6110*/  HMMA.16816.F32.BF16 R16, R4, R8, R16 ;  /* 0x000000080410723c */ /* 0x010ff00000041810 */
        /* <DEDUP_REMOVED lines=24> */
[----:B------:R-:W1:Y:S01]  /*62a0*/  LDSM.16.MT88.4 R120, [R239+0x5800] ;  /* 0x00580000ef78783b */ /* 0x000e620000004200 */
[----:B------:R-:W-:-:S06]  /*62b0*/  IADD3 R252, R252, -0x2, RZ ;  /* 0xfffffffefcfc7810 */ /* 0x000fcc0007ffe0ff */
[C---:B------:R-:W-:Y:S08]  /*62c0*/  HMMA.16816.F32.BF16 R60, R128.reuse, R64, R60 ;  /* 0x00000040803c723c */ /* 0x040ff0000004183c */
[C---:B------:R-:W-:Y:S08]  /*62d0*/  HMMA.16816.F32.BF16 R68, R128.reuse, R72, R68 ;  /* 0x000000488044723c */ /* 0x040ff00000041844 */
[C---:B--2---:R-:W-:Y:S08]  /*62e0*/  HMMA.16816.F32.BF16 R108, R128.reuse, R112, R108 ;  /* 0x00000070806c723c */ /* 0x044ff0000004186c */
[C---:B------:R-:W-:Y:S08]  /*62f0*/  HMMA.16816.F32.BF16 R64, R128.reuse, R66, R176 ;  /* 0x000000428040723c */ /* 0x040ff000000418b0 */
[C---:B-1----:R-:W-:Y:S08]  /*6300*/  HMMA.16816.F32.BF16 R116, R128.reuse, R120, R116 ;  /* 0x000000788074723c */ /* 0x042ff00000041874 */
[C---:B------:R-:W-:Y:S08]  /*6310*/  HMMA.16816.F32.BF16 R120, R128.reuse, R122, R124 ;  /* 0x0000007a8078723c */ /* 0x040ff0000004187c */
[C---:B------:R-:W-:Y:S08]  /*6320*/  HMMA.16816.F32.BF16 R72, R128.reuse, R74, R172 ;  /* 0x0000004a8048723c */ /* 0x040ff000000418ac */
[C---:B------:R-:W-:Y:S08]  /*6330*/  HMMA.16816.F32.BF16 R112, R128.reuse, R114, R168 ;  /* 0x000000728070723c */ /* 0x040ff000000418a8 */
[C---:B------:R-:W-:Y:S08]  /*6340*/  HMMA.16816.F32.BF16 R124, R128.reuse, R4, R16 ;  /* 0x00000004807c723c */ /* 0x040ff00000041810 */
[----:B------:R-:W-:Y:S01]  /*6350*/  HMMA.16816.F32.BF16 R128, R128, R6, R12 ;  /* 0x000000068080723c */ /* 0x000fe2000004180c */
[----:B-----5:R-:W-:Y:S11]  /*6360*/  ISETP.GE.AND P1, PT, R252, R0, PT ;  /* 0x00000000fc00720c */ /* 0x020ff60003f26270 */
[----:B------:R-:W-:Y:S02]  /*6370*/  @!UPT UIADD3 URZ, URZ, URZ, URZ ;  /* 0x0000003f3f3ff290 */ /* 0x000fe4000fffe03f */
[----:B------:R-:W-:Y:S05]  /*6380*/  @!P1 BRA `(.L_x_3300) ;  /* 0x0000308000009947 */ /* 0x000fea0003800000 */
.L_x_3312:
[----:B------:R-:W2:Y:S01]  /*6390*/  LDL.64 R6, [R1+0x28] ;  /* 0x0000280001067983 */ /* 0x000ea20000100a00 */
[----:B------:R-:W-:Y:S04]  /*63a0*/  DEPBAR.LE SB0, 0x0 ;  /* 0x000080000000791a */ /* 0x000fe80000000000 */
[----:B------:R-:W3:Y:S01]  /*63b0*/  LDL R5, [R1+0x38] ;  /* 0x0000380001057983 */ /* 0x000ee20000100800 */
[----:B------:R-:W-:Y:S01]  /*63c0*/  WARPSYNC 0xffffffff ;  /* 0xffffffff00007948 */ /* 0x000fe20003800000 */
[C---:B------:R-:W-:Y:S01]  /*63d0*/  IMAD.WIDE.U32 R2, R251.reuse, c[0x0][0x208], RZ ;  /* 0x00008200fb027a25 */ /* 0x040fe200078e00ff */
[----:B------:R-:W-:Y:S01]  /*63e0*/  SHF.R.S32.HI R0, RZ, 0x1f, R251 ;  /* 0x0000001fff007819 */ /* 0x000fe200000114fb */
[----:B------:R-:W1:Y:S02]  /*63f0*/  S2R R4, SR_TID.X ;  /* 0x0000000000047919 */ /* 0x000e640000002100 */
[----:B------:R-:W-:Y:S02]  /*6400*/  IMAD.MOV.U32 R135, RZ, RZ, R134 ;  /* 0x000000ffff877224 */ /* 0x000fe400078e0086 */
[----:B------:R-:W-:Y:S01]  /*6410*/  BAR.SYNC.DEFER_BLOCKING 0x0 ;  /* 0x0000000000007b1d */ /* 0x000fe20000010000 */
[----:B------:R-:W-:Y:S04]  /*6420*/  IMAD R0, R0, c[0x0][0x208], RZ ;  /* 0x0000820000007a24 */ /* 0x000fe800078e02ff */
[----:B------:R-:W-:Y:S04]  /*6430*/  IMAD R0, R251, c[0x0][0x20c], R0 ;  /* 0x00008300fb007a24 */ /* 0x000fe800078e0200 */
[----:B------:R-:W-:Y:S01]  /*6440*/  IMAD.IADD R3, R3, 0x1, R0 ;  /* 0x0000000103037824 */ /* 0x000fe200078e0200 */
[----:B------:R-:W-:Y:S03]  /*6450*/  IADD3 R0, R236, 0x20, RZ ;  /* 0x00000020ec007810 */ /* 0x000fe60007ffe0ff */
[----:B------:R-:W-:Y:S01]  /*6460*/  IMAD.WIDE.U32 R2, R250, c[0x0][0x218], R2 ;  /* 0x00008600fa027a25 */ /* 0x000fe200078e0002 */
[----:B------:R4:W2:Y:S01]  /*6470*/  LDSM.16.M88.4 R16, [R236+0x800] ;  /* 0x00080000ec10783b */ /* 0x0008a20000000200 */
[----:B-1----:R-:W-:Y:S03]  /*6480*/  SHF.R.S32.HI R8, RZ, 0x1f, R4 ;  /* 0x0000001fff087819 */ /* 0x002fe60000011404 */
[----:B------:R4:W1:Y:S01]  /*6490*/  LDSM.16.M88.4 R24, [R236+0x1000] ;  /* 0x00100000ec18783b */ /* 0x0008620000000200 */
[----:B------:R-:W-:Y:S04]  /*64a0*/  LEA.HI R8, R8, R4, RZ, 0x3 ;  /* 0x0000000408087211 */ /* 0x000fe800078f18ff */
[----:B------:R-:W-:Y:S05]  /*64b0*/  LOP3.LUT R8, R8, 0xfffffff8, RZ, 0xc0, !PT ;  /* 0xfffffff808087812 */ /* 0x000fea00078ec0ff */
[----:B------:R-:W-:Y:S01]  /*64c0*/  IMAD.IADD R8, R4, 0x1, -R8 ;  /* 0x0000000104087824 */ /* 0x000fe200078e0a08 */
[----:B------:R-:W-:Y:S04]  /*64d0*/  SHF.R.S32.HI R4, RZ, 0x1f, R250 ;  /* 0x0000001fff047819 */ /* 0x000fe800000114fa */
[----:B------:R-:W-:Y:S01]  /*64e0*/  LOP3.LUT P1, RZ, R8, 0x2, RZ, 0xc0, !PT ;  /* 0x0000000208ff7812 */ /* 0x000fe2000782c0ff */
[----:B------:R-:W-:Y:S01]  /*64f0*/  IMAD R4, R4, c[0x0][0x218], RZ ;  /* 0x0000860004047a24 */ /* 0x000fe200078e02ff */
[----:B------:R4:W1:Y:S03]  /*6500*/  LDSM.16.M88.4 R8, [R236] ;  /* 0x00000000ec08783b */ /* 0x0008660000000200 */
[----:B------:R-:W-:Y:S08]  /*6510*/  IMAD R4, R250, c[0x0][0x21c], R4 ;  /* 0x00008700fa047a24 */ /* 0x000ff000078e0204 */
[----:B------:R-:W-:Y:S05]  /*6520*/  @P1 IADD3 R0, R236, -0x20, RZ ;  /* 0xffffffe0ec001810 */ /* 0x000fea0007ffe0ff */
[----:B------:R4:W1:Y:S04]  /*6530*/  LDSM.16.M88.4 R168, [R0] ;  /* 0x0000000000a8783b */ /* 0x0008680000000200 */
[----:B------:R4:W1:Y:S04]  /*6540*/  LDSM.16.M88.4 R172, [R0+0x800] ;  /* 0x0008000000ac783b */ /* 0x0008680000000200 */
[----:B------:R4:W1:Y:S01]  /*6550*/  LDSM.16.M88.4 R176, [R0+0x1000] ;  /* 0x0010000000b0783b */ /* 0x0008620000000200 */
[----:B--2---:R-:W-:Y:S04]  /*6560*/  IADD3 R2, P2, R6, R2, RZ ;  /* 0x0000000206027210 */ /* 0x004fe80007f5e0ff */
[C---:B------:R-:W-:Y:S02]  /*6570*/  LEA R7, P1, R2.reuse, c[0x0][0x1f8], 0x1 ;  /* 0x00007e0002077a11 */ /* 0x040fe400078208ff */
[----:B---3--:R-:W-:Y:S02]  /*6580*/  IADD3.X R3, R5, R3, R4, P2, !PT ;  /* 0x0000000305037210 */ /* 0x008fe400017fe404 */
[----:B------:R-:W-:Y:S02]  /*6590*/  IADD3 R5, R249, 0xc0, RZ ;  /* 0x000000c0f9057810 */ /* 0x000fe40007ffe0ff */
[----:B------:R-:W-:Y:S02]  /*65a0*/  LEA.HI.X R6, R2, c[0x0][0x1fc], R3, 0x1, P1 ;  /* 0x00007f0002067a11 */ /* 0x000fe400008f0c03 */
[----:B------:R-:W-:Y:S01]  /*65b0*/  ISETP.GE.AND P2, PT, R5, c[0x0][0x1d4], PT ;  /* 0x0000750005007a0c */ /* 0x000fe20003f46270 */
[----:B------:R-:W-:-:S10]  /*65c0*/  BRA.DIV ~URZ, `(.L_x_3301) ;  /* 0x000094027f007947 */ /* 0x000fd4000b800000 */
[----:B-1--4-:R1:W2:Y:S02]  /*65d0*/  SHFL.IDX PT, R0, R6, RZ, 0x181f ;  /* 0x00181fff06007589 */ /* 0x0122a400000e0000 */
.L_x_3382:
[----:B------:R-:W-:Y:S01]  /*65e0*/  SHF.R.S32.HI R3, RZ, 0x1f, R249 ;  /* 0x0000001fff037819 */ /* 0x000fe200000114f9 */
[----:B------:R-:W3:Y:S01]  /*65f0*/  SHFL.IDX PT, R2, R7, RZ, 0x181f ;  /* 0x00181fff07027589 */ /* 0x000ee200000e0000 */
[C---:B------:R-:W-:Y:S01]  /*6600*/  IADD3 R12, R249.reuse, 0x40, RZ ;  /* 0x00000040f90c7810 */ /* 0x040fe20007ffe0ff */
[----:B------:R-:W-:Y:S01]  /*6610*/  BSSY B0, `(.L_x_3302) ;  /* 0x0000037000007945 */ /* 0x000fe20003800000 */
[C---:B------:R-:W-:Y:S02]  /*6620*/  IADD3 R13, R249.reuse, 0x40, RZ ;  /* 0x00000040f90d7810 */ /* 0x040fe40007ffe0ff */
[C---:B------:R-:W-:Y:S02]  /*6630*/  IADD3 R14, R249.reuse, 0xc0, RZ ;  /* 0x000000c0f90e7810 */ /* 0x040fe40007ffe0ff */
[----:B------:R-:W-:Y:S02]  /*6640*/  SHF.R.S32.HI R13, RZ, 0x1f, R13 ;  /* 0x0000001fff0d7819 */ /* 0x000fe4000001140d */
[----:B------:R-:W-:Y:S02]  /*6650*/  SHF.R.S32.HI R14, RZ, 0x1f, R14 ;  /* 0x0000001fff0e7819 */ /* 0x000fe4000001140e */
[C---:B---3--:R-:W-:Y:S04]  /*6660*/  LEA R4, P1, R249.reuse, R2, 0x1 ;  /* 0x00000002f9047211 */ /* 0x048fe800078208ff */
[C---:B--2---:R-:W-:Y:S02]  /*6670*/  LEA.HI.X R5, R249.reuse, R0, R3, 0x1, P1 ;  /* 0x00000000f9057211 */ /* 0x044fe400008f0c03 */
[C---:B------:R-:W-:Y:S03]  /*6680*/  IADD3 R3, R249.reuse, 0x80, RZ ;  /* 0x00000080f9037810 */ /* 0x040fe60007ffe0ff */
[----:B------:R-:W-:Y:S01]  /*6690*/  @!PT LDS RZ, [RZ] ;  /* 0x00000000fffff984 */ /* 0x000fe20000000800 */
[----:B------:R-:W-:Y:S01]  /*66a0*/  @!PT LDS RZ, [RZ] ;  /* 0x00000000fffff984 */ /* 0x000fe20000000800 */
[----:B------:R2:W-:Y:S02]  /*66b0*/  LDGSTS.E.BYPASS.LTC128B.128 [R248+0x4080], [R4.64], !P6 ;  /* 0x0408000004f87fae */ /* 0x0005e4000f101d46 */
[C---:B--2---:R-:W-:Y:S04]  /*66c0*/  LEA R4, P1, R12.reuse, R2, 0x1 ;  /* 0x000000020c047211 */ /* 0x044fe800078208ff */
[----:B------:R-:W-:Y:S02]  /*66d0*/  LEA.HI.X R5, R12, R0, R13, 0x1, P1 ;  /* 0x000000000c057211 */ /* 0x000fe400008f0c0d */
[C---:B------:R-:W-:Y:S02]  /*66e0*/  IADD3 R13, R249.reuse, 0xc0, RZ ;  /* 0x000000c0f90d7810 */ /* 0x040fe40007ffe0ff */
[----:B------:R-:W-:Y:S01]  /*66f0*/  IADD3 R12, R249, 0x80, RZ ;  /* 0x00000080f90c7810 */ /* 0x000fe20007ffe0ff */
[----:B------:R2:W-:Y:S03]  /*6700*/  LDGSTS.E.BYPASS.LTC128B.128 [R248+0x5880], [R4.64], !P5 ;  /* 0x0588000004f87fae */ /* 0x0005e6000e901d46 */
[----:B------:R-:W-:Y:S02]  /*6710*/  SHF.R.S32.HI R12, RZ, 0x1f, R12 ;  /* 0x0000001fff0c7819 */ /* 0x000fe4000001140c */
[C---:B--2---:R-:W-:Y:S04]  /*6720*/  LEA R4, P1, R3.reuse, R2, 0x1 ;  /* 0x0000000203047211 */ /* 0x044fe800078208ff */
[----:B------:R-:W-:Y:S02]  /*6730*/  LEA.HI.X R5, R3, R0, R12, 0x1, P1 ;  /* 0x0000000003057211 */ /* 0x000fe400008f0c0c */
[----:B------:R-:W2:Y:S01]  /*6740*/  S2R R12, SR_TID.X ;  /* 0x00000000000c7919 */ /* 0x000ea20000002100 */
[C---:B------:R-:W-:Y:S03]  /*6750*/  LEA R2, P1, R13.reuse, R2, 0x1 ;  /* 0x000000020d027211 */ /* 0x040fe600078208ff */
[----:B------:R3:W-:Y:S01]  /*6760*/  LDGSTS.E.BYPASS.LTC128B.128 [R248+0x7080], [R4.64], !P4 ;  /* 0x0708000004f87fae */ /* 0x0007e2000e101d46 */
[----:B------:R-:W-:Y:S05]  /*6770*/  LEA.HI.X R3, R13, R0, R14, 0x1, P1 ;  /* 0x000000000d037211 */ /* 0x000fea00008f0c0e */
[----:B------:R3:W-:Y:S01]  /*6780*/  LDGSTS.E.BYPASS.LTC128B.128 [R248+0x8880], [R2.64], !P2 ;  /* 0x0888000002f87fae */ /* 0x0007e2000d101d46 */
[----:B--2---:R-:W-:Y:S11]  /*6790*/  ISETP.GT.AND P1, PT, R12, 0x7f, PT ;  /* 0x0000007f0c00780c */ /* 0x004ff60003f24270 */
[----:B------:R-:W-:Y:S02]  /*67a0*/  @!UPT UIADD3 URZ, URZ, URZ, URZ ;  /* 0x0000003f3f3ff290 */ /* 0x000fe4000fffe03f */
[----:B------:R-:W-:-:S05]  /*67b0*/  @P1 BRA `(.L_x_3303) ;  /* 0x000001c000001947 */ /* 0x000fca0003800000 */
[----:B---3--:R-:W-:-:S05]  /*67c0*/  BRA.DIV ~URZ, `(.L_x_3304) ;  /* 0x000092627f007947 */ /* 0x008fca000b800000 */
[----:B------:R2:W3:Y:S04]  /*67d0*/  SHFL.IDX PT, R4, R6, 0x1, 0x181f ;  /* 0x00381f0006047f89 */ /* 0x0004e800000e0000 */
[----:B------:R2:W4:Y:S02]  /*67e0*/  SHFL.IDX PT, R0, R7, 0x1, 0x181f ;  /* 0x00381f0007007f89 */ /* 0x00052400000e0000 */
.L_x_3383:
[----:B-12---:R-:W-:Y:S02]  /*67f0*/  SHF.R.S32.HI R6, RZ, 0x1f, R249 ;  /* 0x0000001fff067819 */ /* 0x006fe400000114f9 */
[C---:B----4-:R-:W-:Y:S02]  /*6800*/  LEA R2, P1, R249.reuse, R0, 0x1 ;  /* 0x00000000f9027211 */ /* 0x050fe400078208ff */
[C---:B------:R-:W-:Y:S02]  /*6810*/  IADD3 R5, R249.reuse, 0x40, RZ ;  /* 0x00000040f9057810 */ /* 0x040fe40007ffe0ff */
[C---:B---3--:R-:W-:Y:S02]  /*6820*/  LEA.HI.X R3, R249.reuse, R4, R6, 0x1, P1 ;  /* 0x00000004f9037211 */ /* 0x048fe400008f0c06 */
        /* <DEDUP_REMOVED lines=11> */
[C---:B-1----:R-:W-:Y:S04]  /*68e0*/  LEA R2, P1, R5.reuse, R0, 0x1 ;  /* 0x0000000005027211 */ /* 0x042fe800078208ff */
[----:B------:R-:W-:Y:S02]  /*68f0*/  LEA.HI.X R3, R5, R4, R6, 0x1, P1 ;  /* 0x0000000405037211 */ /* 0x000fe400008f0c06 */
[----:B------:R-:W-:Y:S02]  /*6900*/  LEA R6, P1, R13, R0, 0x1 ;  /* 0x000000000d067211 */ /* 0x000fe400078208ff */
[----:B------:R-:W-:Y:S01]  /*6910*/  IADD3 R5, R249, 0xc0, RZ ;  /* 0x000000c0f9057810 */ /* 0x000fe20007ffe0ff */
[----:B------:R1:W-:Y:S01]  /*6920*/  LDGSTS.E.BYPASS.LTC128B.128 [R248+0x6880], [R2.64], !P5 ;  /* 0x0688000002f87fae */ /* 0x0003e2000e901d46 */
[----:B------:R-:W-:Y:S05]  /*6930*/  LEA.HI.X R7, R13, R4, R14, 0x1, P1 ;  /* 0x000000040d077211 */ /* 0x000fea00008f0c0e */
[----:B------:R2:W-:Y:S01]  /*6940*/  LDGSTS.E.BYPASS.LTC128B.128 [R248+0x8080], [R6.64], !P4 ;  /* 0x0808000006f87fae */ /* 0x0005e2000e101d46 */
[C---:B-1----:R-:W-:Y:S04]  /*6950*/  LEA R2, P1, R5.reuse, R0, 0x1 ;  /* 0x0000000005027211 */ /* 0x042fe800078208ff */
[----:B------:R-:W-:Y:S05]  /*6960*/  LEA.HI.X R3, R5, R4, R12, 0x1, P1 ;  /* 0x0000000405037211 */ /* 0x000fea00008f0c0c */
[----:B------:R2:W-:Y:S04]  /*6970*/  LDGSTS.E.BYPASS.LTC128B.128 [R248+0x9880], [R2.64], !P2 ;  /* 0x0988000002f87fae */ /* 0x0005e8000d101d46 */
.L_x_3303:
[----:B---3--:R-:W-:Y:S05]  /*6980*/  BSYNC B0 ;  /* 0x0000000000007941 */ /* 0x008fea0003800000 */
.L_x_3302:
[----:B------:R-:W3:Y:S01]  /*6990*/  S2R R132, SR_TID.X ;  /* 0x0000000000847919 */ /* 0x000ee20000002100 */
[----:B------:R-:W-:Y:S05]  /*69a0*/  IADD3 R0, R236, 0x40, RZ ;  /* 0x00000040ec007810 */ /* 0x000fea0007ffe0ff */
[----:B------:R-:W0:Y:S01]  /*69b0*/  LDGDEPBAR ;  /* 0x00000000000079af */ /* 0x000e220000000000 */
[----:B------:R-:W-:Y:S01]  /*69c0*/  WARPSYNC 0xffffffff ;  /* 0xffffffff00007948 */ /* 0x000fe20003800000 */
[C---:B-12---:R-:W-:Y:S01]  /*69d0*/  HMMA.16816.F32.BF16 R4, R160.reuse, R8, RZ ;  /* 0x00000008a004723c */ /* 0x046fe200000418ff */
[----:B------:R-:W-:Y:S03]  /*69e0*/  BSSY B0, `(.L_x_3305) ;  /* 0x00000f8000007945 */ /* 0x000fe60003800000 */
[----:B------:R-:W2:Y:S04]  /*69f0*/  LDL R2, [R1+0xc] ;  /* 0x00000c0001027983 */ /* 0x000ea80000100800 */
[C---:B------:R-:W-:Y:S08]  /*6a00*/  HMMA.16816.F32.BF16 R8, R160.reuse, R10, RZ ;  /* 0x0000000aa008723c */ /* 0x040ff000000418ff */
[C---:B------:R-:W-:Y:S08]  /*6a10*/  HMMA.16816.F32.BF16 R12, R160.reuse, R16, RZ ;  /* 0x00000010a00c723c */ /* 0x040ff000000418ff */
[C---:B------:R-:W-:Y:S08]  /*6a20*/  HMMA.16816.F32.BF16 R16, R160.reuse, R18, RZ ;  /* 0x00000012a010723c */ /* 0x040ff000000418ff */
[C---:B------:R-:W-:Y:S08]  /*6a30*/  HMMA.16816.F32.BF16 R20, R160.reuse, R24, RZ ;  /* 0x00000018a014723c */ /* 0x040ff000000418ff */
[----:B------:R-:W-:Y:S08]  /*6a40*/  HMMA.16816.F32.BF16 R24, R160, R26, RZ ;  /* 0x0000001aa018723c */ /* 0x000ff000000418ff */
[C---:B------:R-:W-:Y:S08]  /*6a50*/  HMMA.16816.F32.BF16 R4, R164.reuse, R168, R4 ;  /* 0x000000a8a404723c */ /* 0x040ff00000041804 */
[C---:B------:R-:W-:Y:S08]  /*6a60*/  HMMA.16816.F32.BF16 R8, R164.reuse, R170, R8 ;  /* 0x000000aaa408723c */ /* 0x040ff00000041808 */
[C---:B------:R-:W-:Y:S08]  /*6a70*/  HMMA.16816.F32.BF16 R12, R164.reuse, R172, R12 ;  /* 0x000000aca40c723c */ /* 0x040ff0000004180c */
[C---:B------:R-:W-:Y:S08]  /*6a80*/  HMMA.16816.F32.BF16 R16, R164.reuse, R174, R16 ;  /* 0x000000aea410723c */ /* 0x040ff00000041810 */
[C---:B------:R-:W-:Y:S08]  /*6a90*/  HMMA.16816.F32.BF16 R20, R164.reuse, R176, R20 ;  /* 0x000000b0a414723c */ /* 0x040ff00000041814 */
[----:B------:R-:W-:Y:S01]  /*6aa0*/  HMMA.16816.F32.BF16 R24, R164, R178, R24 ;  /* 0x000000b2a418723c */ /* 0x000fe20000041818 */
[----:B------:R-:W-:Y:S03]  /*6ab0*/  LDSM.16.M88.4 R176, [R237+0x4800] ;  /* 0x00480000edb0783b */ /* 0x000fe60000000200 */
[----:B---3--:R-:W-:Y:S04]  /*6ac0*/  SHF.R.S32.HI R3, RZ, 0x1f, R132 ;  /* 0x0000001fff037819 */ /* 0x008fe80000011484 */
[----:B------:R-:W-:Y:S04]  /*6ad0*/  LEA.HI R3, R3, R132, RZ, 0x3 ;  /* 0x0000008403037211 */ /* 0x000fe800078f18ff */
[----:B------:R-:W-:Y:S05]  /*6ae0*/  LOP3.LUT R3, R3, 0xfffffff8, RZ, 0xc0, !PT ;  /* 0xfffffff803037812 */ /* 0x000fea00078ec0ff */
[----:B------:R-:W-:Y:S05]  /*6af0*/  IMAD.IADD R3, R132, 0x1, -R3 ;  /* 0x0000000184037824 */ /* 0x000fea00078e0a03 */
[----:B------:R-:W-:Y:S11]  /*6b00*/  LOP3.LUT P1, RZ, R3, 0x4, RZ, 0xc0, !PT ;  /* 0x0000000403ff7812 */ /* 0x000ff6000782c0ff */
[----:B------:R-:W-:Y:S02]  /*6b10*/  @!UPT UIADD3 URZ, URZ, URZ, URZ ;  /* 0x0000003f3f3ff290 */ /* 0x000fe4000fffe03f */
[----:B------:R-:W-:Y:S05]  /*6b20*/  @P1 IADD3 R0, R236, -0x40, RZ ;  /* 0xffffffc0ec001810 */ /* 0x000fea0007ffe0ff */
[----:B------:R-:W1:Y:S06]  /*6b30*/  LDSM.16.M88.4 R168, [R0] ;  /* 0x0000000000a8783b */ /* 0x000e6c0000000200 */
[----:B------:R-:W3:Y:S01]  /*6b40*/  LDSM.16.M88.4 R172, [R0+0x800] ;  /* 0x0008000000ac783b */ /* 0x000ee20000000200 */
        /* <DEDUP_REMOVED lines=13> */
[C---:B------:R-:W-:Y:S01]  /*6c20*/  HMMA.16816.F32.BF16 R16, R184.reuse, R170, R16 ;  /* 0x000000aab810723c */ /* 0x040fe20000041810 */
[----:B------:R-:W1:Y:S07]  /*6c30*/  LDSM.16.M88.4 R168, [R236+0x1800] ;  /* 0x00180000eca8783b */ /* 0x000e6e0000000200 */
[C---:B---3--:R-:W-:Y:S08]  /*6c40*/  HMMA.16816.F32.BF16 R20, R184.reuse, R172, R20 ;  /* 0x000000acb814723c */ /* 0x048ff00000041814 */
[----:B------:R-:W-:Y:S01]  /*6c50*/  HMMA.16816.F32.BF16 R24, R184, R174, R24 ;  /* 0x000000aeb818723c */ /* 0x000fe20000041818 */
[----:B------:R-:W3:Y:S02]  /*6c60*/  LDSM.16.M88.4 R172, [R236+0x2000] ;  /* 0x00200000ecac783b */ /* 0x000ee40000000200 */
[----:B--2---:R-:W-:Y:S05]  /*6c70*/  ISETP.GT.AND P1, PT, R252, R2, PT ;  /* 0x00000002fc00720c */ /* 0x004fea0003f24270 */
[C---:B-1----:R-:W-:Y:S08]  /*6c80*/  HMMA.16816.F32.BF16 R4, R188.reuse, R168, R4 ;  /* 0x000000a8bc04723c */ /* 0x042ff00000041804 */
[C---:B------:R-:W-:Y:S01]  /*6c90*/  HMMA.16816.F32.BF16 R8, R188.reuse, R170, R8 ;  /* 0x000000aabc08723c */ /* 0x040fe20000041808 */
[----:B------:R-:W1:Y:S07]  /*6ca0*/  LDSM.16.M88.4 R168, [R236+0x2800] ;  /* 0x00280000eca8783b */ /* 0x000e6e0000000200 */
[C---:B---3--:R-:W-:Y:S08]  /*6cb0*/  HMMA.16816.F32.BF16 R12, R188.reuse, R172, R12 ;  /* 0x000000acbc0c723c */ /* 0x048ff0000004180c */
        /* <DEDUP_REMOVED lines=94> */
[----:B------:R-:W1:Y:S01]  /*72a0*/  LDSM.16.M88.4 R168, [R237+0x5000] ;  /* 0x00500000eda8783b */ /* 0x000e620000000200 */
[----:B------:R-:W-:Y:S05]  /*72b0*/  DEPBAR.LE SB0, 0x0 ;  /* 0x000080000000791a */ /* 0x000fea0000000000 */
[----:B------:R-:W-:Y:S01]  /*72c0*/  BAR.SYNC.DEFER_BLOCKING 0x0 ;  /* 0x0000000000007b1d */ /* 0x000fe20000010000 */
[C---:B------:R-:W-:Y:S08]  /*72d0*/  HMMA.16816.F32.BF16 R4, R232.reuse, R176, R4 ;  /* 0x000000b0e804723c */ /* 0x040ff00000041804 */
[C---:B------:R-:W-:Y:S08]  /*72e0*/  HMMA.16816.F32.BF16 R8, R232.reuse, R178, R8 ;  /* 0x000000b2e808723c */ /* 0x040ff00000041808 */
[C---:B-1----:R-:W-:Y:S08]  /*72f0*/  HMMA.16816.F32.BF16 R12, R232.reuse, R168, R12 ;  /* 0x000000a8e80c723c */ /* 0x042ff0000004180c */
[C---:B------:R-:W-:Y:S08]  /*7300*/  HMMA.16816.F32.BF16 R16, R232.reuse, R170, R16 ;  /* 0x000000aae810723c */ /* 0x040ff00000041810 */
[C---:B------:R-:W-:Y:S08]  /*7310*/  HMMA.16816.F32.BF16 R20, R232.reuse, R172, R20 ;  /* 0x000000ace814723c */ /* 0x040ff00000041814 */
[----:B------:R-:W-:Y:S01]  /*7320*/  HMMA.16816.F32.BF16 R24, R232, R174, R24 ;  /* 0x000000aee818723c */ /* 0x000fe20000041818 */
[----:B------:R-:W-:Y:S07]  /*7330*/  @!UPT UIADD3 URZ, URZ, URZ, URZ ;  /* 0x0000003f3f3ff290 */ /* 0x000fee000fffe03f */
[----:B------:R-:W-:-:S11]  /*7340*/  @!P1 BRA `(.L_x_3306) ;  /* 0x0000061000009947 */ /* 0x000fd60003800000 */
[----:B------:R-:W-:Y:S01]  /*7350*/  IMAD.MOV.U32 R0, RZ, RZ, 0x1 ;  /* 0x00000001ff007424 */ /* 0x000fe200078e00ff */
[----:B------:R-:W-:Y:S01]  /*7360*/  SHF.R.S32.HI R177, RZ, 0x1f, R132 ;  /* 0x0000001fffb17819 */ /* 0x000fe20000011484 */
[----:B------:R-:W2:Y:S01]  /*7370*/  LDL R2, [R1+0x10] ;  /* 0x0000100001027983 */ /* 0x000ea20000100800 */
[----:B------:R-:W-:Y:S02]  /*7380*/  IMAD.MOV.U32 R250, RZ, RZ, RZ ;  /* 0x000000fffffa7224 */ /* 0x000fe400078e00ff */
[----:B------:R-:W-:Y:S01]  /*7390*/  LEA.HI R177, R177, R132, RZ, 0x3 ;  /* 0x00000084b1b17211 */ /* 0x000fe200078f18ff */
[----:B------:R-:W3:Y:S01]  /*73a0*/  LDL.64 R178, [R1+0x20] ;  /* 0x0000200001b27983 */ /* 0x000ee20000100a00 */
[----:B------:R-:W-:Y:S02]  /*73b0*/  ISETP.NE.AND P1, PT, R0, c[0x0][0x2b8], PT ;  /* 0x0000ae0000007a0c */ /* 0x000fe40003f25270 */
[----:B------:R-:W-:Y:S03]  /*73c0*/  SHF.R.S32.HI R177, RZ, 0x3, R177 ;  /* 0x00000003ffb17819 */ /* 0x000fe600000114b1 */
[----:B------:R-:W4:Y:S02]  /*73d0*/  LDL R176, [R1+0x34] ;  /* 0x0000340001b07983 */ /* 0x000f240000100800 */
[----:B------:R-:W-:Y:S02]  /*73e0*/  IMAD R0, R3, 0x20, R177 ;  /* 0x0000002003007824 */ /* 0x000fe400078e02b1 */
[----:B------:R-:W5:Y:S06]  /*73f0*/  LDL.64 R170, [R1+0x18] ;  /* 0x0000180001aa7983 */ /* 0x000f6c0000100a00 */
[----:B------:R-:W4:Y:S01]  /*7400*/  LDL R168, [R1+0x30] ;  /* 0x0000300001a87983 */ /* 0x000f220000100800 */
[----:B--2---:R-:W-:Y:S05]  /*7410*/  IMAD R2, R252, 0x30, R2 ;  /* 0x00000030fc027824 */ /* 0x004fea00078e0202 */
[----:B------:R-:W-:Y:S05]  /*7420*/  IADD3 R2, R2, -0x30, R0 ;  /* 0xffffffd002027810 */ /* 0x000fea0007ffe000 */
        /* <DEDUP_REMOVED lines=18> */
[----:B-----5:R-:W-:Y:S03]  /*7550*/  IADD3 R0, P1, R170, R2, RZ ;  /* 0x00000002aa007210 */ /* 0x020fe60007f3e0ff */
[----:B------:R-:W-:Y:S05]  /*7560*/  IMAD R132, R250, c[0x0][0x1f4], R132 ;  /* 0x00007d00fa847a24 */ /* 0x000fea00078e0284 */
[----:B------:R-:W-:Y:S02]  /*7570*/  IADD3.X R2, R168, R3, R132, P1, !PT ;  /* 0x00000003a8027210 */ /* 0x000fe40000ffe484 */
[C---:B------:R-:W-:Y:S02]  /*7580*/  LEA R172, P1, R0.reuse, c[0x0][0x1c8], 0x1 ;  /* 0x0000720000ac7a11 */ /* 0x040fe400078208ff */
[----:B------:R-:W-:Y:S02]  /*7590*/  IADD3 R168, -R177, 0x30, RZ ;  /* 0x00000030b1a87810 */ /* 0x000fe40007ffe1ff */
[----:B------:R-:W-:Y:S02]  /*75a0*/  LEA.HI.X R169, R0, c[0x0][0x1cc], R2, 0x1, P1 ;  /* 0x0000730000a97a11 */ /* 0x000fe400008f0c02 */
[----:B------:R-:W-:Y:S01]  /*75b0*/  ISETP.GE.AND P1, PT, R168, 0x1, PT ;  /* 0x00000001a800780c */ /* 0x000fe20003f26270 */
[----:B------:R-:W-:-:S10]  /*75c0*/  BRA.DIV ~URZ, `(.L_x_3307) ;  /* 0x000085227f007947 */ /* 0x000fd4000b800000 */
[----:B------:R1:W2:Y:S02]  /*75d0*/  SHFL.IDX PT, R132, R169, RZ, 0x181f ;  /* 0x00181fffa9847589 */ /* 0x0002a400000e0000 */
.L_x_3384:
[----:B------:R-:W-:-:S05]  /*75e0*/  BRA.DIV ~URZ, `(.L_x_3308) ;  /* 0x000085727f007947 */ /* 0x000fca000b800000 */
[----:B------:R3:W4:Y:S02]  /*75f0*/  SHFL.IDX PT, R0, R172, RZ, 0x181f ;  /* 0x00181fffac007589 */ /* 0x00072400000e0000 */
.L_x_3385:
[----:B------:R-:W-:Y:S02]  /*7600*/  SHF.R.S32.HI R171, RZ, 0x1f, R249 ;  /* 0x0000001fffab7819 */ /* 0x000fe400000114f9 */
[C---:B----4-:R-:W-:Y:S02]  /*7610*/  @P1 LEA R2, P3, R249.reuse, R0, 0x1 ;  /* 0x00000000f9021211 */ /* 0x050fe400078608ff */
[C---:B------:R-:W-:Y:S02]  /*7620*/  IADD3 R170, R249.reuse, 0x40, RZ ;  /* 0x00000040f9aa7810 */ /* 0x040fe40007ffe0ff */
[C---:B--2---:R-:W-:Y:S02]  /*7630*/  @P1 LEA.HI.X R3, R249.reuse, R132, R171, 0x1, P3 ;  /* 0x00000084f9031211 */ /* 0x044fe400018f0cab */
        /* <DEDUP_REMOVED lines=23> */
[----:B------:R2:W1:Y:S04]  /*77b0*/  SHFL.IDX PT, R132, R169, 0x1, 0x181f ;  /* 0x00381f00a9847f89 */ /* 0x00046800000e0000 */
[----:B------:R2:W3:Y:S02]  /*77c0*/  SHFL.IDX PT, R0, R172, 0x1, 0x181f ;  /* 0x00381f00ac007f89 */ /* 0x0004e400000e0000 */
.L_x_3386:
[----:B-12---:R-:W-:Y:S02]  /*77d0*/  SHF.R.S32.HI R169, RZ, 0x1f, R249 ;  /* 0x0000001fffa97819 */ /* 0x006fe400000114f9 */
[C---:B---34-:R-:W-:Y:S02]  /*77e0*/  @P1 LEA R2, P3, R249.reuse, R0, 0x1 ;  /* 0x00000000f9021211 */ /* 0x058fe400078608ff */
[C---:B------:R-:W-:Y:S02]  /*77f0*/  IADD3 R168, R249.reuse, 0x40, RZ ;  /* 0x00000040f9a87810 */ /* 0x040fe40007ffe0ff */
[C---:B------:R-:W-:Y:S02]  /*7800*/  @P1 LEA.HI.X R3, R249.reuse, R132, R169, 0x1, P3 ;  /* 0x00000084f9031211 */ /* 0x040fe400018f0ca9 */
        /* <DEDUP_REMOVED lines=12> */
[C---:B-1----:R-:W-:Y:S04]  /*78d0*/  @P1 LEA R2, P3, R168.reuse, R0, 0x1 ;  /* 0x00000000a8021211 */ /* 0x042fe800078608ff */
[----:B------:R-:W-:Y:S02]  /*78e0*/  @P1 LEA.HI.X R3, R168, R132, R169, 0x1, P3 ;  /* 0x00000084a8031211 */ /* 0x000fe400018f0ca9 */
[C---:B------:R-:W-:Y:S03]  /*78f0*/  @P1 LEA R168, P3, R172.reuse, R0, 0x1 ;  /* 0x00000000aca81211 */ /* 0x040fe600078608ff */
[----:B------:R1:W-:Y:S01]  /*7900*/  @P1 LDGSTS.E.BYPASS.LTC128B.128 [R248+0x16880], [R2.64], !P5 ;  /* 0x1688000002f81fae */ /* 0x0003e2000e901d46 */
[----:B------:R-:W-:Y:S05]  /*7910*/  @P1 LEA.HI.X R169, R172, R132, R173, 0x1, P3 ;  /* 0x00000084aca91211 */ /* 0x000fea00018f0cad */
[----:B------:R2:W-:Y:S01]  /*7920*/  @P1 LDGSTS.E.BYPASS.LTC128B.128 [R248+0x18080], [R168.64], !P4 ;  /* 0x18080000a8f81fae */ /* 0x0005e2000e101d46 */
[C---:B-1----:R-:W-:Y:S04]  /*7930*/  @P1 LEA R2, P3, R170.reuse, R0, 0x1 ;  /* 0x00000000aa021211 */ /* 0x042fe800078608ff */
[----:B------:R-:W-:Y:S05]  /*7940*/  @P1 LEA.HI.X R3, R170, R132, R171, 0x1, P3 ;  /* 0x00000084aa031211 */ /* 0x000fea00018f0cab */
[----:B------:R2:W-:Y:S04]  /*7950*/  @P1 LDGSTS.E.BYPASS.LTC128B.128 [R248+0x19880], [R2.64], !P2 ;  /* 0x1988000002f81fae */ /* 0x0005e8000d101d46 */
.L_x_3306:
[----:B------:R-:W-:Y:S05]  /*7960*/  BSYNC B0 ;  /* 0x0000000000007941 */ /* 0x000fea0003800000 */
.L_x_3305:
[----:B--2---:R-:W-:Y:S01]  /*7970*/  FMNMX.FTZ R2, R4, R134, !PT ;  /* 0x0000008604027209 */ /* 0x004fe20007810000 */
        /* <DEDUP_REMOVED lines=26> */
.L_x_3387:
[----:B-12---:R-:W-:Y:S01]  /*7b20*/  FMNMX.FTZ R132, R132, R0, !PT ;  /* 0x0000000084847209 */ /* 0x006fe20007810000 */
[----:B------:R-:W-:-:S05]  /*7b30*/  BRA.DIV ~URZ, `(.L_x_3311) ;  /* 0x000081827f007947 */ /* 0x000fca000b800000 */
[----:B------:R-:W1:Y:S02]  /*7b40*/  SHFL.BFLY PT, R0, R132, 0x1, 0x1f ;  /* 0x0c201f0084007f89 */ /* 0x000e6400000e0000 */
[----:B-1----:R-:W-:Y:S02]  /*7b50*/  FMNMX.FTZ R134, R132, R0, !PT ;  /* 0x0000000084867209 */ /* 0x002fe40007810000 */
[----:B------:R-:W1:Y:S02]  /*7b60*/  SHFL.BFLY PT, R0, R168, 0x2, 0x1f ;  /* 0x0c401f00a8007f89 */ /* 0x000e6400000e0000 */
[----:B-1----:R-:W-:Y:S05]  /*7b70*/  FMNMX.FTZ R132, R168, R0, !PT ;  /* 0x00000000a8847209 */ /* 0x002fea0007810000 */
[----:B------:R1:W2:Y:S02]  /*7b80*/  SHFL.BFLY PT, R0, R132, 0x1, 0x1f ;  /* 0x0c201f0084007f89 */ /* 0x0002a400000e0000 */
.L_x_3388:
        /* <DEDUP_REMOVED lines=16> */
[--C-:B------:R-:W-:Y:S01]  /*7c90*/  FFMA.FTZ R17, R24, c[0x0][0x2d0], -R132.reuse ;  /* 0x0000b40018117a23 */ /* 0x100fe20000010884 */
[----:B------:R-:W-:Y:S01]  /*7ca0*/  MOV R24, R169 ;  /* 0x000000a900187202 */ /* 0x000fe20000000f00 */
[--C-:B------:R-:W-:Y:S02]  /*7cb0*/  FFMA.FTZ R20, R20, c[0x0][0x2d0], -R132.reuse ;  /* 0x0000b40014147a23 */ /* 0x100fe40000010884 */
[--C-:B------:R-:W-:Y:S02]  /*7cc0*/  FFMA.FTZ R177, R16, c[0x0][0x2d0], -R132.reuse ;  /* 0x0000b40010b17a23 */ /* 0x100fe40000010884 */
[----:B------:R-:W-:Y:S01]  /*7cd0*/  FFMA.FTZ R132, R25, c[0x0][0x2d0], -R132 ;  /* 0x0000b40019847a23 */ /* 0x000fe20000010884 */
[----:B------:R-:W-:Y:S01]  /*7ce0*/  MUFU.EX2 R8, R135 ;  /* 0x0000008700087308 */ /* 0x000fe20000000800 */
[----:B------:R-:W-:Y:S09]  /*7cf0*/  MOV R21, R20 ;  /* 0x0000001400157202 */ /* 0x000ff20000000f00 */
[----:B------:R-:W-:Y:S10]  /*7d00*/  MUFU.EX2 R13, R5 ;  /* 0x00000005000d7308 */ /* 0x000ff40000000800 */
[----:B------:R1:W2:Y:S10]  /*7d10*/  MUFU.EX2 R12, R4 ;  /* 0x00000004000c7308 */ /* 0x0002b40000000800 */
[----:B------:R-:W-:Y:S01]  /*7d20*/  MUFU.EX2 R132, R132 ;  /* 0x0000008400847308 */ /* 0x000fe20000000800 */
[----:B-1----:R-:W-:Y:S04]  /*7d30*/  FMUL.FTZ R4, R3, c[0x0][0x2d0] ;  /* 0x0000b40003047a20 */ /* 0x002fe80000410000 */
[--C-:B------:R-:W-:Y:S02]  /*7d40*/  FFMA.FTZ R6, R6, c[0x0][0x2d0], -R4.reuse ;  /* 0x0000b40006067a23 */ /* 0x100fe40000010804 */
[--C-:B------:R-:W-:Y:S03]  /*7d50*/  FFMA.FTZ R20, R23, c[0x0][0x2d0], -R4.reuse ;  /* 0x0000b40017147a23 */ /* 0x100fe60000010804 */
[----:B------:R-:W-:Y:S01]  /*7d60*/  MUFU.EX2 R169, R6 ;  /* 0x0000000600a97308 */ /* 0x000fe20000000800 */
        /* <DEDUP_REMOVED lines=9> */
[----:B---3--:R-:W-:Y:S01]  /*7e00*/  FFMA.FTZ R0, R2, R170, R9 ;  /* 0x000000aa02007223 */ /* 0x008fe20000010009 */
[----:B--2---:R-:W-:Y:S01]  /*7e10*/  F2FP.BF16.PACK_AB R170, R12, R13 ;  /* 0x0000000d0caa723e */ /* 0x004fe200000010ff */
[----:B------:R-:W-:Y:S01]  /*7e20*/  FMUL.FTZ R28, R2, R28 ;  /* 0x0000001c021c7220 */ /* 0x000fe20000410000 */
[C---:B------:R-:W-:Y:S01]  /*7e30*/  F2FP.BF16.PACK_AB R168, R8.reuse, R9 ;  /* 0x0000000908a8723e */ /* 0x040fe200000010ff */
[----:B------:R-:W-:Y:S02]  /*7e40*/  FADD.FTZ R5, R8, R0 ;  /* 0x0000000008057221 */ /* 0x000fe40000010000 */
[----:B------:R-:W-:Y:S02]  /*7e50*/  FADD.FTZ R0, -R3, R133 ;  /* 0x0000008503007221 */ /* 0x000fe40000010100 */
[----:B------:R-:W-:Y:S02]  /*7e60*/  FADD.FTZ R5, R13, R5 ;  /* 0x000000050d057221 */ /* 0x000fe40000010000 */
[----:B------:R-:W-:Y:S02]  /*7e70*/  FMUL.FTZ R0, R0, c[0x0][0x2d0] ;  /* 0x0000b40000007a20 */ /* 0x000fe40000410000 */
[----:B------:R-:W-:Y:S02]  /*7e80*/  FADD.FTZ R171, R12, R5 ;  /* 0x000000050cab7221 */ /* 0x000fe40000010000 */
[C---:B------:R-:W-:Y:S02]  /*7e90*/  FMUL.FTZ R12, R2.reuse, R148 ;  /* 0x00000094020c7220 */ /* 0x040fe40000410000 */
[----:B------:R-:W2:Y:S01]  /*7ea0*/  LDL.LU R148, [R1+0x8] ;  /* 0x0000080001947983 */ /* 0x000ea20000300800 */
[----:B------:R-:W1:Y:S01]  /*7eb0*/  MUFU.EX2 R0, R0 ;  /* 0x0000000000007308 */ /* 0x000e620000000800 */
        /* <DEDUP_REMOVED lines=8> */
[----:B------:R-:W-:Y:S01]  /*7f40*/  MOV R140, R24 ;  /* 0x00000018008c7202 */ /* 0x000fe20000000f00 */
[C---:B------:R-:W-:Y:S02]  /*7f50*/  FMUL.FTZ R24, R2.reuse, R136 ;  /* 0x0000008802187220 */ /* 0x040fe40000410000 */
[----:B------:R-:W-:Y:S01]  /*7f60*/  FMUL.FTZ R13, R2, R149 ;  /* 0x00000095020d7220 */ /* 0x000fe20000410000 */
[----:B------:R-:W-:Y:S01]  /*7f70*/  MOV R149, R16 ;  /* 0x0000001000957202 */ /* 0x000fe20000000f00 */
[----:B------:R-:W-:Y:S02]  /*7f80*/  FFMA.FTZ R133, R10, c[0x0][0x2d0], -R4 ;  /* 0x0000b4000a857a23 */ /* 0x000fe40000010804 */
[C---:B------:R-:W-:Y:S02]  /*7f90*/  FMUL.FTZ R4, R2.reuse, R156 ;  /* 0x0000009c02047220 */ /* 0x040fe40000410000 */
[----:B------:R3:W-:Y:S01]  /*7fa0*/  MUFU.EX2 R156, R7 ;  /* 0x00000007009c7308 */ /* 0x0007e20000000800 */
[C---:B------:R-:W-:Y:S01]  /*7fb0*/  FMUL.FTZ R16, R2.reuse, R144 ;  /* 0x0000009002107220 */ /* 0x040fe20000410000 */
[----:B------:R-:W-:Y:S01]  /*7fc0*/  MOV R144, R17 ;  /* 0x0000001100907202 */ /* 0x000fe20000000f00 */
[----:B------:R-:W-:Y:S01]  /*7fd0*/  FMUL.FTZ R17, R2, R145 ;  /* 0x0000009102117220 */ /* 0x000fe20000410000 */
[----:B------:R-:W-:Y:S01]  /*7fe0*/  MOV R145, R21 ;  /* 0x0000001500917202 */ /* 0x000fe20000000f00 */
[C---:B-1----:R-:W-:Y:S02]  /*7ff0*/  FMUL.FTZ R26, R0.reuse, R138 ;  /* 0x0000008a001a7220 */ /* 0x042fe40000410000 */
[C---:B------:R-:W-:Y:S02]  /*8000*/  FMUL.FTZ R27, R0.reuse, R139 ;  /* 0x0000008b001b7220 */ /* 0x040fe40000410000 */
[----:B------:R-:W1:Y:S01]  /*8010*/  LDSM.16.MT88.4 R136, [R238] ;  /* 0x00000000ee88783b */ /* 0x000e620000004200 */
        /* <DEDUP_REMOVED lines=11> */
[----:B------:R-:W4:Y:S01]  /*80d0*/  MUFU.EX2 R150, R135 ;  /* 0x0000008700967308 */ /* 0x000f220000000800 */
[----:B---3--:R-:W-:Y:S01]  /*80e0*/  FMUL.FTZ R7, R0, R159 ;  /* 0x0000009f00077220 */ /* 0x008fe20000410000 */
[----:B------:R-:W-:Y:S01]  /*80f0*/  MOV R159, R144 ;  /* 0x00000090009f7202 */ /* 0x000fe20000000f00 */
[----:B------:R-:W-:Y:S02]  /*8100*/  FMUL.FTZ R21, R2, R141 ;  /* 0x0000008d02157220 */ /* 0x000fe40000410000 */
[C---:B------:R-:W-:Y:S02]  /*8110*/  FMUL.FTZ R22, R0.reuse, R142 ;  /* 0x0000008e00167220 */ /* 0x040fe40000410000 */
[----:B------:R-:W-:Y:S02]  /*8120*/  FMUL.FTZ R23, R0, R143 ;  /* 0x0000008f00177220 */ /* 0x000fe40000410000 */
[----:B------:R-:W-:Y:S01]  /*8130*/  FMUL.FTZ R29, R2, R29 ;  /* 0x0000001d021d7220 */ /* 0x000fe20000410000 */
[----:B------:R-:W-:Y:S01]  /*8140*/  LDSM.16.MT88.4 R140, [R238+0x800] ;  /* 0x00080000ee8c783b */ /* 0x000fe20000004200 */
[C---:B------:R-:W-:Y:S01]  /*8150*/  FMUL.FTZ R30, R0.reuse, R30 ;  /* 0x0000001e001e7220 */ /* 0x040fe20000410000 */
[----:B------:R-:W-:Y:S01]  /*8160*/  MUFU.EX2 R144, R177 ;  /* 0x000000b100907308 */ /* 0x000fe20000000800 */
[----:B------:R-:W-:Y:S02]  /*8170*/  FMUL.FTZ R31, R0, R31 ;  /* 0x0000001f001f7220 */ /* 0x000fe40000410000 */
[C---:B------:R-:W-:Y:S02]  /*8180*/  FMUL.FTZ R32, R2.reuse, R32 ;  /* 0x0000002002207220 */ /* 0x040fe40000410000 */
[----:B------:R-:W-:Y:S02]  /*8190*/  FMUL.FTZ R33, R2, R33 ;  /* 0x0000002102217220 */ /* 0x000fe40000410000 */
[C---:B------:R-:W-:Y:S02]  /*81a0*/  FMUL.FTZ R34, R0.reuse, R34 ;  /* 0x0000002200227220 */ /* 0x040fe40000410000 */
[----:B------:R-:W-:Y:S01]  /*81b0*/  FMUL.FTZ R35, R0, R35 ;  /* 0x0000002300237220 */ /* 0x000fe20000410000 */
[----:B------:R-:W3:Y:S01]  /*81c0*/  MUFU.EX2 R133, R179 ;  /* 0x000000b300857308 */ /* 0x000ee20000000800 */
[----:B------:R-:W-:Y:S01]  /*81d0*/  FMUL.FTZ R36, R2, R36 ;  /* 0x0000002402247220 */ /* 0x000fe20000410000 */
[----:B----4-:R-:W-:Y:S01]  /*81e0*/  F2FP.BF16.PACK_AB R171, R150, R149 ;  /* 0x0000009596ab723e */ /* 0x010fe200000010ff */
        /* <DEDUP_REMOVED lines=98> */
[----:B------:R-:W4:Y:S01]  /*8810*/  MUFU.EX2 R2, R178 ;  /* 0x000000b200027308 */ /* 0x000f220000000800 */
[C---:B------:R-:W-:Y:S02]  /*8820*/  FMUL.FTZ R126, R0.reuse, R126 ;  /* 0x0000007e007e7220 */ /* 0x040fe40000410000 */
[C---:B------:R-:W-:Y:S02]  /*8830*/  FMUL.FTZ R127, R0.reuse, R127 ;  /* 0x0000007f007f7220 */ /* 0x040fe40000410000 */
[C---:B------:R-:W-:Y:S02]  /*8840*/  FMUL.FTZ R130, R0.reuse, R130 ;  /* 0x0000008200827220 */ /* 0x040fe40000410000 */
[C---:B------:R-:W-:Y:S03]  /*8850*/  FMUL.FTZ R131, R0.reuse, R131 ;  /* 0x0000008300837220 */ /* 0x040fe60000410000 */
[----:B------:R-:W5:Y:S10]  /*8860*/  MUFU.EX2 R178, R172 ;  /* 0x000000ac00b27308 */ /* 0x000f740000000800 */
[----:B------:R-:W1:Y:S01]  /*8870*/  MUFU.EX2 R172, R152 ;  /* 0x0000009800ac7308 */ /* 0x000e620000000800 */
[----:B--2---:R-:W-:Y:S01]  /*8880*/  FFMA.FTZ R148, R0, R148, R169 ;  /* 0x0000009400947223 */ /* 0x004fe200000100a9 */
[----:B------:R-:W-:Y:S01]  /*8890*/  F2FP.BF16.PACK_AB R169, R156, R169 ;  /* 0x000000a99ca9723e */ /* 0x000fe200000010ff */
[----:B---3--:R-:W-:Y:S01]  /*88a0*/  FADD.FTZ R0, R133, R155 ;  /* 0x0000009b85007221 */ /* 0x008fe20000010000 */
[----:B------:R-:W-:Y:S03]  /*88b0*/  MOV R155, R145 ;  /* 0x00000091009b7202 */ /* 0x000fe60000000f00 */
[----:B----4-:R-:W-:Y:S02]  /*88c0*/  FADD.FTZ R0, R2, R0 ;  /* 0x0000000002007221 */ /* 0x010fe40000010000 */
[C---:B-1----:R-:W-:Y:S05]  /*88d0*/  HMMA.16816.F32.BF16 R4, R168.reuse, R136, R4 ;  /* 0x00000088a804723c */ /* 0x042fea0000041804 */
[----:B------:R-:W-:Y:S03]  /*88e0*/  FADD.FTZ R0, R144, R0 ;  /* 0x0000000090007221 */ /* 0x000fe60000010000 */
[C---:B------:R-:W-:Y:S01]  /*88f0*/  HMMA.16816.F32.BF16 R8, R168.reuse, R138, R8 ;  /* 0x0000008aa808723c */ /* 0x040fe20000041808 */
[----:B------:R-:W1:Y:S03]  /*8900*/  LDSM.16.MT88.4 R136, [R240] ;  /* 0x00000000f088783b */ /* 0x000e660000004200 */
[C---:B------:R-:W-:Y:S04]  /*8910*/  FADD.FTZ R0, R135.reuse, R0 ;  /* 0x0000000087007221 */ /* 0x040fe80000010000 */
        /* <DEDUP_REMOVED lines=46> */
[----:B-----5:R-:W-:Y:S03]  /*8c00*/  F2FP.BF16.PACK_AB R137, R178, R179 ;  /* 0x000000b3b289723e */ /* 0x020fe600000010ff */
[----:B------:R-:W-:Y:S02]  /*8c10*/  F2FP.BF16.PACK_AB R138, R135, R144 ;  /* 0x00000090878a723e */ /* 0x000fe400000010ff */
[----:B------:R-:W2:Y:S02]  /*8c20*/  LDSM.16.MT88.4 R144, [R240+0x800] ;  /* 0x00080000f090783b */ /* 0x000ea40000004200 */
[----:B------:R-:W3:Y:S01]  /*8c30*/  MUFU.EX2 R2, R154 ;  /* 0x0000009a00027308 */ /* 0x000ee20000000800 */
[----:B------:R-:W-:Y:S02]  /*8c40*/  F2FP.BF16.PACK_AB R139, R176, R177 ;  /* 0x000000b1b08b723e */ /* 0x000fe400000010ff */
[----:B------:R-:W-:Y:S02]  /*8c50*/  F2FP.BF16.PACK_AB R169, R175, R174 ;  /* 0x000000aeafa9723e */ /* 0x000fe400000010ff */
[----:B------:R-:W-:Y:S03]  /*8c60*/  F2FP.BF16.PACK_AB R171, R173, R172 ;  /* 0x000000acadab723e */ /* 0x000fe600000010ff */
[C---:B------:R-:W-:Y:S02]  /*8c70*/  HMMA.16816.F32.BF16 R4, R136.reuse, R140, R4 ;  /* 0x0000008c8804723c */ /* 0x040fe40000041804 */
[----:B------:R-:W4:Y:S03]  /*8c80*/  MUFU.EX2 R135, R159 ;  /* 0x0000009f00877308 */ /* 0x000f260000000800 */
[----:B-1----:R-:W-:Y:S03]  /*8c90*/  FADD.FTZ R0, R133, R0 ;  /* 0x0000000085007221 */ /* 0x002fe60000010000 */
[C---:B------:R-:W-:Y:S01]  /*8ca0*/  HMMA.16816.F32.BF16 R8, R136.reuse, R142, R8 ;  /* 0x0000008e8808723c */ /* 0x040fe20000041808 */
[----:B------:R-:W1:Y:S03]  /*8cb0*/  LDSM.16.MT88.4 R140, [R239+0x800] ;  /* 0x00080000ef8c783b */ /* 0x000e660000004200 */
[C---:B---3--:R-:W-:Y:S05]  /*8cc0*/  F2FP.BF16.PACK_AB R168, R2.reuse, R133 ;  /* 0x0000008502a8723e */ /* 0x048fea00000010ff */
[----:B------:R-:W-:Y:S03]  /*8cd0*/  LDSM.16.MT88.4 R152, [R238+0x1000] ;  /* 0x00100000ee98783b */ /* 0x000fe60000004200 */
[----:B------:R-:W-:Y:S02]  /*8ce0*/  FADD.FTZ R0, R2, R0 ;  /* 0x0000000002007221 */ /* 0x000fe40000010000 */
[----:B------:R-:W-:Y:S03]  /*8cf0*/  FADD.FTZ R2, R156, R148 ;  /* 0x000000949c027221 */ /* 0x000fe60000010000 */
[----:B------:R-:W3:Y:S01]  /*8d00*/  LDL R133, [R1+0xc] ;  /* 0x00000c0001857983 */ /* 0x000ee20000100800 */
[----:B----4-:R-:W-:Y:S01]  /*8d10*/  FADD.FTZ R0, R135, R0 ;  /* 0x0000000087007221 */ /* 0x010fe20000010000 */
[C---:B------:R-:W-:Y:S01]  /*8d20*/  F2FP.BF16.PACK_AB R170, R132.reuse, R135 ;  /* 0x0000008784aa723e */ /* 0x040fe200000010ff */
[C---:B--2---:R-:W-:Y:S03]  /*8d30*/  HMMA.16816.F32.BF16 R12, R136.reuse, R144, R12 ;  /* 0x00000090880c723c */ /* 0x044fe6000004180c */
[----:B------:R-:W-:Y:S01]  /*8d40*/  FADD.FTZ R0, R132, R0 ;  /* 0x0000000084007221 */ /* 0x000fe20000010000 */
[----:B------:R-:W-:Y:S04]  /*8d50*/  MOV R132, R150 ;  /* 0x0000009600847202 */ /* 0x000fe80000000f00 */
[C---:B------:R-:W-:Y:S01]  /*8d60*/  HMMA.16816.F32.BF16 R16, R136.reuse, R146, R16 ;  /* 0x000000928810723c */ /* 0x040fe20000041810 */
[----:B------:R-:W2:Y:S08]  /*8d70*/  LDSM.16.MT88.4 R144, [R241+0x800] ;  /* 0x00080000f190783b */ /* 0x000eb00000004200 */
[----:B------:R4:W-:Y:S01]  /*8d80*/  STL [R1+0x4], R0 ;  /* 0x0000040001007387 */ /* 0x0009e20000100800 */
[C---:B-1----:R-:W-:Y:S08]  /*8d90*/  HMMA.16816.F32.BF16 R20, R136.reuse, R140, R20 ;  /* 0x0000008c8814723c */ /* 0x042ff00000041814 */
[C---:B------:R-:W-:Y:S01]  /*8da0*/  HMMA.16816.F32.BF16 R24, R136.reuse, R142, R24 ;  /* 0x0000008e8818723c */ /* 0x040fe20000041818 */
[----:B------:R-:W1:Y:S03]  /*8db0*/  LDSM.16.MT88.4 R140, [R238+0x2000] ;  /* 0x00200000ee8c783b */ /* 0x000e660000004200 */
[----:B----4-:R-:W-:Y:S04]  /*8dc0*/  FADD.FTZ R0, R149, R2 ;  /* 0x0000000295007221 */ /* 0x010fe80000010000 */
[----:B------:R-:W-:Y:S01]  /*8dd0*/  FADD.FTZ R0, R132, R0 ;  /* 0x0000000084007221 */ /* 0x000fe20000010000 */
[C---:B--2---:R-:W-:Y:S03]  /*8de0*/  HMMA.16816.F32.BF16 R28, R136.reuse, R144, R28 ;  /* 0x00000090881c723c */ /* 0x044fe6000004181c */
[----:B------:R-:W-:Y:S04]  /*8df0*/  FADD.FTZ R0, R179, R0 ;  /* 0x00000000b3007221 */ /* 0x000fe80000010000 */
[----:B------:R-:W-:Y:S01]  /*8e00*/  FADD.FTZ R0, R178, R0 ;  /* 0x00000000b2007221 */ /* 0x000fe20000010000 */
        /* <DEDUP_REMOVED lines=9> */
[----:B------:R-:W-:Y:S01]  /*8ea0*/  FADD.FTZ R2, R172, R0 ;  /* 0x00000000ac027221 */ /* 0x000fe20000010000 */
[C---:B------:R-:W-:Y:S03]  /*8eb0*/  IADD3 R0, R252.reuse, -0x1, RZ ;  /* 0xfffffffffc007810 */ /* 0x040fe60007ffe0ff */
[----:B------:R-:W-:Y:S05]  /*8ec0*/  FADD.FTZ R2, R173, R2 ;  /* 0x00000002ad027221 */ /* 0x000fea0000010000 */
[----:B------:R-:W-:Y:S01]  /*8ed0*/  STL [R1+0x8], R2 ;  /* 0x0000080201007387 */ /* 0x000fe20000100800 */
        /* <DEDUP_REMOVED lines=24> */
[C---:B--2---:R-:W-:Y:S03]  /*9060*/  HMMA.16816.F32.BF16 R108, R136.reuse, R144, R108 ;  /* 0x00000090886c723c */ /* 0x044fe6000004186c */
[----:B---3--:R-:W-:Y:S02]  /*9070*/  ISETP.GT.AND P1, PT, R252, R133, PT ;  /* 0x00000085fc00720c */ /* 0x008fe40003f24270 */
[----:B------:R-:W-:Y:S02]  /*9080*/  MOV R252, R0 ;  /* 0x0000000000fc7202 */ /* 0x000fe40000000f00 */
[----:B------:R-:W-:Y:S01]  /*9090*/  MOV R133, R3 ;  /* 0x0000000300857202 */ /* 0x000fe20000000f00 */
        /* <DEDUP_REMOVED lines=55> */
.L_x_3300:
        /* <DEDUP_REMOVED lines=10> */
.L_x_3389:
[----:B------:R-:W-:Y:S01]  /*94b0*/  FSETP.NE.FTZ.AND P1, PT, R4, RZ, PT ;  /* 0x000000ff0400720b */ /* 0x000fe20003f35000 */
[----:B---3--:R-:W-:Y:S01]  /*94c0*/  FADD.FTZ R3, R3, R5 ;  /* 0x0000000503037221 */ /* 0x008fe20000010000 */
[----:B------:R-:W-:Y:S02]  /*94d0*/  MOV R18, 0xff800000 ;  /* 0xff80000000127802 */ /* 0x000fe40000000f00 */
[----:B------:R-:W-:Y:S02]  /*94e0*/  MOV R19, 0xff800000 ;  /* 0xff80000000137802 */ /* 0x000fe40000000f00 */
[----:B------:R-:W-:-:S07]  /*94f0*/  FSETP.NE.FTZ.AND P0, PT, R3, RZ, PT ;  /* 0x000000ff0300720b */ /* 0x000fce0003f15000 */
[----:B------:R-:W1:Y:S01]  /*9500*/  @P1 MUFU.LG2 R0, R4 ;  /* 0x0000000400001308 */ /* 0x000e620000000c00 */
[----:B------:R-:W-:-:S05]  /*9510*/  @P1 MOV R2, 0x3f317218 ;  /* 0x3f31721800021802 */ /* 0x000fca0000000f00 */
[----:B------:R-:W-:Y:S02]  /*9520*/  @P1 FMUL.FTZ R2, R2, c[0x0][0x2d0] ;  /* 0x0000b40002021a20 */ /* 0x000fe40000410000 */
[----:B-1----:R-:W-:-:S04]  /*9530*/  @P1 FMUL.FTZ R0, R0, 0.69314718246459960938 ;  /* 0x3f31721800001820 */ /* 0x002fc80000410000 */
[----:B------:R-:W-:Y:S01]  /*9540*/  @P1 FFMA.FTZ R18, R2, R134, R0 ;  /* 0x0000008602121223 */ /* 0x000fe20000010000 */
[----:B------:R-:W-:Y:S01]  /*9550*/  MOV R2, RZ ;  /* 0x000000ff00027202 */ /* 0x000fe20000000f00 */
[----:B------:R-:W1:Y:S08]  /*9560*/  @P0 MUFU.LG2 R0, R3 ;  /* 0x0000000300000308 */ /* 0x000e700000000c00 */
[----:B------:R3:W4:Y:S01]  /*9570*/  @P1 MUFU.RCP R2, R4 ;  /* 0x0000000400021308 */ /* 0x0007220000001000 */
[----:B-1----:R-:W-:Y:S01]  /*9580*/  @P0 FMUL.FTZ R0, R0, 0.69314718246459960938 ;  /* 0x3f31721800000820 */ /* 0x002fe20000410000 */
[----:B---3--:R-:W-:Y:S01]  /*9590*/  @P0 MOV R4, 0x3f317218 ;  /* 0x3f31721800040802 */ /* 0x008fe20000000f00 */
[----:B----4-:R-:W-:-:S02]  /*95a0*/  FMUL.FTZ R134, R2, R144 ;  /* 0x0000009002867220 */ /* 0x010fc40000410000 */
[----:B------:R-:W-:Y:S02]  /*95b0*/  FMUL.FTZ R135, R2, R145 ;  /* 0x0000009102877220 */ /* 0x000fe40000410000 */
[----:B------:R-:W-:Y:S02]  /*95c0*/  @P0 FMUL.FTZ R4, R4, c[0x0][0x2d0] ;  /* 0x0000b40004040a20 */ /* 0x000fe40000410000 */
[----:B------:R-:W-:Y:S02]  /*95d0*/  FMUL.FTZ R24, R2, R156 ;  /* 0x0000009c02187220 */ /* 0x000fe40000410000 */
[----:B------:R-:W-:Y:S01]  /*95e0*/  @P0 FFMA.FTZ R19, R4, R133, R0 ;  /* 0x0000008504130223 */ /* 0x000fe20000010000 */
[----:B------:R-:W-:Y:S01]  /*95f0*/  MOV R0, RZ ;  /* 0x000000ff00007202 */ /* 0x000fe20000000f00 */
[C---:B------:R-:W-:Y:S02]  /*9600*/  FMUL.FTZ R25, R2.reuse, R157 ;  /* 0x0000009d02197220 */ /* 0x040fe40000410000 */
[----:B------:R-:W-:-:S02]  /*9610*/  FMUL.FTZ R132, R2, R148 ;  /* 0x0000009402847220 */ /* 0x000fc40000410000 */
[C---:B------:R-:W-:Y:S01]  /*9620*/  FMUL.FTZ R133, R2.reuse, R149 ;  /* 0x0000009502857220 */ /* 0x040fe20000410000 */
[----:B------:R-:W1:Y:S01]  /*9630*/  @P0 MUFU.RCP R0, R3 ;  /* 0x0000000300000308 */ /* 0x000e620000001000 */
        /* <DEDUP_REMOVED lines=10> */
[----:B-1----:R-:W-:-:S02]  /*96e0*/  FMUL.FTZ R156, R0, R34 ;  /* 0x00000022009c7220 */ /* 0x002fc40000410000 */
[----:B------:R-:W-:Y:S02]  /*96f0*/  FMUL.FTZ R157, R0, R35 ;  /* 0x00000023009d7220 */ /* 0x000fe40000410000 */
[C---:B------:R-:W-:Y:S02]  /*9700*/  FMUL.FTZ R104, R2.reuse, R108 ;  /* 0x0000006c02687220 */ /* 0x040fe40000410000 */
[C---:B------:R-:W-:Y:S02]  /*9710*/  FMUL.FTZ R105, R2.reuse, R109 ;  /* 0x0000006d02697220 */ /* 0x040fe40000410000 */
[C---:B------:R-:W-:Y:S02]  /*9720*/  FMUL.FTZ R152, R2.reuse, R116 ;  /* 0x0000007402987220 */ /* 0x040fe40000410000 */
[----:B------:R-:W-:Y:S02]  /*9730*/  FMUL.FTZ R153, R2, R117 ;  /* 0x0000007502997220 */ /* 0x000fe40000410000 */
[----:B------:R-:W-:-:S02]  /*9740*/  FMUL.FTZ R128, R0, R150 ;  /* 0x0000009600807220 */ /* 0x000fc40000410000 */
[C---:B------:R-:W-:Y:S02]  /*9750*/  FMUL.FTZ R129, R0.reuse, R151 ;  /* 0x0000009700817220 */ /* 0x040fe40000410000 */
[C---:B------:R-:W-:Y:S02]  /*9760*/  FMUL.FTZ R120, R0.reuse, R146 ;  /* 0x0000009200787220 */ /* 0x040fe40000410000 */
[C---:B------:R-:W-:Y:S02]  /*9770*/  FMUL.FTZ R121, R0.reuse, R147 ;  /* 0x0000009300797220 */ /* 0x040fe40000410000 */
[C---:B------:R-:W-:Y:S02]  /*9780*/  FMUL.FTZ R34, R0.reuse, R42 ;  /* 0x0000002a00227220 */ /* 0x040fe40000410000 */
[----:B------:R-:W-:Y:S02]  /*9790*/  FMUL.FTZ R35, R0, R43 ;  /* 0x0000002b00237220 */ /* 0x000fe40000410000 */
[----:B------:R-:W-:-:S02]  /*97a0*/  FMUL.FTZ R108, R2, R112 ;  /* 0x00000070026c7220 */ /* 0x000fc40000410000 */
[----:B------:R-:W-:Y:S02]  /*97b0*/  FMUL.FTZ R109, R2, R113 ;  /* 0x00000071026d7220 */ /* 0x000fe40000410000 */
        /* <DEDUP_REMOVED lines=8> */
[C---:B------:R-:W-:Y:S02]  /*9840*/  FMUL.FTZ R112, R2.reuse, R124 ;  /* 0x0000007c02707220 */ /* 0x040fe40000410000 */
[----:B------:R-:W-:Y:S02]  /*9850*/  FMUL.FTZ R113, R2, R125 ;  /* 0x0000007d02717220 */ /* 0x000fe40000410000 */
        /* <DEDUP_REMOVED lines=89> */
.L_x_3287:
[----:B-1----:R1:W5:Y:S04]  /*9df0*/  LDL R6, [R1+0x48] ;  /* 0x0000480001067983 */ /* 0x0023680000100800 */
[----:B------:R-:W3:Y:S01]  /*9e00*/  S2R R2, SR_TID.X ;  /* 0x0000000000027919 */ /* 0x000ee20000002100 */
[----:B------:R-:W-:Y:S01]  /*9e10*/  BSSY B0, `(.L_x_3314) ;  /* 0x0000011000007945 */ /* 0x000fe20003800000 */
[----:B---3--:R-:W-:-:S13]  /*9e20*/  LOP3.LUT P0, RZ, R2, 0xff, RZ, 0xc0, !PT ;  /* 0x000000ff02ff7812 */ /* 0x008fda000780c0ff */
[----:B------:R-:W-:Y:S05]  /*9e30*/  @P0 BRA `(.L_x_3315) ;  /* 0x000000e000000947 */ /* 0x000fea0003800000 */
[----:B-1----:R-:W1:Y:S01]  /*9e40*/  S2R R2, SR_LANEID ;  /* 0x0000000000027919 */ /* 0x002e620000000000 */
[----:B------:R-:W-:Y:S01]  /*9e50*/  VOTEU.ANY UR4, UPT, PT ;  /* 0x0000000000047886 */ /* 0x000fe200038e0100 */
[----:B------:R-:W-:Y:S01]  /*9e60*/  IMAD.MOV.U32 R4, RZ, RZ, c[0x0][0x560] ;  /* 0x00015800ff047624 */ /* 0x000fe200078e00ff */
[----:B------:R-:W1:Y:S01]  /*9e70*/  FLO.U32 R3, UR4 ;  /* 0x0000000400037d00 */ /* 0x000e6200080e0000 */
[----:B--2---:R-:W-:Y:S01]  /*9e80*/  IMAD.MOV.U32 R5, RZ, RZ, c[0x0][0x564] ;  /* 0x00015900ff057624 */ /* 0x004fe200078e00ff */
        /* <DEDUP_REMOVED lines=9> */
.L_x_3315:
[----:B-1----:R-:W-:Y:S05]  /*9f20*/  BSYNC B0 ;  /* 0x0000000000007941 */ /* 0x002fea0003800000 */
.L_x_3314:
[----:B------:R-:W-:Y:S01]  /*9f30*/  PRMT R0, R0, 0x9910, RZ ;  /* 0x0000991000007816 */ /* 0x000fe200000000ff */
[----:B------:R-:W-:Y:S01]  /*9f40*/  BSSY B1, `(.L_x_3316) ;  /* 0x000046d000017945 */ /* 0x000fe20003800000 */
[----:B-----5:R-:W-:Y:S02]  /*9f50*/  IMAD.MOV.U32 R102, RZ, RZ, R6 ;  /* 0x000000ffff667224 */ /* 0x020fe400078e0006 */
[----:B------:R-:W-:-:S13]  /*9f60*/  ISETP.NE.AND P0, PT, R0, RZ, PT ;  /* 0x000000ff0000720c */ /* 0x000fda0003f05270 */
[----:B------:R-:W-:Y:S05]  /*9f70*/  @!P0 BRA `(.L_x_3317) ;  /* 0x000035d000008947 */ /* 0x000fea0003800000 */
[----:B--2---:R-:W2:Y:S04]  /*9f80*/  LDL R5, [R1+0x5c] ;  /* 0x00005c0001057983 */ /* 0x004ea80000100800 */
        /* <DEDUP_REMOVED lines=160> */
.L_x_3318:
        /* <DEDUP_REMOVED lines=131> */
.L_x_3390:
[----:B------:R-:W-:Y:S05]  /*b1c0*/  BRA.DIV ~URZ, `(.L_x_3321) ;  /* 0x00004d927f007947 */ /* 0x000fea000b800000 */
[----:B------:R4:W2:Y:S02]  /*b1d0*/  SHFL.IDX PT, R0, R14, RZ, 0x181f ;  /* 0x00181fff0e007589 */ /* 0x0008a400000e0000 */
.L_x_3391:
        /* <DEDUP_REMOVED lines=35> */
.L_x_3323:
[----:B------:R-:W-:Y:S05]  /*b410*/  BSYNC B0 ;  /* 0x0000000000007941 */ /* 0x000fea0003800000 */
.L_x_3322:
[----:B------:R-:W-:Y:S05]  /*b420*/  BRA.DIV ~URZ, `(.L_x_3324) ;  /* 0x00004b927f007947 */ /* 0x000fea000b800000 */
[----:B---3--:R3:W4:Y:S04]  /*b430*/  SHFL.IDX PT, R4, R5, 0x1, 0x181f ;  /* 0x00381f0005047f89 */ /* 0x00872800000e0000 */
[----:B--2---:R3:W2:Y:S02]  /*b440*/  SHFL.IDX PT, R0, R14, 0x1, 0x181f ;  /* 0x00381f000e007f89 */ /* 0x0046a400000e0000 */
.L_x_3392:
        /* <DEDUP_REMOVED lines=30> */
.L_x_3326:
[----:B------:R-:W-:Y:S05]  /*b630*/  BSYNC B0 ;  /* 0x0000000000007941 */ /* 0x000fea0003800000 */
.L_x_3325:
[----:B------:R-:W-:Y:S05]  /*b640*/  BRA.DIV ~URZ, `(.L_x_3327) ;  /* 0x00004a327f007947 */ /* 0x000fea000b800000 */
[----:B----4-:R4:W3:Y:S02]  /*b650*/  SHFL.IDX PT, R4, R5, 0x2, 0x181f ;  /* 0x00581f0005047f89 */ /* 0x0108e400000e0000 */
.L_x_3393:
[----:B------:R-:W-:Y:S05]  /*b660*/  BRA.DIV ~URZ, `(.L_x_3328) ;  /* 0x00004a827f007947 */ /* 0x000fea000b800000 */
[----:B--2---:R2:W4:Y:S02]  /*b670*/  SHFL.IDX PT, R0, R14, 0x2, 0x181f ;  /* 0x00581f000e007f89 */ /* 0x00452400000e0000 */
.L_x_3394:
        /* <DEDUP_REMOVED lines=30> */
.L_x_3330:
[----:B------:R-:W-:Y:S05]  /*b860*/  BSYNC B0 ;  /* 0x0000000000007941 */ /* 0x000fea0003800000 */
.L_x_3329:
[----:B------:R-:W-:Y:S05]  /*b870*/  BRA.DIV ~URZ, `(.L_x_3331) ;  /* 0x000048d27f007947 */ /* 0x000fea000b800000 */
[----:B---3--:R3:W1:Y:S04]  /*b880*/  SHFL.IDX PT, R4, R5, 0x3, 0x181f ;  /* 0x00781f0005047f89 */ /* 0x00866800000e0000 */
[----:B----4-:R3:W4:Y:S02]  /*b890*/  SHFL.IDX PT, R0, R14, 0x3, 0x181f ;  /* 0x00781f000e007f89 */ /* 0x01072400000e0000 */
.L_x_3395:
        /* <DEDUP_REMOVED lines=31> */
.L_x_3319:
        /* <DEDUP_REMOVED lines=33> */
.L_x_3396:
[----:B------:R-:W-:Y:S05]  /*bca0*/  BRA.DIV ~URZ, `(.L_x_3334) ;  /* 0x000045d27f007947 */ /* 0x000fea000b800000 */
[----:B------:R3:W4:Y:S02]  /*bcb0*/  SHFL.IDX PT, R0, R12, RZ, 0x1c1f ;  /* 0x001c1fff0c007589 */ /* 0x00072400000e0000 */
.L_x_3397:
        /* <DEDUP_REMOVED lines=30> */
[----:B------:R-:W5:Y:S01]  /*bea0*/  LDL R15, [R1+0x164] ;  /* 0x00016400010f7983 */ /* 0x000f620000100800 */
[----:B------:R-:W-:Y:S02]  /*beb0*/  ISETP.GE.AND P1, PT, R10, c[0x0][0x3c8], PT ;  /* 0x0000f2000a007a0c */ /* 0x000fe40003f26270 */
[----:B------:R-:W-:Y:S01]  /*bec0*/  ISETP.GE.AND P6, PT, R9, c[0x0][0x3c8], PT ;  /* 0x0000f20009007a0c */ /* 0x000fe20003fc6270 */
[----:B------:R1:W-:Y:S04]  /*bed0*/  @!P3 ST.E.64 [R2.64], R26 ;  /* 0x0000001a0200b985 */ /* 0x0003e8000c101b06 */
[----:B------:R-:W4:Y:S01]  /*bee0*/  LDL R11, [R1+0xd8] ;  /* 0x0000d800010b7983 */ /* 0x000f220000100800 */
[----:B------:R-:W-:-:S02]  /*bef0*/  ISETP.GE.AND P5, PT, R14, c[0x0][0x3c8], PT ;  /* 0x0000f2000e007a0c */ /* 0x000fc40003fa6270 */
[C---:B-1----:R-:W-:Y:S01]  /*bf00*/  @!P4 LEA R2, P2, R6.reuse, R0, 0x2 ;  /* 0x000000000602c211 */ /* 0x042fe200078410ff */
[----:B------:R-:W4:Y:S03]  /*bf10*/  LDL R26, [R1+0x150] ;  /* 0x00015000011a7983 */ /* 0x000f260000100800 */
[----:B------:R-:W-:Y:S01]  /*bf20*/  @!P4 LEA.HI.X R3, R6, R4, R7, 0x2, P2 ;  /* 0x000000040603c211 */ /* 0x000fe200010f1407 */
[----:B------:R-:W4:Y:S01]  /*bf30*/  LDL R27, [R1+0xa4] ;  /* 0x0000a400011b7983 */ /* 0x000f220000100800 */
[----:B------:R-:W-:Y:S02]  /*bf40*/  ISETP.GE.AND P2, PT, R16, c[0x0][0x3c8], PT ;  /* 0x0000f20010007a0c */ /* 0x000fe40003f46270 */
[C---:B------:R-:W-:Y:S01]  /*bf50*/  @!P1 LEA R6, P3, R10.reuse, R0, 0x2 ;  /* 0x000000000a069211 */ /* 0x040fe200078610ff */
[----:B------:R1:W-:Y:S03]  /*bf60*/  @!P4 ST.E.64 [R2.64], R132 ;  /* 0x000000840200c985 */ /* 0x0003e6000c101b06 */
[----:B------:R-:W-:-:S02]  /*bf70*/  @!P1 LEA.HI.X R7, R10, R4, R103, 0x2, P3 ;  /* 0x000000040a079211 */ /* 0x000fc400018f1467 */
[----:B------:R-:W4:Y:S04]  /*bf80*/  LDL R10, [R1+0x15c] ;  /* 0x00015c00010a7983 */ /* 0x000f280000100800 */
        /* <DEDUP_REMOVED lines=24> */
[----:B---3--:R-:W-:-:S03]  /*c110*/  @!P6 LEA.HI.X R3, R18, R4, R24, 0x2, P4 ;  /* 0x000000041203e211 */ /* 0x008fc600020f1418 */
[----:B------:R-:W3:Y:S01]  /*c120*/  LDL R18, [R1+0x144] ;  /* 0x0001440001127983 */ /* 0x000ee20000100800 */
[----:B--2---:R-:W-:Y:S02]  /*c130*/  ISETP.GE.AND P2, PT, R8, c[0x0][0x3c8], PT ;  /* 0x0000f20008007a0c */ /* 0x004fe40003f46270 */
[----:B------:R-:W-:Y:S01]  /*c140*/  ISETP.GE.AND P5, PT, R17, c[0x0][0x3c8], PT ;  /* 0x0000f20011007a0c */ /* 0x000fe20003fa6270 */
[----:B------:R1:W-:Y:S01]  /*c150*/  @!P1 ST.E.64 [R6.64], R32 ;  /* 0x0000002006009985 */ /* 0x0003e2000c101b06 */
[----:B----4-:R-:W-:-:S03]  /*c160*/  ISETP.GE.AND P1, PT, R11, c[0x0][0x3c8], PT ;  /* 0x0000f2000b007a0c */ /* 0x010fc60003f26270 */
[----:B------:R-:W2:Y:S04]  /*c170*/  LDL R15, [R1+0xc0] ;  /* 0x0000c000010f7983 */ /* 0x000ea80000100800 */
[----:B------:R-:W4:Y:S04]  /*c180*/  LDL R24, [R1+0x148] ;  /* 0x0001480001187983 */ /* 0x000f280000100800 */
[----:B------:R1:W-:Y:S01]  /*c190*/  @!P6 ST.E.64 [R2.64], R36 ;  /* 0x000000240200e985 */ /* 0x0003e2000c101b06 */
[----:B------:R-:W-:Y:S02]  /*c1a0*/  ISETP.GE.AND P6, PT, R25, c[0x0][0x3c8], PT ;  /* 0x0000f20019007a0c */ /* 0x000fe40003fc6270 */
[C---:B-1----:R-:W-:Y:S01]  /*c1b0*/  @!P2 LEA R6, P3, R8.reuse, R0, 0x2 ;  /* 0x000000000806a211 */ /* 0x042fe200078610ff */
[----:B------:R-:W2:Y:S04]  /*c1c0*/  LDL R33, [R1+0xac] ;  /* 0x0000ac0001217983 */ /* 0x000ea80000100800 */
[----:B------:R-:W2:Y:S01]  /*c1d0*/  LDL R32, [R1+0x124] ;  /* 0x0001240001207983 */ /* 0x000ea20000100800 */
[----:B------:R-:W-:-:S03]  /*c1e0*/  @!P2 LEA.HI.X R7, R8, R4, R10, 0x2, P3 ;  /* 0x000000040807a211 */ /* 0x000fc600018f140a */
[----:B------:R-:W2:Y:S04]  /*c1f0*/  LDL R10, [R1+0xbc] ;  /* 0x0000bc00010a7983 */ /* 0x000ea80000100800 */
[----:B------:R1:W-:Y:S01]  /*c200*/  @!P2 ST.E.64 [R6.64], R40 ;  /* 0x000000280600a985 */ /* 0x0003e2000c101b06 */
[----:B------:R-:W-:-:S03]  /*c210*/  @!P5 LEA R2, P4, R17, R0, 0x2 ;  /* 0x000000001102d211 */ /* 0x000fc600078810ff */
[----:B------:R-:W4:Y:S04]  /*c220*/  LDL R8, [R1+0xb8] ;  /* 0x0000b80001087983 */ /* 0x000f280000100800 */
[----:B------:R-:W4:Y:S01]  /*c230*/  LDL R36, [R1+0x128] ;  /* 0x0001280001247983 */ /* 0x000f220000100800 */
[----:B------:R-:W-:Y:S02]  /*c240*/  ISETP.GE.AND P2, PT, R9, c[0x0][0x3c8], PT ;  /* 0x0000f20009007a0c */ /* 0x000fe40003f46270 */
[----:B-1----:R-:W-:Y:S02]  /*c250*/  @!P1 LEA R6, P3, R11, R0, 0x2 ;  /* 0x000000000b069211 */ /* 0x002fe400078610ff */
[-C--:B------:R-:W-:Y:S02]  /*c260*/  @!P5 LEA.HI.X R3, R17, R4.reuse, R22, 0x2, P4 ;  /* 0x000000041103d211 */ /* 0x080fe400020f1416 */
[----:B------:R-:W4:Y:S01]  /*c270*/  LDL R22, [R1+0x140] ;  /* 0x0001400001167983 */ /* 0x000f220000100800 */
[----:B------:R-:W-:-:S03]  /*c280*/  @!P1 LEA.HI.X R7, R11, R4, R16, 0x2, P3 ;  /* 0x000000040b079211 */ /* 0x000fc600018f1410 */
[----:B------:R1:W-:Y:S04]  /*c290*/  @!P5 ST.E.64 [R2.64], R44 ;  /* 0x0000002c0200d985 */ /* 0x0003e8000c101b06 */
[----:B------:R-:W4:Y:S04]  /*c2a0*/  LDL R17, [R1+0x13c] ;  /* 0x00013c0001117983 */ /* 0x000f280000100800 */
[----:B------:R1:W-:Y:S04]  /*c2b0*/  @!P1 ST.E.64 [R6.64], R48 ;  /* 0x0000003006009985 */ /* 0x0003e8000c101b06 */
[----:B------:R-:W4:Y:S04]  /*c2c0*/  LDL R11, [R1+0xb0] ;  /* 0x0000b000010b7983 */ /* 0x000f280000100800 */
[----:B------:R-:W4:Y:S01]  /*c2d0*/  LDL R16, [R1+0xb4] ;  /* 0x0000b40001107983 */ /* 0x000f220000100800 */
[----:B-1----:R-:W-:-:S02]  /*c2e0*/  @!P6 LEA R2, P4, R25, R0, 0x2 ;  /* 0x000000001902e211 */ /* 0x002fc400078810ff */
[----:B------:R-:W-:Y:S02]  /*c2f0*/  @!P2 LEA R6, P3, R9, R0, 0x2 ;  /* 0x000000000906a211 */ /* 0x000fe400078610ff */
[----:B------:R-:W-:Y:S02]  /*c300*/  ISETP.GE.AND P1, PT, R14, c[0x0][0x3c8], PT ;  /* 0x0000f2000e007a0c */ /* 0x000fe40003f26270 */
[-C--:B------:R-:W-:Y:S02]  /*c310*/  @!P6 LEA.HI.X R3, R25, R4.reuse, R26, 0x2, P4 ;  /* 0x000000041903e211 */ /* 0x080fe400020f141a */
[----:B------:R-:W-:Y:S01]  /*c320*/  ISETP.GE.AND P5, PT, R23, c[0x0][0x3c8], PT ;  /* 0x0000f20017007a0c */ /* 0x000fe20003fa6270 */
[----:B------:R-:W4:Y:S04]  /*c330*/  LDL R25, [R1+0xa0] ;  /* 0x0000a00001197983 */ /* 0x000f280000100800 */
[----:B------:R-:W-:Y:S01]  /*c340*/  @!P6 ST.E.64 [R2.64], R52 ;  /* 0x000000340200e985 */ /* 0x000fe2000c101b06 */
[----:B-----5:R-:W-:-:S03]  /*c350*/  @!P2 LEA.HI.X R7, R9, R4, R13, 0x2, P3 ;  /* 0x000000040907a211 */ /* 0x020fc600018f140d */
[----:B------:R-:W5:Y:S04]  /*c360*/  LDL R26, [R1+0x11c] ;  /* 0x00011c00011a7983 */ /* 0x000f680000100800 */
[----:B------:R-:W5:Y:S04]  /*c370*/  LDL R13, [R1+0x138] ;  /* 0x00013800010d7983 */ /* 0x000f680000100800 */
[----:B------:R1:W-:Y:S04]  /*c380*/  @!P2 ST.E.64 [R6.64], R56 ;  /* 0x000000380600a985 */ /* 0x0003e8000c101b06 */
[----:B------:R-:W5:Y:S01]  /*c390*/  LDL R9, [R1+0x134] ;  /* 0x0001340001097983 */ /* 0x000f620000100800 */
[----:B-1----:R-:W-:-:S04]  /*c3a0*/  @!P1 LEA R6, P3, R14, R0, 0x2 ;  /* 0x000000000e069211 */ /* 0x002fc800078610ff */
[----:B---3--:R-:W-:Y:S02]  /*c3b0*/  @!P1 LEA.HI.X R7, R14, R4, R18, 0x2, P3 ;  /* 0x000000040e079211 */ /* 0x008fe400018f1412 */
[----:B------:R-:W3:Y:S04]  /*c3c0*/  LDL R14, [R1+0x12c] ;  /* 0x00012c00010e7983 */ /* 0x000ee80000100800 */
[----:B------:R-:W3:Y:S01]  /*c3d0*/  LDL R18, [R1+0x130] ;  /* 0x0001300001127983 */ /* 0x000ee20000100800 */
[----:B------:R-:W-:Y:S02]  /*c3e0*/  ISETP.GE.AND P6, PT, R19, c[0x0][0x3c8], PT ;  /* 0x0000f20013007a0c */ /* 0x000fe40003fc6270 */
[----:B------:R-:W-:Y:S02]  /*c3f0*/  @!P5 LEA R2, P4, R23, R0, 0x2 ;  /* 0x000000001702d211 */ /* 0x000fe400078810ff */
[----:B--2---:R-:W-:-:S02]  /*c400*/  ISETP.GE.AND P2, PT, R15, c[0x0][0x3c8], PT ;  /* 0x0000f2000f007a0c */ /* 0x004fc40003f46270 */
[----:B----4-:R-:W-:Y:S02]  /*c410*/  @!P5 LEA.HI.X R3, R23, R4, R24, 0x2, P4 ;  /* 0x000000041703d211 */ /* 0x010fe400020f1418 */
[----:B------:R-:W2:Y:S04]  /*c420*/  LDL R23, [R1+0x9c] ;  /* 0x00009c0001177983 */ /* 0x000ea80000100800 */
[----:B------:R1:W-:Y:S01]  /*c430*/  @!P5 ST.E.64 [R2.64], R60 ;  /* 0x0000003c0200d985 */ /* 0x0003e2000c101b06 */
[----:B------:R-:W-:-:S03]  /*c440*/  ISETP.GE.AND P5, PT, R10, c[0x0][0x3c8], PT ;  /* 0x0000f2000a007a0c */ /* 0x000fc60003fa6270 */
[----:B------:R4:W-:Y:S01]  /*c450*/  @!P1 ST.E.64 [R6.64], R64 ;  /* 0x0000004006009985 */ /* 0x0009e2000c101b06 */
[----:B------:R-:W-:-:S03]  /*c460*/  ISETP.GE.AND P1, PT, R8, c[0x0][0x3c8], PT ;  /* 0x0000f20008007a0c */ /* 0x000fc60003f26270 */
[----:B------:R-:W2:Y:S01]  /*c470*/  LDL R24, [R1+0x118] ;  /* 0x0001180001187983 */ /* 0x000ea20000100800 */
[-C--:B-1----:R-:W-:Y:S02]  /*c480*/  @!P6 LEA R2, P4, R19, R0.reuse, 0x2 ;  /* 0x000000001302e211 */ /* 0x082fe400078810ff */
[----:B----4-:R-:W-:Y:S02]  /*c490*/  @!P2 LEA R6, P3, R15, R0, 0x2 ;  /* 0x000000000f06a211 */ /* 0x010fe400078610ff */
[-C--:B------:R-:W-:Y:S02]  /*c4a0*/  @!P6 LEA.HI.X R3, R19, R4.reuse, R22, 0x2, P4 ;  /* 0x000000041303e211 */ /* 0x080fe400020f1416 */
[----:B------:R-:W-:Y:S01]  /*c4b0*/  @!P2 LEA.HI.X R7, R15, R4, R17, 0x2, P3 ;  /* 0x000000040f07a211 */ /* 0x000fe200018f1411 */
[----:B------:R-:W4:Y:S04]  /*c4c0*/  LDL R19, [R1+0x94] ;  /* 0x0000940001137983 */ /* 0x000f280000100800 */
[----:B------:R1:W-:Y:S04]  /*c4d0*/  @!P6 ST.E.64 [R2.64], R68 ;  /* 0x000000440200e985 */ /* 0x0003e8000c101b06 */
[----:B------:R1:W-:Y:S01]  /*c4e0*/  @!P2 ST.E.64 [R6.64], R72 ;  /* 0x000000480600a985 */ /* 0x0003e2000c101b06 */
[----:B------:R-:W-:-:S02]  /*c4f0*/  ISETP.GE.AND P2, PT, R11, c[0x0][0x3c8], PT ;  /* 0x0000f2000b007a0c */ /* 0x000fc40003f46270 */
[----:B------:R-:W-:Y:S01]  /*c500*/  ISETP.GE.AND P6, PT, R16, c[0x0][0x3c8], PT ;  /* 0x0000f20010007a0c */ /* 0x000fe20003fc6270 */
[----:B------:R-:W4:Y:S04]  /*c510*/  LDL R17, [R1+0x90] ;  /* 0x0000900001117983 */ /* 0x000f280000100800 */
[----:B------:R-:W4:Y:S04]  /*c520*/  LDL R15, [R1+0x8c] ;  /* 0x00008c00010f7983 */ /* 0x000f280000100800 */
[----:B------:R-:W4:Y:S01]  /*c530*/  LDL R22, [R1+0x110] ;  /* 0x0001100001167983 */ /* 0x000f220000100800 */
[----:B-1----:R-:W-:-:S02]  /*c540*/  @!P5 LEA R2, P4, R10, R0, 0x2 ;  /* 0x000000000a02d211 */ /* 0x002fc400078810ff */
[----:B------:R-:W-:Y:S02]  /*c550*/  @!P1 LEA R6, P3, R8, R0, 0x2 ;  /* 0x0000000008069211 */ /* 0x000fe400078610ff */
[-C--:B-----5:R-:W-:Y:S02]  /*c560*/  @!P5 LEA.HI.X R3, R10, R4.reuse, R13, 0x2, P4 ;  /* 0x000000040a03d211 */ /* 0x0a0fe400020f140d */
[----:B------:R-:W5:Y:S04]  /*c570*/  LDL R10, [R1+0x98] ;  /* 0x00009800010a7983 */ /* 0x000f680000100800 */
[----:B------:R-:W5:Y:S01]  /*c580*/  LDL R13, [R1+0x88] ;  /* 0x00008800010d7983 */ /* 0x000f620000100800 */
[----:B------:R-:W-:Y:S02]  /*c590*/  @!P1 LEA.HI.X R7, R8, R4, R9, 0x2, P3 ;  /* 0x0000000408079211 */ /* 0x000fe400018f1409 */
[C---:B------:R-:W-:Y:S01]  /*c5a0*/  @!P2 LEA R8, P3, R11.reuse, R0, 0x2 ;  /* 0x000000000b08a211 */ /* 0x040fe200078610ff */
[----:B------:R1:W-:Y:S03]  /*c5b0*/  @!P5 ST.E.64 [R2.64], R76 ;  /* 0x0000004c0200d985 */ /* 0x0003e6000c101b06 */
[----:B---3--:R-:W-:-:S02]  /*c5c0*/  @!P2 LEA.HI.X R9, R11, R4, R14, 0x2, P3 ;  /* 0x000000040b09a211 */ /* 0x008fc400018f140e */
[----:B------:R-:W3:Y:S01]  /*c5d0*/  LDL R11, [R1+0x114] ;  /* 0x00011400010b7983 */ /* 0x000ee20000100800 */
[----:B-1----:R-:W-:-:S03]  /*c5e0*/  @!P6 LEA R2, P4, R16, R0, 0x2 ;  /* 0x000000001002e211 */ /* 0x002fc600078810ff */
[----:B------:R-:W3:Y:S01]  /*c5f0*/  LDL R14, [R1+0x104] ;  /* 0x00010400010e7983 */ /* 0x000ee20000100800 */
[----:B------:R-:W-:-:S03]  /*c600*/  @!P6 LEA.HI.X R3, R16, R4, R18, 0x2, P4 ;  /* 0x000000041003e211 */ /* 0x000fc600020f1412 */
[----:B------:R-:W3:Y:S04]  /*c610*/  LDL R18, [R1+0x10c] ;  /* 0x00010c0001127983 */ /* 0x000ee80000100800 */
[----:B------:R-:W3:Y:S01]  /*c620*/  LDL R16, [R1+0x108] ;  /* 0x0001080001107983 */ /* 0x000ee20000100800 */
        /* <DEDUP_REMOVED lines=8> */
[----:B--2---:R-:W-:Y:S02]  /*c6b0*/  @!P1 LEA R2, P2, R29, R0, 0x2 ;  /* 0x000000001d029211 */ /* 0x004fe400078410ff */
        /* <DEDUP_REMOVED lines=9> */
[-C--:B-1----:R-:W-:Y:S02]  /*c750*/  @!P3 LEA R6, P2, R23, R0.reuse, 0x2 ;  /* 0x000000001706b211 */ /* 0x082fe400078410ff */
[----:B--2---:R-:W-:Y:S02]  /*c760*/  @!P4 LEA R2, P5, R25, R0, 0x2 ;  /* 0x000000001902c211 */ /* 0x004fe400078a10ff */
        /* <DEDUP_REMOVED lines=9> */
[----:B---3--:R-:W-:Y:S02]  /*c800*/  @!P1 LEA.HI.X R3, R10, R4, R11, 0x2, P2 ;  /* 0x000000040a039211 */ /* 0x008fe400010f140b */
[----:B------:R-:W-:-:S03]  /*c810*/  @!P6 LEA R10, P2, R19, R0, 0x2 ;  /* 0x00000000130ae211 */ /* 0x000fc600078410ff */
[----:B------:R1:W-:Y:S01]  /*c820*/  @!P1 ST.E.64 [R2.64], R108 ;  /* 0x0000006c02009985 */ /* 0x0003e2000c101b06 */
[----:B------:R-:W-:Y:S02]  /*c830*/  @!P5 LEA R8, P1, R17, R0, 0x2 ;  /* 0x000000001108d211 */ /* 0x000fe400078210ff */
[----:B------:R-:W-:Y:S02]  /*c840*/  @!P6 LEA.HI.X R11, R19, R4, R22, 0x2, P2 ;  /* 0x00000004130be211 */ /* 0x000fe400010f1416 */
[----:B--2---:R-:W-:Y:S02]  /*c850*/  @!P4 LEA R6, P2, R15, R0, 0x2 ;  /* 0x000000000f06c211 */ /* 0x004fe400078410ff */
        /* <DEDUP_REMOVED lines=8> */
.L_x_3336:
[----:B------:R-:W-:Y:S05]  /*c8e0*/  BSYNC B0 ;  /* 0x0000000000007941 */ /* 0x000fea0003800000 */
.L_x_3335:
[----:B------:R-:W-:Y:S05]  /*c8f0*/  BRA.DIV ~URZ, `(.L_x_3337) ;  /* 0x000039e27f007947 */ /* 0x000fea000b800000 */
[----:B--2---:R2:W1:Y:S04]  /*c900*/  SHFL.IDX PT, R4, R5, 0x1, 0x1c1f ;  /* 0x003c1f0005047f89 */ /* 0x00446800000e0000 */
[----:B----4-:R2:W4:Y:S02]  /*c910*/  SHFL.IDX PT, R0, R12, 0x1, 0x1c1f ;  /* 0x003c1f000c007f89 */ /* 0x01052400000e0000 */
.L_x_3398:
        /* <DEDUP_REMOVED lines=109> */
[----:B------:R-:W-:Y:S01]  /*cff0*/  @!P5 LEA R8, P1, R22, R0, 0x2 ;  /* 0x000000001608d211 */ /* 0x000fe200078210ff */
        /* <DEDUP_REMOVED lines=85> */
.L_x_3317:
[----:B------:R-:W3:Y:S04]  /*d550*/  LDL.LU R4, [R1+0x40] ;  /* 0x0000400001047983 */ /* 0x000ee80000300800 */
[----:B------:R-:W4:Y:S01]  /*d560*/  LDL.LU R6, [R1+0x44] ;  /* 0x0000440001067983 */ /* 0x000f220000300800 */
[----:B------:R-:W-:Y:S02]  /*d570*/  ISETP.NE.U32.AND P1, PT, RZ, c[0x0][0x508], PT ;  /* 0x00014200ff007a0c */ /* 0x000fe40003f25070 */
[----:B------:R-:W-:Y:S01]  /*d580*/  ISETP.NE.U32.AND P3, PT, RZ, c[0x0][0x500], PT ;  /* 0x00014000ff007a0c */ /* 0x000fe20003f65070 */
[----:B--2---:R-:W2:Y:S01]  /*d590*/  LDL.LU R0, [R1+0x58] ;  /* 0x0000580001007983 */ /* 0x004ea20000300800 */
[----:B------:R-:W-:Y:S01]  /*d5a0*/  ISETP.NE.AND.EX P1, PT, RZ, c[0x0][0x50c], PT, P1 ;  /* 0x00014300ff007a0c */ /* 0x000fe20003f25310 */
[----:B------:R-:W-:Y:S01]  /*d5b0*/  IMAD.MOV.U32 R8, RZ, RZ, RZ ;  /* 0x000000ffff087224 */ /* 0x000fe200078e00ff */
[----:B------:R-:W-:Y:S01]  /*d5c0*/  ISETP.NE.AND.EX P3, PT, RZ, c[0x0][0x504], PT, P3 ;  /* 0x00014100ff007a0c */ /* 0x000fe20003f65330 */
[----:B------:R-:W-:Y:S01]  /*d5d0*/  IMAD.MOV.U32 R20, RZ, RZ, c[0x0][0x388] ;  /* 0x0000e200ff147624 */ /* 0x000fe200078e00ff */
[----:B---3--:R-:W-:-:S09]  /*d5e0*/  IADD3 R2, P2, R4, c[0x0][0x500], RZ ;  /* 0x0001400004027a10 */ /* 0x008fd20007f5e0ff */
        /* <DEDUP_REMOVED lines=12> */
.L_x_3338:
        /* <DEDUP_REMOVED lines=60> */
.L_x_3340:
[----:B------:R-:W-:Y:S05]  /*da70*/  BSYNC B0 ;  /* 0x0000000000007941 */ /* 0x000fea0003800000 */
.L_x_3339:
        /* <DEDUP_REMOVED lines=45> */
.L_x_3399:
[----:B------:R-:W-:Y:S05]  /*dd50*/  BRA.DIV ~URZ, `(.L_x_3342) ;  /* 0x000026b27f007947 */ /* 0x000fea000b800000 */
[----:B------:R3:W4:Y:S02]  /*dd60*/  SHFL.IDX PT, R0, R14, RZ, 0x181f ;  /* 0x00181fff0e007589 */ /* 0x00072400000e0000 */
.L_x_3400:
        /* <DEDUP_REMOVED lines=36> */
.L_x_3344:
[----:B------:R-:W-:Y:S05]  /*dfb0*/  BSYNC B0 ;  /* 0x0000000000007941 */ /* 0x000fea0003800000 */
.L_x_3343:
[----:B------:R-:W-:Y:S05]  /*dfc0*/  BRA.DIV ~URZ, `(.L_x_3345) ;  /* 0x000024a27f007947 */ /* 0x000fea000b800000 */
[----:B--2---:R2:W1:Y:S04]  /*dfd0*/  SHFL.IDX PT, R4, R5, 0x1, 0x181f ;  /* 0x00381f0005047f89 */ /* 0x00446800000e0000 */
[----:B----4-:R2:W4:Y:S02]  /*dfe0*/  SHFL.IDX PT, R0, R14, 0x1, 0x181f ;  /* 0x00381f000e007f89 */ /* 0x01052400000e0000 */
.L_x_3401:
        /* <DEDUP_REMOVED lines=30> */
.L_x_3347:
[----:B------:R-:W-:Y:S05]  /*e1d0*/  BSYNC B0 ;  /* 0x0000000000007941 */ /* 0x000fea0003800000 */
.L_x_3346:
[----:B------:R-:W-:Y:S05]  /*e1e0*/  BRA.DIV ~URZ, `(.L_x_3348) ;  /* 0x000023427f007947 */ /* 0x000fea000b800000 */
[----:B-1----:R1:W2:Y:S02]  /*e1f0*/  SHFL.IDX PT, R4, R5, 0x2, 0x181f ;  /* 0x00581f0005047f89 */ /* 0x0022a400000e0000 */
.L_x_3402:
[----:B------:R-:W-:Y:S05]  /*e200*/  BRA.DIV ~URZ, `(.L_x_3349) ;  /* 0x000023927f007947 */ /* 0x000fea000b800000 */
[----:B----4-:R4:W1:Y:S02]  /*e210*/  SHFL.IDX PT, R0, R14, 0x2, 0x181f ;  /* 0x00581f000e007f89 */ /* 0x01086400000e0000 */
.L_x_3403:
        /* <DEDUP_REMOVED lines=30> */
.L_x_3351:
[----:B------:R-:W-:Y:S05]  /*e400*/  BSYNC B0 ;  /* 0x0000000000007941 */ /* 0x000fea0003800000 */
.L_x_3350:
[----:B------:R-:W-:Y:S05]  /*e410*/  BRA.DIV ~URZ, `(.L_x_3352) ;  /* 0x000021e27f007947 */ /* 0x000fea000b800000 */
[----:B--2---:R2:W3:Y:S04]  /*e420*/  SHFL.IDX PT, R4, R5, 0x3, 0x181f ;  /* 0x00781f0005047f89 */ /* 0x0044e800000e0000 */
[----:B-1----:R2:W1:Y:S02]  /*e430*/  SHFL.IDX PT, R0, R14, 0x3, 0x181f ;  /* 0x00781f000e007f89 */ /* 0x00246400000e0000 */
.L_x_3404:
        /* <DEDUP_REMOVED lines=29> */
.L_x_3332:
[----:B------:R-:W-:Y:S05]  /*e610*/  BSYNC B1 ;  /* 0x0000000000017941 */ /* 0x000fea0003800000 */
.L_x_3316:
        /* <DEDUP_REMOVED lines=15> */
.L_x_3405:
[----:B------:R-:W-:Y:S05]  /*e710*/  BRA.DIV ~URZ, `(.L_x_3355) ;  /* 0x000020127f007947 */ /* 0x000fea000b800000 */
[----:B------:R3:W4:Y:S02]  /*e720*/  SHFL.IDX PT, R8, R102, 0x1, 0x1f ;  /* 0x00201f0066087f89 */ /* 0x00072400000e0000 */
.L_x_3406:
        /* <DEDUP_REMOVED lines=19> */
.L_x_3407:
        /* <DEDUP_REMOVED lines=16> */
.L_x_3408:
[----:B---3--:R-:W-:Y:S01]  /*e960*/  IMAD R0, R0, c[0x0][0x538], RZ ;  /* 0x00014e0000007a24 */ /* 0x008fe200078e02ff */
[----:B------:R-:W-:Y:S04]  /*e970*/  BSSY B1, `(.L_x_3358) ;  /* 0x0000083000017945 */ /* 0x000fe80003800000 */
[----:B----4-:R-:W-:-:S04]  /*e980*/  IADD3 R8, R0, R8, RZ ;  /* 0x0000000800087210 */ /* 0x010fc80007ffe0ff */
[----:B--2---:R-:W-:-:S13]  /*e990*/  ISETP.GT.AND P6, PT, R8, R9, PT ;  /* 0x000000090800720c */ /* 0x004fda0003fc4270 */
[----:B------:R-:W-:Y:S05]  /*e9a0*/  @P6 BRA `(.L_x_3359) ;  /* 0x0000025000006947 */ /* 0x000fea0003800000 */
.L_x_3363:
        /* <DEDUP_REMOVED lines=17> */
.L_x_3409:
        /* <DEDUP_REMOVED lines=16> */
.L_x_3410:
[----:B--2---:R-:W-:-:S05]  /*ebc0*/  IMAD R0, R0, c[0x0][0x538], RZ ;  /* 0x00014e0000007a24 */ /* 0x004fca00078e02ff */
[----:B------:R-:W-:-:S04]  /*ebd0*/  IADD3 R8, R0, R8, RZ ;  /* 0x0000000800087210 */ /* 0x000fc80007ffe0ff */
[----:B------:R-:W-:-:S13]  /*ebe0*/  ISETP.GT.AND P6, PT, R8, R9, PT ;  /* 0x000000090800720c */ /* 0x000fda0003fc4270 */
[----:B-1----:R-:W-:Y:S05]  /*ebf0*/  @!P6 BRA `(.L_x_3363) ;  /* 0xfffffdb00000e947 */ /* 0x002fea000383ffff */
.L_x_3359:
[----:B------:R-:W-:-:S05]  /*ec00*/  IADD3 R8, -R0, R8, RZ ;  /* 0x0000000800087210 */ /* 0x000fca0007ffe1ff */
[----:B------:R-:W-:-:S05]  /*ec10*/  IMAD R0, R4, c[0x0][0x538], R8 ;  /* 0x00014e0004007a24 */ /* 0x000fca00078e0208 */
[----:B------:R-:W-:Y:S01]  /*ec20*/  ISETP.GT.AND P0, PT, R0, R9, PT ;  /* 0x000000090000720c */ /* 0x000fe20003f04270 */
[----:B------:R-:W-:-:S12]  /*ec30*/  BRA.DIV ~URZ, `(.L_x_3364) ;  /* 0x00001f327f007947 */ /* 0x000fd8000b800000 */
[----:B------:R-:W-:-:S04]  /*ec40*/  VOTE.ANY R5, PT, !P0 ;  /* 0x0000000000057806 */ /* 0x000fc800040e0100 */
.L_x_3411:
[----:B------:R2:W3:Y:S01]  /*ec50*/  POPC R11, R5 ;  /* 0x00000005000b7309 */ /* 0x0004e20000000000 */
[----:B------:R-:W-:Y:S05]  /*ec60*/  BRA.DIV ~URZ, `(.L_x_3365) ;  /* 0x00001f527f007947 */ /* 0x000fea000b800000 */
[----:B---3--:R3:W4:Y:S04]  /*ec70*/  SHFL.IDX PT, R6, R6, R11, 0x1f ;  /* 0x00001f0b06067589 */ /* 0x00872800000e0000 */
[----:B------:R3:W1:Y:S02]  /*ec80*/  SHFL.IDX PT, R7, R7, R11, 0x1f ;  /* 0x00001f0b07077589 */ /* 0x00066400000e0000 */
.L_x_3412:
[----:B------:R-:W-:Y:S01]  /*ec90*/  ISETP.NE.AND P0, PT, R5, RZ, PT ;  /* 0x000000ff0500720c */ /* 0x000fe20003f05270 */
[----:B------:R-:W-:-:S12]  /*eca0*/  BSSY B0, `(.L_x_3366) ;  /* 0x0000005000007945 */ /* 0x000fd80003800000 */
[----:B------:R-:W-:Y:S05]  /*ecb0*/  @!P0 BRA `(.L_x_3367) ;  /* 0x0000003000008947 */ /* 0x000fea0003800000 */
[----:B------:R-:W-:Y:S01]  /*ecc0*/  IADD3 R0, R11, -0x1, RZ ;  /* 0xffffffff0b007810 */ /* 0x000fe20007ffe0ff */
[----:B------:R-:W-:Y:S05]  /*ecd0*/  BRA.DIV ~URZ, `(.L_x_3368) ;  /* 0x00001fb27f007947 */ /* 0x000fea000b800000 */
[----:B------:R2:W3:Y:S02]  /*ece0*/  SHFL.IDX PT, R10, R4, R0, 0x1f ;  /* 0x00001f00040a7589 */ /* 0x0004e400000e0000 */
.L_x_3367:
[----:B------:R-:W-:Y:S05]  /*ecf0*/  BSYNC B0 ;  /* 0x0000000000007941 */ /* 0x000fea0003800000 */
.L_x_3366:
        /* <DEDUP_REMOVED lines=69> */
.L_x_3360:
[----:B------:R-:W-:Y:S01]  /*f150*/  MOV R0, c[0x0][0x53c] ;  /* 0x00014f0000007a02 */ /* 0x000fe20000000f00 */
[----:B------:R2:W-:Y:S04]  /*f160*/  STL [R1+0x48], R9 ;  /* 0x0000480901007387 */ /* 0x0005e80000100800 */
[----:B------:R2:W-:Y:S04]  /*f170*/  STL [R1+0x4c], RZ ;  /* 0x00004cff01007387 */ /* 0x0005e80000100800 */
[----:B------:R2:W-:Y:S04]  /*f180*/  STL [R1+0x50], RZ ;  /* 0x000050ff01007387 */ /* 0x0005e80000100800 */
[----:B------:R2:W-:Y:S02]  /*f190*/  STL [R1+0x54], R0 ;  /* 0x0000540001007387 */ /* 0x0005e40000100800 */
.L_x_3369:
[----:B------:R-:W-:Y:S05]  /*f1a0*/  BSYNC B1 ;  /* 0x0000000000017941 */ /* 0x000fea0003800000 */
.L_x_3358:
        /* <DEDUP_REMOVED lines=9> */
.L_x_3353:
[----:B--2---:R-:W2:Y:S02]  /*f240*/  LDL R0, [R1+0x54] ;  /* 0x0000540001007983 */ /* 0x004ea40000100800 */
[----:B--2---:R-:W-:-:S13]  /*f250*/  ISETP.GE.AND P0, PT, R0, c[0x0][0x53c], PT ;  /* 0x00014f0000007a0c */ /* 0x004fda0003f06270 */
[----:B-1----:R-:W-:Y:S01]  /*f260*/  @P0 CALL.REL.NOINC `(.L_x_3370) ;  /* 0x0000001000000944 */ /* 0x002fe20003c00000 */
[----:B------:R-:W-:Y:S05]  /*f270*/  BRA `(.L_x_3371) ;  /* 0xffff296000007947 */ /* 0x000fea000383ffff */
.L_x_3370:
[----:B------:R-:W-:Y:S05]  /*f280*/  EXIT ;  /* 0x000000000000794d */ /* 0x000fea0003800000 */
.L_x_3273:
[----:B------:R-:W-:Y:S01]  /*f290*/  IMAD.MOV.U32 R0, RZ, RZ, R5 ;  /* 0x000000ffff007224 */ /* 0x000fe200078e0005 */
[----:B------:R-:W-:Y:S02]  /*f2a0*/  MOV R3, 0x1 ;  /* 0x0000000100037802 */ /* 0x000fe40000000f00 */
[----:B------:R-:W-:Y:S02]  /*f2b0*/  MOV R2, 0xf2d0 ;  /* 0x0000f2d000027802 */ /* 0x000fe40000000f00 */
[----:B------:R-:W-:Y:S05]  /*f2c0*/  CALL.REL.NOINC `($__internal_55_$__cuda_sm70_shflsync_up_p) ;  /* 0x00001b3000007944 */ /* 0x000fea0003c00000 */
[----:B------:R-:W-:Y:S01]  /*f2d0*/  MOV R0, R4 ;  /* 0x0000000400007202 */ /* 0x000fe20000000f00 */
[----:B------:R-:W-:Y:S05]  /*f2e0*/  BRA `(.L_x_3372) ;  /* 0xffff118000007947 */ /* 0x000fea000383ffff */
.L_x_3274:
[----:B------:R-:W-:Y:S01]  /*f2f0*/  IMAD.MOV.U32 R0, RZ, RZ, R5 ;  /* 0x000000ffff007224 */ /* 0x000fe200078e0005 */
[----:B------:R-:W-:Y:S02]  /*f300*/  MOV R3, 0x2 ;  /* 0x0000000200037802 */ /* 0x000fe40000000f00 */
[----:B------:R-:W-:Y:S02]  /*f310*/  MOV R2, 0xf330 ;  /* 0x0000f33000027802 */ /* 0x000fe40000000f00 */
[----:B------:R-:W-:Y:S05]  /*f320*/  CALL.REL.NOINC `($__internal_55_$__cuda_sm70_shflsync_up_p) ;  /* 0x00001ad000007944 */ /* 0x000fea0003c00000 */
[----:B------:R-:W-:Y:S01]  /*f330*/  SEL R4, R4, RZ, P4 ;  /* 0x000000ff04047207 */ /* 0x000fe20002000000 */
[----:B------:R-:W-:Y:S01]  /*f340*/  IMAD.MOV.U32 R3, RZ, RZ, 0x4 ;  /* 0x00000004ff037424 */ /* 0x000fe200078e00ff */
[----:B------:R-:W-:-:S03]  /*f350*/  MOV R2, 0xf380 ;  /* 0x0000f38000027802 */ /* 0x000fc60000000f00 */
[----:B------:R-:W-:Y:S02]  /*f360*/  IMAD.IADD R0, R5, 0x1, R4 ;  /* 0x0000000105007824 */ /* 0x000fe400078e0204 */
        /* <DEDUP_REMOVED lines=11> */
[----:B------:R-:W-:Y:S02]  /*f420*/  SEL R4, R4, RZ, P1 ;  /* 0x000000ff04047207 */ /* 0x000fe40000800000 */
[----:B------:R-:W-:Y:S02]  /*f430*/  MOV R3, 0x1f ;  /* 0x0000001f00037802 */ /* 0x000fe40000000f00 */
[----:B------:R-:W-:Y:S01]  /*f440*/  MOV R2, 0xf490 ;  /* 0x0000f49000027802 */ /* 0x000fe20000000f00 */
[----:B------:R-:W-:Y:S02]  /*f450*/  IMAD.IADD R4, R0, 0x1, R4 ;  /* 0x0000000100047824 */ /* 0x000fe400078e0204 */
[----:B------:R-:W-:-:S03]  /*f460*/  IMAD.MOV.U32 R0, RZ, RZ, 0x1f ;  /* 0x0000001fff007424 */ /* 0x000fc600078e00ff */
[----:B------:R1:W-:Y:S04]  /*f470*/  STL [R1], R4 ;  /* 0x0000000401007387 */ /* 0x0003e80000100800 */
[----:B-1----:R-:W-:Y:S05]  /*f480*/  CALL.REL.NOINC `($__internal_54_$__cuda_sm70_shflsync_idx_p) ;  /* 0x000018d000007944 */ /* 0x002fea0003c00000 */
[----:B-1---5:R-:W-:Y:S05]  /*f490*/  BRA `(.L_x_3373) ;  /* 0xffff10d000007947 */ /* 0x022fea000383ffff */
.L_x_3276:
[----:B------:R-:W-:Y:S02]  /*f4a0*/  SEL R0, RZ, 0x1, P0 ;  /* 0x00000001ff007807 */ /* 0x000fe40000000000 */
[----:B------:R-:W-:Y:S02]  /*f4b0*/  MOV R2, 0xf4d0 ;  /* 0x0000f4d000027802 */ /* 0x000fe40000000f00 */
[----:B------:R-:W-:Y:S05]  /*f4c0*/  CALL.REL.NOINC `($__internal_56_$__cuda_sm70_votesync_ballot) ;  /* 0x0000199000007944 */ /* 0x000fea0003c00000 */
[----:B------:R-:W-:Y:S01]  /*f4d0*/  MOV R5, R0 ;  /* 0x0000000000057202 */ /* 0x000fe20000000f00 */
[----:B------:R-:W-:Y:S05]  /*f4e0*/  BRA `(.L_x_3374) ;  /* 0xffff111000007947 */ /* 0x000fea000383ffff */
.L_x_3277:
[----:B------:R3:W-:Y:S01]  /*f4f0*/  STL [R1], R8 ;  /* 0x0000000801007387 */ /* 0x0007e20000100800 */
[----:B--2---:R-:W-:Y:S01]  /*f500*/  IMAD.MOV.U32 R3, RZ, RZ, R13 ;  /* 0x000000ffff037224 */ /* 0x004fe200078e000d */
[----:B------:R-:W-:Y:S02]  /*f510*/  MOV R0, 0x1f ;  /* 0x0000001f00007802 */ /* 0x000fe40000000f00 */
[----:B------:R-:W-:Y:S02]  /*f520*/  MOV R2, 0xf540 ;  /* 0x0000f54000027802 */ /* 0x000fe40000000f00 */
[----:B-1-3--:R-:W-:Y:S05]  /*f530*/  CALL.REL.NOINC `($__internal_54_$__cuda_sm70_shflsync_idx_p) ;  /* 0x0000182000007944 */ /* 0x00afea0003c00000 */
[----:B------:R2:W-:Y:S01]  /*f540*/  STL [R1], R7 ;  /* 0x0000000701007387 */ /* 0x0005e20000100800 */
[----:B------:R-:W-:Y:S01]  /*f550*/  IMAD.MOV.U32 R11, RZ, RZ, R0 ;  /* 0x000000ffff0b7224 */ /* 0x000fe200078e0000 */
[----:B------:R-:W-:Y:S01]  /*f560*/  MOV R3, R13 ;  /* 0x0000000d00037202 */ /* 0x000fe20000000f00 */
[----:B------:R-:W-:Y:S01]  /*f570*/  IMAD.MOV.U32 R6, RZ, RZ, RZ ;  /* 0x000000ffff067224 */ /* 0x000fe200078e00ff */
[----:B------:R-:W-:-:S02]  /*f580*/  MOV R0, 0x1f ;  /* 0x0000001f00007802 */ /* 0x000fc40000000f00 */
[----:B------:R-:W-:Y:S02]  /*f590*/  MOV R2, 0xf5b0 ;  /* 0x0000f5b000027802 */ /* 0x000fe40000000f00 */
[----:B-12--5:R-:W-:Y:S05]  /*f5a0*/  CALL.REL.NOINC `($__internal_54_$__cuda_sm70_shflsync_idx_p) ;  /* 0x000017b000007944 */ /* 0x026fea0003c00000 */
[----:B------:R-:W-:Y:S01]  /*f5b0*/  MOV R10, R0 ;  /* 0x00000000000a7202 */ /* 0x000fe20000000f00 */
[----:B-1---5:R-:W-:Y:S05]  /*f5c0*/  BRA `(.L_x_3375) ;  /* 0xffff108000007947 */ /* 0x022fea000383ffff */
.L_x_3280:
[----:B------:R1:W-:Y:S01]  /*f5d0*/  STL [R1], R4 ;  /* 0x0000000401007387 */ /* 0x0003e20000100800 */
[----:B------:R-:W-:Y:S02]  /*f5e0*/  MOV R0, 0x1f ;  /* 0x0000001f00007802 */ /* 0x000fe40000000f00 */
[----:B------:R-:W-:Y:S02]  /*f5f0*/  MOV R2, 0xf610 ;  /* 0x0000f61000027802 */ /* 0x000fe40000000f00 */
[----:B-1234-:R-:W-:Y:S05]  /*f600*/  CALL.REL.NOINC `($__internal_54_$__cuda_sm70_shflsync_idx_p) ;  /* 0x0000175000007944 */ /* 0x01efea0003c00000 */
[----:B------:R-:W-:Y:S01]  /*f610*/  MOV R6, R0 ;  /* 0x0000000000067202 */ /* 0x000fe20000000f00 */
[----:B-1---5:R-:W-:Y:S05]  /*f620*/  BRA `(.L_x_3279) ;  /* 0xffff108000007947 */ /* 0x022fea000383ffff */
.L_x_3290:
[----:B------:R1:W-:Y:S01]  /*f630*/  STL [R1], R10 ;  /* 0x0000000a01007387 */ /* 0x0003e20000100800 */
[----:B--2---:R-:W-:Y:S01]  /*f640*/  IMAD.MOV.U32 R3, RZ, RZ, 0x1 ;  /* 0x00000001ff037424 */ /* 0x004fe200078e00ff */
[----:B------:R-:W-:Y:S02]  /*f650*/  MOV R0, 0x181f ;  /* 0x0000181f00007802 */ /* 0x000fe40000000f00 */
[----:B------:R-:W-:Y:S02]  /*f660*/  MOV R2, 0xf680 ;  /* 0x0000f68000027802 */ /* 0x000fe40000000f00 */
[----:B-1----:R-:W-:Y:S05]  /*f670*/  CALL.REL.NOINC `($__internal_54_$__cuda_sm70_shflsync_idx_p) ;  /* 0x000016e000007944 */ /* 0x002fea0003c00000 */
[----:B------:R2:W-:Y:S01]  /*f680*/  STL [R1], R11 ;  /* 0x0000000b01007387 */ /* 0x0005e20000100800 */
[----:B-----5:R-:W-:Y:S01]  /*f690*/  IMAD.MOV.U32 R5, RZ, RZ, R0 ;  /* 0x000000ffff057224 */ /* 0x020fe200078e0000 */
[----:B------:R-:W-:Y:S01]  /*f6a0*/  MOV R3, 0x1 ;  /* 0x0000000100037802 */ /* 0x000fe20000000f00 */
[----:B------:R-:W-:Y:S01]  /*f6b0*/  IMAD.MOV.U32 R0, RZ, RZ, 0x181f ;  /* 0x0000181fff007424 */ /* 0x000fe200078e00ff */
[----:B------:R-:W-:-:S02]  /*f6c0*/  MOV R2, 0xf6e0 ;  /* 0x0000f6e000027802 */ /* 0x000fc40000000f00 */
[----:B-12---:R-:W-:Y:S05]  /*f6d0*/  CALL.REL.NOINC `($__internal_54_$__cuda_sm70_shflsync_idx_p) ;  /* 0x0000168000007944 */ /* 0x006fea0003c00000 */
[----:B-1---5:R-:W-:Y:S05]  /*f6e0*/  BRA `(.L_x_3376) ;  /* 0xffff420000007947 */ /* 0x022fea000383ffff */
.L_x_3293:
[----:B------:R1:W-:Y:S01]  /*f6f0*/  STL [R1], R5 ;  /* 0x0000000501007387 */ /* 0x0003e20000100800 */
[----:B------:R-:W-:Y:S01]  /*f700*/  IMAD.MOV.U32 R3, RZ, RZ, RZ ;  /* 0x000000ffff037224 */ /* 0x000fe200078e00ff */
[----:B------:R-:W-:-:S02]  /*f710*/  MOV R0, 0x181f ;  /* 0x0000181f00007802 */ /* 0x000fc40000000f00 */
[----:B------:R-:W-:Y:S02]  /*f720*/  MOV R2, 0xf740 ;  /* 0x0000f74000027802 */ /* 0x000fe40000000f00 */
[----:B-1----:R-:W-:Y:S05]  /*f730*/  CALL.REL.NOINC `($__internal_54_$__cuda_sm70_shflsync_idx_p) ;  /* 0x0000162000007944 */ /* 0x002fea0003c00000 */
[----:B-----5:R-:W-:Y:S01]  /*f740*/  MOV R4, R0 ;  /* 0x0000000000047202 */ /* 0x020fe20000000f00 */
[----:B-1----:R-:W-:Y:S05]  /*f750*/  BRA `(.L_x_3377) ;  /* 0xffff501000007947 */ /* 0x002fea000383ffff */
.L_x_3294:
[----:B------:R3:W-:Y:S01]  /*f760*/  STL [R1], R12 ;  /* 0x0000000c01007387 */ /* 0x0007e20000100800 */
[----:B------:R-:W-:Y:S01]  /*f770*/  IMAD.MOV.U32 R3, RZ, RZ, RZ ;  /* 0x000000ffff037224 */ /* 0x000fe200078e00ff */
[----:B------:R-:W-:Y:S02]  /*f780*/  MOV R0, 0x181f ;  /* 0x0000181f00007802 */ /* 0x000fe40000000f00 */
[----:B------:R-:W-:Y:S02]  /*f790*/  MOV R2, 0xf7b0 ;  /* 0x0000f7b000027802 */ /* 0x000fe40000000f00 */
[----:B-123--:R-:W-:Y:S05]  /*f7a0*/  CALL.REL.NOINC `($__internal_54_$__cuda_sm70_shflsync_idx_p) ;  /* 0x000015b000007944 */ /* 0x00efea0003c00000 */
[----:B-1---5:R-:W-:Y:S05]  /*f7b0*/  BRA `(.L_x_3378) ;  /* 0xffff4fd000007947 */ /* 0x022fea000383ffff */
.L_x_3297:
[----:B------:R1:W-:Y:S01]  /*f7c0*/  STL [R1], R5 ;  /* 0x0000000501007387 */ /* 0x0003e20000100800 */
[----:B--2---:R-:W-:Y:S01]  /*f7d0*/  IMAD.MOV.U32 R3, RZ, RZ, 0x1 ;  /* 0x00000001ff037424 */ /* 0x004fe200078e00ff */
[----:B----4-:R-:W-:Y:S02]  /*f7e0*/  MOV R0, 0x181f ;  /* 0x0000181f00007802 */ /* 0x010fe40000000f00 */
[----:B------:R-:W-:Y:S02]  /*f7f0*/  MOV R2, 0xf810 ;  /* 0x0000f81000027802 */ /* 0x000fe40000000f00 */
[----:B-1-3--:R-:W-:Y:S05]  /*f800*/  CALL.REL.NOINC `($__internal_54_$__cuda_sm70_shflsync_idx_p) ;  /* 0x0000155000007944 */ /* 0x00afea0003c00000 */
[----:B------:R2:W-:Y:S01]  /*f810*/  STL [R1], R12 ;  /* 0x0000000c01007387 */ /* 0x0005e20000100800 */
[----:B-----5:R-:W-:Y:S01]  /*f820*/  IMAD.MOV.U32 R4, RZ, RZ, R0 ;  /* 0x000000ffff047224 */ /* 0x020fe200078e0000 */
[----:B------:R-:W-:Y:S01]  /*f830*/  MOV R3, 0x1 ;  /* 0x0000000100037802 */ /* 0x000fe20000000f00 */
[----:B------:R-:W-:Y:S01]  /*f840*/  IMAD.MOV.U32 R0, RZ, RZ, 0x181f ;  /* 0x0000181fff007424 */ /* 0x000fe200078e00ff */
[----:B------:R-:W-:-:S02]  /*f850*/  MOV R2, 0xf870 ;  /* 0x0000f87000027802 */ /* 0x000fc40000000f00 */
[----:B-12---:R-:W-:Y:S05]  /*f860*/  CALL.REL.NOINC `($__internal_54_$__cuda_sm70_shflsync_idx_p) ;  /* 0x000014f000007944 */ /* 0x006fea0003c00000 */
[----:B-1---5:R-:W-:Y:S05]  /*f870*/  BRA `(.L_x_3379) ;  /* 0xffff511000007947 */ /* 0x022fea000383ffff */
.L_x_3298:
[----:B------:R-:W-:Y:S01]  /*f880*/  IMAD.MOV.U32 R132, RZ, RZ, R4 ;  /* 0x000000ffff847224 */ /* 0x000fe200078e0004 */
[----:B------:R-:W-:-:S02]  /*f890*/  MOV R0, 0x2 ;  /* 0x0000000200007802 */ /* 0x000fc40000000f00 */
[----:B------:R-:W-:Y:S02]  /*f8a0*/  MOV R2, 0xf8c0 ;  /* 0x0000f8c000027802 */ /* 0x000fe40000000f00 */
[----:B------:R-:W-:Y:S05]  /*f8b0*/  CALL.REL.NOINC `($__internal_53_$__cuda_sm70_shflsync_bfly_p) ;  /* 0x0000144000007944 */ /* 0x000fea0003c00000 */
[----:B------:R-:W-:Y:S05]  /*f8c0*/  BRA `(.L_x_3380) ;  /* 0xffff566000007947 */ /* 0x000fea000383ffff */
.L_x_3299:
[----:B------:R-:W-:Y:S01]  /*f8d0*/  IMAD.MOV.U32 R132, RZ, RZ, R4 ;  /* 0x000000ffff847224 */ /* 0x000fe200078e0004 */
[----:B------:R-:W-:Y:S02]  /*f8e0*/  MOV R0, 0x1 ;  /* 0x0000000100007802 */ /* 0x000fe40000000f00 */
[----:B------:R-:W-:Y:S02]  /*f8f0*/  MOV R2, 0xf910 ;  /* 0x0000f91000027802 */ /* 0x000fe40000000f00 */
[----:B------:R-:W-:Y:S05]  /*f900*/  CALL.REL.NOINC `($__internal_53_$__cuda_sm70_shflsync_bfly_p) ;  /* 0x000013f000007944 */ /* 0x000fea0003c00000 */
[----:B------:R-:W-:Y:S01]  /*f910*/  FMNMX.FTZ R134, R4, R0, !PT ;  /* 0x0000000004867209 */ /* 0x000fe20007810000 */
[----:B------:R-:W-:Y:S01]  /*f920*/  IMAD.MOV.U32 R132, RZ, RZ, R5 ;  /* 0x000000ffff847224 */ /* 0x000fe200078e0005 */
[----:B------:R-:W-:Y:S01]  /*f930*/  MOV R2, 0xf960 ;  /* 0x0000f96000027802 */ /* 0x000fe20000000f00 */
[----:B------:R-:W-:Y:S02]  /*f940*/  IMAD.MOV.U32 R0, RZ, RZ, 0x2 ;  /* 0x00000002ff007424 */ /* 0x000fe400078e00ff */
[----:B------:R-:W-:Y:S05]  /*f950*/  CALL.REL.NOINC `($__internal_53_$__cuda_sm70_shflsync_bfly_p) ;  /* 0x000013a000007944 */ /* 0x000fea0003c00000 */
[----:B------:R-:W-:Y:S01]  /*f960*/  FMNMX.FTZ R5, R5, R0, !PT ;  /* 0x0000000005057209 */ /* 0x000fe20007810000 */
[----:B------:R-:W-:Y:S01]  /*f970*/  IMAD.MOV.U32 R0, RZ, RZ, 0x1 ;  /* 0x00000001ff007424 */ /* 0x000fe200078e00ff */
[----:B------:R-:W-:-:S03]  /*f980*/  MOV R2, 0xf9b0 ;  /* 0x0000f9b000027802 */ /* 0x000fc60000000f00 */
[----:B------:R-:W-:Y:S02]  /*f990*/  IMAD.MOV.U32 R132, RZ, RZ, R5 ;  /* 0x000000ffff847224 */ /* 0x000fe400078e0005 */
[----:B------:R-:W-:Y:S05]  /*f9a0*/  CALL.REL.NOINC `($__internal_53_$__cuda_sm70_shflsync_bfly_p) ;  /* 0x0000135000007944 */ /* 0x000fea0003c00000 */
[----:B------:R-:W-:Y:S01]  /*f9b0*/  MOV R3, R0 ;  /* 0x0000000000037202 */ /* 0x000fe20000000f00 */
[----:B------:R-:W-:Y:S05]  /*f9c0*/  BRA `(.L_x_3381) ;  /* 0xffff55d000007947 */ /* 0x000fea000383ffff */
.L_x_3301:
[----:B-1--4-:R-:W-:Y:S01]  /*f9d0*/  MOV R0, 0x181f ;  /* 0x0000181f00007802 */ /* 0x012fe20000000f00 */
[----:B------:R1:W-:Y:S01]  /*f9e0*/  STL [R1], R6 ;  /* 0x0000000601007387 */ /* 0x0003e20000100800 */
[----:B------:R-:W-:Y:S01]  /*f9f0*/  MOV R2, 0xfa20 ;  /* 0x0000fa2000027802 */ /* 0x000fe20000000f00 */
[----:B------:R-:W-:Y:S02]  /*fa00*/  IMAD.MOV.U32 R3, RZ, RZ, RZ ;  /* 0x000000ffff037224 */ /* 0x000fe400078e00ff */
[----:B-1----:R-:W-:Y:S05]  /*fa10*/  CALL.REL.NOINC `($__internal_54_$__cuda_sm70_shflsync_idx_p) ;  /* 0x0000134000007944 */ /* 0x002fea0003c00000 */
[----:B-1---5:R-:W-:-:S05]  /*fa20*/  BRA `(.L_x_3382) ;  /* 0xffff6bb000007947 */ /* 0x022fca000383ffff */
.L_x_3304:
[----:B------:R-:W-:Y:S01]  /*fa30*/  MOV R0, 0x181f ;  /* 0x0000181f00007802 */ /* 0x000fe20000000f00 */
[----:B------:R2:W-:Y:S01]  /*fa40*/  STL [R1], R6 ;  /* 0x0000000601007387 */ /* 0x0005e20000100800 */
[----:B------:R-:W-:Y:S01]  /*fa50*/  MOV R2, 0xfa80 ;  /* 0x0000fa8000027802 */ /* 0x000fe20000000f00 */
[----:B------:R-:W-:Y:S02]  /*fa60*/  IMAD.MOV.U32 R3, RZ, RZ, 0x1 ;  /* 0x00000001ff037424 */ /* 0x000fe400078e00ff */
[----:B-12---:R-:W-:Y:S05]  /*fa70*/  CALL.REL.NOINC `($__internal_54_$__cuda_sm70_shflsync_idx_p) ;  /* 0x000012e000007944 */ /* 0x006fea0003c00000 */
[----:B------:R-:W-:Y:S01]  /*fa80*/  MOV R3, 0x1 ;  /* 0x0000000100037802 */ /* 0x000fe20000000f00 */
[----:B------:R2:W-:Y:S01]  /*fa90*/  STL [R1], R7 ;  /* 0x0000000701007387 */ /* 0x0005e20000100800 */
[----:B-----5:R-:W-:Y:S01]  /*faa0*/  IMAD.MOV.U32 R4, RZ, RZ, R0 ;  /* 0x000000ffff047224 */ /* 0x020fe200078e0000 */
[----:B------:R-:W-:Y:S01]  /*fab0*/  MOV R2, 0xfae0 ;  /* 0x0000fae000027802 */ /* 0x000fe20000000f00 */
[----:B------:R-:W-:Y:S02]  /*fac0*/  IMAD.MOV.U32 R0, RZ, RZ, 0x181f ;  /* 0x0000181fff007424 */ /* 0x000fe400078e00ff */
[----:B-12---:R-:W-:Y:S05]  /*fad0*/  CALL.REL.NOINC `($__internal_54_$__cuda_sm70_shflsync_idx_p) ;  /* 0x0000128000007944 */ /* 0x006fea0003c00000 */
[----:B-1---5:R-:W-:-:S05]  /*fae0*/  BRA `(.L_x_3383) ;  /* 0xffff6d0000007947 */ /* 0x022fca000383ffff */
.L_x_3307:
[----:B------:R-:W-:Y:S01]  /*faf0*/  MOV R0, 0x181f ;  /* 0x0000181f00007802 */ /* 0x000fe20000000f00 */
[----:B------:R1:W-:Y:S01]  /*fb00*/  STL [R1], R169 ;  /* 0x000000a901007387 */ /* 0x0003e20000100800 */
[----:B------:R-:W-:Y:S01]  /*fb10*/  MOV R2, 0xfb40 ;  /* 0x0000fb4000027802 */ /* 0x000fe20000000f00 */
[----:B------:R-:W-:Y:S02]  /*fb20*/  IMAD.MOV.U32 R3, RZ, RZ, RZ ;  /* 0x000000ffff037224 */ /* 0x000fe400078e00ff */
[----:B-1----:R-:W-:Y:S05]  /*fb30*/  CALL.REL.NOINC `($__internal_54_$__cuda_sm70_shflsync_idx_p) ;  /* 0x0000122000007944 */ /* 0x002fea0003c00000 */
[----:B------:R-:W-:Y:S01]  /*fb40*/  MOV R132, R0 ;  /* 0x0000000000847202 */ /* 0x000fe20000000f00 */
[----:B-1---5:R-:W-:-:S05]  /*fb50*/  BRA `(.L_x_3384) ;  /* 0xffff7a8000007947 */ /* 0x022fca000383ffff */
.L_x_3308:
[----:B------:R-:W-:Y:S01]  /*fb60*/  MOV R0, 0x181f ;  /* 0x0000181f00007802 */ /* 0x000fe20000000f00 */
[----:B------:R3:W-:Y:S01]  /*fb70*/  STL [R1], R172 ;  /* 0x000000ac01007387 */ /* 0x0007e20000100800 */
[----:B------:R-:W-:Y:S01]  /*fb80*/  MOV R2, 0xfbb0 ;  /* 0x0000fbb000027802 */ /* 0x000fe20000000f00 */
[----:B------:R-:W-:Y:S02]  /*fb90*/  IMAD.MOV.U32 R3, RZ, RZ, RZ ;  /* 0x000000ffff037224 */ /* 0x000fe400078e00ff */
[----:B-123--:R-:W-:Y:S05]  /*fba0*/  CALL.REL.NOINC `($__internal_54_$__cuda_sm70_shflsync_idx_p) ;  /* 0x000011b000007944 */ /* 0x00efea0003c00000 */
[----:B-1---5:R-:W-:-:S05]  /*fbb0*/  BRA `(.L_x_3385) ;  /* 0xffff7a4000007947 */ /* 0x022fca000383ffff */
.L_x_3309:
[----:B------:R-:W-:Y:S01]  /*fbc0*/  MOV R0, 0x181f ;  /* 0x0000181f00007802 */ /* 0x000fe20000000f00 */
[----:B------:R2:W-:Y:S01]  /*fbd0*/  STL [R1], R169 ;  /* 0x000000a901007387 */ /* 0x0005e20000100800 */
[----:B----4-:R-:W-:Y:S01]  /*fbe0*/  MOV R2, 0xfc10 ;  /* 0x0000fc1000027802 */ /* 0x010fe20000000f00 */
[----:B------:R-:W-:Y:S03]  /*fbf0*/  IMAD.MOV.U32 R3, RZ, RZ, 0x1 ;  /* 0x00000001ff037424 */ /* 0x000fe600078e00ff */
[----:B-123--:R-:W-:Y:S05]  /*fc00*/  CALL.REL.NOINC `($__internal_54_$__cuda_sm70_shflsync_idx_p) ;  /* 0x0000115000007944 */ /* 0x00efea0003c00000 */
[----:B------:R-:W-:Y:S01]  /*fc10*/  MOV R3, 0x1 ;  /* 0x0000000100037802 */ /* 0x000fe20000000f00 */
[----:B------:R2:W-:Y:S01]  /*fc20*/  STL [R1], R172 ;  /* 0x000000ac01007387 */ /* 0x0005e20000100800 */
[----:B------:R-:W-:Y:S01]  /*fc30*/  IMAD.MOV.U32 R132, RZ, RZ, R0 ;  /* 0x000000ffff847224 */ /* 0x000fe200078e0000 */
[----:B------:R-:W-:Y:S01]  /*fc40*/  MOV R2, 0xfc70 ;  /* 0x0000fc7000027802 */ /* 0x000fe20000000f00 */
[----:B------:R-:W-:Y:S02]  /*fc50*/  IMAD.MOV.U32 R0, RZ, RZ, 0x181f ;  /* 0x0000181fff007424 */ /* 0x000fe400078e00ff */
[----:B-12--5:R-:W-:Y:S05]  /*fc60*/  CALL.REL.NOINC `($__internal_54_$__cuda_sm70_shflsync_idx_p) ;  /* 0x000010f000007944 */ /* 0x026fea0003c00000 */
[----:B-1---5:R-:W-:-:S05]  /*fc70*/  BRA `(.L_x_3386) ;  /* 0xffff7b5000007947 */ /* 0x022fca000383ffff */
.L_x_3310:
[----:B------:R-:W-:Y:S02]  /*fc80*/  MOV R0, 0x2 ;  /* 0x0000000200007802 */ /* 0x000fe40000000f00 */
[----:B------:R-:W-:Y:S02]  /*fc90*/  MOV R2, 0xfcb0 ;  /* 0x0000fcb000027802 */ /* 0x000fe40000000f00 */
[----:B------:R-:W-:Y:S05]  /*fca0*/  CALL.REL.NOINC `($__internal_53_$__cuda_sm70_shflsync_bfly_p) ;  /* 0x0000105000007944 */ /* 0x000fea0003c00000 */
[----:B------:R-:W-:-:S05]  /*fcb0*/  BRA `(.L_x_3387) ;  /* 0xffff7e6000007947 */ /* 0x000fca000383ffff */
.L_x_3311:
        /* <DEDUP_REMOVED lines=10> */
[----:B------:R-:W-:Y:S02]  /*fd60*/  MOV R2, 0xfd80 ;  /* 0x0000fd8000027802 */ /* 0x000fe40000000f00 */
[----:B------:R-:W-:Y:S05]  /*fd70*/  CALL.REL.NOINC `($__internal_53_$__cuda_sm70_shflsync_bfly_p) ;  /* 0x00000f8000007944 */ /* 0x000fea0003c00000 */
[----:B------:R-:W-:-:S05]  /*fd80*/  BRA `(.L_x_3388) ;  /* 0xffff7e0000007947 */ /* 0x000fca000383ffff */
.L_x_3313:
[----:B------:R1:W5:Y:S01]  /*fd90*/  LDL R132, [R1+0x4] ;  /* 0x0000040001847983 */ /* 0x0003620000100800 */
[----:B------:R-:W-:-:S02]  /*fda0*/  MOV R0, 0x2 ;  /* 0x0000000200007802 */ /* 0x000fc40000000f00 */
[----:B------:R-:W-:Y:S02]  /*fdb0*/  MOV R2, 0xfdd0 ;  /* 0x0000fdd000027802 */ /* 0x000fe40000000f00 */
[----:B-1---5:R-:W-:Y:S05]  /*fdc0*/  CALL.REL.NOINC `($__internal_53_$__cuda_sm70_shflsync_bfly_p) ;  /* 0x00000f3000007944 */ /* 0x022fea0003c00000 */
[----:B------:R-:W2:Y:S02]  /*fdd0*/  LDL.LU R2, [R1+0x4] ;  /* 0x0000040001027983 */ /* 0x000ea40000300800 */
[----:B--2---:R-:W-:Y:S01]  /*fde0*/  FADD.FTZ R132, R2, R0 ;  /* 0x0000000002847221 */ /* 0x004fe20000010000 */
[----:B------:R-:W-:Y:S02]  /*fdf0*/  MOV R0, 0x1 ;  /* 0x0000000100007802 */ /* 0x000fe40000000f00 */
[----:B------:R-:W-:Y:S02]  /*fe00*/  MOV R2, 0xfe20 ;  /* 0x0000fe2000027802 */ /* 0x000fe40000000f00 */
[----:B------:R-:W-:Y:S05]  /*fe10*/  CALL.REL.NOINC `($__internal_53_$__cuda_sm70_shflsync_bfly_p) ;  /* 0x00000ee000007944 */ /* 0x000fea0003c00000 */
[----:B------:R-:W-:Y:S02]  /*fe20*/  FADD.FTZ R4, R132, R0 ;  /* 0x0000000084047221 */ /* 0x000fe40000010000 */
[----:B------:R1:W5:Y:S01]  /*fe30*/  LDL R132, [R1+0x8] ;  /* 0x0000080001847983 */ /* 0x0003620000100800 */
[----:B------:R-:W-:Y:S02]  /*fe40*/  MOV R0, 0x2 ;  /* 0x0000000200007802 */ /* 0x000fe40000000f00 */
[----:B------:R-:W-:-:S02]  /*fe50*/  MOV R2, 0xfe70 ;  /* 0x0000fe7000027802 */ /* 0x000fc40000000f00 */
[----:B-1---5:R-:W-:Y:S05]  /*fe60*/  CALL.REL.NOINC `($__internal_53_$__cuda_sm70_shflsync_bfly_p) ;  /* 0x00000e9000007944 */ /* 0x022fea0003c00000 */
[----:B------:R-:W2:Y:S02]  /*fe70*/  LDL.LU R2, [R1+0x8] ;  /* 0x0000080001027983 */ /* 0x000ea40000300800 */
[----:B--2---:R-:W-:Y:S01]  /*fe80*/  FADD.FTZ R5, R2, R0 ;  /* 0x0000000002057221 */ /* 0x004fe20000010000 */
[----:B------:R-:W-:-:S02]  /*fe90*/  MOV R0, 0x1 ;  /* 0x0000000100007802 */ /* 0x000fc40000000f00 */
[----:B------:R-:W-:Y:S02]  /*fea0*/  MOV R2, 0xfed0 ;  /* 0x0000fed000027802 */ /* 0x000fe40000000f00 */
[----:B------:R-:W-:Y:S02]  /*feb0*/  MOV R132, R5 ;  /* 0x0000000500847202 */ /* 0x000fe40000000f00 */
[----:B------:R-:W-:Y:S05]  /*fec0*/  CALL.REL.NOINC `($__internal_53_$__cuda_sm70_shflsync_bfly_p) ;  /* 0x00000e3000007944 */ /* 0x000fea0003c00000 */
[----:B------:R-:W-:Y:S01]  /*fed0*/  MOV R3, R0 ;  /* 0x0000000000037202 */ /* 0x000fe20000000f00 */
[----:B------:R-:W-:Y:S05]  /*fee0*/  BRA `(.L_x_3389) ;  /* 0xffff95c000007947 */ /* 0x000fea000383ffff */
.L_x_3320:
[----:B--234-:R2:W-:Y:S01]  /*fef0*/  STL [R1], R5 ;  /* 0x0000000501007387 */ /* 0x01c5e20000100800 */
[----:B------:R-:W-:Y:S01]  /*ff00*/  IMAD.MOV.U32 R3, RZ, RZ, RZ ;  /* 0x000000ffff037224 */ /* 0x000fe200078e00ff */
[----:B------:R-:W-:Y:S02]  /*ff10*/  MOV R0, 0x181f ;  /* 0x0000181f00007802 */ /* 0x000fe40000000f00 */
[----:B------:R-:W-:Y:S02]  /*ff20*/  MOV R2, 0xff40 ;  /* 0x0000ff4000027802 */ /* 0x000fe40000000f00 */
[----:B-12---:R-:W-:Y:S05]  /*ff30*/  CALL.REL.NOINC `($__internal_54_$__cuda_sm70_shflsync_idx_p) ;  /* 0x00000e2000007944 */ /* 0x006fea0003c00000 */
[----:B-----5:R-:W-:Y:S01]  /*ff40*/  MOV R4, R0 ;  /* 0x0000000000047202 */ /* 0x020fe20000000f00 */
[----:B-1----:R-:W-:Y:S05]  /*ff50*/  BRA `(.L_x_3390) ;  /* 0xffffb26000007947 */ /* 0x002fea000383ffff */
.L_x_3321:
[----:B------:R4:W-:Y:S01]  /*ff60*/  STL [R1], R14 ;  /* 0x0000000e01007387 */ /* 0x0009e20000100800 */
[----:B------:R-:W-:Y:S01]  /*ff70*/  IMAD.MOV.U32 R3, RZ, RZ, RZ ;  /* 0x000000ffff037224 */ /* 0x000fe200078e00ff */
[----:B------:R-:W-:-:S02]  /*ff80*/  MOV R0, 0x181f ;  /* 0x0000181f00007802 */ /* 0x000fc40000000f00 */
[----:B------:R-:W-:Y:S02]  /*ff90*/  MOV R2, 0xffb0 ;  /* 0x0000ffb000027802 */ /* 0x000fe40000000f00 */
[----:B-1234-:R-:W-:Y:S05]  /*ffa0*/  CALL.REL.NOINC `($__internal_54_$__cuda_sm70_shflsync_idx_p) ;  /* 0x00000db000007944 */ /* 0x01efea0003c00000 */
[----:B-1---5:R-:W-:Y:S05]  /*ffb0*/  BRA `(.L_x_3391) ;  /* 0xffffb22000007947 */ /* 0x022fea000383ffff */
.L_x_3324:
[----:B------:R4:W-:Y:S01]  /*ffc0*/  STL [R1], R5 ;  /* 0x0000000501007387 */ /* 0x0009e20000100800 */
[----:B--2---:R-:W-:Y:S01]  /*ffd0*/  IMAD.MOV.U32 R3, RZ, RZ, 0x1 ;  /* 0x00000001ff037424 */ /* 0x004fe200078e00ff */
[----:B------:R-:W-:Y:S02]  /*ffe0*/  MOV R0, 0x181f ;  /* 0x0000181f00007802 */ /* 0x000fe40000000f00 */
[----:B------:R-:W-:Y:S02]  /*fff0*/  MOV R2, 0x10010 ;  /* 0x0001001000027802 */ /* 0x000fe40000000f00 */
[----:B-1-34-:R-:W-:Y:S05]  /*10000*/  CALL.REL.NOINC `($__internal_54_$__cuda_sm70_shflsync_idx_p) ;  /* 0x00000d5000007944 */ /* 0x01afea0003c00000 */
[----:B------:R2:W-:Y:S01]  /*10010*/  STL [R1], R14 ;  /* 0x0000000e01007387 */ /* 0x0005e20000100800 */
[----:B-----5:R-:W-:Y:S01]  /*10020*/  IMAD.MOV.U32 R4, RZ, RZ, R0 ;  /* 0x000000ffff047224 */ /* 0x020fe200078e0000 */
[----:B------:R-:W-:Y:S01]  /*10030*/  MOV R3, 0x1 ;  /* 0x0000000100037802 */ /* 0x000fe20000000f00 */
[----:B------:R-:W-:Y:S01]  /*10040*/  IMAD.MOV.U32 R0, RZ, RZ, 0x181f ;  /* 0x0000181fff007424 */ /* 0x000fe200078e00ff */
[----:B------:R-:W-:Y:S02]  /*10050*/  MOV R2, 0x10070 ;  /* 0x0001007000027802 */ /* 0x000fe40000000f00 */
[----:B-12---:R-:W-:Y:S05]  /*10060*/  CALL.REL.NOINC `($__internal_54_$__cuda_sm70_shflsync_idx_p) ;  /* 0x00000cf000007944 */ /* 0x006fea0003c00000 */
[----:B-1---5:R-:W-:Y:S05]  /*10070*/  BRA `(.L_x_3392) ;  /* 0xffffb3d000007947 */ /* 0x022fea000383ffff */
.L_x_3327:
[----:B------:R3:W-:Y:S01]  /*10080*/  STL [R1], R5 ;  /* 0x0000000501007387 */ /* 0x0007e20000100800 */
[----:B-1----:R-:W-:Y:S01]  /*10090*/  IMAD.MOV.U32 R3, RZ, RZ, 0x2 ;  /* 0x00000002ff037424 */ /* 0x002fe200078e00ff */
[----:B--2---:R-:W-:-:S02]  /*100a0*/  MOV R0, 0x181f ;  /* 0x0000181f00007802 */ /* 0x004fc40000000f00 */
[----:B------:R-:W-:Y:S02]  /*100b0*/  MOV R2, 0x100d0 ;  /* 0x000100d000027802 */ /* 0x000fe40000000f00 */
[----:B---34-:R-:W-:Y:S05]  /*100c0*/  CALL.REL.NOINC `($__internal_54_$__cuda_sm70_shflsync_idx_p) ;  /* 0x00000c9000007944 */ /* 0x018fea0003c00000 */
[----:B-----5:R-:W-:Y:S01]  /*100d0*/  MOV R4, R0 ;  /* 0x0000000000047202 */ /* 0x020fe20000000f00 */
[----:B-1----:R-:W-:Y:S05]  /*100e0*/  BRA `(.L_x_3393) ;  /* 0xffffb57000007947 */ /* 0x002fea000383ffff */
.L_x_3328:
[----:B------:R4:W-:Y:S01]  /*100f0*/  STL [R1], R14 ;  /* 0x0000000e01007387 */ /* 0x0009e20000100800 */
[----:B-1----:R-:W-:Y:S01]  /*10100*/  IMAD.MOV.U32 R3, RZ, RZ, 0x2 ;  /* 0x00000002ff037424 */ /* 0x002fe200078e00ff */
[----:B--2---:R-:W-:Y:S02]  /*10110*/  MOV R0, 0x181f ;  /* 0x0000181f00007802 */ /* 0x004fe40000000f00 */
[----:B------:R-:W-:Y:S02]  /*10120*/  MOV R2, 0x10140 ;  /* 0x0001014000027802 */ /* 0x000fe40000000f00 */
[----:B---34-:R-:W-:Y:S05]  /*10130*/  CALL.REL.NOINC `($__internal_54_$__cuda_sm70_shflsync_idx_p) ;  /* 0x00000c2000007944 */ /* 0x018fea0003c00000 */
[----:B-1---5:R-:W-:Y:S05]  /*10140*/  BRA `(.L_x_3394) ;  /* 0xffffb53000007947 */ /* 0x022fea000383ffff */
.L_x_3331:
[----:B------:R1:W-:Y:S02]  /*10150*/  STL [R1], R5 ;  /* 0x0000000501007387 */ /* 0x0003e40000100800 */
[----:B-1----:R-:W-:Y:S01]  /*10160*/  IMAD.MOV.U32 R3, RZ, RZ, 0x3 ;  /* 0x00000003ff037424 */ /* 0x002fe200078e00ff */
[----:B----4-:R-:W-:Y:S02]  /*10170*/  MOV R0, 0x181f ;  /* 0x0000181f00007802 */ /* 0x010fe40000000f00 */
[----:B------:R-:W-:-:S02]  /*10180*/  MOV R2, 0x101a0 ;  /* 0x000101a000027802 */ /* 0x000fc40000000f00 */
[----:B--23--:R-:W-:Y:S05]  /*10190*/  CALL.REL.NOINC `($__internal_54_$__cuda_sm70_shflsync_idx_p) ;  /* 0x00000bc000007944 */ /* 0x00cfea0003c00000 */
[----:B------:R2:W-:Y:S01]  /*101a0*/  STL [R1], R14 ;  /* 0x0000000e01007387 */ /* 0x0005e20000100800 */
[----:B-----5:R-:W-:Y:S01]  /*101b0*/  IMAD.MOV.U32 R4, RZ, RZ, R0 ;  /* 0x000000ffff047224 */ /* 0x020fe200078e0000 */
[----:B------:R-:W-:Y:S01]  /*101c0*/  MOV R3, 0x3 ;  /* 0x0000000300037802 */ /* 0x000fe20000000f00 */
[----:B------:R-:W-:Y:S01]  /*101d0*/  IMAD.MOV.U32 R0, RZ, RZ, 0x181f ;  /* 0x0000181fff007424 */ /* 0x000fe200078e00ff */
[----:B------:R-:W-:-:S02]  /*101e0*/  MOV R2, 0x10200 ;  /* 0x0001020000027802 */ /* 0x000fc40000000f00 */
[----:B-12---:R-:W-:Y:S05]  /*101f0*/  CALL.REL.NOINC `($__internal_54_$__cuda_sm70_shflsync_idx_p) ;  /* 0x00000b6000007944 */ /* 0x006fea0003c00000 */
[----:B-1---5:R-:W-:Y:S05]  /*10200*/  BRA `(.L_x_3395) ;  /* 0xffffb69000007947 */ /* 0x022fea000383ffff */
.L_x_3333:
[----:B------:R1:W-:Y:S01]  /*10210*/  STL [R1], R5 ;  /* 0x0000000501007387 */ /* 0x0003e20000100800 */
[----:B------:R-:W-:Y:S01]  /*10220*/  IMAD.MOV.U32 R3, RZ, RZ, RZ ;  /* 0x000000ffff037224 */ /* 0x000fe200078e00ff */
[----:B------:R-:W-:-:S02]  /*10230*/  MOV R0, 0x1c1f ;  /* 0x00001c1f00007802 */ /* 0x000fc40000000f00 */
[----:B------:R-:W-:Y:S02]  /*10240*/  MOV R2, 0x10260 ;  /* 0x0001026000027802 */ /* 0x000fe40000000f00 */
[----:B-1----:R-:W-:Y:S05]  /*10250*/  CALL.REL.NOINC `($__internal_54_$__cuda_sm70_shflsync_idx_p) ;  /* 0x00000b0000007944 */ /* 0x002fea0003c00000 */
[----:B-----5:R-:W-:Y:S01]  /*10260*/  MOV R4, R0 ;  /* 0x0000000000047202 */ /* 0x020fe20000000f00 */
[----:B-1----:R-:W-:Y:S05]  /*10270*/  BRA `(.L_x_3396) ;  /* 0xffffba2000007947 */ /* 0x002fea000383ffff */
.L_x_3334:
[----:B------:R3:W-:Y:S01]  /*10280*/  STL [R1], R12 ;  /* 0x0000000c01007387 */ /* 0x0007e20000100800 */
[----:B------:R-:W-:Y:S01]  /*10290*/  IMAD.MOV.U32 R3, RZ, RZ, RZ ;  /* 0x000000ffff037224 */ /* 0x000fe200078e00ff */
[----:B------:R-:W-:Y:S02]  /*102a0*/  MOV R0, 0x1c1f ;  /* 0x00001c1f00007802 */ /* 0x000fe40000000f00 */
[----:B------:R-:W-:Y:S02]  /*102b0*/  MOV R2, 0x102d0 ;  /* 0x000102d000027802 */ /* 0x000fe40000000f00 */
[----:B-123--:R-:W-:Y:S05]  /*102c0*/  CALL.REL.NOINC `($__internal_54_$__cuda_sm70_shflsync_idx_p) ;  /* 0x00000a9000007944 */ /* 0x00efea0003c00000 */
[----:B-1---5:R-:W-:Y:S05]  /*102d0*/  BRA `(.L_x_3397) ;  /* 0xffffb9e000007947 */ /* 0x022fea000383ffff */
.L_x_3337:
        /* <DEDUP_REMOVED lines=12> */
.L_x_3341:
[----:B------:R1:W-:Y:S01]  /*103a0*/  STL [R1], R5 ;  /* 0x0000000501007387 */ /* 0x0003e20000100800 */
[----:B------:R-:W-:Y:S01]  /*103b0*/  IMAD.MOV.U32 R3, RZ, RZ, RZ ;  /* 0x000000ffff037224 */ /* 0x000fe200078e00ff */
[----:B------:R-:W-:-:S02]  /*103c0*/  MOV R0, 0x181f ;  /* 0x0000181f00007802 */ /* 0x000fc40000000f00 */
[----:B------:R-:W-:Y:S02]  /*103d0*/  MOV R2, 0x103f0 ;  /* 0x000103f000027802 */ /* 0x000fe40000000f00 */
[----:B-1----:R-:W-:Y:S05]  /*103e0*/  CALL.REL.NOINC `($__internal_54_$__cuda_sm70_shflsync_idx_p) ;  /* 0x0000097000007944 */ /* 0x002fea0003c00000 */
[----:B-----5:R-:W-:Y:S01]  /*103f0*/  MOV R4, R0 ;  /* 0x0000000000047202 */ /* 0x020fe20000000f00 */
[----:B-1----:R-:W-:Y:S05]  /*10400*/  BRA `(.L_x_3399) ;  /* 0xffffd94000007947 */ /* 0x002fea000383ffff */
.L_x_3342:
[----:B------:R3:W-:Y:S01]  /*10410*/  STL [R1], R14 ;  /* 0x0000000e01007387 */ /* 0x0007e20000100800 */
[----:B------:R-:W-:Y:S01]  /*10420*/  IMAD.MOV.U32 R3, RZ, RZ, RZ ;  /* 0x000000ffff037224 */ /* 0x000fe200078e00ff */
[----:B------:R-:W-:Y:S02]  /*10430*/  MOV R0, 0x181f ;  /* 0x0000181f00007802 */ /* 0x000fe40000000f00 */
[----:B------:R-:W-:Y:S02]  /*10440*/  MOV R2, 0x10460 ;  /* 0x0001046000027802 */ /* 0x000fe40000000f00 */
[----:B-123--:R-:W-:Y:S05]  /*10450*/  CALL.REL.NOINC `($__internal_54_$__cuda_sm70_shflsync_idx_p) ;  /* 0x0000090000007944 */ /* 0x00efea0003c00000 */
[----:B-1---5:R-:W-:Y:S05]  /*10460*/  BRA `(.L_x_3400) ;  /* 0xffffd90000007947 */ /* 0x022fea000383ffff */
.L_x_3345:
        /* <DEDUP_REMOVED lines=12> */
.L_x_3348:
[----:B------:R2:W-:Y:S01]  /*10530*/  STL [R1], R5 ;  /* 0x0000000501007387 */ /* 0x0005e20000100800 */
[----:B-1----:R-:W-:Y:S01]  /*10540*/  IMAD.MOV.U32 R3, RZ, RZ, 0x2 ;  /* 0x00000002ff037424 */ /* 0x002fe200078e00ff */
[----:B----4-:R-:W-:-:S02]  /*10550*/  MOV R0, 0x181f ;  /* 0x0000181f00007802 */ /* 0x010fc40000000f00 */
[----:B------:R-:W-:Y:S02]  /*10560*/  MOV R2, 0x10580 ;  /* 0x0001058000027802 */ /* 0x000fe40000000f00 */
[----:B--23--:R-:W-:Y:S05]  /*10570*/  CALL.REL.NOINC `($__internal_54_$__cuda_sm70_shflsync_idx_p) ;  /* 0x000007e000007944 */ /* 0x00cfea0003c00000 */
[----:B-----5:R-:W-:Y:S01]  /*10580*/  MOV R4, R0 ;  /* 0x0000000000047202 */ /* 0x020fe20000000f00 */
[----:B-1----:R-:W-:Y:S05]  /*10590*/  BRA `(.L_x_3402) ;  /* 0xffffdc6000007947 */ /* 0x002fea000383ffff */
.L_x_3349:
[----:B------:R1:W-:Y:S01]  /*105a0*/  STL [R1], R14 ;  /* 0x0000000e01007387 */ /* 0x0003e20000100800 */
[----:B------:R-:W-:Y:S01]  /*105b0*/  IMAD.MOV.U32 R3, RZ, RZ, 0x2 ;  /* 0x00000002ff037424 */ /* 0x000fe200078e00ff */
[----:B----4-:R-:W-:Y:S02]  /*105c0*/  MOV R0, 0x181f ;  /* 0x0000181f00007802 */ /* 0x010fe40000000f00 */
[----:B------:R-:W-:Y:S02]  /*105d0*/  MOV R2, 0x105f0 ;  /* 0x000105f000027802 */ /* 0x000fe40000000f00 */
[----:B-123--:R-:W-:Y:S05]  /*105e0*/  CALL.REL.NOINC `($__internal_54_$__cuda_sm70_shflsync_idx_p) ;  /* 0x0000077000007944 */ /* 0x00efea0003c00000 */
[----:B-1---5:R-:W-:Y:S05]  /*105f0*/  BRA `(.L_x_3403) ;  /* 0xffffdc2000007947 */ /* 0x022fea000383ffff */
.L_x_3352:
[----:B------:R3:W-:Y:S01]  /*10600*/  STL [R1], R5 ;  /* 0x0000000501007387 */ /* 0x0007e20000100800 */
[----:B-1----:R-:W-:Y:S01]  /*10610*/  IMAD.MOV.U32 R3, RZ, RZ, 0x3 ;  /* 0x00000003ff037424 */ /* 0x002fe200078e00ff */
[----:B------:R-:W-:Y:S02]  /*10620*/  MOV R0, 0x181f ;  /* 0x0000181f00007802 */ /* 0x000fe40000000f00 */
[----:B------:R-:W-:Y:S02]  /*10630*/  MOV R2, 0x10650 ;  /* 0x0001065000027802 */ /* 0x000fe40000000f00 */
[----:B--234-:R-:W-:Y:S05]  /*10640*/  CALL.REL.NOINC `($__internal_54_$__cuda_sm70_shflsync_idx_p) ;  /* 0x0000071000007944 */ /* 0x01cfea0003c00000 */
[----:B------:R2:W-:Y:S01]  /*10650*/  STL [R1], R14 ;  /* 0x0000000e01007387 */ /* 0x0005e20000100800 */
[----:B-----5:R-:W-:Y:S01]  /*10660*/  IMAD.MOV.U32 R4, RZ, RZ, R0 ;  /* 0x000000ffff047224 */ /* 0x020fe200078e0000 */
[----:B------:R-:W-:Y:S01]  /*10670*/  MOV R3, 0x3 ;  /* 0x0000000300037802 */ /* 0x000fe20000000f00 */
[----:B------:R-:W-:Y:S01]  /*10680*/  IMAD.MOV.U32 R0, RZ, RZ, 0x181f ;  /* 0x0000181fff007424 */ /* 0x000fe200078e00ff */
[----:B------:R-:W-:-:S02]  /*10690*/  MOV R2, 0x106b0 ;  /* 0x000106b000027802 */ /* 0x000fc40000000f00 */
[----:B-12---:R-:W-:Y:S05]  /*106a0*/  CALL.REL.NOINC `($__internal_54_$__cuda_sm70_shflsync_idx_p) ;  /* 0x000006b000007944 */ /* 0x006fea0003c00000 */
[----:B-1---5:R-:W-:Y:S05]  /*106b0*/  BRA `(.L_x_3404) ;  /* 0xffffdd8000007947 */ /* 0x022fea000383ffff */
.L_x_3354:
[----:B------:R1:W-:Y:S01]  /*106c0*/  STL [R1], R102 ;  /* 0x0000006601007387 */ /* 0x0003e20000100800 */
[----:B------:R-:W-:Y:S01]  /*106d0*/  IMAD.MOV.U32 R3, RZ, RZ, RZ ;  /* 0x000000ffff037224 */ /* 0x000fe200078e00ff */
[----:B------:R-:W-:-:S02]  /*106e0*/  MOV R0, 0x1f ;  /* 0x0000001f00007802 */ /* 0x000fc40000000f00 */
[----:B------:R-:W-:Y:S02]  /*106f0*/  MOV R2, 0x10710 ;  /* 0x0001071000027802 */ /* 0x000fe40000000f00 */
[----:B-1----:R-:W-:Y:S05]  /*10700*/  CALL.REL.NOINC `($__internal_54_$__cuda_sm70_shflsync_idx_p) ;  /* 0x0000065000007944 */ /* 0x002fea0003c00000 */
[----:B------:R-:W-:Y:S01]  /*10710*/  MOV R9, R0 ;  /* 0x0000000000097202 */ /* 0x000fe20000000f00 */
[----:B-1---5:R-:W-:Y:S05]  /*10720*/  BRA `(.L_x_3405) ;  /* 0xffffdfe000007947 */ /* 0x022fea000383ffff */
.L_x_3355:
[----:B------:R3:W-:Y:S01]  /*10730*/  STL [R1], R102 ;  /* 0x0000006601007387 */ /* 0x0007e20000100800 */
[----:B------:R-:W-:Y:S01]  /*10740*/  IMAD.MOV.U32 R3, RZ, RZ, 0x1 ;  /* 0x00000001ff037424 */ /* 0x000fe200078e00ff */
[----:B------:R-:W-:Y:S02]  /*10750*/  MOV R0, 0x1f ;  /* 0x0000001f00007802 */ /* 0x000fe40000000f00 */
[----:B------:R-:W-:Y:S02]  /*10760*/  MOV R2, 0x10780 ;  /* 0x0001078000027802 */ /* 0x000fe40000000f00 */
[----:B-123--:R-:W-:Y:S05]  /*10770*/  CALL.REL.NOINC `($__internal_54_$__cuda_sm70_shflsync_idx_p) ;  /* 0x000005e000007944 */ /* 0x00efea0003c00000 */
[----:B------:R-:W-:Y:S01]  /*10780*/  MOV R8, R0 ;  /* 0x0000000000087202 */ /* 0x000fe20000000f00 */
[----:B-1---5:R-:W-:Y:S05]  /*10790*/  BRA `(.L_x_3406) ;  /* 0xffffdf9000007947 */ /* 0x022fea000383ffff */
.L_x_3356:
[----:B------:R-:W-:Y:S02]  /*107a0*/  MOV R3, 0x1 ;  /* 0x0000000100037802 */ /* 0x000fe40000000f00 */
[----:B------:R-:W-:Y:S02]  /*107b0*/  MOV R2, 0x107d0 ;  /* 0x000107d000027802 */ /* 0x000fe40000000f00 */
[----:B-1234-:R-:W-:Y:S05]  /*107c0*/  CALL.REL.NOINC `($__internal_55_$__cuda_sm70_shflsync_up_p) ;  /* 0x0000063000007944 */ /* 0x01efea0003c00000 */
[----:B------:R-:W-:Y:S05]  /*107d0*/  BRA `(.L_x_3407) ;  /* 0xffffe08000007947 */ /* 0x000fea000383ffff */
.L_x_3357:
[----:B------:R-:W-:Y:S02]  /*107e0*/  MOV R3, 0x2 ;  /* 0x0000000200037802 */ /* 0x000fe40000000f00 */
[----:B------:R-:W-:-:S02]  /*107f0*/  MOV R2, 0x10810 ;  /* 0x0001081000027802 */ /* 0x000fc40000000f00 */
[----:B--2-4-:R-:W-:Y:S05]  /*10800*/  CALL.REL.NOINC `($__internal_55_$__cuda_sm70_shflsync_up_p) ;  /* 0x000005f000007944 */ /* 0x014fea0003c00000 */
        /* <DEDUP_REMOVED lines=23> */
.L_x_3361:
[----:B------:R-:W-:Y:S02]  /*10980*/  MOV R3, 0x1 ;  /* 0x0000000100037802 */ /* 0x000fe40000000f00 */
[----:B------:R-:W-:Y:S02]  /*10990*/  MOV R2, 0x109b0 ;  /* 0x000109b000027802 */ /* 0x000fe40000000f00 */
[----:B------:R-:W-:Y:S05]  /*109a0*/  CALL.REL.NOINC `($__internal_55_$__cuda_sm70_shflsync_up_p) ;  /* 0x0000045000007944 */ /* 0x000fea0003c00000 */
[----:B------:R-:W-:Y:S01]  /*109b0*/  MOV R2, R4 ;  /* 0x0000000400027202 */ /* 0x000fe20000000f00 */
[----:B------:R-:W-:Y:S05]  /*109c0*/  BRA `(.L_x_3409) ;  /* 0xffffe0f000007947 */ /* 0x000fea000383ffff */
.L_x_3362:
        /* <DEDUP_REMOVED lines=26> */
.L_x_3364:
[----:B------:R-:W-:Y:S02]  /*10b70*/  SEL R0, RZ, 0x1, P0 ;  /* 0x00000001ff007807 */ /* 0x000fe40000000000 */
[----:B------:R-:W-:Y:S02]  /*10b80*/  MOV R2, 0x10ba0 ;  /* 0x00010ba000027802 */ /* 0x000fe40000000f00 */
[----:B-1----:R-:W-:Y:S05]  /*10b90*/  CALL.REL.NOINC `($__internal_56_$__cuda_sm70_votesync_ballot) ;  /* 0x000002c000007944 */ /* 0x002fea0003c00000 */
[----:B------:R-:W-:Y:S01]  /*10ba0*/  MOV R5, R0 ;  /* 0x0000000000057202 */ /* 0x000fe20000000f00 */
[----:B------:R-:W-:Y:S05]  /*10bb0*/  BRA `(.L_x_3411) ;  /* 0xffffe09000007947 */ /* 0x000fea000383ffff */
.L_x_3365:
[----:B------:R4:W-:Y:S01]  /*10bc0*/  STL [R1], R6 ;  /* 0x0000000601007387 */ /* 0x0009e20000100800 */
[----:B---3--:R-:W-:Y:S01]  /*10bd0*/  IMAD.MOV.U32 R3, RZ, RZ, R11 ;  /* 0x000000ffff037224 */ /* 0x008fe200078e000b */
[----:B------:R-:W-:Y:S02]  /*10be0*/  MOV R0, 0x1f ;  /* 0x0000001f00007802 */ /* 0x000fe40000000f00 */
[----:B------:R-:W-:Y:S02]  /*10bf0*/  MOV R2, 0x10c10 ;  /* 0x00010c1000027802 */ /* 0x000fe40000000f00 */
[----:B-12-4-:R-:W-:Y:S05]  /*10c00*/  CALL.REL.NOINC `($__internal_54_$__cuda_sm70_shflsync_idx_p) ;  /* 0x0000015000007944 */ /* 0x016fea0003c00000 */
[----:B------:R2:W-:Y:S01]  /*10c10*/  STL [R1], R7 ;  /* 0x0000000701007387 */ /* 0x0005e20000100800 */
[----:B------:R-:W-:Y:S01]  /*10c20*/  IMAD.MOV.U32 R6, RZ, RZ, R0 ;  /* 0x000000ffff067224 */ /* 0x000fe200078e0000 */
[----:B------:R-:W-:Y:S01]  /*10c30*/  MOV R3, R11 ;  /* 0x0000000b00037202 */ /* 0x000fe20000000f00 */
[----:B------:R-:W-:Y:S01]  /*10c40*/  IMAD.MOV.U32 R0, RZ, RZ, 0x1f ;  /* 0x0000001fff007424 */ /* 0x000fe200078e00ff */
[----:B------:R-:W-:-:S02]  /*10c50*/  MOV R2, 0x10c70 ;  /* 0x00010c7000027802 */ /* 0x000fc40000000f00 */
[----:B-12--5:R-:W-:Y:S05]  /*10c60*/  CALL.REL.NOINC `($__internal_54_$__cuda_sm70_shflsync_idx_p) ;  /* 0x000000f000007944 */ /* 0x026fea0003c00000 */
[----:B------:R-:W-:Y:S01]  /*10c70*/  MOV R7, R0 ;  /* 0x0000000000077202 */ /* 0x000fe20000000f00 */
[----:B-1---5:R-:W-:Y:S05]  /*10c80*/  BRA `(.L_x_3412) ;  /* 0xffffe00000007947 */ /* 0x022fea000383ffff */
.L_x_3368:
[----:B------:R2:W-:Y:S01]  /*10c90*/  STL [R1], R4 ;  /* 0x0000000401007387 */ /* 0x0005e20000100800 */
[----:B------:R-:W-:Y:S01]  /*10ca0*/  IMAD.MOV.U32 R3, RZ, RZ, R0 ;  /* 0x000000ffff037224 */ /* 0x000fe200078e0000 */
[----:B------:R-:W-:-:S02]  /*10cb0*/  MOV R0, 0x1f ;  /* 0x0000001f00007802 */ /* 0x000fc40000000f00 */
[----:B------:R-:W-:Y:S02]  /*10cc0*/  MOV R2, 0x10ce0 ;  /* 0x00010ce000027802 */ /* 0x000fe40000000f00 */
[----:B-1234-:R-:W-:Y:S05]  /*10cd0*/  CALL.REL.NOINC `($__internal_54_$__cuda_sm70_shflsync_idx_p) ;  /* 0x0000008000007944 */ /* 0x01efea0003c00000 */
[----:B------:R-:W-:Y:S01]  /*10ce0*/  MOV R10, R0 ;  /* 0x00000000000a7202 */ /* 0x000fe20000000f00 */
[----:B-1---5:R-:W-:Y:S05]  /*10cf0*/  BRA `(.L_x_3367) ;  /* 0xffffdff000007947 */ /* 0x022fea000383ffff */
        .weak           $__internal_53_$__cuda_sm70_shflsync_bfly_p
        .type           $__internal_53_$__cuda_sm70_shflsync_bfly_p,@function
        .size           $__internal_53_$__cuda_sm70_shflsync_bfly_p,($__internal_54_$__cuda_sm70_shflsync_idx_p - $__internal_53_$__cuda_sm70_shflsync_bfly_p)
$__internal_53_$__cuda_sm70_shflsync_bfly_p:
[----:B------:R-:W-:Y:S02]  /*10d00*/  MOV R169, 0xffffffff ;  /* 0xffffffff00a97802 */ /* 0x000fe40000000f00 */
[----:B------:R-:W-:Y:S02]  /*10d10*/  MOV R3, 0x1f ;  /* 0x0000001f00037802 */ /* 0x000fe40000000f00 */
[----:B------:R-:W-:Y:S04]  /*10d20*/  WARPSYNC R169 ;  /* 0x000000a900007348 */ /* 0x000fe80003800000 */
[----:B------:R1:W2:Y:S02]  /*10d30*/  SHFL.BFLY PT, R0, R132, R0, R3 ;  /* 0x0c00000084007389 */ /* 0x0002a400000e0003 */
[----:B-1----:R-:W-:-:S04]  /*10d40*/  MOV R3, 0x0 ;  /* 0x0000000000037802 */ /* 0x002fc80000000f00 */
[----:B--2---:R-:W-:Y:S05]  /*10d50*/  RET.REL.NODEC R2 `(_ZN7cutlass13device_kernelIN5flash19enable_sm80_to_sm89INS1_16FlashAttnFwdSm80INS1_25CollectiveMainloopFwdSm80ILi8ELi1ELb1EN4cute5tupleIJNS5_1CILi128EEENS7_ILi48EEENS7_ILi256EEEEEELi256ENS_10bfloat16_tEfNS_4arch4Sm80ELb0ELb0ELb0ELb1ELb1ELb0ELb1ELb1EEENS1_21CollectiveEpilogueFwdINS6_IJS8_SA_S9_EEENS6_IJNS7_ILi1EEESI_SI_EEESC_SE_Li256ELb1ELb1ELb1ELb0EEENS1_36VarlenDynamicPersistentTileSchedulerILi128ELi48ELi256ELi256ELb1ELb1ELb0ELb0ELb1ELb1EEEEEEEEEvNT_6ParamsE) ;  /* 0xfffef2a002007950 */ /* 0x004fea0003c3ffff */
        .weak           $__internal_54_$__cuda_sm70_shflsync_idx_p
        .type           $__internal_54_$__cuda_sm70_shflsync_idx_p,@function
        .size           $__internal_54_$__cuda_sm70_shflsync_idx_p,($__internal_55_$__cuda_sm70_shflsync_up_p - $__internal_54_$__cuda_sm70_shflsync_idx_p)
$__internal_54_$__cuda_sm70_shflsync_idx_p:
[----:B------:R1:W-:Y:S04]  /*10d60*/  STL [R1+0x190], R5 ;  /* 0x0001900501007387 */ /* 0x0003e80000100800 */
[----:B------:R2:W-:Y:S01]  /*10d70*/  STL [R1+0x18c], R4 ;  /* 0x00018c0401007387 */ /* 0x0005e20000100800 */
[----:B-1----:R-:W-:-:S03]  /*10d80*/  MOV R5, 0xffffffff ;  /* 0xffffffff00057802 */ /* 0x002fc60000000f00 */
[----:B--2---:R-:W2:Y:S01]  /*10d90*/  LDL.LU R4, [R1] ;  /* 0x0000000001047983 */ /* 0x004ea20000300800 */
[----:B------:R-:W-:Y:S04]  /*10da0*/  WARPSYNC R5 ;  /* 0x0000000500007348 */ /* 0x000fe80003800000 */
[----:B--2---:R1:W2:Y:S04]  /*10db0*/  SHFL.IDX PT, R0, R4, R3, R0 ;  /* 0x0000000304007389 */ /* 0x0042a800000e0000 */
[----:B-1----:R1:W5:Y:S04]  /*10dc0*/  LDL.LU R5, [R1+0x190] ;  /* 0x0001900001057983 */ /* 0x0023680000300800 */
[----:B------:R1:W5:Y:S01]  /*10dd0*/  LDL.LU R4, [R1+0x18c] ;  /* 0x00018c0001047983 */ /* 0x0003620000300800 */
[----:B------:R-:W-:-:S04]  /*10de0*/  MOV R3, 0x0 ;  /* 0x0000000000037802 */ /* 0x000fc80000000f00 */
[----:B--2---:R-:W-:Y:S05]  /*10df0*/  RET.REL.NODEC R2 `(_ZN7cutlass13device_kernelIN5flash19enable_sm80_to_sm89INS1_16FlashAttnFwdSm80INS1_25CollectiveMainloopFwdSm80ILi8ELi1ELb1EN4cute5tupleIJNS5_1CILi128EEENS7_ILi48EEENS7_ILi256EEEEEELi256ENS_10bfloat16_tEfNS_4arch4Sm80ELb0ELb0ELb0ELb1ELb1ELb0ELb1ELb1EEENS1_21CollectiveEpilogueFwdINS6_IJS8_SA_S9_EEENS6_IJNS7_ILi1EEESI_SI_EEESC_SE_Li256ELb1ELb1ELb1ELb0EEENS1_36VarlenDynamicPersistentTileSchedulerILi128ELi48ELi256ELi256ELb1ELb1ELb0ELb0ELb1ELb1EEEEEEEEEvNT_6ParamsE) ;  /* 0xfffef20002007950 */ /* 0x004fea0003c3ffff */
        .weak           $__internal_55_$__cuda_sm70_shflsync_up_p
        .type           $__internal_55_$__cuda_sm70_shflsync_up_p,@function
        .size           $__internal_55_$__cuda_sm70_shflsync_up_p,($__internal_56_$__cuda_sm70_votesync_ballot - $__internal_55_$__cuda_sm70_shflsync_up_p)
$__internal_55_$__cuda_sm70_shflsync_up_p:
[----:B------:R-:W-:Y:S02]  /*10e00*/  MOV R4, RZ ;  /* 0x000000ff00047202 */ /* 0x000fe40000000f00 */
[----:B------:R-:W-:-:S04]  /*10e10*/  MOV R11, 0xffffffff ;  /* 0xffffffff000b7802 */ /* 0x000fc80000000f00 */
[----:B------:R-:W-:Y:S04]  /*10e20*/  WARPSYNC R11 ;  /* 0x0000000b00007348 */ /* 0x000fe80003800000 */
[----:B------:R1:W2:Y:S02]  /*10e30*/  SHFL.UP PT, R4, R0, R3, R4 ;  /* 0x0400000300047389 */ /* 0x0002a400000e0004 */
[----:B-1----:R-:W-:-:S04]  /*10e40*/  MOV R3, 0x0 ;  /* 0x0000000000037802 */ /* 0x002fc80000000f00 */
[----:B--2---:R-:W-:Y:S05]  /*10e50*/  RET.REL.NODEC R2 `(_ZN7cutlass13device_kernelIN5flash19enable_sm80_to_sm89INS1_16FlashAttnFwdSm80INS1_25CollectiveMainloopFwdSm80ILi8ELi1ELb1EN4cute5tupleIJNS5_1CILi128EEENS7_ILi48EEENS7_ILi256EEEEEELi256ENS_10bfloat16_tEfNS_4arch4Sm80ELb0ELb0ELb0ELb1ELb1ELb0ELb1ELb1EEENS1_21CollectiveEpilogueFwdINS6_IJS8_SA_S9_EEENS6_IJNS7_ILi1EEESI_SI_EEESC_SE_Li256ELb1ELb1ELb1ELb0EEENS1_36VarlenDynamicPersistentTileSchedulerILi128ELi48ELi256ELi256ELb1ELb1ELb0ELb0ELb1ELb1EEEEEEEEEvNT_6ParamsE) ;  /* 0xfffef1a002007950 */ /* 0x004fea0003c3ffff */
        .weak           $__internal_56_$__cuda_sm70_votesync_ballot
        .type           $__internal_56_$__cuda_sm70_votesync_ballot,@function
        .size           $__internal_56_$__cuda_sm70_votesync_ballot,(.L_x_6559 - $__internal_56_$__cuda_sm70_votesync_ballot)
$__internal_56_$__cuda_sm70_votesync_ballot:
[----:B------:R-:W-:Y:S01]  /*10e60*/  ISETP.NE.U32.AND P0, PT, R0, 0x1, PT ;  /* 0x000000010000780c */ /* 0x000fe20003f05070 */
[----:B------:R-:W-:-:S04]  /*10e70*/  IMAD.MOV.U32 R3, RZ, RZ, -0x1 ;  /* 0xffffffffff037424 */ /* 0x000fc800078e00ff */
[----:B------:R-:W-:Y:S08]  /*10e80*/  WARPSYNC R3 ;  /* 0x0000000300007348 */ /* 0x000ff00003800000 */
[----:B------:R-:W-:-:S04]  /*10e90*/  VOTE.ANY R0, PT, !P0 ;  /* 0x0000000000007806 */ /* 0x000fc800040e0100 */
[----:B------:R-:W-:Y:S01]  /*10ea0*/  LOP3.LUT R0, R0, R3, RZ, 0xc0, !PT ;  /* 0x0000000300007212 */ /* 0x000fe200078ec0ff */
[----:B------:R-:W-:-:S04]  /*10eb0*/  IMAD.MOV.U32 R3, RZ, RZ, 0x0 ;  /* 0x00000000ff037424 */ /* 0x000fc800078e00ff */
[----:B------:R-:W-:Y:S05]  /*10ec0*/  RET.REL.NODEC R2 `(_ZN7cutlass13device_kernelIN5flash19enable_sm80_to_sm89INS1_16FlashAttnFwdSm80INS1_25CollectiveMainloopFwdSm80ILi8ELi1ELb1EN4cute5tupleIJNS5_1CILi128EEENS7_ILi48EEENS7_ILi256EEEEEELi256ENS_10bfloat16_tEfNS_4arch4Sm80ELb0ELb0ELb0ELb1ELb1ELb0ELb1ELb1EEENS1_21CollectiveEpilogueFwdINS6_IJS8_SA_S9_EEENS6_IJNS7_ILi1EEESI_SI_EEESC_SE_Li256ELb1ELb1ELb1ELb0EEENS1_36VarlenDynamicPersistentTileSchedulerILi128ELi48ELi256ELi256ELb1ELb1ELb0ELb0ELb1ELb1EEEEEEEEEvNT_6ParamsE) ;  /* 0xfffef13002007950 */ /* 0x000fea0003c3ffff */
.L_x_3413:
        /* <DEDUP_REMOVED lines=11> */
.L_x_6559:


//--------------------- .text._ZN7cutlass13device_kernelIN5flash19enable_sm80_to_sm89INS1_16FlashAttnFwdSm80INS1_25CollectiveMainloopFwdSm80ILi8ELi1ELb0EN4cute5tupleIJNS5_1CILi128EEENS7_ILi32EEENS7_ILi256EEEEEELi256ENS_10bfloat16_tEfNS_4arch4Sm80ELb0ELb0ELb0ELb1ELb1ELb1ELb1ELb1EEENS1_21CollectiveEpilogueFwdINS6_IJS8_SA_S9_EEENS6_IJNS7_ILi1EEESI_SI_EEESC_SE_Li256ELb1ELb1ELb1ELb0EEENS1_36VarlenDynamicPersistentTileSchedulerILi128ELi32ELi256ELi256ELb1ELb1ELb0ELb0ELb1ELb1EEEEEEEEEvNT_6ParamsE --------------------------
	.section	.text._ZN7cutlass13device_kernelIN5flash19enable_sm80_to_sm89INS1_16FlashAttnFwdSm80INS1_25CollectiveMainloopFwdSm80ILi8ELi1ELb0EN4cute5tupleIJNS5_1CILi128EEENS7_ILi32EEENS7_ILi256EEEEEELi256ENS_10bfloat16_tEfNS_4arch4Sm80ELb0ELb0ELb0ELb1ELb1ELb1ELb1ELb1EEENS1_21CollectiveEpilogueFwdINS6_IJS8_SA_S9_EEENS6_IJNS7_ILi1EEESI_SI_EEESC_SE_Li256ELb1ELb1ELb1ELb0EEENS1_36VarlenDynamicPersistentTileSchedulerILi128ELi32ELi256ELi256ELb1ELb1ELb0ELb0ELb1ELb1EEEEEEEEEvNT_6ParamsE,"ax",@progbits
	.sectioninfo	@"SHI_REGISTERS=255"
	.align	128
.text._ZN7cutlass13device_kernelIN5flash19enable_sm80_to_sm89INS1_16FlashAttnFwdSm80INS1_25CollectiveMainloopFwdSm80ILi8ELi1ELb0EN4cute5tupleIJNS5_1CILi128EEENS7_ILi32EEENS7_ILi256EEEEEELi256ENS_10bfloat16_tEfNS_4arch4Sm80ELb0ELb0ELb0ELb1ELb1ELb1ELb1ELb1EEENS1_21CollectiveEpilogueFwdINS6_IJS8_SA_S9_EEENS6_IJNS7_ILi1EEESI_SI_EEESC_SE_Li256ELb1ELb1ELb1ELb0EEENS1_36VarlenDynamicPersistentTileSchedulerILi128ELi32ELi256ELi256ELb1ELb1ELb0ELb0ELb1ELb1EEEEEEEEEvNT_6ParamsE:
        .type           _ZN7cutlass13device_kernelIN5flash19enable_sm80_to_sm89INS1_16FlashAttnFwdSm80INS1_25CollectiveMainloopFwdSm80ILi8ELi1ELb0EN4cute5tupleIJNS5_1CILi128EEENS7_ILi32EEENS7_ILi256EEEEEELi256ENS_10bfloat16_tEfNS_4arch4Sm80ELb0ELb0ELb0ELb1ELb1ELb1ELb1ELb1EEENS1_21CollectiveEpilogueFwdINS6_IJS8_SA_S9_EEENS6_IJNS7_ILi1EEESI_SI_EEESC_SE_Li256ELb1ELb1ELb1ELb0EEENS1_36VarlenDynamicPersistentTileSchedulerILi128ELi32ELi256ELi256ELb1ELb1ELb0ELb0ELb1ELb1EEEEEEEEEvNT_6ParamsE,@function
        .size           _ZN7cutlass13device_kernelIN5flash19enable_sm80_to_sm89INS1_16FlashAttnFwdSm80INS1_25CollectiveMainloopFwdSm80ILi8ELi1ELb0EN4cute5tupleIJNS5_1CILi128EEENS7_ILi32EEENS7_ILi256EEEEEELi256ENS_10bfloat16_tEfNS_4arch4Sm80ELb0ELb0ELb0ELb1ELb1ELb1ELb1ELb1EEENS1_21CollectiveEpilogueFwdINS6_IJS8_SA_S9_EEENS6_IJNS7_ILi1EEESI_SI_EEESC_SE_Li256ELb1ELb1ELb1ELb0EEENS1_36VarlenDynamicPersistentTileSchedulerILi128ELi32ELi256ELi256ELb1ELb1ELb0ELb0ELb1ELb1EEEEEEEEEvNT_6ParamsE,(.L_x_6564 - _ZN7cutlass13device_kernelIN5flash19enable_sm80_to_sm89INS1_16FlashAttnFwdSm80INS1_25CollectiveMainloopFwdSm80ILi8ELi1ELb0EN4cute5tupleIJNS5_1CILi128EEENS7_ILi32EEENS7_ILi256EEEEEELi256ENS_10bfloat16_tEfNS_4arch4Sm80ELb0ELb0ELb0ELb1ELb1ELb1ELb1ELb1EEENS1_21CollectiveEpilogueFwdINS6_IJS8_SA_S9_EEENS6_IJNS7_ILi1EEESI_SI_EEESC_SE_Li256ELb1ELb1ELb1ELb0EEENS1_36VarlenDynamicPersistentTileSchedulerILi128ELi32ELi256ELi256ELb1ELb1ELb0ELb0ELb1ELb1EEEEEEEEEvNT_6ParamsE)
        .other          _ZN7cutlass13device_kernelIN5flash19enable_sm80_to_sm89INS1_16FlashAttnFwdSm80INS1_25CollectiveMainloopFwdSm80ILi8ELi1ELb0EN4cute5tupleIJNS5_1CILi128EEENS7_ILi32EEENS7_ILi256EEEEEELi256ENS_10bfloat16_tEfNS_4arch4Sm80ELb0ELb0ELb0ELb1ELb1ELb1ELb1ELb1EEENS1_21CollectiveEpilogueFwdINS6_IJS8_SA_S9_EEENS6_IJNS7_ILi1EEESI_SI_EEESC_SE_Li256ELb1ELb1ELb1ELb0EEENS1_36VarlenDynamicPersistentTileSchedulerILi128ELi32ELi256ELi256ELb1ELb1ELb0ELb0ELb1ELb1EEEEEEEEEvNT_6ParamsE,@"STO_CUDA_ENTRY STV_DEFAULT"
_ZN7cutlass13device_kernelIN5flash19enable_sm80_to_sm89INS1_16FlashAttnFwdSm80INS1_25CollectiveMainloopFwdSm80ILi8ELi1ELb0EN4cute5tupleIJNS5_1CILi128EEENS7_ILi32EEENS7_ILi256EEEEEELi256ENS_10bfloat16_tEfNS_4arch4Sm80ELb0ELb0ELb0ELb1ELb1ELb1ELb1ELb1EEENS1_21CollectiveEpilogueFwdINS6_IJS8_SA_S9_EEENS6_IJNS7_ILi1EEESI_SI_EEESC_SE_Li256ELb1ELb1ELb1ELb0EEENS1_36VarlenDynamicPersistentTileSchedulerILi128ELi32ELi256ELi256ELb1ELb1ELb0ELb0ELb1ELb1EEEEEEEEEvNT_6ParamsE:
        /* <DEDUP_REMOVED lines=52> */
.L_x_3419:
        /* <DEDUP_REMOVED lines=17> */
.L_x_3591:
        /* <DEDUP_REMOVED lines=16> */
.L_x_3592:
[----:B---3--:R-:W-:-:S05]  /*0550*/  IMAD R0, R0, c[0x0][0x538], RZ ;  /* 0x00014e0000007a24 */ /* 0x008fca00078e02ff */
[----:B------:R-:W-:-:S04]  /*0560*/  IADD3 R6, R0, R6, RZ ;  /* 0x0000000600067210 */ /* 0x000fc80007ffe0ff */
[----:B------:R-:W-:-:S13]  /*0570*/  ISETP.GT.AND P0, PT, R6, UR4, PT ;  /* 0x0000000406007c0c */ /* 0x000fda000bf04270 */
[----:B-12---:R-:W-:Y:S05]  /*0580*/  @!P0 BRA `(.L_x_3419) ;  /* 0xfffffdb000008947 */ /* 0x006fea000383ffff */
.L_x_3415:
[----:B------:R-:W-:-:S05]  /*0590*/  IADD3 R12, -R0, R6, RZ ;  /* 0x00000006000c7210 */ /* 0x000fca0007ffe1ff */
[----:B------:R-:W-:-:S05]  /*05a0*/  IMAD R0, R4, c[0x0][0x538], R12 ;  /* 0x00014e0004007a24 */ /* 0x000fca00078e020c */
[----:B------:R-:W-:Y:S01]  /*05b0*/  ISETP.GT.AND P0, PT, R0, UR4, PT ;  /* 0x0000000400007c0c */ /* 0x000fe2000bf04270 */
[----:B------:R-:W-:-:S12]  /*05c0*/  BRA.DIV ~URZ, `(.L_x_3420) ;  /* 0x00016be27f007947 */ /* 0x000fd8000b800000 */
[----:B------:R-:W-:-:S04]  /*05d0*/  VOTE.ANY R0, PT, !P0 ;  /* 0x0000000000007806 */ /* 0x000fc800040e0100 */
.L_x_3593:
[----:B------:R1:W3:Y:S01]  /*05e0*/  POPC R13, R0 ;  /* 0x00000000000d7309 */ /* 0x0002e20000000000 */
[----:B------:R-:W-:Y:S05]  /*05f0*/  BRA.DIV ~URZ, `(.L_x_3421) ;  /* 0x00016bf27f007947 */ /* 0x000fea000b800000 */
[----:B---3--:R3:W4:Y:S01]  /*0600*/  SHFL.IDX PT, R11, R8, R13, 0x1f ;  /* 0x00001f0d080b7589 */ /* 0x00872200000e0000 */
[----:B------:R-:W-:-:S03]  /*0610*/  MOV R6, RZ ;  /* 0x000000ff00067202 */ /* 0x000fc60000000f00 */
[----:B------:R3:W1:Y:S04]  /*0620*/  SHFL.IDX PT, R10, R7, R13, 0x1f ;  /* 0x00001f0d070a7589 */ /* 0x00066800000e0000 */
.L_x_3594:
[----:B------:R-:W-:Y:S01]  /*0630*/  ISETP.NE.AND P0, PT, R0, RZ, PT ;  /* 0x000000ff0000720c */ /* 0x000fe20003f05270 */
[----:B------:R-:W-:-:S12]  /*0640*/  BSSY B0, `(.L_x_3422) ;  /* 0x0000005000007945 */ /* 0x000fd80003800000 */
[----:B------:R-:W-:Y:S05]  /*0650*/  @!P0 BRA `(.L_x_3423) ;  /* 0x0000003000008947 */ /* 0x000fea0003800000 */
[----:B------:R-:W-:Y:S01]  /*0660*/  IADD3 R202, R13, -0x1, RZ ;  /* 0xffffffff0dca7810 */ /* 0x000fe20007ffe0ff */
[----:B------:R-:W-:Y:S05]  /*0670*/  BRA.DIV ~URZ, `(.L_x_3424) ;  /* 0x00016c527f007947 */ /* 0x000fea000b800000 */
[----:B------:R3:W4:Y:S02]  /*0680*/  SHFL.IDX PT, R6, R4, R202, 0x1f ;  /* 0x00001fca04067589 */ /* 0x00072400000e0000 */
.L_x_3423:
[----:B------:R-:W-:Y:S05]  /*0690*/  BSYNC B0 ;  /* 0x0000000000007941 */ /* 0x000fea0003800000 */
.L_x_3422:
        /* <DEDUP_REMOVED lines=65> */
.L_x_3416:
[----:B--2---:R-:W-:Y:S01]  /*0ab0*/  IMAD.MOV.U32 R229, RZ, RZ, RZ ;  /* 0x000000ffffe57224 */ /* 0x004fe200078e00ff */
[----:B------:R-:W-:Y:S01]  /*0ac0*/  MOV R230, RZ ;  /* 0x000000ff00e67202 */ /* 0x000fe20000000f00 */
[----:B------:R-:W-:Y:S01]  /*0ad0*/  IMAD.U32 R228, RZ, RZ, UR4 ;  /* 0x00000004ffe47e24 */ /* 0x000fe2000f8e00ff */
[----:B------:R-:W-:Y:S02]  /*0ae0*/  MOV R231, c[0x0][0x53c] ;  /* 0x00014f0000e77a02 */ /* 0x000fe40000000f00 */
.L_x_3425:
[----:B------:R-:W-:Y:S01]  /*0af0*/  ISETP.NE.AND P0, PT, R14, RZ, PT ;  /* 0x000000ff0e00720c */ /* 0x000fe20003f05270 */
[----:B------:R-:W-:-:S12]  /*0b00*/  WARPSYNC 0xffffffff ;  /* 0xffffffff00007948 */ /* 0x000fd80003800000 */
[----:B------:R1:W-:Y:S04]  /*0b10*/  @!P0 STS.128 [0x20080], R228 ;  /* 0x020080e4ff008388 */ /* 0x0003e80000000c00 */
[----:B------:R-:W-:Y:S06]  /*0b20*/  BAR.ARV 0x5, 0x100 ;  /* 0x0144000000007b1d */ /* 0x000fec0000002000 */
.L_x_3414:
        /* <DEDUP_REMOVED lines=34> */
[C---:B------:R-:W-:Y:S01]  /*0d50*/  IMAD.SHL.U32 R8, R213.reuse, 0x40, RZ ;  /* 0x00000040d5087824 */ /* 0x040fe200078e00ff */
[----:B------:R-:W-:Y:S01]  /*0d60*/  LEA.HI R0, R2, R4, RZ, 0x3 ;  /* 0x0000000402007211 */ /* 0x000fe200078f18ff */
[C---:B------:R-:W-:Y:S01]  /*0d70*/  IMAD.SHL.U32 R140, R213.reuse, 0x4, RZ ;  /* 0x00000004d58c7824 */ /* 0x040fe200078e00ff */
        /* <DEDUP_REMOVED lines=109> */
[----:B------:R-:W-:Y:S01]  /*1450*/  STL [R1+0x38], R30 ;  /* 0x0000381e01007387 */ /* 0x000fe20000100800 */
[----:B------:R-:W-:Y:S01]  /*1460*/  SHF.R.S32.HI R6, RZ, 0x1f, R139 ;  /* 0x0000001fff067819 */ /* 0x000fe2000001148b */
[----:B------:R-:W-:Y:S01]  /*1470*/  IMAD.SHL.U32 R249, R8, 0x2, RZ ;  /* 0x0000000208f97824 */ /* 0x000fe200078e00ff */
[----:B------:R-:W-:Y:S01]  /*1480*/  LOP3.LUT R11, R29, 0x38, R134, 0xf8, !PT ;  /* 0x000000381d0b7812 */ /* 0x000fe200078ef886 */
        /* <DEDUP_REMOVED lines=12> */
[----:B------:R-:W-:Y:S02]  /*1550*/  LOP3.LUT R205, R5, 0xfffffff8, RZ, 0xc0, !PT ;  /* 0xfffffff805cd7812 */ /* 0x000fe400078ec0ff */
[----:B------:R-:W-:-:S02]  /*1560*/  LEA R9, R9, 0x10080, 0x1 ;  /* 0x0001008009097811 */ /* 0x000fc400078e08ff */
[C---:B------:R-:W-:Y:S02]  /*1570*/  IADD3 R35, R249.reuse, 0x18, RZ ;  /* 0x00000018f9237810 */ /* 0x040fe40007ffe0ff */
[C---:B------:R-:W-:Y:S02]  /*1580*/  IADD3 R34, R249.reuse, 0x30, RZ ;  /* 0x00000030f9227810 */ /* 0x040fe40007ffe0ff */
[----:B------:R-:W-:Y:S02]  /*1590*/  IADD3 R31, R249, 0x48, RZ ;  /* 0x00000048f91f7810 */ /* 0x000fe40007ffe0ff */
[----:B-1----:R-:W-:Y:S02]  /*15a0*/  SHF.L.U64.HI R16, R143, 0x1, R7 ;  /* 0x000000018f107819 */ /* 0x002fe40000010207 */
[----:B------:R-:W-:Y:S02]  /*15b0*/  SHF.L.U64.HI R7, R139, 0x1, R6 ;  /* 0x000000018b077819 */ /* 0x000fe40000010206 */
[C---:B------:R-:W-:Y:S01]  /*15c0*/  IADD3 R28, R249.reuse, 0x60, RZ ;  /* 0x00000060f91c7810 */ /* 0x040fe20007ffe0ff */
[----:B------:R-:W-:Y:S01]  /*15d0*/  STL [R1+0x34], R16 ;  /* 0x0000341001007387 */ /* 0x000fe20000100800 */
[----:B------:R-:W-:-:S02]  /*15e0*/  IADD3 R25, R249, 0x78, RZ ;  /* 0x00000078f9197810 */ /* 0x000fc40007ffe0ff */
[C---:B------:R-:W-:Y:S01]  /*15f0*/  IADD3 R22, R249.reuse, 0x90, RZ ;  /* 0x00000090f9167810 */ /* 0x040fe20007ffe0ff */
[----:B------:R1:W-:Y:S01]  /*1600*/  STL [R1+0x30], R7 ;  /* 0x0000300701007387 */ /* 0x0003e20000100800 */
[C---:B------:R-:W-:Y:S02]  /*1610*/  IADD3 R250, R249.reuse, 0xf8, RZ ;  /* 0x000000f8f9fa7810 */ /* 0x040fe40007ffe0ff */
[----:B------:R-:W-:Y:S01]  /*1620*/  SEL R6, R12, 0xffffffe0, !P1 ;  /* 0xffffffe00c067807 */ /* 0x000fe20004800000 */
[----:B------:R2:W-:Y:S01]  /*1630*/  STL [R1+0x2c], R2 ;  /* 0x00002c0201007387 */ /* 0x0005e20000100800 */
[C---:B------:R-:W-:Y:S02]  /*1640*/  IADD3 R252, R249.reuse, 0xe8, RZ ;  /* 0x000000e8f9fc7810 */ /* 0x040fe40007ffe0ff */
[----:B------:R-:W-:Y:S01]  /*1650*/  IADD3 R251, R249, 0xf0, RZ ;  /* 0x000000f0f9fb7810 */ /* 0x000fe20007ffe0ff */
[----:B------:R3:W-:Y:S01]  /*1660*/  STL [R1+0x50], R8 ;  /* 0x0000500801007387 */ /* 0x0007e20000100800 */
[----:B------:R-:W-:Y:S01]  /*1670*/  LEA R194, R3, 0x10080, 0x1 ;  /* 0x0001008003c27811 */ /* 0x000fe200078e08ff */
[----:B------:R-:W-:Y:S01]  /*1680*/  IMAD.IADD R241, R237, 0x1, R6 ;  /* 0x00000001edf17824 */ /* 0x000fe200078e0206 */
[----:B------:R-:W-:Y:S01]  /*1690*/  LEA R186, R4, 0x8080, 0x1 ;  /* 0x0000808004ba7811 */ /* 0x000fe200078e08ff */
[----:B------:R4:W-:Y:S01]  /*16a0*/  STL [R1], R0 ;  /* 0x0000000001007387 */ /* 0x0009e20000100800 */
[C---:B------:R-:W-:Y:S01]  /*16b0*/  IADD3 R37, R249.reuse, 0x8, RZ ;  /* 0x00000008f9257810 */ /* 0x040fe20007ffe0ff */
[----:B------:R-:W-:Y:S01]  /*16c0*/  IMAD.IADD R240, R6, 0x1, R238 ;  /* 0x0000000106f07824 */ /* 0x000fe200078e02ee */
[----:B------:R-:W-:Y:S01]  /*16d0*/  IADD3 R36, R249, 0x10, RZ ;  /* 0x00000010f9247810 */ /* 0x000fe20007ffe0ff */
[----:B------:R-:W-:Y:S01]  /*16e0*/  STL [R1+0x28], R10 ;  /* 0x0000280a01007387 */ /* 0x000fe20000100800 */
[----:B------:R-:W-:-:S02]  /*16f0*/  IADD3 R199, R134, 0x80, RZ ;  /* 0x0000008086c77810 */ /* 0x000fc40007ffe0ff */
[----:B------:R-:W-:Y:S01]  /*1700*/  IADD3 R200, R134, 0xc0, RZ ;  /* 0x000000c086c87810 */ /* 0x000fe20007ffe0ff */
[----:B------:R5:W-:Y:S01]  /*1710*/  STL [R1+0x24], R9 ;  /* 0x0000240901007387 */ /* 0x000be20000100800 */
[C---:B------:R-:W-:Y:S02]  /*1720*/  IADD3 R248, R249.reuse, 0x20, RZ ;  /* 0x00000020f9f87810 */ /* 0x040fe40007ffe0ff */
[----:B------:R-:W-:Y:S02]  /*1730*/  IADD3 R247, R249, 0x28, RZ ;  /* 0x00000028f9f77810 */ /* 0x000fe40007ffe0ff */
        /* <DEDUP_REMOVED lines=8> */
[----:B------:R-:W-:Y:S01]  /*17c0*/  LEA R235, R2, 0x10080, 0x1 ;  /* 0x0001008002eb7811 */ /* 0x000fe200078e08ff */
[----:B------:R-:W-:Y:S01]  /*17d0*/  IMAD.IADD R242, R240, 0x1, R7 ;  /* 0x00000001f0f27824 */ /* 0x000fe200078e0207 */
[----:B------:R-:W-:-:S02]  /*17e0*/  LEA R5, R8, 0x10080, 0x1 ;  /* 0x0001008008057811 */ /* 0x000fc400078e08ff */
[----:B------:R-:W-:Y:S02]  /*17f0*/  SHF.R.S32.HI R8, RZ, 0x1f, R35 ;  /* 0x0000001fff087819 */ /* 0x000fe40000011423 */
[----:B----4-:R-:W-:Y:S01]  /*1800*/  SEL R0, R19, 0xffffffc0, !P3 ;  /* 0xffffffc013007807 */ /* 0x010fe20005800000 */
[----:B------:R1:W-:Y:S01]  /*1810*/  STL [R1+0x20], R5 ;  /* 0x0000200501007387 */ /* 0x0003e20000100800 */
[----:B------:R-:W-:Y:S02]  /*1820*/  SHF.R.S32.HI R8, RZ, 0x1f, R34 ;  /* 0x0000001fff087819 */ /* 0x000fe40000011422 */
[----:B------:R-:W-:Y:S01]  /*1830*/  SEL R2, R12, 0xffffffe0, !P4 ;  /* 0xffffffe00c027807 */ /* 0x000fe20006000000 */
[----:B------:R-:W-:Y:S01]  /*1840*/  IMAD.IADD R197, R194, 0x1, R0 ;  /* 0x00000001c2c57824 */ /* 0x000fe200078e0200 */
[C---:B------:R-:W-:Y:S01]  /*1850*/  IADD3 R19, R249.reuse, 0xa8, RZ ;  /* 0x000000a8f9137810 */ /* 0x040fe20007ffe0ff */
[----:B------:R-:W-:Y:S01]  /*1860*/  IMAD.IADD R189, R0, 0x1, R186 ;  /* 0x0000000100bd7824 */ /* 0x000fe200078e02ba */
[----:B------:R-:W-:Y:S01]  /*1870*/  SHF.R.S32.HI R8, RZ, 0x1f, R31 ;  /* 0x0000001fff087819 */ /* 0x000fe2000001141f */
[----:B------:R-:W-:Y:S01]  /*1880*/  IMAD.IADD R195, R194, 0x1, R2 ;  /* 0x00000001c2c37824 */ /* 0x000fe200078e0202 */
[----:B------:R-:W-:Y:S01]  /*1890*/  IADD3 R12, R249, 0xc0, RZ ;  /* 0x000000c0f90c7810 */ /* 0x000fe20007ffe0ff */
[----:B------:R-:W-:Y:S01]  /*18a0*/  IMAD.IADD R187, R2, 0x1, R186 ;  /* 0x0000000102bb7824 */ /* 0x000fe200078e02ba */
[----:B------:R-:W-:Y:S01]  /*18b0*/  SHF.R.S32.HI R8, RZ, 0x1f, R28 ;  /* 0x0000001fff087819 */ /* 0x000fe2000001141c */
[----:B------:R-:W-:Y:S01]  /*18c0*/  IMAD.IADD R196, R195, 0x1, R0 ;  /* 0x00000001c3c47824 */ /* 0x000fe200078e0200 */
[----:B-----5:R-:W-:Y:S01]  /*18d0*/  IADD3 R9, R249, 0xd8, RZ ;  /* 0x000000d8f9097810 */ /* 0x020fe20007ffe0ff */
[----:B------:R-:W-:Y:S01]  /*18e0*/  IMAD.IADD R188, R0, 0x1, R187 ;  /* 0x0000000100bc7824 */ /* 0x000fe200078e02bb */
[----:B------:R-:W-:-:S02]  /*18f0*/  SHF.R.S32.HI R8, RZ, 0x1f, R25 ;  /* 0x0000001fff087819 */ /* 0x000fc40000011419 */
[----:B------:R-:W-:Y:S02]  /*1900*/  SHF.R.S32.HI R8, RZ, 0x1f, R22 ;  /* 0x0000001fff087819 */ /* 0x000fe40000011416 */
[----:B------:R-:W-:Y:S02]  /*1910*/  SHF.R.S32.HI R8, RZ, 0x1f, R19 ;  /* 0x0000001fff087819 */ /* 0x000fe40000011413 */
[----:B------:R-:W-:Y:S02]  /*1920*/  SHF.R.S32.HI R8, RZ, 0x1f, R12 ;  /* 0x0000001fff087819 */ /* 0x000fe4000001140c */
[----:B------:R-:W-:Y:S02]  /*1930*/  SHF.R.S32.HI R8, RZ, 0x1f, R9 ;  /* 0x0000001fff087819 */ /* 0x000fe40000011409 */
[----:B-1----:R-:W-:Y:S02]  /*1940*/  IADD3 R5, R249, 0xe0, RZ ;  /* 0x000000e0f9057810 */ /* 0x002fe40007ffe0ff */
[----:B------:R-:W-:-:S02]  /*1950*/  SHF.R.S32.HI R9, RZ, 0x1f, R252 ;  /* 0x0000001fff097819 */ /* 0x000fc400000114fc */
[----:B------:R-:W-:Y:S02]  /*1960*/  SHF.R.S32.HI R5, RZ, 0x1f, R5 ;  /* 0x0000001fff057819 */ /* 0x000fe40000011405 */
[----:B------:R-:W-:Y:S02]  /*1970*/  SHF.R.S32.HI R5, RZ, 0x1f, R250 ;  /* 0x0000001fff057819 */ /* 0x000fe400000114fa */
[----:B------:R-:W-:Y:S02]  /*1980*/  LEA R5, R17, 0x10080, 0x1 ;  /* 0x0001008011057811 */ /* 0x000fe400078e08ff */
[----:B------:R-:W-:Y:S02]  /*1990*/  SHF.R.S32.HI R8, RZ, 0x1f, R251 ;  /* 0x0000001fff087819 */ /* 0x000fe400000114fb */
[----:B------:R-:W-:Y:S01]  /*19a0*/  LEA R9, R15, 0x10080, 0x1 ;  /* 0x000100800f097811 */ /* 0x000fe200078e08ff */
[----:B------:R1:W-:Y:S01]  /*19b0*/  STL [R1+0x1c], R5 ;  /* 0x00001c0501007387 */ /* 0x0003e20000100800 */
[----:B------:R-:W-:-:S02]  /*19c0*/  LEA R8, R14, 0x10080, 0x1 ;  /* 0x000100800e087811 */ /* 0x000fc400078e08ff */
[C---:B------:R-:W-:Y:S01]  /*19d0*/  IADD3 R30, R249.reuse, 0x50, RZ ;  /* 0x00000050f91e7810 */ /* 0x040fe20007ffe0ff */
[----:B------:R2:W-:Y:S01]  /*19e0*/  STL [R1+0x18], R9 ;  /* 0x0000180901007387 */ /* 0x0005e20000100800 */
[C---:B------:R-:W-:Y:S02]  /*19f0*/  IADD3 R29, R249.reuse, 0x58, RZ ;  /* 0x00000058f91d7810 */ /* 0x040fe40007ffe0ff */
[C---:B------:R-:W-:Y:S01]  /*1a00*/  IADD3 R27, R249.reuse, 0x68, RZ ;  /* 0x00000068f91b7810 */ /* 0x040fe20007ffe0ff */
[----:B------:R2:W-:Y:S01]  /*1a10*/  STL [R1+0x14], R8 ;  /* 0x0000140801007387 */ /* 0x0005e20000100800 */
        /* <DEDUP_REMOVED lines=8> */
[----:B-1----:R-:W-:-:S02]  /*1aa0*/  LEA R5, R13, 0x10080, 0x1 ;  /* 0x000100800d057811 */ /* 0x002fc400078e08ff */
[----:B------:R-:W-:Y:S02]  /*1ab0*/  IADD3 R10, R249, 0xd0, RZ ;  /* 0x000000d0f90a7810 */ /* 0x000fe40007ffe0ff */
[----:B------:R-:W-:Y:S01]  /*1ac0*/  SHF.R.S32.HI R38, RZ, 0x1f, R37 ;  /* 0x0000001fff267819 */ /* 0x000fe20000011425 */
[----:B------:R2:W-:Y:S01]  /*1ad0*/  STL [R1+0x10], R5 ;  /* 0x0000100501007387 */ /* 0x0005e20000100800 */
        /* <DEDUP_REMOVED lines=21> */
.L_x_3590:
        /* <DEDUP_REMOVED lines=42> */
.L_x_3426:
[----:B------:R-:W-:-:S04]  /*1ed0*/  ISETP.NE.U32.AND P0, PT, RZ, c[0x0][0x368], PT ;  /* 0x0000da00ff007a0c */ /* 0x000fc80003f05070 */
[----:B------:R-:W-:-:S13]  /*1ee0*/  ISETP.NE.AND.EX P0, PT, RZ, c[0x0][0x36c], PT, P0 ;  /* 0x0000db00ff007a0c */ /* 0x000fda0003f05300 */
[----:B------:R-:W-:Y:S05]  /*1ef0*/  @!P0 BRA `(.L_x_3427) ;  /* 0x0000004000008947 */ /* 0x000fea0003800000 */
[----:B---3--:R-:W-:-:S04]  /*1f00*/  IADD3 R4, P0, R232, c[0x0][0x368], RZ ;  /* 0x0000da00e8047a10 */ /* 0x008fc80007f1e0ff */
[----:B------:R-:W-:-:S05]  /*1f10*/  IADD3.X R5, R233, c[0x0][0x36c], RZ, P0, !PT ;  /* 0x0000db00e9057a10 */ /* 0x000fca00007fe4ff */
[----:B------:R1:W5:Y:S01]  /*1f20*/  LDG.E R10, [R4.64] ;  /* 0x00000008040a7981 */ /* 0x000362000c1e1900 */
[----:B------:R-:W-:Y:S05]  /*1f30*/  BRA `(.L_x_3428) ;  /* 0x0000005000007947 */ /* 0x000fea0003800000 */
.L_x_3427:
[----:B------:R-:W-:Y:S01]  /*1f40*/  MOV R10, UR6 ;  /* 0x00000006000a7c02 */ /* 0x000fe20008000f00 */
[----:B------:R-:W-:Y:S05]  /*1f50*/  @!P5 BRA `(.L_x_3428) ;  /* 0x000000300000d947 */ /* 0x000fea0003800000 */
[----:B---3--:R-:W2:Y:S04]  /*1f60*/  LDG.E R6, [R4.64] ;  /* 0x0000000804067981 */ /* 0x008ea8000c1e1900 */
[----:B------:R-:W2:Y:S02]  /*1f70*/  LDG.E R0, [R4.64+0x4] ;  /* 0x0000040804007981 */ /* 0x000ea4000c1e1900 */
[----:B--2---:R-:W-:Y:S02]  /*1f80*/  IADD3 R10, -R6, R0, RZ ;  /* 0x00000000060a7210 */ /* 0x004fe40007ffe1ff */
.L_x_3428:
        /* <DEDUP_REMOVED lines=57> */
.L_x_3430:
[----:B------:R-:W-:Y:S05]  /*2320*/  BSYNC B0 ;  /* 0x0000000000007941 */ /* 0x000fea0003800000 */
.L_x_3429:
        /* <DEDUP_REMOVED lines=46> */
[C---:B------:R-:W-:Y:S01]  /*2610*/  IMAD R4, R11.reuse, c[0x0][0x24c], R0 ;  /* 0x000093000b047a24 */ /* 0x040fe200078e0200 */
        /* <DEDUP_REMOVED lines=34> */
[----:B-1----:R-:W-:Y:S01]  /*2840*/  IMAD.WIDE.U32 R2, R20, c[0x0][0x260], R134 ;  /* 0x0000980014027a25 */ /* 0x002fe200078e0086 */
        /* <DEDUP_REMOVED lines=89> */
.L_x_3450:
        /* <DEDUP_REMOVED lines=10> */
[----:B-1----:R-:W-:Y:S01]  /*2e80*/  IMAD.MOV.U32 R4, RZ, RZ, R0 ;  /* 0x000000ffff047224 */ /* 0x002fe200078e0000 */
[----:B------:R-:W-:Y:S05]  /*2e90*/  ISETP.GT.OR P0, PT, R219, 0x1f, P0 ;  /* 0x0000001fdb00780c */ /* 0x000fea0000704670 */
[----:B------:R-:W-:Y:S05]  /*2ea0*/  @P1 IMAD.HI.U32 R2, R0, c[0x0][0x2bc], RZ ;  /* 0x0000af0000021a27 */ /* 0x000fea00078e00ff */
[----:B------:R-:W-:Y:S04]  /*2eb0*/  @P1 SHF.R.U32.HI R4, RZ, c[0x0][0x2c0], R2 ;  /* 0x0000b000ff041a19 */ /* 0x000fe80000011602 */
[C---:B------:R-:W-:Y:S04]  /*2ec0*/  @!P0 IADD3 R3, P1, R4.reuse, R66, RZ ;  /* 0x0000004204038210 */ /* 0x040fe80007f3e0ff */
[----:B------:R-:W-:Y:S02]  /*2ed0*/  @!P0 LEA.HI.X.SX32 R5, R4, R85, 0x1, P1 ;  /* 0x0000005504058211 */ /* 0x000fe400008f0eff */
[C---:B------:R-:W-:Y:S04]  /*2ee0*/  @!P0 LEA R2, P1, R3.reuse, c[0x0][0x2a0], 0x2 ;  /* 0x0000a80003028a11 */ /* 0x040fe800078210ff */
[----:B------:R-:W-:Y:S05]  /*2ef0*/  @!P0 LEA.HI.X R3, R3, c[0x0][0x2a4], R5, 0x2, P1 ;  /* 0x0000a90003038a11 */ /* 0x000fea00008f1405 */
[----:B------:R1:W2:Y:S04]  /*2f00*/  @!P0 LDG.E R43, [R2.64] ;  /* 0x00000008022b8981 */ /* 0x0002a8000c1e1900 */
[----:B------:R-:W-:Y:S01]  /*2f10*/  BAR.SYNC.DEFER_BLOCKING 0x0 ;  /* 0x0000000000007b1d */ /* 0x000fe20000010000 */
[----:B-1----:R-:W-:Y:S04]  /*2f20*/  IMAD.MOV R2, RZ, RZ, -R4 ;  /* 0x000000ffff027224 */ /* 0x002fe800078e0a04 */
[----:B------:R-:W-:Y:S04]  /*2f30*/  IMAD R44, R2, c[0x0][0x2b8], R0 ;  /* 0x0000ae00022c7a24 */ /* 0x000fe800078e0200 */
[C---:B------:R-:W-:Y:S01]  /*2f40*/  IMAD.WIDE.U32 R2, R44.reuse, c[0x0][0x1e0], RZ ;  /* 0x000078002c027a25 */ /* 0x040fe200078e00ff */
[----:B------:R-:W-:Y:S05]  /*2f50*/  SHF.R.S32.HI R47, RZ, 0x1f, R44 ;  /* 0x0000001fff2f7819 */ /* 0x000fea000001142c */
        /* <DEDUP_REMOVED lines=68> */
.L_x_3436:
[----:B------:R-:W-:Y:S05]  /*33a0*/  BSYNC B0 ;  /* 0x0000000000007941 */ /* 0x000fea0003800000 */
.L_x_3435:
        /* <DEDUP_REMOVED lines=82> */
.L_x_3439:
[----:B------:R-:W-:Y:S05]  /*38d0*/  BSYNC B0 ;  /* 0x0000000000007941 */ /* 0x000fea0003800000 */
.L_x_3438:
        /* <DEDUP_REMOVED lines=58> */
.L_x_3441:
[----:B------:R-:W-:Y:S05]  /*3c80*/  BSYNC B0 ;  /* 0x0000000000007941 */ /* 0x000fea0003800000 */
.L_x_3440:
        /* <DEDUP_REMOVED lines=58> */
.L_x_3443:
[----:B------:R-:W-:Y:S05]  /*4030*/  BSYNC B0 ;  /* 0x0000000000007941 */ /* 0x000fea0003800000 */
.L_x_3442:
        /* <DEDUP_REMOVED lines=58> */
.L_x_3434:
        /* <DEDUP_REMOVED lines=31> */
.L_x_3445:
[----:B------:R-:W-:Y:S05]  /*45d0*/  BSYNC B0 ;  /* 0x0000000000007941 */ /* 0x000fea0003800000 */
.L_x_3444:
        /* <DEDUP_REMOVED lines=47> */
[--C-:B------:R-:W-:Y:S01]  /*48d0*/  IMAD.MOV.U32 R5, RZ, RZ, R7.reuse ;  /* 0x000000ffff057224 */ /* 0x100fe200078e0007 */
        /* <DEDUP_REMOVED lines=99> */
.L_x_3447:
[----:B------:R-:W-:Y:S05]  /*4f10*/  BSYNC B0 ;  /* 0x0000000000007941 */ /* 0x000fea0003800000 */
.L_x_3446:
        /* <DEDUP_REMOVED lines=126> */
.L_x_3433:
        /* <DEDUP_REMOVED lines=27> */
.L_x_3437:
[----:B------:R-:W-:Y:S05]  /*58b0*/  BSYNC B1 ;  /* 0x0000000000017941 */ /* 0x000fea0003800000 */
.L_x_3432:
        /* <DEDUP_REMOVED lines=59> */
.L_x_3449:
[----:B-123--:R-:W-:Y:S05]  /*5c70*/  BSYNC B0 ;  /* 0x0000000000007941 */ /* 0x00efea0003800000 */
.L_x_3448:
        /* <DEDUP_REMOVED lines=23> */
.L_x_3431:
        /* <DEDUP_REMOVED lines=33> */
.L_x_3452:
[----:B------:R-:W-:Y:S05]  /*6000*/  BSYNC B0 ;  /* 0x0000000000007941 */ /* 0x000fea0003800000 */
.L_x_3451:
        /* <DEDUP_REMOVED lines=122> */
.L_x_3595:
[----:B------:R-:W-:Y:S05]  /*67b0*/  BRA.DIV ~URZ, `(.L_x_3455) ;  /* 0x00010be27f007947 */ /* 0x000fea000b800000 */
[----:B------:R3:W4:Y:S02]  /*67c0*/  SHFL.IDX PT, R0, R13, RZ, 0x181f ;  /* 0x00181fff0d007589 */ /* 0x00072400000e0000 */
.L_x_3596:
[----:B------:R-:W-:Y:S01]  /*67d0*/  IMAD R37, R110, c[0x0][0x2c4], RZ ;  /* 0x0000b1006e257a24 */ /* 0x000fe200078e02ff */
[----:B------:R-:W-:Y:S01]  /*67e0*/  LOP3.LUT R212, R212, 0xfffffffe, RZ, 0xc0, !PT ;  /* 0xfffffffed4d47812 */ /* 0x000fe200078ec0ff */
[----:B------:R-:W-:Y:S03]  /*67f0*/  BSSY B0, `(.L_x_3456) ;  /* 0x0000013000007945 */ /* 0x000fe60003800000 */
[----:B------:R-:W-:-:S13]  /*6800*/  ISETP.GE.AND P0, PT, R12, R37, PT ;  /* 0x000000250c00720c */ /* 0x000fda0003f06270 */
[----:B------:R-:W-:Y:S01]  /*6810*/  @P0 LOP3.LUT R212, R212, 0x1, RZ, 0xfc, !PT ;  /* 0x00000001d4d40812 */ /* 0x000fe200078efcff */
[----:B------:R-:W-:Y:S05]  /*6820*/  @P0 BRA `(.L_x_3457) ;  /* 0x000000f000000947 */ /* 0x000fea0003800000 */
[CC--:B----4-:R-:W-:Y:S02]  /*6830*/  LEA R10, P0, R134.reuse, R0.reuse, 0x1 ;  /* 0x00000000860a7211 */ /* 0x0d0fe400078008ff */
        /* <DEDUP_REMOVED lines=14> */
.L_x_3457:
[----:B------:R-:W-:Y:S05]  /*6920*/  BSYNC B0 ;  /* 0x0000000000007941 */ /* 0x000fea0003800000 */
.L_x_3456:
[----:B------:R-:W-:Y:S05]  /*6930*/  BRA.DIV ~URZ, `(.L_x_3458) ;  /* 0x00010ad27f007947 */ /* 0x000fea000b800000 */
[----:B--2---:R2:W1:Y:S04]  /*6940*/  SHFL.IDX PT, R4, R5, 0x1, 0x181f ;  /* 0x00381f0005047f89 */ /* 0x00446800000e0000 */
[----:B----4-:R2:W4:Y:S02]  /*6950*/  SHFL.IDX PT, R0, R13, 0x1, 0x181f ;  /* 0x00381f000d007f89 */ /* 0x01052400000e0000 */
.L_x_3597:
[----:B------:R-:W-:Y:S01]  /*6960*/  IADD3 R2, R12, 0x20, RZ ;  /* 0x000000200c027810 */ /* 0x000fe20007ffe0ff */
[----:B------:R-:W-:Y:S03]  /*6970*/  BSSY B0, `(.L_x_3459) ;  /* 0x0000012000007945 */ /* 0x000fe60003800000 */
[----:B------:R-:W-:-:S13]  /*6980*/  ISETP.GE.AND P0, PT, R2, R37, PT ;  /* 0x000000250200720c */ /* 0x000fda0003f06270 */
[----:B------:R-:W-:Y:S05]  /*6990*/  @P0 BRA `(.L_x_3460) ;  /* 0x000000f000000947 */ /* 0x000fea0003800000 */
[CC--:B----4-:R-:W-:Y:S02]  /*69a0*/  LEA R10, P0, R134.reuse, R0.reuse, 0x1 ;  /* 0x00000000860a7211 */ /* 0x0d0fe400078008ff */
        /* <DEDUP_REMOVED lines=14> */
.L_x_3460:
[----:B------:R-:W-:Y:S05]  /*6a90*/  BSYNC B0 ;  /* 0x0000000000007941 */ /* 0x000fea0003800000 */
.L_x_3459:
[----:B------:R-:W-:Y:S05]  /*6aa0*/  BRA.DIV ~URZ, `(.L_x_3461) ;  /* 0x00010a327f007947 */ /* 0x000fea000b800000 */
[----:B-1----:R1:W2:Y:S02]  /*6ab0*/  SHFL.IDX PT, R4, R5, 0x2, 0x181f ;  /* 0x00581f0005047f89 */ /* 0x0022a400000e0000 */
.L_x_3598:
[----:B------:R-:W-:Y:S05]  /*6ac0*/  BRA.DIV ~URZ, `(.L_x_3462) ;  /* 0x00010a827f007947 */ /* 0x000fea000b800000 */
[----:B----4-:R4:W1:Y:S02]  /*6ad0*/  SHFL.IDX PT, R0, R13, 0x2, 0x181f ;  /* 0x00581f000d007f89 */ /* 0x01086400000e0000 */
.L_x_3599:
[----:B------:R-:W-:Y:S01]  /*6ae0*/  IADD3 R2, R12, 0x40, RZ ;  /* 0x000000400c027810 */ /* 0x000fe20007ffe0ff */
[----:B------:R-:W-:Y:S03]  /*6af0*/  BSSY B0, `(.L_x_3463) ;  /* 0x0000012000007945 */ /* 0x000fe60003800000 */
[----:B------:R-:W-:-:S13]  /*6b00*/  ISETP.GE.AND P0, PT, R2, R37, PT ;  /* 0x000000250200720c */ /* 0x000fda0003f06270 */
[----:B------:R-:W-:Y:S05]  /*6b10*/  @P0 BRA `(.L_x_3464) ;  /* 0x000000f000000947 */ /* 0x000fea0003800000 */
[CC--:B-1----:R-:W-:Y:S02]  /*6b20*/  LEA R10, P0, R134.reuse, R0.reuse, 0x1 ;  /* 0x00000000860a7211 */ /* 0x0c2fe400078008ff */
        /* <DEDUP_REMOVED lines=14> */
.L_x_3464:
[----:B------:R-:W-:Y:S05]  /*6c10*/  BSYNC B0 ;  /* 0x0000000000007941 */ /* 0x000fea0003800000 */
.L_x_3463:
[----:B------:R-:W-:Y:S05]  /*6c20*/  BRA.DIV ~URZ, `(.L_x_3465) ;  /* 0x000109927f007947 */ /* 0x000fea000b800000 */
[----:B--2---:R2:W3:Y:S04]  /*6c30*/  SHFL.IDX PT, R4, R5, 0x3, 0x181f ;  /* 0x00781f0005047f89 */ /* 0x0044e800000e0000 */
[----:B-1----:R2:W1:Y:S02]  /*6c40*/  SHFL.IDX PT, R0, R13, 0x3, 0x181f ;  /* 0x00781f000d007f89 */ /* 0x00246400000e0000 */
.L_x_3600:
        /* <DEDUP_REMOVED lines=11> */
[C---:B------:R-:W-:Y:S02]  /*6d00*/  @!P0 LEA R6, P1, R199.reuse, R0, 0x1 ;  /* 0x00000000c7068211 */ /* 0x040fe400078208ff */
[----:B------:R-:W-:Y:S01]  /*6d10*/  ISETP.GE.AND P6, PT, R134, c[0x0][0x1d4], PT ;  /* 0x0000750086007a0c */ /* 0x000fe20003fc6270 */
[----:B------:R1:W-:Y:S01]  /*6d20*/  @!P0 LDGSTS.E.BYPASS.LTC128B.128 [R235+0x7000], [R8.64], !P5 ;  /* 0x0700000008eb8fae */ /* 0x0003e2000e901d48 */
[----:B------:R-:W-:Y:S02]  /*6d30*/  @!P0 LEA.HI.X R7, R199, R4, R211, 0x1, P1 ;  /* 0x00000004c7078211 */ /* 0x000fe400008f0cd3 */
[C---:B------:R-:W-:Y:S02]  /*6d40*/  @!P0 LEA R2, P1, R200.reuse, R0, 0x1 ;  /* 0x00000000c8028211 */ /* 0x040fe400078208ff */
[----:B------:R-:W-:Y:S01]  /*6d50*/  SHF.R.S32.HI R0, RZ, 0x1f, R14 ;  /* 0x0000001fff007819 */ /* 0x000fe2000001140e */
[----:B------:R1:W-:Y:S01]  /*6d60*/  @!P0 LDGSTS.E.BYPASS.LTC128B.128 [R235+0xb000], [R6.64], !P4 ;  /* 0x0b00000006eb8fae */ /* 0x0003e2000e101d48 */
[----:B------:R-:W-:-:S02]  /*6d70*/  @!P0 LEA.HI.X R3, R200, R4, R210, 0x1, P1 ;  /* 0x00000004c8038211 */ /* 0x000fc400008f0cd2 */
[----:B------:R-:W-:Y:S01]  /*6d80*/  ISETP.GE.AND P5, PT, R136, c[0x0][0x1d4], PT ;  /* 0x0000750088007a0c */ /* 0x000fe20003fa6270 */
[----:B------:R-:W-:Y:S01]  /*6d90*/  IMAD R0, R0, c[0x0][0x2b0], RZ ;  /* 0x0000ac0000007a24 */ /* 0x000fe200078e02ff */
[----:B------:R-:W-:Y:S01]  /*6da0*/  ISETP.GE.AND P4, PT, R199, c[0x0][0x1d4], PT ;  /* 0x00007500c7007a0c */ /* 0x000fe20003f86270 */
[----:B------:R1:W-:Y:S01]  /*6db0*/  @!P0 LDGSTS.E.BYPASS.LTC128B.128 [R235+0xf000], [R2.64], !P3 ;  /* 0x0f00000002eb8fae */ /* 0x0003e2000d901d48 */
[----:B------:R-:W-:Y:S01]  /*6dc0*/  ISETP.GE.AND P3, PT, R200, c[0x0][0x1d4], PT ;  /* 0x00007500c8007a0c */ /* 0x000fe20003f66270 */
        /* <DEDUP_REMOVED lines=60> */
.L_x_3466:
        /* <DEDUP_REMOVED lines=72> */
.L_x_3470:
[----:B-123--:R-:W-:Y:S05]  /*7610*/  BSYNC B0 ;  /* 0x0000000000007941 */ /* 0x00efea0003800000 */
.L_x_3469:
        /* <DEDUP_REMOVED lines=87> */
[C---:B------:R-:W-:Y:S01]  /*7b90*/  FFMA.FTZ R8, R12.reuse, R4, -R8 ;  /* 0x000000040c087223 */ /* 0x040fe20000010808 */
        /* <DEDUP_REMOVED lines=8> */
.L_x_3474:
[----:B------:R-:W-:Y:S05]  /*7c20*/  BSYNC B0 ;  /* 0x0000000000007941 */ /* 0x000fea0003800000 */
.L_x_3473:
        /* <DEDUP_REMOVED lines=41> */
.L_x_3476:
[----:B------:R-:W-:Y:S05]  /*7ec0*/  BSYNC B0 ;  /* 0x0000000000007941 */ /* 0x000fea0003800000 */
.L_x_3475:
        /* <DEDUP_REMOVED lines=41> */
.L_x_3478:
[----:B------:R-:W-:Y:S05]  /*8160*/  BSYNC B0 ;  /* 0x0000000000007941 */ /* 0x000fea0003800000 */
.L_x_3477:
        /* <DEDUP_REMOVED lines=40> */
.L_x_3472:
[----:B------:R-:W-:Y:S05]  /*83f0*/  BSYNC B1 ;  /* 0x0000000000017941 */ /* 0x000fea0003800000 */
.L_x_3471:
        /* <DEDUP_REMOVED lines=45> */
.L_x_3482:
[----:B------:R-:W-:Y:S05]  /*86d0*/  BSYNC B0 ;  /* 0x0000000000007941 */ /* 0x000fea0003800000 */
.L_x_3481:
        /* <DEDUP_REMOVED lines=41> */
.L_x_3484:
[----:B------:R-:W-:Y:S05]  /*8970*/  BSYNC B0 ;  /* 0x0000000000007941 */ /* 0x000fea0003800000 */
.L_x_3483:
        /* <DEDUP_REMOVED lines=41> */
.L_x_3486:
[----:B------:R-:W-:Y:S05]  /*8c10*/  BSYNC B0 ;  /* 0x0000000000007941 */ /* 0x000fea0003800000 */
.L_x_3485:
        /* <DEDUP_REMOVED lines=40> */
.L_x_3480:
[----:B------:R-:W-:Y:S05]  /*8ea0*/  BSYNC B1 ;  /* 0x0000000000017941 */ /* 0x000fea0003800000 */
.L_x_3479:
        /* <DEDUP_REMOVED lines=45> */
.L_x_3490:
[----:B------:R-:W-:Y:S05]  /*9180*/  BSYNC B0 ;  /* 0x0000000000007941 */ /* 0x000fea0003800000 */
.L_x_3489:
        /* <DEDUP_REMOVED lines=41> */
.L_x_3492:
[----:B------:R-:W-:Y:S05]  /*9420*/  BSYNC B0 ;  /* 0x0000000000007941 */ /* 0x000fea0003800000 */
.L_x_3491:
        /* <DEDUP_REMOVED lines=41> */
.L_x_3494:
[----:B------:R-:W-:Y:S05]  /*96c0*/  BSYNC B0 ;  /* 0x0000000000007941 */ /* 0x000fea0003800000 */
.L_x_3493:
        /* <DEDUP_REMOVED lines=40> */
.L_x_3488:
[----:B------:R-:W-:Y:S05]  /*9950*/  BSYNC B1 ;  /* 0x0000000000017941 */ /* 0x000fea0003800000 */
.L_x_3487:
        /* <DEDUP_REMOVED lines=44> */
.L_x_3497:
[----:B------:R-:W-:Y:S05]  /*9c20*/  BSYNC B0 ;  /* 0x0000000000007941 */ /* 0x000fea0003800000 */
.L_x_3496:
        /* <DEDUP_REMOVED lines=41> */
.L_x_3499:
[----:B------:R-:W-:Y:S05]  /*9ec0*/  BSYNC B0 ;  /* 0x0000000000007941 */ /* 0x000fea0003800000 */
.L_x_3498:
        /* <DEDUP_REMOVED lines=41> */
.L_x_3501:
[----:B------:R-:W-:Y:S05]  /*a160*/  BSYNC B0 ;  /* 0x0000000000007941 */ /* 0x000fea0003800000 */
.L_x_3500:
        /* <DEDUP_REMOVED lines=41> */
.L_x_3468:
        /* <DEDUP_REMOVED lines=37> */
.L_x_3503:
[----:B-123--:R-:W-:Y:S05]  /*a650*/  BSYNC B0 ;  /* 0x0000000000007941 */ /* 0x00efea0003800000 */
.L_x_3502:
        /* <DEDUP_REMOVED lines=146> */
.L_x_3507:
[----:B------:R-:W-:Y:S05]  /*af80*/  BSYNC B0 ;  /* 0x0000000000007941 */ /* 0x000fea0003800000 */
.L_x_3506:
        /* <DEDUP_REMOVED lines=91> */
.L_x_3505:
[----:B------:R-:W-:Y:S05]  /*b540*/  BSYNC B1 ;  /* 0x0000000000017941 */ /* 0x000fea0003800000 */
.L_x_3504:
        /* <DEDUP_REMOVED lines=103> */
.L_x_3511:
[----:B------:R-:W-:Y:S05]  /*bbc0*/  BSYNC B0 ;  /* 0x0000000000007941 */ /* 0x000fea0003800000 */
.L_x_3510:
        /* <DEDUP_REMOVED lines=91> */
.L_x_3509:
[----:B------:R-:W-:Y:S05]  /*c180*/  BSYNC B1 ;  /* 0x0000000000017941 */ /* 0x000fea0003800000 */
.L_x_3508:
        /* <DEDUP_REMOVED lines=103> */
.L_x_3515:
[----:B------:R-:W-:Y:S05]  /*c800*/  BSYNC B0 ;  /* 0x0000000000007941 */ /* 0x000fea0003800000 */
.L_x_3514:
        /* <DEDUP_REMOVED lines=91> */
.L_x_3513:
[----:B------:R-:W-:Y:S05]  /*cdc0*/  BSYNC B1 ;  /* 0x0000000000017941 */ /* 0x000fea0003800000 */
.L_x_3512:
        /* <DEDUP_REMOVED lines=102> */
.L_x_3517:
[----:B------:R-:W-:Y:S05]  /*d430*/  BSYNC B0 ;  /* 0x0000000000007941 */ /* 0x000fea0003800000 */
.L_x_3516:
        /* <DEDUP_REMOVED lines=91> */
.L_x_3495:
[----:B------:R-:W-:Y:S05]  /*d9f0*/  BSYNC B2 ;  /* 0x0000000000027941 */ /* 0x000fea0003800000 */
.L_x_3467:
[----:B------:R-:W-:Y:S01]  /*da00*/  IMAD R0, R47, c[0x0][0x208], RZ ;  /* 0x000082002f007a24 */ /* 0x000fe200078e02ff */
[----:B------:R-:W-:-:S04]  /*da10*/  DEPBAR.LE SB0, 0x0 ;  /* 0x000080000000791a */ /* 0x000fc80000000000 */
[C---:B------:R-:W-:Y:S01]  /*da20*/  IMAD.WIDE.U32 R2, R204.reuse, c[0x0][0x208], RZ ;  /* 0x00008200cc027a25 */ /* 0x040fe200078e00ff */
[----:B------:R-:W-:Y:S03]  /*da30*/  BAR.SYNC.DEFER_BLOCKING 0x0 ;  /* 0x0000000000007b1d */ /* 0x000fe60000010000 */
[----:B------:R-:W-:Y:S02]  /*da40*/  IMAD R0, R204, c[0x0][0x20c], R0 ;  /* 0x00008300cc007a24 */ /* 0x000fe400078e0200 */
[----:B------:R-:W-:Y:S01]  /*da50*/  IMAD.WIDE.U32 R216, R215, c[0x0][0x210], RZ ;  /* 0x00008400d7d87a25 */ /* 0x000fe200078e00ff */
[----:B------:R-:W-:Y:S03]  /*da60*/  BSSY B0, `(.L_x_3518) ;  /* 0x00000cd000007945 */ /* 0x000fe60003800000 */
[----:B------:R-:W-:-:S02]  /*da70*/  IMAD.IADD R3, R3, 0x1, R0 ;  /* 0x0000000103037824 */ /* 0x000fc400078e0200 */
[----:B------:R-:W-:Y:S02]  /*da80*/  IMAD R0, R48, c[0x0][0x218], RZ ;  /* 0x0000860030007a24 */ /* 0x000fe400078e02ff */
[----:B------:R-:W-:-:S04]  /*da90*/  IMAD.WIDE.U32 R2, R203, c[0x0][0x218], R2 ;  /* 0x00008600cb027a25 */ /* 0x000fc800078e0002 */
[----:B-12-4-:R-:W-:Y:S01]  /*daa0*/  IMAD R4, R203, c[0x0][0x21c], R0 ;  /* 0x00008700cb047a24 */ /* 0x016fe200078e0200 */
[----:B------:R-:W-:Y:S01]  /*dab0*/  IADD3 R0, P0, R2, R216, RZ ;  /* 0x000000d802007210 */ /* 0x000fe20007f1e0ff */
[----:B------:R-:W-:-:S05]  /*dac0*/  IMAD R215, R215, c[0x0][0x214], R217 ;  /* 0x00008500d7d77a24 */ /* 0x000fca00078e02d9 */
[----:B------:R-:W-:Y:S01]  /*dad0*/  IADD3.X R2, R215, R3, R4, P0, !PT ;  /* 0x00000003d7027210 */ /* 0x000fe200007fe404 */
[----:B------:R-:W-:Y:S01]  /*dae0*/  LDSM.16.M88.4 R20, [R184] ;  /* 0x00000000b814783b */ /* 0x000fe20000000200 */
[----:B------:R-:W-:-:S03]  /*daf0*/  LEA R3, P0, R0, c[0x0][0x1f8], 0x1 ;  /* 0x00007e0000037a11 */ /* 0x000fc600078008ff */
[----:B------:R-:W-:Y:S01]  /*db00*/  LDSM.16.M88.4 R4, [R194] ;  /* 0x00000000c204783b */ /* 0x000fe20000000200 */
[----:B------:R-:W-:Y:S02]  /*db10*/  LEA.HI.X R2, R0, c[0x0][0x1fc], R2, 0x1, P0 ;  /* 0x00007f0000027a11 */ /* 0x000fe400000f0c02 */
[----:B------:R-:W-:Y:S01]  /*db20*/  R2P PR, R213, 0x6 ;  /* 0x00000006d5007804 */ /* 0x000fe20000000000 */
[----:B------:R1:W2:Y:S04]  /*db30*/  SHFL.IDX PT, R0, R3, RZ, 0x181f ;  /* 0x00181fff03007589 */ /* 0x0002a800000e0000 */
[----:B------:R-:W4:Y:S04]  /*db40*/  SHFL.IDX PT, R2, R2, RZ, 0x181f ;  /* 0x00181fff02027589 */ /* 0x000f2800000e0000 */
[----:B------:R-:W3:Y:S04]  /*db50*/  LDSM.16.M88.4 R24, [R184+0x800] ;  /* 0x00080000b818783b */ /* 0x000ee80000000200 */
[----:B------:R-:W-:Y:S01]  /*db60*/  LDSM.16.M88.4 R8, [R195] ;  /* 0x00000000c308783b */ /* 0x000fe20000000200 */
[----:B-1----:R-:W-:-:S02]  /*db70*/  IADD3 R3, R184, 0x20, RZ ;  /* 0x00000020b8037810 */ /* 0x002fc40007ffe0ff */
[----:B--2---:R-:W-:Y:S02]  /*db80*/  LEA R12, P0, R134, R0, 0x1 ;  /* 0x00000000860c7211 */ /* 0x004fe400078008ff */
[----:B------:R-:W-:Y:S02]  /*db90*/  @P1 IADD3 R3, R184, -0x20, RZ ;  /* 0xffffffe0b8031810 */ /* 0x000fe40007ffe0ff */
[----:B----4-:R-:W-:Y:S02]  /*dba0*/  LEA.HI.X R13, R134, R2, R135, 0x1, P0 ;  /* 0x00000002860d7211 */ /* 0x010fe400000f0c87 */
[C---:B------:R-:W-:Y:S01]  /*dbb0*/  LEA R14, P0, R205.reuse, R0, 0x1 ;  /* 0x00000000cd0e7211 */ /* 0x040fe200078008ff */
[----:B------:R-:W1:Y:S03]  /*dbc0*/  LDSM.16.M88.4 R40, [R3] ;  /* 0x000000000328783b */ /* 0x000e660000000200 */
[----:B------:R-:W-:Y:S01]  /*dbd0*/  LEA.HI.X R15, R205, R2, R209, 0x1, P0 ;  /* 0x00000002cd0f7211 */ /* 0x000fe200000f0cd1 */
[----:B-----5:R-:W2:Y:S01]  /*dbe0*/  LDSM.16.M88.4 R48, [R3+0x800] ;  /* 0x000800000330783b */ /* 0x020ea20000000200 */
        /* <DEDUP_REMOVED lines=10> */
[----:B------:R3:W-:Y:S02]  /*dc90*/  LDGSTS.E.BYPASS.LTC128B.128 [R198+0x8080], [R12.64], !P1 ;  /* 0x080800000cc67fae */ /* 0x0007e4000c901d48 */
[----:B------:R-:W-:Y:S08]  /*dca0*/  HMMA.16816.F32.BF16 R20, R4, R26, RZ ;  /* 0x0000001a0414723c */ /* 0x000ff000000418ff */
[C---:B-1----:R-:W-:Y:S08]  /*dcb0*/  HMMA.16816.F32.BF16 R24, R8.reuse, R40, R28 ;  /* 0x000000280818723c */ /* 0x042ff0000004181c */
[----:B------:R-:W-:Y:S01]  /*dcc0*/  HMMA.16816.F32.BF16 R28, R8, R42, R32 ;  /* 0x0000002a081c723c */ /* 0x000fe20000041820 */
[----:B---3--:R-:W-:Y:S01]  /*dcd0*/  LEA R12, P1, R200, R0, 0x1 ;  /* 0x00000000c80c7211 */ /* 0x008fe200078208ff */
[----:B------:R-:W-:-:S06]  /*dce0*/  IMAD.MOV.U32 R0, RZ, RZ, 0x40 ;  /* 0x00000040ff007424 */ /* 0x000fcc00078e00ff */
[----:B--2---:R-:W-:Y:S01]  /*dcf0*/  HMMA.16816.F32.BF16 R32, R8, R48, R36 ;  /* 0x000000300820723c */ /* 0x004fe20000041824 */
[----:B------:R-:W-:Y:S02]  /*dd00*/  LEA.HI.X R13, R200, R2, R210, 0x1, P1 ;  /* 0x00000002c80d7211 */ /* 0x000fe400008f0cd2 */
[----:B------:R-:W-:Y:S02]  /*dd10*/  ISETP.GE.OR P1, PT, R136, c[0x0][0x1d4], !P0 ;  /* 0x0000750088007a0c */ /* 0x000fe40004726670 */
[----:B------:R-:W-:Y:S02]  /*dd20*/  SEL R0, R0, 0xffffffc0, !P2 ;  /* 0xffffffc000007807 */ /* 0x000fe40005000000 */
[----:B------:R-:W-:-:S03]  /*dd30*/  IADD3 R2, R3, 0x3000, RZ ;  /* 0x0000300003027810 */ /* 0x000fc60007ffe0ff */
[--C-:B------:R-:W-:Y:S02]  /*dd40*/  IMAD.IADD R16, R184, 0x1, R0.reuse ;  /* 0x00000001b8107824 */ /* 0x100fe400078e0200 */
[----:B------:R-:W-:-:S04]  /*dd50*/  IMAD.IADD R185, R2, 0x1, R0 ;  /* 0x0000000102b97824 */ /* 0x000fc800078e0200 */
[----:B------:R1:W-:Y:S01]  /*dd60*/  LDGSTS.E.BYPASS.LTC128B.128 [R198+0x9080], [R14.64], !P1 ;  /* 0x090800000ec67fae */ /* 0x0003e2000c901d48 */
[----:B------:R-:W-:Y:S02]  /*dd70*/  ISETP.GE.OR P1, PT, R199, c[0x0][0x1d4], !P0 ;  /* 0x00007500c7007a0c */ /* 0x000fe40004726670 */
[----:B------:R-:W-:-:S11]  /*dd80*/  ISETP.GE.OR P0, PT, R200, c[0x0][0x1d4], !P0 ;  /* 0x00007500c8007a0c */ /* 0x000fd60004706670 */
[----:B------:R2:W-:Y:S04]  /*dd90*/  LDGSTS.E.BYPASS.LTC128B.128 [R198+0xa080], [R18.64], !P1 ;  /* 0x0a08000012c67fae */ /* 0x0005e8000c901d48 */
[----:B------:R1:W-:Y:S01]  /*dda0*/  LDGSTS.E.BYPASS.LTC128B.128 [R198+0xb080], [R12.64], !P0 ;  /* 0x0b0800000cc67fae */ /* 0x0003e2000c101d48 */
[----:B------:R-:W-:-:S03]  /*ddb0*/  ISETP.GT.AND P0, PT, R56, R214, PT ;  /* 0x000000d63800720c */ /* 0x000fc60003f04270 */
[----:B------:R-:W-:Y:S04]  /*ddc0*/  LDSM.16.M88.4 R4, [R197] ;  /* 0x00000000c504783b */ /* 0x000fe80000000200 */
[----:B------:R-:W3:Y:S04]  /*ddd0*/  LDSM.16.M88.4 R44, [R16] ;  /* 0x00000000102c783b */ /* 0x000ee80000000200 */
[----:B------:R-:W4:Y:S04]  /*dde0*/  LDSM.16.M88.4 R52, [R16+0x800] ;  /* 0x000800001034783b */ /* 0x000f280000000200 */
[----:B------:R-:W-:Y:S04]  /*ddf0*/  LDSM.16.M88.4 R36, [R185+-0x3000] ;  /* 0xffd00000b924783b */ /* 0x000fe80000000200 */
[----:B------:R-:W-:Y:S04]  /*de00*/  LDSM.16.M88.4 R40, [R184+0x1000] ;  /* 0x00100000b828783b */ /* 0x000fe80000000200 */
[----:B------:R-:W0:Y:S01]  /*de10*/  LDGDEPBAR ;  /* 0x00000000000079af */ /* 0x000e220000000000 */
[----:B-1----:R-:W-:Y:S03]  /*de20*/  HMMA.16816.F32.BF16 R12, R8, R50, R20 ;  /* 0x00000032080c723c */ /* 0x002fe60000041814 */
[----:B------:R-:W1:Y:S04]  /*de30*/  LDSM.16.M88.4 R8, [R196] ;  /* 0x00000000c408783b */ /* 0x000e680000000200 */
[----:B------:R-:W1:Y:S01]  /*de40*/  LDSM.16.M88.4 R48, [R185+-0x2800] ;  /* 0xffd80000b930783b */ /* 0x000e620000000200 */
[C---:B---3--:R-:W-:Y:S03]  /*de50*/  HMMA.16816.F32.BF16 R20, R4.reuse, R44, R24 ;  /* 0x0000002c0414723c */ /* 0x048fe60000041818 */
[----:B------:R-:W-:Y:S05]  /*de60*/  LDSM.16.M88.4 R24, [R3+0x1000] ;  /* 0x001000000318783b */ /* 0x000fea0000000200 */
[C---:B------:R-:W-:Y:S01]  /*de70*/  HMMA.16816.F32.BF16 R28, R4.reuse, R46, R28 ;  /* 0x0000002e041c723c */ /* 0x040fe2000004181c */
[----:B------:R-:W-:Y:S07]  /*de80*/  LDSM.16.M88.4 R44, [R3+0x1800] ;  /* 0x00180000032c783b */ /* 0x000fee0000000200 */
[C---:B----4-:R-:W-:Y:S08]  /*de90*/  HMMA.16816.F32.BF16 R32, R4.reuse, R52, R32 ;  /* 0x000000340420723c */ /* 0x050ff00000041820 */
[----:B------:R-:W-:Y:S01]  /*dea0*/  HMMA.16816.F32.BF16 R12, R4, R54, R12 ;  /* 0x00000036040c723c */ /* 0x000fe2000004180c */
[----:B------:R-:W3:Y:S04]  /*deb0*/  LDSM.16.M88.4 R4, [R194+0x4000] ;  /* 0x00400000c204783b */ /* 0x000ee80000000200 */
[----:B------:R-:W4:Y:S03]  /*dec0*/  LDSM.16.M88.4 R52, [R184+0x1800] ;  /* 0x00180000b834783b */ /* 0x000f260000000200 */
[C---:B-1----:R-:W-:Y:S08]  /*ded0*/  HMMA.16816.F32.BF16 R20, R8.reuse, R36, R20 ;  /* 0x000000240814723c */ /* 0x042ff00000041814 */
[C---:B------:R-:W-:Y:S01]  /*dee0*/  HMMA.16816.F32.BF16 R28, R8.reuse, R38, R28 ;  /* 0x00000026081c723c */ /* 0x040fe2000004181c */
[----:B------:R-:W-:Y:S07]  /*def0*/  LDSM.16.M88.4 R36, [R16+0x1000] ;  /* 0x001000001024783b */ /* 0x000fee0000000200 */
[C---:B------:R-:W-:Y:S08]  /*df00*/  HMMA.16816.F32.BF16 R32, R8.reuse, R48, R32 ;  /* 0x000000300820723c */ /* 0x040ff00000041820 */
[----:B------:R-:W-:Y:S01]  /*df10*/  HMMA.16816.F32.BF16 R12, R8, R50, R12 ;  /* 0x00000032080c723c */ /* 0x000fe2000004180c */
[----:B------:R-:W1:Y:S04]  /*df20*/  LDSM.16.M88.4 R8, [R195+0x4000] ;  /* 0x00400000c308783b */ /* 0x000e680000000200 */
[----:B------:R-:W-:Y:S03]  /*df30*/  LDSM.16.M88.4 R48, [R16+0x1800] ;  /* 0x001800001030783b */ /* 0x000fe60000000200 */
[C---:B---3--:R-:W-:Y:S08]  /*df40*/  HMMA.16816.F32.BF16 R20, R4.reuse, R40, R20 ;  /* 0x000000280414723c */ /* 0x048ff00000041814 */
[C---:B------:R-:W-:Y:S01]  /*df50*/  HMMA.16816.F32.BF16 R28, R4.reuse, R42, R28 ;  /* 0x0000002a041c723c */ /* 0x040fe2000004181c */
[----:B------:R-:W-:Y:S07]  /*df60*/  LDSM.16.M88.4 R40, [R185+-0x1800] ;  /* 0xffe80000b928783b */ /* 0x000fee0000000200 */
[C---:B----4-:R-:W-:Y:S08]  /*df70*/  HMMA.16816.F32.BF16 R32, R4.reuse, R52, R32 ;  /* 0x000000340420723c */ /* 0x050ff00000041820 */
[----:B------:R-:W-:Y:S01]  /*df80*/  HMMA.16816.F32.BF16 R12, R4, R54, R12 ;  /* 0x00000036040c723c */ /* 0x000fe2000004180c */
[----:B------:R-:W3:Y:S04]  /*df90*/  LDSM.16.M88.4 R4, [R197+0x4000] ;  /* 0x00400000c504783b */ /* 0x000ee80000000200 */
[----:B------:R-:W-:Y:S03]  /*dfa0*/  LDSM.16.M88.4 R52, [R184+0x3800] ;  /* 0x00380000b834783b */ /* 0x000fe60000000200 */
[C---:B-1----:R-:W-:Y:S08]  /*dfb0*/  HMMA.16816.F32.BF16 R20, R8.reuse, R24, R20 ;  /* 0x000000180814723c */ /* 0x042ff00000041814 */
[C---:B------:R-:W-:Y:S01]  /*dfc0*/  HMMA.16816.F32.BF16 R28, R8.reuse, R26, R28 ;  /* 0x0000001a081c723c */ /* 0x040fe2000004181c */
[----:B------:R-:W-:Y:S07]  /*dfd0*/  LDSM.16.M88.4 R24, [R185+-0x2000] ;  /* 0xffe00000b918783b */ /* 0x000fee0000000200 */
[C---:B------:R-:W-:Y:S08]  /*dfe0*/  HMMA.16816.F32.BF16 R32, R8.reuse, R44, R32 ;  /* 0x0000002c0820723c */ /* 0x040ff00000041820 */
[----:B------:R-:W-:Y:S01]  /*dff0*/  HMMA.16816.F32.BF16 R12, R8, R46, R12 ;  /* 0x0000002e080c723c */ /* 0x000fe2000004180c */
[----:B------:R-:W1:Y:S04]  /*e000*/  LDSM.16.M88.4 R8, [R196+0x4000] ;  /* 0x00400000c408783b */ /* 0x000e680000000200 */
[----:B------:R-:W-:Y:S03]  /*e010*/  LDSM.16.M88.4 R44, [R3+0x2800] ;  /* 0x00280000032c783b */ /* 0x000fe60000000200 */
[C---:B---3--:R-:W-:Y:S08]  /*e020*/  HMMA.16816.F32.BF16 R20, R4.reuse, R36, R20 ;  /* 0x000000240414723c */ /* 0x048ff00000041814 */
[C---:B------:R-:W-:Y:S01]  /*e030*/  HMMA.16816.F32.BF16 R28, R4.reuse, R38, R28 ;  /* 0x00000026041c723c */ /* 0x040fe2000004181c */
[----:B------:R-:W-:Y:S07]  /*e040*/  LDSM.16.M88.4 R36, [R184+0x2000] ;  /* 0x00200000b824783b */ /* 0x000fee0000000200 */
[C---:B------:R-:W-:Y:S08]  /*e050*/  HMMA.16816.F32.BF16 R32, R4.reuse, R48, R32 ;  /* 0x000000300420723c */ /* 0x040ff00000041820 */
        /* <DEDUP_REMOVED lines=16> */
[----:B------:R-:W4:Y:S03]  /*e160*/  LDSM.16.M88.4 R48, [R16+0x2800] ;  /* 0x002800001030783b */ /* 0x000f260000000200 */
[C---:B-1----:R-:W-:Y:S08]  /*e170*/  HMMA.16816.F32.BF16 R20, R8.reuse, R24, R20 ;  /* 0x000000180814723c */ /* 0x042ff00000041814 */
[C---:B------:R-:W-:Y:S08]  /*e180*/  HMMA.16816.F32.BF16 R28, R8.reuse, R26, R28 ;  /* 0x0000001a081c723c */ /* 0x040ff0000004181c */
[C---:B------:R-:W-:Y:S08]  /*e190*/  HMMA.16816.F32.BF16 R32, R8.reuse, R44, R32 ;  /* 0x0000002c0820723c */ /* 0x040ff00000041820 */
[----:B------:R-:W-:Y:S01]  /*e1a0*/  HMMA.16816.F32.BF16 R12, R8, R46, R12 ;  /* 0x0000002e080c723c */ /* 0x000fe2000004180c */
[----:B------:R-:W1:Y:S04]  /*e1b0*/  LDSM.16.M88.4 R8, [R196+0x8000] ;  /* 0x00800000c408783b */ /* 0x000e680000000200 */
[----:B------:R-:W2:Y:S03]  /*e1c0*/  LDSM.16.M88.4 R44, [R185+-0x800] ;  /* 0xfff80000b92c783b */ /* 0x000ea60000000200 */
[C---:B---3--:R-:W-:Y:S08]  /*e1d0*/  HMMA.16816.F32.BF16 R20, R4.reuse, R40, R20 ;  /* 0x000000280414723c */ /* 0x048ff00000041814 */
[C---:B------:R-:W-:Y:S01]  /*e1e0*/  HMMA.16816.F32.BF16 R28, R4.reuse, R42, R28 ;  /* 0x0000002a041c723c */ /* 0x040fe2000004181c */
[----:B------:R-:W-:Y:S07]  /*e1f0*/  LDSM.16.M88.4 R40, [R184+0x3000] ;  /* 0x00300000b828783b */ /* 0x000fee0000000200 */
[C---:B----4-:R-:W-:Y:S08]  /*e200*/  HMMA.16816.F32.BF16 R32, R4.reuse, R48, R32 ;  /* 0x000000300420723c */ /* 0x050ff00000041820 */
[----:B------:R-:W-:Y:S01]  /*e210*/  HMMA.16816.F32.BF16 R12, R4, R50, R12 ;  /* 0x00000032040c723c */ /* 0x000fe2000004180c */
[----:B------:R-:W3:Y:S04]  /*e220*/  LDSM.16.M88.4 R4, [R194+0xc000] ;  /* 0x00c00000c204783b */ /* 0x000ee80000000200 */
[----:B------:R-:W-:Y:S03]  /*e230*/  LDSM.16.M88.4 R48, [R3+0x3800] ;  /* 0x003800000330783b */ /* 0x000fe60000000200 */
[C---:B-1----:R-:W-:Y:S08]  /*e240*/  HMMA.16816.F32.BF16 R24, R8.reuse, R36, R20 ;  /* 0x000000240818723c */ /* 0x042ff00000041814 */
[C---:B------:R-:W-:Y:S01]  /*e250*/  HMMA.16816.F32.BF16 R20, R8.reuse, R38, R28 ;  /* 0x000000260814723c */ /* 0x040fe2000004181c */
[----:B------:R-:W-:Y:S07]  /*e260*/  LDSM.16.M88.4 R36, [R3+0x3000] ;  /* 0x003000000324783b */ /* 0x000fee0000000200 */
[C---:B--2---:R-:W-:Y:S08]  /*e270*/  HMMA.16816.F32.BF16 R32, R8.reuse, R44, R32 ;  /* 0x0000002c0820723c */ /* 0x044ff00000041820 */
[----:B------:R-:W-:Y:S01]  /*e280*/  HMMA.16816.F32.BF16 R8, R8, R46, R12 ;  /* 0x0000002e0808723c */ /* 0x000fe2000004180c */
[----:B------:R-:W1:Y:S04]  /*e290*/  LDSM.16.M88.4 R12, [R195+0xc000] ;  /* 0x00c00000c30c783b */ /* 0x000e680000000200 */
[----:B------:R-:W-:Y:S03]  /*e2a0*/  LDSM.16.M88.4 R44, [R16+0x3000] ;  /* 0x00300000102c783b */ /* 0x000fe60000000200 */
[C---:B---3--:R-:W-:Y:S08]  /*e2b0*/  HMMA.16816.F32.BF16 R28, R4.reuse, R40, R24 ;  /* 0x00000028041c723c */ /* 0x048ff00000041818 */
[C---:B------:R-:W-:Y:S08]  /*e2c0*/  HMMA.16816.F32.BF16 R24, R4.reuse, R42, R20 ;  /* 0x0000002a0418723c */ /* 0x040ff00000041814 */
[C---:B------:R-:W-:Y:S01]  /*e2d0*/  HMMA.16816.F32.BF16 R20, R4.reuse, R52, R32 ;  /* 0x000000340414723c */ /* 0x040fe20000041820 */
[----:B------:R-:W-:Y:S07]  /*e2e0*/  LDSM.16.M88.4 R32, [R185] ;  /* 0x00000000b920783b */ /* 0x000fee0000000200 */
[----:B------:R-:W-:Y:S01]  /*e2f0*/  HMMA.16816.F32.BF16 R4, R4, R54, R8 ;  /* 0x000000360404723c */ /* 0x000fe20000041808 */
[----:B------:R-:W2:Y:S04]  /*e300*/  LDSM.16.M88.4 R8, [R197+0xc000] ;  /* 0x00c00000c508783b */ /* 0x000ea80000000200 */
[----:B------:R3:W4:Y:S03]  /*e310*/  LDSM.16.M88.4 R52, [R16+0x3800] ;  /* 0x003800001034783b */ /* 0x0007260000000200 */
[C---:B-1----:R-:W-:Y:S01]  /*e320*/  HMMA.16816.F32.BF16 R40, R12.reuse, R36, R28 ;  /* 0x000000240c28723c */ /* 0x042fe2000004181c */
[----:B------:R-:W-:Y:S07]  /*e330*/  LDSM.16.M88.4 R28, [R185+0x800] ;  /* 0x00080000b91c783b */ /* 0x000fee0000000200 */
[C---:B------:R-:W-:Y:S08]  /*e340*/  HMMA.16816.F32.BF16 R36, R12.reuse, R38, R24 ;  /* 0x000000260c24723c */ /* 0x040ff00000041818 */
[C---:B---3--:R-:W-:Y:S08]  /*e350*/  HMMA.16816.F32.BF16 R16, R12.reuse, R48, R20 ;  /* 0x000000300c10723c */ /* 0x048ff00000041814 */
[----:B------:R-:W-:Y:S01]  /*e360*/  HMMA.16816.F32.BF16 R12, R12, R50, R4 ;  /* 0x000000320c0c723c */ /* 0x000fe20000041804 */
[----:B------:R-:W1:Y:S01]  /*e370*/  LDSM.16.M88.4 R4, [R196+0xc000] ;  /* 0x00c00000c404783b */ /* 0x000e620000000200 */
[----:B------:R-:W-:-:S06]  /*e380*/  DEPBAR.LE SB0, 0x0 ;  /* 0x000080000000791a */ /* 0x000fcc0000000000 */
[C---:B--2---:R-:W-:Y:S08]  /*e390*/  HMMA.16816.F32.BF16 R24, R8.reuse, R44, R40 ;  /* 0x0000002c0818723c */ /* 0x044ff00000041828 */
[C---:B------:R-:W-:Y:S08]  /*e3a0*/  HMMA.16816.F32.BF16 R20, R8.reuse, R46, R36 ;  /* 0x0000002e0814723c */ /* 0x040ff00000041824 */
[C---:B----4-:R-:W-:Y:S08]  /*e3b0*/  HMMA.16816.F32.BF16 R16, R8.reuse, R52, R16 ;  /* 0x000000340810723c */ /* 0x050ff00000041810 */
[----:B------:R-:W-:Y:S08]  /*e3c0*/  HMMA.16816.F32.BF16 R8, R8, R54, R12 ;  /* 0x000000360808723c */ /* 0x000ff0000004180c */
[C---:B-1----:R-:W-:Y:S08]  /*e3d0*/  HMMA.16816.F32.BF16 R24, R4.reuse, R32, R24 ;  /* 0x000000200418723c */ /* 0x042ff00000041818 */
[C---:B------:R-:W-:Y:S08]  /*e3e0*/  HMMA.16816.F32.BF16 R32, R4.reuse, R34, R20 ;  /* 0x000000220420723c */ /* 0x040ff00000041814 */
[C---:B------:R-:W-:Y:S08]  /*e3f0*/  HMMA.16816.F32.BF16 R36, R4.reuse, R28, R16 ;  /* 0x0000001c0424723c */ /* 0x040ff00000041810 */
[----:B------:R-:W-:Y:S01]  /*e400*/  HMMA.16816.F32.BF16 R12, R4, R30, R8 ;  /* 0x0000001e040c723c */ /* 0x000fe20000041808 */
[----:B------:R-:W-:Y:S06]  /*e410*/  BAR.SYNC.DEFER_BLOCKING 0x0 ;  /* 0x0000000000007b1d */ /* 0x000fec0000010000 */
[----:B------:R-:W-:Y:S01]  /*e420*/  @!UPT UIADD3 URZ, URZ, URZ, URZ ;  /* 0x0000003f3f3ff290 */ /* 0x000fe2000fffe03f */
[----:B------:R-:W-:Y:S11]  /*e430*/  @!P0 BRA `(.L_x_3519) ;  /* 0x000002f000008947 */ /* 0x000ff60003800000 */
[----:B------:R-:W-:Y:S01]  /*e440*/  ISETP.NE.AND P2, PT, R57, 0x1, PT ;  /* 0x000000013900780c */ /* 0x000fe20003f45270 */
[----:B------:R-:W-:Y:S01]  /*e450*/  IMAD R2, R56, 0x20, R227 ;  /* 0x0000002038027824 */ /* 0x000fe200078e02e3 */
[----:B------:R-:W-:Y:S01]  /*e460*/  ISETP.GT.AND P0, PT, R219, 0x1f, PT ;  /* 0x0000001fdb00780c */ /* 0x000fe20003f04270 */
        /* <DEDUP_REMOVED lines=27> */
.L_x_3601:
[----:B------:R-:W-:Y:S05]  /*e620*/  BRA.DIV ~URZ, `(.L_x_3521) ;  /* 0x000090d27f007947 */ /* 0x000fea000b800000 */
[----:B-1----:R1:W3:Y:S02]  /*e630*/  SHFL.IDX PT, R0, R5, RZ, 0x181f ;  /* 0x00181fff05007589 */ /* 0x0022e400000e0000 */
.L_x_3602:
[CC--:B---3--:R-:W-:Y:S02]  /*e640*/  LEA R10, P0, R134.reuse, R0.reuse, 0x1 ;  /* 0x00000000860a7211 */ /* 0x0c8fe400078008ff */
[-C--:B------:R-:W-:Y:S02]  /*e650*/  LEA R8, P2, R205, R0.reuse, 0x1 ;  /* 0x00000000cd087211 */ /* 0x080fe400078408ff */
[----:B------:R-:W-:Y:S02]  /*e660*/  LEA R6, P1, R199, R0, 0x1 ;  /* 0x00000000c7067211 */ /* 0x000fe400078208ff */
[----:B--2---:R-:W-:Y:S02]  /*e670*/  LEA.HI.X R11, R134, R4, R135, 0x1, P0 ;  /* 0x00000004860b7211 */ /* 0x004fe400000f0c87 */
        /* <DEDUP_REMOVED lines=11> */
.L_x_3519:
[----:B------:R-:W-:Y:S05]  /*e730*/  BSYNC B0 ;  /* 0x0000000000007941 */ /* 0x000fea0003800000 */
.L_x_3518:
[----:B------:R-:W-:Y:S01]  /*e740*/  IMAD.IADD R0, R106, 0x1, -R249 ;  /* 0x000000016a007824 */ /* 0x000fe200078e0af9 */
[----:B------:R-:W0:Y:S04]  /*e750*/  LDGDEPBAR ;  /* 0x00000000000079af */ /* 0x000e280000000000 */
[----:B------:R-:W-:-:S02]  /*e760*/  ISETP.GT.AND P1, PT, R0, RZ, PT ;  /* 0x000000ff0000720c */ /* 0x000fc40003f24270 */
[----:B------:R-:W-:Y:S02]  /*e770*/  ISETP.GT.AND P0, PT, R0, 0x1, PT ;  /* 0x000000010000780c */ /* 0x000fe40003f04270 */
[----:B--2---:R-:W-:Y:S02]  /*e780*/  FSEL R11, R26, -INF , P1 ;  /* 0xff8000001a0b7808 */ /* 0x004fe40000800000 */
[----:B------:R-:W-:Y:S02]  /*e790*/  FSEL R6, R24, -INF , P1 ;  /* 0xff80000018067808 */ /* 0x000fe40000800000 */
[----:B------:R-:W-:Y:S02]  /*e7a0*/  FSEL R18, R27, -INF , P0 ;  /* 0xff8000001b127808 */ /* 0x000fe40000000000 */
[----:B------:R-:W-:Y:S02]  /*e7b0*/  FSEL R7, R25, -INF , P0 ;  /* 0xff80000019077808 */ /* 0x000fe40000000000 */
[----:B------:R-:W-:-:S02]  /*e7c0*/  ISETP.GT.AND P5, PT, R0, 0x8, PT ;  /* 0x000000080000780c */ /* 0x000fc40003fa4270 */
        /* <DEDUP_REMOVED lines=30> */
[----:B-1----:R-:W-:Y:S01]  /*e9b0*/  FMNMX.FTZ R5, R29, R2, !PT ;  /* 0x000000021d057209 */ /* 0x002fe20007810000 */
        /* <DEDUP_REMOVED lines=8> */
.L_x_3603:
        /* <DEDUP_REMOVED lines=167> */
.L_x_3530:
        /* <DEDUP_REMOVED lines=45> */
.L_x_3604:
[----:B------:R-:W5:Y:S01]  /*f780*/  SHFL.IDX PT, R2, R4, RZ, 0x181f ;  /* 0x00181fff04027589 */ /* 0x000f6200000e0000 */
[----:B------:R-:W-:Y:S01]  /*f790*/  BSSY B0, `(.L_x_3525) ;  /* 0x00000af000007945 */ /* 0x000fe20003800000 */
[CC--:B-----5:R-:W-:Y:S04]  /*f7a0*/  LEA R12, P0, R134.reuse, R2.reuse, 0x1 ;  /* 0x00000002860c7211 */ /* 0x0e0fe800078008ff */
[-C--:B--2---:R-:W-:Y:S02]  /*f7b0*/  LEA.HI.X R13, R134, R3.reuse, R135, 0x1, P0 ;  /* 0x00000003860d7211 */ /* 0x084fe400000f0c87 */
[CC--:B------:R-:W-:Y:S03]  /*f7c0*/  LEA R4, P0, R205.reuse, R2.reuse, 0x1 ;  /* 0x00000002cd047211 */ /* 0x0c0fe600078008ff */
        /* <DEDUP_REMOVED lines=11> */
[----:B------:R4:W-:Y:S04]  /*f880*/  LDGSTS.E.BYPASS.LTC128B.128 [R198+0xb080], [R2.64], !P5 ;  /* 0x0b08000002c67fae */ /* 0x0009e8000e901d48 */
        /* <DEDUP_REMOVED lines=11> */
[----:B------:R-:W1:Y:S04]  /*f940*/  LDSM.16.M88.4 R164, [R132] ;  /* 0x0000000084a4783b */ /* 0x000e680000000200 */
[----:B------:R-:W-:Y:S03]  /*f950*/  LDSM.16.M88.4 R172, [R185+-0x3000] ;  /* 0xffd00000b9ac783b */ /* 0x000fe60000000200 */
[C---:B-1----:R-:W-:Y:S08]  /*f960*/  HMMA.16816.F32.BF16 R4, R160.reuse, R164, R4 ;  /* 0x000000a4a004723c */ /* 0x042ff00000041804 */
[C---:B------:R-:W-:Y:S01]  /*f970*/  HMMA.16816.F32.BF16 R8, R160.reuse, R166, R8 ;  /* 0x000000a6a008723c */ /* 0x040fe20000041808 */
[----:B------:R-:W1:Y:S07]  /*f980*/  LDSM.16.M88.4 R164, [R196] ;  /* 0x00000000c4a4783b */ /* 0x000e6e0000000200 */
[C---:B------:R-:W-:Y:S08]  /*f990*/  HMMA.16816.F32.BF16 R12, R160.reuse, R168, R12 ;  /* 0x000000a8a00c723c */ /* 0x040ff0000004180c */
[----:B------:R-:W-:Y:S01]  /*f9a0*/  HMMA.16816.F32.BF16 R16, R160, R170, R16 ;  /* 0x000000aaa010723c */ /* 0x000fe20000041810 */
[----:B------:R-:W2:Y:S04]  /*f9b0*/  LDSM.16.M88.4 R160, [R185+-0x2800] ;  /* 0xffd80000b9a0783b */ /* 0x000ea80000000200 */
[----:B------:R-:W-:Y:S03]  /*f9c0*/  LDSM.16.M88.4 R168, [R194+0x4000] ;  /* 0x00400000c2a8783b */ /* 0x000fe60000000200 */
[C---:B-1----:R-:W-:Y:S08]  /*f9d0*/  HMMA.16816.F32.BF16 R4, R164.reuse, R172, R4 ;  /* 0x000000aca404723c */ /* 0x042ff00000041804 */
[C---:B------:R-:W-:Y:S01]  /*f9e0*/  HMMA.16816.F32.BF16 R8, R164.reuse, R174, R8 ;  /* 0x000000aea408723c */ /* 0x040fe20000041808 */
[----:B------:R-:W1:Y:S07]  /*f9f0*/  LDSM.16.M88.4 R172, [R184+0x1000] ;  /* 0x00100000b8ac783b */ /* 0x000e6e0000000200 */
[C---:B--2---:R-:W-:Y:S08]  /*fa00*/  HMMA.16816.F32.BF16 R12, R164.reuse, R160, R12 ;  /* 0x000000a0a40c723c */ /* 0x044ff0000004180c */
[----:B------:R-:W-:Y:S01]  /*fa10*/  HMMA.16816.F32.BF16 R16, R164, R162, R16 ;  /* 0x000000a2a410723c */ /* 0x000fe20000041810 */
[----:B------:R-:W2:Y:S04]  /*fa20*/  LDSM.16.M88.4 R160, [R184+0x1800] ;  /* 0x00180000b8a0783b */ /* 0x000ea80000000200 */
[----:B------:R-:W-:Y:S03]  /*fa30*/  LDSM.16.M88.4 R164, [R195+0x4000] ;  /* 0x00400000c3a4783b */ /* 0x000fe60000000200 */
[C---:B-1----:R-:W-:Y:S08]  /*fa40*/  HMMA.16816.F32.BF16 R4, R168.reuse, R172, R4 ;  /* 0x000000aca804723c */ /* 0x042ff00000041804 */
[C---:B------:R-:W-:Y:S01]  /*fa50*/  HMMA.16816.F32.BF16 R8, R168.reuse, R174, R8 ;  /* 0x000000aea808723c */ /* 0x040fe20000041808 */
[----:B------:R-:W1:Y:S07]  /*fa60*/  LDSM.16.M88.4 R172, [R133] ;  /* 0x0000000085ac783b */ /* 0x000e6e0000000200 */
[C---:B--2---:R-:W-:Y:S08]  /*fa70*/  HMMA.16816.F32.BF16 R12, R168.reuse, R160, R12 ;  /* 0x000000a0a80c723c */ /* 0x044ff0000004180c */
[----:B------:R-:W-:Y:S01]  /*fa80*/  HMMA.16816.F32.BF16 R16, R168, R162, R16 ;  /* 0x000000a2a810723c */ /* 0x000fe20000041810 */
[----:B------:R-:W2:Y:S04]  /*fa90*/  LDSM.16.M88.4 R160, [R176] ;  /* 0x00000000b0a0783b */ /* 0x000ea80000000200 */
[----:B------:R-:W-:Y:S03]  /*faa0*/  LDSM.16.M88.4 R168, [R197+0x4000] ;  /* 0x00400000c5a8783b */ /* 0x000fe60000000200 */
[C---:B-1----:R-:W-:Y:S08]  /*fab0*/  HMMA.16816.F32.BF16 R4, R164.reuse, R172, R4 ;  /* 0x000000aca404723c */ /* 0x042ff00000041804 */
[C---:B------:R-:W-:Y:S01]  /*fac0*/  HMMA.16816.F32.BF16 R8, R164.reuse, R174, R8 ;  /* 0x000000aea408723c */ /* 0x040fe20000041808 */
[----:B------:R-:W1:Y:S04]  /*fad0*/  LDSM.16.M88.4 R172, [R177] ;  /* 0x00000000b1ac783b */ /* 0x000e680000000200 */
[----:B------:R-:W3:Y:S03]  /*fae0*/  LDSM.16.M88.4 R176, [R178] ;  /* 0x00000000b2b0783b */ /* 0x000ee60000000200 */
[C---:B--2---:R-:W-:Y:S08]  /*faf0*/  HMMA.16816.F32.BF16 R12, R164.reuse, R160, R12 ;  /* 0x000000a0a40c723c */ /* 0x044ff0000004180c */
[----:B------:R-:W-:Y:S01]  /*fb00*/  HMMA.16816.F32.BF16 R16, R164, R162, R16 ;  /* 0x000000a2a410723c */ /* 0x000fe20000041810 */
[----:B------:R-:W-:Y:S04]  /*fb10*/  LDSM.16.M88.4 R160, [R196+0x4000] ;  /* 0x00400000c4a0783b */ /* 0x000fe80000000200 */
[----:B------:R-:W2:Y:S03]  /*fb20*/  LDSM.16.M88.4 R164, [R185+-0x2000] ;  /* 0xffe00000b9a4783b */ /* 0x000ea60000000200 */
[C---:B-1----:R-:W-:Y:S08]  /*fb30*/  HMMA.16816.F32.BF16 R4, R168.reuse, R172, R4 ;  /* 0x000000aca804723c */ /* 0x042ff00000041804 */
[C---:B------:R-:W-:Y:S01]  /*fb40*/  HMMA.16816.F32.BF16 R8, R168.reuse, R174, R8 ;  /* 0x000000aea808723c */ /* 0x040fe20000041808 */
[----:B------:R-:W1:Y:S07]  /*fb50*/  LDSM.16.M88.4 R172, [R185+-0x1800] ;  /* 0xffe80000b9ac783b */ /* 0x000e6e0000000200 */
[C---:B---3--:R-:W-:Y:S08]  /*fb60*/  HMMA.16816.F32.BF16 R12, R168.reuse, R176, R12 ;  /* 0x000000b0a80c723c */ /* 0x048ff0000004180c */
[----:B------:R-:W-:Y:S01]  /*fb70*/  HMMA.16816.F32.BF16 R16, R168, R178, R16 ;  /* 0x000000b2a810723c */ /* 0x000fe20000041810 */
[----:B------:R-:W-:Y:S04]  /*fb80*/  LDSM.16.M88.4 R168, [R194+0x8000] ;  /* 0x00800000c2a8783b */ /* 0x000fe80000000200 */
[----:B------:R-:W3:Y:S03]  /*fb90*/  LDSM.16.M88.4 R176, [R184+0x2000] ;  /* 0x00200000b8b0783b */ /* 0x000ee60000000200 */
[C---:B--2---:R-:W-:Y:S08]  /*fba0*/  HMMA.16816.F32.BF16 R4, R160.reuse, R164, R4 ;  /* 0x000000a4a004723c */ /* 0x044ff00000041804 */
[C---:B------:R-:W-:Y:S01]  /*fbb0*/  HMMA.16816.F32.BF16 R8, R160.reuse, R166, R8 ;  /* 0x000000a6a008723c */ /* 0x040fe20000041808 */
[----:B------:R-:W2:Y:S07]  /*fbc0*/  LDSM.16.M88.4 R164, [R184+0x2800] ;  /* 0x00280000b8a4783b */ /* 0x000eae0000000200 */
[C---:B-1----:R-:W-:Y:S08]  /*fbd0*/  HMMA.16816.F32.BF16 R12, R160.reuse, R172, R12 ;  /* 0x000000aca00c723c */ /* 0x042ff0000004180c */
[----:B------:R-:W-:Y:S01]  /*fbe0*/  HMMA.16816.F32.BF16 R16, R160, R174, R16 ;  /* 0x000000aea010723c */ /* 0x000fe20000041810 */
[----:B------:R-:W-:Y:S04]  /*fbf0*/  LDSM.16.M88.4 R172, [R180] ;  /* 0x00000000b4ac783b */ /* 0x000fe80000000200 */
[----:B------:R-:W1:Y:S03]  /*fc00*/  LDSM.16.M88.4 R160, [R195+0x8000] ;  /* 0x00800000c3a0783b */ /* 0x000e660000000200 */
[C---:B---3--:R-:W-:Y:S08]  /*fc10*/  HMMA.16816.F32.BF16 R4, R168.reuse, R176, R4 ;  /* 0x000000b0a804723c */ /* 0x048ff00000041804 */
[C---:B------:R-:W-:Y:S01]  /*fc20*/  HMMA.16816.F32.BF16 R8, R168.reuse, R178, R8 ;  /* 0x000000b2a808723c */ /* 0x040fe20000041808 */
[----:B------:R-:W3:Y:S07]  /*fc30*/  LDSM.16.M88.4 R176, [R181] ;  /* 0x00000000b5b0783b */ /* 0x000eee0000000200 */
[C---:B--2---:R-:W-:Y:S08]  /*fc40*/  HMMA.16816.F32.BF16 R12, R168.reuse, R164, R12 ;  /* 0x000000a4a80c723c */ /* 0x044ff0000004180c */
[----:B------:R-:W-:Y:S01]  /*fc50*/  HMMA.16816.F32.BF16 R16, R168, R166, R16 ;  /* 0x000000a6a810723c */ /* 0x000fe20000041810 */
[----:B------:R-:W-:Y:S04]  /*fc60*/  LDSM.16.M88.4 R168, [R182] ;  /* 0x00000000b6a8783b */ /* 0x000fe80000000200 */
[----:B------:R-:W2:Y:S03]  /*fc70*/  LDSM.16.M88.4 R164, [R197+0x8000] ;  /* 0x00800000c5a4783b */ /* 0x000ea60000000200 */
[C---:B-1----:R-:W-:Y:S01]  /*fc80*/  HMMA.16816.F32.BF16 R4, R160.reuse, R172, R4 ;  /* 0x000000aca004723c */ /* 0x042fe20000041804 */
[----:B------:R-:W1:Y:S07]  /*fc90*/  LDSM.16.M88.4 R180, [R183] ;  /* 0x00000000b7b4783b */ /* 0x000e6e0000000200 */
[C---:B------:R-:W-:Y:S01]  /*fca0*/  HMMA.16816.F32.BF16 R8, R160.reuse, R174, R8 ;  /* 0x000000aea008723c */ /* 0x040fe20000041808 */
[----:B------:R-:W-:Y:S07]  /*fcb0*/  LDSM.16.M88.4 R172, [R185+-0x1000] ;  /* 0xfff00000b9ac783b */ /* 0x000fee0000000200 */
[C---:B---3--:R-:W-:Y:S08]  /*fcc0*/  HMMA.16816.F32.BF16 R12, R160.reuse, R176, R12 ;  /* 0x000000b0a00c723c */ /* 0x048ff0000004180c */
[----:B------:R-:W-:Y:S01]  /*fcd0*/  HMMA.16816.F32.BF16 R16, R160, R178, R16 ;  /* 0x000000b2a010723c */ /* 0x000fe20000041810 */
[----:B------:R-:W3:Y:S04]  /*fce0*/  LDSM.16.M88.4 R160, [R196+0x8000] ;  /* 0x00800000c4a0783b */ /* 0x000ee80000000200 */
[----:B------:R-:W4:Y:S03]  /*fcf0*/  LDSM.16.M88.4 R176, [R185+-0x800] ;  /* 0xfff80000b9b0783b */ /* 0x000f260000000200 */
[C---:B--2---:R-:W-:Y:S08]  /*fd00*/  HMMA.16816.F32.BF16 R4, R164.reuse, R168, R4 ;  /* 0x000000a8a404723c */ /* 0x044ff00000041804 */
[C---:B------:R-:W-:Y:S01]  /*fd10*/  HMMA.16816.F32.BF16 R8, R164.reuse, R170, R8 ;  /* 0x000000aaa408723c */ /* 0x040fe20000041808 */
[----:B------:R-:W-:Y:S07]  /*fd20*/  LDSM.16.M88.4 R168, [R184+0x3000] ;  /* 0x00300000b8a8783b */ /* 0x000fee0000000200 */
[C---:B-1----:R-:W-:Y:S08]  /*fd30*/  HMMA.16816.F32.BF16 R12, R164.reuse, R180, R12 ;  /* 0x000000b4a40c723c */ /* 0x042ff0000004180c */
[----:B------:R-:W-:Y:S01]  /*fd40*/  HMMA.16816.F32.BF16 R16, R164, R182, R16 ;  /* 0x000000b6a410723c */ /* 0x000fe20000041810 */
[----:B------:R-:W1:Y:S04]  /*fd50*/  LDSM.16.M88.4 R164, [R194+0xc000] ;  /* 0x00c00000c2a4783b */ /* 0x000e680000000200 */
[----:B------:R-:W2:Y:S03]  /*fd60*/  LDSM.16.M88.4 R180, [R184+0x3800] ;  /* 0x00380000b8b4783b */ /* 0x000ea60000000200 */
[C---:B---3--:R-:W-:Y:S08]  /*fd70*/  HMMA.16816.F32.BF16 R4, R160.reuse, R172, R4 ;  /* 0x000000aca004723c */ /* 0x048ff00000041804 */
[C---:B------:R-:W-:Y:S01]  /*fd80*/  HMMA.16816.F32.BF16 R8, R160.reuse, R174, R8 ;  /* 0x000000aea008723c */ /* 0x040fe20000041808 */
[----:B------:R-:W-:Y:S07]  /*fd90*/  LDSM.16.M88.4 R172, [R190] ;  /* 0x00000000beac783b */ /* 0x000fee0000000200 */
[C---:B----4-:R-:W-:Y:S08]  /*fda0*/  HMMA.16816.F32.BF16 R12, R160.reuse, R176, R12 ;  /* 0x000000b0a00c723c */ /* 0x050ff0000004180c */
[----:B------:R-:W-:Y:S01]  /*fdb0*/  HMMA.16816.F32.BF16 R16, R160, R178, R16 ;  /* 0x000000b2a010723c */ /* 0x000fe20000041810 */
[----:B------:R-:W3:Y:S04]  /*fdc0*/  LDSM.16.M88.4 R160, [R195+0xc000] ;  /* 0x00c00000c3a0783b */ /* 0x000ee80000000200 */
[----:B------:R-:W4:Y:S03]  /*fdd0*/  LDSM.16.M88.4 R176, [R191] ;  /* 0x00000000bfb0783b */ /* 0x000f260000000200 */
[C---:B-1----:R-:W-:Y:S08]  /*fde0*/  HMMA.16816.F32.BF16 R4, R164.reuse, R168, R4 ;  /* 0x000000a8a404723c */ /* 0x042ff00000041804 */
[C---:B------:R-:W-:Y:S01]  /*fdf0*/  HMMA.16816.F32.BF16 R8, R164.reuse, R170, R8 ;  /* 0x000000aaa408723c */ /* 0x040fe20000041808 */
[----:B------:R-:W-:Y:S07]  /*fe00*/  LDSM.16.M88.4 R168, [R192] ;  /* 0x00000000c0a8783b */ /* 0x000fee0000000200 */
[C---:B--2---:R-:W-:Y:S08]  /*fe10*/  HMMA.16816.F32.BF16 R12, R164.reuse, R180, R12 ;  /* 0x000000b4a40c723c */ /* 0x044ff0000004180c */
[----:B------:R-:W-:Y:S01]  /*fe20*/  HMMA.16816.F32.BF16 R16, R164, R182, R16 ;  /* 0x000000b6a410723c */ /* 0x000fe20000041810 */
[----:B------:R-:W1:Y:S04]  /*fe30*/  LDSM.16.M88.4 R164, [R197+0xc000] ;  /* 0x00c00000c5a4783b */ /* 0x000e680000000200 */
[----:B------:R-:W2:Y:S03]  /*fe40*/  LDSM.16.M88.4 R180, [R193] ;  /* 0x00000000c1b4783b */ /* 0x000ea60000000200 */
[C---:B---3--:R-:W-:Y:S08]  /*fe50*/  HMMA.16816.F32.BF16 R4, R160.reuse, R172, R4 ;  /* 0x000000aca004723c */ /* 0x048ff00000041804 */
[C---:B------:R-:W-:Y:S01]  /*fe60*/  HMMA.16816.F32.BF16 R8, R160.reuse, R174, R8 ;  /* 0x000000aea008723c */ /* 0x040fe20000041808 */
[----:B------:R-:W-:Y:S07]  /*fe70*/  LDSM.16.M88.4 R172, [R185] ;  /* 0x00000000b9ac783b */ /* 0x000fee0000000200 */
[C---:B----4-:R-:W-:Y:S08]  /*fe80*/  HMMA.16816.F32.BF16 R12, R160.reuse, R176, R12 ;  /* 0x000000b0a00c723c */ /* 0x050ff0000004180c */
[----:B------:R-:W-:Y:S01]  /*fe90*/  HMMA.16816.F32.BF16 R16, R160, R178, R16 ;  /* 0x000000b2a010723c */ /* 0x000fe20000041810 */
[----:B------:R-:W3:Y:S04]  /*fea0*/  LDSM.16.M88.4 R160, [R196+0xc000] ;  /* 0x00c00000c4a0783b */ /* 0x000ee80000000200 */
[----:B------:R-:W4:Y:S03]  /*feb0*/  LDSM.16.M88.4 R176, [R185+0x800] ;  /* 0x00080000b9b0783b */ /* 0x000f260000000200 */
[----:B------:R-:W-:Y:S04]  /*fec0*/  DEPBAR.LE SB0, 0x0 ;  /* 0x000080000000791a */ /* 0x000fe80000000000 */
[C---:B-1----:R-:W-:Y:S01]  /*fed0*/  HMMA.16816.F32.BF16 R4, R164.reuse, R168, R4 ;  /* 0x000000a8a404723c */ /* 0x042fe20000041804 */
[----:B------:R-:W-:Y:S07]  /*fee0*/  BAR.SYNC.DEFER_BLOCKING 0x0 ;  /* 0x0000000000007b1d */ /* 0x000fee0000010000 */
[C---:B------:R-:W-:Y:S08]  /*fef0*/  HMMA.16816.F32.BF16 R8, R164.reuse, R170, R8 ;  /* 0x000000aaa408723c */ /* 0x040ff00000041808 */
[C---:B--2---:R-:W-:Y:S08]  /*ff00*/  HMMA.16816.F32.BF16 R12, R164.reuse, R180, R12 ;  /* 0x000000b4a40c723c */ /* 0x044ff0000004180c */
[----:B------:R-:W-:Y:S08]  /*ff10*/  HMMA.16816.F32.BF16 R16, R164, R182, R16 ;  /* 0x000000b6a410723c */ /* 0x000ff00000041810 */
[C---:B---3--:R-:W-:Y:S08]  /*ff20*/  HMMA.16816.F32.BF16 R4, R160.reuse, R172, R4 ;  /* 0x000000aca004723c */ /* 0x048ff00000041804 */
[C---:B------:R-:W-:Y:S08]  /*ff30*/  HMMA.16816.F32.BF16 R8, R160.reuse, R174, R8 ;  /* 0x000000aea008723c */ /* 0x040ff00000041808 */
[C---:B----4-:R-:W-:Y:S08]  /*ff40*/  HMMA.16816.F32.BF16 R12, R160.reuse, R176, R12 ;  /* 0x000000b0a00c723c */ /* 0x050ff0000004180c */
[----:B------:R-:W-:Y:S01]  /*ff50*/  HMMA.16816.F32.BF16 R16, R160, R178, R16 ;  /* 0x000000b2a010723c */ /* 0x000fe20000041810 */
[----:B------:R-:W-:Y:S07]  /*ff60*/  @!UPT UIADD3 URZ, URZ, URZ, URZ ;  /* 0x0000003f3f3ff290 */ /* 0x000fee000fffe03f */
[----:B------:R-:W-:-:S11]  /*ff70*/  @!P0 BRA `(.L_x_3526) ;  /* 0x0000030000008947 */ /* 0x000fd60003800000 */
[----:B------:R-:W-:Y:S01]  /*ff80*/  IMAD.MOV.U32 R0, RZ, RZ, 0x1 ;  /* 0x00000001ff007424 */ /* 0x000fe200078e00ff */
        /* <DEDUP_REMOVED lines=30> */
.L_x_3605:
[----:B------:R-:W-:-:S05]  /*10170*/  BRA.DIV ~URZ, `(.L_x_3528) ;  /* 0x000078127f007947 */ /* 0x000fca000b800000 */
[----:B-1----:R1:W3:Y:S02]  /*10180*/  SHFL.IDX PT, R0, R133, RZ, 0x181f ;  /* 0x00181fff85007589 */ /* 0x0022e400000e0000 */
.L_x_3606:
        /* <DEDUP_REMOVED lines=15> */
.L_x_3526:
[----:B------:R-:W-:Y:S05]  /*10280*/  BSYNC B0 ;  /* 0x0000000000007941 */ /* 0x000fea0003800000 */
.L_x_3525:
[----:B---3--:R-:W-:Y:S01]  /*10290*/  FMNMX.FTZ R2, R4, R137, !PT ;  /* 0x0000008904027209 */ /* 0x008fe20007810000 */
        /* <DEDUP_REMOVED lines=17> */
[----:B------:R-:W2:Y:S02]  /*103b0*/  SHFL.BFLY PT, R0, R132, 0x2, 0x1f ;  /* 0x0c401f0084007f89 */ /* 0x000ea400000e0000 */
[----:B--2---:R-:W-:Y:S05]  /*103c0*/  FMNMX.FTZ R0, R132, R0, !PT ;  /* 0x0000000084007209 */ /* 0x004fea0007810000 */
[----:B------:R-:W2:Y:S02]  /*103d0*/  SHFL.BFLY PT, R2, R0, 0x1, 0x1f ;  /* 0x0c201f0000027f89 */ /* 0x000ea400000e0000 */
[----:B-12---:R-:W-:Y:S02]  /*103e0*/  FMNMX.FTZ R133, R0, R2, !PT ;  /* 0x0000000200857209 */ /* 0x006fe40007810000 */
[----:B------:R-:W1:Y:S02]  /*103f0*/  SHFL.BFLY PT, R0, R160, 0x2, 0x1f ;  /* 0x0c401f00a0007f89 */ /* 0x000e6400000e0000 */
[----:B-1----:R-:W-:Y:S05]  /*10400*/  FMNMX.FTZ R132, R160, R0, !PT ;  /* 0x00000000a0847209 */ /* 0x002fea0007810000 */
[----:B------:R1:W2:Y:S02]  /*10410*/  SHFL.BFLY PT, R0, R132, 0x1, 0x1f ;  /* 0x0c201f0084007f89 */ /* 0x0002a400000e0000 */
.L_x_3607:
        /* <DEDUP_REMOVED lines=13> */
[----:B------:R-:W-:Y:S10]  /*104f0*/  MUFU.EX2 R13, R4 ;  /* 0x00000004000d7308 */ /* 0x000ff40000000800 */
[----:B------:R-:W-:Y:S01]  /*10500*/  MUFU.EX2 R8, R5 ;  /* 0x0000000500087308 */ /* 0x000fe20000000800 */
[--C-:B-1----:R-:W-:Y:S02]  /*10510*/  FFMA.FTZ R0, R9, c[0x0][0x2d0], -R132.reuse ;  /* 0x0000b40009007a23 */ /* 0x102fe40000010884 */
[----:B------:R-:W-:Y:S07]  /*10520*/  FFMA.FTZ R132, R17, c[0x0][0x2d0], -R132 ;  /* 0x0000b40011847a23 */ /* 0x000fee0000010884 */
[----:B------:R1:W-:Y:S10]  /*10530*/  MUFU.EX2 R12, R0 ;  /* 0x00000000000c7308 */ /* 0x0003f40000000800 */
[----:B------:R-:W-:Y:S10]  /*10540*/  MUFU.EX2 R9, R137 ;  /* 0x0000008900097308 */ /* 0x000ff40000000800 */
[----:B------:R-:W-:Y:S01]  /*10550*/  MUFU.EX2 R132, R132 ;  /* 0x0000008400847308 */ /* 0x000fe20000000800 */
[C---:B-1----:R-:W-:Y:S04]  /*10560*/  FADD.FTZ R0, -R3.reuse, R138 ;  /* 0x0000008a03007221 */ /* 0x042fe80000010100 */
[----:B------:R-:W-:Y:S06]  /*10570*/  FMUL.FTZ R0, R0, c[0x0][0x2d0] ;  /* 0x0000b40000007a20 */ /* 0x000fec0000410000 */
[----:B------:R-:W1:Y:S02]  /*10580*/  MUFU.EX2 R0, R0 ;  /* 0x0000000000007308 */ /* 0x000e640000000800 */
[----:B-1----:R-:W-:Y:S01]  /*10590*/  FMUL.FTZ R22, R0, R22 ;  /* 0x0000001600167220 */ /* 0x002fe20000410000 */
[----:B------:R-:W-:Y:S01]  /*105a0*/  F2FP.BF16.PACK_AB R162, R12, R13 ;  /* 0x0000000d0ca2723e */ /* 0x000fe200000010ff */
[----:B------:R-:W-:Y:S01]  /*105b0*/  FFMA.FTZ R4, R2, R207, R9 ;  /* 0x000000cf02047223 */ /* 0x000fe20000010009 */
[----:B------:R-:W-:Y:S01]  /*105c0*/  F2FP.BF16.PACK_AB R160, R8, R9 ;  /* 0x0000000908a0723e */ /* 0x000fe200000010ff */
[----:B------:R-:W-:Y:S02]  /*105d0*/  FMUL.FTZ R16, R2, R144 ;  /* 0x0000009002107220 */ /* 0x000fe40000410000 */
[----:B------:R-:W-:Y:S02]  /*105e0*/  FADD.FTZ R5, R8, R4 ;  /* 0x0000000408057221 */ /* 0x000fe40000010000 */
[----:B------:R-:W-:Y:S02]  /*105f0*/  FMUL.FTZ R4, R3, c[0x0][0x2d0] ;  /* 0x0000b40003047a20 */ /* 0x000fe40000410000 */
[----:B------:R-:W-:Y:S02]  /*10600*/  FMUL.FTZ R17, R2, R145 ;  /* 0x0000009102117220 */ /* 0x000fe40000410000 */
[--C-:B------:R-:W-:Y:S02]  /*10610*/  FFMA.FTZ R166, R18, c[0x0][0x2d0], -R4.reuse ;  /* 0x0000b40012a67a23 */ /* 0x100fe40000010804 */
[C---:B------:R-:W-:Y:S02]  /*10620*/  FMUL.FTZ R18, R0.reuse, R146 ;  /* 0x0000009200127220 */ /* 0x040fe40000410000 */
[--C-:B------:R-:W-:Y:S02]  /*10630*/  FFMA.FTZ R167, R19, c[0x0][0x2d0], -R4.reuse ;  /* 0x0000b40013a77a23 */ /* 0x100fe40000010804 */
        /* <DEDUP_REMOVED lines=8> */
[----:B------:R-:W-:Y:S02]  /*106c0*/  FADD.FTZ R5, R13, R5 ;  /* 0x000000050d057221 */ /* 0x000fe40000010000 */
[C---:B------:R-:W-:Y:S02]  /*106d0*/  FMUL.FTZ R13, R2.reuse, R149 ;  /* 0x00000095020d7220 */ /* 0x040fe40000410000 */
[----:B------:R-:W-:Y:S02]  /*106e0*/  FFMA.FTZ R164, R15, c[0x0][0x2d0], -R4 ;  /* 0x0000b4000fa47a23 */ /* 0x000fe40000010804 */
[----:B------:R-:W-:Y:S01]  /*106f0*/  FMUL.FTZ R4, R2, R156 ;  /* 0x0000009c02047220 */ /* 0x000fe20000410000 */
[----:B------:R2:W3:Y:S01]  /*10700*/  MUFU.EX2 R161, R6 ;  /* 0x0000000600a17308 */ /* 0x0004e20000000800 */
[----:B------:R-:W-:Y:S02]  /*10710*/  FADD.FTZ R171, R12, R5 ;  /* 0x000000050cab7221 */ /* 0x000fe40000010000 */
[C---:B------:R-:W-:Y:S02]  /*10720*/  FMUL.FTZ R5, R2.reuse, R157 ;  /* 0x0000009d02057220 */ /* 0x040fe40000410000 */
[C---:B------:R-:W-:Y:S02]  /*10730*/  FMUL.FTZ R12, R2.reuse, R148 ;  /* 0x00000094020c7220 */ /* 0x040fe40000410000 */
[C---:B------:R-:W-:Y:S02]  /*10740*/  FMUL.FTZ R8, R2.reuse, R152 ;  /* 0x0000009802087220 */ /* 0x040fe40000410000 */
[----:B------:R-:W-:Y:S01]  /*10750*/  FMUL.FTZ R9, R2, R153 ;  /* 0x0000009902097220 */ /* 0x000fe20000410000 */
[----:B------:R-:W4:Y:S01]  /*10760*/  MUFU.EX2 R156, R7 ;  /* 0x00000007009c7308 */ /* 0x000f220000000800 */
[C---:B------:R-:W-:Y:S02]  /*10770*/  FMUL.FTZ R10, R0.reuse, R154 ;  /* 0x0000009a000a7220 */ /* 0x040fe40000410000 */
[C---:B------:R-:W-:Y:S02]  /*10780*/  FMUL.FTZ R11, R0.reuse, R155 ;  /* 0x0000009b000b7220 */ /* 0x040fe40000410000 */
[C---:B------:R-:W-:Y:S01]  /*10790*/  FMUL.FTZ R14, R0.reuse, R150 ;  /* 0x00000096000e7220 */ /* 0x040fe20000410000 */
[----:B------:R-:W-:Y:S01]  /*107a0*/  LDSM.16.MT88.4 R152, [R186+0x800] ;  /* 0x00080000ba98783b */ /* 0x000fe20000004200 */
[----:B------:R-:W-:Y:S02]  /*107b0*/  FMUL.FTZ R15, R0, R151 ;  /* 0x00000097000f7220 */ /* 0x000fe40000410000 */
[C---:B------:R-:W-:Y:S01]  /*107c0*/  FMUL.FTZ R20, R2.reuse, R20 ;  /* 0x0000001402147220 */ /* 0x040fe20000410000 */
[----:B------:R-:W5:Y:S01]  /*107d0*/  MUFU.EX2 R149, R137 ;  /* 0x0000008900957308 */ /* 0x000f620000000800 */
[----:B------:R-:W-:Y:S02]  /*107e0*/  FMUL.FTZ R21, R2, R21 ;  /* 0x0000001502157220 */ /* 0x000fe40000410000 */
[C---:B------:R-:W-:Y:S02]  /*107f0*/  FMUL.FTZ R23, R0.reuse, R23 ;  /* 0x0000001700177220 */ /* 0x040fe40000410000 */
[C---:B--2---:R-:W-:Y:S02]  /*10800*/  FMUL.FTZ R6, R0.reuse, R158 ;  /* 0x0000009e00067220 */ /* 0x044fe40000410000 */
[----:B---3--:R-:W-:Y:S02]  /*10810*/  FFMA.FTZ R148, R0, R206, R161 ;  /* 0x000000ce00947223 */ /* 0x008fe400000100a1 */
[C---:B------:R-:W-:Y:S01]  /*10820*/  FMUL.FTZ R24, R2.reuse, R24 ;  /* 0x0000001802187220 */ /* 0x040fe20000410000 */
[----:B------:R-:W2:Y:S01]  /*10830*/  MUFU.EX2 R137, R170 ;  /* 0x000000aa00897308 */ /* 0x000ea20000000800 */
[----:B------:R-:W-:Y:S02]  /*10840*/  FMUL.FTZ R25, R2, R25 ;  /* 0x0000001902197220 */ /* 0x000fe40000410000 */
[----:B------:R-:W-:Y:S01]  /*10850*/  FMUL.FTZ R26, R0, R26 ;  /* 0x0000001a001a7220 */ /* 0x000fe20000410000 */
[----:B----4-:R-:W-:Y:S01]  /*10860*/  F2FP.BF16.PACK_AB R161, R156, R161 ;  /* 0x000000a19ca1723e */ /* 0x010fe200000010ff */
[C---:B------:R-:W-:Y:S02]  /*10870*/  FMUL.FTZ R7, R0.reuse, R159 ;  /* 0x0000009f00077220 */ /* 0x040fe40000410000 */
[----:B------:R-:W-:Y:S02]  /*10880*/  FMUL.FTZ R27, R0, R27 ;  /* 0x0000001b001b7220 */ /* 0x000fe40000410000 */
[C---:B------:R-:W-:Y:S01]  /*10890*/  FMUL.FTZ R28, R2.reuse, R28 ;  /* 0x0000001c021c7220 */ /* 0x040fe20000410000 */
[----:B------:R-:W-:Y:S01]  /*108a0*/  MUFU.EX2 R138, R168 ;  /* 0x000000a8008a7308 */ /* 0x000fe20000000800 */
[----:B------:R-:W-:Y:S02]  /*108b0*/  FMUL.FTZ R29, R2, R29 ;  /* 0x0000001d021d7220 */ /* 0x000fe40000410000 */
[----:B------:R-:W-:Y:S01]  /*108c0*/  FMUL.FTZ R30, R0, R30 ;  /* 0x0000001e001e7220 */ /* 0x000fe20000410000 */
[----:B-----5:R-:W-:Y:S01]  /*108d0*/  F2FP.BF16.PACK_AB R163, R172, R149 ;  /* 0x00000095aca3723e */ /* 0x020fe200000010ff */
[----:B------:R-:W-:Y:S02]  /*108e0*/  FMUL.FTZ R31, R0, R31 ;  /* 0x0000001f001f7220 */ /* 0x000fe40000410000 */
[C---:B------:R-:W-:Y:S02]  /*108f0*/  FMUL.FTZ R32, R2.reuse, R32 ;  /* 0x0000002002207220 */ /* 0x040fe40000410000 */
[----:B------:R-:W-:Y:S01]  /*10900*/  FMUL.FTZ R33, R2, R33 ;  /* 0x0000002102217220 */ /* 0x000fe20000410000 */
[----:B------:R-:W-:Y:S01]  /*10910*/  MUFU.EX2 R168, R164 ;  /* 0x000000a400a87308 */ /* 0x000fe20000000800 */
[C---:B-1----:R-:W-:Y:S05]  /*10920*/  HMMA.16816.F32.BF16 R4, R160.reuse, R144, R4 ;  /* 0x00000090a004723c */ /* 0x042fea0000041804 */
        /* <DEDUP_REMOVED lines=105> */
[C---:B------:R-:W-:Y:S02]  /*10fc0*/  FMUL.FTZ R125, R2.reuse, R125 ;  /* 0x0000007d027d7220 */ /* 0x040fe40000410000 */
[C---:B------:R-:W-:Y:S02]  /*10fd0*/  FMUL.FTZ R128, R2.reuse, R128 ;  /* 0x0000008002807220 */ /* 0x040fe40000410000 */
[----:B------:R-:W-:Y:S02]  /*10fe0*/  FMUL.FTZ R129, R2, R129 ;  /* 0x0000008102817220 */ /* 0x000fe40000410000 */
[C---:B------:R-:W-:Y:S01]  /*10ff0*/  FMUL.FTZ R126, R0.reuse, R126 ;  /* 0x0000007e007e7220 */ /* 0x040fe20000410000 */
[----:B------:R-:W3:Y:S01]  /*11000*/  MUFU.EX2 R2, R169 ;  /* 0x000000a900027308 */ /* 0x000ee20000000800 */
[C---:B------:R-:W-:Y:S02]  /*11010*/  FMUL.FTZ R127, R0.reuse, R127 ;  /* 0x0000007f007f7220 */ /* 0x040fe40000410000 */
[C---:B------:R-:W-:Y:S02]  /*11020*/  FMUL.FTZ R130, R0.reuse, R130 ;  /* 0x0000008200827220 */ /* 0x040fe40000410000 */
[----:B------:R-:W-:Y:S02]  /*11030*/  FMUL.FTZ R131, R0, R131 ;  /* 0x0000008300837220 */ /* 0x000fe40000410000 */
[----:B--2---:R-:W-:Y:S03]  /*11040*/  FADD.FTZ R0, R137, R171 ;  /* 0x000000ab89007221 */ /* 0x004fe60000010000 */
[----:B------:R-:W2:Y:S01]  /*11050*/  MUFU.EX2 R169, R165 ;  /* 0x000000a500a97308 */ /* 0x000ea20000000800 */
[C---:B-1----:R-:W-:Y:S03]  /*11060*/  HMMA.16816.F32.BF16 R44, R160.reuse, R144, R44 ;  /* 0x00000090a02c723c */ /* 0x042fe6000004182c */
[C---:B---3--:R-:W-:Y:S01]  /*11070*/  F2FP.BF16.PACK_AB R164, R2.reuse, R137 ;  /* 0x0000008902a4723e */ /* 0x048fe200000010ff */
[----:B------:R-:W-:Y:S04]  /*11080*/  FADD.FTZ R0, R2, R0 ;  /* 0x0000000002007221 */ /* 0x000fe80000010000 */
[C---:B------:R-:W-:Y:S01]  /*11090*/  HMMA.16816.F32.BF16 R48, R160.reuse, R146, R48 ;  /* 0x00000092a030723c */ /* 0x040fe20000041830 */
[----:B------:R-:W1:Y:S01]  /*110a0*/  LDSM.16.MT88.4 R144, [R189+0x1000] ;  /* 0x00100000bd90783b */ /* 0x000e620000004200 */
[----:B------:R-:W-:Y:S02]  /*110b0*/  MUFU.EX2 R137, R167 ;  /* 0x000000a700897308 */ /* 0x000fe40000000800 */
[----:B------:R-:W-:Y:S02]  /*110c0*/  FADD.FTZ R2, R156, R148 ;  /* 0x000000949c027221 */ /* 0x000fe40000010000 */
[----:B------:R-:W-:Y:S01]  /*110d0*/  FADD.FTZ R0, R138, R0 ;  /* 0x000000008a007221 */ /* 0x000fe20000010000 */
[----:B--2---:R-:W-:Y:S05]  /*110e0*/  F2FP.BF16.PACK_AB R165, R168, R169 ;  /* 0x000000a9a8a5723e */ /* 0x004fea00000010ff */
        /* <DEDUP_REMOVED lines=93> */
.L_x_3523:
[----:B------:R-:W-:Y:S05]  /*116c0*/  BRA.DIV ~URZ, `(.L_x_3531) ;  /* 0x000064427f007947 */ /* 0x000fea000b800000 */
[----:B------:R1:W2:Y:S02]  /*116d0*/  SHFL.BFLY PT, R0, R207, 0x2, 0x1f ;  /* 0x0c401f00cf007f89 */ /* 0x0002a400000e0000 */
.L_x_3608:
[----:B--2---:R-:W-:Y:S01]  /*116e0*/  FADD.FTZ R4, R0, R207 ;  /* 0x000000cf00047221 */ /* 0x004fe20000010000 */
[----:B------:R-:W-:Y:S05]  /*116f0*/  BRA.DIV ~URZ, `(.L_x_3532) ;  /* 0x000064627f007947 */ /* 0x000fea000b800000 */
[----:B------:R-:W2:Y:S02]  /*11700*/  SHFL.BFLY PT, R0, R4, 0x1, 0x1f ;  /* 0x0c201f0004007f89 */ /* 0x000ea400000e0000 */
[----:B--2---:R-:W-:-:S02]  /*11710*/  FADD.FTZ R4, R4, R0 ;  /* 0x0000000004047221 */ /* 0x004fc40000010000 */
[----:B------:R-:W2:Y:S02]  /*11720*/  SHFL.BFLY PT, R0, R206, 0x2, 0x1f ;  /* 0x0c401f00ce007f89 */ /* 0x000ea400000e0000 */
[----:B--2---:R-:W-:-:S05]  /*11730*/  FADD.FTZ R5, R0, R206 ;  /* 0x000000ce00057221 */ /* 0x004fca0000010000 */
[----:B------:R2:W3:Y:S02]  /*11740*/  SHFL.BFLY PT, R3, R5, 0x1, 0x1f ;  /* 0x0c201f0005037f89 */ /* 0x0004e400000e0000 */
.L_x_3609:
[----:B------:R-:W-:Y:S01]  /*11750*/  FSETP.NE.FTZ.AND P0, PT, R4, RZ, PT ;  /* 0x000000ff0400720b */ /* 0x000fe20003f15000 */
[----:B---3--:R-:W-:Y:S01]  /*11760*/  FADD.FTZ R3, R3, R5 ;  /* 0x0000000503037221 */ /* 0x008fe20000010000 */
[----:B------:R-:W-:Y:S02]  /*11770*/  MOV R2, RZ ;  /* 0x000000ff00027202 */ /* 0x000fe40000000f00 */
[----:B------:R-:W-:Y:S02]  /*11780*/  MOV R18, 0xff800000 ;  /* 0xff80000000127802 */ /* 0x000fe40000000f00 */
[----:B------:R-:W-:-:S07]  /*11790*/  MOV R17, 0xff800000 ;  /* 0xff80000000117802 */ /* 0x000fce0000000f00 */
[----:B------:R-:W3:Y:S01]  /*117a0*/  @P0 MUFU.LG2 R0, R4 ;  /* 0x0000000400000308 */ /* 0x000ee20000000c00 */
[----:B--2---:R-:W-:-:S07]  /*117b0*/  @P0 MOV R5, 0x3f317218 ;  /* 0x3f31721800050802 */ /* 0x004fce0000000f00 */
[----:B------:R3:W2:Y:S02]  /*117c0*/  @P0 MUFU.RCP R2, R4 ;  /* 0x0000000400020308 */ /* 0x0006a40000001000 */
[----:B---3--:R-:W-:Y:S02]  /*117d0*/  @P0 FMUL.FTZ R4, R0, 0.69314718246459960938 ;  /* 0x3f31721800040820 */ /* 0x008fe40000410000 */
[----:B------:R-:W-:Y:S02]  /*117e0*/  @P0 FMUL.FTZ R0, R5, c[0x0][0x2d0] ;  /* 0x0000b40005000a20 */ /* 0x000fe40000410000 */
[----:B--2---:R-:W-:Y:S02]  /*117f0*/  FMUL.FTZ R162, R2, R100 ;  /* 0x0000006402a27220 */ /* 0x004fe40000410000 */
        /* <DEDUP_REMOVED lines=137> */
.L_x_3453:
        /* <DEDUP_REMOVED lines=17> */
.L_x_3534:
[----:B------:R-:W-:Y:S05]  /*121a0*/  BSYNC B0 ;  /* 0x0000000000007941 */ /* 0x000fea0003800000 */
.L_x_3533:
        /* <DEDUP_REMOVED lines=155> */
.L_x_3537:
        /* <DEDUP_REMOVED lines=120> */
.L_x_3610:
[----:B------:R-:W-:Y:S05]  /*132e0*/  BRA.DIV ~URZ, `(.L_x_3540) ;  /* 0x000049e27f007947 */ /* 0x000fea000b800000 */
[----:B------:R4:W2:Y:S02]  /*132f0*/  SHFL.IDX PT, R0, R14, RZ, 0x181f ;  /* 0x00181fff0e007589 */ /* 0x0008a400000e0000 */
.L_x_3611:
        /* <DEDUP_REMOVED lines=19> */
.L_x_3542:
[----:B------:R-:W-:Y:S05]  /*13430*/  BSYNC B0 ;  /* 0x0000000000007941 */ /* 0x000fea0003800000 */
.L_x_3541:
[----:B------:R-:W-:Y:S05]  /*13440*/  BRA.DIV ~URZ, `(.L_x_3543) ;  /* 0x000048f27f007947 */ /* 0x000fea000b800000 */
[----:B---3--:R3:W4:Y:S04]  /*13450*/  SHFL.IDX PT, R4, R13, 0x1, 0x181f ;  /* 0x00381f000d047f89 */ /* 0x00872800000e0000 */
[----:B--2---:R3:W2:Y:S02]  /*13460*/  SHFL.IDX PT, R0, R14, 0x1, 0x181f ;  /* 0x00381f000e007f89 */ /* 0x0046a400000e0000 */
.L_x_3612:
        /* <DEDUP_REMOVED lines=20> */
.L_x_3545:
[----:B------:R-:W-:Y:S05]  /*135b0*/  BSYNC B0 ;  /* 0x0000000000007941 */ /* 0x000fea0003800000 */
.L_x_3544:
[----:B------:R-:W-:Y:S05]  /*135c0*/  BRA.DIV ~URZ, `(.L_x_3546) ;  /* 0x000048427f007947 */ /* 0x000fea000b800000 */
[----:B----4-:R4:W3:Y:S02]  /*135d0*/  SHFL.IDX PT, R4, R13, 0x2, 0x181f ;  /* 0x00581f000d047f89 */ /* 0x0108e400000e0000 */
.L_x_3613:
[----:B------:R-:W-:Y:S05]  /*135e0*/  BRA.DIV ~URZ, `(.L_x_3547) ;  /* 0x000048927f007947 */ /* 0x000fea000b800000 */
[----:B--2---:R2:W4:Y:S02]  /*135f0*/  SHFL.IDX PT, R0, R14, 0x2, 0x181f ;  /* 0x00581f000e007f89 */ /* 0x00452400000e0000 */
.L_x_3614:
        /* <DEDUP_REMOVED lines=20> */
.L_x_3549:
[----:B------:R-:W-:Y:S05]  /*13740*/  BSYNC B0 ;  /* 0x0000000000007941 */ /* 0x000fea0003800000 */
.L_x_3548:
[----:B------:R-:W-:Y:S05]  /*13750*/  BRA.DIV ~URZ, `(.L_x_3550) ;  /* 0x000047927f007947 */ /* 0x000fea000b800000 */
[----:B---3--:R3:W2:Y:S04]  /*13760*/  SHFL.IDX PT, R4, R13, 0x3, 0x181f ;  /* 0x00781f000d047f89 */ /* 0x0086a800000e0000 */
[----:B----4-:R3:W4:Y:S02]  /*13770*/  SHFL.IDX PT, R0, R14, 0x3, 0x181f ;  /* 0x00781f000e007f89 */ /* 0x01072400000e0000 */
.L_x_3615:
        /* <DEDUP_REMOVED lines=21> */
.L_x_3538:
        /* <DEDUP_REMOVED lines=33> */
.L_x_3616:
[----:B------:R-:W-:Y:S05]  /*13ae0*/  BRA.DIV ~URZ, `(.L_x_3553) ;  /* 0x000045427f007947 */ /* 0x000fea000b800000 */
[----:B------:R3:W4:Y:S02]  /*13af0*/  SHFL.IDX PT, R0, R12, RZ, 0x1c1f ;  /* 0x001c1fff0c007589 */ /* 0x00072400000e0000 */
.L_x_3617:
        /* <DEDUP_REMOVED lines=23> */
[----:B------:R-:W-:Y:S02]  /*13c70*/  SHF.R.S32.HI R16, RZ, 0x1f, R16 ;  /* 0x0000001fff107819 */ /* 0x000fe40000011410 */
[----:B------:R-:W-:-:S04]  /*13c80*/  IADD3 R17, R249, 0xc8, RZ ;  /* 0x000000c8f9117810 */ /* 0x000fc80007ffe0ff */
        /* <DEDUP_REMOVED lines=80> */
[C---:B------:R-:W-:Y:S02]  /*14190*/  IADD3 R9, R249.reuse, 0x88, RZ ;  /* 0x00000088f9097810 */ /* 0x040fe40007ffe0ff */
[C---:B----4-:R-:W-:Y:S01]  /*141a0*/  @!P4 LEA R6, P5, R10.reuse, R0, 0x2 ;  /* 0x000000000a06c211 */ /* 0x050fe200078a10ff */
[----:B------:R2:W-:Y:S01]  /*141b0*/  @!P1 ST.E.64 [R2.64], R56 ;  /* 0x0000003802009985 */ /* 0x0005e2000c101b08 */
        /* <DEDUP_REMOVED lines=9> */
[----:B--2---:R-:W-:-:S04]  /*14250*/  @!P2 LEA R2, P0, R8, R0, 0x2 ;  /* 0x000000000802a211 */ /* 0x004fc800078010ff */
[----:B------:R-:W-:Y:S02]  /*14260*/  @!P2 LEA.HI.X R3, R8, R4, R11, 0x2, P0 ;  /* 0x000000040803a211 */ /* 0x000fe400000f140b */
[C---:B------:R-:W-:Y:S02]  /*14270*/  IADD3 R8, R249.reuse, 0x98, RZ ;  /* 0x00000098f9087810 */ /* 0x040fe40007ffe0ff */
[----:B------:R-:W-:Y:S01]  /*14280*/  IADD3 R11, R249, 0x88, RZ ;  /* 0x00000088f90b7810 */ /* 0x000fe20007ffe0ff */
[----:B------:R2:W-:Y:S01]  /*14290*/  @!P2 ST.E.64 [R2.64], R64 ;  /* 0x000000400200a985 */ /* 0x0005e2000c101b08 */
[----:B----4-:R-:W-:Y:S02]  /*142a0*/  @!P3 LEA R6, P5, R14, R0, 0x2 ;  /* 0x000000000e06b211 */ /* 0x010fe400078a10ff */
        /* <DEDUP_REMOVED lines=13> */
[C---:B----4-:R-:W-:Y:S02]  /*14380*/  @!P4 LEA R6, P5, R10.reuse, R0, 0x2 ;  /* 0x000000000a06c211 */ /* 0x050fe400078a10ff */
[----:B------:R-:W-:Y:S02]  /*14390*/  ISETP.GE.AND P1, PT, R9, c[0x0][0x3c8], PT ;  /* 0x0000f20009007a0c */ /* 0x000fe40003f26270 */
[----:B------:R-:W-:-:S02]  /*143a0*/  @!P4 LEA.HI.X R7, R10, R4, R14, 0x2, P5 ;  /* 0x000000040a07c211 */ /* 0x000fc400028f140e */
[----:B------:R-:W-:Y:S02]  /*143b0*/  SHF.R.S32.HI R11, RZ, 0x1f, R11 ;  /* 0x0000001fff0b7819 */ /* 0x000fe4000001140b */
[C---:B------:R-:W-:Y:S01]  /*143c0*/  IADD3 R10, R249.reuse, 0xb0, RZ ;  /* 0x000000b0f90a7810 */ /* 0x040fe20007ffe0ff */
[----:B------:R4:W-:Y:S01]  /*143d0*/  @!P4 ST.E.64 [R6.64], R76 ;  /* 0x0000004c0600c985 */ /* 0x0009e2000c101b08 */
[----:B------:R-:W-:Y:S02]  /*143e0*/  IADD3 R14, R249, 0xc0, RZ ;  /* 0x000000c0f90e7810 */ /* 0x000fe40007ffe0ff */
[----:B------:R-:W-:Y:S02]  /*143f0*/  ISETP.GE.AND P4, PT, R10, c[0x0][0x3c8], PT ;  /* 0x0000f2000a007a0c */ /* 0x000fe40003f86270 */
        /* <DEDUP_REMOVED lines=11> */
[----:B------:R-:W-:Y:S02]  /*144b0*/  ISETP.GE.AND P3, PT, R14, c[0x0][0x3c8], PT ;  /* 0x0000f2000e007a0c */ /* 0x000fe40003f66270 */
[----:B------:R-:W-:Y:S02]  /*144c0*/  IADD3 R16, R249, 0xc8, RZ ;  /* 0x000000c8f9107810 */ /* 0x000fe40007ffe0ff */
        /* <DEDUP_REMOVED lines=24> */
[----:B----4-:R-:W-:Y:S02]  /*14650*/  @!P6 LEA R6, P0, R11, R0, 0x2 ;  /* 0x000000000b06e211 */ /* 0x010fe400078010ff */
[----:B------:R-:W-:Y:S02]  /*14660*/  SHF.R.S32.HI R15, RZ, 0x1f, R15 ;  /* 0x0000001fff0f7819 */ /* 0x000fe4000001140f */
[----:B------:R-:W-:-:S02]  /*14670*/  ISETP.GE.AND P4, PT, R14, c[0x0][0x3c8], PT ;  /* 0x0000f2000e007a0c */ /* 0x000fc40003f86270 */
[----:B------:R-:W-:Y:S02]  /*14680*/  @!P6 LEA.HI.X R7, R11, R4, R15, 0x2, P0 ;  /* 0x000000040b07e211 */ /* 0x000fe400000f140f */
[C---:B------:R-:W-:Y:S02]  /*14690*/  IADD3 R11, R249.reuse, 0xd8, RZ ;  /* 0x000000d8f90b7810 */ /* 0x040fe40007ffe0ff */
[----:B------:R-:W-:Y:S02]  /*146a0*/  ISETP.GE.AND P0, PT, R250, c[0x0][0x3c8], PT ;  /* 0x0000f200fa007a0c */ /* 0x000fe40003f06270 */
[----:B------:R-:W-:Y:S02]  /*146b0*/  SHF.R.S32.HI R11, RZ, 0x1f, R11 ;  /* 0x0000001fff0b7819 */ /* 0x000fe4000001140b */
[----:B------:R-:W-:-:S04]  /*146c0*/  IADD3 R15, R249, 0xe0, RZ ;  /* 0x000000e0f90f7810 */ /* 0x000fc80007ffe0ff */
        /* <DEDUP_REMOVED lines=25> */
.L_x_3555:
[----:B------:R-:W-:Y:S05]  /*14860*/  BSYNC B0 ;  /* 0x0000000000007941 */ /* 0x000fea0003800000 */
.L_x_3554:
[----:B------:R-:W-:Y:S05]  /*14870*/  BRA.DIV ~URZ, `(.L_x_3556) ;  /* 0x000038227f007947 */ /* 0x000fea000b800000 */
[----:B--2---:R2:W1:Y:S04]  /*14880*/  SHFL.IDX PT, R4, R5, 0x1, 0x1c1f ;  /* 0x003c1f0005047f89 */ /* 0x00446800000e0000 */
[----:B----4-:R2:W4:Y:S02]  /*14890*/  SHFL.IDX PT, R0, R12, 0x1, 0x1c1f ;  /* 0x003c1f000c007f89 */ /* 0x01052400000e0000 */
.L_x_3618:
        /* <DEDUP_REMOVED lines=42> */
[C---:B------:R-:W-:Y:S02]  /*14b40*/  ISETP.GE.AND P0, PT, R247.reuse, c[0x0][0x3c8], PT ;  /* 0x0000f200f7007a0c */ /* 0x040fe40003f06270 */
        /* <DEDUP_REMOVED lines=189> */
.L_x_3536:
        /* <DEDUP_REMOVED lines=19> */
.L_x_3557:
        /* <DEDUP_REMOVED lines=55> */
.L_x_3559:
[----:B------:R-:W-:Y:S05]  /*15bc0*/  BSYNC B0 ;  /* 0x0000000000007941 */ /* 0x000fea0003800000 */
.L_x_3558:
        /* <DEDUP_REMOVED lines=35> */
.L_x_3619:
[----:B------:R-:W-:Y:S05]  /*15e00*/  BRA.DIV ~URZ, `(.L_x_3561) ;  /* 0x000023d27f007947 */ /* 0x000fea000b800000 */
[----:B------:R3:W4:Y:S02]  /*15e10*/  SHFL.IDX PT, R0, R14, RZ, 0x181f ;  /* 0x00181fff0e007589 */ /* 0x00072400000e0000 */
.L_x_3620:
        /* <DEDUP_REMOVED lines=20> */
.L_x_3563:
[----:B------:R-:W-:Y:S05]  /*15f60*/  BSYNC B0 ;  /* 0x0000000000007941 */ /* 0x000fea0003800000 */
.L_x_3562:
[----:B------:R-:W-:Y:S05]  /*15f70*/  BRA.DIV ~URZ, `(.L_x_3564) ;  /* 0x000022d27f007947 */ /* 0x000fea000b800000 */
[----:B--2---:R2:W1:Y:S04]  /*15f80*/  SHFL.IDX PT, R4, R5, 0x1, 0x181f ;  /* 0x00381f0005047f89 */ /* 0x00446800000e0000 */
[----:B----4-:R2:W4:Y:S02]  /*15f90*/  SHFL.IDX PT, R0, R14, 0x1, 0x181f ;  /* 0x00381f000e007f89 */ /* 0x01052400000e0000 */
.L_x_3621:
        /* <DEDUP_REMOVED lines=20> */
.L_x_3566:
[----:B------:R-:W-:Y:S05]  /*160e0*/  BSYNC B0 ;  /* 0x0000000000007941 */ /* 0x000fea0003800000 */
.L_x_3565:
[----:B------:R-:W-:Y:S05]  /*160f0*/  BRA.DIV ~URZ, `(.L_x_3567) ;  /* 0x000022227f007947 */ /* 0x000fea000b800000 */
[----:B-1----:R1:W2:Y:S02]  /*16100*/  SHFL.IDX PT, R4, R5, 0x2, 0x181f ;  /* 0x00581f0005047f89 */ /* 0x0022a400000e0000 */
.L_x_3622:
[----:B------:R-:W-:Y:S05]  /*16110*/  BRA.DIV ~URZ, `(.L_x_3568) ;  /* 0x000022727f007947 */ /* 0x000fea000b800000 */
[----:B----4-:R4:W1:Y:S02]  /*16120*/  SHFL.IDX PT, R0, R14, 0x2, 0x181f ;  /* 0x00581f000e007f89 */ /* 0x01086400000e0000 */
.L_x_3623:
        /* <DEDUP_REMOVED lines=20> */
.L_x_3570:
[----:B------:R-:W-:Y:S05]  /*16270*/  BSYNC B0 ;  /* 0x0000000000007941 */ /* 0x000fea0003800000 */
.L_x_3569:
[----:B------:R-:W-:Y:S05]  /*16280*/  BRA.DIV ~URZ, `(.L_x_3571) ;  /* 0x000021727f007947 */ /* 0x000fea000b800000 */
[----:B--2---:R2:W3:Y:S04]  /*16290*/  SHFL.IDX PT, R4, R5, 0x3, 0x181f ;  /* 0x00781f0005047f89 */ /* 0x0044e800000e0000 */
[----:B-1----:R2:W1:Y:S02]  /*162a0*/  SHFL.IDX PT, R0, R14, 0x3, 0x181f ;  /* 0x00781f000e007f89 */ /* 0x00246400000e0000 */
.L_x_3624:
        /* <DEDUP_REMOVED lines=19> */
.L_x_3551:
[----:B------:R-:W-:Y:S05]  /*163e0*/  BSYNC B1 ;  /* 0x0000000000017941 */ /* 0x000fea0003800000 */
.L_x_3535:
        /* <DEDUP_REMOVED lines=13> */
.L_x_3625:
[----:B------:R-:W-:Y:S05]  /*164c0*/  BRA.DIV ~URZ, `(.L_x_3574) ;  /* 0x000020727f007947 */ /* 0x000fea000b800000 */
[----:B------:R3:W4:Y:S02]  /*164d0*/  SHFL.IDX PT, R6, R92, 0x1, 0x1f ;  /* 0x00201f005c067f89 */ /* 0x00072400000e0000 */
.L_x_3626:
        /* <DEDUP_REMOVED lines=18> */
.L_x_3627:
        /* <DEDUP_REMOVED lines=16> */
.L_x_3628:
[----:B--2---:R-:W-:Y:S01]  /*16700*/  IMAD R0, R0, c[0x0][0x538], RZ ;  /* 0x00014e0000007a24 */ /* 0x004fe200078e02ff */
[----:B------:R-:W-:Y:S04]  /*16710*/  BSSY B1, `(.L_x_3577) ;  /* 0x000007e000017945 */ /* 0x000fe80003800000 */
[----:B----4-:R-:W-:-:S04]  /*16720*/  IADD3 R6, R0, R6, RZ ;  /* 0x0000000600067210 */ /* 0x010fc80007ffe0ff */
[----:B------:R-:W-:-:S13]  /*16730*/  ISETP.GT.AND P0, PT, R6, R9, PT ;  /* 0x000000090600720c */ /* 0x000fda0003f04270 */
[----:B------:R-:W-:Y:S05]  /*16740*/  @P0 BRA `(.L_x_3578) ;  /* 0x0000025000000947 */ /* 0x000fea0003800000 */
.L_x_3582:
        /* <DEDUP_REMOVED lines=17> */
.L_x_3629:
        /* <DEDUP_REMOVED lines=16> */
.L_x_3630:
[----:B--2---:R-:W-:-:S05]  /*16960*/  IMAD R0, R0, c[0x0][0x538], RZ ;  /* 0x00014e0000007a24 */ /* 0x004fca00078e02ff */
[----:B------:R-:W-:-:S04]  /*16970*/  IADD3 R6, R0, R6, RZ ;  /* 0x0000000600067210 */ /* 0x000fc80007ffe0ff */
[----:B------:R-:W-:-:S13]  /*16980*/  ISETP.GT.AND P0, PT, R6, R9, PT ;  /* 0x000000090600720c */ /* 0x000fda0003f04270 */
[----:B-1-3--:R-:W-:Y:S05]  /*16990*/  @!P0 BRA `(.L_x_3582) ;  /* 0xfffffdb000008947 */ /* 0x00afea000383ffff */
.L_x_3578:
[----:B------:R-:W-:-:S05]  /*169a0*/  IADD3 R6, -R0, R6, RZ ;  /* 0x0000000600067210 */ /* 0x000fca0007ffe1ff */
[----:B------:R-:W-:-:S05]  /*169b0*/  IMAD R0, R4, c[0x0][0x538], R6 ;  /* 0x00014e0004007a24 */ /* 0x000fca00078e0206 */
[----:B------:R-:W-:Y:S01]  /*169c0*/  ISETP.GT.AND P0, PT, R0, R9, PT ;  /* 0x000000090000720c */ /* 0x000fe20003f04270 */
[----:B------:R-:W-:-:S12]  /*169d0*/  BRA.DIV ~URZ, `(.L_x_3583) ;  /* 0x00001fc27f007947 */ /* 0x000fd8000b800000 */
[----:B------:R-:W-:-:S04]  /*169e0*/  VOTE.ANY R0, PT, !P0 ;  /* 0x0000000000007806 */ /* 0x000fc800040e0100 */
.L_x_3631:
[----:B------:R2:W4:Y:S01]  /*169f0*/  POPC R10, R0 ;  /* 0x00000000000a7309 */ /* 0x0005220000000000 */
[----:B------:R-:W-:Y:S05]  /*16a00*/  BRA.DIV ~URZ, `(.L_x_3584) ;  /* 0x00001fd27f007947 */ /* 0x000fea000b800000 */
[----:B----4-:R4:W1:Y:S04]  /*16a10*/  SHFL.IDX PT, R7, R7, R10, 0x1f ;  /* 0x00001f0a07077589 */ /* 0x01086800000e0000 */
[----:B------:R4:W2:Y:S02]  /*16a20*/  SHFL.IDX PT, R5, R8, R10, 0x1f ;  /* 0x00001f0a08057589 */ /* 0x0008a400000e0000 */
.L_x_3632:
[----:B------:R-:W-:Y:S01]  /*16a30*/  ISETP.NE.AND P0, PT, R0, RZ, PT ;  /* 0x000000ff0000720c */ /* 0x000fe20003f05270 */
[----:B------:R-:W-:-:S12]  /*16a40*/  BSSY B0, `(.L_x_3585) ;  /* 0x0000005000007945 */ /* 0x000fd80003800000 */
[----:B------:R-:W-:Y:S05]  /*16a50*/  @!P0 BRA `(.L_x_3586) ;  /* 0x0000003000008947 */ /* 0x000fea0003800000 */
[----:B--2---:R-:W-:Y:S01]  /*16a60*/  IADD3 R0, R10, -0x1, RZ ;  /* 0xffffffff0a007810 */ /* 0x004fe20007ffe0ff */
[----:B------:R-:W-:Y:S05]  /*16a70*/  BRA.DIV ~URZ, `(.L_x_3587) ;  /* 0x000020327f007947 */ /* 0x000fea000b800000 */
[----:B------:R2:W3:Y:S02]  /*16a80*/  SHFL.IDX PT, R11, R4, R0, 0x1f ;  /* 0x00001f00040b7589 */ /* 0x0004e400000e0000 */
.L_x_3586:
[----:B------:R-:W-:Y:S05]  /*16a90*/  BSYNC B0 ;  /* 0x0000000000007941 */ /* 0x000fea0003800000 */
.L_x_3585:
        /* <DEDUP_REMOVED lines=65> */
.L_x_3579:
[----:B------:R-:W-:Y:S01]  /*16eb0*/  IMAD.MOV.U32 R228, RZ, RZ, R9 ;  /* 0x000000ffffe47224 */ /* 0x000fe200078e0009 */
[----:B------:R-:W-:Y:S01]  /*16ec0*/  MOV R230, RZ ;  /* 0x000000ff00e67202 */ /* 0x000fe20000000f00 */
[----:B------:R-:W-:Y:S01]  /*16ed0*/  IMAD.MOV.U32 R229, RZ, RZ, RZ ;  /* 0x000000ffffe57224 */ /* 0x000fe200078e00ff */
[----:B------:R-:W-:Y:S02]  /*16ee0*/  MOV R231, c[0x0][0x53c] ;  /* 0x00014f0000e77a02 */ /* 0x000fe40000000f00 */
.L_x_3588:
[----:B------:R-:W-:Y:S05]  /*16ef0*/  BSYNC B1 ;  /* 0x0000000000017941 */ /* 0x000fea0003800000 */
.L_x_3577:
[----:B------:R-:W-:Y:S01]  /*16f00*/  WARPSYNC 0xffffffff ;  /* 0xffffffff00007948 */ /* 0x000fe20003800000 */
[----:B------:R-:W-:Y:S01]  /*16f10*/  BAR.SYNC.DEFER_BLOCKING 0x4, 0x100 ;  /* 0x0104000000007b1d */ /* 0x000fe20000010000 */
[----:B------:R-:W-:-:S13]  /*16f20*/  ISETP.NE.AND P0, PT, R13, RZ, PT ;  /* 0x000000ff0d00720c */ /* 0x000fda0003f05270 */
[----:B------:R2:W-:Y:S04]  /*16f30*/  @!P0 STS.128 [0x20080], R228 ;  /* 0x020080e4ff008388 */ /* 0x0005e80000000c00 */
[----:B------:R-:W-:Y:S06]  /*16f40*/  BAR.ARV 0x5, 0x100 ;  /* 0x0144000000007b1d */ /* 0x000fec0000002000 */
.L_x_3572:
[----:B-1----:R-:W-:-:S13]  /*16f50*/  ISETP.GE.AND P0, PT, R231, c[0x0][0x53c], PT ;  /* 0x00014f00e7007a0c */ /* 0x002fda0003f06270 */
[----:B--23--:R-:W-:Y:S01]  /*16f60*/  @P0 CALL.REL.NOINC `(.L_x_3589) ;  /* 0x0000001000000944 */ /* 0x00cfe20003c00000 */
[----:B------:R-:W-:Y:S05]  /*16f70*/  BRA `(.L_x_3590) ;  /* 0xfffeacb000007947 */ /* 0x000fea000383ffff */
.L_x_3589:
[----:B------:R-:W-:Y:S05]  /*16f80*/  EXIT ;  /* 0x000000000000794d */ /* 0x000fea0003800000 */
.L_x_3417:
[----:B------:R-:W-:Y:S01]  /*16f90*/  IMAD.MOV.U32 R0, RZ, RZ, R5 ;  /* 0x000000ffff007224 */ /* 0x000fe200078e0005 */
[----:B------:R-:W-:Y:S02]  /*16fa0*/  MOV R3, 0x1 ;  /* 0x0000000100037802 */ /* 0x000fe40000000f00 */
[----:B------:R-:W-:Y:S02]  /*16fb0*/  MOV R2, 0x16fd0 ;  /* 0x00016fd000027802 */ /* 0x000fe40000000f00 */
[----:B--2---:R-:W-:Y:S05]  /*16fc0*/  CALL.REL.NOINC `($__internal_59_$__cuda_sm70_shflsync_up_p) ;  /* 0x00001c2000007944 */ /* 0x004fea0003c00000 */
[----:B------:R-:W-:Y:S01]  /*16fd0*/  MOV R0, R4 ;  /* 0x0000000400007202 */ /* 0x000fe20000000f00 */
[----:B------:R-:W-:Y:S05]  /*16fe0*/  BRA `(.L_x_3591) ;  /* 0xfffe946000007947 */ /* 0x000fea000383ffff */
.L_x_3418:
[----:B------:R-:W-:Y:S01]  /*16ff0*/  IMAD.MOV.U32 R0, RZ, RZ, R5 ;  /* 0x000000ffff007224 */ /* 0x000fe200078e0005 */
[----:B------:R-:W-:Y:S02]  /*17000*/  MOV R3, 0x2 ;  /* 0x0000000200037802 */ /* 0x000fe40000000f00 */
[----:B------:R-:W-:Y:S02]  /*17010*/  MOV R2, 0x17030 ;  /* 0x0001703000027802 */ /* 0x000fe40000000f00 */
[----:B--2---:R-:W-:Y:S05]  /*17020*/  CALL.REL.NOINC `($__internal_59_$__cuda_sm70_shflsync_up_p) ;  /* 0x00001bc000007944 */ /* 0x004fea0003c00000 */
[----:B------:R-:W-:Y:S01]  /*17030*/  SEL R4, R4, RZ, P4 ;  /* 0x000000ff04047207 */ /* 0x000fe20002000000 */
[----:B------:R-:W-:Y:S01]  /*17040*/  IMAD.MOV.U32 R3, RZ, RZ, 0x4 ;  /* 0x00000004ff037424 */ /* 0x000fe200078e00ff */
[----:B------:R-:W-:-:S03]  /*17050*/  MOV R2, 0x17080 ;  /* 0x0001708000027802 */ /* 0x000fc60000000f00 */
[----:B------:R-:W-:Y:S02]  /*17060*/  IMAD.IADD R0, R5, 0x1, R4 ;  /* 0x0000000105007824 */ /* 0x000fe400078e0204 */
[----:B------:R-:W-:Y:S05]  /*17070*/  CALL.REL.NOINC `($__internal_59_$__cuda_sm70_shflsync_up_p) ;  /* 0x00001b7000007944 */ /* 0x000fea0003c00000 */
        /* <DEDUP_REMOVED lines=12> */
[----:B------:R-:W-:Y:S02]  /*17140*/  MOV R179, 0x1f ;  /* 0x0000001f00b37802 */ /* 0x000fe40000000f00 */
[----:B------:R-:W-:Y:S01]  /*17150*/  MOV R2, 0x17190 ;  /* 0x0001719000027802 */ /* 0x000fe20000000f00 */
[----:B------:R-:W-:-:S04]  /*17160*/  IMAD.IADD R4, R0, 0x1, R4 ;  /* 0x0000000100047824 */ /* 0x000fc800078e0204 */
[----:B------:R-:W-:Y:S02]  /*17170*/  IMAD.MOV.U32 R3, RZ, RZ, R4 ;  /* 0x000000ffff037224 */ /* 0x000fe400078e0004 */
[----:B------:R-:W-:Y:S05]  /*17180*/  CALL.REL.NOINC `($__internal_58_$__cuda_sm70_shflsync_idx_p) ;  /* 0x000019f000007944 */ /* 0x000fea0003c00000 */
[----:B-----5:R-:W-:Y:S01]  /*17190*/  MOV R0, R179 ;  /* 0x000000b300007202 */ /* 0x020fe20000000f00 */
[----:B-1----:R-:W-:Y:S05]  /*171a0*/  BRA `(.L_x_3592) ;  /* 0xfffe93a000007947 */ /* 0x002fea000383ffff */
.L_x_3420:
[----:B------:R-:W-:Y:S02]  /*171b0*/  SEL R0, RZ, 0x1, P0 ;  /* 0x00000001ff007807 */ /* 0x000fe40000000000 */
[----:B------:R-:W-:Y:S02]  /*171c0*/  MOV R2, 0x171e0 ;  /* 0x000171e000027802 */ /* 0x000fe40000000f00 */
[----:B--2---:R-:W-:Y:S05]  /*171d0*/  CALL.REL.NOINC `($__internal_60_$__cuda_sm70_votesync_ballot) ;  /* 0x00001a7000007944 */ /* 0x004fea0003c00000 */
[----:B------:R-:W-:Y:S05]  /*171e0*/  BRA `(.L_x_3593) ;  /* 0xfffe93f000007947 */ /* 0x000fea000383ffff */
.L_x_3421:
[----:B------:R-:W-:Y:S01]  /*171f0*/  IMAD.MOV.U32 R3, RZ, RZ, R8 ;  /* 0x000000ffff037224 */ /* 0x000fe200078e0008 */
[----:B---3--:R-:W-:Y:S01]  /*17200*/  MOV R202, R13 ;  /* 0x0000000d00ca7202 */ /* 0x008fe20000000f00 */
[----:B------:R-:W-:Y:S01]  /*17210*/  IMAD.MOV.U32 R179, RZ, RZ, 0x1f ;  /* 0x0000001fffb37424 */ /* 0x000fe200078e00ff */
[----:B------:R-:W-:Y:S02]  /*17220*/  MOV R2, 0x17240 ;  /* 0x0001724000027802 */ /* 0x000fe40000000f00 */
[----:B-12---:R-:W-:Y:S05]  /*17230*/  CALL.REL.NOINC `($__internal_58_$__cuda_sm70_shflsync_idx_p) ;  /* 0x0000194000007944 */ /* 0x006fea0003c00000 */
[----:B------:R-:W-:Y:S01]  /*17240*/  IMAD.MOV.U32 R11, RZ, RZ, R179 ;  /* 0x000000ffff0b7224 */ /* 0x000fe200078e00b3 */
[----:B------:R-:W-:Y:S01]  /*17250*/  MOV R3, R7 ;  /* 0x0000000700037202 */ /* 0x000fe20000000f00 */
[----:B------:R-:W-:Y:S01]  /*17260*/  IMAD.MOV.U32 R6, RZ, RZ, RZ ;  /* 0x000000ffff067224 */ /* 0x000fe200078e00ff */
[----:B------:R-:W-:Y:S01]  /*17270*/  MOV R202, R13 ;  /* 0x0000000d00ca7202 */ /* 0x000fe20000000f00 */
[----:B------:R-:W-:Y:S01]  /*17280*/  IMAD.MOV.U32 R179, RZ, RZ, 0x1f ;  /* 0x0000001fffb37424 */ /* 0x000fe200078e00ff */
[----:B------:R-:W-:-:S02]  /*17290*/  MOV R2, 0x172b0 ;  /* 0x000172b000027802 */ /* 0x000fc40000000f00 */
[----:B-1---5:R-:W-:Y:S05]  /*172a0*/  CALL.REL.NOINC `($__internal_58_$__cuda_sm70_shflsync_idx_p) ;  /* 0x000018d000007944 */ /* 0x022fea0003c00000 */
[----:B------:R-:W-:Y:S01]  /*172b0*/  MOV R10, R179 ;  /* 0x000000b3000a7202 */ /* 0x000fe20000000f00 */
[----:B-1---5:R-:W-:Y:S05]  /*172c0*/  BRA `(.L_x_3594) ;  /* 0xfffe936000007947 */ /* 0x022fea000383ffff */
.L_x_3424:
[----:B------:R-:W-:Y:S01]  /*172d0*/  IMAD.MOV.U32 R3, RZ, RZ, R4 ;  /* 0x000000ffff037224 */ /* 0x000fe200078e0004 */
[----:B------:R-:W-:-:S02]  /*172e0*/  MOV R179, 0x1f ;  /* 0x0000001f00b37802 */ /* 0x000fc40000000f00 */
[----:B------:R-:W-:Y:S02]  /*172f0*/  MOV R2, 0x17310 ;  /* 0x0001731000027802 */ /* 0x000fe40000000f00 */
[----:B-1234-:R-:W-:Y:S05]  /*17300*/  CALL.REL.NOINC `($__internal_58_$__cuda_sm70_shflsync_idx_p) ;  /* 0x0000187000007944 */ /* 0x01efea0003c00000 */
[----:B------:R-:W-:Y:S01]  /*17310*/  MOV R6, R179 ;  /* 0x000000b300067202 */ /* 0x000fe20000000f00 */
[----:B-1---5:R-:W-:Y:S05]  /*17320*/  BRA `(.L_x_3423) ;  /* 0xfffe936000007947 */ /* 0x022fea000383ffff */
.L_x_3454:
[----:B------:R-:W-:Y:S01]  /*17330*/  IMAD.MOV.U32 R3, RZ, RZ, R5 ;  /* 0x000000ffff037224 */ /* 0x000fe200078e0005 */
[----:B------:R-:W-:Y:S01]  /*17340*/  MOV R202, RZ ;  /* 0x000000ff00ca7202 */ /* 0x000fe20000000f00 */
[----:B------:R-:W-:Y:S01]  /*17350*/  IMAD.MOV.U32 R179, RZ, RZ, 0x181f ;  /* 0x0000181fffb37424 */ /* 0x000fe200078e00ff */
[----:B------:R-:W-:Y:S02]  /*17360*/  MOV R2, 0x17380 ;  /* 0x0001738000027802 */ /* 0x000fe40000000f00 */
[----:B-----5:R-:W-:Y:S05]  /*17370*/  CALL.REL.NOINC `($__internal_58_$__cuda_sm70_shflsync_idx_p) ;  /* 0x0000180000007944 */ /* 0x020fea0003c00000 */
[----:B------:R-:W-:Y:S01]  /*17380*/  MOV R4, R179 ;  /* 0x000000b300047202 */ /* 0x000fe20000000f00 */
[----:B-1---5:R-:W-:Y:S05]  /*17390*/  BRA `(.L_x_3595) ;  /* 0xfffef41000007947 */ /* 0x022fea000383ffff */
.L_x_3455:
[----:B------:R-:W-:Y:S01]  /*173a0*/  IMAD.MOV.U32 R3, RZ, RZ, R13 ;  /* 0x000000ffff037224 */ /* 0x000fe200078e000d */
[----:B------:R-:W-:Y:S01]  /*173b0*/  MOV R202, RZ ;  /* 0x000000ff00ca7202 */ /* 0x000fe20000000f00 */
[----:B------:R-:W-:Y:S01]  /*173c0*/  IMAD.MOV.U32 R179, RZ, RZ, 0x181f ;  /* 0x0000181fffb37424 */ /* 0x000fe200078e00ff */
[----:B------:R-:W-:Y:S02]  /*173d0*/  MOV R2, 0x173f0 ;  /* 0x000173f000027802 */ /* 0x000fe40000000f00 */
[----:B-12--5:R-:W-:Y:S05]  /*173e0*/  CALL.REL.NOINC `($__internal_58_$__cuda_sm70_shflsync_idx_p) ;  /* 0x0000179000007944 */ /* 0x026fea0003c00000 */
[----:B-----5:R-:W-:Y:S01]  /*173f0*/  MOV R0, R179 ;  /* 0x000000b300007202 */ /* 0x020fe20000000f00 */
[----:B-1----:R-:W-:Y:S05]  /*17400*/  BRA `(.L_x_3596) ;  /* 0xfffef3c000007947 */ /* 0x002fea000383ffff */
.L_x_3458:
[----:B--2---:R-:W-:Y:S01]  /*17410*/  IMAD.MOV.U32 R3, RZ, RZ, R5 ;  /* 0x000000ffff037224 */ /* 0x004fe200078e0005 */
[----:B------:R-:W-:Y:S01]  /*17420*/  MOV R202, 0x1 ;  /* 0x0000000100ca7802 */ /* 0x000fe20000000f00 */
[----:B------:R-:W-:Y:S01]  /*17430*/  IMAD.MOV.U32 R179, RZ, RZ, 0x181f ;  /* 0x0000181fffb37424 */ /* 0x000fe200078e00ff */
[----:B------:R-:W-:-:S02]  /*17440*/  MOV R2, 0x17460 ;  /* 0x0001746000027802 */ /* 0x000fc40000000f00 */
[----:B-1-345:R-:W-:Y:S05]  /*17450*/  CALL.REL.NOINC `($__internal_58_$__cuda_sm70_shflsync_idx_p) ;  /* 0x0000172000007944 */ /* 0x03afea0003c00000 */
[----:B------:R-:W-:Y:S01]  /*17460*/  IMAD.MOV.U32 R4, RZ, RZ, R179 ;  /* 0x000000ffff047224 */ /* 0x000fe200078e00b3 */
[----:B------:R-:W-:Y:S01]  /*17470*/  MOV R202, 0x1 ;  /* 0x0000000100ca7802 */ /* 0x000fe20000000f00 */
[----:B------:R-:W-:Y:S01]  /*17480*/  IMAD.MOV.U32 R3, RZ, RZ, R13 ;  /* 0x000000ffff037224 */ /* 0x000fe200078e000d */
[----:B------:R-:W-:-:S02]  /*17490*/  MOV R179, 0x181f ;  /* 0x0000181f00b37802 */ /* 0x000fc40000000f00 */
[----:B------:R-:W-:Y:S02]  /*174a0*/  MOV R2, 0x174c0 ;  /* 0x000174c000027802 */ /* 0x000fe40000000f00 */
[----:B-1---5:R-:W-:Y:S05]  /*174b0*/  CALL.REL.NOINC `($__internal_58_$__cuda_sm70_shflsync_idx_p) ;  /* 0x000016c000007944 */ /* 0x022fea0003c00000 */
[----:B-----5:R-:W-:Y:S01]  /*174c0*/  MOV R0, R179 ;  /* 0x000000b300007202 */ /* 0x020fe20000000f00 */
[----:B-1----:R-:W-:Y:S05]  /*174d0*/  BRA `(.L_x_3597) ;  /* 0xfffef48000007947 */ /* 0x002fea000383ffff */
.L_x_3461:
[----:B-1----:R-:W-:Y:S01]  /*174e0*/  IMAD.MOV.U32 R3, RZ, RZ, R5 ;  /* 0x000000ffff037224 */ /* 0x002fe200078e0005 */
[----:B------:R-:W-:Y:S01]  /*174f0*/  MOV R202, 0x2 ;  /* 0x0000000200ca7802 */ /* 0x000fe20000000f00 */
[----:B------:R-:W-:Y:S01]  /*17500*/  IMAD.MOV.U32 R179, RZ, RZ, 0x181f ;  /* 0x0000181fffb37424 */ /* 0x000fe200078e00ff */
[----:B------:R-:W-:Y:S02]  /*17510*/  MOV R2, 0x17530 ;  /* 0x0001753000027802 */ /* 0x000fe40000000f00 */
[----:B--2345:R-:W-:Y:S05]  /*17520*/  CALL.REL.NOINC `($__internal_58_$__cuda_sm70_shflsync_idx_p) ;  /* 0x0000165000007944 */ /* 0x03cfea0003c00000 */
[----:B------:R-:W-:Y:S01]  /*17530*/  MOV R4, R179 ;  /* 0x000000b300047202 */ /* 0x000fe20000000f00 */
[----:B-1---5:R-:W-:Y:S05]  /*17540*/  BRA `(.L_x_3598) ;  /* 0xfffef57000007947 */ /* 0x022fea000383ffff */
.L_x_3462:
[----:B------:R-:W-:Y:S01]  /*17550*/  IMAD.MOV.U32 R3, RZ, RZ, R13 ;  /* 0x000000ffff037224 */ /* 0x000fe200078e000d */
[----:B------:R-:W-:Y:S01]  /*17560*/  MOV R202, 0x2 ;  /* 0x0000000200ca7802 */ /* 0x000fe20000000f00 */
[----:B------:R-:W-:Y:S01]  /*17570*/  IMAD.MOV.U32 R179, RZ, RZ, 0x181f ;  /* 0x0000181fffb37424 */ /* 0x000fe200078e00ff */
[----:B------:R-:W-:Y:S02]  /*17580*/  MOV R2, 0x175a0 ;  /* 0x000175a000027802 */ /* 0x000fe40000000f00 */
[----:B-12345:R-:W-:Y:S05]  /*17590*/  CALL.REL.NOINC `($__internal_58_$__cuda_sm70_shflsync_idx_p) ;  /* 0x000015e000007944 */ /* 0x03efea0003c00000 */
[----:B-----5:R-:W-:Y:S01]  /*175a0*/  MOV R0, R179 ;  /* 0x000000b300007202 */ /* 0x020fe20000000f00 */
[----:B-1----:R-:W-:Y:S05]  /*175b0*/  BRA `(.L_x_3599) ;  /* 0xfffef52000007947 */ /* 0x002fea000383ffff */
.L_x_3465:
[----:B-1----:R-:W-:Y:S01]  /*175c0*/  IMAD.MOV.U32 R3, RZ, RZ, R5 ;  /* 0x000000ffff037224 */ /* 0x002fe200078e0005 */
[----:B------:R-:W-:Y:S01]  /*175d0*/  MOV R202, 0x3 ;  /* 0x0000000300ca7802 */ /* 0x000fe20000000f00 */
[----:B------:R-:W-:Y:S01]  /*175e0*/  IMAD.MOV.U32 R179, RZ, RZ, 0x181f ;  /* 0x0000181fffb37424 */ /* 0x000fe200078e00ff */
[----:B------:R-:W-:-:S02]  /*175f0*/  MOV R2, 0x17610 ;  /* 0x0001761000027802 */ /* 0x000fc40000000f00 */
[----:B--2345:R-:W-:Y:S05]  /*17600*/  CALL.REL.NOINC `($__internal_58_$__cuda_sm70_shflsync_idx_p) ;  /* 0x0000157000007944 */ /* 0x03cfea0003c00000 */
        /* <DEDUP_REMOVED lines=8> */
.L_x_3520:
[----:B------:R-:W-:Y:S01]  /*17690*/  IMAD.MOV.U32 R3, RZ, RZ, R0 ;  /* 0x000000ffff037224 */ /* 0x000fe200078e0000 */
[----:B------:R-:W-:Y:S01]  /*176a0*/  MOV R202, RZ ;  /* 0x000000ff00ca7202 */ /* 0x000fe20000000f00 */
[----:B------:R-:W-:Y:S01]  /*176b0*/  IMAD.MOV.U32 R179, RZ, RZ, 0x181f ;  /* 0x0000181fffb37424 */ /* 0x000fe200078e00ff */
[----:B------:R-:W-:Y:S02]  /*176c0*/  MOV R2, 0x176e0 ;  /* 0x000176e000027802 */ /* 0x000fe40000000f00 */
[----:B------:R-:W-:Y:S05]  /*176d0*/  CALL.REL.NOINC `($__internal_58_$__cuda_sm70_shflsync_idx_p) ;  /* 0x000014a000007944 */ /* 0x000fea0003c00000 */
[----:B------:R-:W-:Y:S01]  /*176e0*/  MOV R4, R179 ;  /* 0x000000b300047202 */ /* 0x000fe20000000f00 */
[----:B-1---5:R-:W-:Y:S05]  /*176f0*/  BRA `(.L_x_3601) ;  /* 0xffff6f2000007947 */ /* 0x022fea000383ffff */
.L_x_3521:
[----:B------:R-:W-:Y:S01]  /*17700*/  IMAD.MOV.U32 R3, RZ, RZ, R5 ;  /* 0x000000ffff037224 */ /* 0x000fe200078e0005 */
[----:B------:R-:W-:Y:S01]  /*17710*/  MOV R202, RZ ;  /* 0x000000ff00ca7202 */ /* 0x000fe20000000f00 */
[----:B------:R-:W-:Y:S01]  /*17720*/  IMAD.MOV.U32 R179, RZ, RZ, 0x181f ;  /* 0x0000181fffb37424 */ /* 0x000fe200078e00ff */
[----:B------:R-:W-:Y:S02]  /*17730*/  MOV R2, 0x17750 ;  /* 0x0001775000027802 */ /* 0x000fe40000000f00 */
[----:B-12---:R-:W-:Y:S05]  /*17740*/  CALL.REL.NOINC `($__internal_58_$__cuda_sm70_shflsync_idx_p) ;  /* 0x0000143000007944 */ /* 0x006fea0003c00000 */
[----:B-----5:R-:W-:Y:S01]  /*17750*/  MOV R0, R179 ;  /* 0x000000b300007202 */ /* 0x020fe20000000f00 */
[----:B-1----:R-:W-:Y:S05]  /*17760*/  BRA `(.L_x_3602) ;  /* 0xffff6ed000007947 */ /* 0x002fea000383ffff */
.L_x_3522:
[----:B------:R-:W-:Y:S01]  /*17770*/  IMAD.MOV.U32 R132, RZ, RZ, R4 ;  /* 0x000000ffff847224 */ /* 0x000fe200078e0004 */
[----:B------:R-:W-:-:S02]  /*17780*/  MOV R0, 0x2 ;  /* 0x0000000200007802 */ /* 0x000fc40000000f00 */
[----:B------:R-:W-:Y:S02]  /*17790*/  MOV R2, 0x177b0 ;  /* 0x000177b000027802 */ /* 0x000fe40000000f00 */
[----:B------:R-:W-:Y:S05]  /*177a0*/  CALL.REL.NOINC `($__internal_57_$__cuda_sm70_shflsync_bfly_p) ;  /* 0x0000137000007944 */ /* 0x000fea0003c00000 */
[----:B------:R-:W-:Y:S01]  /*177b0*/  FMNMX.FTZ R4, R4, R0, !PT ;  /* 0x0000000004047209 */ /* 0x000fe20007810000 */
[----:B------:R-:W-:Y:S01]  /*177c0*/  IMAD.MOV.U32 R0, RZ, RZ, 0x1 ;  /* 0x00000001ff007424 */ /* 0x000fe200078e00ff */
[----:B------:R-:W-:-:S03]  /*177d0*/  MOV R2, 0x17800 ;  /* 0x0001780000027802 */ /* 0x000fc60000000f00 */
[----:B------:R-:W-:Y:S02]  /*177e0*/  IMAD.MOV.U32 R132, RZ, RZ, R4 ;  /* 0x000000ffff847224 */ /* 0x000fe400078e0004 */
[----:B------:R-:W-:Y:S05]  /*177f0*/  CALL.REL.NOINC `($__internal_57_$__cuda_sm70_shflsync_bfly_p) ;  /* 0x0000132000007944 */ /* 0x000fea0003c00000 */
[----:B------:R-:W-:Y:S01]  /*17800*/  FMNMX.FTZ R133, R4, R0, !PT ;  /* 0x0000000004857209 */ /* 0x000fe20007810000 */
[----:B------:R-:W-:Y:S01]  /*17810*/  IMAD.MOV.U32 R132, RZ, RZ, R5 ;  /* 0x000000ffff847224 */ /* 0x000fe200078e0005 */
[----:B------:R-:W-:Y:S01]  /*17820*/  MOV R2, 0x17850 ;  /* 0x0001785000027802 */ /* 0x000fe20000000f00 */
[----:B------:R-:W-:Y:S02]  /*17830*/  IMAD.MOV.U32 R0, RZ, RZ, 0x2 ;  /* 0x00000002ff007424 */ /* 0x000fe400078e00ff */
[----:B------:R-:W-:Y:S05]  /*17840*/  CALL.REL.NOINC `($__internal_57_$__cuda_sm70_shflsync_bfly_p) ;  /* 0x000012d000007944 */ /* 0x000fea0003c00000 */
[----:B------:R-:W-:Y:S01]  /*17850*/  FMNMX.FTZ R5, R5, R0, !PT ;  /* 0x0000000005057209 */ /* 0x000fe20007810000 */
[----:B------:R-:W-:Y:S01]  /*17860*/  IMAD.MOV.U32 R0, RZ, RZ, 0x1 ;  /* 0x00000001ff007424 */ /* 0x000fe200078e00ff */
[----:B------:R-:W-:-:S03]  /*17870*/  MOV R2, 0x178a0 ;  /* 0x000178a000027802 */ /* 0x000fc60000000f00 */
[----:B------:R-:W-:Y:S02]  /*17880*/  IMAD.MOV.U32 R132, RZ, RZ, R5 ;  /* 0x000000ffff847224 */ /* 0x000fe400078e0005 */
[----:B------:R-:W-:Y:S05]  /*17890*/  CALL.REL.NOINC `($__internal_57_$__cuda_sm70_shflsync_bfly_p) ;  /* 0x0000128000007944 */ /* 0x000fea0003c00000 */
[----:B------:R-:W-:Y:S01]  /*178a0*/  MOV R3, R0 ;  /* 0x0000000000037202 */ /* 0x000fe20000000f00 */
[----:B------:R-:W-:Y:S05]  /*178b0*/  BRA `(.L_x_3603) ;  /* 0xffff718000007947 */ /* 0x000fea000383ffff */
.L_x_3524:
[----:B--2---:R-:W-:Y:S01]  /*178c0*/  MOV R179, 0x181f ;  /* 0x0000181f00b37802 */ /* 0x004fe20000000f00 */
[----:B------:R-:W-:Y:S01]  /*178d0*/  IMAD.MOV.U32 R202, RZ, RZ, RZ ;  /* 0x000000ffffca7224 */ /* 0x000fe200078e00ff */
[----:B------:R-:W-:Y:S02]  /*178e0*/  MOV R2, 0x17900 ;  /* 0x0001790000027802 */ /* 0x000fe40000000f00 */
[----:B-1-34-:R-:W-:Y:S05]  /*178f0*/  CALL.REL.NOINC `($__internal_58_$__cuda_sm70_shflsync_idx_p) ;  /* 0x0000128000007944 */ /* 0x01afea0003c00000 */
[----:B------:R-:W-:Y:S01]  /*17900*/  MOV R3, R179 ;  /* 0x000000b300037202 */ /* 0x000fe20000000f00 */
[----:B-1---5:R-:W-:-:S05]  /*17910*/  BRA `(.L_x_3604) ;  /* 0xffff7e6000007947 */ /* 0x022fca000383ffff */
.L_x_3527:
[----:B------:R-:W-:Y:S01]  /*17920*/  MOV R202, RZ ;  /* 0x000000ff00ca7202 */ /* 0x000fe20000000f00 */
[----:B------:R-:W-:Y:S01]  /*17930*/  IMAD.MOV.U32 R3, RZ, RZ, R0 ;  /* 0x000000ffff037224 */ /* 0x000fe200078e0000 */
[----:B------:R-:W-:Y:S01]  /*17940*/  MOV R2, 0x17970 ;  /* 0x0001797000027802 */ /* 0x000fe20000000f00 */
[----:B------:R-:W-:Y:S02]  /*17950*/  IMAD.MOV.U32 R179, RZ, RZ, 0x181f ;  /* 0x0000181fffb37424 */ /* 0x000fe400078e00ff */
[----:B------:R-:W-:Y:S05]  /*17960*/  CALL.REL.NOINC `($__internal_58_$__cuda_sm70_shflsync_idx_p) ;  /* 0x0000121000007944 */ /* 0x000fea0003c00000 */
[----:B------:R-:W-:Y:S01]  /*17970*/  MOV R132, R179 ;  /* 0x000000b300847202 */ /* 0x000fe20000000f00 */
[----:B-1---5:R-:W-:-:S05]  /*17980*/  BRA `(.L_x_3605) ;  /* 0xffff87e000007947 */ /* 0x022fca000383ffff */
.L_x_3528:
[----:B------:R-:W-:Y:S01]  /*17990*/  MOV R202, RZ ;  /* 0x000000ff00ca7202 */ /* 0x000fe20000000f00 */
[----:B------:R-:W-:Y:S01]  /*179a0*/  IMAD.MOV.U32 R3, RZ, RZ, R133 ;  /* 0x000000ffff037224 */ /* 0x000fe200078e0085 */
[----:B------:R-:W-:Y:S01]  /*179b0*/  MOV R2, 0x179e0 ;  /* 0x000179e000027802 */ /* 0x000fe20000000f00 */
[----:B------:R-:W-:Y:S02]  /*179c0*/  IMAD.MOV.U32 R179, RZ, RZ, 0x181f ;  /* 0x0000181fffb37424 */ /* 0x000fe400078e00ff */
[----:B-12---:R-:W-:Y:S05]  /*179d0*/  CALL.REL.NOINC `($__internal_58_$__cuda_sm70_shflsync_idx_p) ;  /* 0x000011a000007944 */ /* 0x006fea0003c00000 */
[----:B-----5:R-:W-:Y:S01]  /*179e0*/  MOV R0, R179 ;  /* 0x000000b300007202 */ /* 0x020fe20000000f00 */
[----:B-1----:R-:W-:-:S05]  /*179f0*/  BRA `(.L_x_3606) ;  /* 0xffff879000007947 */ /* 0x002fca000383ffff */
.L_x_3529:
[----:B------:R-:W-:Y:S02]  /*17a00*/  MOV R0, 0x2 ;  /* 0x0000000200007802 */ /* 0x000fe40000000f00 */
[----:B------:R-:W-:Y:S02]  /*17a10*/  MOV R2, 0x17a30 ;  /* 0x00017a3000027802 */ /* 0x000fe40000000f00 */
[----:B-1----:R-:W-:Y:S05]  /*17a20*/  CALL.REL.NOINC `($__internal_57_$__cuda_sm70_shflsync_bfly_p) ;  /* 0x000010f000007944 */ /* 0x002fea0003c00000 */
[----:B------:R-:W-:Y:S01]  /*17a30*/  FMNMX.FTZ R132, R132, R0, !PT ;  /* 0x0000000084847209 */ /* 0x000fe20007810000 */
[----:B------:R-:W-:Y:S01]  /*17a40*/  IMAD.MOV.U32 R0, RZ, RZ, 0x1 ;  /* 0x00000001ff007424 */ /* 0x000fe200078e00ff */
[----:B------:R-:W-:Y:S02]  /*17a50*/  MOV R2, 0x17a70 ;  /* 0x00017a7000027802 */ /* 0x000fe40000000f00 */
        /* <DEDUP_REMOVED lines=8> */
[----:B------:R-:W-:Y:S02]  /*17ae0*/  MOV R2, 0x17b00 ;  /* 0x00017b0000027802 */ /* 0x000fe40000000f00 */
[----:B------:R-:W-:Y:S05]  /*17af0*/  CALL.REL.NOINC `($__internal_57_$__cuda_sm70_shflsync_bfly_p) ;  /* 0x0000102000007944 */ /* 0x000fea0003c00000 */
[----:B------:R-:W-:-:S05]  /*17b00*/  BRA `(.L_x_3607) ;  /* 0xffff891000007947 */ /* 0x000fca000383ffff */
.L_x_3531:
[----:B------:R-:W-:Y:S01]  /*17b10*/  IMAD.MOV.U32 R132, RZ, RZ, R207 ;  /* 0x000000ffff847224 */ /* 0x000fe200078e00cf */
[----:B------:R-:W-:-:S02]  /*17b20*/  MOV R0, 0x2 ;  /* 0x0000000200007802 */ /* 0x000fc40000000f00 */
[----:B------:R-:W-:Y:S02]  /*17b30*/  MOV R2, 0x17b50 ;  /* 0x00017b5000027802 */ /* 0x000fe40000000f00 */
[----:B------:R-:W-:Y:S05]  /*17b40*/  CALL.REL.NOINC `($__internal_57_$__cuda_sm70_shflsync_bfly_p) ;  /* 0x00000fd000007944 */ /* 0x000fea0003c00000 */
[----:B------:R-:W-:Y:S05]  /*17b50*/  BRA `(.L_x_3608) ;  /* 0xffff9b8000007947 */ /* 0x000fea000383ffff */
.L_x_3532:
[----:B------:R-:W-:Y:S01]  /*17b60*/  IMAD.MOV.U32 R132, RZ, RZ, R4 ;  /* 0x000000ffff847224 */ /* 0x000fe200078e0004 */
[----:B------:R-:W-:Y:S02]  /*17b70*/  MOV R0, 0x1 ;  /* 0x0000000100007802 */ /* 0x000fe40000000f00 */
[----:B------:R-:W-:Y:S02]  /*17b80*/  MOV R2, 0x17ba0 ;  /* 0x00017ba000027802 */ /* 0x000fe40000000f00 */
[----:B-1----:R-:W-:Y:S05]  /*17b90*/  CALL.REL.NOINC `($__internal_57_$__cuda_sm70_shflsync_bfly_p) ;  /* 0x00000f8000007944 */ /* 0x002fea0003c00000 */
[----:B------:R-:W-:Y:S01]  /*17ba0*/  FADD.FTZ R4, R4, R0 ;  /* 0x0000000004047221 */ /* 0x000fe20000010000 */
[----:B------:R-:W-:Y:S02]  /*17bb0*/  MOV R132, R206 ;  /* 0x000000ce00847202 */ /* 0x000fe40000000f00 */
[----:B------:R-:W-:Y:S02]  /*17bc0*/  MOV R0, 0x2 ;  /* 0x0000000200007802 */ /* 0x000fe40000000f00 */
[----:B------:R-:W-:Y:S02]  /*17bd0*/  MOV R2, 0x17bf0 ;  /* 0x00017bf000027802 */ /* 0x000fe40000000f00 */
[----:B------:R-:W-:Y:S05]  /*17be0*/  CALL.REL.NOINC `($__internal_57_$__cuda_sm70_shflsync_bfly_p) ;  /* 0x00000f3000007944 */ /* 0x000fea0003c00000 */
[----:B------:R-:W-:Y:S01]  /*17bf0*/  FADD.FTZ R5, R206, R0 ;  /* 0x00000000ce057221 */ /* 0x000fe20000010000 */
[----:B------:R-:W-:Y:S02]  /*17c00*/  MOV R0, 0x1 ;  /* 0x0000000100007802 */ /* 0x000fe40000000f00 */
[----:B------:R-:W-:-:S02]  /*17c10*/  MOV R2, 0x17c40 ;  /* 0x00017c4000027802 */ /* 0x000fc40000000f00 */
[----:B------:R-:W-:Y:S02]  /*17c20*/  MOV R132, R5 ;  /* 0x0000000500847202 */ /* 0x000fe40000000f00 */
[----:B------:R-:W-:Y:S05]  /*17c30*/  CALL.REL.NOINC `($__internal_57_$__cuda_sm70_shflsync_bfly_p) ;  /* 0x00000ee000007944 */ /* 0x000fea0003c00000 */
[----:B------:R-:W-:Y:S01]  /*17c40*/  MOV R3, R0 ;  /* 0x0000000000037202 */ /* 0x000fe20000000f00 */
[----:B------:R-:W-:Y:S05]  /*17c50*/  BRA `(.L_x_3609) ;  /* 0xffff9af000007947 */ /* 0x000fea000383ffff */
.L_x_3539:
[----:B--234-:R-:W-:Y:S01]  /*17c60*/  IMAD.MOV.U32 R3, RZ, RZ, R13 ;  /* 0x000000ffff037224 */ /* 0x01cfe200078e000d */
[----:B------:R-:W-:Y:S01]  /*17c70*/  MOV R202, RZ ;  /* 0x000000ff00ca7202 */ /* 0x000fe20000000f00 */
[----:B------:R-:W-:Y:S01]  /*17c80*/  IMAD.MOV.U32 R179, RZ, RZ, 0x181f ;  /* 0x0000181fffb37424 */ /* 0x000fe200078e00ff */
[----:B------:R-:W-:Y:S02]  /*17c90*/  MOV R2, 0x17cb0 ;  /* 0x00017cb000027802 */ /* 0x000fe40000000f00 */
[----:B-1----:R-:W-:Y:S05]  /*17ca0*/  CALL.REL.NOINC `($__internal_58_$__cuda_sm70_shflsync_idx_p) ;  /* 0x00000ed000007944 */ /* 0x002fea0003c00000 */
[----:B------:R-:W-:Y:S01]  /*17cb0*/  MOV R4, R179 ;  /* 0x000000b300047202 */ /* 0x000fe20000000f00 */
[----:B-1---5:R-:W-:Y:S05]  /*17cc0*/  BRA `(.L_x_3610) ;  /* 0xffffb61000007947 */ /* 0x022fea000383ffff */
.L_x_3540:
[----:B------:R-:W-:Y:S01]  /*17cd0*/  IMAD.MOV.U32 R3, RZ, RZ, R14 ;  /* 0x000000ffff037224 */ /* 0x000fe200078e000e */
[----:B------:R-:W-:Y:S01]  /*17ce0*/  MOV R202, RZ ;  /* 0x000000ff00ca7202 */ /* 0x000fe20000000f00 */
[----:B------:R-:W-:Y:S01]  /*17cf0*/  IMAD.MOV.U32 R179, RZ, RZ, 0x181f ;  /* 0x0000181fffb37424 */ /* 0x000fe200078e00ff */
[----:B------:R-:W-:Y:S02]  /*17d00*/  MOV R2, 0x17d20 ;  /* 0x00017d2000027802 */ /* 0x000fe40000000f00 */
[----:B-123--:R-:W-:Y:S05]  /*17d10*/  CALL.REL.NOINC `($__internal_58_$__cuda_sm70_shflsync_idx_p) ;  /* 0x00000e6000007944 */ /* 0x00efea0003c00000 */
[----:B-----5:R-:W-:Y:S01]  /*17d20*/  MOV R0, R179 ;  /* 0x000000b300007202 */ /* 0x020fe20000000f00 */
[----:B-1----:R-:W-:Y:S05]  /*17d30*/  BRA `(.L_x_3611) ;  /* 0xffffb5c000007947 */ /* 0x002fea000383ffff */
.L_x_3543:
[----:B--2---:R-:W-:Y:S01]  /*17d40*/  IMAD.MOV.U32 R3, RZ, RZ, R13 ;  /* 0x000000ffff037224 */ /* 0x004fe200078e000d */
[----:B------:R-:W-:Y:S01]  /*17d50*/  MOV R202, 0x1 ;  /* 0x0000000100ca7802 */ /* 0x000fe20000000f00 */
[----:B------:R-:W-:Y:S01]  /*17d60*/  IMAD.MOV.U32 R179, RZ, RZ, 0x181f ;  /* 0x0000181fffb37424 */ /* 0x000fe200078e00ff */
[----:B------:R-:W-:-:S02]  /*17d70*/  MOV R2, 0x17d90 ;  /* 0x00017d9000027802 */ /* 0x000fc40000000f00 */
[----:B-1-34-:R-:W-:Y:S05]  /*17d80*/  CALL.REL.NOINC `($__internal_58_$__cuda_sm70_shflsync_idx_p) ;  /* 0x00000df000007944 */ /* 0x01afea0003c00000 */
        /* <DEDUP_REMOVED lines=8> */
.L_x_3546:
[----:B--2---:R-:W-:Y:S01]  /*17e10*/  IMAD.MOV.U32 R3, RZ, RZ, R13 ;  /* 0x000000ffff037224 */ /* 0x004fe200078e000d */
[----:B------:R-:W-:Y:S01]  /*17e20*/  MOV R202, 0x2 ;  /* 0x0000000200ca7802 */ /* 0x000fe20000000f00 */
[----:B------:R-:W-:Y:S01]  /*17e30*/  IMAD.MOV.U32 R179, RZ, RZ, 0x181f ;  /* 0x0000181fffb37424 */ /* 0x000fe200078e00ff */
[----:B------:R-:W-:Y:S02]  /*17e40*/  MOV R2, 0x17e60 ;  /* 0x00017e6000027802 */ /* 0x000fe40000000f00 */
[----:B-1-34-:R-:W-:Y:S05]  /*17e50*/  CALL.REL.NOINC `($__internal_58_$__cuda_sm70_shflsync_idx_p) ;  /* 0x00000d2000007944 */ /* 0x01afea0003c00000 */
[----:B------:R-:W-:Y:S01]  /*17e60*/  MOV R4, R179 ;  /* 0x000000b300047202 */ /* 0x000fe20000000f00 */
[----:B-1---5:R-:W-:Y:S05]  /*17e70*/  BRA `(.L_x_3613) ;  /* 0xffffb76000007947 */ /* 0x022fea000383ffff */
.L_x_3547:
[----:B--2---:R-:W-:Y:S01]  /*17e80*/  IMAD.MOV.U32 R3, RZ, RZ, R14 ;  /* 0x000000ffff037224 */ /* 0x004fe200078e000e */
[----:B------:R-:W-:Y:S01]  /*17e90*/  MOV R202, 0x2 ;  /* 0x0000000200ca7802 */ /* 0x000fe20000000f00 */
[----:B------:R-:W-:Y:S01]  /*17ea0*/  IMAD.MOV.U32 R179, RZ, RZ, 0x181f ;  /* 0x0000181fffb37424 */ /* 0x000fe200078e00ff */
[----:B------:R-:W-:Y:S02]  /*17eb0*/  MOV R2, 0x17ed0 ;  /* 0x00017ed000027802 */ /* 0x000fe40000000f00 */
[----:B-1-34-:R-:W-:Y:S05]  /*17ec0*/  CALL.REL.NOINC `($__internal_58_$__cuda_sm70_shflsync_idx_p) ;  /* 0x00000cb000007944 */ /* 0x01afea0003c00000 */
[----:B-----5:R-:W-:Y:S01]  /*17ed0*/  MOV R0, R179 ;  /* 0x000000b300007202 */ /* 0x020fe20000000f00 */
[----:B-1----:R-:W-:Y:S05]  /*17ee0*/  BRA `(.L_x_3614) ;  /* 0xffffb71000007947 */ /* 0x002fea000383ffff */
.L_x_3550:
[----:B---3--:R-:W-:Y:S01]  /*17ef0*/  IMAD.MOV.U32 R3, RZ, RZ, R13 ;  /* 0x000000ffff037224 */ /* 0x008fe200078e000d */
        /* <DEDUP_REMOVED lines=12> */
.L_x_3552:
[----:B------:R-:W-:Y:S01]  /*17fc0*/  IMAD.MOV.U32 R3, RZ, RZ, R5 ;  /* 0x000000ffff037224 */ /* 0x000fe200078e0005 */
[----:B------:R-:W-:Y:S01]  /*17fd0*/  MOV R202, RZ ;  /* 0x000000ff00ca7202 */ /* 0x000fe20000000f00 */
[----:B------:R-:W-:Y:S01]  /*17fe0*/  IMAD.MOV.U32 R179, RZ, RZ, 0x1c1f ;  /* 0x00001c1fffb37424 */ /* 0x000fe200078e00ff */
[----:B------:R-:W-:Y:S02]  /*17ff0*/  MOV R2, 0x18010 ;  /* 0x0001801000027802 */ /* 0x000fe40000000f00 */
[----:B------:R-:W-:Y:S05]  /*18000*/  CALL.REL.NOINC `($__internal_58_$__cuda_sm70_shflsync_idx_p) ;  /* 0x00000b7000007944 */ /* 0x000fea0003c00000 */
[----:B------:R-:W-:Y:S01]  /*18010*/  MOV R4, R179 ;  /* 0x000000b300047202 */ /* 0x000fe20000000f00 */
[----:B-1---5:R-:W-:Y:S05]  /*18020*/  BRA `(.L_x_3616) ;  /* 0xffffbab000007947 */ /* 0x022fea000383ffff */
.L_x_3553:
[----:B------:R-:W-:Y:S01]  /*18030*/  IMAD.MOV.U32 R3, RZ, RZ, R12 ;  /* 0x000000ffff037224 */ /* 0x000fe200078e000c */
[----:B------:R-:W-:Y:S01]  /*18040*/  MOV R202, RZ ;  /* 0x000000ff00ca7202 */ /* 0x000fe20000000f00 */
[----:B------:R-:W-:Y:S01]  /*18050*/  IMAD.MOV.U32 R179, RZ, RZ, 0x1c1f ;  /* 0x00001c1fffb37424 */ /* 0x000fe200078e00ff */
[----:B------:R-:W-:Y:S02]  /*18060*/  MOV R2, 0x18080 ;  /* 0x0001808000027802 */ /* 0x000fe40000000f00 */
[----:B-12---:R-:W-:Y:S05]  /*18070*/  CALL.REL.NOINC `($__internal_58_$__cuda_sm70_shflsync_idx_p) ;  /* 0x00000b0000007944 */ /* 0x006fea0003c00000 */
[----:B-----5:R-:W-:Y:S01]  /*18080*/  MOV R0, R179 ;  /* 0x000000b300007202 */ /* 0x020fe20000000f00 */
[----:B-1----:R-:W-:Y:S05]  /*18090*/  BRA `(.L_x_3617) ;  /* 0xffffba6000007947 */ /* 0x002fea000383ffff */
.L_x_3556:
[----:B----4-:R-:W-:Y:S01]  /*180a0*/  IMAD.MOV.U32 R3, RZ, RZ, R5 ;  /* 0x000000ffff037224 */ /* 0x010fe200078e0005 */
[----:B------:R-:W-:Y:S01]  /*180b0*/  MOV R202, 0x1 ;  /* 0x0000000100ca7802 */ /* 0x000fe20000000f00 */
[----:B------:R-:W-:Y:S01]  /*180c0*/  IMAD.MOV.U32 R179, RZ, RZ, 0x1c1f ;  /* 0x00001c1fffb37424 */ /* 0x000fe200078e00ff */
[----:B------:R-:W-:-:S02]  /*180d0*/  MOV R2, 0x180f0 ;  /* 0x000180f000027802 */ /* 0x000fc40000000f00 */
[----:B-123--:R-:W-:Y:S05]  /*180e0*/  CALL.REL.NOINC `($__internal_58_$__cuda_sm70_shflsync_idx_p) ;  /* 0x00000a9000007944 */ /* 0x00efea0003c00000 */
        /* <DEDUP_REMOVED lines=8> */
.L_x_3560:
[----:B------:R-:W-:Y:S01]  /*18170*/  IMAD.MOV.U32 R3, RZ, RZ, R5 ;  /* 0x000000ffff037224 */ /* 0x000fe200078e0005 */
[----:B------:R-:W-:Y:S01]  /*18180*/  MOV R202, RZ ;  /* 0x000000ff00ca7202 */ /* 0x000fe20000000f00 */
[----:B------:R-:W-:Y:S01]  /*18190*/  IMAD.MOV.U32 R179, RZ, RZ, 0x181f ;  /* 0x0000181fffb37424 */ /* 0x000fe200078e00ff */
[----:B------:R-:W-:Y:S02]  /*181a0*/  MOV R2, 0x181c0 ;  /* 0x000181c000027802 */ /* 0x000fe40000000f00 */
[----:B------:R-:W-:Y:S05]  /*181b0*/  CALL.REL.NOINC `($__internal_58_$__cuda_sm70_shflsync_idx_p) ;  /* 0x000009c000007944 */ /* 0x000fea0003c00000 */
[----:B------:R-:W-:Y:S01]  /*181c0*/  MOV R4, R179 ;  /* 0x000000b300047202 */ /* 0x000fe20000000f00 */
[----:B-1---5:R-:W-:Y:S05]  /*181d0*/  BRA `(.L_x_3619) ;  /* 0xffffdc2000007947 */ /* 0x022fea000383ffff */
.L_x_3561:
[----:B------:R-:W-:Y:S01]  /*181e0*/  IMAD.MOV.U32 R3, RZ, RZ, R14 ;  /* 0x000000ffff037224 */ /* 0x000fe200078e000e */
[----:B------:R-:W-:Y:S01]  /*181f0*/  MOV R202, RZ ;  /* 0x000000ff00ca7202 */ /* 0x000fe20000000f00 */
[----:B------:R-:W-:Y:S01]  /*18200*/  IMAD.MOV.U32 R179, RZ, RZ, 0x181f ;  /* 0x0000181fffb37424 */ /* 0x000fe200078e00ff */
[----:B------:R-:W-:Y:S02]  /*18210*/  MOV R2, 0x18230 ;  /* 0x0001823000027802 */ /* 0x000fe40000000f00 */
[----:B-12---:R-:W-:Y:S05]  /*18220*/  CALL.REL.NOINC `($__internal_58_$__cuda_sm70_shflsync_idx_p) ;  /* 0x0000095000007944 */ /* 0x006fea0003c00000 */
[----:B-----5:R-:W-:Y:S01]  /*18230*/  MOV R0, R179 ;  /* 0x000000b300007202 */ /* 0x020fe20000000f00 */
[----:B-1----:R-:W-:Y:S05]  /*18240*/  BRA `(.L_x_3620) ;  /* 0xffffdbd000007947 */ /* 0x002fea000383ffff */
.L_x_3564:
        /* <DEDUP_REMOVED lines=13> */
.L_x_3567:
[----:B-1----:R-:W-:Y:S01]  /*18320*/  IMAD.MOV.U32 R3, RZ, RZ, R5 ;  /* 0x000000ffff037224 */ /* 0x002fe200078e0005 */
[----:B------:R-:W-:Y:S01]  /*18330*/  MOV R202, 0x2 ;  /* 0x0000000200ca7802 */ /* 0x000fe20000000f00 */
[----:B------:R-:W-:Y:S01]  /*18340*/  IMAD.MOV.U32 R179, RZ, RZ, 0x181f ;  /* 0x0000181fffb37424 */ /* 0x000fe200078e00ff */
[----:B------:R-:W-:Y:S02]  /*18350*/  MOV R2, 0x18370 ;  /* 0x0001837000027802 */ /* 0x000fe40000000f00 */
[----:B--234-:R-:W-:Y:S05]  /*18360*/  CALL.REL.NOINC `($__internal_58_$__cuda_sm70_shflsync_idx_p) ;  /* 0x0000081000007944 */ /* 0x01cfea0003c00000 */
[----:B------:R-:W-:Y:S01]  /*18370*/  MOV R4, R179 ;  /* 0x000000b300047202 */ /* 0x000fe20000000f00 */
[----:B-1---5:R-:W-:Y:S05]  /*18380*/  BRA `(.L_x_3622) ;  /* 0xffffdd8000007947 */ /* 0x022fea000383ffff */
.L_x_3568:
[----:B------:R-:W-:Y:S01]  /*18390*/  IMAD.MOV.U32 R3, RZ, RZ, R14 ;  /* 0x000000ffff037224 */ /* 0x000fe200078e000e */
[----:B------:R-:W-:Y:S01]  /*183a0*/  MOV R202, 0x2 ;  /* 0x0000000200ca7802 */ /* 0x000fe20000000f00 */
[----:B------:R-:W-:Y:S01]  /*183b0*/  IMAD.MOV.U32 R179, RZ, RZ, 0x181f ;  /* 0x0000181fffb37424 */ /* 0x000fe200078e00ff */
[----:B------:R-:W-:Y:S02]  /*183c0*/  MOV R2, 0x183e0 ;  /* 0x000183e000027802 */ /* 0x000fe40000000f00 */
[----:B-1234-:R-:W-:Y:S05]  /*183d0*/  CALL.REL.NOINC `($__internal_58_$__cuda_sm70_shflsync_idx_p) ;  /* 0x000007a000007944 */ /* 0x01efea0003c00000 */
[----:B-----5:R-:W-:Y:S01]  /*183e0*/  MOV R0, R179 ;  /* 0x000000b300007202 */ /* 0x020fe20000000f00 */
[----:B-1----:R-:W-:Y:S05]  /*183f0*/  BRA `(.L_x_3623) ;  /* 0xffffdd3000007947 */ /* 0x002fea000383ffff */
.L_x_3571:
[----:B-1----:R-:W-:Y:S01]  /*18400*/  IMAD.MOV.U32 R3, RZ, RZ, R5 ;  /* 0x000000ffff037224 */ /* 0x002fe200078e0005 */
[----:B------:R-:W-:Y:S01]  /*18410*/  MOV R202, 0x3 ;  /* 0x0000000300ca7802 */ /* 0x000fe20000000f00 */
[----:B------:R-:W-:Y:S01]  /*18420*/  IMAD.MOV.U32 R179, RZ, RZ, 0x181f ;  /* 0x0000181fffb37424 */ /* 0x000fe200078e00ff */
[----:B------:R-:W-:-:S02]  /*18430*/  MOV R2, 0x18450 ;  /* 0x0001845000027802 */ /* 0x000fc40000000f00 */
[----:B--234-:R-:W-:Y:S05]  /*18440*/  CALL.REL.NOINC `($__internal_58_$__cuda_sm70_shflsync_idx_p) ;  /* 0x0000073000007944 */ /* 0x01cfea0003c00000 */
        /* <DEDUP_REMOVED lines=8> */
.L_x_3573:
[----:B------:R-:W-:Y:S01]  /*184d0*/  IMAD.MOV.U32 R3, RZ, RZ, R92 ;  /* 0x000000ffff037224 */ /* 0x000fe200078e005c */
[----:B------:R-:W-:Y:S01]  /*184e0*/  MOV R202, RZ ;  /* 0x000000ff00ca7202 */ /* 0x000fe20000000f00 */
[----:B------:R-:W-:Y:S01]  /*184f0*/  IMAD.MOV.U32 R179, RZ, RZ, 0x1f ;  /* 0x0000001fffb37424 */ /* 0x000fe200078e00ff */
[----:B------:R-:W-:Y:S02]  /*18500*/  MOV R2, 0x18520 ;  /* 0x0001852000027802 */ /* 0x000fe40000000f00 */
[----:B-12---:R-:W-:Y:S05]  /*18510*/  CALL.REL.NOINC `($__internal_58_$__cuda_sm70_shflsync_idx_p) ;  /* 0x0000066000007944 */ /* 0x006fea0003c00000 */
[----:B------:R-:W-:Y:S01]  /*18520*/  MOV R9, R179 ;  /* 0x000000b300097202 */ /* 0x000fe20000000f00 */
[----:B-1---5:R-:W-:Y:S05]  /*18530*/  BRA `(.L_x_3625) ;  /* 0xffffdf8000007947 */ /* 0x022fea000383ffff */
.L_x_3574:
[----:B------:R-:W-:Y:S01]  /*18540*/  IMAD.MOV.U32 R3, RZ, RZ, R92 ;  /* 0x000000ffff037224 */ /* 0x000fe200078e005c */
[----:B------:R-:W-:Y:S01]  /*18550*/  MOV R202, 0x1 ;  /* 0x0000000100ca7802 */ /* 0x000fe20000000f00 */
[----:B------:R-:W-:Y:S01]  /*18560*/  IMAD.MOV.U32 R179, RZ, RZ, 0x1f ;  /* 0x0000001fffb37424 */ /* 0x000fe200078e00ff */
[----:B------:R-:W-:Y:S02]  /*18570*/  MOV R2, 0x18590 ;  /* 0x0001859000027802 */ /* 0x000fe40000000f00 */
[----:B-1234-:R-:W-:Y:S05]  /*18580*/  CALL.REL.NOINC `($__internal_58_$__cuda_sm70_shflsync_idx_p) ;  /* 0x000005f000007944 */ /* 0x01efea0003c00000 */
[----:B------:R-:W-:Y:S01]  /*18590*/  MOV R6, R179 ;  /* 0x000000b300067202 */ /* 0x000fe20000000f00 */
[----:B-1---5:R-:W-:Y:S05]  /*185a0*/  BRA `(.L_x_3626) ;  /* 0xffffdf3000007947 */ /* 0x022fea000383ffff */
.L_x_3575:
[----:B------:R-:W-:Y:S02]  /*185b0*/  MOV R3, 0x1 ;  /* 0x0000000100037802 */ /* 0x000fe40000000f00 */
[----:B------:R-:W-:-:S02]  /*185c0*/  MOV R2, 0x185e0 ;  /* 0x000185e000027802 */ /* 0x000fc40000000f00 */
[----:B---34-:R-:W-:Y:S05]  /*185d0*/  CALL.REL.NOINC `($__internal_59_$__cuda_sm70_shflsync_up_p) ;  /* 0x0000061000007944 */ /* 0x018fea0003c00000 */
[----:B------:R-:W-:Y:S05]  /*185e0*/  BRA `(.L_x_3627) ;  /* 0xffffe01000007947 */ /* 0x000fea000383ffff */
.L_x_3576:
[----:B------:R-:W-:Y:S02]  /*185f0*/  MOV R3, 0x2 ;  /* 0x0000000200037802 */ /* 0x000fe40000000f00 */
[----:B------:R-:W-:-:S02]  /*18600*/  MOV R2, 0x18620 ;  /* 0x0001862000027802 */ /* 0x000fc40000000f00 */
[----:B---34-:R-:W-:Y:S05]  /*18610*/  CALL.REL.NOINC `($__internal_59_$__cuda_sm70_shflsync_up_p) ;  /* 0x000005d000007944 */ /* 0x018fea0003c00000 */
[----:B------:R-:W-:Y:S02]  /*18620*/  SEL R3, R4, RZ, P1 ;  /* 0x000000ff04037207 */ /* 0x000fe40000800000 */
[----:B------:R-:W-:-:S03]  /*18630*/  MOV R2, 0x18670 ;  /* 0x0001867000027802 */ /* 0x000fc60000000f00 */
[----:B------:R-:W-:Y:S02]  /*18640*/  IMAD.IADD R0, R0, 0x1, R3 ;  /* 0x0000000100007824 */ /* 0x000fe400078e0203 */
[----:B------:R-:W-:Y:S02]  /*18650*/  IMAD.MOV.U32 R3, RZ, RZ, 0x4 ;  /* 0x00000004ff037424 */ /* 0x000fe400078e00ff */
        /* <DEDUP_REMOVED lines=20> */
.L_x_3580:
[----:B------:R-:W-:Y:S02]  /*187a0*/  MOV R3, 0x1 ;  /* 0x0000000100037802 */ /* 0x000fe40000000f00 */
[----:B------:R-:W-:Y:S02]  /*187b0*/  MOV R2, 0x187d0 ;  /* 0x000187d000027802 */ /* 0x000fe40000000f00 */
[----:B---3--:R-:W-:Y:S05]  /*187c0*/  CALL.REL.NOINC `($__internal_59_$__cuda_sm70_shflsync_up_p) ;  /* 0x0000042000007944 */ /* 0x008fea0003c00000 */
[----:B------:R-:W-:Y:S01]  /*187d0*/  MOV R2, R4 ;  /* 0x0000000400027202 */ /* 0x000fe20000000f00 */
[----:B------:R-:W-:Y:S05]  /*187e0*/  BRA `(.L_x_3629) ;  /* 0xffffe07000007947 */ /* 0x000fea000383ffff */
.L_x_3581:
[----:B------:R-:W-:Y:S02]  /*187f0*/  MOV R3, 0x2 ;  /* 0x0000000200037802 */ /* 0x000fe40000000f00 */
[----:B------:R-:W-:Y:S02]  /*18800*/  MOV R2, 0x18820 ;  /* 0x0001882000027802 */ /* 0x000fe40000000f00 */
[----:B---3--:R-:W-:Y:S05]  /*18810*/  CALL.REL.NOINC `($__internal_59_$__cuda_sm70_shflsync_up_p) ;  /* 0x000003d000007944 */ /* 0x008fea0003c00000 */
        /* <DEDUP_REMOVED lines=24> */
.L_x_3583:
[----:B------:R-:W-:Y:S02]  /*189a0*/  SEL R0, RZ, 0x1, P0 ;  /* 0x00000001ff007807 */ /* 0x000fe40000000000 */
[----:B------:R-:W-:Y:S02]  /*189b0*/  MOV R2, 0x189d0 ;  /* 0x000189d000027802 */ /* 0x000fe40000000f00 */
[----:B-1-3--:R-:W-:Y:S05]  /*189c0*/  CALL.REL.NOINC `($__internal_60_$__cuda_sm70_votesync_ballot) ;  /* 0x0000028000007944 */ /* 0x00afea0003c00000 */
[----:B------:R-:W-:Y:S05]  /*189d0*/  BRA `(.L_x_3631) ;  /* 0xffffe01000007947 */ /* 0x000fea000383ffff */
.L_x_3584:
[----:B------:R-:W-:Y:S01]  /*189e0*/  IMAD.MOV.U32 R3, RZ, RZ, R7 ;  /* 0x000000ffff037224 */ /* 0x000fe200078e0007 */
[----:B----4-:R-:W-:Y:S01]  /*189f0*/  MOV R202, R10 ;  /* 0x0000000a00ca7202 */ /* 0x010fe20000000f00 */
[----:B------:R-:W-:Y:S01]  /*18a00*/  IMAD.MOV.U32 R179, RZ, RZ, 0x1f ;  /* 0x0000001fffb37424 */ /* 0x000fe200078e00ff */
[----:B------:R-:W-:Y:S02]  /*18a10*/  MOV R2, 0x18a30 ;  /* 0x00018a3000027802 */ /* 0x000fe40000000f00 */
[----:B-123--:R-:W-:Y:S05]  /*18a20*/  CALL.REL.NOINC `($__internal_58_$__cuda_sm70_shflsync_idx_p) ;  /* 0x0000015000007944 */ /* 0x00efea0003c00000 */
[----:B------:R-:W-:Y:S01]  /*18a30*/  IMAD.MOV.U32 R7, RZ, RZ, R179 ;  /* 0x000000ffff077224 */ /* 0x000fe200078e00b3 */
[----:B------:R-:W-:Y:S01]  /*18a40*/  MOV R202, R10 ;  /* 0x0000000a00ca7202 */ /* 0x000fe20000000f00 */
[----:B------:R-:W-:Y:S01]  /*18a50*/  IMAD.MOV.U32 R3, RZ, RZ, R8 ;  /* 0x000000ffff037224 */ /* 0x000fe200078e0008 */
[----:B------:R-:W-:Y:S02]  /*18a60*/  MOV R179, 0x1f ;  /* 0x0000001f00b37802 */ /* 0x000fe40000000f00 */
[----:B------:R-:W-:-:S02]  /*18a70*/  MOV R2, 0x18a90 ;  /* 0x00018a9000027802 */ /* 0x000fc40000000f00 */
[----:B-1---5:R-:W-:Y:S05]  /*18a80*/  CALL.REL.NOINC `($__internal_58_$__cuda_sm70_shflsync_idx_p) ;  /* 0x000000f000007944 */ /* 0x022fea0003c00000 */
[----:B------:R-:W-:Y:S01]  /*18a90*/  MOV R5, R179 ;  /* 0x000000b300057202 */ /* 0x000fe20000000f00 */
[----:B-1---5:R-:W-:Y:S05]  /*18aa0*/  BRA `(.L_x_3632) ;  /* 0xffffdf8000007947 */ /* 0x022fea000383ffff */
.L_x_3587:
[----:B------:R-:W-:Y:S01]  /*18ab0*/  IMAD.MOV.U32 R3, RZ, RZ, R4 ;  /* 0x000000ffff037224 */ /* 0x000fe200078e0004 */
[----:B------:R-:W-:Y:S01]  /*18ac0*/  MOV R202, R0 ;  /* 0x0000000000ca7202 */ /* 0x000fe20000000f00 */
[----:B------:R-:W-:Y:S01]  /*18ad0*/  IMAD.MOV.U32 R179, RZ, RZ, 0x1f ;  /* 0x0000001fffb37424 */ /* 0x000fe200078e00ff */
[----:B------:R-:W-:-:S02]  /*18ae0*/  MOV R2, 0x18b00 ;  /* 0x00018b0000027802 */ /* 0x000fc40000000f00 */
[----:B-1-34-:R-:W-:Y:S05]  /*18af0*/  CALL.REL.NOINC `($__internal_58_$__cuda_sm70_shflsync_idx_p) ;  /* 0x0000008000007944 */ /* 0x01afea0003c00000 */
[----:B------:R-:W-:Y:S01]  /*18b00*/  MOV R11, R179 ;  /* 0x000000b3000b7202 */ /* 0x000fe20000000f00 */
[----:B-1---5:R-:W-:Y:S05]  /*18b10*/  BRA `(.L_x_3586) ;  /* 0xffffdf7000007947 */ /* 0x022fea000383ffff */
        .weak           $__internal_57_$__cuda_sm70_shflsync_bfly_p
        .type           $__internal_57_$__cuda_sm70_shflsync_bfly_p,@function
        .size           $__internal_57_$__cuda_sm70_shflsync_bfly_p,($__internal_58_$__cuda_sm70_shflsync_idx_p - $__internal_57_$__cuda_sm70_shflsync_bfly_p)
$__internal_57_$__cuda_sm70_shflsync_bfly_p:
[----:B------:R-:W-:Y:S02]  /*18b20*/  MOV R161, 0xffffffff ;  /* 0xffffffff00a17802 */ /* 0x000fe40000000f00 */
[----:B------:R-:W-:-:S02]  /*18b30*/  MOV R3, 0x1f ;  /* 0x0000001f00037802 */ /* 0x000fc40000000f00 */
[----:B------:R-:W-:Y:S04]  /*18b40*/  WARPSYNC R161 ;  /* 0x000000a100007348 */ /* 0x000fe80003800000 */
[----:B------:R1:W2:Y:S02]  /*18b50*/  SHFL.BFLY PT, R0, R132, R0, R3 ;  /* 0x0c00000084007389 */ /* 0x0002a400000e0003 */
[----:B-1----:R-:W-:-:S04]  /*18b60*/  MOV R3, 0x0 ;  /* 0x0000000000037802 */ /* 0x002fc80000000f00 */
[----:B--2---:R-:W-:Y:S05]  /*18b70*/  RET.REL.NODEC R2 `(_ZN7cutlass13device_kernelIN5flash19enable_sm80_to_sm89INS1_16FlashAttnFwdSm80INS1_25CollectiveMainloopFwdSm80ILi8ELi1ELb0EN4cute5tupleIJNS5_1CILi128EEENS7_ILi32EEENS7_ILi256EEEEEELi256ENS_10bfloat16_tEfNS_4arch4Sm80ELb0ELb0ELb0ELb1ELb1ELb1ELb1ELb1EEENS1_21CollectiveEpilogueFwdINS6_IJS8_SA_S9_EEENS6_IJNS7_ILi1EEESI_SI_EEESC_SE_Li256ELb1ELb1ELb1ELb0EEENS1_36VarlenDynamicPersistentTileSchedulerILi128ELi32ELi256ELi256ELb1ELb1ELb0ELb0ELb1ELb1EEEEEEEEEvNT_6ParamsE) ;  /* 0xfffe748002007950 */ /* 0x004fea0003c3ffff */
        .weak           $__internal_58_$__cuda_sm70_shflsync_idx_p
        .type           $__internal_58_$__cuda_sm70_shflsync_idx_p,@function
        .size           $__internal_58_$__cuda_sm70_shflsync_idx_p,($__internal_59_$__cuda_sm70_shflsync_up_p - $__internal_58_$__cuda_sm70_shflsync_idx_p)
$__internal_58_$__cuda_sm70_shflsync_idx_p:
[----:B------:R1:W-:Y:S02]  /*18b80*/  STL [R1+0x54], R0 ;  /* 0x0000540001007387 */ /* 0x0003e40000100800 */
[----:B-1----:R-:W-:-:S04]  /*18b90*/  MOV R0, 0xffffffff ;  /* 0xffffffff00007802 */ /* 0x002fc80000000f00 */
[----:B------:R-:W-:Y:S04]  /*18ba0*/  WARPSYNC R0 ;  /* 0x0000000000007348 */ /* 0x000fe80003800000 */
[----:B------:R1:W2:Y:S04]  /*18bb0*/  SHFL.IDX PT, R179, R3, R202, R179 ;  /* 0x000000ca03b37389 */ /* 0x0002a800000e00b3 */
[----:B-1----:R1:W5:Y:S01]  /*18bc0*/  LDL.LU R0, [R1+0x54] ;  /* 0x0000540001007983 */ /* 0x0023620000300800 */
[----:B------:R-:W-:-:S04]  /*18bd0*/  MOV R3, 0x0 ;  /* 0x0000000000037802 */ /* 0x000fc80000000f00 */
[----:B--2---:R-:W-:Y:S05]  /*18be0*/  RET.REL.NODEC R2 `(_ZN7cutlass13device_kernelIN5flash19enable_sm80_to_sm89INS1_16FlashAttnFwdSm80INS1_25CollectiveMainloopFwdSm80ILi8ELi1ELb0EN4cute5tupleIJNS5_1CILi128EEENS7_ILi32EEENS7_ILi256EEEEEELi256ENS_10bfloat16_tEfNS_4arch4Sm80ELb0ELb0ELb0ELb1ELb1ELb1ELb1ELb1EEENS1_21CollectiveEpilogueFwdINS6_IJS8_SA_S9_EEENS6_IJNS7_ILi1EEESI_SI_EEESC_SE_Li256ELb1ELb1ELb1ELb0EEENS1_36VarlenDynamicPersistentTileSchedulerILi128ELi32ELi256ELi256ELb1ELb1ELb0ELb0ELb1ELb1EEEEEEEEEvNT_6ParamsE) ;  /* 0xfffe741002007950 */ /* 0x004fea0003c3ffff */
        .weak           $__internal_59_$__cuda_sm70_shflsync_up_p
        .type           $__internal_59_$__cuda_sm70_shflsync_up_p,@function
        .size           $__internal_59_$__cuda_sm70_shflsync_up_p,($__internal_60_$__cuda_sm70_votesync_ballot - $__internal_59_$__cuda_sm70_shflsync_up_p)
$__internal_59_$__cuda_sm70_shflsync_up_p:
[----:B------:R-:W-:Y:S02]  /*18bf0*/  MOV R4, RZ ;  /* 0x000000ff00047202 */ /* 0x000fe40000000f00 */
[----:B------:R-:W-:-:S04]  /*18c00*/  MOV R10, 0xffffffff ;  /* 0xffffffff000a7802 */ /* 0x000fc80000000f00 */
[----:B------:R-:W-:Y:S04]  /*18c10*/  WARPSYNC R10 ;  /* 0x0000000a00007348 */ /* 0x000fe80003800000 */
[----:B------:R1:W2:Y:S02]  /*18c20*/  SHFL.UP PT, R4, R0, R3, R4 ;  /* 0x0400000300047389 */ /* 0x0002a400000e0004 */
[----:B-1----:R-:W-:-:S04]  /*18c30*/  MOV R3, 0x0 ;  /* 0x0000000000037802 */ /* 0x002fc80000000f00 */
[----:B--2---:R-:W-:Y:S05]  /*18c40*/  RET.REL.NODEC R2 `(_ZN7cutlass13device_kernelIN5flash19enable_sm80_to_sm89INS1_16FlashAttnFwdSm80INS1_25CollectiveMainloopFwdSm80ILi8ELi1ELb0EN4cute5tupleIJNS5_1CILi128EEENS7_ILi32EEENS7_ILi256EEEEEELi256ENS_10bfloat16_tEfNS_4arch4Sm80ELb0ELb0ELb0ELb1ELb1ELb1ELb1ELb1EEENS1_21CollectiveEpilogueFwdINS6_IJS8_SA_S9_EEENS6_IJNS7_ILi1EEESI_SI_EEESC_SE_Li256ELb1ELb1ELb1ELb0EEENS1_36VarlenDynamicPersistentTileSchedulerILi128ELi32ELi256ELi256ELb1ELb1ELb0ELb0ELb1ELb1EEEEEEEEEvNT_6ParamsE) ;  /* 0xfffe73b002007950 */ /* 0x004fea0003c3ffff */
        .weak           $__internal_60_$__cuda_sm70_votesync_ballot
        .type           $__internal_60_$__cuda_sm70_votesync_ballot,@function
        .size           $__internal_60_$__cuda_sm70_votesync_ballot,(.L_x_6564 - $__internal_60_$__cuda_sm70_votesync_ballot)
$__internal_60_$__cuda_sm70_votesync_ballot:
[----:B------:R-:W-:Y:S01]  /*18c50*/  ISETP.NE.U32.AND P0, PT, R0, 0x1, PT ;  /* 0x000000010000780c */ /* 0x000fe20003f05070 */
[----:B------:R-:W-:-:S04]  /*18c60*/  IMAD.MOV.U32 R3, RZ, RZ, -0x1 ;  /* 0xffffffffff037424 */ /* 0x000fc800078e00ff */
[----:B------:R-:W-:Y:S08]  /*18c70*/  WARPSYNC R3 ;  /* 0x0000000300007348 */ /* 0x000ff00003800000 */
[----:B------:R-:W-:-:S04]  /*18c80*/  VOTE.ANY R0, PT, !P0 ;  /* 0x0000000000007806 */ /* 0x000fc800040e0100 */
[----:B------:R-:W-:Y:S01]  /*18c90*/  LOP3.LUT R0, R0, R3, RZ, 0xc0, !PT ;  /* 0x0000000300007212 */ /* 0x000fe200078ec0ff */
[----:B------:R-:W-:-:S04]  /*18ca0*/  IMAD.MOV.U32 R3, RZ, RZ, 0x0 ;  /* 0x00000000ff037424 */ /* 0x000fc800078e00ff */
[----:B------:R-:W-:Y:S05]  /*18cb0*/  RET.REL.NODEC R2 `(_ZN7cutlass13device_kernelIN5flash19enable_sm80_to_sm89INS1_16FlashAttnFwdSm80INS1_25CollectiveMainloopFwdSm80ILi8ELi1ELb0EN4cute5tupleIJNS5_1CILi128EEENS7_ILi32EEENS7_ILi256EEEEEELi256ENS_10bfloat16_tEfNS_4arch4Sm80ELb0ELb0ELb0ELb1ELb1ELb1ELb1ELb1EEENS1_21CollectiveEpilogueFwdINS6_IJS8_SA_S9_EEENS6_IJNS7_ILi1EEESI_SI_EEESC_SE_Li256ELb1ELb1ELb1ELb0EEENS1_36VarlenDynamicPersistentTileSchedulerILi128ELi32ELi256ELi256ELb1ELb1ELb0ELb0ELb1ELb1EEEEEEEEEvNT_6ParamsE) ;  /* 0xfffe734002007950 */ /* 0x000fea0003c3ffff */
.L_x_3633:
        /* <DEDUP_REMOVED lines=12> */
.L_x_6564:


//--------------------- .text._ZN7cutlass13device_kernelIN5flash19enable_sm80_to_sm89INS1_16FlashAttnFwdSm80INS1_25CollectiveMainloopFwdSm80ILi8ELi1ELb1EN4cute5tupleIJNS5_1CILi128EEENS7_ILi48EEENS7_ILi256EEEEEELi256ENS_10bfloat16_tEfNS_4arch4Sm80ELb0ELb1ELb0ELb0ELb1ELb0ELb1ELb1EEENS1_21CollectiveEpilogueFwdINS6_IJS8_SA_S9_EEENS6_IJNS7_ILi1EEESI_SI_EEESC_SE_Li256ELb0ELb1ELb1ELb0EEENS1_19SingleTileSchedulerILb0ELb1ELb1ELi128EEEEEEEEEvNT_6ParamsE --------------------------
	.section	.text._ZN7cutlass13device_kernelIN5flash19enable_sm80_to_sm89INS1_16FlashAttnFwdSm80INS1_25CollectiveMainloopFwdSm80ILi8ELi1ELb1EN4cute5tupleIJNS5_1CILi128EEENS7_ILi48EEENS7_ILi256EEEEEELi256ENS_10bfloat16_tEfNS_4arch4Sm80ELb0ELb1ELb0ELb0ELb1ELb0ELb1ELb1EEENS1_21CollectiveEpilogueFwdINS6_IJS8_SA_S9_EEENS6_IJNS7_ILi1EEESI_SI_EEESC_SE_Li256ELb0ELb1ELb1ELb0EEENS1_19SingleTileSchedulerILb0ELb1ELb1ELi128EEEEEEEEEvNT_6ParamsE,"ax",@progbits
	.sectioninfo	@"SHI_REGISTERS=255"
	.align	128
.text._ZN7cutlass13device_kernelIN5flash19enable_sm80_to_sm89INS1_16FlashAttnFwdSm80INS1_25CollectiveMainloopFwdSm80ILi8ELi1ELb1EN4cute5tupleIJNS5_1CILi128EEENS7_ILi48EEENS7_ILi256EEEEEELi256ENS_10bfloat16_tEfNS_4arch4Sm80ELb0ELb1ELb0ELb0ELb1ELb0ELb1ELb1EEENS1_21CollectiveEpilogueFwdINS6_IJS8_SA_S9_EEENS6_IJNS7_ILi1EEESI_SI_EEESC_SE_Li256ELb0ELb1ELb1ELb0EEENS1_19SingleTileSchedulerILb0ELb1ELb1ELi128EEEEEEEEEvNT_6ParamsE:
        .type           _ZN7cutlass13device_kernelIN5flash19enable_sm80_to_sm89INS1_16FlashAttnFwdSm80INS1_25CollectiveMainloopFwdSm80ILi8ELi1ELb1EN4cute5tupleIJNS5_1CILi128EEENS7_ILi48EEENS7_ILi256EEEEEELi256ENS_10bfloat16_tEfNS_4arch4Sm80ELb0ELb1ELb0ELb0ELb1ELb0ELb1ELb1EEENS1_21CollectiveEpilogueFwdINS6_IJS8_SA_S9_EEENS6_IJNS7_ILi1EEESI_SI_EEESC_SE_Li256ELb0ELb1ELb1ELb0EEENS1_19SingleTileSchedulerILb0ELb1ELb1ELi128EEEEEEEEEvNT_6ParamsE,@function
        .size           _ZN7cutlass13device_kernelIN5flash19enable_sm80_to_sm89INS1_16FlashAttnFwdSm80INS1_25CollectiveMainloopFwdSm80ILi8ELi1ELb1EN4cute5tupleIJNS5_1CILi128EEENS7_ILi48EEENS7_ILi256EEEEEELi256ENS_10bfloat16_tEfNS_4arch4Sm80ELb0ELb1ELb0ELb0ELb1ELb0ELb1ELb1EEENS1_21CollectiveEpilogueFwdINS6_IJS8_SA_S9_EEENS6_IJNS7_ILi1EEESI_SI_EEESC_SE_Li256ELb0ELb1ELb1ELb0EEENS1_19SingleTileSchedulerILb0ELb1ELb1ELi128EEEEEEEEEvNT_6ParamsE,(.L_x_6569 - _ZN7cutlass13device_kernelIN5flash19enable_sm80_to_sm89INS1_16FlashAttnFwdSm80INS1_25CollectiveMainloopFwdSm80ILi8ELi1ELb1EN4cute5tupleIJNS5_1CILi128EEENS7_ILi48EEENS7_ILi256EEEEEELi256ENS_10bfloat16_tEfNS_4arch4Sm80ELb0ELb1ELb0ELb0ELb1ELb0ELb1ELb1EEENS1_21CollectiveEpilogueFwdINS6_IJS8_SA_S9_EEENS6_IJNS7_ILi1EEESI_SI_EEESC_SE_Li256ELb0ELb1ELb1ELb0EEENS1_19SingleTileSchedulerILb0ELb1ELb1ELi128EEEEEEEEEvNT_6ParamsE)
        .other          _ZN7cutlass13device_kernelIN5flash19enable_sm80_to_sm89INS1_16FlashAttnFwdSm80INS1_25CollectiveMainloopFwdSm80ILi8ELi1ELb1EN4cute5tupleIJNS5_1CILi128EEENS7_ILi48EEENS7_ILi256EEEEEELi256ENS_10bfloat16_tEfNS_4arch4Sm80ELb0ELb1ELb0ELb0ELb1ELb0ELb1ELb1EEENS1_21CollectiveEpilogueFwdINS6_IJS8_SA_S9_EEENS6_IJNS7_ILi1EEESI_SI_EEESC_SE_Li256ELb0ELb1ELb1ELb0EEENS1_19SingleTileSchedulerILb0ELb1ELb1ELi128EEEEEEEEEvNT_6ParamsE,@"STO_CUDA_ENTRY STV_DEFAULT"
_ZN7cutlass13device_kernelIN5flash19enable_sm80_to_sm89INS1_16FlashAttnFwdSm80INS1_25CollectiveMainloopFwdSm80ILi8ELi1ELb1EN4cute5tupleIJNS5_1CILi128EEENS7_ILi48EEENS7_ILi256EEEEEELi256ENS_10bfloat16_tEfNS_4arch4Sm80ELb0ELb1ELb0ELb0ELb1ELb0ELb1ELb1EEENS1_21CollectiveEpilogueFwdINS6_IJS8_SA_S9_EEENS6_IJNS7_ILi1EEESI_SI_EEESC_SE_Li256ELb0ELb1ELb1ELb0EEENS1_19SingleTileSchedulerILb0ELb1ELb1ELi128EEEEEEEEEvNT_6ParamsE:
        /* <DEDUP_REMOVED lines=18> */
.L_x_3634:
[----:B------:R-:W-:Y:S02]  /*0120*/  ULDC.64 UR4, c[0x0][0x550] ;  /* 0x0001540000047ab9 */ /* 0x000fe40000000a00 */
[----:B------:R-:W-:Y:S02]  /*0130*/  UISETP.NE.AND UP0, UPT, UR4, 0x1, UPT ;  /* 0x000000010400788c */ /* 0x000fe4000bf05270 */
[----:B------:R-:W-:-:S02]  /*0140*/  UIMAD.WIDE.U32 UR8, UR6, UR5, URZ ;  /* 0x00000005060872a5 */ /* 0x000fc4000f8e003f */
[----:B------:R-:W-:Y:S02]  /*0150*/  ULDC UR4, c[0x0][0x558] ;  /* 0x0001560000047ab9 */ /* 0x000fe40000000800 */
[----:B------:R-:W-:-:S05]  /*0160*/  UMOV UR11, UR6 ;  /* 0x00000006000b7c82 */ /* 0x000fca0008000000 */
[----:B------:R-:W-:-:S03]  /*0170*/  @UP0 USHF.R.U32.HI UR11, URZ, UR4, UR9 ;  /* 0x000000043f0b0299 */ /* 0x000fc60008011609 */
.L_x_3635:
        /* <DEDUP_REMOVED lines=54> */
.L_x_3637:
[----:B------:R-:W-:Y:S02]  /*04e0*/  ULDC UR4, c[0x0][0x32c] ;  /* 0x0000cb0000047ab9 */ /* 0x000fe40000000800 */
[----:B------:R-:W-:-:S03]  /*04f0*/  UISETP.NE.AND UP0, UPT, UR14, UR4, UPT ;  /* 0x000000040e00728c */ /* 0x000fc6000bf05270 */
[----:B------:R-:W-:Y:S02]  /*0500*/  ULDC.64 UR4, c[0x0][0x330] ;  /* 0x0000cc0000047ab9 */ /* 0x000fe40000000a00 */
[----:B------:R-:W-:-:S07]  /*0510*/  UIMAD.WIDE.U32 UR18, UR16, UR4, URZ ;  /* 0x00000004101272a5 */ /* 0x000fce000f8e003f */
[----:B------:R-:W-:Y:S02]  /*0520*/  @UP0 UMOV UR17, UR19 ;  /* 0x0000001300110c82 */ /* 0x000fe40008000000 */
[----:B------:R-:W-:Y:S02]  /*0530*/  @UP0 USHF.R.U32.HI UR16, URZ, UR5, UR17 ;  /* 0x000000053f100299 */ /* 0x000fe40008011611 */
.L_x_3638:
[----:B------:R-:W-:Y:S02]  /*0540*/  ULDC UR4, c[0x0][0x32c] ;  /* 0x0000cb0000047ab9 */ /* 0x000fe40000000800 */
[----:B------:R-:W-:-:S04]  /*0550*/  UIMAD UR4, UR16, UR4, UR4 ;  /* 0x00000004100472a4 */ /* 0x000fc8000f8e0204 */
[----:B------:R-:W-:-:S04]  /*0560*/  UISETP.LT.AND UP0, UPT, UR8, UR4, UPT ;  /* 0x000000040800728c */ /* 0x000fc8000bf01270 */
[----:B------:R-:W-:Y:S02]  /*0570*/  USEL UR8, UR8, UR4, UP0 ;  /* 0x0000000408087287 */ /* 0x000fe40008000000 */
.L_x_3636:
        /* <DEDUP_REMOVED lines=36> */
.L_x_3640:
[----:B------:R-:W-:Y:S02]  /*07c0*/  ULDC UR4, c[0x0][0x32c] ;  /* 0x0000cb0000047ab9 */ /* 0x000fe40000000800 */
[----:B------:R-:W-:-:S03]  /*07d0*/  UISETP.NE.AND UP0, UPT, UR4, 0x1, UPT ;  /* 0x000000010400788c */ /* 0x000fc6000bf05270 */
[----:B------:R-:W-:Y:S02]  /*07e0*/  ULDC.64 UR4, c[0x0][0x330] ;  /* 0x0000cc0000047ab9 */ /* 0x000fe40000000a00 */
[----:B------:R-:W-:-:S06]  /*07f0*/  UIMAD.WIDE.U32 UR16, UR14, UR4, URZ ;  /* 0x000000040e1072a5 */ /* 0x000fcc000f8e003f */
[----:B------:R-:W-:Y:S02]  /*0800*/  @UP0 USHF.R.U32.HI UR14, URZ, UR5, UR17 ;  /* 0x000000053f0e0299 */ /* 0x000fe40008011611 */
.L_x_3641:
[----:B------:R-:W-:Y:S02]  /*0810*/  ULDC UR4, c[0x0][0x32c] ;  /* 0x0000cb0000047ab9 */ /* 0x000fe40000000800 */
[----:B------:R-:W-:-:S04]  /*0820*/  UIMAD UR4, UR14, UR4, URZ ;  /* 0x000000040e0472a4 */ /* 0x000fc8000f8e023f */
[----:B------:R-:W-:-:S04]  /*0830*/  UISETP.LT.AND UP0, UPT, UR8, UR4, UPT ;  /* 0x000000040800728c */ /* 0x000fc8000bf01270 */
[----:B------:R-:W-:-:S04]  /*0840*/  USEL UR8, UR8, UR4, !UP0 ;  /* 0x0000000408087287 */ /* 0x000fc8000c000000 */
.L_x_3639:
        /* <DEDUP_REMOVED lines=13> */
[----:B-1----:R-:W-:Y:S01]  /*0920*/  IMAD.U32 R2, RZ, RZ, UR5 ;  /* 0x00000005ff027e24 */ /* 0x002fe2000f8e00ff */
[----:B------:R-:W-:Y:S02]  /*0930*/  UIADD3 UR18, UR5, -0x1, UR24 ;  /* 0xffffffff05127890 */ /* 0x000fe4000fffe018 */
[----:B------:R-:W-:Y:S02]  /*0940*/  UMOV UR20, URZ ;  /* 0x0000003f00147c82 */ /* 0x000fe40008000000 */
[-C--:B------:R-:W-:Y:S01]  /*0950*/  IABS R0, R2.reuse ;  /* 0x0000000200007213 */ /* 0x080fe20000000000 */
[----:B------:R-:W-:Y:S01]  /*0960*/  UIADD3 UR18, -UR8, UR18, URZ ;  /* 0x0000001208127290 */ /* 0x000fe2000fffe13f */
[----:B------:R-:W-:Y:S02]  /*0970*/  IABS R2, R2 ;  /* 0x0000000200027213 */ /* 0x000fe40000000000 */
[----:B------:R-:W1:Y:S02]  /*0980*/  R2UR UR17, R0 ;  /* 0x00000000001173c2 */ /* 0x000e6400000e0000 */
[----:B-1----:R-:W1:Y:S08]  /*0990*/  I2F.RP R0, UR17 ;  /* 0x0000001100007d06 */ /* 0x002e700008209400 */
[----:B-1----:R-:W1:Y:S02]  /*09a0*/  MUFU.RCP R0, R0 ;  /* 0x0000000000007308 */ /* 0x002e640000001000 */
[----:B-1----:R-:W-:-:S06]  /*09b0*/  IADD3 R0, R0, 0xffffffe, RZ ;  /* 0x0ffffffe00007810 */ /* 0x002fcc0007ffe0ff */
[----:B------:R-:W1:Y:S02]  /*09c0*/  F2I.FTZ.U32.TRUNC.NTZ R0, R0 ;  /* 0x0000000000007305 */ /* 0x000e64000021f000 */
[----:B-1----:R1:W3:Y:S02]  /*09d0*/  R2UR UR21, R0 ;  /* 0x00000000001573c2 */ /* 0x0022e400000e0000 */
[----:B-1----:R-:W-:Y:S01]  /*09e0*/  IMAD.U32 R0, RZ, RZ, UR18 ;  /* 0x00000012ff007e24 */ /* 0x002fe2000f8e00ff */
[----:B---3--:R-:W-:Y:S02]  /*09f0*/  UIADD3 UR4, URZ, -UR21, URZ ;  /* 0x800000153f047290 */ /* 0x008fe4000fffe03f */
[----:B------:R-:W-:Y:S02]  /*0a00*/  ULOP3.LUT UR18, UR18, UR5, URZ, 0x3c, !UPT ;  /* 0x0000000512127292 */ /* 0x000fe4000f8e3c3f */
[----:B------:R-:W-:Y:S01]  /*0a10*/  IABS R0, R0 ;  /* 0x0000000000007213 */ /* 0x000fe20000000000 */
[----:B------:R-:W-:-:S04]  /*0a20*/  UIMAD UR4, UR4, UR17, URZ ;  /* 0x00000011040472a4 */ /* 0x000fc8000f8e023f */
[----:B------:R-:W-:Y:S01]  /*0a30*/  IMAD.MOV.U32 R3, RZ, RZ, R0 ;  /* 0x000000ffff037224 */ /* 0x000fe200078e0000 */
[----:B------:R-:W-:Y:S01]  /*0a40*/  UIMAD.WIDE.U32 UR20, UR21, UR4, UR20 ;  /* 0x00000004151472a5 */ /* 0x000fe2000f8e0014 */
[----:B------:R-:W-:Y:S02]  /*0a50*/  IMAD.MOV R0, RZ, RZ, -R2 ;  /* 0x000000ffff007224 */ /* 0x000fe400078e0a02 */
[----:B------:R-:W1:Y:S04]  /*0a60*/  R2UR UR16, R3 ;  /* 0x00000000031073c2 */ /* 0x000e6800000e0000 */
[----:B------:R-:W-:-:S04]  /*0a70*/  UMOV UR19, UR21 ;  /* 0x0000001500137c82 */ /* 0x000fc80008000000 */
[----:B------:R-:W3:Y:S01]  /*0a80*/  R2UR UR14, R0 ;  /* 0x00000000000e73c2 */ /* 0x000ee200000e0000 */
        /* <DEDUP_REMOVED lines=13> */
.L_x_3642:
[----:B------:R-:W-:Y:S01]  /*0b60*/  ULOP3.LUT UR7, UR7, 0xffff, URZ, 0xc0, !UPT ;  /* 0x0000ffff07077892 */ /* 0x000fe2000f8ec03f */
[----:B------:R-:W-:Y:S01]  /*0b70*/  PLOP3.LUT P2, PT, PT, PT, PT, 0x80, 0x0 ;  /* 0x000000000000781c */ /* 0x000fe20003f4f070 */
[----:B------:R-:W-:Y:S01]  /*0b80*/  CS2R R14, SRZ ;  /* 0x00000000000e7805 */ /* 0x000fe2000001ff00 */
[----:B------:R-:W-:Y:S01]  /*0b90*/  CS2R R130, SRZ ;  /* 0x0000000000827805 */ /* 0x000fe2000001ff00 */
[----:B------:R-:W-:Y:S01]  /*0ba0*/  UIMAD UR8, UR7, UR4, UR8 ;  /* 0x00000004070872a4 */ /* 0x000fe2000f8e0208 */
        /* <DEDUP_REMOVED lines=79> */
[----:B------:R-:W-:Y:S01]  /*10a0*/  SHF.R.S32.HI R66, RZ, 0x1f, R132 ;  /* 0x0000001fff427819 */ /* 0x000fe20000011484 */
[----:B------:R-:W-:Y:S02]  /*10b0*/  UMOV UR14, 0x30 ;  /* 0x00000030000e7882 */ /* 0x000fe40000000000 */
[----:B------:R-:W-:Y:S01]  /*10c0*/  UIMAD UR17, UR24, UR14, -0x30 ;  /* 0xffffffd0181174a4 */ /* 0x000fe2000f8e020e */
[----:B------:R-:W3:Y:S01]  /*10d0*/  @P0 LDG.E R2, [R2.64] ;  /* 0x0000001602020981 */ /* 0x000ee2000c1e1900 */
[----:B------:R-:W-:Y:S01]  /*10e0*/  IMAD.MOV.U32 R4, RZ, RZ, c[0x0][0x2b8] ;  /* 0x0000ae00ff047624 */ /* 0x000fe200078e00ff */
[----:B------:R-:W-:Y:S01]  /*10f0*/  ULDC.64 UR4, c[0x0][0x2b0] ;  /* 0x0000ac0000047ab9 */ /* 0x000fe20000000a00 */
[----:B------:R-:W-:Y:S01]  /*1100*/  IMAD.MOV.U32 R22, RZ, RZ, RZ ;  /* 0x000000ffff167224 */ /* 0x000fe200078e00ff */
[----:B------:R-:W-:Y:S02]  /*1110*/  BAR.SYNC.DEFER_BLOCKING 0x0 ;  /* 0x0000000000007b1d */ /* 0x000fe40000010000 */
[----:B------:R-:W-:Y:S01]  /*1120*/  ISETP.NE.AND P1, PT, R4, 0x1, PT ;  /* 0x000000010400780c */ /* 0x000fe20003f25270 */
[----:B------:R-:W-:-:S03]  /*1130*/  USHF.R.S32.HI UR19, URZ, 0x1f, UR15 ;  /* 0x0000001f3f137899 */ /* 0x000fc6000801140f */
        /* <DEDUP_REMOVED lines=14> */
[C---:B------:R-:W-:Y:S01]  /*1220*/  IADD3 R0, R31.reuse, UR17, RZ ;  /* 0x000000111f007c10 */ /* 0x040fe2000fffe0ff */
[----:B------:R-:W-:Y:S01]  /*1230*/  UIMAD UR18, UR16, UR4, URZ ;  /* 0x00000004101272a4 */ /* 0x000fe2000f8e023f */
[----:B------:R-:W-:Y:S01]  /*1240*/  IADD3 R5, R31, UR26, RZ ;  /* 0x0000001a1f057c10 */ /* 0x000fe2000fffe0ff */
[----:B------:R-:W-:Y:S01]  /*1250*/  UIMAD.WIDE.U32 UR28, UR11, UR4, URZ ;  /* 0x000000040b1c72a5 */ /* 0x000fe2000f8e003f */
[C---:B------:R-:W-:Y:S01]  /*1260*/  ISETP.GE.AND P0, PT, R0.reuse, UR9, PT ;  /* 0x0000000900007c0c */ /* 0x040fe2000bf06270 */
[----:B------:R-:W-:Y:S01]  /*1270*/  IMAD.SHL.U32 R39, R19, 0x8, RZ ;  /* 0x0000000813277824 */ /* 0x000fe200078e00ff */
[----:B--2---:R-:W-:Y:S01]  /*1280*/  IADD3 R10, R0, UR10, RZ ;  /* 0x0000000a000a7c10 */ /* 0x004fe2000fffe0ff */
[----:B------:R-:W-:Y:S01]  /*1290*/  UIMAD UR27, UR24, -0x30, UR14 ;  /* 0xffffffd0181b78a4 */ /* 0x000fe2000f8e020e */
        /* <DEDUP_REMOVED lines=13> */
[--C-:B------:R-:W-:Y:S01]  /*1370*/  IMAD.MOV.U32 R4, RZ, RZ, R5.reuse ;  /* 0x000000ffff047224 */ /* 0x100fe200078e0005 */
[----:B------:R-:W-:Y:S01]  /*1380*/  ULDC.64 UR4, c[0x0][0x1c0] ;  /* 0x0000700000047ab9 */ /* 0x000fe20000000a00 */
[----:B------:R-:W-:Y:S01]  /*1390*/  IADD3 R30, R39, 0x40, RZ ;  /* 0x00000040271e7810 */ /* 0x000fe20007ffe0ff */
[----:B------:R-:W-:Y:S01]  /*13a0*/  UIADD3 UR29, UR29, UR18, URZ ;  /* 0x000000121d1d7290 */ /* 0x000fe2000fffe03f */
[----:B------:R-:W-:Y:S01]  /*13b0*/  IADD3 R17, R21, UR26, RZ ;  /* 0x0000001a15117c10 */ /* 0x000fe2000fffe0ff */
[----:B------:R-:W-:Y:S01]  /*13c0*/  UIMAD UR19, UR19, UR4, URZ ;  /* 0x00000004131372a4 */ /* 0x000fe2000f8e023f */
[C---:B------:R-:W-:Y:S01]  /*13d0*/  IADD3 R29, R39.reuse, 0x80, RZ ;  /* 0x00000080271d7810 */ /* 0x040fe20007ffe0ff */
[----:B------:R-:W-:Y:S01]  /*13e0*/  UIMAD.WIDE.U32 UR28, UR15, UR4, UR28 ;  /* 0x000000040f1c72a5 */ /* 0x000fe2000f8e001c */
[----:B------:R-:W-:Y:S01]  /*13f0*/  ISETP.GE.AND P3, PT, R39, c[0x0][0x198], PT ;  /* 0x0000660027007a0c */ /* 0x000fe20003f66270 */
[----:B------:R-:W-:Y:S01]  /*1400*/  UIMAD UR5, UR15, UR5, UR19 ;  /* 0x000000050f0572a4 */ /* 0x000fe2000f8e0213 */
[----:B------:R-:W-:Y:S01]  /*1410*/  @P1 IMAD.HI.U32 R0, R5, c[0x0][0x2c8], RZ ;  /* 0x0000b20005001a27 */ /* 0x000fe200078e00ff */
[----:B------:R-:W-:Y:S01]  /*1420*/  IADD3 R28, R39, 0xc0, RZ ;  /* 0x000000c0271c7810 */ /* 0x000fe20007ffe0ff */
[----:B------:R-:W-:Y:S01]  /*1430*/  ULDC UR15, c[0x0][0x168] ;  /* 0x00005a00000f7ab9 */ /* 0x000fe20000000800 */
[----:B------:R-:W-:Y:S01]  /*1440*/  ISETP.GE.AND P4, PT, R30, c[0x0][0x198], PT ;  /* 0x000066001e007a0c */ /* 0x000fe20003f86270 */
[----:B------:R-:W-:Y:S01]  /*1450*/  UIADD3 UR5, UR29, UR5, URZ ;  /* 0x000000051d057290 */ /* 0x000fe2000fffe03f */
[----:B------:R-:W-:Y:S01]  /*1460*/  @P0 SHF.R.U32.HI R4, RZ, c[0x0][0x2cc], R0 ;  /* 0x0000b300ff040a19 */ /* 0x000fe20000011600 */
[----:B------:R-:W-:Y:S01]  /*1470*/  UIMAD UR15, UR6, UR15, URZ ;  /* 0x0000000f060f72a4 */ /* 0x000fe2000f8e023f */
[----:B------:R-:W-:Y:S01]  /*1480*/  SHF.R.S32.HI R8, RZ, 0x1f, R28 ;  /* 0x0000001fff087819 */ /* 0x000fe2000001141c */
[----:B------:R-:W-:Y:S01]  /*1490*/  BSSY B0, `(.L_x_3644) ;  /* 0x0000135000007945 */ /* 0x000fe20003800000 */
[--C-:B------:R-:W-:Y:S01]  /*14a0*/  SHF.R.S32.HI R6, RZ, 0x1f, R4.reuse ;  /* 0x0000001fff067819 */ /* 0x100fe20000011404 */
[----:B------:R-:W-:Y:S01]  /*14b0*/  IMAD.MOV R0, RZ, RZ, -R4 ;  /* 0x000000ffff007224 */ /* 0x000fe200078e0a04 */
[----:B------:R-:W-:Y:S01]  /*14c0*/  ISETP.GE.AND P5, PT, R29, c[0x0][0x198], PT ;  /* 0x000066001d007a0c */ /* 0x000fe20003fa6270 */
[----:B-1----:R-:W-:Y:S01]  /*14d0*/  IMAD.U32 R3, RZ, RZ, UR29 ;  /* 0x0000001dff037e24 */ /* 0x002fe2000f8e00ff */
[----:B------:R-:W-:Y:S01]  /*14e0*/  LEA.HI R8, R8, R28, RZ, 0x3 ;  /* 0x0000001c08087211 */ /* 0x000fe200078f18ff */
[----:B------:R-:W-:Y:S01]  /*14f0*/  IMAD.U32 R2, RZ, RZ, UR28 ;  /* 0x0000001cff027e24 */ /* 0x000fe2000f8e00ff */
[----:B------:R-:W-:Y:S01]  /*1500*/  ISETP.GE.AND P6, PT, R28, c[0x0][0x198], PT ;  /* 0x000066001c007a0c */ /* 0x000fe20003fc6270 */
[----:B------:R-:W-:Y:S01]  /*1510*/  IMAD.U32 R3, RZ, RZ, UR5 ;  /* 0x00000005ff037e24 */ /* 0x000fe2000f8e00ff */
[----:B------:R-:W-:Y:S01]  /*1520*/  LOP3.LUT R36, R8, 0xfffffff8, RZ, 0xc0, !PT ;  /* 0xfffffff808247812 */ /* 0x000fe200078ec0ff */
[----:B------:R-:W-:Y:S01]  /*1530*/  IMAD R0, R0, c[0x0][0x2c4], R5 ;  /* 0x0000b10000007a24 */ /* 0x000fe200078e0205 */
[----:B------:R-:W-:Y:S01]  /*1540*/  ULDC.64 UR4, c[0x0][0x1e8] ;  /* 0x00007a0000047ab9 */ /* 0x000fe20000000a00 */
[----:B------:R-:W-:Y:S01]  /*1550*/  IMAD R6, R6, c[0x0][0x1b0], RZ ;  /* 0x00006c0006067a24 */ /* 0x000fe200078e02ff */
[----:B------:R-:W-:Y:S01]  /*1560*/  UIMAD UR6, UR16, UR4, URZ ;  /* 0x00000004100672a4 */ /* 0x000fe2000f8e023f */
[----:B------:R-:W-:Y:S01]  /*1570*/  IMAD.WIDE.U32 R2, R4, c[0x0][0x1b0], R2 ;  /* 0x00006c0004027a25 */ /* 0x000fe200078e0002 */
[----:B------:R-:W-:Y:S01]  /*1580*/  SHF.R.S32.HI R5, RZ, 0x1f, R0 ;  /* 0x0000001fff057819 */ /* 0x000fe20000011400 */
[----:B------:R-:W-:Y:S01]  /*1590*/  UIMAD.WIDE.U32 UR18, UR11, UR4, URZ ;  /* 0x000000040b1272a5 */ /* 0x000fe2000f8e003f */
[----:B------:R-:W-:Y:S01]  /*15a0*/  LEA.HI R65, R66, R132, RZ, 0x5 ;  /* 0x0000008442417211 */ /* 0x000fe200078f28ff */
[----:B------:R-:W-:Y:S01]  /*15b0*/  IMAD R4, R4, c[0x0][0x1b4], R6 ;  /* 0x00006d0004047a24 */ /* 0x000fe200078e0206 */
[----:B------:R-:W-:-:S02]  /*15c0*/  UIMAD UR6, UR11, UR5, UR6 ;  /* 0x000000050b0672a4 */ /* 0x000fc4000f8e0206 */
[----:B------:R-:W-:Y:S01]  /*15d0*/  UIADD3 UR28, UR27, UR9, URZ ;  /* 0x000000091b1c7290 */ /* 0x000fe2000fffe03f */
[----:B------:R-:W-:Y:S01]  /*15e0*/  IMAD.IADD R3, R3, 0x1, R4 ;  /* 0x0000000103037824 */ /* 0x000fe200078e0204 */
[----:B------:R-:W-:Y:S01]  /*15f0*/  UIADD3 UR6, UR19, UR6, URZ ;  /* 0x0000000613067290 */ /* 0x000fe2000fffe03f */
[----:B------:R-:W-:Y:S01]  /*1600*/  IMAD R4, R5, c[0x0][0x1a8], RZ ;  /* 0x00006a0005047a24 */ /* 0x000fe200078e02ff */
[----:B------:R-:W-:Y:S01]  /*1610*/  UISETP.LT.AND UP0, UPT, UR28, 0x30, UPT ;  /* 0x000000301c00788c */ /* 0x000fe2000bf01270 */
[----:B------:R-:W-:Y:S01]  /*1620*/  IMAD.SHL.U32 R5, R21, 0x40, RZ ;  /* 0x0000004015057824 */ /* 0x000fe200078e00ff */
[----:B------:R-:W-:Y:S01]  /*1630*/  SHF.R.S32.HI R64, RZ, 0x5, R65 ;  /* 0x00000005ff407819 */ /* 0x000fe20000011441 */
[C---:B------:R-:W-:Y:S01]  /*1640*/  IMAD R4, R0.reuse, c[0x0][0x1ac], R4 ;  /* 0x00006b0000047a24 */ /* 0x040fe200078e0204 */
[----:B------:R-:W-:Y:S01]  /*1650*/  USEL UR4, UR28, 0x30, UP0 ;  /* 0x000000301c047887 */ /* 0x000fe20008000000 */
[----:B------:R-:W-:Y:S01]  /*1660*/  IMAD.WIDE.U32 R2, R0, c[0x0][0x1a8], R2 ;  /* 0x00006a0000027a25 */ /* 0x000fe200078e0002 */
[----:B------:R-:W-:-:S03]  /*1670*/  LOP3.LUT R0, R5, 0x1c0, RZ, 0xc0, !PT ;  /* 0x000001c005007812 */ /* 0x000fc600078ec0ff */
[----:B------:R-:W-:Y:S01]  /*1680*/  IMAD.IADD R3, R3, 0x1, R4 ;  /* 0x0000000103037824 */ /* 0x000fe200078e0204 */
[C---:B------:R-:W-:Y:S02]  /*1690*/  LEA R14, P0, R2.reuse, c[0x0][0x160], 0x1 ;  /* 0x00005800020e7a11 */ /* 0x040fe400078008ff */
[----:B------:R-:W-:Y:S02]  /*16a0*/  SHF.R.U32.HI R4, RZ, 0x3, R0 ;  /* 0x00000003ff047819 */ /* 0x000fe40000011600 */
[----:B------:R-:W-:Y:S02]  /*16b0*/  LEA.HI.X R15, R2, c[0x0][0x164], R3, 0x1, P0 ;  /* 0x00005900020f7a11 */ /* 0x000fe400000f0c03 */
[----:B------:R-:W-:Y:S02]  /*16c0*/  LOP3.LUT R0, R0, 0x38, R39, 0xf8, !PT ;  /* 0x0000003800007812 */ /* 0x000fe400078ef827 */
[----:B------:R-:W-:Y:S01]  /*16d0*/  LEA.HI R2, R66, R132, RZ, 0x6 ;  /* 0x0000008442027211 */ /* 0x000fe200078f30ff */
[----:B------:R-:W-:Y:S01]  /*16e0*/  SHFL.IDX PT, R3, R15, RZ, 0x181f ;  /* 0x00181fff0f037589 */ /* 0x000fe200000e0000 */
[----:B------:R-:W-:-:S02]  /*16f0*/  LOP3.LUT R0, R0, R4, RZ, 0x3c, !PT ;  /* 0x0000000400007212 */ /* 0x000fc400078e3cff */
[----:B------:R-:W-:Y:S01]  /*1700*/  ISETP.GE.AND P0, PT, R17, UR15, PT ;  /* 0x0000000f11007c0c */ /* 0x000fe2000bf06270 */
[----:B------:R-:W-:Y:S02]  /*1710*/  IMAD.SHL.U32 R4, R2, 0x8, RZ ;  /* 0x0000000802047824 */ /* 0x000fe400078e00ff */
[----:B------:R-:W1:Y:S03]  /*1720*/  SHFL.IDX PT, R2, R14, RZ, 0x181f ;  /* 0x00181fff0e027589 */ /* 0x000e6600000e0000 */
[----:B------:R-:W-:Y:S02]  /*1730*/  LOP3.LUT R5, R0, 0xfffffe00, R4, 0xf8, !PT ;  /* 0xfffffe0000057812 */ /* 0x000fe400078ef804 */
[----:B------:R-:W-:Y:S02]  /*1740*/  SHF.R.S32.HI R4, RZ, 0x1f, R30 ;  /* 0x0000001fff047819 */ /* 0x000fe4000001141e */
[----:B------:R-:W-:Y:S01]  /*1750*/  SHF.R.S32.HI R0, RZ, 0x1f, R29 ;  /* 0x0000001fff007819 */ /* 0x000fe2000001141d */
[----:B------:R-:W-:Y:S01]  /*1760*/  IMAD.SHL.U32 R44, R5, 0x2, RZ ;  /* 0x00000002052c7824 */ /* 0x000fe200078e00ff */
[----:B------:R-:W-:Y:S01]  /*1770*/  LEA.HI R4, R4, R30, RZ, 0x3 ;  /* 0x0000001e04047211 */ /* 0x000fe200078f18ff */
[----:B------:R-:W-:Y:S01]  /*1780*/  SHFL.IDX PT, R5, R15, 0x1, 0x181f ;  /* 0x00381f000f057f89 */ /* 0x000fe200000e0000 */
[----:B------:R-:W-:-:S02]  /*1790*/  LEA.HI R0, R0, R29, RZ, 0x3 ;  /* 0x0000001d00007211 */ /* 0x000fc400078f18ff */
[----:B------:R-:W-:Y:S02]  /*17a0*/  LOP3.LUT R38, R4, 0xfffffff8, RZ, 0xc0, !PT ;  /* 0xfffffff804267812 */ /* 0x000fe400078ec0ff */
[----:B------:R-:W3:Y:S01]  /*17b0*/  SHFL.IDX PT, R4, R14, 0x1, 0x181f ;  /* 0x00381f000e047f89 */ /* 0x000ee200000e0000 */
[----:B------:R-:W-:Y:S01]  /*17c0*/  LOP3.LUT R37, R0, 0xfffffff8, RZ, 0xc0, !PT ;  /* 0xfffffff800257812 */ /* 0x000fe200078ec0ff */
[----:B------:R-:W-:-:S04]  /*17d0*/  IMAD.MOV R0, RZ, RZ, -R7 ;  /* 0x000000ffff007224 */ /* 0x000fc800078e0a07 */
[----:B------:R-:W-:Y:S01]  /*17e0*/  IMAD R23, R0, c[0x0][0x2b8], R10 ;  /* 0x0000ae0000177a24 */ /* 0x000fe200078e020a */
[----:B------:R-:W-:Y:S01]  /*17f0*/  IADD3 R0, R17, 0x20, RZ ;  /* 0x0000002011007810 */ /* 0x000fe20007ffe0ff */
[----:B-1----:R-:W-:-:S03]  /*1800*/  @!P0 IMAD.WIDE R6, R39, 0x2, R2 ;  /* 0x0000000227068825 */ /* 0x002fc600078e0202 */
[----:B------:R-:W-:Y:S01]  /*1810*/  ISETP.GE.AND P1, PT, R0, UR15, PT ;  /* 0x0000000f00007c0c */ /* 0x000fe2000bf26270 */
[----:B------:R-:W-:Y:S01]  /*1820*/  @!P0 IMAD.WIDE R8, R38, 0x2, R2 ;  /* 0x0000000226088825 */ /* 0x000fe200078e0202 */
[----:B------:R1:W-:Y:S01]  /*1830*/  @!P0 LDGSTS.E.BYPASS.LTC128B.128 [R44+0x100], [R6.64], !P3 ;  /* 0x00100000062c8fae */ /* 0x0003e2000d901d56 */
[----:B------:R-:W-:Y:S02]  /*1840*/  SHF.R.S32.HI R18, RZ, 0x1f, R23 ;  /* 0x0000001fff127819 */ /* 0x000fe40000011417 */
[----:B------:R-:W-:Y:S01]  /*1850*/  IADD3 R0, R17, 0x40, RZ ;  /* 0x0000004011007810 */ /* 0x000fe20007ffe0ff */
[----:B------:R4:W-:Y:S07]  /*1860*/  @!P0 LDGSTS.E.BYPASS.LTC128B.128 [R44+0x4100], [R8.64], !P4 ;  /* 0x04100000082c8fae */ /* 0x0009ee000e101d56 */
[----:B---3--:R-:W-:-:S04]  /*1870*/  @!P1 IMAD.WIDE R12, R39, 0x2, R4 ;  /* 0x00000002270c9825 */ /* 0x008fc800078e0204 */
[----:B------:R-:W-:-:S04]  /*1880*/  @!P1 IMAD.WIDE R10, R38, 0x2, R4 ;  /* 0x00000002260a9825 */ /* 0x000fc800078e0204 */
[----:B-1----:R-:W-:-:S04]  /*1890*/  @!P0 IMAD.WIDE R6, R37, 0x2, R2 ;  /* 0x0000000225068825 */ /* 0x002fc800078e0202 */
[----:B------:R-:W-:Y:S01]  /*18a0*/  @!P0 IMAD.WIDE R2, R36, 0x2, R2 ;  /* 0x0000000224028825 */ /* 0x000fe200078e0202 */
[----:B------:R1:W-:Y:S03]  /*18b0*/  @!P0 LDGSTS.E.BYPASS.LTC128B.128 [R44+0x8100], [R6.64], !P5 ;  /* 0x08100000062c8fae */ /* 0x0003e6000e901d56 */
[----:B----4-:R-:W-:Y:S01]  /*18c0*/  @!P1 IMAD.WIDE R8, R37, 0x2, R4 ;  /* 0x0000000225089825 */ /* 0x010fe200078e0204 */
[----:B------:R3:W-:Y:S01]  /*18d0*/  @!P0 LDGSTS.E.BYPASS.LTC128B.128 [R44+0xc100], [R2.64], !P6 ;  /* 0x0c100000022c8fae */ /* 0x0007e2000f101d56 */
[----:B------:R-:W-:-:S03]  /*18e0*/  ISETP.GE.AND P0, PT, R0, UR15, PT ;  /* 0x0000000f00007c0c */ /* 0x000fc6000bf06270 */
[----:B------:R4:W-:Y:S04]  /*18f0*/  @!P1 LDGSTS.E.BYPASS.LTC128B.128 [R44+0x1100], [R12.64], !P3 ;  /* 0x011000000c2c9fae */ /* 0x0009e8000d901d56 */
[----:B------:R5:W-:Y:S04]  /*1900*/  @!P1 LDGSTS.E.BYPASS.LTC128B.128 [R44+0x5100], [R10.64], !P4 ;  /* 0x051000000a2c9fae */ /* 0x000be8000e101d56 */
[----:B------:R4:W-:Y:S01]  /*1910*/  @!P1 LDGSTS.E.BYPASS.LTC128B.128 [R44+0x9100], [R8.64], !P5 ;  /* 0x09100000082c9fae */ /* 0x0009e2000e901d56 */
[----:B-1----:R-:W-:Y:S02]  /*1920*/  IMAD R6, R18, c[0x0][0x1e0], RZ ;  /* 0x0000780012067a24 */ /* 0x002fe400078e02ff */
[----:B---3--:R-:W-:-:S04]  /*1930*/  IMAD.WIDE.U32 R2, R23, c[0x0][0x1e0], RZ ;  /* 0x0000780017027a25 */ /* 0x008fc800078e00ff */
[----:B------:R-:W-:-:S04]  /*1940*/  IMAD R6, R23, c[0x0][0x1e4], R6 ;  /* 0x0000790017067a24 */ /* 0x000fc800078e0206 */
[----:B------:R-:W-:Y:S02]  /*1950*/  IMAD.IADD R7, R3, 0x1, R6 ;  /* 0x0000000103077824 */ /* 0x000fe400078e0206 */
[----:B------:R-:W-:Y:S01]  /*1960*/  IMAD.MOV.U32 R6, RZ, RZ, R2 ;  /* 0x000000ffff067224 */ /* 0x000fe200078e0002 */
[----:B------:R-:W-:Y:S01]  /*1970*/  SHFL.IDX PT, R3, R15, 0x2, 0x181f ;  /* 0x00581f000f037f89 */ /* 0x000fe200000e0000 */
[----:B-----5:R-:W-:-:S03]  /*1980*/  @!P1 IMAD.WIDE R10, R36, 0x2, R4 ;  /* 0x00000002240a9825 */ /* 0x020fc600078e0204 */
[----:B------:R-:W1:Y:S04]  /*1990*/  SHFL.IDX PT, R2, R14, 0x2, 0x181f ;  /* 0x00581f000e027f89 */ /* 0x000e6800000e0000 */
[----:B----4-:R-:W-:Y:S04]  /*19a0*/  SHFL.IDX PT, R8, R14, 0x3, 0x181f ;  /* 0x00781f000e087f89 */ /* 0x010fe800000e0000 */
[----:B------:R3:W4:Y:S04]  /*19b0*/  SHFL.IDX PT, R9, R15, 0x3, 0x181f ;  /* 0x00781f000f097f89 */ /* 0x00072800000e0000 */
[----:B------:R5:W-:Y:S01]  /*19c0*/  @!P1 LDGSTS.E.BYPASS.LTC128B.128 [R44+0xd100], [R10.64], !P6 ;  /* 0x0d1000000a2c9fae */ /* 0x000be2000f101d56 */
[----:B-1----:R-:W-:-:S04]  /*19d0*/  @!P0 IMAD.WIDE R12, R38, 0x2, R2 ;  /* 0x00000002260c8825 */ /* 0x002fc800078e0202 */
[----:B-----5:R-:W-:Y:S01]  /*19e0*/  @!P0 IMAD.WIDE R10, R37, 0x2, R2 ;  /* 0x00000002250a8825 */ /* 0x020fe200078e0202 */
[----:B--2---:R-:W-:-:S03]  /*19f0*/  SHF.R.S32.HI R20, RZ, 0x1f, R22 ;  /* 0x0000001fff147819 */ /* 0x004fc60000011416 */
[----:B------:R-:W-:Y:S01]  /*1a00*/  IMAD.WIDE.U32 R4, R22, c[0x0][0x1f0], R6 ;  /* 0x00007c0016047a25 */ /* 0x000fe200078e0006 */
[----:B------:R-:W-:Y:S03]  /*1a10*/  STL [R1+0x24], R22 ;  /* 0x0000241601007387 */ /* 0x000fe60000100800 */
[----:B------:R-:W-:Y:S01]  /*1a20*/  IMAD R6, R20, c[0x0][0x1f0], RZ ;  /* 0x00007c0014067a24 */ /* 0x000fe200078e02ff */
[----:B------:R-:W-:Y:S01]  /*1a30*/  IADD3 R0, P1, R4, UR18, RZ ;  /* 0x0000001204007c10 */ /* 0x000fe2000ff3e0ff */
[----:B------:R-:W-:Y:S02]  /*1a40*/  STL [R1+0x30], R39 ;  /* 0x0000302701007387 */ /* 0x000fe40000100800 */
[----:B------:R-:W-:Y:S02]  /*1a50*/  IMAD R6, R22, c[0x0][0x1f4], R6 ;  /* 0x00007d0016067a24 */ /* 0x000fe400078e0206 */
[----:B------:R-:W-:Y:S03]  /*1a60*/  STL [R1+0x8], R44 ;  /* 0x0000082c01007387 */ /* 0x000fe60000100800 */
[----:B------:R-:W-:Y:S01]  /*1a70*/  IADD3.X R4, R5, UR6, R6, P1, !PT ;  /* 0x0000000605047c10 */ /* 0x000fe20008ffe406 */
[----:B------:R-:W-:Y:S01]  /*1a80*/  @!P0 IMAD.WIDE R6, R36, 0x2, R2 ;  /* 0x0000000224068825 */ /* 0x000fe200078e0202 */
[----:B------:R-:W-:Y:S01]  /*1a90*/  IADD3 R5, R17, 0x60, RZ ;  /* 0x0000006011057810 */ /* 0x000fe20007ffe0ff */
[----:B------:R-:W-:Y:S01]  /*1aa0*/  STL [R1+0x60], R38 ;  /* 0x0000602601007387 */ /* 0x000fe20000100800 */
[----:B---3--:R-:W-:-:S02]  /*1ab0*/  LEA R15, P1, R0, c[0x0][0x1c8], 0x1 ;  /* 0x00007200000f7a11 */ /* 0x008fc400078208ff */
[----:B------:R-:W-:Y:S01]  /*1ac0*/  ISETP.GE.AND P2, PT, R5, UR15, PT ;  /* 0x0000000f05007c0c */ /* 0x000fe2000bf46270 */
[----:B------:R-:W-:Y:S01]  /*1ad0*/  STL [R1+0x38], R37 ;  /* 0x0000382501007387 */ /* 0x000fe20000100800 */
[----:B------:R-:W-:Y:S01]  /*1ae0*/  LEA.HI.X R14, R0, c[0x0][0x1cc], R4, 0x1, P1 ;  /* 0x00007300000e7a11 */ /* 0x000fe200008f0c04 */
[----:B------:R-:W-:Y:S02]  /*1af0*/  @!P0 IMAD.WIDE R4, R39, 0x2, R2 ;  /* 0x0000000227048825 */ /* 0x000fe400078e0202 */
[----:B------:R-:W-:Y:S02]  /*1b00*/  SHFL.IDX PT, R2, R15, RZ, 0x181f ;  /* 0x00181fff0f027589 */ /* 0x000fe400000e0000 */
[----:B------:R-:W-:Y:S02]  /*1b10*/  IMAD R0, R18, c[0x0][0x208], RZ ;  /* 0x0000820012007a24 */ /* 0x000fe400078e02ff */
[----:B------:R4:W-:Y:S02]  /*1b20*/  @!P0 LDGSTS.E.BYPASS.LTC128B.128 [R44+0x2100], [R4.64], !P3 ;  /* 0x02100000042c8fae */ /* 0x0009e4000d901d56 */
[----:B------:R-:W-:-:S02]  /*1b30*/  IMAD R0, R23, c[0x0][0x20c], R0 ;  /* 0x0000830017007a24 */ /* 0x000fc400078e0200 */
[----:B------:R-:W1:Y:S04]  /*1b40*/  SHFL.IDX PT, R3, R14, RZ, 0x181f ;  /* 0x00181fff0e037589 */ /* 0x000e6800000e0000 */
[----:B------:R2:W-:Y:S04]  /*1b50*/  @!P0 LDGSTS.E.BYPASS.LTC128B.128 [R44+0x6100], [R12.64], !P4 ;  /* 0x061000000c2c8fae */ /* 0x0005e8000e101d56 */
[----:B------:R3:W-:Y:S04]  /*1b60*/  @!P0 LDGSTS.E.BYPASS.LTC128B.128 [R44+0xa100], [R10.64], !P5 ;  /* 0x0a1000000a2c8fae */ /* 0x0007e8000e901d56 */
[----:B------:R5:W-:Y:S01]  /*1b70*/  @!P0 LDGSTS.E.BYPASS.LTC128B.128 [R44+0xe100], [R6.64], !P6 ;  /* 0x0e100000062c8fae */ /* 0x000be2000f101d56 */
[----:B------:R-:W-:-:S03]  /*1b80*/  ISETP.GE.AND P6, PT, R30, c[0x0][0x1d4], PT ;  /* 0x000075001e007a0c */ /* 0x000fc60003fc6270 */
[----:B------:R-:W-:Y:S04]  /*1b90*/  STL [R1+0x34], R36 ;  /* 0x0000342401007387 */ /* 0x000fe80000100800 */
[----:B------:R-:W-:Y:S01]  /*1ba0*/  STL [R1+0x28], R23 ;  /* 0x0000281701007387 */ /* 0x000fe20000100800 */
[----:B----4-:R-:W-:-:S05]  /*1bb0*/  @!P2 IMAD.WIDE R4, R39, 0x2, R8 ;  /* 0x000000022704a825 */ /* 0x010fca00078e0208 */
[----:B------:R4:W-:Y:S01]  /*1bc0*/  @!P2 LDGSTS.E.BYPASS.LTC128B.128 [R44+0x3100], [R4.64], !P3 ;  /* 0x03100000042cafae */ /* 0x0009e2000d901d56 */
[----:B------:R-:W-:Y:S02]  /*1bd0*/  ISETP.GE.AND P3, PT, R39, c[0x0][0x1d4], PT ;  /* 0x0000750027007a0c */ /* 0x000fe40003f66270 */
[----:B--2---:R-:W-:Y:S01]  /*1be0*/  IADD3 R12, -R21, UR4, RZ ;  /* 0x00000004150c7c10 */ /* 0x004fe2000fffe1ff */
[----:B------:R-:W-:Y:S02]  /*1bf0*/  ULDC.64 UR4, c[0x0][0x210] ;  /* 0x0000840000047ab9 */ /* 0x000fe40000000a00 */
[----:B------:R-:W-:Y:S01]  /*1c00*/  UIMAD.WIDE.U32 UR14, UR11, UR4, URZ ;  /* 0x000000040b0e72a5 */ /* 0x000fe2000f8e003f */
[C---:B------:R-:W-:Y:S01]  /*1c10*/  ISETP.GE.AND P1, PT, R12.reuse, 0x1, PT ;  /* 0x000000010c00780c */ /* 0x040fe20003f26270 */
[----:B---3--:R-:W-:Y:S01]  /*1c20*/  @!P2 IMAD.WIDE R10, R37, 0x2, R8 ;  /* 0x00000002250aa825 */ /* 0x008fe200078e0208 */
[----:B------:R-:W-:Y:S01]  /*1c30*/  UIMAD UR4, UR16, UR4, URZ ;  /* 0x00000004100472a4 */ /* 0x000fe2000f8e023f */
[----:B------:R-:W-:-:S02]  /*1c40*/  ISETP.GT.AND P0, PT, R12, 0x20, PT ;  /* 0x000000200c00780c */ /* 0x000fc40003f04270 */
[----:B-----5:R-:W-:Y:S01]  /*1c50*/  @!P2 IMAD.WIDE R6, R38, 0x2, R8 ;  /* 0x000000022606a825 */ /* 0x020fe200078e0208 */
[----:B------:R-:W-:-:S03]  /*1c60*/  UIMAD UR4, UR11, UR5, UR4 ;  /* 0x000000050b0472a4 */ /* 0x000fc6000f8e0204 */
[----:B------:R-:W-:Y:S01]  /*1c70*/  @!P2 IMAD.WIDE R8, R36, 0x2, R8 ;  /* 0x000000022408a825 */ /* 0x000fe200078e0208 */
[----:B------:R1:W-:Y:S01]  /*1c80*/  @!P2 LDGSTS.E.BYPASS.LTC128B.128 [R44+0x7100], [R6.64], !P4 ;  /* 0x07100000062cafae */ /* 0x0003e2000e101d56 */
[----:B------:R-:W-:Y:S01]  /*1c90*/  ISETP.GE.AND P4, PT, R28, c[0x0][0x198], PT ;  /* 0x000066001c007a0c */ /* 0x000fe20003f86270 */
[----:B------:R-:W-:Y:S02]  /*1ca0*/  UIADD3 UR16, UR15, UR4, URZ ;  /* 0x000000040f107290 */ /* 0x000fe4000fffe03f */
[----:B------:R2:W-:Y:S01]  /*1cb0*/  @!P2 LDGSTS.E.BYPASS.LTC128B.128 [R44+0xb100], [R10.64], !P5 ;  /* 0x0b1000000a2cafae */ /* 0x0005e2000e901d56 */
[----:B------:R-:W-:Y:S01]  /*1cc0*/  ISETP.GE.AND P5, PT, R29, c[0x0][0x1d4], PT ;  /* 0x000075001d007a0c */ /* 0x000fe20003fa6270 */
[----:B------:R-:W-:Y:S01]  /*1cd0*/  UIADD3 UR4, UR24, -0x1, URZ ;  /* 0xffffffff18047890 */ /* 0x000fe2000fffe03f */
[----:B----4-:R-:W-:-:S07]  /*1ce0*/  IMAD.WIDE.U32 R4, R23, c[0x0][0x208], RZ ;  /* 0x0000820017047a25 */ /* 0x010fce00078e00ff */
[----:B------:R3:W-:Y:S01]  /*1cf0*/  @!P2 LDGSTS.E.BYPASS.LTC128B.128 [R44+0xf100], [R8.64], !P4 ;  /* 0x0f100000082cafae */ /* 0x0007e2000e101d56 */
[----:B------:R-:W-:Y:S01]  /*1d00*/  ISETP.GE.AND P4, PT, R28, c[0x0][0x1d4], PT ;  /* 0x000075001c007a0c */ /* 0x000fe20003f86270 */
[----:B------:R-:W-:Y:S02]  /*1d10*/  IMAD.IADD R5, R5, 0x1, R0 ;  /* 0x0000000105057824 */ /* 0x000fe400078e0200 */
[----:B------:R-:W0:Y:S02]  /*1d20*/  LDGDEPBAR ;  /* 0x00000000000079af */ /* 0x000e240000000000 */
[----:B------:R-:W-:-:S04]  /*1d30*/  IMAD.WIDE.U32 R4, R22, c[0x0][0x218], R4 ;  /* 0x0000860016047a25 */ /* 0x000fc800078e0004 */
[----:B-1----:R-:W-:Y:S01]  /*1d40*/  @P1 IMAD.WIDE R6, R38, 0x2, R2 ;  /* 0x0000000226061825 */ /* 0x002fe200078e0202 */
[----:B--2---:R-:W-:-:S03]  /*1d50*/  LEA.HI R10, R66, R132, RZ, 0x4 ;  /* 0x00000084420a7211 */ /* 0x004fc600078f20ff */
[----:B------:R-:W-:Y:S01]  /*1d60*/  IMAD.SHL.U32 R11, R21, 0x8, RZ ;  /* 0x00000008150b7824 */ /* 0x000fe200078e00ff */
[----:B------:R-:W-:-:S05]  /*1d70*/  LOP3.LUT R0, R10, 0xfffffff0, RZ, 0xc0, !PT ;  /* 0xfffffff00a007812 */ /* 0x000fca00078ec0ff */
[----:B------:R-:W-:Y:S02]  /*1d80*/  IMAD.IADD R0, R132, 0x1, -R0 ;  /* 0x0000000184007824 */ /* 0x000fe400078e0a00 */
[----:B---3--:R-:W-:-:S05]  /*1d90*/  @P1 IMAD.WIDE R8, R39, 0x2, R2 ;  /* 0x0000000227081825 */ /* 0x008fca00078e0202 */
[----:B------:R1:W-:Y:S04]  /*1da0*/  @P1 LDGSTS.E.BYPASS.LTC128B.128 [R44+0x10100], [R8.64], !P3 ;  /* 0x10100000082c1fae */ /* 0x0003e8000d901d56 */
[----:B------:R2:W-:Y:S01]  /*1db0*/  @P1 LDGSTS.E.BYPASS.LTC128B.128 [R44+0x11900], [R6.64], !P6 ;  /* 0x11900000062c1fae */ /* 0x0005e2000f101d56 */
[----:B-1----:R-:W-:-:S04]  /*1dc0*/  @P1 IMAD.WIDE R8, R37, 0x2, R2 ;  /* 0x0000000225081825 */ /* 0x002fc800078e0202 */
[----:B--2---:R-:W-:Y:S01]  /*1dd0*/  @P1 IMAD.WIDE R6, R36, 0x2, R2 ;  /* 0x0000000224061825 */ /* 0x004fe200078e0202 */
[----:B------:R1:W-:Y:S04]  /*1de0*/  @P1 LDGSTS.E.BYPASS.LTC128B.128 [R44+0x13100], [R8.64], !P5 ;  /* 0x13100000082c1fae */ /* 0x0003e8000e901d56 */
[----:B------:R-:W-:Y:S04]  /*1df0*/  SHFL.IDX PT, R2, R15, 0x1, 0x181f ;  /* 0x00381f000f027f89 */ /* 0x000fe800000e0000 */
[----:B------:R2:W3:Y:S04]  /*1e00*/  SHFL.IDX PT, R3, R14, 0x1, 0x181f ;  /* 0x00381f000e037f89 */ /* 0x0004e800000e0000 */
[----:B------:R4:W-:Y:S01]  /*1e10*/  @P1 LDGSTS.E.BYPASS.LTC128B.128 [R44+0x14900], [R6.64], !P4 ;  /* 0x14900000062c1fae */ /* 0x0009e2000e101d56 */
[----:B-1----:R-:W-:-:S04]  /*1e20*/  SHF.R.S32.HI R9, RZ, 0x4, R10 ;  /* 0x00000004ff097819 */ /* 0x002fc8000001140a */
[----:B------:R-:W-:Y:S01]  /*1e30*/  LEA.HI R8, R10, R9, RZ, 0x1 ;  /* 0x000000090a087211 */ /* 0x000fe200078f08ff */
[----:B------:R-:W-:Y:S01]  /*1e40*/  IMAD.SHL.U32 R10, R19, 0x40, RZ ;  /* 0x00000040130a7824 */ /* 0x000fe200078e00ff */
[----:B--2---:R-:W-:Y:S02]  /*1e50*/  SHF.R.S32.HI R14, RZ, 0x1f, R0 ;  /* 0x0000001fff0e7819 */ /* 0x004fe40000011400 */
[----:B------:R-:W-:Y:S02]  /*1e60*/  LOP3.LUT R8, R8, 0xfffffffe, RZ, 0xc0, !PT ;  /* 0xfffffffe08087812 */ /* 0x000fe400078ec0ff */
[----:B------:R-:W-:Y:S01]  /*1e70*/  LEA.HI R14, R14, R0, RZ, 0x3 ;  /* 0x000000000e0e7211 */ /* 0x000fe200078f18ff */
[----:B----4-:R-:W-:Y:S01]  /*1e80*/  IMAD R6, R20, c[0x0][0x218], RZ ;  /* 0x0000860014067a24 */ /* 0x010fe200078e02ff */
[----:B------:R-:W-:Y:S01]  /*1e90*/  IADD3 R7, P1, R4, UR14, RZ ;  /* 0x0000000e04077c10 */ /* 0x000fe2000ff3e0ff */
[----:B------:R-:W-:Y:S01]  /*1ea0*/  IMAD.IADD R8, R9, 0x1, -R8 ;  /* 0x0000000109087824 */ /* 0x000fe200078e0a08 */
[----:B------:R-:W-:Y:S01]  /*1eb0*/  LOP3.LUT R4, R10, 0x1c0, RZ, 0xc0, !PT ;  /* 0x000001c00a047812 */ /* 0x000fe200078ec0ff */
[----:B------:R-:W-:-:S03]  /*1ec0*/  IMAD R6, R22, c[0x0][0x21c], R6 ;  /* 0x0000870016067a24 */ /* 0x000fc600078e0206 */
[----:B------:R-:W-:Y:S02]  /*1ed0*/  LOP3.LUT R10, R4, 0x8, R11, 0xf8, !PT ;  /* 0x00000008040a7812 */ /* 0x000fe400078ef80b */
[----:B------:R-:W-:Y:S02]  /*1ee0*/  IADD3.X R12, R5, UR16, R6, P1, !PT ;  /* 0x00000010050c7c10 */ /* 0x000fe40008ffe406 */
[----:B------:R-:W-:Y:S01]  /*1ef0*/  SHF.R.U32.HI R6, RZ, 0x3, R4 ;  /* 0x00000003ff067819 */ /* 0x000fe20000011604 */
[----:B---3--:R-:W-:Y:S01]  /*1f00*/  @P0 IMAD.WIDE R4, R39, 0x2, R2 ;  /* 0x0000000227040825 */ /* 0x008fe200078e0202 */
[----:B------:R-:W-:Y:S02]  /*1f10*/  LOP3.LUT R11, R14, 0xfffffff8, RZ, 0xc0, !PT ;  /* 0xfffffff80e0b7812 */ /* 0x000fe400078ec0ff */
[----:B------:R-:W-:Y:S02]  /*1f20*/  LOP3.LUT R6, R10, R6, RZ, 0x3c, !PT ;  /* 0x000000060a067212 */ /* 0x000fe400078e3cff */
[C---:B------:R-:W-:Y:S01]  /*1f30*/  LEA R17, P1, R7.reuse, c[0x0][0x1f8], 0x1 ;  /* 0x00007e0007117a11 */ /* 0x040fe200078208ff */
[----:B------:R-:W-:Y:S01]  /*1f40*/  IMAD.IADD R13, R0, 0x1, -R11 ;  /* 0x00000001000d7824 */ /* 0x000fe200078e0a0b */
[----:B------:R1:W-:Y:S01]  /*1f50*/  @P0 LDGSTS.E.BYPASS.LTC128B.128 [R44+0x11100], [R4.64], !P3 ;  /* 0x11100000042c0fae */ /* 0x0003e2000d901d56 */
[----:B------:R-:W-:Y:S01]  /*1f60*/  IMAD R0, R8, 0x200, R6 ;  /* 0x0000020008007824 */ /* 0x000fe200078e0206 */
[----:B------:R-:W-:Y:S01]  /*1f70*/  LEA.HI.X R12, R7, c[0x0][0x1fc], R12, 0x1, P1 ;  /* 0x00007f00070c7a11 */ /* 0x000fe200008f0c0c */
[----:B------:R-:W-:-:S04]  /*1f80*/  @P0 IMAD.WIDE R6, R38, 0x2, R2 ;  /* 0x0000000226060825 */ /* 0x000fc800078e0202 */
[----:B------:R-:W-:Y:S01]  /*1f90*/  IMAD.SHL.U32 R11, R8, 0x8, RZ ;  /* 0x00000008080b7824 */ /* 0x000fe200078e00ff */
[----:B------:R2:W-:Y:S01]  /*1fa0*/  @P0 LDGSTS.E.BYPASS.LTC128B.128 [R44+0x12900], [R6.64], !P6 ;  /* 0x12900000062c0fae */ /* 0x0005e2000f101d56 */
[----:B------:R-:W-:-:S04]  /*1fb0*/  @P0 IMAD.WIDE R8, R36, 0x2, R2 ;  /* 0x0000000224080825 */ /* 0x000fc800078e0202 */
[----:B------:R-:W-:Y:S02]  /*1fc0*/  IMAD.SHL.U32 R10, R13, 0x40, RZ ;  /* 0x000000400d0a7824 */ /* 0x000fe400078e00ff */
[----:B------:R-:W-:-:S03]  /*1fd0*/  IMAD.SHL.U32 R236, R0, 0x2, RZ ;  /* 0x0000000200ec7824 */ /* 0x000fc600078e00ff */
[----:B------:R-:W-:Y:S02]  /*1fe0*/  LOP3.LUT R10, R10, 0x1c0, RZ, 0xc0, !PT ;  /* 0x000001c00a0a7812 */ /* 0x000fe400078ec0ff */
[C---:B------:R-:W-:Y:S02]  /*1ff0*/  IADD3 R0, R236.reuse, 0x10100, RZ ;  /* 0x00010100ec007810 */ /* 0x040fe40007ffe0ff */
[----:B------:R-:W-:Y:S01]  /*2000*/  IADD3 R243, R236, 0x10120, RZ ;  /* 0x00010120ecf37810 */ /* 0x000fe20007ffe0ff */
[----:B-1----:R-:W-:Y:S01]  /*2010*/  @P0 IMAD.WIDE R4, R37, 0x2, R2 ;  /* 0x0000000225040825 */ /* 0x002fe200078e0202 */
[----:B------:R-:W-:Y:S02]  /*2020*/  LOP3.LUT R3, R10, 0x8, R11, 0xf8, !PT ;  /* 0x000000080a037812 */ /* 0x000fe400078ef80b */
[----:B------:R-:W-:Y:S02]  /*2030*/  SHF.R.U32.HI R2, RZ, 0x3, R10 ;  /* 0x00000003ff027819 */ /* 0x000fe4000001160a */
[----:B------:R1:W-:Y:S02]  /*2040*/  @P0 LDGSTS.E.BYPASS.LTC128B.128 [R44+0x14100], [R4.64], !P5 ;  /* 0x14100000042c0fae */ /* 0x0003e4000e901d56 */
[----:B------:R-:W-:-:S02]  /*2050*/  LOP3.LUT R2, R3, R2, RZ, 0x3c, !PT ;  /* 0x0000000203027212 */ /* 0x000fc400078e3cff */
[----:B------:R3:W-:Y:S01]  /*2060*/  @P0 LDGSTS.E.BYPASS.LTC128B.128 [R44+0x15900], [R8.64], !P4 ;  /* 0x15900000082c0fae */ /* 0x0007e2000e101d56 */
[----:B------:R-:W-:Y:S02]  /*2070*/  LOP3.LUT P0, RZ, R19, 0x2, RZ, 0xc0, !PT ;  /* 0x0000000213ff7812 */ /* 0x000fe4000780c0ff */
[----:B--2---:R-:W-:Y:S01]  /*2080*/  IADD3 R6, -R21, UR28, RZ ;  /* 0x0000001c15067c10 */ /* 0x004fe2000fffe1ff */
[----:B------:R-:W0:Y:S01]  /*2090*/  LDGDEPBAR ;  /* 0x00000000000079af */ /* 0x000e220000000000 */
[----:B------:R-:W-:Y:S02]  /*20a0*/  R2P PR, R13, 0x6 ;  /* 0x000000060d007804 */ /* 0x000fe40000000000 */
[----:B------:R-:W-:Y:S02]  /*20b0*/  ISETP.GE.AND P3, PT, R39, c[0x0][0x1d4], PT ;  /* 0x0000750027007a0c */ /* 0x000fe40003f66270 */
[----:B------:R-:W-:-:S05]  /*20c0*/  SHF.R.S32.HI R7, RZ, 0x1f, R39 ;  /* 0x0000001fff077819 */ /* 0x000fca0000011427 */
[----:B------:R-:W-:Y:S01]  /*20d0*/  @P0 IADD3 R243, R0, -0x20, RZ ;  /* 0xffffffe000f30810 */ /* 0x000fe20007ffe0ff */
[----:B------:R-:W-:Y:S01]  /*20e0*/  IMAD.MOV.U32 R0, RZ, RZ, 0x20 ;  /* 0x00000020ff007424 */ /* 0x000fe200078e00ff */
[----:B------:R-:W-:Y:S01]  /*20f0*/  ISETP.LT.OR P0, PT, R6, 0x1, P3 ;  /* 0x000000010600780c */ /* 0x000fe20001f01670 */
[----:B------:R2:W-:Y:S01]  /*2100*/  STL [R1+0x6c], R7 ;  /* 0x00006c0701007387 */ /* 0x0005e20000100800 */
[----:B------:R-:W-:Y:S02]  /*2110*/  ISETP.GT.AND P3, PT, R31, 0x2f, PT ;  /* 0x0000002f1f00780c */ /* 0x000fe40003f64270 */
[----:B------:R-:W-:Y:S02]  /*2120*/  SEL R0, R0, 0xffffffe0, !P2 ;  /* 0xffffffe000007807 */ /* 0x000fe40005000000 */
[----:B------:R-:W-:Y:S01]  /*2130*/  ISETP.GE.AND P2, PT, R29, c[0x0][0x1d4], PT ;  /* 0x000075001d007a0c */ /* 0x000fe20003f46270 */
[----:B-1----:R-:W-:Y:S02]  /*2140*/  IMAD.SHL.U32 R4, R14, 0x40, RZ ;  /* 0x000000400e047824 */ /* 0x002fe400078e00ff */
[----:B------:R-:W-:Y:S01]  /*2150*/  IMAD.MOV.U32 R5, RZ, RZ, 0x10 ;  /* 0x00000010ff057424 */ /* 0x000fe200078e00ff */
[----:B---3--:R-:W-:Y:S01]  /*2160*/  SHFL.IDX PT, R8, R17, RZ, 0x181f ;  /* 0x00181fff11087589 */ /* 0x008fe200000e0000 */
[----:B------:R-:W-:-:S04]  /*2170*/  DEPBAR.LE SB0, 0x1 ;  /* 0x000080400000791a */ /* 0x000fc80000000000 */
[----:B------:R-:W-:Y:S01]  /*2180*/  LOP3.LUT R4, R2, 0xfffffe00, R4, 0xf8, !PT ;  /* 0xfffffe0002047812 */ /* 0x000fe200078ef804 */
[----:B------:R-:W1:Y:S01]  /*2190*/  SHFL.IDX PT, R9, R12, RZ, 0x181f ;  /* 0x00181fff0c097589 */ /* 0x000e6200000e0000 */
[----:B------:R-:W-:-:S03]  /*21a0*/  SEL R5, R5, 0xfffffff0, !P1 ;  /* 0xfffffff005057807 */ /* 0x000fc60004800000 */
[----:B------:R-:W-:Y:S01]  /*21b0*/  BAR.SYNC.DEFER_BLOCKING 0x0 ;  /* 0x0000000000007b1d */ /* 0x000fe20000010000 */
[----:B------:R-:W-:Y:S01]  /*21c0*/  IMAD R220, R64, 0x400, R4 ;  /* 0x0000040040dc7824 */ /* 0x000fe200078e0204 */
[----:B------:R-:W-:Y:S02]  /*21d0*/  ISETP.GE.AND P1, PT, R30, c[0x0][0x1d4], PT ;  /* 0x000075001e007a0c */ /* 0x000fe40003f26270 */
[----:B--2---:R-:W-:Y:S02]  /*21e0*/  SHF.R.S32.HI R7, RZ, 0x1f, R36 ;  /* 0x0000001fff077819 */ /* 0x004fe40000011424 */
[C---:B------:R-:W-:Y:S01]  /*21f0*/  LEA R228, R220.reuse, 0x100, 0x1 ;  /* 0x00000100dce47811 */ /* 0x040fe200078e08ff */
[----:B------:R-:W-:-:S04]  /*2200*/  IMAD.SHL.U32 R220, R220, 0x2, RZ ;  /* 0x00000002dcdc7824 */ /* 0x000fc800078e00ff */
[--C-:B------:R-:W-:Y:S02]  /*2210*/  IMAD R224, R5, 0x2, R228.reuse ;  /* 0x0000000205e07824 */ /* 0x100fe400078e02e4 */
[C---:B------:R-:W-:Y:S02]  /*2220*/  IMAD R228, R0.reuse, 0x2, R228 ;  /* 0x0000000200e47824 */ /* 0x040fe400078e02e4 */
[----:B------:R-:W-:Y:S02]  /*2230*/  IMAD R232, R0, 0x2, R224 ;  /* 0x0000000200e87824 */ /* 0x000fe400078e02e0 */
[----:B-1----:R-:W-:Y:S01]  /*2240*/  IMAD.WIDE R2, R39, 0x2, R8 ;  /* 0x0000000227027825 */ /* 0x002fe200078e0208 */
[----:B------:R-:W1:Y:S04]  /*2250*/  LDSM.16.M88.4 R160, [R220+0x100] ;  /* 0x00010000dca0783b */ /* 0x000e680000000200 */
[----:B------:R-:W2:Y:S04]  /*2260*/  LDSM.16.M88.4 R188, [R220+0x4100] ;  /* 0x00410000dcbc783b */ /* 0x000ea80000000200 */
[----:B------:R-:W3:Y:S04]  /*2270*/  LDSM.16.M88.4 R204, [R220+0x8100] ;  /* 0x00810000dccc783b */ /* 0x000ee80000000200 */
[----:B------:R-:W4:Y:S04]  /*2280*/  LDSM.16.M88.4 R164, [R224] ;  /* 0x00000000e0a4783b */ /* 0x000f280000000200 */
[----:B------:R-:W1:Y:S04]  /*2290*/  LDSM.16.M88.4 R192, [R224+0x4000] ;  /* 0x00400000e0c0783b */ /* 0x000e680000000200 */
[----:B------:R-:W1:Y:S04]  /*22a0*/  LDSM.16.M88.4 R208, [R224+0x8000] ;  /* 0x00800000e0d0783b */ /* 0x000e680000000200 */
[----:B------:R-:W1:Y:S04]  /*22b0*/  LDSM.16.M88.4 R180, [R228] ;  /* 0x00000000e4b4783b */ /* 0x000e680000000200 */
[----:B------:R-:W1:Y:S04]  /*22c0*/  LDSM.16.M88.4 R196, [R228+0x4000] ;  /* 0x00400000e4c4783b */ /* 0x000e680000000200 */
[----:B------:R-:W1:Y:S04]  /*22d0*/  LDSM.16.M88.4 R212, [R228+0x8000] ;  /* 0x00800000e4d4783b */ /* 0x000e680000000200 */
[----:B------:R-:W1:Y:S04]  /*22e0*/  LDSM.16.M88.4 R184, [R232] ;  /* 0x00000000e8b8783b */ /* 0x000e680000000200 */
[----:B------:R-:W1:Y:S04]  /*22f0*/  LDSM.16.M88.4 R200, [R232+0x4000] ;  /* 0x00400000e8c8783b */ /* 0x000e680000000200 */
[----:B------:R-:W1:Y:S04]  /*2300*/  LDSM.16.M88.4 R216, [R232+0x8000] ;  /* 0x00800000e8d8783b */ /* 0x000e680000000200 */
[----:B------:R-:W1:Y:S04]  /*2310*/  LDSM.16.M88.4 R220, [R220+0xc100] ;  /* 0x00c10000dcdc783b */ /* 0x000e680000000200 */
[----:B------:R-:W1:Y:S04]  /*2320*/  LDSM.16.M88.4 R224, [R224+0xc000] ;  /* 0x00c00000e0e0783b */ /* 0x000e680000000200 */
[----:B------:R-:W1:Y:S04]  /*2330*/  LDSM.16.M88.4 R228, [R228+0xc000] ;  /* 0x00c00000e4e4783b */ /* 0x000e680000000200 */
[----:B------:R-:W1:Y:S04]  /*2340*/  LDSM.16.M88.4 R232, [R232+0xc000] ;  /* 0x00c00000e8e8783b */ /* 0x000e680000000200 */
[----:B------:R-:W-:Y:S06]  /*2350*/  BAR.SYNC.DEFER_BLOCKING 0x0 ;  /* 0x0000000000007b1d */ /* 0x000fec0000010000 */
[----:B------:R-:W-:-:S04]  /*2360*/  DEPBAR.LE SB0, 0x0 ;  /* 0x000080000000791a */ /* 0x000fc80000000000 */
[----:B------:R-:W-:Y:S06]  /*2370*/  BAR.SYNC.DEFER_BLOCKING 0x0 ;  /* 0x0000000000007b1d */ /* 0x000fec0000010000 */
[----:B------:R-:W1:Y:S04]  /*2380*/  LDSM.16.M88.4 R20, [R236+0x10100] ;  /* 0x01010000ec14783b */ /* 0x000e680000000200 */
        /* <DEDUP_REMOVED lines=9> */
[----:B------:R-:W-:-:S02]  /*2420*/  ISETP.LT.OR P0, PT, R6, 0x1, P1 ;  /* 0x000000010600780c */ /* 0x000fc40000f01670 */
[----:B------:R-:W-:Y:S01]  /*2430*/  ISETP.GE.AND P1, PT, R28, c[0x0][0x1d4], PT ;  /* 0x000075001c007a0c */ /* 0x000fe20003f26270 */
[----:B-----5:R-:W-:-:S10]  /*2440*/  IMAD.WIDE R2, R38, 0x2, R8 ;  /* 0x0000000226027825 */ /* 0x020fd400078e0208 */
[----:B------:R5:W-:Y:S01]  /*2450*/  LDGSTS.E.BYPASS.LTC128B.128 [R44+0x1900], [R2.64], !P0 ;  /* 0x01900000022c7fae */ /* 0x000be2000c101d56 */
[----:B------:R-:W-:Y:S01]  /*2460*/  ISETP.LT.OR P0, PT, R6, 0x1, P2 ;  /* 0x000000010600780c */ /* 0x000fe20001701670 */
[----:B-----5:R-:W-:-:S12]  /*2470*/  IMAD.WIDE R2, R37, 0x2, R8 ;  /* 0x0000000225027825 */ /* 0x020fd800078e0208 */
[----:B------:R5:W-:Y:S01]  /*2480*/  LDGSTS.E.BYPASS.LTC128B.128 [R44+0x3100], [R2.64], !P0 ;  /* 0x03100000022c7fae */ /* 0x000be2000c101d56 */
[----:B------:R-:W-:Y:S01]  /*2490*/  ISETP.LT.OR P0, PT, R6, 0x1, P1 ;  /* 0x000000010600780c */ /* 0x000fe20000f01670 */
[----:B-----5:R-:W-:-:S12]  /*24a0*/  IMAD.WIDE R2, R36, 0x2, R8 ;  /* 0x0000000224027825 */ /* 0x020fd800078e0208 */
[----:B------:R5:W-:Y:S01]  /*24b0*/  LDGSTS.E.BYPASS.LTC128B.128 [R44+0x4900], [R2.64], !P0 ;  /* 0x04900000022c7fae */ /* 0x000be2000c101d56 */
[----:B------:R-:W-:Y:S02]  /*24c0*/  ISETP.GT.AND P0, PT, R132, 0x7f, PT ;  /* 0x0000007f8400780c */ /* 0x000fe40003f04270 */
[----:B-----5:R-:W-:Y:S02]  /*24d0*/  SHF.R.S32.HI R3, RZ, 0x1f, R38 ;  /* 0x0000001fff037819 */ /* 0x020fe40000011426 */
[----:B------:R-:W-:-:S03]  /*24e0*/  SHF.R.S32.HI R2, RZ, 0x1f, R37 ;  /* 0x0000001fff027819 */ /* 0x000fc60000011425 */
[----:B------:R5:W-:Y:S04]  /*24f0*/  STL [R1+0x68], R3 ;  /* 0x0000680301007387 */ /* 0x000be80000100800 */
[----:B------:R1:W-:Y:S04]  /*2500*/  STL [R1+0x54], R2 ;  /* 0x0000540201007387 */ /* 0x0003e80000100800 */
[----:B------:R2:W-:Y:S01]  /*2510*/  STL [R1+0x50], R7 ;  /* 0x0000500701007387 */ /* 0x0005e20000100800 */
[C---:B-----5:R-:W-:Y:S02]  /*2520*/  IADD3 R3, R243.reuse, 0x800, RZ ;  /* 0x00000800f3037810 */ /* 0x060fe40007ffe0ff */
[----:B-1----:R-:W-:-:S03]  /*2530*/  IADD3 R2, R243, 0x1000, RZ ;  /* 0x00001000f3027810 */ /* 0x002fc60007ffe0ff */
[----:B------:R1:W-:Y:S04]  /*2540*/  STL [R1+0x4], R3 ;  /* 0x0000040301007387 */ /* 0x0003e80000100800 */
[----:B------:R1:W-:Y:S01]  /*2550*/  STL [R1], R2 ;  /* 0x0000000201007387 */ /* 0x0003e20000100800 */
[----:B------:R-:W-:Y:S05]  /*2560*/  @P0 BRA `(.L_x_3645) ;  /* 0x0000027000000947 */ /* 0x000fea0003800000 */
[----:B--234-:R-:W-:Y:S05]  /*2570*/  BRA.DIV ~URZ, `(.L_x_3646) ;  /* 0x000114227f007947 */ /* 0x01cfea000b800000 */
[----:B------:R2:W3:Y:S04]  /*2580*/  SHFL.IDX PT, R7, R12, 0x1, 0x181f ;  /* 0x00381f000c077f89 */ /* 0x0004e800000e0000 */
[----:B-1----:R2:W1:Y:S02]  /*2590*/  SHFL.IDX PT, R2, R17, 0x1, 0x181f ;  /* 0x00381f0011027f89 */ /* 0x00246400000e0000 */
.L_x_3702:
[----:B------:R-:W4:Y:S04]  /*25a0*/  LDL R8, [R1+0x38] ;  /* 0x0000380001087983 */ /* 0x000f280000100800 */
[----:B------:R-:W5:Y:S04]  /*25b0*/  LDL R9, [R1+0x54] ;  /* 0x0000540001097983 */ /* 0x000f680000100800 */
[----:B--2---:R-:W2:Y:S04]  /*25c0*/  LDL R14, [R1+0x8] ;  /* 0x00000800010e7983 */ /* 0x004ea80000100800 */
[----:B---3--:R-:W3:Y:S04]  /*25d0*/  LDL R15, [R1+0x34] ;  /* 0x00003400010f7983 */ /* 0x008ee80000100800 */
[----:B------:R-:W2:Y:S01]  /*25e0*/  LDL R16, [R1+0x50] ;  /* 0x0000500001107983 */ /* 0x000ea20000100800 */
[----:B------:R-:W-:-:S02]  /*25f0*/  SHF.R.S32.HI R10, RZ, 0x1f, R30 ;  /* 0x0000001fff0a7819 */ /* 0x000fc4000001141e */
[----:B------:R-:W-:Y:S02]  /*2600*/  SHF.R.S32.HI R11, RZ, 0x1f, R30 ;  /* 0x0000001fff0b7819 */ /* 0x000fe4000001141e */
[-C--:B------:R-:W-:Y:S02]  /*2610*/  LEA.HI R10, R10, R30.reuse, RZ, 0x3 ;  /* 0x0000001e0a0a7211 */ /* 0x080fe400078f18ff */
[----:B------:R-:W-:Y:S02]  /*2620*/  LEA.HI R11, R11, R30, RZ, 0x3 ;  /* 0x0000001e0b0b7211 */ /* 0x000fe400078f18ff */
[----:B------:R-:W-:Y:S02]  /*2630*/  LOP3.LUT R10, R10, 0xfffffff8, RZ, 0xc0, !PT ;  /* 0xfffffff80a0a7812 */ /* 0x000fe400078ec0ff */
[----:B------:R-:W-:Y:S02]  /*2640*/  LOP3.LUT R11, R11, 0xfffffff8, RZ, 0xc0, !PT ;  /* 0xfffffff80b0b7812 */ /* 0x000fe400078ec0ff */
[----:B-1----:R-:W-:-:S02]  /*2650*/  LEA R12, P0, R10, R2, 0x1 ;  /* 0x000000020a0c7211 */ /* 0x002fc400078008ff */
[----:B------:R-:W-:Y:S01]  /*2660*/  SHF.R.S32.HI R11, RZ, 0x1f, R11 ;  /* 0x0000001fff0b7819 */ /* 0x000fe2000001140b */
[C---:B------:R-:W-:Y:S02]  /*2670*/  IMAD.SHL.U32 R3, R19.reuse, 0x8, RZ ;  /* 0x0000000813037824 */ /* 0x040fe400078e00ff */
[----:B------:R-:W-:Y:S01]  /*2680*/  IMAD.SHL.U32 R17, R19, 0x8, RZ ;  /* 0x0000000813117824 */ /* 0x000fe200078e00ff */
[----:B------:R-:W-:-:S04]  /*2690*/  LEA.HI.X R13, R10, R7, R11, 0x1, P0 ;  /* 0x000000070a0d7211 */ /* 0x000fc800000f0c0b */
[----:B------:R-:W-:Y:S02]  /*26a0*/  SHF.R.S32.HI R17, RZ, 0x1f, R17 ;  /* 0x0000001fff117819 */ /* 0x000fe40000011411 */
[----:B----4-:R-:W-:-:S04]  /*26b0*/  LEA R10, P0, R8, R2, 0x1 ;  /* 0x00000002080a7211 */ /* 0x010fc800078008ff */
[----:B-----5:R-:W-:Y:S02]  /*26c0*/  LEA.HI.X R11, R8, R7, R9, 0x1, P0 ;  /* 0x00000007080b7211 */ /* 0x020fe400000f0c09 */
[----:B------:R-:W-:-:S04]  /*26d0*/  LEA R8, P0, R3, R2, 0x1 ;  /* 0x0000000203087211 */ /* 0x000fc800078008ff */
[C---:B------:R-:W-:Y:S02]  /*26e0*/  LEA.HI.X R9, R3.reuse, R7, R17, 0x1, P0 ;  /* 0x0000000703097211 */ /* 0x040fe400000f0c11 */
[----:B------:R-:W-:-:S04]  /*26f0*/  ISETP.GE.AND P0, PT, R3, c[0x0][0x1d4], PT ;  /* 0x0000750003007a0c */ /* 0x000fc80003f06270 */
[----:B------:R-:W-:-:S13]  /*2700*/  ISETP.LT.OR P0, PT, R6, 0x21, P0 ;  /* 0x000000210600780c */ /* 0x000fda0000701670 */
[----:B------:R-:W-:Y:S01]  /*2710*/  @!PT LDS RZ, [RZ] ;  /* 0x00000000fffff984 */ /* 0x000fe20000000800 */
[----:B------:R-:W-:Y:S01]  /*2720*/  @!PT LDS RZ, [RZ] ;  /* 0x00000000fffff984 */ /* 0x000fe20000000800 */
[----:B------:R-:W-:Y:S01]  /*2730*/  @!PT LDS RZ, [RZ] ;  /* 0x00000000fffff984 */ /* 0x000fe20000000800 */
[----:B--2---:R1:W-:Y:S01]  /*2740*/  LDGSTS.E.BYPASS.LTC128B.128 [R14+0x1100], [R8.64], !P0 ;  /* 0x01100000080e7fae */ /* 0x0043e2000c101d56 */
[----:B---3--:R-:W-:-:S04]  /*2750*/  LEA R2, P0, R15, R2, 0x1 ;  /* 0x000000020f027211 */ /* 0x008fc800078008ff */
        /* <DEDUP_REMOVED lines=8> */
.L_x_3645:
[----:B--234-:R-:W-:Y:S05]  /*27e0*/  BSYNC B0 ;  /* 0x0000000000007941 */ /* 0x01cfea0003800000 */
.L_x_3644:
[----:B-1----:R-:W-:Y:S01]  /*27f0*/  IMAD.MOV.U32 R2, RZ, RZ, 0x40 ;  /* 0x00000040ff027424 */ /* 0x002fe200078e00ff */
[----:B------:R-:W-:Y:S01]  /*2800*/  LOP3.LUT P0, RZ, R19, 0x4, RZ, 0xc0, !PT ;  /* 0x0000000413ff7812 */ /* 0x000fe2000780c0ff */
[----:B------:R-:W0:Y:S01]  /*2810*/  LDGDEPBAR ;  /* 0x00000000000079af */ /* 0x000e220000000000 */
[----:B------:R-:W-:Y:S01]  /*2820*/  WARPSYNC 0xffffffff ;  /* 0xffffffff00007948 */ /* 0x000fe20003800000 */
[C---:B------:R-:W-:Y:S01]  /*2830*/  HMMA.16816.F32.BF16 R8, R160.reuse, R22, RZ ;  /* 0x00000016a008723c */ /* 0x040fe200000418ff */
[----:B------:R-:W-:Y:S01]  /*2840*/  SEL R2, R2, 0xffffffc0, !P0 ;  /* 0xffffffc002027807 */ /* 0x000fe20004000000 */
[----:B------:R-:W-:Y:S01]  /*2850*/  LDSM.16.M88.4 R60, [R243+0x5800] ;  /* 0x00580000f33c783b */ /* 0x000fe20000000200 */
[----:B------:R-:W-:Y:S01]  /*2860*/  UISETP.GT.AND UP0, UPT, UR4, UR8, UPT ;  /* 0x000000080400728c */ /* 0x000fe2000bf04270 */
[C---:B------:R-:W-:Y:S02]  /*2870*/  IADD3 R252, R243.reuse, 0x1800, RZ ;  /* 0x00001800f3fc7810 */ /* 0x040fe40007ffe0ff */
[--C-:B------:R-:W-:Y:S01]  /*2880*/  IMAD.IADD R242, R236, 0x1, R2.reuse ;  /* 0x00000001ecf27824 */ /* 0x100fe200078e0202 */
[C---:B------:R-:W-:Y:S01]  /*2890*/  IADD3 R251, R243.reuse, 0x2000, RZ ;  /* 0x00002000f3fb7810 */ /* 0x040fe20007ffe0ff */
[----:B------:R-:W-:Y:S01]  /*28a0*/  HMMA.16816.F32.BF16 R12, R160, R20, RZ ;  /* 0x00000014a00c723c */ /* 0x000fe200000418ff */
[C---:B------:R-:W-:Y:S01]  /*28b0*/  IMAD.IADD R239, R243.reuse, 0x1, R2 ;  /* 0x00000001f3ef7824 */ /* 0x040fe200078e0202 */
[----:B------:R-:W-:Y:S01]  /*28c0*/  PLOP3.LUT P0, PT, PT, PT, UP0, 0x40, 0x0 ;  /* 0x000000000000781c */ /* 0x000fe20003f0e808 */
[----:B------:R-:W1:Y:S01]  /*28d0*/  LDSM.16.M88.4 R36, [R242+0x10100] ;  /* 0x01010000f224783b */ /* 0x000e620000000200 */
[----:B------:R-:W-:-:S02]  /*28e0*/  IADD3 R250, R243, 0x2800, RZ ;  /* 0x00002800f3fa7810 */ /* 0x000fc40007ffe0ff */
[C---:B------:R-:W-:Y:S01]  /*28f0*/  IADD3 R249, R243.reuse, 0x3000, RZ ;  /* 0x00003000f3f97810 */ /* 0x040fe20007ffe0ff */
[----:B------:R-:W2:Y:S01]  /*2900*/  LDSM.16.M88.4 R44, [R242+0x10900] ;  /* 0x01090000f22c783b */ /* 0x000ea20000000200 */
[C---:B------:R-:W-:Y:S01]  /*2910*/  HMMA.16816.F32.BF16 R16, R160.reuse, R24, RZ ;  /* 0x00000018a010723c */ /* 0x040fe200000418ff */
[C---:B------:R-:W-:Y:S02]  /*2920*/  IADD3 R248, R243.reuse, 0x3800, RZ ;  /* 0x00003800f3f87810 */ /* 0x040fe40007ffe0ff */
[----:B------:R-:W3:Y:S01]  /*2930*/  LDSM.16.M88.4 R52, [R242+0x11100] ;  /* 0x01110000f234783b */ /* 0x000ee20000000200 */
[C---:B------:R-:W-:Y:S02]  /*2940*/  IADD3 R247, R243.reuse, 0x4000, RZ ;  /* 0x00004000f3f77810 */ /* 0x040fe40007ffe0ff */
[C---:B------:R-:W-:Y:S02]  /*2950*/  IADD3 R246, R243.reuse, 0x4800, RZ ;  /* 0x00004800f3f67810 */ /* 0x040fe40007ffe0ff */
[----:B------:R-:W-:Y:S01]  /*2960*/  HMMA.16816.F32.BF16 R20, R160, R26, RZ ;  /* 0x0000001aa014723c */ /* 0x000fe200000418ff */
[----:B------:R-:W-:-:S02]  /*2970*/  IADD3 R245, R243, 0x5000, RZ ;  /* 0x00005000f3f57810 */ /* 0x000fc40007ffe0ff */
[----:B------:R-:W-:-:S05]  /*2980*/  IADD3 R244, R243, 0x5800, RZ ;  /* 0x00005800f3f47810 */ /* 0x000fca0007ffe0ff */
[C---:B------:R-:W-:Y:S08]  /*2990*/  HMMA.16816.F32.BF16 R24, R160.reuse, R32, RZ ;  /* 0x00000020a018723c */ /* 0x040ff000000418ff */
[----:B------:R-:W-:Y:S08]  /*29a0*/  HMMA.16816.F32.BF16 R32, R160, R34, RZ ;  /* 0x00000022a020723c */ /* 0x000ff000000418ff */
[C---:B------:R-:W-:Y:S08]  /*29b0*/  HMMA.16816.F32.BF16 R8, R164.reuse, R42, R8 ;  /* 0x0000002aa408723c */ /* 0x040ff00000041808 */
[C---:B------:R-:W-:Y:S01]  /*29c0*/  HMMA.16816.F32.BF16 R12, R164.reuse, R40, R12 ;  /* 0x00000028a40c723c */ /* 0x040fe2000004180c */
[----:B------:R-:W4:Y:S07]  /*29d0*/  LDSM.16.M88.4 R40, [R239] ;  /* 0x00000000ef28783b */ /* 0x000f2e0000000200 */
[C---:B------:R-:W-:Y:S08]  /*29e0*/  HMMA.16816.F32.BF16 R16, R164.reuse, R48, R16 ;  /* 0x00000030a410723c */ /* 0x040ff00000041810 */
[C---:B------:R-:W-:Y:S01]  /*29f0*/  HMMA.16816.F32.BF16 R20, R164.reuse, R50, R20 ;  /* 0x00000032a414723c */ /* 0x040fe20000041814 */
[----:B------:R-:W5:Y:S07]  /*2a00*/  LDSM.16.M88.4 R48, [R239+0x800] ;  /* 0x00080000ef30783b */ /* 0x000f6e0000000200 */
[C---:B------:R-:W-:Y:S08]  /*2a10*/  HMMA.16816.F32.BF16 R24, R164.reuse, R56, R24 ;  /* 0x00000038a418723c */ /* 0x040ff00000041818 */
[----:B------:R-:W-:Y:S01]  /*2a20*/  HMMA.16816.F32.BF16 R32, R164, R58, R32 ;  /* 0x0000003aa420723c */ /* 0x000fe20000041820 */
[----:B------:R-:W4:Y:S07]  /*2a30*/  LDSM.16.M88.4 R56, [R239+0x1000] ;  /* 0x00100000ef38783b */ /* 0x000f2e0000000200 */
[C---:B-1----:R-:W-:Y:S08]  /*2a40*/  HMMA.16816.F32.BF16 R8, R180.reuse, R38, R8 ;  /* 0x00000026b408723c */ /* 0x042ff00000041808 */
[C---:B------:R-:W-:Y:S01]  /*2a50*/  HMMA.16816.F32.BF16 R28, R180.reuse, R36, R12 ;  /* 0x00000024b41c723c */ /* 0x040fe2000004180c */
[----:B------:R-:W1:Y:S04]  /*2a60*/  LDSM.16.M88.4 R12, [R236+0x11900] ;  /* 0x01190000ec0c783b */ /* 0x000e680000000200 */
[----:B------:R-:W-:Y:S03]  /*2a70*/  LDSM.16.M88.4 R36, [R243+0x1800] ;  /* 0x00180000f324783b */ /* 0x000fe60000000200 */
        /* <DEDUP_REMOVED lines=8> */
[----:B------:R-:W-:Y:S07]  /*2b00*/  LDSM.16.M88.4 R40, [R242+0x12100] ;  /* 0x01210000f228783b */ /* 0x000fee0000000200 */
[C---:B-----5:R-:W-:Y:S08]  /*2b10*/  HMMA.16816.F32.BF16 R16, R184.reuse, R48, R16 ;  /* 0x00000030b810723c */ /* 0x060ff00000041810 */
[C---:B------:R-:W-:Y:S01]  /*2b20*/  HMMA.16816.F32.BF16 R20, R184.reuse, R50, R20 ;  /* 0x00000032b814723c */ /* 0x040fe20000041814 */
[----:B------:R-:W4:Y:S07]  /*2b30*/  LDSM.16.M88.4 R48, [R243+0x2000] ;  /* 0x00200000f330783b */ /* 0x000f2e0000000200 */
[C---:B------:R-:W-:Y:S08]  /*2b40*/  HMMA.16816.F32.BF16 R24, R184.reuse, R56, R24 ;  /* 0x00000038b818723c */ /* 0x040ff00000041818 */
[----:B------:R-:W-:Y:S01]  /*2b50*/  HMMA.16816.F32.BF16 R32, R184, R58, R32 ;  /* 0x0000003ab820723c */ /* 0x000fe20000041820 */
[----:B------:R-:W5:Y:S07]  /*2b60*/  LDSM.16.M88.4 R56, [R243+0x2800] ;  /* 0x00280000f338783b */ /* 0x000f6e0000000200 */
[C---:B-1----:R-:W-:Y:S08]  /*2b70*/  HMMA.16816.F32.BF16 R8, R188.reuse, R14, R8 ;  /* 0x0000000ebc08723c */ /* 0x042ff00000041808 */
[C---:B------:R-:W-:Y:S01]  /*2b80*/  HMMA.16816.F32.BF16 R28, R188.reuse, R12, R28 ;  /* 0x0000000cbc1c723c */ /* 0x040fe2000004181c */
[----:B------:R-:W1:Y:S07]  /*2b90*/  LDSM.16.M88.4 R12, [R242+0x11900] ;  /* 0x01190000f20c783b */ /* 0x000e6e0000000200 */
[C---:B--2---:R-:W-:Y:S08]  /*2ba0*/  HMMA.16816.F32.BF16 R16, R188.reuse, R44, R16 ;  /* 0x0000002cbc10723c */ /* 0x044ff00000041810 */
[C---:B------:R-:W-:Y:S01]  /*2bb0*/  HMMA.16816.F32.BF16 R20, R188.reuse, R46, R20 ;  /* 0x0000002ebc14723c */ /* 0x040fe20000041814 */
[----:B------:R-:W-:Y:S07]  /*2bc0*/  LDSM.16.M88.4 R44, [R239+0x2000] ;  /* 0x00200000ef2c783b */ /* 0x000fee0000000200 */
[C---:B---3--:R-:W-:Y:S08]  /*2bd0*/  HMMA.16816.F32.BF16 R24, R188.reuse, R52, R24 ;  /* 0x00000034bc18723c */ /* 0x048ff00000041818 */
[----:B------:R-:W-:Y:S01]  /*2be0*/  HMMA.16816.F32.BF16 R32, R188, R54, R32 ;  /* 0x00000036bc20723c */ /* 0x000fe20000041820 */
[----:B------:R-:W2:Y:S07]  /*2bf0*/  LDSM.16.M88.4 R52, [R242+0x12900] ;  /* 0x01290000f234783b */ /* 0x000eae0000000200 */
[C---:B------:R-:W-:Y:S08]  /*2c00*/  HMMA.16816.F32.BF16 R8, R192.reuse, R38, R8 ;  /* 0x00000026c008723c */ /* 0x040ff00000041808 */
[C---:B------:R-:W-:Y:S01]  /*2c10*/  HMMA.16816.F32.BF16 R28, R192.reuse, R36, R28 ;  /* 0x00000024c01c723c */ /* 0x040fe2000004181c */
[----:B------:R-:W3:Y:S07]  /*2c20*/  LDSM.16.M88.4 R36, [R239+0x1800] ;  /* 0x00180000ef24783b */ /* 0x000eee0000000200 */
[C---:B----4-:R-:W-:Y:S08]  /*2c30*/  HMMA.16816.F32.BF16 R16, R192.reuse, R48, R16 ;  /* 0x00000030c010723c */ /* 0x050ff00000041810 */
[C---:B------:R-:W-:Y:S01]  /*2c40*/  HMMA.16816.F32.BF16 R20, R192.reuse, R50, R20 ;  /* 0x00000032c014723c */ /* 0x040fe20000041814 */
[----:B------:R-:W-:Y:S07]  /*2c50*/  LDSM.16.M88.4 R48, [R236+0x14100] ;  /* 0x01410000ec30783b */ /* 0x000fee0000000200 */
[C---:B-----5:R-:W-:Y:S08]  /*2c60*/  HMMA.16816.F32.BF16 R24, R192.reuse, R56, R24 ;  /* 0x00000038c018723c */ /* 0x060ff00000041818 */
[----:B------:R-:W-:Y:S01]  /*2c70*/  HMMA.16816.F32.BF16 R32, R192, R58, R32 ;  /* 0x0000003ac020723c */ /* 0x000fe20000041820 */
[----:B------:R-:W4:Y:S07]  /*2c80*/  LDSM.16.M88.4 R56, [R239+0x2800] ;  /* 0x00280000ef38783b */ /* 0x000f2e0000000200 */
[C---:B-1----:R-:W-:Y:S08]  /*2c90*/  HMMA.16816.F32.BF16 R8, R196.reuse, R14, R8 ;  /* 0x0000000ec408723c */ /* 0x042ff00000041808 */
[C---:B------:R-:W-:Y:S01]  /*2ca0*/  HMMA.16816.F32.BF16 R28, R196.reuse, R12, R28 ;  /* 0x0000000cc41c723c */ /* 0x040fe2000004181c */
[----:B------:R-:W1:Y:S07]  /*2cb0*/  LDSM.16.M88.4 R12, [R236+0x13100] ;  /* 0x01310000ec0c783b */ /* 0x000e6e0000000200 */
[C---:B------:R-:W-:Y:S08]  /*2cc0*/  HMMA.16816.F32.BF16 R16, R196.reuse, R40, R16 ;  /* 0x00000028c410723c */ /* 0x040ff00000041810 */
[C---:B------:R-:W-:Y:S01]  /*2cd0*/  HMMA.16816.F32.BF16 R20, R196.reuse, R42, R20 ;  /* 0x0000002ac414723c */ /* 0x040fe20000041814 */
[----:B------:R-:W5:Y:S07]  /*2ce0*/  LDSM.16.M88.4 R40, [R236+0x13900] ;  /* 0x01390000ec28783b */ /* 0x000f6e0000000200 */
[C---:B--2---:R-:W-:Y:S08]  /*2cf0*/  HMMA.16816.F32.BF16 R24, R196.reuse, R52, R24 ;  /* 0x00000034c418723c */ /* 0x044ff00000041818 */
[----:B------:R-:W-:Y:S01]  /*2d00*/  HMMA.16816.F32.BF16 R32, R196, R54, R32 ;  /* 0x00000036c420723c */ /* 0x000fe20000041820 */
[----:B------:R-:W-:Y:S07]  /*2d10*/  LDSM.16.M88.4 R52, [R243+0x4000] ;  /* 0x00400000f334783b */ /* 0x000fee0000000200 */
[C---:B---3--:R-:W-:Y:S08]  /*2d20*/  HMMA.16816.F32.BF16 R8, R200.reuse, R38, R8 ;  /* 0x00000026c808723c */ /* 0x048ff00000041808 */
[C---:B------:R-:W-:Y:S01]  /*2d30*/  HMMA.16816.F32.BF16 R28, R200.reuse, R36, R28 ;  /* 0x00000024c81c723c */ /* 0x040fe2000004181c */
[----:B------:R-:W2:Y:S07]  /*2d40*/  LDSM.16.M88.4 R36, [R243+0x3000] ;  /* 0x00300000f324783b */ /* 0x000eae0000000200 */
[C---:B------:R-:W-:Y:S08]  /*2d50*/  HMMA.16816.F32.BF16 R16, R200.reuse, R44, R16 ;  /* 0x0000002cc810723c */ /* 0x040ff00000041810 */
        /* <DEDUP_REMOVED lines=13> */
[----:B------:R-:W5:Y:S07]  /*2e30*/  LDSM.16.M88.4 R48, [R242+0x14100] ;  /* 0x01410000f230783b */ /* 0x000f6e0000000200 */
        /* <DEDUP_REMOVED lines=8> */
[----:B------:R-:W-:Y:S07]  /*2ec0*/  LDSM.16.M88.4 R52, [R236+0x15900] ;  /* 0x01590000ec34783b */ /* 0x000fee0000000200 */
[C---:B-1----:R-:W-:Y:S08]  /*2ed0*/  HMMA.16816.F32.BF16 R8, R212.reuse, R14, R8 ;  /* 0x0000000ed408723c */ /* 0x042ff00000041808 */
[C---:B------:R-:W-:Y:S08]  /*2ee0*/  HMMA.16816.F32.BF16 R28, R212.reuse, R12, R28 ;  /* 0x0000000cd41c723c */ /* 0x040ff0000004181c */
[C---:B----4-:R-:W-:Y:S08]  /*2ef0*/  HMMA.16816.F32.BF16 R16, R212.reuse, R40, R16 ;  /* 0x00000028d410723c */ /* 0x050ff00000041810 */
[C---:B------:R-:W-:Y:S01]  /*2f00*/  HMMA.16816.F32.BF16 R20, R212.reuse, R42, R20 ;  /* 0x0000002ad414723c */ /* 0x040fe20000041814 */
[----:B------:R-:W1:Y:S07]  /*2f10*/  LDSM.16.M88.4 R40, [R236+0x14900] ;  /* 0x01490000ec28783b */ /* 0x000e6e0000000200 */
[C---:B-----5:R-:W-:Y:S08]  /*2f20*/  HMMA.16816.F32.BF16 R24, R212.reuse, R48, R24 ;  /* 0x00000030d418723c */ /* 0x060ff00000041818 */
        /* <DEDUP_REMOVED lines=12> */
[C---:B------:R-:W-:Y:S01]  /*2ff0*/  HMMA.16816.F32.BF16 R28, R220.reuse, R40, R28 ;  /* 0x00000028dc1c723c */ /* 0x040fe2000004181c */
[----:B------:R-:W-:Y:S07]  /*3000*/  LDSM.16.M88.4 R40, [R239+0x5000] ;  /* 0x00500000ef28783b */ /* 0x000fee0000000200 */
[C---:B----4-:R-:W-:Y:S08]  /*3010*/  HMMA.16816.F32.BF16 R12, R220.reuse, R48, R8 ;  /* 0x00000030dc0c723c */ /* 0x050ff00000041808 */
[C---:B------:R-:W-:Y:S01]  /*3020*/  HMMA.16816.F32.BF16 R8, R220.reuse, R50, R20 ;  /* 0x00000032dc08723c */ /* 0x040fe20000041814 */
[----:B------:R-:W1:Y:S07]  /*3030*/  LDSM.16.M88.4 R48, [R242+0x14900] ;  /* 0x01490000f230783b */ /* 0x000e6e0000000200 */
[C---:B------:R-:W-:Y:S08]  /*3040*/  HMMA.16816.F32.BF16 R24, R220.reuse, R52, R24 ;  /* 0x00000034dc18723c */ /* 0x040ff00000041818 */
[----:B------:R-:W-:Y:S01]  /*3050*/  HMMA.16816.F32.BF16 R32, R220, R54, R32 ;  /* 0x00000036dc20723c */ /* 0x000fe20000041820 */
[----:B------:R-:W4:Y:S07]  /*3060*/  LDSM.16.M88.4 R52, [R242+0x15100] ;  /* 0x01510000f234783b */ /* 0x000f2e0000000200 */
[C---:B--2---:R-:W-:Y:S08]  /*3070*/  HMMA.16816.F32.BF16 R20, R224.reuse, R38, R16 ;  /* 0x00000026e014723c */ /* 0x044ff00000041810 */
[C---:B------:R-:W-:Y:S01]  /*3080*/  HMMA.16816.F32.BF16 R28, R224.reuse, R36, R28 ;  /* 0x00000024e01c723c */ /* 0x040fe2000004181c */
[----:B------:R-:W-:Y:S07]  /*3090*/  LDSM.16.M88.4 R36, [R239+0x5800] ;  /* 0x00580000ef24783b */ /* 0x000fee0000000200 */
[C---:B---3--:R-:W-:Y:S08]  /*30a0*/  HMMA.16816.F32.BF16 R16, R224.reuse, R44, R12 ;  /* 0x0000002ce010723c */ /* 0x048ff0000004180c */
[----:B------:R-:W-:Y:S01]  /*30b0*/  HMMA.16816.F32.BF16 R12, R224, R46, R8 ;  /* 0x0000002ee00c723c */ /* 0x000fe20000041808 */
[----:B------:R-:W2:Y:S01]  /*30c0*/  LDSM.16.M88.4 R44, [R239+0x4800] ;  /* 0x00480000ef2c783b */ /* 0x000ea20000000200 */
[----:B------:R-:W-:-:S06]  /*30d0*/  DEPBAR.LE SB0, 0x0 ;  /* 0x000080000000791a */ /* 0x000fcc0000000000 */
[C---:B------:R-:W-:Y:S08]  /*30e0*/  HMMA.16816.F32.BF16 R8, R224.reuse, R60, R24 ;  /* 0x0000003ce008723c */ /* 0x040ff00000041818 */
[----:B------:R-:W-:Y:S08]  /*30f0*/  HMMA.16816.F32.BF16 R32, R224, R62, R32 ;  /* 0x0000003ee020723c */ /* 0x000ff00000041820 */
[C---:B-1----:R-:W-:Y:S08]  /*3100*/  HMMA.16816.F32.BF16 R24, R228.reuse, R50, R20 ;  /* 0x00000032e418723c */ /* 0x042ff00000041814 */
[C---:B------:R-:W-:Y:S08]  /*3110*/  HMMA.16816.F32.BF16 R28, R228.reuse, R48, R28 ;  /* 0x00000030e41c723c */ /* 0x040ff0000004181c */
[C---:B----4-:R-:W-:Y:S08]  /*3120*/  HMMA.16816.F32.BF16 R20, R228.reuse, R52, R16 ;  /* 0x00000034e414723c */ /* 0x050ff00000041810 */
[C---:B------:R-:W-:Y:S08]  /*3130*/  HMMA.16816.F32.BF16 R16, R228.reuse, R54, R12 ;  /* 0x00000036e410723c */ /* 0x040ff0000004180c */
[C---:B------:R-:W-:Y:S08]  /*3140*/  HMMA.16816.F32.BF16 R12, R228.reuse, R56, R8 ;  /* 0x00000038e40c723c */ /* 0x040ff00000041808 */
[----:B------:R-:W-:Y:S08]  /*3150*/  HMMA.16816.F32.BF16 R8, R228, R58, R32 ;  /* 0x0000003ae408723c */ /* 0x000ff00000041820 */
[C---:B--2---:R-:W-:Y:S08]  /*3160*/  HMMA.16816.F32.BF16 R32, R232.reuse, R44, R28 ;  /* 0x0000002ce820723c */ /* 0x044ff0000004181c */
[C---:B------:R-:W-:Y:S08]  /*3170*/  HMMA.16816.F32.BF16 R44, R232.reuse, R46, R24 ;  /* 0x0000002ee82c723c */ /* 0x040ff00000041818 */
[C---:B------:R-:W-:Y:S08]  /*3180*/  HMMA.16816.F32.BF16 R28, R232.reuse, R40, R20 ;  /* 0x00000028e81c723c */ /* 0x040ff00000041814 */
[C---:B------:R-:W-:Y:S08]  /*3190*/  HMMA.16816.F32.BF16 R24, R232.reuse, R36, R12 ;  /* 0x00000024e818723c */ /* 0x040ff0000004180c */
[C---:B------:R-:W-:Y:S08]  /*31a0*/  HMMA.16816.F32.BF16 R40, R232.reuse, R42, R16 ;  /* 0x0000002ae828723c */ /* 0x040ff00000041810 */
[----:B------:R-:W-:Y:S01]  /*31b0*/  HMMA.16816.F32.BF16 R36, R232, R38, R8 ;  /* 0x00000026e824723c */ /* 0x000fe20000041808 */
[----:B------:R-:W-:Y:S06]  /*31c0*/  BAR.SYNC.DEFER_BLOCKING 0x0 ;  /* 0x0000000000007b1d */ /* 0x000fec0000010000 */
[----:B------:R-:W-:Y:S05]  /*31d0*/  @P0 BRA `(.L_x_3647) ;  /* 0x0000060000000947 */ /* 0x000fea0003800000 */
[----:B------:R-:W2:Y:S04]  /*31e0*/  LDL R3, [R1+0x6c] ;  /* 0x00006c0001037983 */ /* 0x000ea80000100800 */
[----:B------:R-:W3:Y:S04]  /*31f0*/  LDL R6, [R1+0x68] ;  /* 0x0000680001067983 */ /* 0x000ee80000100800 */
[----:B------:R-:W4:Y:S04]  /*3200*/  LDL R7, [R1+0x60] ;  /* 0x0000600001077983 */ /* 0x000f280000100800 */
[----:B------:R-:W1:Y:S01]  /*3210*/  S2R R75, SR_TID.X ;  /* 0x00000000004b7919 */ /* 0x000e620000002100 */
[----:B------:R-:W-:-:S02]  /*3220*/  IMAD.MOV.U32 R74, RZ, RZ, c[0x0][0x2b8] ;  /* 0x0000ae00ff4a7624 */ /* 0x000fc400078e00ff */
[----:B------:R-:W-:Y:S01]  /*3230*/  IMAD.U32 R2, RZ, RZ, UR10 ;  /* 0x0000000aff027e24 */ /* 0x000fe2000f8e00ff */
[----:B------:R2:W5:Y:S02]  /*3240*/  LDL R71, [R1+0x54] ;  /* 0x0000540001477983 */ /* 0x0005640000100800 */
[----:B------:R-:W-:Y:S02]  /*3250*/  ISETP.NE.AND P1, PT, R74, 0x1, PT ;  /* 0x000000014a00780c */ /* 0x000fe40003f25270 */
[----:B------:R2:W5:Y:S04]  /*3260*/  LDL R67, [R1+0x8] ;  /* 0x0000080001437983 */ /* 0x0005680000100800 */
[----:B------:R2:W5:Y:S04]  /*3270*/  LDL R68, [R1+0x34] ;  /* 0x0000340001447983 */ /* 0x0005680000100800 */
[----:B------:R2:W5:Y:S04]  /*3280*/  LDL R69, [R1+0x50] ;  /* 0x0000500001457983 */ /* 0x0005680000100800 */
[----:B------:R2:W5:Y:S01]  /*3290*/  LDL R70, [R1+0x38] ;  /* 0x0000380001467983 */ /* 0x0005620000100800 */
[----:B-1----:R-:W-:-:S02]  /*32a0*/  LEA.HI R72, R66, R75, RZ, 0x3 ;  /* 0x0000004b42487211 */ /* 0x002fc400078f18ff */
[----:B------:R-:W-:Y:S02]  /*32b0*/  LEA.HI R73, R66, R75, RZ, 0x3 ;  /* 0x0000004b42497211 */ /* 0x000fe400078f18ff */
[----:B------:R-:W-:Y:S02]  /*32c0*/  LOP3.LUT R72, R72, 0xfffffff8, RZ, 0xc0, !PT ;  /* 0xfffffff848487812 */ /* 0x000fe400078ec0ff */
[----:B------:R-:W-:-:S03]  /*32d0*/  SHF.R.S32.HI R73, RZ, 0x3, R73 ;  /* 0x00000003ff497819 */ /* 0x000fc60000011449 */
[----:B------:R-:W-:-:S04]  /*32e0*/  IMAD.IADD R72, R75, 0x1, -R72 ;  /* 0x000000014b487824 */ /* 0x000fc800078e0a48 */
[----:B------:R-:W-:-:S05]  /*32f0*/  IMAD R72, R72, 0x20, R73 ;  /* 0x0000002048487824 */ /* 0x000fca00078e0249 */
[----:B------:R-:W-:Y:S01]  /*3300*/  IADD3 R2, R72, UR17, R2 ;  /* 0x0000001148027c10 */ /* 0x000fe2000fffe002 */
[----:B------:R-:W-:Y:S02]  /*3310*/  IMAD.MOV.U32 R9, RZ, RZ, RZ ;  /* 0x000000ffff097224 */ /* 0x000fe400078e00ff */
[----:B--2---:R-:W-:Y:S01]  /*3320*/  IMAD.MOV.U32 R75, RZ, RZ, R3 ;  /* 0x000000ffff4b7224 */ /* 0x004fe200078e0003 */
[----:B------:R-:W-:Y:S01]  /*3330*/  IADD3 R3, R2, -0x30, RZ ;  /* 0xffffffd002037810 */ /* 0x000fe20007ffe0ff */
[----:B---3--:R-:W-:-:S04]  /*3340*/  IMAD.MOV.U32 R73, RZ, RZ, R6 ;  /* 0x000000ffff497224 */ /* 0x008fc800078e0006 */
[----:B------:R-:W-:-:S04]  /*3350*/  @P1 IMAD.HI.U32 R6, R3, c[0x0][0x2bc], RZ ;  /* 0x0000af0003061a27 */ /* 0x000fc800078e00ff */
[----:B------:R-:W-:Y:S01]  /*3360*/  IMAD.MOV.U32 R2, RZ, RZ, R3 ;  /* 0x000000ffff027224 */ /* 0x000fe200078e0003 */
[----:B------:R-:W-:Y:S01]  /*3370*/  @P1 SHF.R.U32.HI R2, RZ, c[0x0][0x2c0], R6 ;  /* 0x0000b000ff021a19 */ /* 0x000fe20000011606 */
[----:B----4-:R-:W-:-:S03]  /*3380*/  IMAD.MOV.U32 R72, RZ, RZ, R7 ;  /* 0x000000ffff487224 */ /* 0x010fc600078e0007 */
[----:B------:R-:W-:-:S04]  /*3390*/  @!P3 IADD3 R7, P0, R2, UR20, RZ ;  /* 0x000000140207bc10 */ /* 0x000fc8000ff1e0ff */
[----:B------:R-:W-:Y:S02]  /*33a0*/  @!P3 LEA.HI.X.SX32 R8, R2, UR7, 0x1, P0 ;  /* 0x000000070208bc11 */ /* 0x000fe400080f0eff */
[----:B------:R-:W-:-:S04]  /*33b0*/  @!P3 LEA R6, P0, R7, c[0x0][0x2a0], 0x2 ;  /* 0x0000a8000706ba11 */ /* 0x000fc800078010ff */
[----:B------:R-:W-:-:S05]  /*33c0*/  @!P3 LEA.HI.X R7, R7, c[0x0][0x2a4], R8, 0x2, P0 ;  /* 0x0000a9000707ba11 */ /* 0x000fca00000f1408 */
[----:B------:R1:W2:Y:S01]  /*33d0*/  @!P3 LDG.E R9, [R6.64] ;  /* 0x000000160609b981 */ /* 0x0002a2000c1e1900 */
[----:B------:R-:W-:-:S04]  /*33e0*/  IMAD.MOV R2, RZ, RZ, -R2 ;  /* 0x000000ffff027224 */ /* 0x000fc800078e0a02 */
[----:B------:R-:W-:Y:S01]  /*33f0*/  IMAD R10, R2, c[0x0][0x2b8], R3 ;  /* 0x0000ae00020a7a24 */ /* 0x000fe200078e0203 */
[----:B------:R-:W3:Y:S04]  /*3400*/  S2R R76, SR_TID.X ;  /* 0x00000000004c7919 */ /* 0x000ee80000002100 */
[----:B------:R-:W-:-:S05]  /*3410*/  SHF.R.S32.HI R2, RZ, 0x1f, R10 ;  /* 0x0000001fff027819 */ /* 0x000fca000001140a */
[----:B-1----:R-:W-:Y:S02]  /*3420*/  IMAD R6, R2, c[0x0][0x1e0], RZ ;  /* 0x0000780002067a24 */ /* 0x002fe400078e02ff */
[----:B------:R-:W-:-:S04]  /*3430*/  IMAD.WIDE.U32 R2, R10, c[0x0][0x1e0], RZ ;  /* 0x000078000a027a25 */ /* 0x000fc800078e00ff */
[----:B------:R-:W-:-:S04]  /*3440*/  IMAD R6, R10, c[0x0][0x1e4], R6 ;  /* 0x000079000a067a24 */ /* 0x000fc800078e0206 */
[----:B------:R-:W-:Y:S01]  /*3450*/  IMAD.IADD R3, R3, 0x1, R6 ;  /* 0x0000000103037824 */ /* 0x000fe200078e0206 */
[----:B------:R-:W-:Y:S01]  /*3460*/  STL [R1+0x28], R10 ;  /* 0x0000280a01007387 */ /* 0x000fe20000100800 */
[----:B---3--:R-:W-:-:S04]  /*3470*/  LEA.HI R74, R66, R76, RZ, 0x3 ;  /* 0x0000004c424a7211 */ /* 0x008fc800078f18ff */
[----:B------:R-:W-:-:S05]  /*3480*/  LOP3.LUT R74, R74, 0xfffffff8, RZ, 0xc0, !PT ;  /* 0xfffffff84a4a7812 */ /* 0x000fca00078ec0ff */
[----:B------:R-:W-:Y:S01]  /*3490*/  IMAD.IADD R74, R76, 0x1, -R74 ;  /* 0x000000014c4a7824 */ /* 0x000fe200078e0a4a */
[----:B------:R-:W-:Y:S03]  /*34a0*/  BSSY B0, `(.L_x_3648) ;  /* 0x0000020000007945 */ /* 0x000fe60003800000 */
[----:B------:R-:W-:-:S05]  /*34b0*/  IMAD.SHL.U32 R74, R74, 0x8, RZ ;  /* 0x000000084a4a7824 */ /* 0x000fca00078e00ff */
[----:B------:R-:W-:Y:S02]  /*34c0*/  ISETP.GE.AND P1, PT, R74, c[0x0][0x1d4], PT ;  /* 0x000075004a007a0c */ /* 0x000fe40003f26270 */
[----:B--2---:R-:W-:Y:S01]  /*34d0*/  SHF.R.S32.HI R6, RZ, 0x1f, R9 ;  /* 0x0000001fff067819 */ /* 0x004fe20000011409 */
        /* <DEDUP_REMOVED lines=17> */
[----:B------:R-:W-:-:S03]  /*35f0*/  LEA R8, P0, R72, R2, 0x1 ;  /* 0x0000000248087211 */ /* 0x000fc600078008ff */
[----:B------:R-:W-:Y:S01]  /*3600*/  @!PT LDS RZ, [RZ] ;  /* 0x00000000fffff984 */ /* 0x000fe20000000800 */
[----:B-----5:R2:W-:Y:S01]  /*3610*/  LDGSTS.E.BYPASS.LTC128B.128 [R67+0x10100], [R10.64], !P1 ;  /* 0x101000000a437fae */ /* 0x0205e2000c901d56 */
        /* <DEDUP_REMOVED lines=8> */
.L_x_3649:
[----:B------:R-:W-:Y:S05]  /*36a0*/  BSYNC B0 ;  /* 0x0000000000007941 */ /* 0x000fea0003800000 */
.L_x_3648:
[----:B------:R-:W-:Y:S01]  /*36b0*/  ISETP.GE.AND P0, PT, R14, 0x21, PT ;  /* 0x000000210e00780c */ /* 0x000fe20003f06270 */
[----:B--23--:R2:W3:Y:S01]  /*36c0*/  SHFL.IDX PT, R3, R12, 0x1, 0x181f ;  /* 0x00381f000c037f89 */ /* 0x00c4e200000e0000 */
[----:B------:R-:W-:Y:S03]  /*36d0*/  BSSY B0, `(.L_x_3647) ;  /* 0x0000010000007945 */ /* 0x000fe60003800000 */
[----:B------:R2:W4:Y:S08]  /*36e0*/  SHFL.IDX PT, R2, R13, 0x1, 0x181f ;  /* 0x00381f000d027f89 */ /* 0x00053000000e0000 */
[----:B------:R-:W-:Y:S05]  /*36f0*/  @!P0 BRA `(.L_x_3650) ;  /* 0x000000d000008947 */ /* 0x000fea0003800000 */
[----:B----4-:R-:W-:-:S04]  /*3700*/  LEA R10, P0, R74, R2, 0x1 ;  /* 0x000000024a0a7211 */ /* 0x010fc800078008ff */
        /* <DEDUP_REMOVED lines=12> */
.L_x_3650:
[----:B------:R-:W-:Y:S05]  /*37d0*/  BSYNC B0 ;  /* 0x0000000000007941 */ /* 0x000fea0003800000 */
.L_x_3647:
[----:B---3--:R-:W3:Y:S01]  /*37e0*/  S2R R8, SR_TID.X ;  /* 0x0000000000087919 */ /* 0x008ee20000002100 */
[----:B----4-:R-:W-:Y:S01]  /*37f0*/  LOP3.LUT R2, R65, 0xffffffe0, RZ, 0xc0, !PT ;  /* 0xffffffe041027812 */ /* 0x010fe200078ec0ff */
[----:B------:R-:W-:Y:S01]  /*3800*/  UISETP.NE.AND UP1, UPT, UR13, URZ, UPT ;  /* 0x0000003f0d00728c */ /* 0x000fe2000bf25270 */
[----:B------:R-:W-:Y:S01]  /*3810*/  SHF.R.S32.HI R7, RZ, 0x1f, R64 ;  /* 0x0000001fff077819 */ /* 0x000fe20000011440 */
[----:B------:R-:W-:Y:S01]  /*3820*/  UISETP.NE.AND UP0, UPT, UR12, URZ, UPT ;  /* 0x0000003f0c00728c */ /* 0x000fe2000bf05270 */
[----:B------:R-:W0:Y:S01]  /*3830*/  LDGDEPBAR ;  /* 0x00000000000079af */ /* 0x000e220000000000 */
[----:B------:R-:W-:Y:S01]  /*3840*/  ULDC UR17, c[0x0][0x324] ;  /* 0x0000c90000117ab9 */ /* 0x000fe20000000800 */
[----:B------:R-:W-:Y:S01]  /*3850*/  LEA.HI R7, R7, R64, RZ, 0x3 ;  /* 0x0000004007077211 */ /* 0x000fe200078f18ff */
[----:B------:R-:W-:Y:S01]  /*3860*/  ULDC UR5, c[0x0][0x2ac] ;  /* 0x0000ab0000057ab9 */ /* 0x000fe20000000800 */
[----:B------:R-:W-:Y:S01]  /*3870*/  PLOP3.LUT P0, PT, PT, PT, UP1, 0x80, 0x0 ;  /* 0x000000000000781c */ /* 0x000fe20003f0f018 */
[----:B------:R-:W-:Y:S01]  /*3880*/  ULDC UR4, c[0x0][0x1d0] ;  /* 0x0000740000047ab9 */ /* 0x000fe20000000800 */
[----:B------:R-:W-:Y:S01]  /*3890*/  LOP3.LUT R7, R7, 0xffffff8, RZ, 0xc0, !PT ;  /* 0x0ffffff807077812 */ /* 0x000fe200078ec0ff */
[----:B------:R-:W-:-:S02]  /*38a0*/  ULOP3.LUT UR17, URZ, UR17, URZ, 0x33, !UPT ;  /* 0x000000113f117292 */ /* 0x000fc4000f8e333f */
[----:B------:R-:W-:Y:S02]  /*38b0*/  UIMAD UR4, UR5, UR4, UR27 ;  /* 0x00000004050472a4 */ /* 0x000fe4000f8e021b */
[----:B------:R-:W-:Y:S01]  /*38c0*/  IMAD.IADD R9, R64, 0x1, -R7 ;  /* 0x0000000140097824 */ /* 0x000fe200078e0a07 */
[----:B---3--:R-:W-:Y:S01]  /*38d0*/  LEA.HI R3, R66, R8, RZ, 0x2 ;  /* 0x0000000842037211 */ /* 0x008fe200078f10ff */
[----:B------:R-:W-:-:S03]  /*38e0*/  IMAD.IADD R2, R8, 0x1, -R2 ;  /* 0x0000000108027824 */ /* 0x000fc600078e0a02 */
[----:B------:R-:W-:Y:S02]  /*38f0*/  LOP3.LUT R3, R3, 0xfffffffc, RZ, 0xc0, !PT ;  /* 0xfffffffc03037812 */ /* 0x000fe400078ec0ff */
[----:B------:R-:W-:-:S03]  /*3900*/  SHF.R.S32.HI R6, RZ, 0x1f, R2 ;  /* 0x0000001fff067819 */ /* 0x000fc60000011402 */
[----:B------:R-:W-:Y:S01]  /*3910*/  IMAD.IADD R3, R8, 0x1, -R3 ;  /* 0x0000000108037824 */ /* 0x000fe200078e0a03 */
[----:B------:R-:W-:-:S04]  /*3920*/  LEA.HI R6, R6, R2, RZ, 0x2 ;  /* 0x0000000206067211 */ /* 0x000fc800078f10ff */
[----:B------:R-:W-:Y:S02]  /*3930*/  LEA.HI R8, R3, R3, RZ, 0x1 ;  /* 0x0000000303087211 */ /* 0x000fe400078f08ff */
[----:B------:R-:W-:Y:S02]  /*3940*/  LEA.HI.SX32 R7, R6, UR26, 0x1e ;  /* 0x0000001a06077c11 */ /* 0x000fe4000f8ff2ff */
[----:B------:R-:W-:-:S03]  /*3950*/  LOP3.LUT R8, R8, 0x1ffffffe, RZ, 0xc0, !PT ;  /* 0x1ffffffe08087812 */ /* 0x000fc600078ec0ff */
[----:B------:R-:W-:Y:S02]  /*3960*/  IMAD R7, R9, 0x10, R7 ;  /* 0x0000001009077824 */ /* 0x000fe400078e0207 */
[----:B------:R-:W-:-:S04]  /*3970*/  IMAD.IADD R3, R3, 0x1, -R8 ;  /* 0x0000000103037824 */ /* 0x000fc800078e0a08 */
[----:B------:R-:W-:-:S04]  /*3980*/  IMAD R10, R3, 0x8, R7 ;  /* 0x00000008030a7824 */ /* 0x000fc800078e0207 */
[----:B------:R-:W-:Y:S01]  /*3990*/  @P0 IMAD.HI.U32 R3, R10, c[0x0][0x2c8], RZ ;  /* 0x0000b2000a030a27 */ /* 0x000fe200078e00ff */
[----:B------:R-:W-:Y:S01]  /*39a0*/  PLOP3.LUT P0, PT, PT, PT, UP1, 0x80, 0x0 ;  /* 0x000000000000781c */ /* 0x000fe20003f0f018 */
[----:B------:R3:W-:Y:S02]  /*39b0*/  STL [R1+0x5c], R10 ;  /* 0x00005c0a01007387 */ /* 0x0007e40000100800 */
[----:B------:R-:W-:-:S10]  /*39c0*/  IMAD.MOV.U32 R7, RZ, RZ, R10 ;  /* 0x000000ffff077224 */ /* 0x000fd400078e000a */
[----:B------:R-:W-:Y:S02]  /*39d0*/  @P0 SHF.R.U32.HI R7, RZ, c[0x0][0x2cc], R3 ;  /* 0x0000b300ff070a19 */ /* 0x000fe40000011603 */
[----:B------:R-:W-:Y:S02]  /*39e0*/  LOP3.LUT R3, R6, 0x7ffffffc, RZ, 0xc0, !PT ;  /* 0x7ffffffc06037812 */ /* 0x000fe400078ec0ff */
[----:B------:R-:W-:Y:S01]  /*39f0*/  PLOP3.LUT P0, PT, PT, PT, UP0, 0x40, 0x0 ;  /* 0x000000000000781c */ /* 0x000fe20003f0e808 */
[----:B------:R-:W4:Y:S02]  /*3a00*/  SHFL.IDX PT, R6, R7, RZ, 0x1c1f ;  /* 0x001c1fff07067589 */ /* 0x000f2400000e0000 */
[----:B------:R-:W-:Y:S02]  /*3a10*/  IMAD.IADD R3, R2, 0x1, -R3 ;  /* 0x0000000102037824 */ /* 0x000fe400078e0a03 */
[----:B------:R-:W-:Y:S02]  /*3a20*/  IMAD.U32 R2, RZ, RZ, UR28 ;  /* 0x0000001cff027e24 */ /* 0x000fe4000f8e00ff */
[----:B------:R-:W-:-:S05]  /*3a30*/  IMAD.SHL.U32 R11, R3, 0x2, RZ ;  /* 0x00000002030b7824 */ /* 0x000fca00078e00ff */
[C---:B------:R-:W-:Y:S01]  /*3a40*/  IADD3 R2, -R11.reuse, 0x1, R2 ;  /* 0x000000010b027810 */ /* 0x040fe20007ffe102 */
[----:B------:R1:W-:Y:S01]  /*3a50*/  STL [R1+0x58], R11 ;  /* 0x0000580b01007387 */ /* 0x0003e20000100800 */
[----:B------:R-:W-:Y:S02]  /*3a60*/  IADD3 R9, -R11, UR4, RZ ;  /* 0x000000040b097c10 */ /* 0x000fe4000fffe1ff */
[----:B------:R-:W-:-:S04]  /*3a70*/  IADD3 R2, R2, -c[0x0][0x168], RZ ;  /* 0x80005a0002027a10 */ /* 0x000fc80007ffe0ff */
[C---:B------:R-:W-:Y:S02]  /*3a80*/  IADD3 R8, R2.reuse, c[0x0][0x328], RZ ;  /* 0x0000ca0002087a10 */ /* 0x040fe40007ffe0ff */
[----:B---3--:R-:W-:-:S03]  /*3a90*/  IADD3 R10, R2, UR17, RZ ;  /* 0x00000011020a7c10 */ /* 0x008fc6000fffe0ff */
[--C-:B----4-:R-:W-:Y:S02]  /*3aa0*/  IMAD.IADD R3, R8, 0x1, R6.reuse ;  /* 0x0000000108037824 */ /* 0x110fe400078e0206 */
[----:B------:R-:W-:-:S03]  /*3ab0*/  IMAD.IADD R2, R10, 0x1, R6 ;  /* 0x000000010a027824 */ /* 0x000fc600078e0206 */
[----:B------:R-:W-:Y:S02]  /*3ac0*/  IMNMX R3, R3, R9, PT ;  /* 0x0000000903037217 */ /* 0x000fe40003800200 */
[----:B-1----:R-:W-:Y:S01]  /*3ad0*/  IADD3 R11, -R11, UR27, RZ ;  /* 0x0000001b0b0b7c10 */ /* 0x002fe2000fffe1ff */
[----:B------:R-:W-:Y:S05]  /*3ae0*/  @P0 BRA `(.L_x_3651) ;  /* 0x0000015000000947 */ /* 0x000fea0003800000 */
[----:B--2---:R-:W-:Y:S01]  /*3af0*/  IMAD.U32 R12, RZ, RZ, UR9 ;  /* 0x00000009ff0c7e24 */ /* 0x004fe2000f8e00ff */
        /* <DEDUP_REMOVED lines=11> */
.L_x_3653:
[----:B------:R-:W-:-:S04]  /*3bb0*/  MOV R12, c[0x0][0x32c] ;  /* 0x0000cb00000c7a02 */ /* 0x000fc80000000f00 */
[----:B------:R-:W-:-:S13]  /*3bc0*/  ISETP.NE.AND P0, PT, R12, 0x1, PT ;  /* 0x000000010c00780c */ /* 0x000fda0003f05270 */
[----:B------:R-:W-:-:S05]  /*3bd0*/  @P0 IMAD.HI.U32 R12, R6, c[0x0][0x330], RZ ;  /* 0x0000cc00060c0a27 */ /* 0x000fca00078e00ff */
[----:B------:R-:W-:Y:S02]  /*3be0*/  @P0 SHF.R.U32.HI R6, RZ, c[0x0][0x334], R12 ;  /* 0x0000cd00ff060a19 */ /* 0x000fe4000001160c */
.L_x_3654:
[----:B------:R-:W-:Y:S05]  /*3bf0*/  BSYNC B0 ;  /* 0x0000000000007941 */ /* 0x000fea0003800000 */
.L_x_3652:
[----:B------:R-:W-:-:S05]  /*3c00*/  IMAD R6, R6, c[0x0][0x32c], R11 ;  /* 0x0000cb0006067a24 */ /* 0x000fca00078e020b */
[----:B------:R-:W-:Y:S02]  /*3c10*/  IADD3 R12, R6, c[0x0][0x32c], RZ ;  /* 0x0000cb00060c7a10 */ /* 0x000fe40007ffe0ff */
[----:B------:R-:W-:Y:S02]  /*3c20*/  IMNMX R2, R2, R6, !PT ;  /* 0x0000000602027217 */ /* 0x000fe40007800200 */
[----:B------:R-:W-:Y:S02]  /*3c30*/  IMNMX R3, R3, R12, PT ;  /* 0x0000000c03037217 */ /* 0x000fe40003800200 */
.L_x_3651:
[----:B------:R-:W-:Y:S01]  /*3c40*/  UISETP.GE.AND UP0, UPT, UR27, 0x1, UPT ;  /* 0x000000011b00788c */ /* 0x000fe2000bf06270 */
[----:B------:R-:W1:Y:S01]  /*3c50*/  SHFL.IDX PT, R6, R7, 0x1, 0x1c1f ;  /* 0x003c1f0007067f89 */ /* 0x000e6200000e0000 */
[----:B------:R-:W-:Y:S02]  /*3c60*/  UISETP.GE.AND UP6, UPT, UR27, 0x12, UPT ;  /* 0x000000121b00788c */ /* 0x000fe4000bfc6270 */
[----:B------:R-:W-:Y:S02]  /*3c70*/  UP2UR UR30, UPR, URZ, 0x1 ;  /* 0x000000013f1e7883 */ /* 0x000fe40008000000 */
[----:B------:R-:W-:Y:S01]  /*3c80*/  PLOP3.LUT P0, PT, PT, PT, UP0, 0x40, 0x0 ;  /* 0x000000000000781c */ /* 0x000fe20003f0e808 */
[----:B------:R-:W-:-:S02]  /*3c90*/  UISETP.GE.AND UP0, UPT, UR27, 0x2, UPT ;  /* 0x000000021b00788c */ /* 0x000fc4000bf06270 */
[----:B------:R-:W-:Y:S01]  /*3ca0*/  UISETP.GE.AND UP5, UPT, UR27, 0x19, UPT ;  /* 0x000000191b00788c */ /* 0x000fe2000bfa6270 */
[----:B------:R-:W-:Y:S01]  /*3cb0*/  ISETP.GT.AND P0, PT, R2, RZ, P0 ;  /* 0x000000ff0200720c */ /* 0x000fe20000704270 */
[----:B------:R-:W-:Y:S02]  /*3cc0*/  UP2UR UR29, UPR, URZ, 0x1 ;  /* 0x000000013f1d7883 */ /* 0x000fe40008000000 */
[----:B------:R-:W-:Y:S01]  /*3cd0*/  UISETP.GE.AND UP4, UPT, UR27, 0x1a, UPT ;  /* 0x0000001a1b00788c */ /* 0x000fe2000bf86270 */
[----:B------:R-:W-:Y:S01]  /*3ce0*/  ISETP.LT.OR P0, PT, R3, 0x1, P0 ;  /* 0x000000010300780c */ /* 0x000fe20000701670 */
[----:B------:R-:W-:Y:S02]  /*3cf0*/  UISETP.GE.AND UP3, UPT, UR27, 0x21, UPT ;  /* 0x000000211b00788c */ /* 0x000fe4000bf66270 */
[----:B------:R-:W-:Y:S01]  /*3d00*/  UISETP.GE.AND UP2, UPT, UR27, 0x22, UPT ;  /* 0x000000221b00788c */ /* 0x000fe2000bf46270 */
[----:B------:R-:W-:Y:S01]  /*3d10*/  FSEL R16, R32, -INF , !P0 ;  /* 0xff80000020107808 */ /* 0x000fe20004000000 */
[----:B------:R-:W-:Y:S01]  /*3d20*/  UISETP.GE.AND UP1, UPT, UR27, 0x29, UPT ;  /* 0x000000291b00788c */ /* 0x000fe2000bf26270 */
[----:B------:R-:W-:Y:S01]  /*3d30*/  PLOP3.LUT P0, PT, PT, PT, UP0, 0x40, 0x0 ;  /* 0x000000000000781c */ /* 0x000fe20003f0e808 */
[----:B------:R-:W-:-:S02]  /*3d40*/  UISETP.GE.AND UP0, UPT, UR27, 0x9, UPT ;  /* 0x000000091b00788c */ /* 0x000fc4000bf06270 */
[----:B------:R-:W-:Y:S01]  /*3d50*/  UP2UR UR31, UPR, URZ, 0x40 ;  /* 0x000000403f1f7883 */ /* 0x000fe20008000000 */
[----:B------:R-:W-:Y:S01]  /*3d60*/  ISETP.GT.AND P0, PT, R2, 0x1, P0 ;  /* 0x000000010200780c */ /* 0x000fe20000704270 */
[----:B------:R-:W-:-:S03]  /*3d70*/  UP2UR UR28, UPR, URZ, 0x1 ;  /* 0x000000013f1c7883 */ /* 0x000fc60008000000 */
[----:B------:R-:W-:-:S04]  /*3d80*/  ISETP.LT.OR P0, PT, R3, 0x2, P0 ;  /* 0x000000020300780c */ /* 0x000fc80000701670 */
[----:B------:R-:W-:Y:S02]  /*3d90*/  FSEL R15, R33, -INF , !P0 ;  /* 0xff800000210f7808 */ /* 0x000fe40004000000 */
[----:B------:R-:W-:Y:S01]  /*3da0*/  PLOP3.LUT P0, PT, PT, PT, UP0, 0x40, 0x0 ;  /* 0x000000000000781c */ /* 0x000fe20003f0e808 */
[----:B------:R-:W-:-:S03]  /*3db0*/  UISETP.GE.AND UP0, UPT, UR27, 0xa, UPT ;  /* 0x0000000a1b00788c */ /* 0x000fc6000bf06270 */
        /* <DEDUP_REMOVED lines=12> */
[----:B------:R-:W-:-:S04]  /*3e80*/  ISETP.GT.AND P0, PT, R2, 0x10, P0 ;  /* 0x000000100200780c */ /* 0x000fc80000704270 */
[----:B------:R-:W-:-:S04]  /*3e90*/  ISETP.LT.OR P0, PT, R3, 0x11, P0 ;  /* 0x000000110300780c */ /* 0x000fc80000701670 */
[----:B------:R-:W-:Y:S02]  /*3ea0*/  FSEL R19, R28, -INF , !P0 ;  /* 0xff8000001c137808 */ /* 0x000fe40004000000 */
[----:B------:R-:W-:Y:S01]  /*3eb0*/  PLOP3.LUT P0, PT, PT, PT, UP6, 0x40, 0x0 ;  /* 0x000000000000781c */ /* 0x000fe20003f0e868 */
[----:B------:R-:W-:-:S03]  /*3ec0*/  UISETP.NE.AND UP6, UPT, UR12, URZ, UPT ;  /* 0x0000003f0c00728c */ /* 0x000fc6000bfc5270 */
        /* <DEDUP_REMOVED lines=24> */
[----:B------:R-:W-:Y:S01]  /*4050*/  ISETP.GT.AND P0, PT, R2, 0x29, P0 ;  /* 0x000000290200780c */ /* 0x000fe20000704270 */
[----:B-1----:R-:W-:-:S03]  /*4060*/  IMAD.IADD R2, R10, 0x1, R6 ;  /* 0x000000010a027824 */ /* 0x002fc600078e0206 */
[----:B------:R-:W-:Y:S01]  /*4070*/  ISETP.LT.OR P0, PT, R3, 0x2a, P0 ;  /* 0x0000002a0300780c */ /* 0x000fe20000701670 */
[----:B------:R-:W-:-:S03]  /*4080*/  IMAD.IADD R3, R8, 0x1, R6 ;  /* 0x0000000108037824 */ /* 0x000fc600078e0206 */
[----:B------:R-:W-:Y:S02]  /*4090*/  FSEL R87, R37, -INF , !P0 ;  /* 0xff80000025577808 */ /* 0x000fe40004000000 */
[----:B------:R-:W-:Y:S01]  /*40a0*/  PLOP3.LUT P0, PT, PT, PT, UP6, 0x40, 0x0 ;  /* 0x000000000000781c */ /* 0x000fe20003f0e868 */
[----:B------:R-:W-:Y:S01]  /*40b0*/  UISETP.NE.AND UP6, UPT, UR31, URZ, UPT ;  /* 0x0000003f1f00728c */ /* 0x000fe2000bfc5270 */
[----:B------:R-:W-:-:S11]  /*40c0*/  IMNMX R3, R3, R9, PT ;  /* 0x0000000903037217 */ /* 0x000fd60003800200 */
[----:B------:R-:W-:Y:S05]  /*40d0*/  @P0 BRA `(.L_x_3655) ;  /* 0x0000015000000947 */ /* 0x000fea0003800000 */
[----:B------:R-:W-:Y:S01]  /*40e0*/  IMAD.U32 R7, RZ, RZ, UR9 ;  /* 0x00000009ff077e24 */ /* 0x000fe2000f8e00ff */
        /* <DEDUP_REMOVED lines=11> */
.L_x_3657:
[----:B------:R-:W-:-:S04]  /*41a0*/  MOV R7, c[0x0][0x32c] ;  /* 0x0000cb0000077a02 */ /* 0x000fc80000000f00 */
[----:B------:R-:W-:-:S13]  /*41b0*/  ISETP.NE.AND P0, PT, R7, 0x1, PT ;  /* 0x000000010700780c */ /* 0x000fda0003f05270 */
[----:B------:R-:W-:-:S05]  /*41c0*/  @P0 IMAD.HI.U32 R7, R6, c[0x0][0x330], RZ ;  /* 0x0000cc0006070a27 */ /* 0x000fca00078e00ff */
[----:B------:R-:W-:Y:S02]  /*41d0*/  @P0 SHF.R.U32.HI R6, RZ, c[0x0][0x334], R7 ;  /* 0x0000cd00ff060a19 */ /* 0x000fe40000011607 */
.L_x_3658:
[----:B------:R-:W-:Y:S05]  /*41e0*/  BSYNC B0 ;  /* 0x0000000000007941 */ /* 0x000fea0003800000 */
.L_x_3656:
[----:B------:R-:W-:-:S05]  /*41f0*/  IMAD R6, R6, c[0x0][0x32c], R11 ;  /* 0x0000cb0006067a24 */ /* 0x000fca00078e020b */
[----:B------:R-:W-:Y:S02]  /*4200*/  IADD3 R7, R6, c[0x0][0x32c], RZ ;  /* 0x0000cb0006077a10 */ /* 0x000fe40007ffe0ff */
[----:B------:R-:W-:Y:S02]  /*4210*/  IMNMX R2, R2, R6, !PT ;  /* 0x0000000602027217 */ /* 0x000fe40007800200 */
[----:B------:R-:W-:Y:S02]  /*4220*/  IMNMX R3, R3, R7, PT ;  /* 0x0000000703037217 */ /* 0x000fe40003800200 */
.L_x_3655:
[----:B------:R-:W-:Y:S01]  /*4230*/  UP2UR UR27, UPR, URZ, 0x10 ;  /* 0x000000103f1b7883 */ /* 0x000fe20008000000 */
[----:B------:R-:W-:Y:S01]  /*4240*/  FMNMX.FTZ R133, R16, R15, !PT ;  /* 0x0000000f10857209 */ /* 0x000fe20007810000 */
[----:B------:R-:W-:Y:S01]  /*4250*/  UISETP.NE.AND UP4, UPT, UR30, URZ, UPT ;  /* 0x0000003f1e00728c */ /* 0x000fe2000bf85270 */
[----:B------:R-:W-:Y:S01]  /*4260*/  IMAD.SHL.U32 R237, R4, 0x2, RZ ;  /* 0x0000000204ed7824 */ /* 0x000fe200078e00ff */
[----:B------:R-:W-:Y:S01]  /*4270*/  UP2UR UR30, UPR, URZ, 0x8 ;  /* 0x000000083f1e7883 */ /* 0x000fe20008000000 */
[----:B------:R-:W-:Y:S01]  /*4280*/  FMNMX.FTZ R133, R21, R133, !PT ;  /* 0x0000008515857209 */ /* 0x000fe20007810000 */
[----:B------:R-:W-:Y:S01]  /*4290*/  UISETP.NE.AND UP3, UPT, UR29, URZ, UPT ;  /* 0x0000003f1d00728c */ /* 0x000fe2000bf65270 */
[----:B------:R-:W-:Y:S01]  /*42a0*/  IMAD R238, R5, 0x2, R237 ;  /* 0x0000000205ee7824 */ /* 0x000fe200078e02ed */
[----:B------:R-:W-:Y:S01]  /*42b0*/  PLOP3.LUT P0, PT, PT, PT, UP4, 0x40, 0x0 ;  /* 0x000000000000781c */ /* 0x000fe20003f0e848 */
[----:B------:R-:W-:Y:S01]  /*42c0*/  UP2UR UR29, UPR, URZ, 0x4 ;  /* 0x000000043f1d7883 */ /* 0x000fe20008000000 */
[----:B------:R-:W-:Y:S01]  /*42d0*/  FMNMX.FTZ R133, R20, R133, !PT ;  /* 0x0000008514857209 */ /* 0x000fe20007810000 */
[----:B------:R-:W-:Y:S01]  /*42e0*/  UISETP.NE.AND UP2, UPT, UR28, URZ, UPT ;  /* 0x0000003f1c00728c */ /* 0x000fe2000bf45270 */
[----:B------:R-:W-:Y:S01]  /*42f0*/  ISETP.GT.AND P0, PT, R2, RZ, P0 ;  /* 0x000000ff0200720c */ /* 0x000fe20000704270 */
[----:B------:R-:W-:Y:S01]  /*4300*/  UP2UR UR28, UPR, URZ, 0x2 ;  /* 0x000000023f1c7883 */ /* 0x000fe20008000000 */
[----:B------:R-:W-:Y:S01]  /*4310*/  FMNMX.FTZ R133, R19, R133, !PT ;  /* 0x0000008513857209 */ /* 0x000fe20007810000 */
[----:B------:R-:W-:Y:S01]  /*4320*/  UISETP.NE.AND UP1, UPT, UR5, URZ, UPT ;  /* 0x0000003f0500728c */ /* 0x000fe2000bf25270 */
[----:B------:R-:W-:Y:S01]  /*4330*/  ISETP.LT.OR P0, PT, R3, 0x1, P0 ;  /* 0x000000010300780c */ /* 0x000fe20000701670 */
[----:B------:R-:W-:Y:S01]  /*4340*/  UP2UR UR5, UPR, URZ, 0x1 ;  /* 0x000000013f057883 */ /* 0x000fe20008000000 */
[----:B------:R-:W-:Y:S01]  /*4350*/  FMNMX.FTZ R133, R18, R133, !PT ;  /* 0x0000008512857209 */ /* 0x000fe20007810000 */
[----:B------:R-:W-:Y:S01]  /*4360*/  UISETP.NE.AND UP0, UPT, UR4, URZ, UPT ;  /* 0x0000003f0400728c */ /* 0x000fe2000bf05270 */
[----:B------:R-:W-:Y:S01]  /*4370*/  FSEL R8, R34, -INF , !P0 ;  /* 0xff80000022087808 */ /* 0x000fe20004000000 */
[----:B------:R-:W-:Y:S01]  /*4380*/  UISETP.NE.AND UP4, UPT, UR27, URZ, UPT ;  /* 0x0000003f1b00728c */ /* 0x000fe2000bf85270 */
[----:B------:R-:W-:Y:S01]  /*4390*/  PLOP3.LUT P0, PT, PT, PT, UP3, 0x40, 0x0 ;  /* 0x000000000000781c */ /* 0x000fe20003f0e838 */
[----:B------:R-:W-:Y:S01]  /*43a0*/  UISETP.NE.AND UP3, UPT, UR30, URZ, UPT ;  /* 0x0000003f1e00728c */ /* 0x000fe2000bf65270 */
[----:B------:R-:W-:Y:S01]  /*43b0*/  FMNMX.FTZ R133, R17, R133, !PT ;  /* 0x0000008511857209 */ /* 0x000fe20007810000 */
[----:B-----5:R-:W-:Y:S01]  /*43c0*/  LDSM.16.MT88.4 R68, [R238+0x900] ;  /* 0x00090000ee44783b */ /* 0x020fe20000004200 */
[----:B------:R-:W-:Y:S01]  /*43d0*/  ISETP.GT.AND P0, PT, R2, 0x1, P0 ;  /* 0x000000010200780c */ /* 0x000fe20000704270 */
[----:B------:R-:W-:Y:S01]  /*43e0*/  IMAD R240, R0, 0x2, R238 ;  /* 0x0000000200f07824 */ /* 0x000fe200078e02ee */
[----:B------:R-:W-:Y:S01]  /*43f0*/  FMNMX.FTZ R133, R22, R133, !PT ;  /* 0x0000008516857209 */ /* 0x000fe20007810000 */
[----:B------:R-:W-:Y:S01]  /*4400*/  LDSM.16.MT88.4 R72, [R238+0x1900] ;  /* 0x00190000ee48783b */ /* 0x000fe20000004200 */
[----:B------:R-:W-:-:S02]  /*4410*/  ISETP.LT.OR P0, PT, R3, 0x2, P0 ;  /* 0x000000020300780c */ /* 0x000fc40000701670 */
[----:B------:R-:W-:Y:S01]  /*4420*/  FMNMX.FTZ R133, R91, R133, !PT ;  /* 0x000000855b857209 */ /* 0x000fe20007810000 */
[----:B------:R-:W-:Y:S01]  /*4430*/  LDSM.16.MT88.4 R64, [R237+0x1900] ;  /* 0x00190000ed40783b */ /* 0x000fe20000004200 */
[----:B------:R-:W-:Y:S02]  /*4440*/  FSEL R7, R35, -INF , !P0 ;  /* 0xff80000023077808 */ /* 0x000fe40004000000 */
[----:B------:R-:W-:Y:S01]  /*4450*/  PLOP3.LUT P0, PT, PT, PT, UP2, 0x40, 0x0 ;  /* 0x000000000000781c */ /* 0x000fe20003f0e828 */
[----:B------:R-:W-:Y:S01]  /*4460*/  UISETP.NE.AND UP2, UPT, UR29, URZ, UPT ;  /* 0x0000003f1d00728c */ /* 0x000fe2000bf45270 */
[----:B------:R-:W-:Y:S01]  /*4470*/  FMNMX.FTZ R133, R90, R133, !PT ;  /* 0x000000855a857209 */ /* 0x000fe20007810000 */
[----:B------:R-:W-:Y:S01]  /*4480*/  LDSM.16.MT88.4 R32, [R238+0x100] ;  /* 0x00010000ee20783b */ /* 0x000fe20000004200 */
[----:B------:R-:W-:Y:S02]  /*4490*/  ISETP.GT.AND P0, PT, R2, 0x8, P0 ;  /* 0x000000080200780c */ /* 0x000fe40000704270 */
        /* <DEDUP_REMOVED lines=8> */
[----:B------:R-:W-:Y:S01]  /*4520*/  LEA R241, R0, R237, 0x1 ;  /* 0x000000ed00f17211 */ /* 0x000fe200078e08ff */
[----:B------:R-:W-:Y:S01]  /*4530*/  STL [R1+0x74], R161 ;  /* 0x000074a101007387 */ /* 0x000fe20000100800 */
[----:B------:R-:W-:-:S03]  /*4540*/  ISETP.GT.AND P0, PT, R2, 0x9, P0 ;  /* 0x000000090200780c */ /* 0x000fc60000704270 */
[----:B------:R-:W-:Y:S01]  /*4550*/  STL [R1+0x70], R160 ;  /* 0x000070a001007387 */ /* 0x000fe20000100800 */
[----:B------:R-:W-:-:S04]  /*4560*/  ISETP.LT.OR P0, PT, R3, 0xa, P0 ;  /* 0x0000000a0300780c */ /* 0x000fc80000701670 */
[----:B------:R-:W-:Y:S02]  /*4570*/  FSEL R10, R47, -INF , !P0 ;  /* 0xff8000002f0a7808 */ /* 0x000fe40004000000 */
[----:B------:R-:W-:Y:S01]  /*4580*/  PLOP3.LUT P0, PT, PT, PT, UP0, 0x40, 0x0 ;  /* 0x000000000000781c */ /* 0x000fe20003f0e808 */
[----:B------:R-:W-:Y:S01]  /*4590*/  UISETP.NE.AND UP0, UPT, UR5, URZ, UPT ;  /* 0x0000003f0500728c */ /* 0x000fe2000bf05270 */
[----:B------:R-:W-:Y:S02]  /*45a0*/  LDSM.16.MT88.4 R44, [R241+0x900] ;  /* 0x00090000f12c783b */ /* 0x000fe40000004200 */
[----:B------:R-:W-:Y:S01]  /*45b0*/  ISETP.GT.AND P0, PT, R2, 0x10, P0 ;  /* 0x000000100200780c */ /* 0x000fe20000704270 */
[----:B------:R-:W-:-:S03]  /*45c0*/  ULDC.64 UR4, c[0x0][0x2c8] ;  /* 0x0000b20000047ab9 */ /* 0x000fc60000000a00 */
[----:B------:R-:W-:-:S04]  /*45d0*/  ISETP.LT.OR P0, PT, R3, 0x11, P0 ;  /* 0x000000110300780c */ /* 0x000fc80000701670 */
[----:B------:R-:W-:Y:S02]  /*45e0*/  FSEL R9, R30, -INF , !P0 ;  /* 0xff8000001e097808 */ /* 0x000fe40004000000 */
[----:B------:R-:W-:Y:S01]  /*45f0*/  PLOP3.LUT P0, PT, PT, PT, UP6, 0x40, 0x0 ;  /* 0x000000000000781c */ /* 0x000fe20003f0e868 */
[----:B------:R-:W-:-:S03]  /*4600*/  UISETP.NE.AND UP6, UPT, UR12, URZ, UPT ;  /* 0x0000003f0c00728c */ /* 0x000fc6000bfc5270 */
[----:B------:R-:W-:-:S04]  /*4610*/  ISETP.GT.AND P0, PT, R2, 0x11, P0 ;  /* 0x000000110200780c */ /* 0x000fc80000704270 */
[----:B------:R-:W-:-:S04]  /*4620*/  ISETP.LT.OR P0, PT, R3, 0x12, P0 ;  /* 0x000000120300780c */ /* 0x000fc80000701670 */
[----:B--2---:R-:W-:Y:S02]  /*4630*/  FSEL R12, R31, -INF , !P0 ;  /* 0xff8000001f0c7808 */ /* 0x004fe40004000000 */
[----:B------:R-:W-:Y:S01]  /*4640*/  PLOP3.LUT P0, PT, PT, PT, UP5, 0x40, 0x0 ;  /* 0x000000000000781c */ /* 0x000fe20003f0e858 */
[----:B------:R-:W-:Y:S01]  /*4650*/  LDSM.16.MT88.4 R28, [R237+0x900] ;  /* 0x00090000ed1c783b */ /* 0x000fe20000004200 */
[----:B------:R-:W-:Y:S02]  /*4660*/  UISETP.NE.AND UP5, UPT, UR13, URZ, UPT ;  /* 0x0000003f0d00728c */ /* 0x000fe4000bfa5270 */
[----:B------:R-:W-:-:S04]  /*4670*/  ISETP.GT.AND P0, PT, R2, 0x18, P0 ;  /* 0x000000180200780c */ /* 0x000fc80000704270 */
[----:B------:R-:W-:-:S04]  /*4680*/  ISETP.LT.OR P0, PT, R3, 0x19, P0 ;  /* 0x000000190300780c */ /* 0x000fc80000701670 */
[----:B------:R-:W-:Y:S02]  /*4690*/  FSEL R13, R42, -INF , !P0 ;  /* 0xff8000002a0d7808 */ /* 0x000fe40004000000 */
[----:B------:R-:W-:-:S04]  /*46a0*/  PLOP3.LUT P0, PT, PT, PT, UP4, 0x40, 0x0 ;  /* 0x000000000000781c */ /* 0x000fc80003f0e848 */
[----:B------:R-:W-:-:S04]  /*46b0*/  ISETP.GT.AND P0, PT, R2, 0x19, P0 ;  /* 0x000000190200780c */ /* 0x000fc80000704270 */
[----:B------:R-:W-:-:S04]  /*46c0*/  ISETP.LT.OR P0, PT, R3, 0x1a, P0 ;  /* 0x0000001a0300780c */ /* 0x000fc80000701670 */
[----:B------:R-:W-:Y:S02]  /*46d0*/  FSEL R14, R43, -INF , !P0 ;  /* 0xff8000002b0e7808 */ /* 0x000fe40004000000 */
[----:B------:R-:W-:Y:S01]  /*46e0*/  PLOP3.LUT P0, PT, PT, PT, UP3, 0x40, 0x0 ;  /* 0x000000000000781c */ /* 0x000fe20003f0e838 */
[----:B------:R-:W-:Y:S03]  /*46f0*/  LDSM.16.MT88.4 R40, [R240+0x900] ;  /* 0x00090000f028783b */ /* 0x000fe60000004200 */
        /* <DEDUP_REMOVED lines=13> */
[----:B------:R-:W-:Y:S02]  /*47d0*/  ISETP.GT.AND P0, PT, R2, 0x29, P0 ;  /* 0x000000290200780c */ /* 0x000fe40000704270 */
[----:B------:R-:W1:Y:S02]  /*47e0*/  SHFL.BFLY PT, R2, R133, 0x2, 0x1f ;  /* 0x0c401f0085027f89 */ /* 0x000e6400000e0000 */
[----:B------:R-:W-:-:S04]  /*47f0*/  ISETP.LT.OR P0, PT, R3, 0x2a, P0 ;  /* 0x0000002a0300780c */ /* 0x000fc80000701670 */
[----:B------:R-:W-:Y:S02]  /*4800*/  FSEL R85, R39, -INF , !P0 ;  /* 0xff80000027557808 */ /* 0x000fe40004000000 */
[----:B------:R-:W-:Y:S01]  /*4810*/  LDSM.16.MT88.4 R36, [R237+0x2100] ;  /* 0x00210000ed24783b */ /* 0x000fe20000004200 */
[----:B-1----:R-:W-:-:S05]  /*4820*/  FMNMX.FTZ R133, R133, R2, !PT ;  /* 0x0000000285857209 */ /* 0x002fca0007810000 */
[----:B------:R-:W1:Y:S02]  /*4830*/  SHFL.BFLY PT, R2, R133, 0x1, 0x1f ;  /* 0x0c201f0085027f89 */ /* 0x000e6400000e0000 */
[----:B-1----:R-:W-:Y:S02]  /*4840*/  FMNMX.FTZ R133, R133, R2, !PT ;  /* 0x0000000285857209 */ /* 0x002fe40007810000 */
[----:B------:R-:W-:Y:S02]  /*4850*/  FMNMX.FTZ R2, R8, R7, !PT ;  /* 0x0000000708027209 */ /* 0x000fe40007810000 */
[C---:B------:R-:W-:Y:S01]  /*4860*/  FSETP.NEU.FTZ.AND P0, PT, R133.reuse, -INF , PT ;  /* 0xff8000008500780b */ /* 0x040fe20003f1d000 */
[----:B------:R-:W-:Y:S01]  /*4870*/  FMUL.FTZ R3, R133, c[0x0][0x2d0] ;  /* 0x0000b40085037a20 */ /* 0x000fe20000410000 */
[----:B------:R-:W-:-:S04]  /*4880*/  FMNMX.FTZ R2, R6, R2, !PT ;  /* 0x0000000206027209 */ /* 0x000fc80007810000 */
[----:B------:R-:W-:Y:S02]  /*4890*/  FMNMX.FTZ R2, R10, R2, !PT ;  /* 0x000000020a027209 */ /* 0x000fe40007810000 */
[----:B------:R-:W-:Y:S02]  /*48a0*/  FSEL R3, R3, RZ, P0 ;  /* 0x000000ff03037208 */ /* 0x000fe40000000000 */
[----:B------:R-:W-:-:S03]  /*48b0*/  FMNMX.FTZ R2, R9, R2, !PT ;  /* 0x0000000209027209 */ /* 0x000fc60007810000 */
[--C-:B------:R-:W-:Y:S01]  /*48c0*/  FFMA.FTZ R16, R16, c[0x0][0x2d0], -R3.reuse ;  /* 0x0000b40010107a23 */ /* 0x100fe20000010803 */
[----:B------:R-:W-:Y:S01]  /*48d0*/  FMNMX.FTZ R2, R12, R2, !PT ;  /* 0x000000020c027209 */ /* 0x000fe20007810000 */
[--C-:B------:R-:W-:Y:S02]  /*48e0*/  FFMA.FTZ R19, R19, c[0x0][0x2d0], -R3.reuse ;  /* 0x0000b40013137a23 */ /* 0x100fe40000010803 */
[--C-:B------:R-:W-:Y:S01]  /*48f0*/  FFMA.FTZ R18, R18, c[0x0][0x2d0], -R3.reuse ;  /* 0x0000b40012127a23 */ /* 0x100fe20000010803 */
[----:B------:R-:W-:Y:S01]  /*4900*/  FMNMX.FTZ R2, R13, R2, !PT ;  /* 0x000000020d027209 */ /* 0x000fe20007810000 */
[--C-:B------:R-:W-:Y:S01]  /*4910*/  FFMA.FTZ R17, R17, c[0x0][0x2d0], -R3.reuse ;  /* 0x0000b40011117a23 */ /* 0x100fe20000010803 */
[----:B------:R-:W-:Y:S01]  /*4920*/  MUFU.EX2 R110, R16 ;  /* 0x00000010006e7308 */ /* 0x000fe20000000800 */
[--C-:B------:R-:W-:Y:S01]  /*4930*/  FFMA.FTZ R15, R15, c[0x0][0x2d0], -R3.reuse ;  /* 0x0000b4000f0f7a23 */ /* 0x100fe20000010803 */
[----:B------:R-:W-:Y:S01]  /*4940*/  FMNMX.FTZ R2, R14, R2, !PT ;  /* 0x000000020e027209 */ /* 0x000fe20007810000 */
[----:B------:R-:W-:-:S02]  /*4950*/  FFMA.FTZ R21, R21, c[0x0][0x2d0], -R3 ;  /* 0x0000b40015157a23 */ /* 0x000fc40000010803 */
[----:B------:R-:W-:Y:S01]  /*4960*/  FFMA.FTZ R20, R20, c[0x0][0x2d0], -R3 ;  /* 0x0000b40014147a23 */ /* 0x000fe20000010803 */
[----:B------:R-:W-:Y:S02]  /*4970*/  FMNMX.FTZ R2, R84, R2, !PT ;  /* 0x0000000254027209 */ /* 0x000fe40007810000 */
[----:B------:R-:W-:Y:S02]  /*4980*/  MUFU.EX2 R116, R19 ;  /* 0x0000001300747308 */ /* 0x000fe40000000800 */
[----:B------:R-:W-:-:S04]  /*4990*/  FMNMX.FTZ R2, R86, R2, !PT ;  /* 0x0000000256027209 */ /* 0x000fc80007810000 */
[----:B------:R-:W-:Y:S02]  /*49a0*/  FMNMX.FTZ R2, R88, R2, !PT ;  /* 0x0000000258027209 */ /* 0x000fe40007810000 */
[----:B------:R-:W-:Y:S02]  /*49b0*/  MUFU.EX2 R124, R18 ;  /* 0x00000012007c7308 */ /* 0x000fe40000000800 */
[----:B------:R-:W-:-:S05]  /*49c0*/  FMNMX.FTZ R2, R85, R2, !PT ;  /* 0x0000000255027209 */ /* 0x000fca0007810000 */
[----:B------:R-:W1:Y:S01]  /*49d0*/  SHFL.BFLY PT, R11, R2, 0x2, 0x1f ;  /* 0x0c401f00020b7f89 */ /* 0x000e6200000e0000 */
[----:B------:R2:W-:Y:S08]  /*49e0*/  MUFU.EX2 R128, R17 ;  /* 0x0000001100807308 */ /* 0x0005f00000000800 */
[----:B------:R-:W-:Y:S01]  /*49f0*/  MUFU.EX2 R109, R15 ;  /* 0x0000000f006d7308 */ /* 0x000fe20000000800 */
[----:B--2---:R-:W-:Y:S07]  /*4a00*/  LDSM.16.MT88.4 R16, [R237+0x100] ;  /* 0x00010000ed10783b */ /* 0x004fee0000004200 */
[----:B------:R-:W-:Y:S01]  /*4a10*/  MUFU.EX2 R108, R21 ;  /* 0x00000015006c7308 */ /* 0x000fe20000000800 */
[----:B-1----:R-:W-:-:S07]  /*4a20*/  FMNMX.FTZ R2, R2, R11, !PT ;  /* 0x0000000b02027209 */ /* 0x002fce0007810000 */
[----:B------:R-:W1:Y:S01]  /*4a30*/  MUFU.EX2 R117, R20 ;  /* 0x0000001400757308 */ /* 0x000e620000000800 */
[----:B------:R-:W2:Y:S02]  /*4a40*/  SHFL.BFLY PT, R132, R2, 0x1, 0x1f ;  /* 0x0c201f0002847f89 */ /* 0x000ea400000e0000 */
[----:B--2---:R-:W-:-:S04]  /*4a50*/  FMNMX.FTZ R132, R132, R2, !PT ;  /* 0x0000000284847209 */ /* 0x004fc80007810000 */
[C---:B------:R-:W-:Y:S01]  /*4a60*/  FSETP.NEU.FTZ.AND P0, PT, R132.reuse, -INF , PT ;  /* 0xff8000008400780b */ /* 0x040fe20003f1d000 */
[----:B------:R-:W-:-:S05]  /*4a70*/  FMUL.FTZ R2, R132, c[0x0][0x2d0] ;  /* 0x0000b40084027a20 */ /* 0x000fca0000410000 */
[----:B------:R-:W-:-:S05]  /*4a80*/  FSEL R2, R2, RZ, P0 ;  /* 0x000000ff02027208 */ /* 0x000fca0000000000 */
[--C-:B------:R-:W-:Y:S02]  /*4a90*/  FFMA.FTZ R8, R8, c[0x0][0x2d0], -R2.reuse ;  /* 0x0000b40008087a23 */ /* 0x100fe40000010802 */
[--C-:B------:R-:W-:Y:S02]  /*4aa0*/  FFMA.FTZ R7, R7, c[0x0][0x2d0], -R2.reuse ;  /* 0x0000b40007077a23 */ /* 0x100fe40000010802 */
[--C-:B------:R-:W-:Y:S01]  /*4ab0*/  FFMA.FTZ R6, R6, c[0x0][0x2d0], -R2.reuse ;  /* 0x0000b40006067a23 */ /* 0x100fe20000010802 */
[----:B------:R2:W-:Y:S01]  /*4ac0*/  MUFU.EX2 R77, R8 ;  /* 0x00000008004d7308 */ /* 0x0005e20000000800 */
[--C-:B------:R-:W-:Y:S01]  /*4ad0*/  FFMA.FTZ R4, R10, c[0x0][0x2d0], -R2.reuse ;  /* 0x0000b4000a047a23 */ /* 0x100fe20000010802 */
[----:B-1----:R-:W-:Y:S01]  /*4ae0*/  F2FP.BF16.PACK_AB R10, R117, R108 ;  /* 0x0000006c750a723e */ /* 0x002fe200000010ff */
[----:B------:R-:W-:-:S05]  /*4af0*/  FFMA.FTZ R0, R14, c[0x0][0x2d0], -R2 ;  /* 0x0000b4000e007a23 */ /* 0x000fca0000010802 */
[----:B------:R-:W-:Y:S08]  /*4b00*/  MUFU.EX2 R76, R7 ;  /* 0x00000007004c7308 */ /* 0x000ff00000000800 */
[----:B------:R-:W-:Y:S01]  /*4b10*/  MUFU.EX2 R78, R6 ;  /* 0x00000006004e7308 */ /* 0x000fe20000000800 */
[----:B--2---:R-:W-:-:S07]  /*4b20*/  F2FP.BF16.PACK_AB R8, R109, R110 ;  /* 0x0000006e6d08723e */ /* 0x004fce00000010ff */
[----:B------:R1:W2:Y:S08]  /*4b30*/  MUFU.EX2 R79, R4 ;  /* 0x00000004004f7308 */ /* 0x0002b00000000800 */
[----:B------:R-:W-:Y:S01]  /*4b40*/  MUFU.EX2 R82, R0 ;  /* 0x0000000000527308 */ /* 0x000fe20000000800 */
[----:B-1----:R-:W-:Y:S01]  /*4b50*/  FFMA.FTZ R4, R22, c[0x0][0x2d0], -R3 ;  /* 0x0000b40016047a23 */ /* 0x002fe20000010803 */
[----:B--2---:R-:W-:-:S06]  /*4b60*/  F2FP.BF16.PACK_AB R11, R79, R78 ;  /* 0x0000004e4f0b723e */ /* 0x004fcc00000010ff */
[----:B------:R1:W2:Y:S02]  /*4b70*/  MUFU.EX2 R129, R4 ;  /* 0x0000000400817308 */ /* 0x0002a40000000800 */
[----:B-1----:R-:W-:Y:S01]  /*4b80*/  FFMA.FTZ R4, R9, c[0x0][0x2d0], -R2 ;  /* 0x0000b40009047a23 */ /* 0x002fe20000010802 */
[----:B------:R-:W-:Y:S02]  /*4b90*/  F2FP.BF16.PACK_AB R9, R76, R77 ;  /* 0x0000004d4c09723e */ /* 0x000fe400000010ff */
[----:B--2---:R-:W-:-:S03]  /*4ba0*/  F2FP.BF16.PACK_AB R6, R129, R128 ;  /* 0x000000808106723e */ /* 0x004fc600000010ff */
[----:B------:R1:W-:Y:S02]  /*4bb0*/  MUFU.EX2 R80, R4 ;  /* 0x0000000400507308 */ /* 0x0003e40000000800 */
[C---:B------:R-:W-:Y:S08]  /*4bc0*/  HMMA.16816.F32.BF16 R20, R8.reuse, R16, RZ ;  /* 0x000000100814723c */ /* 0x040ff000000418ff */
[----:B------:R-:W-:Y:S01]  /*4bd0*/  HMMA.16816.F32.BF16 R16, R8, R18, RZ ;  /* 0x000000120810723c */ /* 0x000fe200000418ff */
[----:B-1----:R-:W-:-:S04]  /*4be0*/  FFMA.FTZ R4, R12, c[0x0][0x2d0], -R2 ;  /* 0x0000b4000c047a23 */ /* 0x002fc80000010802 */
[----:B------:R1:W2:Y:S03]  /*4bf0*/  MUFU.EX2 R81, R4 ;  /* 0x0000000400517308 */ /* 0x0002a60000000800 */
[----:B------:R-:W-:Y:S01]  /*4c00*/  HMMA.16816.F32.BF16 R60, R8, R34, RZ ;  /* 0x00000022083c723c */ /* 0x000fe200000418ff */
[----:B-1----:R-:W-:Y:S01]  /*4c10*/  FFMA.FTZ R4, R13, c[0x0][0x2d0], -R2 ;  /* 0x0000b4000d047a23 */ /* 0x002fe20000010802 */
[----:B--2---:R-:W-:-:S06]  /*4c20*/  F2FP.BF16.PACK_AB R5, R81, R80 ;  /* 0x000000505105723e */ /* 0x004fcc00000010ff */
[C---:B------:R-:W-:Y:S01]  /*4c30*/  HMMA.16816.F32.BF16 R12, R8.reuse, R32, RZ ;  /* 0x00000020080c723c */ /* 0x040fe200000418ff */
[----:B------:R1:W2:Y:S07]  /*4c40*/  MUFU.EX2 R83, R4 ;  /* 0x0000000400537308 */ /* 0x0002ae0000000800 */
[----:B------:R-:W-:Y:S01]  /*4c50*/  HMMA.16816.F32.BF16 R32, R8, R26, RZ ;  /* 0x0000001a0820723c */ /* 0x000fe200000418ff */
[----:B-1----:R-:W-:Y:S02]  /*4c60*/  F2FP.BF16.PACK_AB R4, R124, R116 ;  /* 0x000000747c04723e */ /* 0x002fe400000010ff */
[----:B--2---:R-:W-:-:S07]  /*4c70*/  F2FP.BF16.PACK_AB R7, R82, R83 ;  /* 0x000000535207723e */ /* 0x004fce00000010ff */
[C---:B------:R-:W-:Y:S08]  /*4c80*/  HMMA.16816.F32.BF16 R48, R4.reuse, R30, R16 ;  /* 0x0000001e0430723c */ /* 0x040ff00000041810 */
[----:B------:R-:W-:Y:S08]  /*4c90*/  HMMA.16816.F32.BF16 R148, R4, R68, R12 ;  /* 0x000000440494723c */ /* 0x000ff0000004180c */
[----:B------:R-:W-:Y:S08]  /*4ca0*/  HMMA.16816.F32.BF16 R12, R8, R72, RZ ;  /* 0x00000048080c723c */ /* 0x000ff000000418ff */
[----:B------:R-:W-:Y:S01]  /*4cb0*/  HMMA.16816.F32.BF16 R156, R4, R28, R20 ;  /* 0x0000001c049c723c */ /* 0x000fe20000041814 */
[----:B------:R-:W-:Y:S01]  /*4cc0*/  IMAD.MOV.U32 R123, RZ, RZ, R50 ;  /* 0x000000ffff7b7224 */ /* 0x000fe200078e0032 */
[----:B------:R-:W-:Y:S01]  /*4cd0*/  MOV R122, R51 ;  /* 0x00000033007a7202 */ /* 0x000fe20000000f00 */
[----:B------:R-:W-:-:S02]  /*4ce0*/  IMAD.MOV.U32 R121, RZ, RZ, R48 ;  /* 0x000000ffff797224 */ /* 0x000fc400078e0030 */
[----:B------:R-:W-:-:S03]  /*4cf0*/  IMAD.MOV.U32 R120, RZ, RZ, R49 ;  /* 0x000000ffff787224 */ /* 0x000fc600078e0031 */
[C---:B------:R-:W-:Y:S08]  /*4d00*/  HMMA.16816.F32.BF16 R20, R8.reuse, R64, RZ ;  /* 0x000000400814723c */ /* 0x040ff000000418ff */
[C---:B------:R-:W-:Y:S08]  /*4d10*/  HMMA.16816.F32.BF16 R48, R8.reuse, R24, RZ ;  /* 0x000000180830723c */ /* 0x040ff000000418ff */
[C---:B------:R-:W-:Y:S08]  /*4d20*/  HMMA.16816.F32.BF16 R28, R8.reuse, R56, RZ ;  /* 0x00000038081c723c */ /* 0x040ff000000418ff */
[----:B------:R-:W-:Y:S08]  /*4d30*/  HMMA.16816.F32.BF16 R24, R8, R58, RZ ;  /* 0x0000003a0818723c */ /* 0x000ff000000418ff */
[----:B------:R-:W-:Y:S08]  /*4d40*/  HMMA.16816.F32.BF16 R12, R4, R52, R12 ;  /* 0x00000034040c723c */ /* 0x000ff0000004180c */
[C---:B------:R-:W-:Y:S08]  /*4d50*/  HMMA.16816.F32.BF16 R56, R8.reuse, R74, RZ ;  /* 0x0000004a0838723c */ /* 0x040ff000000418ff */
[----:B------:R-:W-:Y:S01]  /*4d60*/  HMMA.16816.F32.BF16 R16, R8, R66, RZ ;  /* 0x000000420810723c */ /* 0x000fe200000418ff */
[----:B------:R-:W1:Y:S07]  /*4d70*/  LDSM.16.MT88.4 R64, [R241+0x1900] ;  /* 0x00190000f140783b */ /* 0x000e6e0000004200 */
[----:B------:R-:W-:Y:S01]  /*4d80*/  HMMA.16816.F32.BF16 R20, R4, R36, R20 ;  /* 0x000000240414723c */ /* 0x000fe20000041814 */
[----:B------:R-:W-:Y:S01]  /*4d90*/  IMAD.MOV.U32 R99, RZ, RZ, R13 ;  /* 0x000000ffff637224 */ /* 0x000fe200078e000d */
[----:B------:R-:W-:Y:S01]  /*4da0*/  MOV R98, R12 ;  /* 0x0000000c00627202 */ /* 0x000fe20000000f00 */
[----:B------:R-:W-:-:S02]  /*4db0*/  IMAD.MOV.U32 R161, RZ, RZ, R14 ;  /* 0x000000ffffa17224 */ /* 0x000fc400078e000e */
[----:B------:R-:W-:-:S03]  /*4dc0*/  IMAD.MOV.U32 R160, RZ, RZ, R15 ;  /* 0x000000ffffa07224 */ /* 0x000fc600078e000f */
[C---:B------:R-:W-:Y:S01]  /*4dd0*/  HMMA.16816.F32.BF16 R12, R4.reuse, R54, R56 ;  /* 0x00000036040c723c */ /* 0x040fe20000041838 */
[----:B------:R-:W-:Y:S04]  /*4de0*/  LDSM.16.MT88.4 R52, [R238+0x3100] ;  /* 0x00310000ee34783b */ /* 0x000fe80000004200 */
[----:B------:R-:W-:Y:S03]  /*4df0*/  LDSM.16.MT88.4 R56, [R241+0x3100] ;  /* 0x00310000f138783b */ /* 0x000fe60000004200 */
[C---:B------:R-:W-:Y:S08]  /*4e00*/  HMMA.16816.F32.BF16 R24, R4.reuse, R42, R24 ;  /* 0x0000002a0418723c */ /* 0x040ff00000041818 */
[----:B------:R-:W-:Y:S01]  /*4e10*/  MOV R147, R20 ;  /* 0x0000001400937202 */ /* 0x000fe20000000f00 */
[----:B------:R-:W-:Y:S01]  /*4e20*/  IMAD.MOV.U32 R146, RZ, RZ, R21 ;  /* 0x000000ffff927224 */ /* 0x000fe200078e0015 */
[----:B------:R-:W-:Y:S01]  /*4e30*/  MOV R144, R23 ;  /* 0x0000001700907202 */ /* 0x000fe20000000f00 */
[----:B------:R-:W-:Y:S01]  /*4e40*/  IMAD.MOV.U32 R145, RZ, RZ, R22 ;  /* 0x000000ffff917224 */ /* 0x000fe200078e0016 */
[C---:B------:R-:W-:Y:S01]  /*4e50*/  HMMA.16816.F32.BF16 R16, R4.reuse, R38, R16 ;  /* 0x000000260410723c */ /* 0x040fe20000041810 */
[----:B------:R-:W2:Y:S03]  /*4e60*/  LDSM.16.MT88.4 R20, [R241+0x2100] ;  /* 0x00210000f114783b */ /* 0x000ea60000004200 */
[----:B------:R-:W-:Y:S01]  /*4e70*/  MOV R135, R12 ;  /* 0x0000000c00877202 */ /* 0x000fe20000000f00 */
[----:B------:R-:W-:Y:S01]  /*4e80*/  IMAD.MOV.U32 R134, RZ, RZ, R13 ;  /* 0x000000ffff867224 */ /* 0x000fe200078e000d */
[----:B------:R-:W-:Y:S01]  /*4e90*/  MOV R130, R15 ;  /* 0x0000000f00827202 */ /* 0x000fe20000000f00 */
[----:B------:R-:W-:Y:S01]  /*4ea0*/  IMAD.MOV.U32 R131, RZ, RZ, R14 ;  /* 0x000000ffff837224 */ /* 0x000fe200078e000e */
[----:B------:R-:W-:Y:S01]  /*4eb0*/  HMMA.16816.F32.BF16 R136, R4, R70, R60 ;  /* 0x000000460488723c */ /* 0x000fe2000004183c */
[----:B------:R-:W3:Y:S03]  /*4ec0*/  LDSM.16.MT88.4 R60, [R240+0x1900] ;  /* 0x00190000f03c783b */ /* 0x000ee60000004200 */
[----:B------:R-:W-:Y:S01]  /*4ed0*/  IMAD.MOV.U32 R168, RZ, RZ, R26 ;  /* 0x000000ffffa87224 */ /* 0x000fe200078e001a */
[----:B------:R-:W-:Y:S01]  /*4ee0*/  MOV R127, R27 ;  /* 0x0000001b007f7202 */ /* 0x000fe20000000f00 */
[----:B------:R-:W-:Y:S01]  /*4ef0*/  IMAD.MOV.U32 R126, RZ, RZ, R24 ;  /* 0x000000ffff7e7224 */ /* 0x000fe200078e0018 */
[----:B------:R-:W-:Y:S01]  /*4f00*/  LDSM.16.MT88.4 R36, [R237+0x3900] ;  /* 0x00390000ed24783b */ /* 0x000fe20000004200 */
[----:B-1----:R-:W-:Y:S01]  /*4f10*/  HMMA.16816.F32.BF16 R12, R8, R66, RZ ;  /* 0x00000042080c723c */ /* 0x002fe200000418ff */
[----:B------:R-:W-:-:S02]  /*4f20*/  IMAD.MOV.U32 R125, RZ, RZ, R25 ;  /* 0x000000ffff7d7224 */ /* 0x000fc400078e0019 */
[----:B------:R-:W1:Y:S05]  /*4f30*/  LDSM.16.MT88.4 R24, [R237+0x3100] ;  /* 0x00310000ed18783b */ /* 0x000e6a0000004200 */
[----:B------:R-:W-:Y:S01]  /*4f40*/  IMAD.MOV.U32 R172, RZ, RZ, R18 ;  /* 0x000000ffffac7224 */ /* 0x000fe200078e0012 */
[----:B------:R-:W-:Y:S01]  /*4f50*/  MOV R170, R16 ;  /* 0x0000001000aa7202 */ /* 0x000fe20000000f00 */
[----:B------:R-:W-:Y:S01]  /*4f60*/  IMAD.MOV.U32 R171, RZ, RZ, R19 ;  /* 0x000000ffffab7224 */ /* 0x000fe200078e0013 */
[----:B------:R-:W-:Y:S01]  /*4f70*/  HMMA.16816.F32.BF16 R92, R4, R46, R32 ;  /* 0x0000002e045c723c */ /* 0x000fe20000041820 */
[----:B------:R-:W-:-:S07]  /*4f80*/  IMAD.MOV.U32 R169, RZ, RZ, R17 ;  /* 0x000000ffffa97224 */ /* 0x000fce00078e0011 */
[----:B------:R-:W-:Y:S08]  /*4f90*/  HMMA.16816.F32.BF16 R16, R8, R64, RZ ;  /* 0x000000400810723c */ /* 0x000ff000000418ff */
[C---:B--2---:R-:W-:Y:S08]  /*4fa0*/  HMMA.16816.F32.BF16 R12, R4.reuse, R22, R12 ;  /* 0x00000016040c723c */ /* 0x044ff0000004180c */
[----:B------:R-:W-:Y:S01]  /*4fb0*/  HMMA.16816.F32.BF16 R28, R4, R40, R28 ;  /* 0x00000028041c723c */ /* 0x000fe2000004181c */
[----:B------:R-:W2:Y:S01]  /*4fc0*/  LDSM.16.MT88.4 R40, [R240+0x2100] ;  /* 0x00210000f028783b */ /* 0x000ea20000004200 */
[----:B------:R-:W-:Y:S01]  /*4fd0*/  MOV R155, R92 ;  /* 0x0000005c009b7202 */ /* 0x000fe20000000f00 */
[----:B------:R-:W-:Y:S01]  /*4fe0*/  IMAD.MOV.U32 R154, RZ, RZ, R93 ;  /* 0x000000ffff9a7224 */ /* 0x000fe200078e005d */
[----:B------:R-:W-:Y:S01]  /*4ff0*/  MOV R152, R95 ;  /* 0x0000005f00987202 */ /* 0x000fe20000000f00 */
[----:B------:R-:W-:-:S03]  /*5000*/  IMAD.MOV.U32 R153, RZ, RZ, R94 ;  /* 0x000000ffff997224 */ /* 0x000fc600078e005e */
[C---:B------:R-:W-:Y:S01]  /*5010*/  HMMA.16816.F32.BF16 R140, R4.reuse, R44, R48 ;  /* 0x0000002c048c723c */ /* 0x040fe20000041830 */
[----:B------:R-:W-:Y:S07]  /*5020*/  LDSM.16.MT88.4 R48, [R238+0x3900] ;  /* 0x00390000ee30783b */ /* 0x000fee0000004200 */
[----:B------:R-:W-:Y:S01]  /*5030*/  HMMA.16816.F32.BF16 R44, R4, R20, R16 ;  /* 0x00000014042c723c */ /* 0x000fe20000041810 */
[----:B------:R-:W-:Y:S01]  /*5040*/  IMAD.MOV.U32 R93, RZ, RZ, R14 ;  /* 0x000000ffff5d7224 */ /* 0x000fe200078e000e */
[----:B------:R-:W-:Y:S01]  /*5050*/  MOV R92, R15 ;  /* 0x0000000f005c7202 */ /* 0x000fe20000000f00 */
[----:B------:R-:W-:-:S02]  /*5060*/  IMAD.MOV.U32 R67, RZ, RZ, R13 ;  /* 0x000000ffff437224 */ /* 0x000fc400078e000d */
[----:B------:R-:W-:-:S03]  /*5070*/  IMAD.MOV.U32 R66, RZ, RZ, R12 ;  /* 0x000000ffff427224 */ /* 0x000fc600078e000c */
[----:B---3--:R-:W-:Y:S01]  /*5080*/  HMMA.16816.F32.BF16 R32, R8, R60, RZ ;  /* 0x0000003c0820723c */ /* 0x008fe200000418ff */
[----:B------:R-:W-:Y:S01]  /*5090*/  IMAD.MOV.U32 R119, RZ, RZ, R30 ;  /* 0x000000ffff777224 */ /* 0x000fe200078e001e */
[----:B------:R-:W-:Y:S01]  /*50a0*/  MOV R111, R28 ;  /* 0x0000001c006f7202 */ /* 0x000fe20000000f00 */
[----:B------:R-:W-:Y:S02]  /*50b0*/  IMAD.MOV.U32 R118, RZ, RZ, R31 ;  /* 0x000000ffff767224 */ /* 0x000fe400078e001f */
[----:B------:R-:W-:-:S03]  /*50c0*/  IMAD.MOV.U32 R103, RZ, RZ, R29 ;  /* 0x000000ffff677224 */ /* 0x000fc600078e001d */
[C---:B-1----:R-:W-:Y:S08]  /*50d0*/  HMMA.16816.F32.BF16 R12, R8.reuse, R26, RZ ;  /* 0x0000001a080c723c */ /* 0x042ff000000418ff */
[----:B------:R-:W-:Y:S01]  /*50e0*/  HMMA.16816.F32.BF16 R16, R8, R24, RZ ;  /* 0x000000180810723c */ /* 0x000fe200000418ff */
[----:B------:R-:W-:Y:S01]  /*50f0*/  IMAD.MOV.U32 R97, RZ, RZ, R45 ;  /* 0x000000ffff617224 */ /* 0x000fe200078e002d */
[----:B------:R-:W-:Y:S01]  /*5100*/  MOV R95, R47 ;  /* 0x0000002f005f7202 */ /* 0x000fe20000000f00 */
[----:B------:R-:W-:-:S02]  /*5110*/  IMAD.MOV.U32 R96, RZ, RZ, R46 ;  /* 0x000000ffff607224 */ /* 0x000fc400078e002e */
[----:B------:R-:W-:Y:S02]  /*5120*/  IMAD.MOV.U32 R94, RZ, RZ, R44 ;  /* 0x000000ffff5e7224 */ /* 0x000fe400078e002c */
[----:B------:R-:W-:Y:S01]  /*5130*/  LDSM.16.MT88.4 R44, [R241+0x3900] ;  /* 0x00390000f12c783b */ /* 0x000fe20000004200 */
[----:B------:R-:W-:Y:S03]  /*5140*/  HMMA.16816.F32.BF16 R28, R8, R62, RZ ;  /* 0x0000003e081c723c */ /* 0x000fe600000418ff */
[----:B------:R-:W1:Y:S05]  /*5150*/  LDSM.16.MT88.4 R60, [R240+0x3100] ;  /* 0x00310000f03c783b */ /* 0x000e6a0000004200 */
[----:B--2---:R-:W-:Y:S01]  /*5160*/  HMMA.16816.F32.BF16 R72, R4, R40, R32 ;  /* 0x000000280448723c */ /* 0x004fe20000041820 */
[----:B------:R-:W2:Y:S07]  /*5170*/  LDSM.16.MT88.4 R32, [R237+0x4900] ;  /* 0x00490000ed20783b */ /* 0x000eae0000004200 */
[----:B------:R-:W-:Y:S07]  /*5180*/  HMMA.16816.F32.BF16 R24, R8, R54, RZ ;  /* 0x000000360818723c */ /* 0x000fee00000418ff */
[----:B------:R-:W-:Y:S01]  /*5190*/  MOV R55, R95 ;  /* 0x0000005f00377202 */ /* 0x000fe20000000f00 */
[----:B------:R-:W-:Y:S01]  /*51a0*/  HMMA.16816.F32.BF16 R12, R4, R38, R12 ;  /* 0x00000026040c723c */ /* 0x000fe2000004180c */
[----:B------:R-:W-:-:S06]  /*51b0*/  IMAD.MOV.U32 R54, RZ, RZ, R96 ;  /* 0x000000ffff367224 */ /* 0x000fcc00078e0060 */
[----:B------:R-:W-:Y:S01]  /*51c0*/  IMAD.MOV.U32 R38, RZ, RZ, R121 ;  /* 0x000000ffff267224 */ /* 0x000fe200078e0079 */
[----:B------:R-:W-:Y:S01]  /*51d0*/  HMMA.16816.F32.BF16 R20, R4, R36, R16 ;  /* 0x000000240414723c */ /* 0x000fe20000041810 */
[----:B------:R-:W-:-:S07]  /*51e0*/  MOV R39, R120 ;  /* 0x0000007800277202 */ /* 0x000fce0000000f00 */
[----:B------:R-:W-:Y:S01]  /*51f0*/  HMMA.16816.F32.BF16 R68, R4, R42, R28 ;  /* 0x0000002a0444723c */ /* 0x000fe2000004181c */
[----:B------:R-:W3:Y:S07]  /*5200*/  LDSM.16.MT88.4 R40, [R240+0x3900] ;  /* 0x00390000f028783b */ /* 0x000eee0000004200 */
[----:B------:R-:W-:Y:S01]  /*5210*/  HMMA.16816.F32.BF16 R16, R8, R58, RZ ;  /* 0x0000003a0810723c */ /* 0x000fe200000418ff */
[----:B------:R-:W-:Y:S01]  /*5220*/  IMAD.MOV.U32 R102, RZ, RZ, R14 ;  /* 0x000000ffff667224 */ /* 0x000fe200078e000e */
[----:B------:R-:W-:Y:S01]  /*5230*/  MOV R100, R12 ;  /* 0x0000000c00647202 */ /* 0x000fe20000000f00 */
[----:B------:R-:W-:-:S02]  /*5240*/  IMAD.MOV.U32 R101, RZ, RZ, R15 ;  /* 0x000000ffff657224 */ /* 0x000fc400078e000f */
[----:B------:R-:W-:Y:S02]  /*5250*/  IMAD.MOV.U32 R0, RZ, RZ, R13 ;  /* 0x000000ffff007224 */ /* 0x000fe400078e000d */
[----:B------:R-:W-:Y:S01]  /*5260*/  IMAD.MOV.U32 R58, RZ, RZ, R93 ;  /* 0x000000ffff3a7224 */ /* 0x000fe200078e005d */
[C---:B------:R-:W-:Y:S01]  /*5270*/  HMMA.16816.F32.BF16 R28, R8.reuse, R52, RZ ;  /* 0x00000034081c723c */ /* 0x040fe200000418ff */
[----:B------:R-:W-:Y:S01]  /*5280*/  MOV R59, R92 ;  /* 0x0000005c003b7202 */ /* 0x000fe20000000f00 */
[----:B------:R-:W-:Y:S01]  /*5290*/  IMAD.MOV.U32 R64, RZ, RZ, R23 ;  /* 0x000000ffff407224 */ /* 0x000fe200078e0017 */
[----:B------:R-:W-:Y:S01]  /*52a0*/  MOV R65, R22 ;  /* 0x0000001600417202 */ /* 0x000fe20000000f00 */
[----:B------:R-:W-:Y:S01]  /*52b0*/  IMAD.MOV.U32 R37, RZ, RZ, R21 ;  /* 0x000000ffff257224 */ /* 0x000fe200078e0015 */
[----:B------:R-:W-:Y:S02]  /*52c0*/  MOV R36, R20 ;  /* 0x0000001400247202 */ /* 0x000fe40000000f00 */
[----:B------:R-:W-:Y:S01]  /*52d0*/  IMAD.MOV.U32 R52, RZ, RZ, R94 ;  /* 0x000000ffff347224 */ /* 0x000fe200078e005e */
[----:B-1----:R-:W-:Y:S01]  /*52e0*/  HMMA.16816.F32.BF16 R12, R8, R60, RZ ;  /* 0x0000003c080c723c */ /* 0x002fe200000418ff */
[----:B------:R-:W-:-:S06]  /*52f0*/  IMAD.MOV.U32 R53, RZ, RZ, R97 ;  /* 0x000000ffff357224 */ /* 0x000fcc00078e0061 */
[----:B------:R-:W-:Y:S01]  /*5300*/  IMAD.MOV.U32 R60, RZ, RZ, R66 ;  /* 0x000000ffff3c7224 */ /* 0x000fe200078e0042 */
[----:B------:R-:W-:Y:S01]  /*5310*/  HMMA.16816.F32.BF16 R92, R4, R50, R24 ;  /* 0x00000032045c723c */ /* 0x000fe20000041818 */
[----:B------:R-:W1:Y:S01]  /*5320*/  LDSM.16.MT88.4 R24, [R237+0x5100] ;  /* 0x00510000ed18783b */ /* 0x000e620000004200 */
[----:B------:R-:W-:Y:S01]  /*5330*/  IMAD.MOV.U32 R61, RZ, RZ, R67 ;  /* 0x000000ffff3d7224 */ /* 0x000fe200078e0043 */
[----:B------:R-:W-:Y:S01]  /*5340*/  MOV R66, R111 ;  /* 0x0000006f00427202 */ /* 0x000fe20000000f00 */
[----:B------:R-:W-:-:S03]  /*5350*/  IMAD.MOV.U32 R67, RZ, RZ, R103 ;  /* 0x000000ffff437224 */ /* 0x000fc600078e0067 */
[----:B------:R-:W-:Y:S01]  /*5360*/  IMAD.MOV.U32 R50, RZ, RZ, R168 ;  /* 0x000000ffff327224 */ /* 0x000fe200078e00a8 */
[----:B------:R-:W-:Y:S01]  /*5370*/  HMMA.16816.F32.BF16 R20, R8, R56, RZ ;  /* 0x000000380814723c */ /* 0x000fe200000418ff */
[----:B------:R-:W-:-:S06]  /*5380*/  MOV R51, R127 ;  /* 0x0000007f00337202 */ /* 0x000fcc0000000f00 */
[----:B------:R-:W-:Y:S01]  /*5390*/  IMAD.MOV.U32 R57, RZ, RZ, R99 ;  /* 0x000000ffff397224 */ /* 0x000fe200078e0063 */
[----:B------:R-:W-:Y:S01]  /*53a0*/  MOV R56, R98 ;  /* 0x0000006200387202 */ /* 0x000fe20000000f00 */
[C---:B------:R-:W-:Y:S07]  /*53b0*/  HMMA.16816.F32.BF16 R112, R4.reuse, R46, R16 ;  /* 0x0000002e0470723c */ /* 0x040fee0000041810 */
[----:B------:R-:W-:Y:S01]  /*53c0*/  IMAD.MOV.U32 R46, RZ, RZ, R172 ;  /* 0x000000ffff2e7224 */ /* 0x000fe200078e00ac */
[----:B------:R-:W-:Y:S01]  /*53d0*/  HMMA.16816.F32.BF16 R96, R4, R48, R28 ;  /* 0x000000300460723c */ /* 0x000fe2000004181c */
[----:B------:R-:W4:Y:S01]  /*53e0*/  LDSM.16.MT88.4 R28, [R238+0x4900] ;  /* 0x00490000ee1c783b */ /* 0x000f220000004200 */
[----:B------:R-:W-:-:S05]  /*53f0*/  IMAD.MOV.U32 R47, RZ, RZ, R171 ;  /* 0x000000ffff2f7224 */ /* 0x000fca00078e00ab */
[----:B------:R-:W-:Y:S01]  /*5400*/  IMAD.MOV.U32 R48, RZ, RZ, R126 ;  /* 0x000000ffff307224 */ /* 0x000fe200078e007e */
[----:B--2---:R-:W-:Y:S01]  /*5410*/  HMMA.16816.F32.BF16 R16, R8, R32, RZ ;  /* 0x000000200810723c */ /* 0x004fe200000418ff */
[----:B------:R-:W-:-:S06]  /*5420*/  IMAD.MOV.U32 R49, RZ, RZ, R125 ;  /* 0x000000ffff317224 */ /* 0x000fcc00078e007d */
[----:B------:R-:W-:Y:S01]  /*5430*/  IMAD.MOV.U32 R32, RZ, RZ, R102 ;  /* 0x000000ffff207224 */ /* 0x000fe200078e0066 */
[----:B---3--:R-:W-:Y:S01]  /*5440*/  HMMA.16816.F32.BF16 R104, R4, R40, R12 ;  /* 0x000000280468723c */ /* 0x008fe2000004180c */
[----:B------:R-:W-:-:S06]  /*5450*/  MOV R33, R101 ;  /* 0x0000006500217202 */ /* 0x000fcc0000000f00 */
[----:B------:R-:W-:Y:S01]  /*5460*/  MOV R40, R65 ;  /* 0x0000004100287202 */ /* 0x000fe20000000f00 */
[----:B------:R-:W-:Y:S01]  /*5470*/  HMMA.16816.F32.BF16 R12, R8, R34, RZ ;  /* 0x00000022080c723c */ /* 0x000fe200000418ff */
[----:B------:R-:W-:Y:S02]  /*5480*/  IMAD.MOV.U32 R41, RZ, RZ, R64 ;  /* 0x000000ffff297224 */ /* 0x000fe400078e0040 */
[----:B------:R-:W-:Y:S02]  /*5490*/  IMAD.MOV.U32 R64, RZ, RZ, R119 ;  /* 0x000000ffff407224 */ /* 0x000fe400078e0077 */
[----:B------:R-:W-:Y:S02]  /*54a0*/  IMAD.MOV.U32 R65, RZ, RZ, R118 ;  /* 0x000000ffff417224 */ /* 0x000fe400078e0076 */
[----:B------:R-:W-:Y:S01]  /*54b0*/  IMAD.MOV.U32 R35, RZ, RZ, R0 ;  /* 0x000000ffff237224 */ /* 0x000fe200078e0000 */
[----:B-1----:R-:W-:Y:S01]  /*54c0*/  HMMA.16816.F32.BF16 R172, R4, R24, R16 ;  /* 0x0000001804ac723c */ /* 0x002fe20000041810 */
[----:B------:R-:W1:Y:S01]  /*54d0*/  LDSM.16.MT88.4 R16, [R238+0x5100] ;  /* 0x00510000ee10783b */ /* 0x000e620000004200 */
[----:B------:R-:W-:-:S02]  /*54e0*/  FADD.FTZ R0, R110, R109 ;  /* 0x0000006d6e007221 */ /* 0x000fc40000010000 */
[----:B------:R-:W-:Y:S02]  /*54f0*/  IMAD.MOV.U32 R34, RZ, RZ, R100 ;  /* 0x000000ffff227224 */ /* 0x000fe400078e0064 */
[----:B------:R-:W-:Y:S02]  /*5500*/  FADD.FTZ R0, R108, R0 ;  /* 0x000000006c007221 */ /* 0x000fe40000010000 */
[----:B------:R-:W-:Y:S02]  /*5510*/  HMMA.16816.F32.BF16 R176, R4, R44, R20 ;  /* 0x0000002c04b0723c */ /* 0x000fe40000041814 */
[----:B------:R-:W-:-:S04]  /*5520*/  FADD.FTZ R0, R117, R0 ;  /* 0x0000000075007221 */ /* 0x000fc80000010000 */
[----:B------:R-:W-:Y:S01]  /*5530*/  FADD.FTZ R0, R116, R0 ;  /* 0x0000000074007221 */ /* 0x000fe20000010000 */
[----:B------:R-:W-:Y:S01]  /*5540*/  MOV R44, R170 ;  /* 0x000000aa002c7202 */ /* 0x000fe20000000f00 */
[----:B------:R-:W-:Y:S01]  /*5550*/  HMMA.16816.F32.BF16 R20, R8, R62, RZ ;  /* 0x0000003e0814723c */ /* 0x000fe200000418ff */
[----:B------:R-:W-:Y:S02]  /*5560*/  IMAD.MOV.U32 R45, RZ, RZ, R169 ;  /* 0x000000ffff2d7224 */ /* 0x000fe400078e00a9 */
[----:B------:R-:W-:Y:S02]  /*5570*/  FADD.FTZ R24, R124, R0 ;  /* 0x000000007c187221 */ /* 0x000fe40000010000 */
[----:B------:R-:W-:Y:S01]  /*5580*/  FADD.FTZ R0, R77, R76 ;  /* 0x0000004c4d007221 */ /* 0x000fe20000010000 */
[----:B------:R-:W-:Y:S01]  /*5590*/  MOV R76, R34 ;  /* 0x00000022004c7202 */ /* 0x000fe20000000f00 */
[----:B------:R-:W-:Y:S01]  /*55a0*/  IMAD.MOV.U32 R63, RZ, RZ, R37 ;  /* 0x000000ffff3f7224 */ /* 0x000fe200078e0025 */
[----:B------:R-:W-:Y:S01]  /*55b0*/  MOV R62, R36 ;  /* 0x00000024003e7202 */ /* 0x000fe20000000f00 */
[----:B------:R-:W-:Y:S01]  /*55c0*/  IMAD.MOV.U32 R37, RZ, RZ, R122 ;  /* 0x000000ffff257224 */ /* 0x000fe200078e007a */
[----:B------:R-:W-:Y:S01]  /*55d0*/  MOV R36, R123 ;  /* 0x0000007b00247202 */ /* 0x000fe20000000f00 */
[----:B------:R-:W-:Y:S01]  /*55e0*/  FADD.FTZ R0, R78, R0 ;  /* 0x000000004e007221 */ /* 0x000fe20000010000 */
[----:B------:R-:W-:Y:S01]  /*55f0*/  HMMA.16816.F32.BF16 R120, R4, R26, R12 ;  /* 0x0000001a0478723c */ /* 0x000fe2000004180c */
[----:B------:R-:W-:-:S02]  /*5600*/  IMAD.MOV.U32 R78, RZ, RZ, R32 ;  /* 0x000000ffff4e7224 */ /* 0x000fc400078e0020 */
[----:B------:R-:W-:Y:S01]  /*5610*/  IMAD.MOV.U32 R32, RZ, RZ, R62 ;  /* 0x000000ffff207224 */ /* 0x000fe200078e003e */
[----:B------:R-:W-:Y:S01]  /*5620*/  MOV R62, R40 ;  /* 0x00000028003e7202 */ /* 0x000fe20000000f00 */
[----:B------:R-:W-:Y:S02]  /*5630*/  IMAD.MOV.U32 R77, RZ, RZ, R35 ;  /* 0x000000ffff4d7224 */ /* 0x000fe400078e0023 */
[----:B------:R-:W-:Y:S01]  /*5640*/  FADD.FTZ R24, R128, R24 ;  /* 0x0000001880187221 */ /* 0x000fe20000010000 */
[----:B----4-:R-:W-:Y:S08]  /*5650*/  HMMA.16816.F32.BF16 R12, R8, R28, RZ ;  /* 0x0000001c080c723c */ /* 0x010ff000000418ff */
[----:B------:R-:W-:Y:S01]  /*5660*/  HMMA.16816.F32.BF16 R100, R4, R42, R20 ;  /* 0x0000002a0464723c */ /* 0x000fe20000041814 */
[----:B------:R-:W2:Y:S01]  /*5670*/  LDSM.16.MT88.4 R20, [R241+0x4900] ;  /* 0x00490000f114783b */ /* 0x000ea20000004200 */
[----:B------:R-:W-:-:S02]  /*5680*/  IMAD.MOV.U32 R34, RZ, RZ, R36 ;  /* 0x000000ffff227224 */ /* 0x000fc400078e0024 */
[----:B------:R-:W-:Y:S11]  /*5690*/  IMAD.MOV.U32 R40, RZ, RZ, R58 ;  /* 0x000000ffff287224 */ /* 0x000ff600078e003a */
[----:B------:R-:W-:Y:S01]  /*56a0*/  @!UPT UIADD3 URZ, URZ, URZ, URZ ;  /* 0x0000003f3f3ff290 */ /* 0x000fe2000fffe03f */
[----:B-1----:R-:W-:Y:S01]  /*56b0*/  HMMA.16816.F32.BF16 R108, R4, R16, R12 ;  /* 0x00000010046c723c */ /* 0x002fe2000004180c */
[----:B------:R-:W-:Y:S01]  /*56c0*/  MOV R35, R37 ;  /* 0x0000002500237202 */ /* 0x000fe20000000f00 */
[----:B------:R-:W-:Y:S01]  /*56d0*/  IMAD.MOV.U32 R28, RZ, RZ, R155 ;  /* 0x000000ffff1c7224 */ /* 0x000fe200078e009b */
[----:B------:R-:W-:Y:S02]  /*56e0*/  MOV R36, R147 ;  /* 0x0000009300247202 */ /* 0x000fe40000000f00 */
[----:B------:R-:W-:Y:S01]  /*56f0*/  MOV R29, R154 ;  /* 0x0000009a001d7202 */ /* 0x000fe20000000f00 */
[----:B------:R-:W-:Y:S02]  /*5700*/  IMAD.MOV.U32 R43, RZ, RZ, R65 ;  /* 0x000000ffff2b7224 */ /* 0x000fe400078e0041 */
[----:B------:R-:W-:Y:S01]  /*5710*/  HMMA.16816.F32.BF16 R12, R8, R30, RZ ;  /* 0x0000001e080c723c */ /* 0x000fe200000418ff */
[----:B------:R-:W-:Y:S01]  /*5720*/  MOV R42, R64 ;  /* 0x00000040002a7202 */ /* 0x000fe20000000f00 */
[----:B------:R-:W-:Y:S11]  /*5730*/  IMAD.MOV.U32 R58, RZ, RZ, R161 ;  /* 0x000000ffff3a7224 */ /* 0x000ff600078e00a1 */
[----:B------:R-:W-:Y:S11]  /*5740*/  @!UPT UIADD3 URZ, URZ, URZ, URZ ;  /* 0x0000003f3f3ff290 */ /* 0x000ff6000fffe03f */
[----:B------:R-:W-:Y:S01]  /*5750*/  HMMA.16816.F32.BF16 R116, R4, R18, R12 ;  /* 0x000000120474723c */ /* 0x000fe2000004180c */
[----:B------:R-:W1:Y:S01]  /*5760*/  LDSM.16.MT88.4 R16, [R241+0x5100] ;  /* 0x00510000f110783b */ /* 0x000e620000004200 */
[----:B------:R-:W-:Y:S02]  /*5770*/  IMAD.MOV.U32 R37, RZ, RZ, R146 ;  /* 0x000000ffff257224 */ /* 0x000fe400078e0092 */
[----:B------:R-:W-:Y:S01]  /*5780*/  IMAD.MOV.U32 R30, RZ, RZ, R153 ;  /* 0x000000ffff1e7224 */ /* 0x000fe200078e0099 */
[----:B------:R-:W-:Y:S01]  /*5790*/  MOV R65, R134 ;  /* 0x0000008600417202 */ /* 0x000fe20000000f00 */
[----:B------:R-:W-:Y:S01]  /*57a0*/  IMAD.MOV.U32 R31, RZ, RZ, R152 ;  /* 0x000000ffff1f7224 */ /* 0x000fe200078e0098 */
[----:B------:R3:W5:Y:S01]  /*57b0*/  LDL.LU R161, [R1+0x74] ;  /* 0x0000740001a17983 */ /* 0x0007620000300800 */
[----:B--2---:R-:W-:Y:S03]  /*57c0*/  HMMA.16816.F32.BF16 R12, R8, R20, RZ ;  /* 0x00000014080c723c */ /* 0x004fe600000418ff */
[----:B------:R-:W-:Y:S04]  /*57d0*/  LDSM.16.MT88.4 R152, [R237+0x1100] ;  /* 0x00110000ed98783b */ /* 0x000fe80000004200 */
[----:B------:R-:W-:Y:S01]  /*57e0*/  FADD.FTZ R20, R79, R0 ;  /* 0x000000004f147221 */ /* 0x000fe20000010000 */
[----:B------:R-:W-:Y:S01]  /*57f0*/  MOV R79, R33 ;  /* 0x00000021004f7202 */ /* 0x000fe20000000f00 */
[----:B------:R-:W-:-:S02]  /*5800*/  IMAD.MOV.U32 R33, RZ, RZ, R63 ;  /* 0x000000ffff217224 */ /* 0x000fc400078e003f */
[----:B------:R-:W-:Y:S11]  /*5810*/  FFMA.FTZ R21, R89, c[0x0][0x2d0], -R3 ;  /* 0x0000b40059157a23 */ /* 0x000ff60000010803 */
[----:B------:R-:W-:Y:S02]  /*5820*/  @!UPT UIADD3 URZ, URZ, URZ, URZ ;  /* 0x0000003f3f3ff290 */ /* 0x000fe4000fffe03f */
[----:B-1----:R-:W-:Y:S01]  /*5830*/  HMMA.16816.F32.BF16 R168, R4, R16, R12 ;  /* 0x0000001004a8723c */ /* 0x002fe2000004180c */
[----:B------:R-:W-:Y:S02]  /*5840*/  FFMA.FTZ R0, R84, c[0x0][0x2d0], -R2 ;  /* 0x0000b40054007a23 */ /* 0x000fe40000010802 */
[----:B------:R-:W-:Y:S02]  /*5850*/  IMAD.MOV.U32 R63, RZ, RZ, R41 ;  /* 0x000000ffff3f7224 */ /* 0x000fe400078e0029 */
[----:B------:R-:W-:Y:S01]  /*5860*/  IMAD.MOV.U32 R89, RZ, RZ, R33 ;  /* 0x000000ffff597224 */ /* 0x000fe200078e0021 */
[----:B------:R-:W-:Y:S02]  /*5870*/  MUFU.EX2 R21, R21 ;  /* 0x0000001500157308 */ /* 0x000fe40000000800 */
[----:B------:R-:W-:Y:S01]  /*5880*/  HMMA.16816.F32.BF16 R12, R8, R22, RZ ;  /* 0x00000016080c723c */ /* 0x000fe200000418ff */
[----:B------:R-:W-:Y:S01]  /*5890*/  IMAD.MOV.U32 R33, RZ, RZ, R39 ;  /* 0x000000ffff217224 */ /* 0x000fe200078e0027 */
[----:B------:R-:W-:-:S05]  /*58a0*/  MOV R41, R59 ;  /* 0x0000003b00297202 */ /* 0x000fca0000000f00 */
[--C-:B------:R-:W-:Y:S02]  /*58b0*/  FFMA.FTZ R22, R90, c[0x0][0x2d0], -R3.reuse ;  /* 0x0000b4005a167a23 */ /* 0x100fe40000010803 */
[--C-:B------:R-:W-:Y:S11]  /*58c0*/  FFMA.FTZ R23, R91, c[0x0][0x2d0], -R3.reuse ;  /* 0x0000b4005b177a23 */ /* 0x100ff60000010803 */
[----:B------:R-:W-:Y:S04]  /*58d0*/  @!UPT UIADD3 URZ, URZ, URZ, URZ ;  /* 0x0000003f3f3ff290 */ /* 0x000fe8000fffe03f */
[----:B------:R-:W-:Y:S01]  /*58e0*/  HMMA.16816.F32.BF16 R124, R4, R18, R12 ;  /* 0x00000012047c723c */ /* 0x000fe2000004180c */
[----:B------:R-:W1:Y:S01]  /*58f0*/  LDSM.16.MT88.4 R12, [R240+0x4900] ;  /* 0x00490000f00c783b */ /* 0x000e620000004200 */
[----:B------:R-:W-:Y:S01]  /*5900*/  MOV R39, R144 ;  /* 0x0000009000277202 */ /* 0x000fe20000000f00 */
[----:B------:R-:W-:-:S05]  /*5910*/  FFMA.FTZ R3, R87, c[0x0][0x2d0], -R3 ;  /* 0x0000b40057037a23 */ /* 0x000fca0000010803 */
[C---:B-1----:R-:W-:Y:S08]  /*5920*/  HMMA.16816.F32.BF16 R16, R8.reuse, R12, RZ ;  /* 0x0000000c0810723c */ /* 0x042ff000000418ff */
[----:B------:R-:W-:Y:S01]  /*5930*/  HMMA.16816.F32.BF16 R8, R8, R14, RZ ;  /* 0x0000000e0808723c */ /* 0x000fe200000418ff */
[----:B------:R-:W1:Y:S01]  /*5940*/  LDSM.16.MT88.4 R12, [R240+0x5100] ;  /* 0x00510000f00c783b */ /* 0x000e620000004200 */
[----:B------:R-:W-:Y:S01]  /*5950*/  IMAD.MOV.U32 R90, RZ, RZ, R62 ;  /* 0x000000ffff5a7224 */ /* 0x000fe200078e003e */
[----:B------:R-:W-:Y:S01]  /*5960*/  MOV R91, R63 ;  /* 0x0000003f005b7202 */ /* 0x000fe20000000f00 */
[----:B------:R-:W-:Y:S11]  /*5970*/  IMAD.MOV.U32 R62, RZ, RZ, R40 ;  /* 0x000000ffff3e7224 */ /* 0x000ff600078e0028 */
[----:B------:R-:W-:Y:S01]  /*5980*/  @!UPT UIADD3 URZ, URZ, URZ, URZ ;  /* 0x0000003f3f3ff290 */ /* 0x000fe2000fffe03f */
[C---:B-1----:R-:W-:Y:S08]  /*5990*/  HMMA.16816.F32.BF16 R16, R4.reuse, R12, R16 ;  /* 0x0000000c0410723c */ /* 0x042ff00000041810 */
[----:B------:R-:W-:Y:S07]  /*59a0*/  HMMA.16816.F32.BF16 R12, R4, R14, R8 ;  /* 0x0000000e040c723c */ /* 0x000fee0000041808 */
[----:B------:R-:W-:Y:S01]  /*59b0*/  FFMA.FTZ R4, R88, c[0x0][0x2d0], -R2 ;  /* 0x0000b40058047a23 */ /* 0x000fe20000010802 */
[----:B------:R-:W-:-:S02]  /*59c0*/  MOV R88, R32 ;  /* 0x0000002000587202 */ /* 0x000fc40000000f00 */
[----:B------:R-:W-:Y:S01]  /*59d0*/  MOV R32, R38 ;  /* 0x0000002600207202 */ /* 0x000fe20000000f00 */
[----:B------:R-:W-:Y:S02]  /*59e0*/  IMAD.MOV.U32 R38, RZ, RZ, R145 ;  /* 0x000000ffff267224 */ /* 0x000fe400078e0091 */
[----:B------:R-:W1:Y:S01]  /*59f0*/  LDSM.16.MT88.4 R144, [R238+0x1100] ;  /* 0x00110000ee90783b */ /* 0x000e620000004200 */
[----:B------:R2:W-:Y:S08]  /*5a00*/  MUFU.EX2 R7, R0 ;  /* 0x0000000000077308 */ /* 0x0005f00000000800 */
[----:B------:R-:W-:Y:S01]  /*5a10*/  MUFU.EX2 R8, R22 ;  /* 0x0000001600087308 */ /* 0x000fe20000000800 */
[----:B--2---:R-:W-:-:S02]  /*5a20*/  FFMA.FTZ R0, R86, c[0x0][0x2d0], -R2 ;  /* 0x0000b40056007a23 */ /* 0x004fc40000010802 */
[----:B------:R-:W-:-:S05]  /*5a30*/  FFMA.FTZ R2, R85, c[0x0][0x2d0], -R2 ;  /* 0x0000b40055027a23 */ /* 0x000fca0000010802 */
[----:B------:R-:W-:Y:S08]  /*5a40*/  MUFU.EX2 R5, R4 ;  /* 0x0000000400057308 */ /* 0x000ff00000000800 */
[----:B------:R-:W2:Y:S08]  /*5a50*/  MUFU.EX2 R9, R23 ;  /* 0x0000001700097308 */ /* 0x000eb00000000800 */
[----:B------:R4:W1:Y:S08]  /*5a60*/  MUFU.EX2 R22, R3 ;  /* 0x0000000300167308 */ /* 0x0008700000000800 */
[----:B------:R-:W1:Y:S08]  /*5a70*/  MUFU.EX2 R6, R0 ;  /* 0x0000000000067308 */ /* 0x000e700000000800 */
[----:B------:R-:W3:Y:S01]  /*5a80*/  MUFU.EX2 R4, R2 ;  /* 0x0000000200047308 */ /* 0x000ee20000000800 */
[----:B------:R-:W-:-:S02]  /*5a90*/  IMAD.MOV.U32 R63, RZ, RZ, R41 ;  /* 0x000000ffff3f7224 */ /* 0x000fc400078e0029 */
[----:B------:R-:W-:Y:S02]  /*5aa0*/  IMAD.MOV.U32 R40, RZ, RZ, R66 ;  /* 0x000000ffff287224 */ /* 0x000fe400078e0042 */
[----:B------:R-:W-:Y:S01]  /*5ab0*/  IMAD.MOV.U32 R41, RZ, RZ, R67 ;  /* 0x000000ffff297224 */ /* 0x000fe200078e0043 */
[----:B------:R-:W-:Y:S01]  /*5ac0*/  MOV R67, R130 ;  /* 0x0000008200437202 */ /* 0x000fe20000000f00 */
[----:B------:R-:W-:Y:S01]  /*5ad0*/  IMAD.MOV.U32 R66, RZ, RZ, R131 ;  /* 0x000000ffff427224 */ /* 0x000fe200078e0083 */
[----:B--2---:R-:W-:Y:S01]  /*5ae0*/  F2FP.BF16.PACK_AB R128, R8, R9 ;  /* 0x000000090880723e */ /* 0x004fe200000010ff */
[----:B----4-:R-:W-:Y:S01]  /*5af0*/  FADD.FTZ R3, R129, R24 ;  /* 0x0000001881037221 */ /* 0x010fe20000010000 */
[----:B-1----:R-:W-:Y:S02]  /*5b00*/  F2FP.BF16.PACK_AB R130, R22, R21 ;  /* 0x000000151682723e */ /* 0x002fe400000010ff */
[----:B------:R-:W-:Y:S02]  /*5b10*/  F2FP.BF16.PACK_AB R129, R6, R7 ;  /* 0x000000070681723e */ /* 0x000fe400000010ff */
[----:B---3--:R-:W-:-:S07]  /*5b20*/  F2FP.BF16.PACK_AB R131, R4, R5 ;  /* 0x000000050483723e */ /* 0x008fce00000010ff */
[C---:B------:R-:W-:Y:S08]  /*5b30*/  HMMA.16816.F32.BF16 R148, R128.reuse, R144, R148 ;  /* 0x000000908094723c */ /* 0x040ff00000041894 */
[C---:B------:R-:W-:Y:S01]  /*5b40*/  HMMA.16816.F32.BF16 R144, R128.reuse, R146, R136 ;  /* 0x000000928090723c */ /* 0x040fe20000041888 */
[----:B------:R-:W1:Y:S07]  /*5b50*/  LDSM.16.MT88.4 R136, [R241+0x1100] ;  /* 0x00110000f188783b */ /* 0x000e6e0000004200 */
[C---:B------:R-:W-:Y:S08]  /*5b60*/  HMMA.16816.F32.BF16 R156, R128.reuse, R152, R156 ;  /* 0x00000098809c723c */ /* 0x040ff0000004189c */
[C---:B------:R-:W-:Y:S01]  /*5b70*/  HMMA.16816.F32.BF16 R152, R128.reuse, R154, R32 ;  /* 0x0000009a8098723c */ /* 0x040fe20000041820 */
[----:B------:R-:W2:Y:S07]  /*5b80*/  LDSM.16.MT88.4 R32, [R240+0x1100] ;  /* 0x00110000f020783b */ /* 0x000eae0000004200 */
[C---:B-1----:R-:W-:Y:S08]  /*5b90*/  HMMA.16816.F32.BF16 R140, R128.reuse, R136, R140 ;  /* 0x00000088808c723c */ /* 0x042ff0000004188c */
[C---:B------:R-:W-:Y:S08]  /*5ba0*/  HMMA.16816.F32.BF16 R136, R128.reuse, R138, R28 ;  /* 0x0000008a8088723c */ /* 0x040ff0000004181c */
[C---:B--2---:R-:W-:Y:S01]  /*5bb0*/  HMMA.16816.F32.BF16 R28, R128.reuse, R32, R40 ;  /* 0x00000020801c723c */ /* 0x044fe20000041828 */
[----:B------:R-:W1:Y:S07]  /*5bc0*/  LDSM.16.MT88.4 R40, [R237+0x2900] ;  /* 0x00290000ed28783b */ /* 0x000e6e0000004200 */
[----:B------:R-:W-:Y:S01]  /*5bd0*/  HMMA.16816.F32.BF16 R32, R128, R34, R48 ;  /* 0x000000228020723c */ /* 0x000fe20000041830 */
[----:B------:R-:W2:Y:S01]  /*5be0*/  LDSM.16.MT88.4 R48, [R238+0x2900] ;  /* 0x00290000ee30783b */ /* 0x000ea20000004200 */
[----:B------:R-:W-:-:S02]  /*5bf0*/  IMAD.MOV.U32 R59, RZ, RZ, R160 ;  /* 0x000000ffff3b7224 */ /* 0x000fc400078e00a0 */
[----:B------:R-:W-:Y:S01]  /*5c00*/  IMAD.MOV.U32 R64, RZ, RZ, R135 ;  /* 0x000000ffff407224 */ /* 0x000fe200078e0087 */
[----:B------:R3:W5:Y:S03]  /*5c10*/  LDL.LU R160, [R1+0x70] ;  /* 0x0000700001a07983 */ /* 0x0007660000300800 */
[C---:B-1----:R-:W-:Y:S08]  /*5c20*/  HMMA.16816.F32.BF16 R36, R128.reuse, R40, R36 ;  /* 0x000000288024723c */ /* 0x042ff00000041824 */
[C---:B------:R-:W-:Y:S08]  /*5c30*/  HMMA.16816.F32.BF16 R40, R128.reuse, R42, R44 ;  /* 0x0000002a8028723c */ /* 0x040ff0000004182c */
[C---:B--2---:R-:W-:Y:S01]  /*5c40*/  HMMA.16816.F32.BF16 R44, R128.reuse, R48, R56 ;  /* 0x00000030802c723c */ /* 0x044fe20000041838 */
[----:B------:R-:W1:Y:S07]  /*5c50*/  LDSM.16.MT88.4 R56, [R241+0x2900] ;  /* 0x00290000f138783b */ /* 0x000e6e0000004200 */
[----:B------:R-:W-:Y:S01]  /*5c60*/  HMMA.16816.F32.BF16 R48, R128, R50, R64 ;  /* 0x000000328030723c */ /* 0x000fe20000041840 */
[----:B------:R-:W2:Y:S01]  /*5c70*/  LDSM.16.MT88.4 R64, [R240+0x2900] ;  /* 0x00290000f040783b */ /* 0x000ea20000004200 */
[----:B------:R-:W-:-:S04]  /*5c80*/  FADD.FTZ R0, R80, R20 ;  /* 0x0000001450007221 */ /* 0x000fc80000010000 */
[----:B------:R-:W-:-:S04]  /*5c90*/  FADD.FTZ R0, R81, R0 ;  /* 0x0000000051007221 */ /* 0x000fc80000010000 */
[----:B------:R-:W-:-:S04]  /*5ca0*/  FADD.FTZ R2, R83, R0 ;  /* 0x0000000053027221 */ /* 0x000fc80000010000 */
[----:B------:R-:W-:Y:S02]  /*5cb0*/  FADD.FTZ R2, R82, R2 ;  /* 0x0000000252027221 */ /* 0x000fe40000010000 */
[----:B------:R-:W-:Y:S01]  /*5cc0*/  LDSM.16.MT88.4 R80, [R238+0x4100] ;  /* 0x00410000ee50783b */ /* 0x000fe20000004200 */
[C---:B-1----:R-:W-:Y:S08]  /*5cd0*/  HMMA.16816.F32.BF16 R52, R128.reuse, R56, R52 ;  /* 0x000000388034723c */ /* 0x042ff00000041834 */
[C---:B------:R-:W-:Y:S08]  /*5ce0*/  HMMA.16816.F32.BF16 R56, R128.reuse, R58, R60 ;  /* 0x0000003a8038723c */ /* 0x040ff0000004183c */
[C---:B--2---:R-:W-:Y:S01]  /*5cf0*/  HMMA.16816.F32.BF16 R60, R128.reuse, R64, R72 ;  /* 0x00000040803c723c */ /* 0x044fe20000041848 */
[----:B------:R-:W1:Y:S07]  /*5d00*/  LDSM.16.MT88.4 R72, [R237+0x4100] ;  /* 0x00410000ed48783b */ /* 0x000e6e0000004200 */
[C---:B------:R-:W-:Y:S08]  /*5d10*/  HMMA.16816.F32.BF16 R64, R128.reuse, R66, R68 ;  /* 0x000000428040723c */ /* 0x040ff00000041844 */
[C---:B-1----:R-:W-:Y:S01]  /*5d20*/  HMMA.16816.F32.BF16 R68, R128.reuse, R72, R88 ;  /* 0x000000488044723c */ /* 0x042fe20000041858 */
[----:B------:R-:W-:Y:S07]  /*5d30*/  LDSM.16.MT88.4 R88, [R241+0x4100] ;  /* 0x00410000f158783b */ /* 0x000fee0000004200 */
[C---:B------:R-:W-:Y:S08]  /*5d40*/  HMMA.16816.F32.BF16 R72, R128.reuse, R74, R76 ;  /* 0x0000004a8048723c */ /* 0x040ff0000004184c */
[C---:B------:R-:W-:Y:S01]  /*5d50*/  HMMA.16816.F32.BF16 R76, R128.reuse, R80, R96 ;  /* 0x00000050804c723c */ /* 0x040fe20000041860 */
[----:B------:R-:W1:Y:S07]  /*5d60*/  LDSM.16.MT88.4 R96, [R240+0x4100] ;  /* 0x00410000f060783b */ /* 0x000e6e0000004200 */
[C---:B------:R-:W-:Y:S08]  /*5d70*/  HMMA.16816.F32.BF16 R80, R128.reuse, R82, R92 ;  /* 0x000000528050723c */ /* 0x040ff0000004185c */
[----:B-1----:R-:W-:Y:S01]  /*5d80*/  HMMA.16816.F32.BF16 R92, R128, R96, R104 ;  /* 0x00000060805c723c */ /* 0x002fe20000041868 */
[----:B------:R-:W1:Y:S01]  /*5d90*/  LDSM.16.MT88.4 R104, [R237+0x5900] ;  /* 0x00590000ed68783b */ /* 0x000e620000004200 */
[----:B------:R-:W-:-:S06]  /*5da0*/  FADD.FTZ R0, R9, R3 ;  /* 0x0000000309007221 */ /* 0x000fcc0000010000 */
[C---:B------:R-:W-:Y:S01]  /*5db0*/  HMMA.16816.F32.BF16 R84, R128.reuse, R88, R176 ;  /* 0x000000588054723c */ /* 0x040fe200000418b0 */
[----:B------:R-:W-:Y:S02]  /*5dc0*/  FADD.FTZ R0, R8, R0 ;  /* 0x0000000008007221 */ /* 0x000fe40000010000 */
[----:B------:R-:W-:Y:S05]  /*5dd0*/  LDSM.16.MT88.4 R8, [R240+0x5900] ;  /* 0x00590000f008783b */ /* 0x000fea0000004200 */
[C---:B------:R-:W-:Y:S01]  /*5de0*/  HMMA.16816.F32.BF16 R88, R128.reuse, R90, R112 ;  /* 0x0000005a8058723c */ /* 0x040fe20000041870 */
[----:B------:R-:W2:Y:S07]  /*5df0*/  LDSM.16.MT88.4 R112, [R238+0x5900] ;  /* 0x00590000ee70783b */ /* 0x000eae0000004200 */
[----:B------:R-:W-:Y:S01]  /*5e00*/  HMMA.16816.F32.BF16 R96, R128, R98, R100 ;  /* 0x000000628060723c */ /* 0x000fe20000041864 */
[----:B------:R-:W-:-:S07]  /*5e10*/  FADD.FTZ R7, R7, R2 ;  /* 0x0000000207077221 */ /* 0x000fce0000010000 */
[C---:B-1----:R-:W-:Y:S08]  /*5e20*/  HMMA.16816.F32.BF16 R100, R128.reuse, R104, R172 ;  /* 0x000000688064723c */ /* 0x042ff000000418ac */
[----:B------:R-:W-:Y:S01]  /*5e30*/  HMMA.16816.F32.BF16 R104, R128, R106, R120 ;  /* 0x0000006a8068723c */ /* 0x000fe20000041878 */
[----:B------:R-:W1:Y:S01]  /*5e40*/  LDSM.16.MT88.4 R120, [R241+0x5900] ;  /* 0x00590000f178783b */ /* 0x000e620000004200 */
[----:B------:R-:W-:-:S02]  /*5e50*/  FADD.FTZ R6, R6, R7 ;  /* 0x0000000706067221 */ /* 0x000fc40000010000 */
[----:B------:R-:W-:Y:S02]  /*5e60*/  FADD.FTZ R0, R21, R0 ;  /* 0x0000000015007221 */ /* 0x000fe40000010000 */
[----:B------:R-:W-:Y:S02]  /*5e70*/  FADD.FTZ R5, R5, R6 ;  /* 0x0000000605057221 */ /* 0x000fe40000010000 */
[----:B------:R-:W-:Y:S02]  /*5e80*/  FADD.FTZ R2, R22, R0 ;  /* 0x0000000016027221 */ /* 0x000fe40000010000 */
[----:B------:R-:W-:Y:S01]  /*5e90*/  FADD.FTZ R0, R4, R5 ;  /* 0x0000000504007221 */ /* 0x000fe20000010000 */
[----:B------:R-:W-:Y:S02]  /*5ea0*/  UIMAD.WIDE.U32 UR28, UR26, UR4, URZ ;  /* 0x000000041a1c72a5 */ /* 0x000fe4000f8e003f */
[----:B------:R3:W-:Y:S04]  /*5eb0*/  STL [R1+0x44], R2 ;  /* 0x0000440201007387 */ /* 0x0007e80000100800 */
[----:B------:R3:W-:Y:S01]  /*5ec0*/  STL [R1+0x4c], R0 ;  /* 0x00004c0001007387 */ /* 0x0007e20000100800 */
[----:B------:R-:W-:Y:S01]  /*5ed0*/  PLOP3.LUT P0, PT, PT, PT, UP6, 0x40, 0x0 ;  /* 0x000000000000781c */ /* 0x000fe20003f0e868 */
[----:B------:R-:W-:-:S02]  /*5ee0*/  @UP5 UMOV UR27, UR29 ;  /* 0x0000001d001b5c82 */ /* 0x000fc40008000000 */
[----:B------:R-:W-:Y:S01]  /*5ef0*/  @UP5 USHF.R.U32.HI UR26, URZ, UR5, UR27 ;  /* 0x000000053f1a5299 */ /* 0x000fe2000801161b */
[----:B--2---:R-:W-:Y:S03]  /*5f00*/  HMMA.16816.F32.BF16 R108, R128, R112, R108 ;  /* 0x00000070806c723c */ /* 0x004fe6000004186c */
[----:B------:R-:W-:-:S03]  /*5f10*/  UIADD3 UR4, UR25, UR26, URZ ;  /* 0x0000001a19047290 */ /* 0x000fc6000fffe03f */
[----:B------:R-:W-:Y:S02]  /*5f20*/  ULDC UR25, c[0x0][0x328] ;  /* 0x0000ca0000197ab9 */ /* 0x000fe40000000800 */
[----:B------:R-:W-:Y:S01]  /*5f30*/  HMMA.16816.F32.BF16 R112, R128, R114, R116 ;  /* 0x000000728070723c */ /* 0x000fe20000041874 */
[----:B------:R-:W-:Y:S02]  /*5f40*/  UIADD3 UR24, UR24, -0x2, URZ ;  /* 0xfffffffe18187890 */ /* 0x000fe4000fffe03f */
[----:B------:R-:W-:-:S05]  /*5f50*/  UIADD3 UR25, UR4, UR25, URZ ;  /* 0x0000001904197290 */ /* 0x000fca000fffe03f */
[C---:B-1----:R-:W-:Y:S08]  /*5f60*/  HMMA.16816.F32.BF16 R116, R128.reuse, R120, R168 ;  /* 0x000000788074723c */ /* 0x042ff000000418a8 */
[C---:B------:R-:W-:Y:S08]  /*5f70*/  HMMA.16816.F32.BF16 R120, R128.reuse, R122, R124 ;  /* 0x0000007a8078723c */ /* 0x040ff0000004187c */
[C---:B------:R-:W-:Y:S08]  /*5f80*/  HMMA.16816.F32.BF16 R124, R128.reuse, R8, R16 ;  /* 0x00000008807c723c */ /* 0x040ff00000041810 */
[----:B------:R-:W-:Y:S01]  /*5f90*/  HMMA.16816.F32.BF16 R128, R128, R10, R12 ;  /* 0x0000000a8080723c */ /* 0x000fe2000004180c */
[----:B------:R-:W-:Y:S07]  /*5fa0*/  @P0 BRA `(.L_x_3659) ;  /* 0x0000018000000947 */ /* 0x000fee0003800000 */
[----:B---3--:R-:W-:Y:S01]  /*5fb0*/  ISETP.LT.AND P0, PT, RZ, UR4, PT ;  /* 0x00000004ff007c0c */ /* 0x008fe2000bf01270 */
        /* <DEDUP_REMOVED lines=12> */
.L_x_3660:
[----:B------:R-:W-:Y:S02]  /*6080*/  UMOV UR5, 0x1 ;  /* 0x0000000100057882 */ /* 0x000fe40000000000 */
[----:B------:R-:W-:Y:S02]  /*6090*/  ULDC UR4, c[0x0][0x32c] ;  /* 0x0000cb0000047ab9 */ /* 0x000fe40000000800 */
[----:B------:R-:W-:-:S03]  /*60a0*/  UISETP.NE.AND UP0, UPT, UR5, UR4, UPT ;  /* 0x000000040500728c */ /* 0x000fc6000bf05270 */
[----:B------:R-:W-:Y:S02]  /*60b0*/  ULDC.64 UR4, c[0x0][0x330] ;  /* 0x0000cc0000047ab9 */ /* 0x000fe40000000a00 */
[----:B------:R-:W-:-:S07]  /*60c0*/  UIMAD.WIDE.U32 UR28, UR26, UR4, URZ ;  /* 0x000000041a1c72a5 */ /* 0x000fce000f8e003f */
[----:B------:R-:W-:Y:S02]  /*60d0*/  @UP0 UMOV UR27, UR29 ;  /* 0x0000001d001b0c82 */ /* 0x000fe40008000000 */
[----:B------:R-:W-:Y:S02]  /*60e0*/  @UP0 USHF.R.U32.HI UR26, URZ, UR5, UR27 ;  /* 0x000000053f1a0299 */ /* 0x000fe4000801161b */
.L_x_3661:
[----:B------:R-:W-:Y:S02]  /*60f0*/  ULDC UR4, c[0x0][0x32c] ;  /* 0x0000cb0000047ab9 */ /* 0x000fe40000000800 */
[----:B------:R-:W-:-:S04]  /*6100*/  UIMAD UR4, UR26, UR4, UR4 ;  /* 0x000000041a0472a4 */ /* 0x000fc8000f8e0204 */
[----:B------:R-:W-:-:S04]  /*6110*/  UISETP.LT.AND UP0, UPT, UR25, UR4, UPT ;  /* 0x000000041900728c */ /* 0x000fc8000bf01270 */
[----:B------:R-:W-:-:S04]  /*6120*/  USEL UR25, UR25, UR4, UP0 ;  /* 0x0000000419197287 */ /* 0x000fc80008000000 */
.L_x_3659:
[----:B---3--:R-:W-:-:S04]  /*6130*/  UIMAD.WIDE UR4, UR25, 0x2aaaaaab, URZ ;  /* 0x2aaaaaab190478a5 */ /* 0x008fc8000f8e023f */
        /* <DEDUP_REMOVED lines=9> */
[----:B------:R-:W3:Y:S04]  /*61d0*/  LDL R2, [R1+0x68] ;  /* 0x0000680001027983 */ /* 0x000ee80000100800 */
[----:B------:R-:W3:Y:S01]  /*61e0*/  LDL R0, [R1+0x60] ;  /* 0x0000600001007983 */ /* 0x000ee20000100800 */
[----:B------:R-:W-:-:S02]  /*61f0*/  IMAD.MOV.U32 R135, RZ, RZ, R132 ;  /* 0x000000ffff877224 */ /* 0x000fc400078e0084 */
[----:B------:R-:W-:Y:S01]  /*6200*/  IMAD.MOV.U32 R134, RZ, RZ, R133 ;  /* 0x000000ffff867224 */ /* 0x000fe200078e0085 */
[----:B------:R-:W-:Y:S01]  /*6210*/  UMOV UR5, UR24 ;  /* 0x0000001800057c82 */ /* 0x000fe20008000000 */
[C---:B--2---:R-:W-:Y:S02]  /*6220*/  SHF.L.U64.HI R4, R3.reuse, 0x1, R4 ;  /* 0x0000000103047819 */ /* 0x044fe40000010204 */
[----:B------:R-:W-:-:S03]  /*6230*/  SHF.L.U32 R3, R3, 0x1, RZ ;  /* 0x0000000103037819 */ /* 0x000fc600000006ff */
[----:B------:R1:W-:Y:S01]  /*6240*/  STL [R1+0x1c], R4 ;  /* 0x00001c0401007387 */ /* 0x0003e20000100800 */
[C---:B---3--:R-:W-:Y:S01]  /*6250*/  SHF.L.U64.HI R2, R0.reuse, 0x1, R2 ;  /* 0x0000000100027819 */ /* 0x048fe20000010202 */
[----:B------:R-:W-:Y:S02]  /*6260*/  IMAD.SHL.U32 R0, R0, 0x2, RZ ;  /* 0x0000000200007824 */ /* 0x000fe400078e00ff */
[----:B------:R1:W-:Y:S04]  /*6270*/  STL [R1+0x64], R3 ;  /* 0x0000640301007387 */ /* 0x0003e80000100800 */
[----:B------:R1:W-:Y:S04]  /*6280*/  STL [R1+0x20], R2 ;  /* 0x0000200201007387 */ /* 0x0003e80000100800 */
[----:B------:R1:W-:Y:S02]  /*6290*/  STL [R1+0x2c], R0 ;  /* 0x00002c0001007387 */ /* 0x0003e40000100800 */
.L_x_3675:
[----:B-1----:R-:W2:Y:S01]  /*62a0*/  LDL R2, [R1+0x4] ;  /* 0x0000040001027983 */ /* 0x002ea20000100800 */
[----:B------:R-:W-:Y:S04]  /*62b0*/  DEPBAR.LE SB0, 0x0 ;  /* 0x000080000000791a */ /* 0x000fe80000000000 */
[----:B------:R-:W3:Y:S01]  /*62c0*/  LDL R0, [R1] ;  /* 0x0000000001007983 */ /* 0x000ee20000100800 */
[----:B------:R-:W-:Y:S03]  /*62d0*/  UISETP.GT.AND UP0, UPT, UR8, UR5, UPT ;  /* 0x000000050800728c */ /* 0x000fe6000bf04270 */
[----:B------:R-:W-:Y:S03]  /*62e0*/  BAR.SYNC.DEFER_BLOCKING 0x0 ;  /* 0x0000000000007b1d */ /* 0x000fe60000010000 */
[----:B------:R-:W-:Y:S03]  /*62f0*/  PLOP3.LUT P0, PT, PT, PT, UP0, 0x80, 0x0 ;  /* 0x000000000000781c */ /* 0x000fe60003f0f008 */
[----:B------:R1:W4:Y:S04]  /*6300*/  LDSM.16.M88.4 R8, [R236+0x10100] ;  /* 0x01010000ec08783b */ /* 0x0003280000000200 */
[----:B------:R1:W1:Y:S04]  /*6310*/  LDSM.16.M88.4 R16, [R236+0x10900] ;  /* 0x01090000ec10783b */ /* 0x0002680000000200 */
[----:B------:R1:W1:Y:S04]  /*6320*/  LDSM.16.M88.4 R24, [R236+0x11100] ;  /* 0x01110000ec18783b */ /* 0x0002680000000200 */
[----:B------:R1:W1:Y:S04]  /*6330*/  LDSM.16.M88.4 R168, [R243] ;  /* 0x00000000f3a8783b */ /* 0x0002680000000200 */
[----:B--2---:R2:W1:Y:S04]  /*6340*/  LDSM.16.M88.4 R172, [R2] ;  /* 0x0000000002ac783b */ /* 0x0044680000000200 */
[----:B---3--:R2:W3:Y:S01]  /*6350*/  LDSM.16.M88.4 R176, [R0] ;  /* 0x0000000000b0783b */ /* 0x0084e20000000200 */
[----:B------:R-:W-:-:S05]  /*6360*/  @P0 BRA `(.L_x_3663) ;  /* 0x000004b000000947 */ /* 0x000fca0003800000 */
[----:B----4-:R-:W4:Y:S01]  /*6370*/  LDL R4, [R1+0x28] ;  /* 0x0000280001047983 */ /* 0x010f220000100800 */
[----:B------:R-:W-:Y:S03]  /*6380*/  BSSY B0, `(.L_x_3663) ;  /* 0x0000049000007945 */ /* 0x000fe60003800000 */
[----:B--2---:R-:W2:Y:S04]  /*6390*/  LDL R6, [R1+0x24] ;  /* 0x0000240001067983 */ /* 0x004ea80000100800 */
[----:B---3--:R-:W3:Y:S04]  /*63a0*/  LDL R23, [R1+0x30] ;  /* 0x0000300001177983 */ /* 0x008ee80000100800 */
        /* <DEDUP_REMOVED lines=9> */
[----:B----4-:R-:W-:Y:S01]  /*6440*/  IMAD.WIDE.U32 R2, R4, c[0x0][0x208], RZ ;  /* 0x0000820004027a25 */ /* 0x010fe200078e00ff */
[----:B------:R-:W-:Y:S05]  /*6450*/  SHF.R.S32.HI R0, RZ, 0x1f, R4 ;  /* 0x0000001fff007819 */ /* 0x000fea0000011404 */
[----:B------:R-:W-:Y:S01]  /*6460*/  IMAD R0, R0, c[0x0][0x208], RZ ;  /* 0x0000820000007a24 */ /* 0x000fe200078e02ff */
[----:B---3--:R-:W-:Y:S03]  /*6470*/  ISETP.GE.AND P1, PT, R23, c[0x0][0x1d4], PT ;  /* 0x0000750017007a0c */ /* 0x008fe60003f26270 */
[----:B------:R-:W-:Y:S01]  /*6480*/  IMAD R0, R4, c[0x0][0x20c], R0 ;  /* 0x0000830004007a24 */ /* 0x000fe200078e0200 */
[----:B--2---:R-:W-:Y:S03]  /*6490*/  SHF.R.S32.HI R4, RZ, 0x1f, R6 ;  /* 0x0000001fff047819 */ /* 0x004fe60000011406 */
[----:B------:R-:W-:Y:S02]  /*64a0*/  IMAD.IADD R3, R3, 0x1, R0 ;  /* 0x0000000103037824 */ /* 0x000fe400078e0200 */
[----:B------:R-:W-:Y:S02]  /*64b0*/  IMAD R4, R4, c[0x0][0x218], RZ ;  /* 0x0000860004047a24 */ /* 0x000fe400078e02ff */
[C---:B------:R-:W-:Y:S04]  /*64c0*/  IMAD.WIDE.U32 R2, R6.reuse, c[0x0][0x218], R2 ;  /* 0x0000860006027a25 */ /* 0x040fe800078e0002 */
[----:B------:R-:W-:Y:S01]  /*64d0*/  IMAD R4, R6, c[0x0][0x21c], R4 ;  /* 0x0000870006047a24 */ /* 0x000fe200078e0204 */
[----:B------:R-:W-:Y:S04]  /*64e0*/  IADD3 R0, P0, R2, UR14, RZ ;  /* 0x0000000e02007c10 */ /* 0x000fe8000ff1e0ff */
[----:B------:R-:W-:Y:S02]  /*64f0*/  IADD3.X R3, R3, UR16, R4, P0, !PT ;  /* 0x0000001003037c10 */ /* 0x000fe400087fe404 */
[C---:B------:R-:W-:Y:S04]  /*6500*/  LEA R6, P0, R0.reuse, c[0x0][0x1f8], 0x1 ;  /* 0x00007e0000067a11 */ /* 0x040fe800078008ff */
[----:B------:R-:W-:Y:S02]  /*6510*/  LEA.HI.X R3, R0, c[0x0][0x1fc], R3, 0x1, P0 ;  /* 0x00007f0000037a11 */ /* 0x000fe400000f0c03 */
[----:B------:R-:W2:Y:S01]  /*6520*/  SHFL.IDX PT, R0, R6, RZ, 0x181f ;  /* 0x00181fff06007589 */ /* 0x000ea200000e0000 */
[----:B------:R-:W-:Y:S03]  /*6530*/  SHF.L.U64.HI R13, R12, 0x1, R13 ;  /* 0x000000010c0d7819 */ /* 0x000fe6000001020d */
[----:B------:R-:W3:Y:S01]  /*6540*/  SHFL.IDX PT, R2, R3, RZ, 0x181f ;  /* 0x00181fff03027589 */ /* 0x000ee200000e0000 */
[----:B--2---:R-:W-:Y:S05]  /*6550*/  IADD3 R4, P0, R0, R5, RZ ;  /* 0x0000000500047210 */ /* 0x004fea0007f1e0ff */
[----:B---3--:R-:W-:Y:S05]  /*6560*/  IMAD.X R5, R2, 0x1, R22, P0 ;  /* 0x0000000102057824 */ /* 0x008fea00000e0616 */
[----:B------:R-:W-:Y:S01]  /*6570*/  @!PT LDS RZ, [RZ] ;  /* 0x00000000fffff984 */ /* 0x000fe20000000800 */
[----:B------:R2:W-:Y:S02]  /*6580*/  LDGSTS.E.BYPASS.LTC128B.128 [R15+0x100], [R4.64], !P1 ;  /* 0x00100000040f7fae */ /* 0x0005e4000c901d56 */
[----:B--2---:R-:W-:Y:S02]  /*6590*/  IADD3 R4, P0, R0, R20, RZ ;  /* 0x0000001400047210 */ /* 0x004fe40007f1e0ff */
[----:B------:R-:W2:Y:S03]  /*65a0*/  S2R R20, SR_TID.X ;  /* 0x0000000000147919 */ /* 0x000ea60000002100 */
[----:B------:R-:W-:Y:S02]  /*65b0*/  IMAD.X R5, R2, 0x1, R7, P0 ;  /* 0x0000000102057824 */ /* 0x000fe400000e0607 */
[----:B------:R-:W-:Y:S02]  /*65c0*/  IMAD.SHL.U32 R7, R12, 0x2, RZ ;  /* 0x000000020c077824 */ /* 0x000fe400078e00ff */
[C---:B------:R-:W-:Y:S01]  /*65d0*/  IMAD.SHL.U32 R12, R14.reuse, 0x2, RZ ;  /* 0x000000020e0c7824 */ /* 0x040fe200078e00ff */
[----:B------:R3:W-:Y:S01]  /*65e0*/  LDGSTS.E.BYPASS.LTC128B.128 [R15+0x1900], [R4.64], !P6 ;  /* 0x01900000040f7fae */ /* 0x0007e2000f101d56 */
[----:B------:R-:W-:Y:S02]  /*65f0*/  SHF.L.U64.HI R14, R14, 0x1, R21 ;  /* 0x000000010e0e7819 */ /* 0x000fe40000010215 */
[----:B--2---:R-:W-:Y:S02]  /*6600*/  ISETP.GT.AND P1, PT, R20, 0x7f, PT ;  /* 0x0000007f1400780c */ /* 0x004fe40003f24270 */
[----:B---3--:R-:W-:Y:S05]  /*6610*/  IADD3 R4, P0, R0, R7, RZ ;  /* 0x0000000700047210 */ /* 0x008fea0007f1e0ff */
[----:B------:R-:W-:Y:S05]  /*6620*/  IMAD.X R5, R2, 0x1, R13, P0 ;  /* 0x0000000102057824 */ /* 0x000fea00000e060d */
[----:B------:R2:W-:Y:S02]  /*6630*/  LDGSTS.E.BYPASS.LTC128B.128 [R15+0x3100], [R4.64], !P5 ;  /* 0x03100000040f7fae */ /* 0x0005e4000e901d56 */
[----:B--2---:R-:W-:Y:S05]  /*6640*/  IADD3 R4, P0, R0, R12, RZ ;  /* 0x0000000c00047210 */ /* 0x004fea0007f1e0ff */
[----:B------:R-:W-:Y:S05]  /*6650*/  IMAD.X R5, R2, 0x1, R14, P0 ;  /* 0x0000000102057824 */ /* 0x000fea00000e060e */
[----:B------:R2:W-:Y:S01]  /*6660*/  LDGSTS.E.BYPASS.LTC128B.128 [R15+0x4900], [R4.64], !P4 ;  /* 0x04900000040f7fae */ /* 0x0005e2000e101d56 */
[----:B------:R-:W-:-:S05]  /*6670*/  @P1 BRA `(.L_x_3664) ;  /* 0x0000019000001947 */ /* 0x000fca0003800000 */
[----:B------:R-:W-:-:S05]  /*6680*/  BRA.DIV ~URZ, `(.L_x_3665) ;  /* 0x0000d3c27f007947 */ /* 0x000fca000b800000 */
[----:B--2---:R2:W3:Y:S04]  /*6690*/  SHFL.IDX PT, R4, R3, 0x1, 0x181f ;  /* 0x00381f0003047f89 */ /* 0x0044e800000e0000 */
[----:B------:R2:W4:Y:S02]  /*66a0*/  SHFL.IDX PT, R0, R6, 0x1, 0x181f ;  /* 0x00381f0006007f89 */ /* 0x00052400000e0000 */
.L_x_3703:
[----:B--2---:R-:W2:Y:S04]  /*66b0*/  LDL R3, [R1+0x30] ;  /* 0x0000300001037983 */ /* 0x004ea80000100800 */
[----:B----4-:R-:W4:Y:S04]  /*66c0*/  LDL R2, [R1+0x64] ;  /* 0x0000640001027983 */ /* 0x010f280000100800 */
[----:B---3--:R-:W3:Y:S04]  /*66d0*/  LDL R20, [R1+0x1c] ;  /* 0x00001c0001147983 */ /* 0x008ee80000100800 */
[----:B------:R-:W3:Y:S04]  /*66e0*/  LDL R5, [R1+0x8] ;  /* 0x0000080001057983 */ /* 0x000ee80000100800 */
[----:B------:R-:W3:Y:S04]  /*66f0*/  LDL R15, [R1+0x2c] ;  /* 0x00002c00010f7983 */ /* 0x000ee80000100800 */
[----:B------:R-:W3:Y:S01]  /*6700*/  LDL R6, [R1+0x20] ;  /* 0x0000200001067983 */ /* 0x000ee20000100800 */
[----:B--2---:R-:W-:Y:S02]  /*6710*/  ISETP.GE.AND P1, PT, R3, c[0x0][0x1d4], PT ;  /* 0x0000750003007a0c */ /* 0x004fe40003f26270 */
[----:B----4-:R-:W-:Y:S05]  /*6720*/  IADD3 R2, P0, R0, R2, RZ ;  /* 0x0000000200027210 */ /* 0x010fea0007f1e0ff */
[----:B---3--:R-:W-:Y:S06]  /*6730*/  IMAD.X R3, R4, 0x1, R20, P0 ;  /* 0x0000000104037824 */ /* 0x008fec00000e0614 */
[----:B------:R-:W-:Y:S01]  /*6740*/  @!PT LDS RZ, [RZ] ;  /* 0x00000000fffff984 */ /* 0x000fe20000000800 */
[----:B------:R-:W-:Y:S01]  /*6750*/  @!PT LDS RZ, [RZ] ;  /* 0x00000000fffff984 */ /* 0x000fe20000000800 */
[----:B------:R-:W-:Y:S01]  /*6760*/  @!PT LDS RZ, [RZ] ;  /* 0x00000000fffff984 */ /* 0x000fe20000000800 */
[----:B------:R2:W-:Y:S02]  /*6770*/  LDGSTS.E.BYPASS.LTC128B.128 [R5+0x1100], [R2.64], !P1 ;  /* 0x0110000002057fae */ /* 0x0005e4000c901d56 */
[----:B--2---:R-:W-:Y:S05]  /*6780*/  IADD3 R2, P0, R0, R15, RZ ;  /* 0x0000000f00027210 */ /* 0x004fea0007f1e0ff */
        /* <DEDUP_REMOVED lines=8> */
.L_x_3664:
[----:B------:R-:W-:Y:S05]  /*6810*/  BSYNC B0 ;  /* 0x0000000000007941 */ /* 0x000fea0003800000 */
.L_x_3663:
[----:B----4-:R-:W0:Y:S01]  /*6820*/  LDGDEPBAR ;  /* 0x00000000000079af */ /* 0x010e220000000000 */
[----:B------:R-:W-:Y:S01]  /*6830*/  WARPSYNC 0xffffffff ;  /* 0xffffffff00007948 */ /* 0x000fe20003800000 */
[C---:B--23-5:R-:W-:Y:S01]  /*6840*/  HMMA.16816.F32.BF16 R4, R160.reuse, R8, RZ ;  /* 0x00000008a004723c */ /* 0x06cfe200000418ff */
        /* <DEDUP_REMOVED lines=134> */
[----:B------:R-:W2:Y:S01]  /*70b0*/  LDSM.16.M88.4 R172, [R239+0x5800] ;  /* 0x00580000efac783b */ /* 0x000ea20000000200 */
[----:B------:R-:W-:Y:S06]  /*70c0*/  DEPBAR.LE SB0, 0x0 ;  /* 0x000080000000791a */ /* 0x000fec0000000000 */
[----:B------:R-:W-:Y:S01]  /*70d0*/  BAR.SYNC.DEFER_BLOCKING 0x0 ;  /* 0x0000000000007b1d */ /* 0x000fe20000010000 */
[C---:B-1----:R-:W-:Y:S08]  /*70e0*/  HMMA.16816.F32.BF16 R12, R232.reuse, R168, R12 ;  /* 0x000000a8e80c723c */ /* 0x042ff0000004180c */
[C---:B------:R-:W-:Y:S08]  /*70f0*/  HMMA.16816.F32.BF16 R16, R232.reuse, R170, R16 ;  /* 0x000000aae810723c */ /* 0x040ff00000041810 */
[C---:B--2---:R-:W-:Y:S08]  /*7100*/  HMMA.16816.F32.BF16 R20, R232.reuse, R172, R20 ;  /* 0x000000ace814723c */ /* 0x044ff00000041814 */
[----:B------:R-:W-:Y:S01]  /*7110*/  HMMA.16816.F32.BF16 R24, R232, R174, R24 ;  /* 0x000000aee818723c */ /* 0x000fe20000041818 */
[----:B------:R-:W-:-:S07]  /*7120*/  @P0 BRA `(.L_x_3666) ;  /* 0x0000053000000947 */ /* 0x000fce0003800000 */
[----:B------:R-:W2:Y:S01]  /*7130*/  LDL R0, [R1+0x48] ;  /* 0x0000480001007983 */ /* 0x000ea20000100800 */
[----:B------:R-:W-:Y:S01]  /*7140*/  IMAD.MOV.U32 R2, RZ, RZ, c[0x0][0x2b8] ;  /* 0x0000ae00ff027624 */ /* 0x000fe200078e00ff */
[----:B------:R-:W-:Y:S01]  /*7150*/  UIMAD UR24, UR5, 0x30, UR10 ;  /* 0x00000030051878a4 */ /* 0x000fe2000f8e020a */
[----:B------:R-:W-:Y:S01]  /*7160*/  IMAD.MOV.U32 R168, RZ, RZ, RZ ;  /* 0x000000ffffa87224 */ /* 0x000fe200078e00ff */
[----:B------:R1:W-:Y:S02]  /*7170*/  STL [R1+0x70], R4 ;  /* 0x0000700401007387 */ /* 0x0003e40000100800 */
[----:B------:R-:W-:Y:S02]  /*7180*/  ISETP.NE.AND P1, PT, R2, 0x1, PT ;  /* 0x000000010200780c */ /* 0x000fe40003f25270 */
[----:B------:R-:W3:Y:S01]  /*7190*/  LDL R169, [R1+0x30] ;  /* 0x0000300001a97983 */ /* 0x000ee20000100800 */
[----:B------:R-:W-:Y:S03]  /*71a0*/  IMAD.U32 R2, RZ, RZ, UR24 ;  /* 0x00000018ff027e24 */ /* 0x000fe6000f8e00ff */
[----:B------:R-:W4:Y:S04]  /*71b0*/  LDL R178, [R1+0x1c] ;  /* 0x00001c0001b27983 */ /* 0x000f280000100800 */
[----:B------:R-:W4:Y:S04]  /*71c0*/  LDL R177, [R1+0x8] ;  /* 0x0000080001b17983 */ /* 0x000f280000100800 */
[----:B------:R-:W4:Y:S04]  /*71d0*/  LDL R179, [R1+0x2c] ;  /* 0x00002c0001b37983 */ /* 0x000f280000100800 */
[----:B------:R-:W4:Y:S04]  /*71e0*/  LDL R176, [R1+0x20] ;  /* 0x0000200001b07983 */ /* 0x000f280000100800 */
[----:B-1----:R-:W4:Y:S01]  /*71f0*/  LDL R4, [R1+0x64] ;  /* 0x0000640001047983 */ /* 0x002f220000100800 */
[----:B--2---:R-:W-:Y:S05]  /*7200*/  IADD3 R2, R2, -0x30, R0 ;  /* 0xffffffd002027810 */ /* 0x004fea0007ffe000 */
        /* <DEDUP_REMOVED lines=9> */
[----:B------:R-:W-:Y:S03]  /*72a0*/  @!P3 LEA.HI.X R133, R3, c[0x0][0x2a4], R133, 0x2, P0 ;  /* 0x0000a9000385ba11 */ /* 0x000fe600000f1485 */
[----:B------:R-:W-:Y:S01]  /*72b0*/  IMAD.WIDE.U32 R2, R170, c[0x0][0x1e0], RZ ;  /* 0x00007800aa027a25 */ /* 0x000fe200078e00ff */
[----:B------:R1:W-:Y:S01]  /*72c0*/  STL [R1+0x28], R170 ;  /* 0x000028aa01007387 */ /* 0x0003e20000100800 */
[----:B------:R-:W-:Y:S03]  /*72d0*/  SHF.R.S32.HI R0, RZ, 0x1f, R170 ;  /* 0x0000001fff007819 */ /* 0x000fe600000114aa */
[----:B------:R2:W3:Y:S02]  /*72e0*/  @!P3 LDG.E R168, [R132.64] ;  /* 0x0000001684a8b981 */ /* 0x0004e4000c1e1900 */
[----:B------:R-:W-:Y:S04]  /*72f0*/  IMAD R0, R0, c[0x0][0x1e0], RZ ;  /* 0x0000780000007a24 */ /* 0x000fe800078e02ff */
[----:B------:R-:W-:Y:S04]  /*7300*/  IMAD R0, R170, c[0x0][0x1e4], R0 ;  /* 0x00007900aa007a24 */ /* 0x000fe800078e0200 */
[----:B------:R-:W-:Y:S01]  /*7310*/  IMAD.IADD R3, R3, 0x1, R0 ;  /* 0x0000000103037824 */ /* 0x000fe200078e0200 */
[----:B--2---:R-:W2:Y:S04]  /*7320*/  S2R R133, SR_TID.X ;  /* 0x0000000000857919 */ /* 0x004ea80000002100 */
[----:B---3--:R2:W-:Y:S01]  /*7330*/  STL [R1+0x24], R168 ;  /* 0x000024a801007387 */ /* 0x0085e20000100800 */
[----:B-1----:R-:W-:Y:S01]  /*7340*/  SHF.R.S32.HI R170, RZ, 0x1f, R168 ;  /* 0x0000001fffaa7819 */ /* 0x002fe200000114a8 */
[----:B------:R-:W-:Y:S02]  /*7350*/  IMAD.WIDE.U32 R2, R168, c[0x0][0x1f0], R2 ;  /* 0x00007c00a8027a25 */ /* 0x000fe400078e0002 */
[----:B------:R-:W3:Y:S02]  /*7360*/  LDL R174, [R1+0x38] ;  /* 0x0000380001ae7983 */ /* 0x000ee40000100800 */
[----:B------:R-:W-:Y:S01]  /*7370*/  IMAD R170, R170, c[0x0][0x1f0], RZ ;  /* 0x00007c00aaaa7a24 */ /* 0x000fe200078e02ff */
[----:B------:R-:W-:Y:S01]  /*7380*/  IADD3 R0, P0, R2, UR18, RZ ;  /* 0x0000001202007c10 */ /* 0x000fe2000ff1e0ff */
[----:B------:R-:W3:Y:S02]  /*7390*/  LDL R175, [R1+0x54] ;  /* 0x0000540001af7983 */ /* 0x000ee40000100800 */
[----:B------:R-:W-:Y:S02]  /*73a0*/  IMAD R170, R168, c[0x0][0x1f4], R170 ;  /* 0x00007d00a8aa7a24 */ /* 0x000fe400078e02aa */
[----:B------:R-:W3:Y:S03]  /*73b0*/  LDL R172, [R1+0x34] ;  /* 0x0000340001ac7983 */ /* 0x000ee60000100800 */
[----:B------:R-:W-:Y:S01]  /*73c0*/  IADD3.X R170, R3, UR6, R170, P0, !PT ;  /* 0x0000000603aa7c10 */ /* 0x000fe200087fe4aa */
[----:B------:R-:W3:Y:S01]  /*73d0*/  LDL R173, [R1+0x50] ;  /* 0x0000500001ad7983 */ /* 0x000ee20000100800 */
[C---:B------:R-:W-:Y:S04]  /*73e0*/  LEA R171, P0, R0.reuse, c[0x0][0x1c8], 0x1 ;  /* 0x0000720000ab7a11 */ /* 0x040fe800078008ff */
[----:B------:R-:W-:Y:S02]  /*73f0*/  LEA.HI.X R170, R0, c[0x0][0x1cc], R170, 0x1, P0 ;  /* 0x0000730000aa7a11 */ /* 0x000fe400000f0caa */
[----:B------:R-:W4:Y:S01]  /*7400*/  SHFL.IDX PT, R0, R171, RZ, 0x181f ;  /* 0x00181fffab007589 */ /* 0x000f2200000e0000 */
[----:B--2---:R-:W-:Y:S03]  /*7410*/  SHF.R.S32.HI R168, RZ, 0x1f, R133 ;  /* 0x0000001fffa87819 */ /* 0x004fe60000011485 */
[----:B------:R-:W1:Y:S01]  /*7420*/  SHFL.IDX PT, R2, R170, RZ, 0x181f ;  /* 0x00181fffaa027589 */ /* 0x000e6200000e0000 */
[----:B------:R-:W-:Y:S04]  /*7430*/  LEA.HI R168, R168, R133, RZ, 0x3 ;  /* 0x00000085a8a87211 */ /* 0x000fe800078f18ff */
[----:B------:R-:W-:Y:S04]  /*7440*/  SHF.R.S32.HI R168, RZ, 0x3, R168 ;  /* 0x00000003ffa87819 */ /* 0x000fe800000114a8 */
[----:B------:R-:W-:Y:S04]  /*7450*/  IADD3 R3, -R168, 0x30, RZ ;  /* 0x00000030a8037810 */ /* 0x000fe80007ffe1ff */
[C---:B------:R-:W-:Y:S11]  /*7460*/  ISETP.GE.AND P0, PT, R3.reuse, 0x1, PT ;  /* 0x000000010300780c */ /* 0x040ff60003f06270 */
[----:B------:R-:W-:Y:S02]  /*7470*/  @!UPT UIADD3 URZ, URZ, URZ, URZ ;  /* 0x0000003f3f3ff290 */ /* 0x000fe4000fffe03f */
[----:B----4-:R-:W-:Y:S05]  /*7480*/  @P0 IADD3 R132, P1, R0, R4, RZ ;  /* 0x0000000400840210 */ /* 0x010fea0007f3e0ff */
[----:B-1----:R-:W-:Y:S01]  /*7490*/  @P0 IMAD.X R133, R2, 0x1, R178, P1 ;  /* 0x0000000102850824 */ /* 0x002fe200008e06b2 */
[-C--:B------:R-:W-:Y:S04]  /*74a0*/  @P0 IADD3 R168, P1, R0, R179.reuse, RZ ;  /* 0x000000b300a80210 */ /* 0x080fe80007f3e0ff */
[----:B------:R-:W-:Y:S01]  /*74b0*/  @!PT LDS RZ, [RZ] ;  /* 0x00000000fffff984 */ /* 0x000fe20000000800 */
[----:B------:R3:W-:Y:S01]  /*74c0*/  @P0 LDGSTS.E.BYPASS.LTC128B.128 [R177+0x10100], [R132.64], !P2 ;  /* 0x1010000084b10fae */ /* 0x0007e2000d101d56 */
[----:B------:R-:W-:Y:S05]  /*74d0*/  @P0 IMAD.X R169, R2, 0x1, R176, P1 ;  /* 0x0000000102a90824 */ /* 0x000fea00008e06b0 */
[----:B------:R1:W-:Y:S01]  /*74e0*/  @P0 LDGSTS.E.BYPASS.LTC128B.128 [R177+0x11900], [R168.64], !P6 ;  /* 0x11900000a8b10fae */ /* 0x0003e2000f101d56 */
[C---:B---3--:R-:W-:Y:S04]  /*74f0*/  @P0 LEA R132, P1, R174.reuse, R0, 0x1 ;  /* 0x00000000ae840211 */ /* 0x048fe800078208ff */
[----:B------:R-:W-:Y:S05]  /*7500*/  @P0 LEA.HI.X R133, R174, R2, R175, 0x1, P1 ;  /* 0x00000002ae850211 */ /* 0x000fea00008f0caf */
[----:B------:R2:W-:Y:S02]  /*7510*/  @P0 LDGSTS.E.BYPASS.LTC128B.128 [R177+0x13100], [R132.64], !P5 ;  /* 0x1310000084b10fae */ /* 0x0005e4000e901d56 */
[C---:B--2---:R-:W-:Y:S02]  /*7520*/  @P0 LEA R132, P1, R172.reuse, R0, 0x1 ;  /* 0x00000000ac840211 */ /* 0x044fe400078208ff */
[----:B------:R-:W2:Y:S02]  /*7530*/  SHFL.IDX PT, R0, R171, 0x1, 0x181f ;  /* 0x00381f00ab007f89 */ /* 0x000ea400000e0000 */
[----:B------:R-:W-:Y:S02]  /*7540*/  @P0 LEA.HI.X R133, R172, R2, R173, 0x1, P1 ;  /* 0x00000002ac850211 */ /* 0x000fe400008f0cad */
[----:B------:R-:W3:Y:S04]  /*7550*/  SHFL.IDX PT, R2, R170, 0x1, 0x181f ;  /* 0x00381f00aa027f89 */ /* 0x000ee800000e0000 */
[----:B------:R2:W-:Y:S01]  /*7560*/  @P0 LDGSTS.E.BYPASS.LTC128B.128 [R177+0x14900], [R132.64], !P4 ;  /* 0x1490000084b10fae */ /* 0x0005e2000e101d56 */
[----:B------:R-:W-:Y:S11]  /*7570*/  ISETP.GE.AND P0, PT, R3, 0x21, PT ;  /* 0x000000210300780c */ /* 0x000ff60003f06270 */
[----:B------:R-:W-:Y:S02]  /*7580*/  @!UPT UIADD3 URZ, URZ, URZ, URZ ;  /* 0x0000003f3f3ff290 */ /* 0x000fe4000fffe03f */
[----:B--2---:R-:W-:Y:S02]  /*7590*/  @P0 IADD3 R132, P1, R0, R4, RZ ;  /* 0x0000000400840210 */ /* 0x004fe40007f3e0ff */
[----:B------:R2:W5:Y:S03]  /*75a0*/  LDL.LU R4, [R1+0x70] ;  /* 0x0000700001047983 */ /* 0x0005660000300800 */
[----:B---3--:R-:W-:Y:S05]  /*75b0*/  @P0 IMAD.X R133, R2, 0x1, R178, P1 ;  /* 0x0000000102850824 */ /* 0x008fea00008e06b2 */
[----:B------:R3:W-:Y:S02]  /*75c0*/  @P0 LDGSTS.E.BYPASS.LTC128B.128 [R177+0x11100], [R132.64], !P2 ;  /* 0x1110000084b10fae */ /* 0x0007e4000d101d56 */
[----:B---3--:R-:W-:Y:S05]  /*75d0*/  @P0 IADD3 R132, P1, R0, R179, RZ ;  /* 0x000000b300840210 */ /* 0x008fea0007f3e0ff */
[----:B------:R-:W-:Y:S01]  /*75e0*/  @P0 IMAD.X R133, R2, 0x1, R176, P1 ;  /* 0x0000000102850824 */ /* 0x000fe200008e06b0 */
[C---:B-1----:R-:W-:Y:S04]  /*75f0*/  @P0 LEA R168, P1, R174.reuse, R0, 0x1 ;  /* 0x00000000aea80211 */ /* 0x042fe800078208ff */
[----:B------:R1:W-:Y:S01]  /*7600*/  @P0 LDGSTS.E.BYPASS.LTC128B.128 [R177+0x12900], [R132.64], !P6 ;  /* 0x1290000084b10fae */ /* 0x0003e2000f101d56 */
[----:B------:R-:W-:Y:S05]  /*7610*/  @P0 LEA.HI.X R169, R174, R2, R175, 0x1, P1 ;  /* 0x00000002aea90211 */ /* 0x000fea00008f0caf */
[----:B------:R2:W-:Y:S01]  /*7620*/  @P0 LDGSTS.E.BYPASS.LTC128B.128 [R177+0x14100], [R168.64], !P5 ;  /* 0x14100000a8b10fae */ /* 0x0005e2000e901d56 */
[C---:B-1----:R-:W-:Y:S04]  /*7630*/  @P0 LEA R132, P1, R172.reuse, R0, 0x1 ;  /* 0x00000000ac840211 */ /* 0x042fe800078208ff */
[----:B------:R-:W-:Y:S05]  /*7640*/  @P0 LEA.HI.X R133, R172, R2, R173, 0x1, P1 ;  /* 0x00000002ac850211 */ /* 0x000fea00008f0cad */
[----:B------:R2:W-:Y:S04]  /*7650*/  @P0 LDGSTS.E.BYPASS.LTC128B.128 [R177+0x15900], [R132.64], !P4 ;  /* 0x1590000084b10fae */ /* 0x0005e8000e101d56 */
.L_x_3666:
[----:B------:R-:W3:Y:S01]  /*7660*/  LDL R2, [R1+0x5c] ;  /* 0x00005c0001027983 */ /* 0x000ee20000100800 */
[----:B------:R-:W-:Y:S02]  /*7670*/  UISETP.NE.AND UP1, UPT, UR13, URZ, UPT ;  /* 0x0000003f0d00728c */ /* 0x000fe4000bf25270 */
[----:B------:R-:W-:Y:S01]  /*7680*/  UIMAD UR24, UR5, -0x30, URZ ;  /* 0xffffffd0051878a4 */ /* 0x000fe2000f8e023f */
[----:B------:R-:W4:Y:S01]  /*7690*/  LDL R170, [R1+0x58] ;  /* 0x0000580001aa7983 */ /* 0x000f220000100800 */
[----:B------:R-:W-:Y:S02]  /*76a0*/  UISETP.NE.AND UP0, UPT, UR12, URZ, UPT ;  /* 0x0000003f0c00728c */ /* 0x000fe4000bf05270 */
[----:B------:R-:W-:Y:S01]  /*76b0*/  PLOP3.LUT P0, PT, PT, PT, UP1, 0x80, 0x0 ;  /* 0x000000000000781c */ /* 0x000fe20003f0f018 */
[----:B------:R-:W0:Y:S11]  /*76c0*/  LDGDEPBAR ;  /* 0x00000000000079af */ /* 0x000e360000000000 */
[----:B------:R-:W-:Y:S01]  /*76d0*/  @!UPT UIADD3 URZ, URZ, URZ, URZ ;  /* 0x0000003f3f3ff290 */ /* 0x000fe2000fffe03f */
[----:B---3--:R-:W-:Y:S01]  /*76e0*/  @P0 IMAD.HI.U32 R0, R2, c[0x0][0x2c8], RZ ;  /* 0x0000b20002000a27 */ /* 0x008fe200078e00ff */
[----:B------:R-:W-:Y:S03]  /*76f0*/  PLOP3.LUT P0, PT, PT, PT, UP1, 0x80, 0x0 ;  /* 0x000000000000781c */ /* 0x000fe60003f0f018 */
[----:B--2---:R-:W-:Y:S02]  /*7700*/  IMAD.MOV.U32 R132, RZ, RZ, R2 ;  /* 0x000000ffff847224 */ /* 0x004fe400078e0002 */
[----:B------:R-:W-:Y:S08]  /*7710*/  IMAD.MOV.U32 R2, RZ, RZ, c[0x0][0x2ac] ;  /* 0x0000ab00ff027624 */ /* 0x000ff000078e00ff */
[----:B------:R-:W-:Y:S01]  /*7720*/  @P0 SHF.R.U32.HI R132, RZ, c[0x0][0x2cc], R0 ;  /* 0x0000b300ff840a19 */ /* 0x000fe20000011600 */
[----:B------:R-:W-:Y:S01]  /*7730*/  IMAD.U32 R0, RZ, RZ, UR24 ;  /* 0x00000018ff007e24 */ /* 0x000fe2000f8e00ff */
[----:B------:R-:W-:Y:S03]  /*7740*/  PLOP3.LUT P0, PT, PT, PT, UP0, 0x40, 0x0 ;  /* 0x000000000000781c */ /* 0x000fe60003f0e808 */
[----:B------:R-:W1:Y:S01]  /*7750*/  SHFL.IDX PT, R3, R132, RZ, 0x1c1f ;  /* 0x001c1fff84037589 */ /* 0x000e6200000e0000 */
[----:B----4-:R-:W-:Y:S05]  /*7760*/  IADD3 R0, -R170, 0x1, R0 ;  /* 0x00000001aa007810 */ /* 0x010fea0007ffe100 */
        /* <DEDUP_REMOVED lines=22> */
.L_x_3669:
[----:B------:R-:W-:Y:S04]  /*78d0*/  MOV R168, c[0x0][0x32c] ;  /* 0x0000cb0000a87a02 */ /* 0x000fe80000000f00 */
[----:B------:R-:W-:Y:S11]  /*78e0*/  ISETP.NE.AND P0, PT, R168, 0x1, PT ;  /* 0x00000001a800780c */ /* 0x000ff60003f05270 */
[----:B------:R-:W-:Y:S02]  /*78f0*/  @!UPT UIADD3 URZ, URZ, URZ, URZ ;  /* 0x0000003f3f3ff290 */ /* 0x000fe4000fffe03f */
[----:B------:R-:W-:Y:S05]  /*7900*/  @P0 IMAD.HI.U32 R168, R3, c[0x0][0x330], RZ ;  /* 0x0000cc0003a80a27 */ /* 0x000fea00078e00ff */
[----:B------:R-:W-:Y:S02]  /*7910*/  @P0 SHF.R.U32.HI R3, RZ, c[0x0][0x334], R168 ;  /* 0x0000cd00ff030a19 */ /* 0x000fe400000116a8 */
.L_x_3670:
[----:B------:R-:W-:Y:S05]  /*7920*/  BSYNC B0 ;  /* 0x0000000000007941 */ /* 0x000fea0003800000 */
.L_x_3668:
[----:B------:R-:W-:Y:S05]  /*7930*/  IADD3 R168, -R170, UR24, RZ ;  /* 0x00000018aaa87c10 */ /* 0x000fea000fffe1ff */
[----:B------:R-:W-:Y:S05]  /*7940*/  IMAD R3, R3, c[0x0][0x32c], R168 ;  /* 0x0000cb0003037a24 */ /* 0x000fea00078e02a8 */
[----:B------:R-:W-:Y:S02]  /*7950*/  IMNMX R0, R0, R3, !PT ;  /* 0x0000000300007217 */ /* 0x000fe40007800200 */
[----:B------:R-:W-:Y:S04]  /*7960*/  IADD3 R3, R3, c[0x0][0x32c], RZ ;  /* 0x0000cb0003037a10 */ /* 0x000fe80007ffe0ff */
[----:B------:R-:W-:Y:S02]  /*7970*/  IMNMX R2, R2, R3, PT ;  /* 0x0000000302027217 */ /* 0x000fe40003800200 */
.L_x_3667:
        /* <DEDUP_REMOVED lines=9> */
[----:B------:R-:W-:Y:S01]  /*7a10*/  ISETP.LT.OR P0, PT, R2, 0x1, P0 ;  /* 0x000000010200780c */ /* 0x000fe20000701670 */
[----:B------:R-:W-:Y:S02]  /*7a20*/  UISETP.GE.AND UP3, UPT, UR24, 0x21, UPT ;  /* 0x000000211800788c */ /* 0x000fe4000bf66270 */
[----:B------:R-:W-:Y:S01]  /*7a30*/  UISETP.GE.AND UP2, UPT, UR24, 0x22, UPT ;  /* 0x000000221800788c */ /* 0x000fe2000bf46270 */
[----:B-----5:R-:W-:Y:S01]  /*7a40*/  FSEL R168, R4, -INF , !P0 ;  /* 0xff80000004a87808 */ /* 0x020fe20004000000 */
[----:B------:R-:W-:Y:S01]  /*7a50*/  UISETP.GE.AND UP1, UPT, UR24, 0x29, UPT ;  /* 0x000000291800788c */ /* 0x000fe2000bf26270 */
[----:B------:R-:W-:Y:S01]  /*7a60*/  PLOP3.LUT P0, PT, PT, PT, UP0, 0x40, 0x0 ;  /* 0x000000000000781c */ /* 0x000fe20003f0e808 */
[----:B------:R-:W-:Y:S02]  /*7a70*/  UISETP.GE.AND UP0, UPT, UR24, 0x9, UPT ;  /* 0x000000091800788c */ /* 0x000fe4000bf06270 */
[----:B------:R-:W-:Y:S01]  /*7a80*/  UP2UR UR30, UPR, URZ, 0x40 ;  /* 0x000000403f1e7883 */ /* 0x000fe20008000000 */
[----:B------:R-:W-:Y:S01]  /*7a90*/  ISETP.GT.AND P0, PT, R0, 0x1, P0 ;  /* 0x000000010000780c */ /* 0x000fe20000704270 */
[----:B------:R-:W-:Y:S03]  /*7aa0*/  UP2UR UR27, UPR, URZ, 0x1 ;  /* 0x000000013f1b7883 */ /* 0x000fe60008000000 */
[----:B------:R-:W-:Y:S04]  /*7ab0*/  ISETP.LT.OR P0, PT, R2, 0x2, P0 ;  /* 0x000000020200780c */ /* 0x000fe80000701670 */
[----:B------:R-:W-:Y:S02]  /*7ac0*/  FSEL R5, R5, -INF , !P0 ;  /* 0xff80000005057808 */ /* 0x000fe40004000000 */
[----:B------:R-:W-:Y:S01]  /*7ad0*/  PLOP3.LUT P0, PT, PT, PT, UP0, 0x40, 0x0 ;  /* 0x000000000000781c */ /* 0x000fe20003f0e808 */
[----:B------:R-:W-:Y:S03]  /*7ae0*/  UISETP.GE.AND UP0, UPT, UR24, 0xa, UPT ;  /* 0x0000000a1800788c */ /* 0x000fe6000bf06270 */
        /* <DEDUP_REMOVED lines=12> */
[----:B------:R-:W-:Y:S04]  /*7bb0*/  ISETP.GT.AND P0, PT, R0, 0x10, P0 ;  /* 0x000000100000780c */ /* 0x000fe80000704270 */
[----:B------:R-:W-:Y:S04]  /*7bc0*/  ISETP.LT.OR P0, PT, R2, 0x11, P0 ;  /* 0x000000110200780c */ /* 0x000fe80000701670 */
[----:B------:R-:W-:Y:S02]  /*7bd0*/  FSEL R12, R12, -INF , !P0 ;  /* 0xff8000000c0c7808 */ /* 0x000fe40004000000 */
[----:B------:R-:W-:Y:S01]  /*7be0*/  PLOP3.LUT P0, PT, PT, PT, UP6, 0x40, 0x0 ;  /* 0x000000000000781c */ /* 0x000fe20003f0e868 */
[----:B------:R-:W-:Y:S03]  /*7bf0*/  UISETP.NE.AND UP6, UPT, UR12, URZ, UPT ;  /* 0x0000003f0c00728c */ /* 0x000fe6000bfc5270 */
[----:B------:R-:W-:Y:S04]  /*7c00*/  ISETP.GT.AND P0, PT, R0, 0x11, P0 ;  /* 0x000000110000780c */ /* 0x000fe80000704270 */
[----:B------:R-:W-:Y:S04]  /*7c10*/  ISETP.LT.OR P0, PT, R2, 0x12, P0 ;  /* 0x000000120200780c */ /* 0x000fe80000701670 */
[----:B------:R-:W-:Y:S02]  /*7c20*/  FSEL R13, R13, -INF , !P0 ;  /* 0xff8000000d0d7808 */ /* 0x000fe40004000000 */
[----:B------:R-:W-:Y:S04]  /*7c30*/  PLOP3.LUT P0, PT, PT, PT, UP5, 0x40, 0x0 ;  /* 0x000000000000781c */ /* 0x000fe80003f0e858 */
        /* <DEDUP_REMOVED lines=20> */
[----:B------:R-:W-:Y:S02]  /*7d80*/  ISETP.GT.AND P0, PT, R0, 0x29, P0 ;  /* 0x000000290000780c */ /* 0x000fe40000704270 */
[----:B------:R-:W1:Y:S02]  /*7d90*/  SHFL.IDX PT, R0, R132, 0x1, 0x1c1f ;  /* 0x003c1f0084007f89 */ /* 0x000e6400000e0000 */
[----:B------:R-:W-:Y:S04]  /*7da0*/  ISETP.LT.OR P0, PT, R2, 0x2a, P0 ;  /* 0x0000002a0200780c */ /* 0x000fe80000701670 */
[----:B------:R-:W-:Y:S02]  /*7db0*/  FSEL R25, R25, -INF , !P0 ;  /* 0xff80000019197808 */ /* 0x000fe40004000000 */
[----:B------:R-:W-:Y:S01]  /*7dc0*/  PLOP3.LUT P0, PT, PT, PT, UP6, 0x40, 0x0 ;  /* 0x000000000000781c */ /* 0x000fe20003f0e868 */
[----:B------:R-:W-:Y:S01]  /*7dd0*/  UISETP.NE.AND UP6, UPT, UR30, URZ, UPT ;  /* 0x0000003f1e00728c */ /* 0x000fe2000bfc5270 */
[--C-:B-1----:R-:W-:Y:S02]  /*7de0*/  IMAD.IADD R3, R169, 0x1, R0.reuse ;  /* 0x00000001a9037824 */ /* 0x102fe400078e0200 */
[----:B------:R-:W-:Y:S09]  /*7df0*/  IMAD.IADD R2, R133, 0x1, R0 ;  /* 0x0000000185027824 */ /* 0x000ff200078e0200 */
        /* <DEDUP_REMOVED lines=16> */
.L_x_3673:
[----:B------:R-:W-:Y:S04]  /*7f00*/  MOV R4, 0x1 ;  /* 0x0000000100047802 */ /* 0x000fe80000000f00 */
[----:B------:R-:W-:Y:S11]  /*7f10*/  ISETP.NE.AND P0, PT, R4, c[0x0][0x32c], PT ;  /* 0x0000cb0004007a0c */ /* 0x000ff60003f05270 */
[----:B------:R-:W-:Y:S02]  /*7f20*/  @!UPT UIADD3 URZ, URZ, URZ, URZ ;  /* 0x0000003f3f3ff290 */ /* 0x000fe4000fffe03f */
[----:B------:R-:W-:Y:S05]  /*7f30*/  @P0 IMAD.HI.U32 R4, R0, c[0x0][0x330], RZ ;  /* 0x0000cc0000040a27 */ /* 0x000fea00078e00ff */
[----:B------:R-:W-:Y:S02]  /*7f40*/  @P0 SHF.R.U32.HI R0, RZ, c[0x0][0x334], R4 ;  /* 0x0000cd00ff000a19 */ /* 0x000fe40000011604 */
.L_x_3674:
[----:B------:R-:W-:Y:S05]  /*7f50*/  BSYNC B0 ;  /* 0x0000000000007941 */ /* 0x000fea0003800000 */
.L_x_3672:
[----:B------:R-:W-:Y:S05]  /*7f60*/  IADD3 R4, -R170, UR24, RZ ;  /* 0x00000018aa047c10 */ /* 0x000fea000fffe1ff */
[----:B------:R-:W-:Y:S05]  /*7f70*/  IMAD R0, R0, c[0x0][0x32c], R4 ;  /* 0x0000cb0000007a24 */ /* 0x000fea00078e0204 */
[----:B------:R-:W-:Y:S02]  /*7f80*/  IMNMX R2, R2, R0, !PT ;  /* 0x0000000002027217 */ /* 0x000fe40007800200 */
[----:B------:R-:W-:Y:S04]  /*7f90*/  IADD3 R0, R0, c[0x0][0x32c], RZ ;  /* 0x0000cb0000007a10 */ /* 0x000fe80007ffe0ff */
[----:B------:R-:W-:Y:S02]  /*7fa0*/  IMNMX R3, R3, R0, PT ;  /* 0x0000000003037217 */ /* 0x000fe40003800200 */
.L_x_3671:
        /* <DEDUP_REMOVED lines=31> */
[----:B------:R-:W-:Y:S01]  /*81a0*/  FADD.FTZ R0, -R0, R134 ;  /* 0x0000008600007221 */ /* 0x000fe20000010100 */
[----:B------:R-:W-:Y:S01]  /*81b0*/  UISETP.NE.AND UP4, UPT, UR24, URZ, UPT ;  /* 0x0000003f1800728c */ /* 0x000fe2000bf85270 */
[----:B------:R-:W2:Y:S01]  /*81c0*/  LDL.LU R134, [R1+0x44] ;  /* 0x0000440001867983 */ /* 0x000ea20000300800 */
[----:B------:R-:W-:Y:S01]  /*81d0*/  ISETP.GT.AND P0, PT, R2, RZ, P0 ;  /* 0x000000ff0200720c */ /* 0x000fe20000704270 */
[--C-:B------:R-:W-:Y:S01]  /*81e0*/  FFMA.FTZ R168, R168, c[0x0][0x2d0], -R4.reuse ;  /* 0x0000b400a8a87a23 */ /* 0x100fe20000010804 */
[----:B------:R-:W-:Y:S01]  /*81f0*/  UIADD3 UR24, UR5, -0x1, URZ ;  /* 0xffffffff05187890 */ /* 0x000fe2000fffe03f */
[----:B------:R-:W-:Y:S01]  /*8200*/  FMUL.FTZ R0, R0, c[0x0][0x2d0] ;  /* 0x0000b40000007a20 */ /* 0x000fe20000410000 */
[----:B------:R-:W-:Y:S01]  /*8210*/  ISETP.LT.OR P0, PT, R3, 0x1, P0 ;  /* 0x000000010300780c */ /* 0x000fe20000701670 */
[--C-:B------:R-:W-:Y:S02]  /*8220*/  FFMA.FTZ R5, R5, c[0x0][0x2d0], -R4.reuse ;  /* 0x0000b40005057a23 */ /* 0x100fe40000010804 */
[----:B------:R-:W-:Y:S01]  /*8230*/  MUFU.EX2 R168, R168 ;  /* 0x000000a800a87308 */ /* 0x000fe20000000800 */
[----:B------:R-:W-:Y:S01]  /*8240*/  FSEL R6, R6, -INF , !P0 ;  /* 0xff80000006067808 */ /* 0x000fe20004000000 */
[--C-:B------:R-:W-:Y:S01]  /*8250*/  FFMA.FTZ R8, R8, c[0x0][0x2d0], -R4.reuse ;  /* 0x0000b40008087a23 */ /* 0x100fe20000010804 */
[----:B------:R-:W-:Y:S01]  /*8260*/  PLOP3.LUT P0, PT, PT, PT, UP3, 0x40, 0x0 ;  /* 0x000000000000781c */ /* 0x000fe20003f0e838 */
[----:B------:R-:W-:Y:S01]  /*8270*/  UISETP.NE.AND UP3, UPT, UR29, URZ, UPT ;  /* 0x0000003f1d00728c */ /* 0x000fe2000bf65270 */
[--C-:B------:R-:W-:Y:S02]  /*8280*/  FFMA.FTZ R9, R9, c[0x0][0x2d0], -R4.reuse ;  /* 0x0000b40009097a23 */ /* 0x100fe40000010804 */
[----:B------:R-:W-:Y:S01]  /*8290*/  ISETP.GT.AND P0, PT, R2, 0x1, P0 ;  /* 0x000000010200780c */ /* 0x000fe20000704270 */
[--C-:B------:R-:W-:Y:S02]  /*82a0*/  FFMA.FTZ R17, R17, c[0x0][0x2d0], -R4.reuse ;  /* 0x0000b40011117a23 */ /* 0x100fe40000010804 */
[----:B------:R-:W-:Y:S01]  /*82b0*/  MUFU.EX2 R5, R5 ;  /* 0x0000000500057308 */ /* 0x000fe20000000800 */
[----:B------:R-:W-:Y:S01]  /*82c0*/  ISETP.LT.OR P0, PT, R3, 0x2, P0 ;  /* 0x000000020300780c */ /* 0x000fe20000701670 */
[--C-:B------:R-:W-:Y:S02]  /*82d0*/  FFMA.FTZ R21, R21, c[0x0][0x2d0], -R4.reuse ;  /* 0x0000b40015157a23 */ /* 0x100fe40000010804 */
[--C-:B------:R-:W-:Y:S01]  /*82e0*/  FFMA.FTZ R24, R24, c[0x0][0x2d0], -R4.reuse ;  /* 0x0000b40018187a23 */ /* 0x100fe20000010804 */
[----:B------:R-:W-:Y:S01]  /*82f0*/  FSEL R7, R7, -INF , !P0 ;  /* 0xff80000007077808 */ /* 0x000fe20004000000 */
[--C-:B------:R-:W-:Y:S01]  /*8300*/  FFMA.FTZ R25, R25, c[0x0][0x2d0], -R4.reuse ;  /* 0x0000b40019197a23 */ /* 0x100fe20000010804 */
[----:B------:R-:W-:Y:S01]  /*8310*/  PLOP3.LUT P0, PT, PT, PT, UP2, 0x40, 0x0 ;  /* 0x000000000000781c */ /* 0x000fe20003f0e828 */
[----:B------:R-:W-:Y:S01]  /*8320*/  UISETP.NE.AND UP2, UPT, UR28, URZ, UPT ;  /* 0x0000003f1c00728c */ /* 0x000fe2000bf45270 */
[--C-:B------:R-:W-:Y:S01]  /*8330*/  FFMA.FTZ R170, R12, c[0x0][0x2d0], -R4.reuse ;  /* 0x0000b4000caa7a23 */ /* 0x100fe20000010804 */
[----:B------:R-:W-:Y:S01]  /*8340*/  MUFU.EX2 R8, R8 ;  /* 0x0000000800087308 */ /* 0x000fe20000000800 */
[----:B------:R-:W-:Y:S01]  /*8350*/  ISETP.GT.AND P0, PT, R2, 0x8, P0 ;  /* 0x000000080200780c */ /* 0x000fe20000704270 */
[--C-:B------:R-:W-:Y:S02]  /*8360*/  FFMA.FTZ R179, R13, c[0x0][0x2d0], -R4.reuse ;  /* 0x0000b4000db37a23 */ /* 0x100fe40000010804 */
[--C-:B------:R-:W-:Y:S01]  /*8370*/  FFMA.FTZ R16, R16, c[0x0][0x2d0], -R4.reuse ;  /* 0x0000b40010107a23 */ /* 0x100fe20000010804 */
[C---:B------:R-:W-:Y:S01]  /*8380*/  ISETP.LT.OR P0, PT, R3.reuse, 0x9, P0 ;  /* 0x000000090300780c */ /* 0x040fe20000701670 */
[----:B------:R-:W-:Y:S01]  /*8390*/  FFMA.FTZ R169, R20, c[0x0][0x2d0], -R4 ;  /* 0x0000b40014a97a23 */ /* 0x000fe20000010804 */
[----:B------:R-:W-:Y:S02]  /*83a0*/  MOV R20, R17 ;  /* 0x0000001100147202 */ /* 0x000fe40000000f00 */
[----:B------:R-:W-:Y:S01]  /*83b0*/  FSEL R10, R10, -INF , !P0 ;  /* 0xff8000000a0a7808 */ /* 0x000fe20004000000 */
[----:B------:R-:W1:Y:S01]  /*83c0*/  MUFU.EX2 R9, R9 ;  /* 0x0000000900097308 */ /* 0x000e620000000800 */
[----:B------:R-:W-:Y:S01]  /*83d0*/  PLOP3.LUT P0, PT, PT, PT, UP1, 0x40, 0x0 ;  /* 0x000000000000781c */ /* 0x000fe20003f0e818 */
[----:B------:R-:W-:Y:S03]  /*83e0*/  UISETP.NE.AND UP1, UPT, UR27, URZ, UPT ;  /* 0x0000003f1b00728c */ /* 0x000fe6000bf25270 */
[C---:B------:R-:W-:Y:S04]  /*83f0*/  ISETP.GT.AND P0, PT, R2.reuse, 0x9, P0 ;  /* 0x000000090200780c */ /* 0x040fe80000704270 */
[----:B------:R-:W-:Y:S04]  /*8400*/  ISETP.LT.OR P0, PT, R3, 0xa, P0 ;  /* 0x0000000a0300780c */ /* 0x000fe80000701670 */
[----:B------:R-:W-:Y:S02]  /*8410*/  FSEL R171, R11, -INF , !P0 ;  /* 0xff8000000bab7808 */ /* 0x000fe40004000000 */
[----:B------:R-:W-:Y:S01]  /*8420*/  PLOP3.LUT P0, PT, PT, PT, UP0, 0x40, 0x0 ;  /* 0x000000000000781c */ /* 0x000fe20003f0e808 */
[----:B------:R-:W-:Y:S01]  /*8430*/  UISETP.NE.AND UP0, UPT, UR26, URZ, UPT ;  /* 0x0000003f1a00728c */ /* 0x000fe2000bf05270 */
[----:B------:R-:W-:Y:S02]  /*8440*/  MOV R11, R16 ;  /* 0x00000010000b7202 */ /* 0x000fe40000000f00 */
[----:B------:R-:W-:Y:S04]  /*8450*/  ISETP.GT.AND P0, PT, R2, 0x10, P0 ;  /* 0x000000100200780c */ /* 0x000fe80000704270 */
[C---:B------:R-:W-:Y:S04]  /*8460*/  ISETP.LT.OR P0, PT, R3.reuse, 0x11, P0 ;  /* 0x000000110300780c */ /* 0x040fe80000701670 */
[----:B------:R-:W-:Y:S02]  /*8470*/  FSEL R172, R14, -INF , !P0 ;  /* 0xff8000000eac7808 */ /* 0x000fe40004000000 */
[----:B------:R-:W-:Y:S02]  /*8480*/  PLOP3.LUT P0, PT, PT, PT, UP6, 0x40, 0x0 ;  /* 0x000000000000781c */ /* 0x000fe40003f0e868 */
[----:B------:R-:W-:Y:S02]  /*8490*/  MOV R14, R179 ;  /* 0x000000b3000e7202 */ /* 0x000fe40000000f00 */
[C---:B------:R-:W-:Y:S04]  /*84a0*/  ISETP.GT.AND P0, PT, R2.reuse, 0x11, P0 ;  /* 0x000000110200780c */ /* 0x040fe80000704270 */
[----:B------:R-:W-:Y:S04]  /*84b0*/  ISETP.LT.OR P0, PT, R3, 0x12, P0 ;  /* 0x000000120300780c */ /* 0x000fe80000701670 */
[----:B------:R-:W-:Y:S02]  /*84c0*/  FSEL R173, R15, -INF , !P0 ;  /* 0xff8000000fad7808 */ /* 0x000fe40004000000 */
[----:B------:R-:W-:Y:S02]  /*84d0*/  PLOP3.LUT P0, PT, PT, PT, UP5, 0x40, 0x0 ;  /* 0x000000000000781c */ /* 0x000fe40003f0e858 */
[----:B------:R-:W-:Y:S02]  /*84e0*/  MOV R15, R170 ;  /* 0x000000aa000f7202 */ /* 0x000fe40000000f00 */
[----:B------:R-:W-:Y:S02]  /*84f0*/  ISETP.GT.AND P0, PT, R2, 0x18, P0 ;  /* 0x000000180200780c */ /* 0x000fe40000704270 */
[----:B-1----:R-:W-:Y:S02]  /*8500*/  F2FP.BF16.PACK_AB R170, R9, R8 ;  /* 0x0000000809aa723e */ /* 0x002fe400000010ff */
        /* <DEDUP_REMOVED lines=21> */
[----:B------:R-:W-:Y:S01]  /*8660*/  UMOV UR5, UR24 ;  /* 0x0000001800057c82 */ /* 0x000fe20008000000 */
[----:B------:R-:W1:Y:S02]  /*8670*/  MUFU.EX2 R2, R0 ;  /* 0x0000000000027308 */ /* 0x000e640000000800 */
[----:B------:R-:W-:Y:S04]  /*8680*/  ISETP.LT.OR P0, PT, R3, 0x2a, P0 ;  /* 0x0000002a0300780c */ /* 0x000fe80000701670 */
[----:B------:R-:W-:Y:S01]  /*8690*/  FSEL R132, R27, -INF , !P0 ;  /* 0xff8000001b847808 */ /* 0x000fe20004000000 */
[C---:B-1----:R-:W-:Y:S02]  /*86a0*/  FMUL.FTZ R16, R2.reuse, R144 ;  /* 0x0000009002107220 */ /* 0x042fe40000410000 */
[C---:B------:R-:W-:Y:S01]  /*86b0*/  FMUL.FTZ R12, R2.reuse, R148 ;  /* 0x00000094020c7220 */ /* 0x040fe20000410000 */
[----:B------:R-:W-:Y:S01]  /*86c0*/  MOV R148, R11 ;  /* 0x0000000b00947202 */ /* 0x000fe20000000f00 */
[C---:B------:R-:W-:Y:S01]  /*86d0*/  FMUL.FTZ R13, R2.reuse, R149 ;  /* 0x00000095020d7220 */ /* 0x040fe20000410000 */
[----:B------:R-:W-:Y:S01]  /*86e0*/  MOV R149, R14 ;  /* 0x0000000e00957202 */ /* 0x000fe20000000f00 */
        /* <DEDUP_REMOVED lines=55> */
[C---:B------:R-:W-:Y:S03]  /*8a60*/  F2FP.BF16.PACK_AB R168, R5.reuse, R168 ;  /* 0x000000a805a8723e */ /* 0x040fe600000010ff */
[----:B------:R-:W-:Y:S01]  /*8a70*/  FADD.FTZ R4, R5, R0 ;  /* 0x0000000005047221 */ /* 0x000fe20000010000 */
        /* <DEDUP_REMOVED lines=8> */
[C---:B------:R-:W-:Y:S01]  /*8b00*/  FMUL.FTZ R4, R2.reuse, R156 ;  /* 0x0000009c02047220 */ /* 0x040fe20000410000 */
[----:B------:R-:W-:Y:S01]  /*8b10*/  MOV R156, R20 ;  /* 0x00000014009c7202 */ /* 0x000fe20000000f00 */
[C---:B------:R-:W-:Y:S01]  /*8b20*/  FMUL.FTZ R20, R2.reuse, R140 ;  /* 0x0000008c02147220 */ /* 0x040fe20000410000 */
[----:B------:R-:W-:Y:S01]  /*8b30*/  FMNMX.FTZ R0, R171, R0, !PT ;  /* 0x00000000ab007209 */ /* 0x000fe20007810000 */
[----:B------:R-:W2:Y:S01]  /*8b40*/  LDL.LU R140, [R1+0x4c] ;  /* 0x00004c00018c7983 */ /* 0x000ea20000300800 */
        /* <DEDUP_REMOVED lines=8> */
[----:B------:R-:W-:Y:S03]  /*8bd0*/  MUFU.EX2 R156, R156 ;  /* 0x0000009c009c7308 */ /* 0x000fe60000000800 */
[----:B------:R-:W-:Y:S04]  /*8be0*/  FMNMX.FTZ R0, R174, R0, !PT ;  /* 0x00000000ae007209 */ /* 0x000fe80007810000 */
[----:B------:R-:W-:Y:S03]  /*8bf0*/  FMNMX.FTZ R0, R175, R0, !PT ;  /* 0x00000000af007209 */ /* 0x000fe60007810000 */
[----:B------:R-:W-:Y:S01]  /*8c00*/  MUFU.EX2 R152, R152 ;  /* 0x0000009800987308 */ /* 0x000fe20000000800 */
        /* <DEDUP_REMOVED lines=14> */
[----:B------:R-:W-:Y:S01]  /*8cf0*/  MOV R135, R169 ;  /* 0x000000a900877202 */ /* 0x000fe20000000f00 */
[--C-:B------:R-:W-:Y:S02]  /*8d00*/  FFMA.FTZ R169, R6, c[0x0][0x2d0], -R134.reuse ;  /* 0x0000b40006a97a23 */ /* 0x100fe40000010886 */
[----:B------:R-:W-:Y:S02]  /*8d10*/  FMUL.FTZ R0, R0, c[0x0][0x2d0] ;  /* 0x0000b40000007a20 */ /* 0x000fe40000410000 */
[--C-:B------:R-:W-:Y:S02]  /*8d20*/  FFMA.FTZ R7, R7, c[0x0][0x2d0], -R134.reuse ;  /* 0x0000b40007077a23 */ /* 0x100fe40000010886 */
[----:B------:R-:W-:Y:S01]  /*8d30*/  MUFU.EX2 R169, R169 ;  /* 0x000000a900a97308 */ /* 0x000fe20000000800 */
[--C-:B------:R-:W-:Y:S09]  /*8d40*/  FFMA.FTZ R2, R10, c[0x0][0x2d0], -R134.reuse ;  /* 0x0000b4000a027a23 */ /* 0x100ff20000010886 */
[----:B------:R-:W1:Y:S10]  /*8d50*/  MUFU.EX2 R0, R0 ;  /* 0x0000000000007308 */ /* 0x000e740000000800 */
[----:B------:R3:W4:Y:S01]  /*8d60*/  MUFU.EX2 R144, R7 ;  /* 0x0000000700907308 */ /* 0x0007220000000800 */
[C---:B-1----:R-:W-:Y:S02]  /*8d70*/  FMUL.FTZ R26, R0.reuse, R138 ;  /* 0x0000008a001a7220 */ /* 0x042fe40000410000 */
[C---:B------:R-:W-:Y:S02]  /*8d80*/  FMUL.FTZ R27, R0.reuse, R139 ;  /* 0x0000008b001b7220 */ /* 0x040fe40000410000 */
[----:B------:R-:W1:Y:S01]  /*8d90*/  LDSM.16.MT88.4 R136, [R237+0x100] ;  /* 0x00010000ed88783b */ /* 0x000e620000004200 */
[C---:B------:R-:W-:Y:S02]  /*8da0*/  FMUL.FTZ R10, R0.reuse, R154 ;  /* 0x0000009a000a7220 */ /* 0x040fe40000410000 */
[C---:B------:R-:W-:Y:S02]  /*8db0*/  FMUL.FTZ R11, R0.reuse, R155 ;  /* 0x0000009b000b7220 */ /* 0x040fe40000410000 */
[C---:B------:R-:W-:Y:S02]  /*8dc0*/  FMUL.FTZ R22, R0.reuse, R142 ;  /* 0x0000008e00167220 */ /* 0x040fe40000410000 */
[C---:B------:R-:W-:Y:S02]  /*8dd0*/  FMUL.FTZ R23, R0.reuse, R143 ;  /* 0x0000008f00177220 */ /* 0x040fe40000410000 */
[C---:B------:R-:W-:Y:S01]  /*8de0*/  FMUL.FTZ R6, R0.reuse, R158 ;  /* 0x0000009e00067220 */ /* 0x040fe20000410000 */
[----:B------:R-:W-:Y:S01]  /*8df0*/  MOV R158, R135 ;  /* 0x00000087009e7202 */ /* 0x000fe20000000f00 */
[C---:B---3--:R-:W-:Y:S02]  /*8e00*/  FMUL.FTZ R7, R0.reuse, R159 ;  /* 0x0000009f00077220 */ /* 0x048fe40000410000 */
        /* <DEDUP_REMOVED lines=61> */
[C---:B----4-:R-:W-:Y:S01]  /*91e0*/  F2FP.BF16.PACK_AB R169, R144.reuse, R169 ;  /* 0x000000a990a9723e */ /* 0x050fe200000010ff */
[----:B------:R-:W-:Y:S01]  /*91f0*/  FFMA.FTZ R0, R171, c[0x0][0x2d0], -R134 ;  /* 0x0000b400ab007a23 */ /* 0x000fe20000010886 */
[----:B------:R-:W-:Y:S01]  /*9200*/  LDSM.16.MT88.4 R140, [R237+0x900] ;  /* 0x00090000ed8c783b */ /* 0x000fe20000004200 */
[----:B------:R-:W-:Y:S02]  /*9210*/  FADD.FTZ R144, R144, R150 ;  /* 0x0000009690907221 */ /* 0x000fe40000010000 */
[----:B------:R-:W2:Y:S02]  /*9220*/  MUFU.EX2 R146, R0 ;  /* 0x0000000000927308 */ /* 0x000ea40000000800 */
[----:B--2---:R-:W-:Y:S01]  /*9230*/  F2FP.BF16.PACK_AB R171, R146, R147 ;  /* 0x0000009392ab723e */ /* 0x004fe200000010ff */
[--C-:B------:R-:W-:Y:S07]  /*9240*/  FFMA.FTZ R0, R172, c[0x0][0x2d0], -R134.reuse ;  /* 0x0000b400ac007a23 */ /* 0x100fee0000010886 */
[----:B------:R2:W-:Y:S01]  /*9250*/  MUFU.EX2 R148, R0 ;  /* 0x0000000000947308 */ /* 0x0005e20000000800 */
[C---:B-1----:R-:W-:Y:S08]  /*9260*/  HMMA.16816.F32.BF16 R4, R168.reuse, R136, R4 ;  /* 0x00000088a804723c */ /* 0x042ff00000041804 */
[C---:B------:R-:W-:Y:S01]  /*9270*/  HMMA.16816.F32.BF16 R8, R168.reuse, R138, R8 ;  /* 0x0000008aa808723c */ /* 0x040fe20000041808 */
[----:B------:R-:W1:Y:S03]  /*9280*/  LDSM.16.MT88.4 R136, [R238+0x100] ;  /* 0x00010000ee88783b */ /* 0x000e660000004200 */
[--C-:B--2---:R-:W-:Y:S04]  /*9290*/  FFMA.FTZ R0, R173, c[0x0][0x2d0], -R134.reuse ;  /* 0x0000b400ad007a23 */ /* 0x104fe80000010886 */
[----:B------:R2:W3:Y:S01]  /*92a0*/  MUFU.EX2 R149, R0 ;  /* 0x0000000000957308 */ /* 0x0004e20000000800 */
[C---:B-1----:R-:W-:Y:S03]  /*92b0*/  HMMA.16816.F32.BF16 R12, R168.reuse, R136, R12 ;  /* 0x00000088a80c723c */ /* 0x042fe6000004180c */
[--C-:B--2---:R-:W-:Y:S06]  /*92c0*/  FFMA.FTZ R0, R174, c[0x0][0x2d0], -R134.reuse ;  /* 0x0000b400ae007a23 */ /* 0x104fec0000010886 */
[----:B------:R1:W-:Y:S01]  /*92d0*/  MUFU.EX2 R135, R0 ;  /* 0x0000000000877308 */ /* 0x0003e20000000800 */
[C---:B------:R-:W-:Y:S01]  /*92e0*/  HMMA.16816.F32.BF16 R16, R168.reuse, R138, R16 ;  /* 0x0000008aa810723c */ /* 0x040fe20000041810 */
[----:B------:R-:W2:Y:S02]  /*92f0*/  LDSM.16.MT88.4 R136, [R241+0x100] ;  /* 0x00010000f188783b */ /* 0x000ea40000004200 */
[----:B-1----:R-:W-:Y:S06]  /*9300*/  FFMA.FTZ R0, R175, c[0x0][0x2d0], -R134 ;  /* 0x0000b400af007a23 */ /* 0x002fec0000010886 */
[----:B------:R-:W-:Y:S10]  /*9310*/  MUFU.EX2 R175, R158 ;  /* 0x0000009e00af7308 */ /* 0x000ff40000000800 */
[----:B------:R1:W4:Y:S01]  /*9320*/  MUFU.EX2 R174, R0 ;  /* 0x0000000000ae7308 */ /* 0x0003220000000800 */
[C---:B--2---:R-:W-:Y:S08]  /*9330*/  HMMA.16816.F32.BF16 R20, R168.reuse, R136, R20 ;  /* 0x00000088a814723c */ /* 0x044ff00000041814 */
[C---:B------:R-:W-:Y:S01]  /*9340*/  HMMA.16816.F32.BF16 R24, R168.reuse, R138, R24 ;  /* 0x0000008aa818723c */ /* 0x040fe20000041818 */
[----:B------:R-:W2:Y:S03]  /*9350*/  LDSM.16.MT88.4 R136, [R240+0x100] ;  /* 0x00010000f088783b */ /* 0x000ea60000004200 */
[----:B-1----:R-:W-:Y:S02]  /*9360*/  FADD.FTZ R0, R2, R179 ;  /* 0x000000b302007221 */ /* 0x002fe40000010000 */
[----:B------:R-:W-:Y:S02]  /*9370*/  MUFU.EX2 R179, R153 ;  /* 0x0000009900b37308 */ /* 0x000fe40000000800 */
[----:B------:R-:W-:Y:S04]  /*9380*/  FADD.FTZ R150, R145, R0 ;  /* 0x0000000091967221 */ /* 0x000fe80000010000 */
[----:B------:R-:W-:Y:S04]  /*9390*/  FADD.FTZ R0, R147, R144 ;  /* 0x0000009093007221 */ /* 0x000fe80000010000 */
[----:B------:R-:W1:Y:S01]  /*93a0*/  MUFU.EX2 R153, R157 ;  /* 0x0000009d00997308 */ /* 0x000e620000000800 */
        /* <DEDUP_REMOVED lines=41> */
[----:B------:R-:W-:Y:S01]  /*9640*/  F2FP.BF16.PACK_AB R138, R156, R151 ;  /* 0x000000979c8a723e */ /* 0x000fe200000010ff */
[----:B------:R-:W-:Y:S01]  /*9650*/  LDSM.16.MT88.4 R144, [R240+0x5100] ;  /* 0x00510000f090783b */ /* 0x000fe20000004200 */
[----:B----4-:R-:W-:Y:S03]  /*9660*/  F2FP.BF16.PACK_AB R139, R174, R135 ;  /* 0x00000087ae8b723e */ /* 0x010fe600000010ff */
[----:B------:R-:W-:Y:S01]  /*9670*/  FFMA.FTZ R0, R176, c[0x0][0x2d0], -R134 ;  /* 0x0000b400b0007a23 */ /* 0x000fe20000010886 */
[----:B-1----:R-:W-:Y:S01]  /*9680*/  MOV R176, R153 ;  /* 0x0000009900b07202 */ /* 0x002fe20000000f00 */
[----:B------:R-:W-:Y:S01]  /*9690*/  FADD.FTZ R2, R148, R2 ;  /* 0x0000000294027221 */ /* 0x000fe20000010000 */
[----:B------:R-:W-:Y:S01]  /*96a0*/  F2FP.BF16.PACK_AB R168, R179, R175 ;  /* 0x000000afb3a8723e */ /* 0x000fe200000010ff */
[C---:B------:R-:W-:Y:S01]  /*96b0*/  HMMA.16816.F32.BF16 R4, R136.reuse, R140, R4 ;  /* 0x0000008c8804723c */ /* 0x040fe20000041804 */
[----:B------:R1:W2:Y:S04]  /*96c0*/  MUFU.EX2 R172, R0 ;  /* 0x0000000000ac7308 */ /* 0x0002a80000000800 */
[----:B------:R-:W-:Y:S03]  /*96d0*/  FADD.FTZ R2, R149, R2 ;  /* 0x0000000295027221 */ /* 0x000fe60000010000 */
[C---:B------:R-:W-:Y:S01]  /*96e0*/  HMMA.16816.F32.BF16 R8, R136.reuse, R142, R8 ;  /* 0x0000008e8808723c */ /* 0x040fe20000041808 */
[----:B------:R-:W3:Y:S03]  /*96f0*/  LDSM.16.MT88.4 R140, [R238+0x900] ;  /* 0x00090000ee8c783b */ /* 0x000ee60000004200 */
[----:B------:R-:W-:Y:S01]  /*9700*/  FADD.FTZ R2, R135, R2 ;  /* 0x0000000287027221 */ /* 0x000fe20000010000 */
[----:B------:R-:W-:Y:S03]  /*9710*/  MOV R135, R3 ;  /* 0x0000000300877202 */ /* 0x000fe60000000f00 */
[----:B------:R-:W-:Y:S04]  /*9720*/  FADD.FTZ R2, R174, R2 ;  /* 0x00000002ae027221 */ /* 0x000fe80000010000 */
[----:B-1----:R-:W-:Y:S01]  /*9730*/  FFMA.FTZ R0, R177, c[0x0][0x2d0], -R134 ;  /* 0x0000b400b1007a23 */ /* 0x002fe20000010886 */
[----:B------:R-:W-:Y:S01]  /*9740*/  MOV R177, R152 ;  /* 0x0000009800b17202 */ /* 0x000fe20000000f00 */
[----:B--2---:R-:W-:Y:S01]  /*9750*/  FADD.FTZ R2, R172, R2 ;  /* 0x00000002ac027221 */ /* 0x004fe20000010000 */
[----:B------:R-:W-:Y:S01]  /*9760*/  LDSM.16.MT88.4 R152, [R237+0x1100] ;  /* 0x00110000ed98783b */ /* 0x000fe20000004200 */
[----:B------:R-:W1:Y:S01]  /*9770*/  MUFU.EX2 R173, R0 ;  /* 0x0000000000ad7308 */ /* 0x000e620000000800 */
[----:B------:R-:W-:Y:S01]  /*9780*/  F2FP.BF16.PACK_AB R170, R176, R177 ;  /* 0x000000b1b0aa723e */ /* 0x000fe200000010ff */
[C---:B---3--:R-:W-:Y:S03]  /*9790*/  HMMA.16816.F32.BF16 R12, R136.reuse, R140, R12 ;  /* 0x0000008c880c723c */ /* 0x048fe6000004180c */
[----:B-1----:R-:W-:Y:S01]  /*97a0*/  F2FP.BF16.PACK_AB R169, R173, R172 ;  /* 0x000000acada9723e */ /* 0x002fe200000010ff */
[--C-:B------:R-:W-:Y:S02]  /*97b0*/  FFMA.FTZ R0, R178, c[0x0][0x2d0], -R134.reuse ;  /* 0x0000b400b2007a23 */ /* 0x100fe40000010886 */
[----:B------:R-:W-:Y:S02]  /*97c0*/  FFMA.FTZ R134, R132, c[0x0][0x2d0], -R134 ;  /* 0x0000b40084867a23 */ /* 0x000fe40000010886 */
[C---:B------:R-:W-:Y:S01]  /*97d0*/  HMMA.16816.F32.BF16 R16, R136.reuse, R142, R16 ;  /* 0x0000008e8810723c */ /* 0x040fe20000041810 */
[----:B------:R-:W1:Y:S01]  /*97e0*/  LDSM.16.MT88.4 R140, [R241+0x900] ;  /* 0x00090000f18c783b */ /* 0x000e620000004200 */
[----:B------:R2:W-:Y:S10]  /*97f0*/  MUFU.EX2 R132, R0 ;  /* 0x0000000000847308 */ /* 0x0005f40000000800 */
[----:B------:R-:W3:Y:S01]  /*9800*/  MUFU.EX2 R134, R134 ;  /* 0x0000008600867308 */ /* 0x000ee20000000800 */
[----:B--2---:R-:W-:Y:S04]  /*9810*/  FADD.FTZ R0, R151, R150 ;  /* 0x0000009697007221 */ /* 0x004fe80000010000 */
[----:B------:R-:W-:Y:S04]  /*9820*/  FADD.FTZ R0, R156, R0 ;  /* 0x000000009c007221 */ /* 0x000fe80000010000 */
[----:B------:R-:W-:Y:S01]  /*9830*/  FADD.FTZ R0, R175, R0 ;  /* 0x00000000af007221 */ /* 0x000fe20000010000 */
[----:B---3--:R-:W-:Y:S03]  /*9840*/  F2FP.BF16.PACK_AB R171, R134, R132 ;  /* 0x0000008486ab723e */ /* 0x008fe600000010ff */
        /* <DEDUP_REMOVED lines=39> */
[C---:B------:R-:W-:Y:S08]  /*9ac0*/  HMMA.16816.F32.BF16 R124, R136.reuse, R144, R124 ;  /* 0x00000090887c723c */ /* 0x040ff0000004187c */
        /* <DEDUP_REMOVED lines=46> */
[C---:B--2---:R-:W-:Y:S07]  /*9db0*/  HMMA.16816.F32.BF16 R124, R168.reuse, R4, R124 ;  /* 0x00000004a87c723c */ /* 0x044fee000004187c */
[----:B------:R-:W-:Y:S01]  /*9dc0*/  FADD.FTZ R4, R177, R0 ;  /* 0x00000000b1047221 */ /* 0x000fe20000010000 */
[----:B------:R-:W-:Y:S04]  /*9dd0*/  HMMA.16816.F32.BF16 R128, R168, R6, R128 ;  /* 0x00000006a880723c */ /* 0x000fe80000041880 */
[----:B------:R-:W-:Y:S02]  /*9de0*/  FADD.FTZ R0, R173, R2 ;  /* 0x00000002ad007221 */ /* 0x000fe40000010000 */
[----:B------:R-:W-:Y:S02]  /*9df0*/  FADD.FTZ R2, R176, R4 ;  /* 0x00000004b0027221 */ /* 0x000fe40000010000 */
[----:B------:R-:W-:Y:S01]  /*9e00*/  FADD.FTZ R0, R132, R0 ;  /* 0x0000000084007221 */ /* 0x000fe20000010000 */
[----:B------:R-:W-:Y:S02]  /*9e10*/  MOV R132, R3 ;  /* 0x0000000300847202 */ /* 0x000fe40000000f00 */
[----:B------:R1:W-:Y:S01]  /*9e20*/  STL [R1+0x44], R2 ;  /* 0x0000440201007387 */ /* 0x0003e20000100800 */
[----:B------:R-:W-:Y:S01]  /*9e30*/  FADD.FTZ R0, R134, R0 ;  /* 0x0000000086007221 */ /* 0x000fe20000010000 */
[----:B------:R-:W-:Y:S04]  /*9e40*/  MOV R134, R133 ;  /* 0x0000008500867202 */ /* 0x000fe80000000f00 */
[----:B------:R1:W-:Y:S02]  /*9e50*/  STL [R1+0x4c], R0 ;  /* 0x00004c0001007387 */ /* 0x0003e40000100800 */
[----:B-1----:R-:W-:-:S05]  /*9e60*/  @P0 BRA `(.L_x_3675) ;  /* 0xffffc43000000947 */ /* 0x002fca000383ffff */
.L_x_3662:
[----:B------:R-:W1:Y:S01]  /*9e70*/  S2UR UR28, SR_CTAID.X ;  /* 0x00000000001c79c3 */ /* 0x000e620000002500 */
        /* <DEDUP_REMOVED lines=29> */
.L_x_3677:
[----:B------:R-:W-:Y:S02]  /*a050*/  ULDC UR4, c[0x0][0x32c] ;  /* 0x0000cb0000047ab9 */ /* 0x000fe40000000800 */
[----:B------:R-:W-:-:S03]  /*a060*/  UISETP.NE.AND UP0, UPT, UR27, UR4, UPT ;  /* 0x000000041b00728c */ /* 0x000fc6000bf05270 */
[----:B------:R-:W-:Y:S02]  /*a070*/  ULDC.64 UR4, c[0x0][0x330] ;  /* 0x0000cc0000047ab9 */ /* 0x000fe40000000a00 */
[----:B------:R-:W-:-:S07]  /*a080*/  UIMAD.WIDE.U32 UR28, UR26, UR4, URZ ;  /* 0x000000041a1c72a5 */ /* 0x000fce000f8e003f */
[----:B------:R-:W-:Y:S02]  /*a090*/  @UP0 UMOV UR27, UR29 ;  /* 0x0000001d001b0c82 */ /* 0x000fe40008000000 */
[----:B------:R-:W-:Y:S02]  /*a0a0*/  @UP0 USHF.R.U32.HI UR26, URZ, UR5, UR27 ;  /* 0x000000053f1a0299 */ /* 0x000fe4000801161b */
.L_x_3678:
[----:B------:R-:W-:Y:S02]  /*a0b0*/  ULDC UR4, c[0x0][0x32c] ;  /* 0x0000cb0000047ab9 */ /* 0x000fe40000000800 */
[----:B------:R-:W-:-:S04]  /*a0c0*/  UIMAD UR4, UR26, UR4, URZ ;  /* 0x000000041a0472a4 */ /* 0x000fc8000f8e023f */
[----:B------:R-:W-:-:S04]  /*a0d0*/  UISETP.LT.AND UP0, UPT, UR25, UR4, UPT ;  /* 0x000000041900728c */ /* 0x000fc8000bf01270 */
[----:B------:R-:W-:-:S04]  /*a0e0*/  USEL UR25, UR25, UR4, !UP0 ;  /* 0x0000000419197287 */ /* 0x000fc8000c000000 */
.L_x_3676:
        /* <DEDUP_REMOVED lines=13> */
[C---:B--2---:R-:W-:Y:S01]  /*a1c0*/  SHF.L.U64.HI R4, R3.reuse, 0x1, R4 ;  /* 0x0000000103047819 */ /* 0x044fe20000010204 */
[----:B------:R-:W-:-:S04]  /*a1d0*/  IMAD.SHL.U32 R3, R3, 0x2, RZ ;  /* 0x0000000203037824 */ /* 0x000fc800078e00ff */
[----:B------:R1:W-:Y:S01]  /*a1e0*/  STL [R1+0x1c], R4 ;  /* 0x00001c0401007387 */ /* 0x0003e20000100800 */
[C---:B---3--:R-:W-:Y:S01]  /*a1f0*/  SHF.L.U64.HI R2, R0.reuse, 0x1, R2 ;  /* 0x0000000100027819 */ /* 0x048fe20000010202 */
[----:B------:R-:W-:Y:S02]  /*a200*/  IMAD.SHL.U32 R0, R0, 0x2, RZ ;  /* 0x0000000200007824 */ /* 0x000fe400078e00ff */
[----:B------:R1:W-:Y:S04]  /*a210*/  STL [R1+0x64], R3 ;  /* 0x0000640301007387 */ /* 0x0003e80000100800 */
[----:B------:R1:W-:Y:S04]  /*a220*/  STL [R1+0x14], R0 ;  /* 0x0000140001007387 */ /* 0x0003e80000100800 */
[----:B------:R1:W-:Y:S02]  /*a230*/  STL [R1+0x18], R2 ;  /* 0x0000180201007387 */ /* 0x0003e40000100800 */
.L_x_3684:
[----:B-1----:R-:W2:Y:S01]  /*a240*/  LDL R2, [R1+0x4] ;  /* 0x0000040001027983 */ /* 0x002ea20000100800 */
[----:B------:R-:W-:Y:S04]  /*a250*/  DEPBAR.LE SB0, 0x0 ;  /* 0x000080000000791a */ /* 0x000fe80000000000 */
[----:B------:R-:W3:Y:S01]  /*a260*/  LDL R0, [R1] ;  /* 0x0000000001007983 */ /* 0x000ee20000100800 */
[----:B------:R-:W-:Y:S03]  /*a270*/  UISETP.GT.AND UP0, UPT, UR8, UR24, UPT ;  /* 0x000000180800728c */ /* 0x000fe6000bf04270 */
[----:B------:R-:W-:Y:S03]  /*a280*/  BAR.SYNC.DEFER_BLOCKING 0x0 ;  /* 0x0000000000007b1d */ /* 0x000fe60000010000 */
[----:B------:R-:W-:Y:S03]  /*a290*/  PLOP3.LUT P0, PT, PT, PT, UP0, 0x80, 0x0 ;  /* 0x000000000000781c */ /* 0x000fe60003f0f008 */
[----:B------:R-:W1:Y:S04]  /*a2a0*/  LDSM.16.M88.4 R8, [R236+0x10100] ;  /* 0x01010000ec08783b */ /* 0x000e680000000200 */
[----:B------:R-:W4:Y:S04]  /*a2b0*/  LDSM.16.M88.4 R16, [R236+0x10900] ;  /* 0x01090000ec10783b */ /* 0x000f280000000200 */
[----:B------:R-:W1:Y:S04]  /*a2c0*/  LDSM.16.M88.4 R24, [R236+0x11100] ;  /* 0x01110000ec18783b */ /* 0x000e680000000200 */
[----:B------:R-:W1:Y:S04]  /*a2d0*/  LDSM.16.M88.4 R168, [R243] ;  /* 0x00000000f3a8783b */ /* 0x000e680000000200 */
[----:B--2---:R-:W2:Y:S04]  /*a2e0*/  LDSM.16.M88.4 R172, [R2] ;  /* 0x0000000002ac783b */ /* 0x004ea80000000200 */
[----:B---3--:R3:W1:Y:S02]  /*a2f0*/  LDSM.16.M88.4 R176, [R0] ;  /* 0x0000000000b0783b */ /* 0x0086640000000200 */
[----:B---3--:R-:W-:Y:S01]  /*a300*/  MOV R0, R133 ;  /* 0x0000008500007202 */ /* 0x008fe20000000f00 */
[----:B------:R-:W-:-:S05]  /*a310*/  @P0 BRA `(.L_x_3680) ;  /* 0x000004b000000947 */ /* 0x000fca0003800000 */
[----:B----4-:R-:W3:Y:S01]  /*a320*/  LDL R5, [R1+0x28] ;  /* 0x0000280001057983 */ /* 0x010ee20000100800 */
[----:B------:R-:W-:Y:S03]  /*a330*/  BSSY B0, `(.L_x_3680) ;  /* 0x0000049000007945 */ /* 0x000fe60003800000 */
[----:B------:R-:W4:Y:S04]  /*a340*/  LDL R7, [R1+0x24] ;  /* 0x0000240001077983 */ /* 0x000f280000100800 */
        /* <DEDUP_REMOVED lines=9> */
[----:B---3--:R-:W-:Y:S02]  /*a3e0*/  SHF.R.S32.HI R2, RZ, 0x1f, R5 ;  /* 0x0000001fff027819 */ /* 0x008fe40000011405 */
[----:B----4-:R-:W-:Y:S03]  /*a3f0*/  SHF.R.S32.HI R6, RZ, 0x1f, R7 ;  /* 0x0000001fff067819 */ /* 0x010fe60000011407 */
[----:B------:R-:W-:Y:S02]  /*a400*/  IMAD R4, R2, c[0x0][0x208], RZ ;  /* 0x0000820002047a24 */ /* 0x000fe400078e02ff */
[C---:B------:R-:W-:Y:S01]  /*a410*/  IMAD.WIDE.U32 R2, R5.reuse, c[0x0][0x208], RZ ;  /* 0x0000820005027a25 */ /* 0x040fe200078e00ff */
[----:B--2---:R-:W-:Y:S03]  /*a420*/  ISETP.GE.AND P1, PT, R134, c[0x0][0x1d4], PT ;  /* 0x0000750086007a0c */ /* 0x004fe60003f26270 */
[----:B------:R-:W-:Y:S02]  /*a430*/  IMAD R4, R5, c[0x0][0x20c], R4 ;  /* 0x0000830005047a24 */ /* 0x000fe400078e0204 */
[----:B------:R-:W2:Y:S01]  /*a440*/  LDL R5, [R1+0x64] ;  /* 0x0000640001057983 */ /* 0x000ea20000100800 */
[----:B------:R-:W-:Y:S02]  /*a450*/  IMAD R6, R6, c[0x0][0x218], RZ ;  /* 0x0000860006067a24 */ /* 0x000fe400078e02ff */
[----:B------:R-:W-:Y:S02]  /*a460*/  IMAD.IADD R3, R3, 0x1, R4 ;  /* 0x0000000103037824 */ /* 0x000fe400078e0204 */
[C---:B------:R-:W-:Y:S02]  /*a470*/  IMAD R6, R7.reuse, c[0x0][0x21c], R6 ;  /* 0x0000870007067a24 */ /* 0x040fe400078e0206 */
[----:B------:R-:W-:Y:S05]  /*a480*/  IMAD.WIDE.U32 R2, R7, c[0x0][0x218], R2 ;  /* 0x0000860007027a25 */ /* 0x000fea00078e0002 */
[----:B------:R-:W-:Y:S04]  /*a490*/  IADD3 R2, P0, R2, UR14, RZ ;  /* 0x0000000e02027c10 */ /* 0x000fe8000ff1e0ff */
[----:B------:R-:W-:Y:S02]  /*a4a0*/  IADD3.X R6, R3, UR16, R6, P0, !PT ;  /* 0x0000001003067c10 */ /* 0x000fe400087fe406 */
[C---:B------:R-:W-:Y:S04]  /*a4b0*/  LEA R7, P0, R2.reuse, c[0x0][0x1f8], 0x1 ;  /* 0x00007e0002077a11 */ /* 0x040fe800078008ff */
[----:B------:R-:W-:Y:S02]  /*a4c0*/  LEA.HI.X R6, R2, c[0x0][0x1fc], R6, 0x1, P0 ;  /* 0x00007f0002067a11 */ /* 0x000fe400000f0c06 */
[----:B------:R-:W2:Y:S04]  /*a4d0*/  SHFL.IDX PT, R2, R7, RZ, 0x181f ;  /* 0x00181fff07027589 */ /* 0x000ea800000e0000 */
[----:B------:R-:W3:Y:S01]  /*a4e0*/  SHFL.IDX PT, R3, R6, RZ, 0x181f ;  /* 0x00181fff06037589 */ /* 0x000ee200000e0000 */
[C---:B--2---:R-:W-:Y:S05]  /*a4f0*/  IADD3 R4, P0, R2.reuse, R5, RZ ;  /* 0x0000000502047210 */ /* 0x044fea0007f1e0ff */
[C---:B---3--:R-:W-:Y:S05]  /*a500*/  IMAD.X R5, R3.reuse, 0x1, R23, P0 ;  /* 0x0000000103057824 */ /* 0x048fea00000e0617 */
[----:B------:R-:W-:Y:S01]  /*a510*/  @!PT LDS RZ, [RZ] ;  /* 0x00000000fffff984 */ /* 0x000fe20000000800 */
[----:B------:R2:W-:Y:S02]  /*a520*/  LDGSTS.E.BYPASS.LTC128B.128 [R15+0x100], [R4.64], !P1 ;  /* 0x00100000040f7fae */ /* 0x0005e4000c901d56 */
[C---:B--2---:R-:W-:Y:S05]  /*a530*/  IADD3 R4, P0, R2.reuse, R22, RZ ;  /* 0x0000001602047210 */ /* 0x044fea0007f1e0ff */
[----:B------:R-:W-:Y:S02]  /*a540*/  IMAD.X R5, R3, 0x1, R12, P0 ;  /* 0x0000000103057824 */ /* 0x000fe400000e060c */
[C---:B------:R-:W-:Y:S01]  /*a550*/  IMAD.SHL.U32 R12, R13.reuse, 0x2, RZ ;  /* 0x000000020d0c7824 */ /* 0x040fe200078e00ff */
[----:B------:R-:W-:Y:S02]  /*a560*/  SHF.L.U64.HI R13, R13, 0x1, R20 ;  /* 0x000000010d0d7819 */ /* 0x000fe40000010214 */
[----:B------:R2:W-:Y:S04]  /*a570*/  LDGSTS.E.BYPASS.LTC128B.128 [R15+0x1900], [R4.64], !P6 ;  /* 0x01900000040f7fae */ /* 0x0005e8000f101d56 */
[----:B------:R-:W3:Y:S01]  /*a580*/  S2R R20, SR_TID.X ;  /* 0x0000000000147919 */ /* 0x000ee20000002100 */
[----:B--2---:R-:W-:Y:S02]  /*a590*/  IADD3 R4, P0, R2, R12, RZ ;  /* 0x0000000c02047210 */ /* 0x004fe40007f1e0ff */
[----:B---3--:R-:W-:Y:S03]  /*a5a0*/  ISETP.GT.AND P1, PT, R20, 0x7f, PT ;  /* 0x0000007f1400780c */ /* 0x008fe60003f24270 */
[C---:B------:R-:W-:Y:S05]  /*a5b0*/  IMAD.X R5, R3.reuse, 0x1, R13, P0 ;  /* 0x0000000103057824 */ /* 0x040fea00000e060d */
[----:B------:R2:W-:Y:S02]  /*a5c0*/  LDGSTS.E.BYPASS.LTC128B.128 [R15+0x3100], [R4.64], !P5 ;  /* 0x03100000040f7fae */ /* 0x0005e4000e901d56 */
[C---:B--2---:R-:W-:Y:S01]  /*a5d0*/  IMAD.SHL.U32 R5, R14.reuse, 0x2, RZ ;  /* 0x000000020e057824 */ /* 0x044fe200078e00ff */
        /* <DEDUP_REMOVED lines=8> */
.L_x_3704:
[----:B---3--:R-:W3:Y:S04]  /*a660*/  LDL R7, [R1+0x30] ;  /* 0x0000300001077983 */ /* 0x008ee80000100800 */
[----:B----4-:R-:W4:Y:S04]  /*a670*/  LDL R6, [R1+0x64] ;  /* 0x0000640001067983 */ /* 0x010f280000100800 */
[----:B--2---:R-:W2:Y:S04]  /*a680*/  LDL R21, [R1+0x1c] ;  /* 0x00001c0001157983 */ /* 0x004ea80000100800 */
[----:B------:R-:W2:Y:S04]  /*a690*/  LDL R15, [R1+0x8] ;  /* 0x00000800010f7983 */ /* 0x000ea80000100800 */
[----:B------:R-:W2:Y:S04]  /*a6a0*/  LDL R20, [R1+0x14] ;  /* 0x0000140001147983 */ /* 0x000ea80000100800 */
[----:B------:R-:W2:Y:S01]  /*a6b0*/  LDL R3, [R1+0x18] ;  /* 0x0000180001037983 */ /* 0x000ea20000100800 */
[----:B---3--:R-:W-:Y:S02]  /*a6c0*/  ISETP.GE.AND P1, PT, R7, c[0x0][0x1d4], PT ;  /* 0x0000750007007a0c */ /* 0x008fe40003f26270 */
[----:B----4-:R-:W-:Y:S05]  /*a6d0*/  IADD3 R6, P0, R2, R6, RZ ;  /* 0x0000000602067210 */ /* 0x010fea0007f1e0ff */
[----:B--2---:R-:W-:Y:S06]  /*a6e0*/  IMAD.X R7, R4, 0x1, R21, P0 ;  /* 0x0000000104077824 */ /* 0x004fec00000e0615 */
        /* <DEDUP_REMOVED lines=13> */
.L_x_3681:
[----:B------:R-:W-:Y:S05]  /*a7c0*/  BSYNC B0 ;  /* 0x0000000000007941 */ /* 0x000fea0003800000 */
.L_x_3680:
[----:B----4-:R-:W0:Y:S01]  /*a7d0*/  LDGDEPBAR ;  /* 0x00000000000079af */ /* 0x010e220000000000 */
[----:B------:R-:W-:Y:S01]  /*a7e0*/  WARPSYNC 0xffffffff ;  /* 0xffffffff00007948 */ /* 0x000fe20003800000 */
[C---:B-12--5:R-:W-:Y:S01]  /*a7f0*/  HMMA.16816.F32.BF16 R4, R160.reuse, R8, RZ ;  /* 0x00000008a004723c */ /* 0x066fe200000418ff */
        /* <DEDUP_REMOVED lines=146> */
[----:B------:R-:W3:Y:S02]  /*b120*/  LDL R169, [R1+0x30] ;  /* 0x0000300001a97983 */ /* 0x000ee40000100800 */
[----:B------:R-:W-:Y:S02]  /*b130*/  ISETP.NE.AND P1, PT, R3, 0x1, PT ;  /* 0x000000010300780c */ /* 0x000fe40003f25270 */
[----:B------:R-:W4:Y:S01]  /*b140*/  LDL R175, [R1+0x64] ;  /* 0x0000640001af7983 */ /* 0x000f220000100800 */
[----:B------:R-:W-:Y:S03]  /*b150*/  IMAD.U32 R3, RZ, RZ, UR5 ;  /* 0x00000005ff037e24 */ /* 0x000fe6000f8e00ff */
[----:B------:R-:W5:Y:S04]  /*b160*/  LDL R178, [R1+0x1c] ;  /* 0x00001c0001b27983 */ /* 0x000f680000100800 */
[----:B------:R-:W4:Y:S04]  /*b170*/  LDL R177, [R1+0x8] ;  /* 0x0000080001b17983 */ /* 0x000f280000100800 */
[----:B------:R-:W4:Y:S04]  /*b180*/  LDL R179, [R1+0x14] ;  /* 0x0000140001b37983 */ /* 0x000f280000100800 */
[----:B------:R-:W4:Y:S01]  /*b190*/  LDL R176, [R1+0x18] ;  /* 0x0000180001b07983 */ /* 0x000f220000100800 */
[----:B--2---:R-:W-:Y:S02]  /*b1a0*/  IADD3 R3, R3, -0x30, R2 ;  /* 0xffffffd003037810 */ /* 0x004fe40007ffe002 */
[----:B---3--:R-:W-:Y:S03]  /*b1b0*/  ISETP.GE.AND P2, PT, R169, c[0x0][0x1d4], PT ;  /* 0x00007500a9007a0c */ /* 0x008fe60003f46270 */
[----:B------:R-:W-:Y:S04]  /*b1c0*/  @P1 IMAD.HI.U32 R134, R3, c[0x0][0x2bc], RZ ;  /* 0x0000af0003861a27 */ /* 0x000fe800078e00ff */
[--C-:B------:R-:W-:Y:S01]  /*b1d0*/  IMAD.MOV.U32 R2, RZ, RZ, R3.reuse ;  /* 0x000000ffff027224 */ /* 0x100fe200078e0003 */
        /* <DEDUP_REMOVED lines=9> */
[----:B------:R2:W3:Y:S02]  /*b270*/  @!P3 LDG.E R170, [R134.64] ;  /* 0x0000001686aab981 */ /* 0x0004e4000c1e1900 */
[----:B--2---:R-:W-:Y:S02]  /*b280*/  IMAD R134, R2, c[0x0][0x1e0], RZ ;  /* 0x0000780002867a24 */ /* 0x004fe400078e02ff */
[C---:B------:R-:W-:Y:S04]  /*b290*/  IMAD.WIDE.U32 R2, R171.reuse, c[0x0][0x1e0], RZ ;  /* 0x00007800ab027a25 */ /* 0x040fe800078e00ff */
[----:B------:R-:W-:Y:S04]  /*b2a0*/  IMAD R134, R171, c[0x0][0x1e4], R134 ;  /* 0x00007900ab867a24 */ /* 0x000fe800078e0286 */
[----:B------:R-:W-:Y:S02]  /*b2b0*/  IMAD.IADD R3, R3, 0x1, R134 ;  /* 0x0000000103037824 */ /* 0x000fe400078e0286 */
[----:B------:R-:W2:Y:S02]  /*b2c0*/  S2R R134, SR_TID.X ;  /* 0x0000000000867919 */ /* 0x000ea40000002100 */
[----:B--2---:R-:W-:Y:S04]  /*b2d0*/  SHF.R.S32.HI R168, RZ, 0x1f, R134 ;  /* 0x0000001fffa87819 */ /* 0x004fe80000011486 */
[----:B------:R-:W-:Y:S04]  /*b2e0*/  LEA.HI R168, R168, R134, RZ, 0x3 ;  /* 0x00000086a8a87211 */ /* 0x000fe800078f18ff */
[----:B------:R-:W-:Y:S04]  /*b2f0*/  SHF.R.S32.HI R168, RZ, 0x3, R168 ;  /* 0x00000003ffa87819 */ /* 0x000fe800000114a8 */
[----:B------:R-:W-:Y:S01]  /*b300*/  IADD3 R134, -R168, 0x30, RZ ;  /* 0x00000030a8867810 */ /* 0x000fe20007ffe1ff */
[----:B---3--:R2:W-:Y:S01]  /*b310*/  STL [R1+0x24], R170 ;  /* 0x000024aa01007387 */ /* 0x0085e20000100800 */
[----:B------:R-:W-:Y:S01]  /*b320*/  SHF.R.S32.HI R135, RZ, 0x1f, R170 ;  /* 0x0000001fff877819 */ /* 0x000fe200000114aa */
[----:B------:R-:W-:Y:S02]  /*b330*/  IMAD.WIDE.U32 R2, R170, c[0x0][0x1f0], R2 ;  /* 0x00007c00aa027a25 */ /* 0x000fe400078e0002 */
[----:B------:R-:W3:Y:S02]  /*b340*/  LDL R173, [R1+0x38] ;  /* 0x0000380001ad7983 */ /* 0x000ee40000100800 */
[----:B------:R-:W-:Y:S01]  /*b350*/  IMAD R135, R135, c[0x0][0x1f0], RZ ;  /* 0x00007c0087877a24 */ /* 0x000fe200078e02ff */
[----:B------:R-:W-:Y:S01]  /*b360*/  IADD3 R2, P0, R2, UR18, RZ ;  /* 0x0000001202027c10 */ /* 0x000fe2000ff1e0ff */
[----:B------:R-:W3:Y:S02]  /*b370*/  LDL R174, [R1+0x54] ;  /* 0x0000540001ae7983 */ /* 0x000ee40000100800 */
[----:B------:R-:W-:Y:S02]  /*b380*/  IMAD R135, R170, c[0x0][0x1f4], R135 ;  /* 0x00007d00aa877a24 */ /* 0x000fe400078e0287 */
[----:B-1----:R-:W3:Y:S03]  /*b390*/  LDL R171, [R1+0x34] ;  /* 0x0000340001ab7983 */ /* 0x002ee60000100800 */
[----:B------:R-:W-:Y:S01]  /*b3a0*/  IADD3.X R135, R3, UR6, R135, P0, !PT ;  /* 0x0000000603877c10 */ /* 0x000fe200087fe487 */
[----:B------:R-:W3:Y:S01]  /*b3b0*/  LDL R172, [R1+0x50] ;  /* 0x0000500001ac7983 */ /* 0x000ee20000100800 */
[C---:B--2---:R-:W-:Y:S04]  /*b3c0*/  LEA R170, P0, R2.reuse, c[0x0][0x1c8], 0x1 ;  /* 0x0000720002aa7a11 */ /* 0x044fe800078008ff */
[----:B------:R-:W-:Y:S02]  /*b3d0*/  LEA.HI.X R135, R2, c[0x0][0x1cc], R135, 0x1, P0 ;  /* 0x0000730002877a11 */ /* 0x000fe400000f0c87 */
[----:B------:R-:W4:Y:S01]  /*b3e0*/  SHFL.IDX PT, R2, R170, RZ, 0x181f ;  /* 0x00181fffaa027589 */ /* 0x000f2200000e0000 */
[----:B------:R-:W-:Y:S03]  /*b3f0*/  ISETP.GE.AND P0, PT, R134, 0x1, PT ;  /* 0x000000018600780c */ /* 0x000fe60003f06270 */
[----:B------:R-:W5:Y:S10]  /*b400*/  SHFL.IDX PT, R3, R135, RZ, 0x181f ;  /* 0x00181fff87037589 */ /* 0x000f7400000e0000 */
[C---:B----4-:R-:W-:Y:S05]  /*b410*/  @P0 IADD3 R168, P1, R2.reuse, R175, RZ ;  /* 0x000000af02a80210 */ /* 0x050fea0007f3e0ff */
[C---:B-----5:R-:W-:Y:S05]  /*b420*/  @P0 IMAD.X R169, R3.reuse, 0x1, R178, P1 ;  /* 0x0000000103a90824 */ /* 0x060fea00008e06b2 */
[----:B------:R-:W-:Y:S01]  /*b430*/  @!PT LDS RZ, [RZ] ;  /* 0x00000000fffff984 */ /* 0x000fe20000000800 */
[----:B------:R1:W-:Y:S02]  /*b440*/  @P0 LDGSTS.E.BYPASS.LTC128B.128 [R177+0x10100], [R168.64], !P2 ;  /* 0x10100000a8b10fae */ /* 0x0003e4000d101d56 */
[----:B-1----:R-:W-:Y:S05]  /*b450*/  @P0 IADD3 R168, P1, R2, R179, RZ ;  /* 0x000000b302a80210 */ /* 0x002fea0007f3e0ff */
[----:B------:R-:W-:Y:S05]  /*b460*/  @P0 IMAD.X R169, R3, 0x1, R176, P1 ;  /* 0x0000000103a90824 */ /* 0x000fea00008e06b0 */
[----:B------:R3:W-:Y:S02]  /*b470*/  @P0 LDGSTS.E.BYPASS.LTC128B.128 [R177+0x11900], [R168.64], !P6 ;  /* 0x11900000a8b10fae */ /* 0x0007e4000f101d56 */
[CC--:B---3--:R-:W-:Y:S04]  /*b480*/  @P0 LEA R168, P1, R173.reuse, R2.reuse, 0x1 ;  /* 0x00000002ada80211 */ /* 0x0c8fe800078208ff */
[-C--:B------:R-:W-:Y:S02]  /*b490*/  @P0 LEA.HI.X R169, R173, R3.reuse, R174, 0x1, P1 ;  /* 0x00000003ada90211 */ /* 0x080fe400008f0cae */
[C---:B------:R-:W-:Y:S03]  /*b4a0*/  @P0 LEA R2, P1, R171.reuse, R2, 0x1 ;  /* 0x00000002ab020211 */ /* 0x040fe600078208ff */
[----:B------:R1:W-:Y:S01]  /*b4b0*/  @P0 LDGSTS.E.BYPASS.LTC128B.128 [R177+0x13100], [R168.64], !P5 ;  /* 0x13100000a8b10fae */ /* 0x0003e2000e901d56 */
[----:B------:R-:W-:Y:S05]  /*b4c0*/  @P0 LEA.HI.X R3, R171, R3, R172, 0x1, P1 ;  /* 0x00000003ab030211 */ /* 0x000fea00008f0cac */
[----:B------:R2:W-:Y:S01]  /*b4d0*/  @P0 LDGSTS.E.BYPASS.LTC128B.128 [R177+0x14900], [R2.64], !P4 ;  /* 0x1490000002b10fae */ /* 0x0005e2000e101d56 */
[----:B------:R-:W-:Y:S03]  /*b4e0*/  ISETP.GE.AND P0, PT, R134, 0x21, PT ;  /* 0x000000218600780c */ /* 0x000fe60003f06270 */
[----:B--2---:R-:W2:Y:S04]  /*b4f0*/  SHFL.IDX PT, R2, R170, 0x1, 0x181f ;  /* 0x00381f00aa027f89 */ /* 0x004ea800000e0000 */
[----:B------:R-:W3:Y:S06]  /*b500*/  SHFL.IDX PT, R3, R135, 0x1, 0x181f ;  /* 0x00381f0087037f89 */ /* 0x000eec00000e0000 */
[C---:B--2---:R-:W-:Y:S05]  /*b510*/  @P0 IADD3 R134, P1, R2.reuse, R175, RZ ;  /* 0x000000af02860210 */ /* 0x044fea0007f3e0ff */
[C---:B---3--:R-:W-:Y:S05]  /*b520*/  @P0 IMAD.X R135, R3.reuse, 0x1, R178, P1 ;  /* 0x0000000103870824 */ /* 0x048fea00008e06b2 */
[----:B------:R2:W-:Y:S02]  /*b530*/  @P0 LDGSTS.E.BYPASS.LTC128B.128 [R177+0x11100], [R134.64], !P2 ;  /* 0x1110000086b10fae */ /* 0x0005e4000d101d56 */
[----:B--2---:R-:W-:Y:S05]  /*b540*/  @P0 IADD3 R134, P1, R2, R179, RZ ;  /* 0x000000b302860210 */ /* 0x004fea0007f3e0ff */
[----:B------:R-:W-:Y:S05]  /*b550*/  @P0 IMAD.X R135, R3, 0x1, R176, P1 ;  /* 0x0000000103870824 */ /* 0x000fea00008e06b0 */
[----:B------:R2:W-:Y:S02]  /*b560*/  @P0 LDGSTS.E.BYPASS.LTC128B.128 [R177+0x12900], [R134.64], !P6 ;  /* 0x1290000086b10fae */ /* 0x0005e4000f101d56 */
[CC--:B--2---:R-:W-:Y:S04]  /*b570*/  @P0 LEA R134, P1, R173.reuse, R2.reuse, 0x1 ;  /* 0x00000002ad860211 */ /* 0x0c4fe800078208ff */
[-C--:B------:R-:W-:Y:S02]  /*b580*/  @P0 LEA.HI.X R135, R173, R3.reuse, R174, 0x1, P1 ;  /* 0x00000003ad870211 */ /* 0x080fe400008f0cae */
[C---:B------:R-:W-:Y:S03]  /*b590*/  @P0 LEA R2, P1, R171.reuse, R2, 0x1 ;  /* 0x00000002ab020211 */ /* 0x040fe600078208ff */
[----:B------:R1:W-:Y:S01]  /*b5a0*/  @P0 LDGSTS.E.BYPASS.LTC128B.128 [R177+0x14100], [R134.64], !P5 ;  /* 0x1410000086b10fae */ /* 0x0003e2000e901d56 */
[----:B------:R-:W-:Y:S05]  /*b5b0*/  @P0 LEA.HI.X R3, R171, R3, R172, 0x1, P1 ;  /* 0x00000003ab030211 */ /* 0x000fea00008f0cac */
[----:B------:R1:W-:Y:S04]  /*b5c0*/  @P0 LDGSTS.E.BYPASS.LTC128B.128 [R177+0x15900], [R2.64], !P4 ;  /* 0x1590000002b10fae */ /* 0x0003e8000e101d56 */
.L_x_3683:
[----:B-1----:R-:W2:Y:S01]  /*b5d0*/  LDL.LU R134, [R1+0x44] ;  /* 0x0000440001867983 */ /* 0x002ea20000300800 */
[----:B------:R-:W-:Y:S01]  /*b5e0*/  FMNMX.FTZ R133, R4, R133, !PT ;  /* 0x0000008504857209 */ /* 0x000fe20007810000 */
[----:B------:R-:W-:Y:S02]  /*b5f0*/  UISETP.GT.AND UP0, UPT, UR24, UR4, UPT ;  /* 0x000000041800728c */ /* 0x000fe4000bf04270 */
[----:B------:R-:W3:Y:S01]  /*b600*/  LDL.LU R169, [R1+0x4c] ;  /* 0x00004c0001a97983 */ /* 0x000ee20000300800 */
[----:B------:R-:W-:Y:S01]  /*b610*/  FMNMX.FTZ R133, R5, R133, !PT ;  /* 0x0000008505857209 */ /* 0x000fe20007810000 */
[----:B------:R-:W-:Y:S02]  /*b620*/  UIADD3 UR5, UR24, -0x1, URZ ;  /* 0xffffffff18057890 */ /* 0x000fe4000fffe03f */
[----:B------:R-:W0:Y:S01]  /*b630*/  LDGDEPBAR ;  /* 0x00000000000079af */ /* 0x000e220000000000 */
[----:B------:R-:W-:Y:S02]  /*b640*/  FMNMX.FTZ R133, R8, R133, !PT ;  /* 0x0000008508857209 */ /* 0x000fe40007810000 */
[----:B------:R-:W-:Y:S02]  /*b650*/  PLOP3.LUT P0, PT, PT, PT, UP0, 0x80, 0x0 ;  /* 0x000000000000781c */ /* 0x000fe40003f0f008 */
[----:B------:R-:W-:Y:S01]  /*b660*/  FMNMX.FTZ R133, R9, R133, !PT ;  /* 0x0000008509857209 */ /* 0x000fe20007810000 */
[----:B------:R-:W-:Y:S03]  /*b670*/  UMOV UR24, UR5 ;  /* 0x0000000500187c82 */ /* 0x000fe60008000000 */
        /* <DEDUP_REMOVED lines=29> */
[----:B------:R-:W4:Y:S01]  /*b850*/  MUFU.EX2 R5, R5 ;  /* 0x0000000500057308 */ /* 0x000f220000000800 */
[C---:B-1----:R-:W-:Y:S02]  /*b860*/  FMUL.FTZ R28, R3.reuse, R28 ;  /* 0x0000001c031c7220 */ /* 0x042fe40000410000 */
[C---:B------:R-:W-:Y:S02]  /*b870*/  FMUL.FTZ R29, R3.reuse, R29 ;  /* 0x0000001d031d7220 */ /* 0x040fe40000410000 */
[C---:B------:R-:W-:Y:S05]  /*b880*/  FMUL.FTZ R32, R3.reuse, R32 ;  /* 0x0000002003207220 */ /* 0x040fea0000410000 */
        /* <DEDUP_REMOVED lines=20> */
[----:B------:R-:W-:Y:S01]  /*b9d0*/  FMUL.FTZ R65, R3, R65 ;  /* 0x0000004103417220 */ /* 0x000fe20000410000 */
[----:B-1----:R-:W-:Y:S01]  /*b9e0*/  F2FP.BF16.PACK_AB R170, R9, R8 ;  /* 0x0000000809aa723e */ /* 0x002fe200000010ff */
        /* <DEDUP_REMOVED lines=33> */
[----:B------:R-:W-:Y:S02]  /*bc00*/  FADD.FTZ R0, R5, R0 ;  /* 0x0000000005007221 */ /* 0x000fe40000010000 */
[C---:B------:R-:W-:Y:S02]  /*bc10*/  FMUL.FTZ R5, R3.reuse, R157 ;  /* 0x0000009d03057220 */ /* 0x040fe40000410000 */
[----:B------:R-:W-:Y:S02]  /*bc20*/  FADD.FTZ R0, R8, R0 ;  /* 0x0000000008007221 */ /* 0x000fe40000010000 */
[----:B------:R-:W-:Y:S02]  /*bc30*/  FMUL.FTZ R8, R3, R152 ;  /* 0x0000009803087220 */ /* 0x000fe40000410000 */
[----:B------:R-:W-:Y:S01]  /*bc40*/  FADD.FTZ R179, R9, R0 ;  /* 0x0000000009b37221 */ /* 0x000fe20000010000 */
[----:B------:R-:W-:Y:S01]  /*bc50*/  FMNMX.FTZ R0, R6, R132, !PT ;  /* 0x0000008406007209 */ /* 0x000fe20007810000 */
[----:B------:R-:W-:Y:S03]  /*bc60*/  FMUL.FTZ R9, R3, R153 ;  /* 0x0000009903097220 */ /* 0x000fe60000410000 */
        /* <DEDUP_REMOVED lines=20> */
[----:B------:R-:W1:Y:S01]  /*bdb0*/  MUFU.EX2 R0, R0 ;  /* 0x0000000000007308 */ /* 0x000e620000000800 */
[--C-:B------:R-:W-:Y:S01]  /*bdc0*/  FFMA.FTZ R172, R15, c[0x0][0x2d0], -R4.reuse ;  /* 0x0000b4000fac7a23 */ /* 0x100fe20000010804 */
[----:B------:R-:W-:Y:S01]  /*bdd0*/  MOV R15, R25 ;  /* 0x00000019000f7202 */ /* 0x000fe20000000f00 */
[----:B------:R-:W-:Y:S02]  /*bde0*/  FMUL.FTZ R25, R3, R137 ;  /* 0x0000008903197220 */ /* 0x000fe40000410000 */
[--C-:B------:R-:W-:Y:S02]  /*bdf0*/  FFMA.FTZ R16, R26, c[0x0][0x2d0], -R4.reuse ;  /* 0x0000b4001a107a23 */ /* 0x100fe40000010804 */
[--C-:B------:R-:W-:Y:S02]  /*be00*/  FFMA.FTZ R17, R27, c[0x0][0x2d0], -R4.reuse ;  /* 0x0000b4001b117a23 */ /* 0x100fe40000010804 */
[--C-:B------:R-:W-:Y:S01]  /*be10*/  FFMA.FTZ R171, R10, c[0x0][0x2d0], -R4.reuse ;  /* 0x0000b4000aab7a23 */ /* 0x100fe20000010804 */
[----:B------:R-:W3:Y:S01]  /*be20*/  MUFU.EX2 R6, R6 ;  /* 0x0000000600067308 */ /* 0x000ee20000000800 */
[----:B------:R-:W-:Y:S01]  /*be30*/  MOV R10, R24 ;  /* 0x00000018000a7202 */ /* 0x000fe20000000f00 */
[----:B------:R-:W-:Y:S01]  /*be40*/  FMUL.FTZ R24, R3, R136 ;  /* 0x0000008803187220 */ /* 0x000fe20000410000 */
[----:B------:R-:W-:Y:S01]  /*be50*/  MOV R157, R16 ;  /* 0x00000010009d7202 */ /* 0x000fe20000000f00 */
[--C-:B------:R-:W-:Y:S01]  /*be60*/  FFMA.FTZ R173, R14, c[0x0][0x2d0], -R4.reuse ;  /* 0x0000b4000ead7a23 */ /* 0x100fe20000010804 */
[----:B------:R-:W-:Y:S01]  /*be70*/  MOV R14, R20 ;  /* 0x00000014000e7202 */ /* 0x000fe20000000f00 */
[--C-:B------:R-:W-:Y:S02]  /*be80*/  FFMA.FTZ R174, R18, c[0x0][0x2d0], -R4.reuse ;  /* 0x0000b40012ae7a23 */ /* 0x100fe40000010804 */
[--C-:B------:R-:W-:Y:S02]  /*be90*/  FFMA.FTZ R175, R19, c[0x0][0x2d0], -R4.reuse ;  /* 0x0000b40013af7a23 */ /* 0x100fe40000010804 */
[----:B------:R-:W2:Y:S01]  /*bea0*/  MUFU.EX2 R7, R7 ;  /* 0x0000000700077308 */ /* 0x000ea20000000800 */
[--C-:B------:R-:W-:Y:S02]  /*beb0*/  FFMA.FTZ R12, R22, c[0x0][0x2d0], -R4.reuse ;  /* 0x0000b400160c7a23 */ /* 0x100fe40000010804 */
[--C-:B------:R-:W-:Y:S02]  /*bec0*/  FFMA.FTZ R13, R23, c[0x0][0x2d0], -R4.reuse ;  /* 0x0000b400170d7a23 */ /* 0x100fe40000010804 */
[C---:B-1----:R-:W-:Y:S01]  /*bed0*/  FMUL.FTZ R26, R0.reuse, R138 ;  /* 0x0000008a001a7220 */ /* 0x042fe20000410000 */
[----:B------:R-:W-:Y:S01]  /*bee0*/  MOV R153, R12 ;  /* 0x0000000c00997202 */ /* 0x000fe20000000f00 */
[C---:B------:R-:W-:Y:S01]  /*bef0*/  FMUL.FTZ R27, R0.reuse, R139 ;  /* 0x0000008b001b7220 */ /* 0x040fe20000410000 */
[----:B------:R-:W-:Y:S01]  /*bf00*/  MOV R152, R13 ;  /* 0x0000000d00987202 */ /* 0x000fe20000000f00 */
[----:B------:R-:W1:Y:S01]  /*bf10*/  LDSM.16.MT88.4 R136, [R237+0x100] ;  /* 0x00010000ed88783b */ /* 0x000e620000004200 */
[----:B------:R-:W-:Y:S01]  /*bf20*/  FFMA.FTZ R134, R11, c[0x0][0x2d0], -R4 ;  /* 0x0000b4000b867a23 */ /* 0x000fe20000010804 */
[----:B------:R-:W-:Y:S01]  /*bf30*/  MOV R11, R21 ;  /* 0x00000015000b7202 */ /* 0x000fe20000000f00 */
[----:B------:R-:W4:Y:S01]  /*bf40*/  MUFU.EX2 R171, R171 ;  /* 0x000000ab00ab7308 */ /* 0x000f220000000800 */
[C---:B------:R-:W-:Y:S02]  /*bf50*/  FMUL.FTZ R12, R3.reuse, R148 ;  /* 0x00000094030c7220 */ /* 0x040fe40000410000 */
[C---:B---3--:R-:W-:Y:S02]  /*bf60*/  FFMA.FTZ R4, R0.reuse, R169, R6 ;  /* 0x000000a900047223 */ /* 0x048fe40000010006 */
[C---:B------:R-:W-:Y:S02]  /*bf70*/  FMUL.FTZ R13, R3.reuse, R149 ;  /* 0x00000095030d7220 */ /* 0x040fe40000410000 */
[----:B------:R-:W-:Y:S02]  /*bf80*/  FMUL.FTZ R16, R3, R144 ;  /* 0x0000009003107220 */ /* 0x000fe40000410000 */
[C---:B------:R-:W-:Y:S01]  /*bf90*/  FMUL.FTZ R18, R0.reuse, R146 ;  /* 0x0000009200127220 */ /* 0x040fe20000410000 */
[----:B------:R-:W-:Y:S01]  /*bfa0*/  MUFU.EX2 R149, R173 ;  /* 0x000000ad00957308 */ /* 0x000fe20000000800 */
[C---:B------:R-:W-:Y:S01]  /*bfb0*/  FMUL.FTZ R19, R0.reuse, R147 ;  /* 0x0000009300137220 */ /* 0x040fe20000410000 */
[C---:B--2---:R-:W-:Y:S01]  /*bfc0*/  F2FP.BF16.PACK_AB R169, R7.reuse, R6 ;  /* 0x0000000607a9723e */ /* 0x044fe200000010ff */
[----:B------:R-:W-:Y:S02]  /*bfd0*/  FADD.FTZ R132, R7, R4 ;  /* 0x0000000407847221 */ /* 0x000fe40000010000 */
        /* <DEDUP_REMOVED lines=9> */
[----:B------:R-:W-:Y:S01]  /*c070*/  MOV R156, R17 ;  /* 0x00000011009c7202 */ /* 0x000fe20000000f00 */
[C---:B------:R-:W-:Y:S01]  /*c080*/  FMUL.FTZ R6, R0.reuse, R158 ;  /* 0x0000009e00067220 */ /* 0x040fe20000410000 */
[----:B------:R-:W-:Y:S01]  /*c090*/  MOV R158, R15 ;  /* 0x0000000f009e7202 */ /* 0x000fe20000000f00 */
[----:B----4-:R-:W-:Y:S02]  /*c0a0*/  FADD.FTZ R148, R171, R132 ;  /* 0x00000084ab947221 */ /* 0x010fe40000010000 */
[C---:B------:R-:W-:Y:S02]  /*c0b0*/  FMUL.FTZ R15, R0.reuse, R151 ;  /* 0x00000097000f7220 */ /* 0x040fe40000410000 */
[C---:B------:R-:W-:Y:S01]  /*c0c0*/  FMUL.FTZ R17, R3.reuse, R145 ;  /* 0x0000009103117220 */ /* 0x040fe20000410000 */
[----:B------:R-:W2:Y:S01]  /*c0d0*/  MUFU.EX2 R150, R134 ;  /* 0x0000008600967308 */ /* 0x000ea20000000800 */
[C---:B------:R-:W-:Y:S01]  /*c0e0*/  FMUL.FTZ R20, R3.reuse, R140 ;  /* 0x0000008c03147220 */ /* 0x040fe20000410000 */
[----:B------:R-:W-:Y:S01]  /*c0f0*/  LDSM.16.MT88.4 R144, [R238+0x900] ;  /* 0x00090000ee90783b */ /* 0x000fe20000004200 */
[----:B------:R-:W-:Y:S02]  /*c100*/  FMUL.FTZ R21, R3, R141 ;  /* 0x0000008d03157220 */ /* 0x000fe40000410000 */
        /* <DEDUP_REMOVED lines=8> */
[C---:B------:R-:W-:Y:S02]  /*c190*/  FMUL.FTZ R38, R0.reuse, R38 ;  /* 0x0000002600267220 */ /* 0x040fe40000410000 */
[C---:B------:R-:W-:Y:S02]  /*c1a0*/  FMUL.FTZ R39, R0.reuse, R39 ;  /* 0x0000002700277220 */ /* 0x040fe40000410000 */
[C---:B------:R-:W-:Y:S01]  /*c1b0*/  FMUL.FTZ R42, R0.reuse, R42 ;  /* 0x0000002a002a7220 */ /* 0x040fe20000410000 */
[----:B------:R-:W4:Y:S01]  /*c1c0*/  MUFU.EX2 R3, R177 ;  /* 0x000000b100037308 */ /* 0x000f220000000800 */
[----:B------:R-:W-:Y:S01]  /*c1d0*/  FMUL.FTZ R43, R0, R43 ;  /* 0x0000002b002b7220 */ /* 0x000fe20000410000 */
[----:B--2---:R-:W-:Y:S01]  /*c1e0*/  F2FP.BF16.PACK_AB R171, R150, R171 ;  /* 0x000000ab96ab723e */ /* 0x004fe200000010ff */
[C---:B------:R-:W-:Y:S02]  /*c1f0*/  FMUL.FTZ R46, R0.reuse, R46 ;  /* 0x0000002e002e7220 */ /* 0x040fe40000410000 */
[C---:B------:R-:W-:Y:S02]  /*c200*/  FMUL.FTZ R47, R0.reuse, R47 ;  /* 0x0000002f002f7220 */ /* 0x040fe40000410000 */
[C---:B------:R-:W-:Y:S02]  /*c210*/  FMUL.FTZ R50, R0.reuse, R50 ;  /* 0x0000003200327220 */ /* 0x040fe40000410000 */
[C---:B-1----:R-:W-:Y:S01]  /*c220*/  HMMA.16816.F32.BF16 R4, R168.reuse, R136, R4 ;  /* 0x00000088a804723c */ /* 0x042fe20000041804 */
[----:B------:R-:W1:Y:S04]  /*c230*/  MUFU.EX2 R134, R176 ;  /* 0x000000b000867308 */ /* 0x000e680000000800 */
[C---:B------:R-:W-:Y:S02]  /*c240*/  FMUL.FTZ R51, R0.reuse, R51 ;  /* 0x0000003300337220 */ /* 0x040fe40000410000 */
[C---:B------:R-:W-:Y:S01]  /*c250*/  FMUL.FTZ R54, R0.reuse, R54 ;  /* 0x0000003600367220 */ /* 0x040fe20000410000 */
[C---:B------:R-:W-:Y:S01]  /*c260*/  HMMA.16816.F32.BF16 R8, R168.reuse, R138, R8 ;  /* 0x0000008aa808723c */ /* 0x040fe20000041808 */
[----:B------:R-:W2:Y:S02]  /*c270*/  LDSM.16.MT88.4 R136, [R238+0x100] ;  /* 0x00010000ee88783b */ /* 0x000ea40000004200 */
[----:B------:R-:W5:Y:S01]  /*c280*/  MUFU.EX2 R176, R172 ;  /* 0x000000ac00b07308 */ /* 0x000f620000000800 */
[C---:B------:R-:W-:Y:S02]  /*c290*/  FMUL.FTZ R55, R0.reuse, R55 ;  /* 0x0000003700377220 */ /* 0x040fe40000410000 */
[C---:B------:R-:W-:Y:S02]  /*c2a0*/  FMUL.FTZ R58, R0.reuse, R58 ;  /* 0x0000003a003a7220 */ /* 0x040fe40000410000 */
[C---:B------:R-:W-:Y:S04]  /*c2b0*/  FMUL.FTZ R59, R0.reuse, R59 ;  /* 0x0000003b003b7220 */ /* 0x040fe80000410000 */
        /* <DEDUP_REMOVED lines=17> */
[C---:B------:R-:W-:Y:S01]  /*c3d0*/  FMUL.FTZ R90, R0.reuse, R90 ;  /* 0x0000005a005a7220 */ /* 0x040fe20000410000 */
[C---:B--2---:R-:W-:Y:S03]  /*c3e0*/  HMMA.16816.F32.BF16 R12, R168.reuse, R136, R12 ;  /* 0x00000088a80c723c */ /* 0x044fe6000004180c */
[C---:B------:R-:W-:Y:S02]  /*c3f0*/  FMUL.FTZ R91, R0.reuse, R91 ;  /* 0x0000005b005b7220 */ /* 0x040fe40000410000 */
[C---:B------:R-:W-:Y:S02]  /*c400*/  FMUL.FTZ R94, R0.reuse, R94 ;  /* 0x0000005e005e7220 */ /* 0x040fe40000410000 */
[C---:B------:R-:W-:Y:S01]  /*c410*/  FMUL.FTZ R95, R0.reuse, R95 ;  /* 0x0000005f005f7220 */ /* 0x040fe20000410000 */
[C---:B------:R-:W-:Y:S01]  /*c420*/  HMMA.16816.F32.BF16 R16, R168.reuse, R138, R16 ;  /* 0x0000008aa810723c */ /* 0x040fe20000041810 */
[----:B------:R-:W2:Y:S03]  /*c430*/  LDSM.16.MT88.4 R136, [R241+0x100] ;  /* 0x00010000f188783b */ /* 0x000ea60000004200 */
        /* <DEDUP_REMOVED lines=18> */
[C---:B--2---:R-:W-:Y:S03]  /*c560*/  HMMA.16816.F32.BF16 R20, R168.reuse, R136, R20 ;  /* 0x00000088a814723c */ /* 0x044fe60000041814 */
[----:B---3--:R-:W-:Y:S04]  /*c570*/  FADD.FTZ R0, R132, R179 ;  /* 0x000000b384007221 */ /* 0x008fe80000010000 */
[----:B----4-:R-:W-:Y:S01]  /*c580*/  FADD.FTZ R0, R3, R0 ;  /* 0x0000000003007221 */ /* 0x010fe20000010000 */
[C---:B------:R-:W-:Y:S01]  /*c590*/  HMMA.16816.F32.BF16 R24, R168.reuse, R138, R24 ;  /* 0x0000008aa818723c */ /* 0x040fe20000041818 */
[----:B------:R-:W2:Y:S03]  /*c5a0*/  LDSM.16.MT88.4 R136, [R240+0x100] ;  /* 0x00010000f088783b */ /* 0x000ea60000004200 */
[----:B------:R-:W-:Y:S04]  /*c5b0*/  FADD.FTZ R0, R135, R0 ;  /* 0x0000000087007221 */ /* 0x000fe80000010000 */
[----:B-1----:R-:W-:Y:S01]  /*c5c0*/  FADD.FTZ R0, R134, R0 ;  /* 0x0000000086007221 */ /* 0x002fe20000010000 */
        /* <DEDUP_REMOVED lines=42> */
[----:B------:R-:W-:Y:S02]  /*c870*/  F2FP.BF16.PACK_AB R139, R175, R174 ;  /* 0x000000aeaf8b723e */ /* 0x000fe400000010ff */
[----:B------:R2:W3:Y:S01]  /*c880*/  MUFU.EX2 R168, R154 ;  /* 0x0000009a00a87308 */ /* 0x0004e20000000800 */
[----:B------:R-:W-:Y:S04]  /*c890*/  F2FP.BF16.PACK_AB R169, R173, R172 ;  /* 0x000000acada9723e */ /* 0x000fe800000010ff */
[C---:B------:R-:W-:Y:S05]  /*c8a0*/  HMMA.16816.F32.BF16 R4, R136.reuse, R140, R4 ;  /* 0x0000008c8804723c */ /* 0x040fea0000041804 */
[----:B------:R-:W4:Y:S03]  /*c8b0*/  MUFU.EX2 R132, R159 ;  /* 0x0000009f00847308 */ /* 0x000f260000000800 */
[C---:B------:R-:W-:Y:S01]  /*c8c0*/  HMMA.16816.F32.BF16 R8, R136.reuse, R142, R8 ;  /* 0x0000008e8808723c */ /* 0x040fe20000041808 */
[----:B------:R-:W5:Y:S03]  /*c8d0*/  LDSM.16.MT88.4 R140, [R241+0x900] ;  /* 0x00090000f18c783b */ /* 0x000f660000004200 */
[----:B-1----:R-:W-:Y:S03]  /*c8e0*/  FADD.FTZ R0, R3, R0 ;  /* 0x0000000003007221 */ /* 0x002fe60000010000 */
[----:B------:R-:W-:Y:S01]  /*c8f0*/  MUFU.EX2 R170, R158 ;  /* 0x0000009e00aa7308 */ /* 0x000fe20000000800 */
[C---:B------:R-:W-:Y:S01]  /*c900*/  HMMA.16816.F32.BF16 R12, R136.reuse, R144, R12 ;  /* 0x00000090880c723c */ /* 0x040fe2000004180c */
[----:B--2---:R-:W-:Y:S03]  /*c910*/  LDSM.16.MT88.4 R152, [R237+0x1100] ;  /* 0x00110000ed98783b */ /* 0x004fe60000004200 */
[C---:B---3--:R-:W-:Y:S01]  /*c920*/  FADD.FTZ R0, R168.reuse, R0 ;  /* 0x00000000a8007221 */ /* 0x048fe20000010000 */
[----:B------:R-:W-:Y:S01]  /*c930*/  F2FP.BF16.PACK_AB R168, R168, R3 ;  /* 0x00000003a8a8723e */ /* 0x000fe200000010ff */
[----:B------:R-:W-:Y:S02]  /*c940*/  FADD.FTZ R3, R150, R148 ;  /* 0x0000009496037221 */ /* 0x000fe40000010000 */
[C---:B------:R-:W-:Y:S01]  /*c950*/  HMMA.16816.F32.BF16 R16, R136.reuse, R146, R16 ;  /* 0x000000928810723c */ /* 0x040fe20000041810 */
[----:B------:R-:W-:Y:S01]  /*c960*/  MUFU.EX2 R134, R157 ;  /* 0x0000009d00867308 */ /* 0x000fe20000000800 */
[----:B------:R-:W1:Y:S02]  /*c970*/  LDSM.16.MT88.4 R144, [R240+0x900] ;  /* 0x00090000f090783b */ /* 0x000e640000004200 */
[----:B----4-:R-:W-:Y:S07]  /*c980*/  FADD.FTZ R0, R132, R0 ;  /* 0x0000000084007221 */ /* 0x010fee0000010000 */
[----:B------:R-:W2:Y:S01]  /*c990*/  MUFU.EX2 R135, R156 ;  /* 0x0000009c00877308 */ /* 0x000ea20000000800 */
[C---:B-----5:R-:W-:Y:S08]  /*c9a0*/  HMMA.16816.F32.BF16 R20, R136.reuse, R140, R20 ;  /* 0x0000008c8814723c */ /* 0x060ff00000041814 */
[C---:B------:R-:W-:Y:S01]  /*c9b0*/  HMMA.16816.F32.BF16 R24, R136.reuse, R142, R24 ;  /* 0x0000008e8818723c */ /* 0x040fe20000041818 */
[----:B------:R-:W3:Y:S03]  /*c9c0*/  LDSM.16.MT88.4 R140, [R237+0x2100] ;  /* 0x00210000ed8c783b */ /* 0x000ee60000004200 */
[----:B--2---:R-:W-:Y:S04]  /*c9d0*/  F2FP.BF16.PACK_AB R171, R135, R134 ;  /* 0x0000008687ab723e */ /* 0x004fe800000010ff */
        /* <DEDUP_REMOVED lines=33> */
[C---:B--2---:R-:W-:Y:S07]  /*cbf0*/  HMMA.16816.F32.BF16 R116, R136.reuse, R140, R116 ;  /* 0x0000008c8874723c */ /* 0x044fee0000041874 */
[C---:B------:R-:W-:Y:S01]  /*cc00*/  FADD.FTZ R140, R170.reuse, R0 ;  /* 0x00000000aa8c7221 */ /* 0x040fe20000010000 */
[C---:B------:R-:W-:Y:S04]  /*cc10*/  HMMA.16816.F32.BF16 R120, R136.reuse, R142, R120 ;  /* 0x0000008e8878723c */ /* 0x040fe80000041878 */
[----:B------:R-:W-:Y:S01]  /*cc20*/  STL [R1+0x44], R140 ;  /* 0x0000448c01007387 */ /* 0x000fe20000100800 */
[----:B------:R-:W-:Y:S01]  /*cc30*/  F2FP.BF16.PACK_AB R170, R170, R132 ;  /* 0x00000084aaaa723e */ /* 0x000fe200000010ff */
[----:B------:R-:W-:Y:S01]  /*cc40*/  FADD.FTZ R0, R149, R3 ;  /* 0x0000000395007221 */ /* 0x000fe20000010000 */
[----:B------:R-:W-:Y:S01]  /*cc50*/  MOV R132, R2 ;  /* 0x0000000200847202 */ /* 0x000fe20000000f00 */
[C---:B-1----:R-:W-:Y:S04]  /*cc60*/  HMMA.16816.F32.BF16 R124, R136.reuse, R144, R124 ;  /* 0x00000090887c723c */ /* 0x042fe8000004187c */
[----:B------:R-:W-:Y:S04]  /*cc70*/  FADD.FTZ R0, R176, R0 ;  /* 0x00000000b0007221 */ /* 0x000fe80000010000 */
[----:B------:R-:W-:Y:S01]  /*cc80*/  FADD.FTZ R0, R174, R0 ;  /* 0x00000000ae007221 */ /* 0x000fe20000010000 */
[----:B------:R-:W-:Y:S01]  /*cc90*/  HMMA.16816.F32.BF16 R128, R136, R146, R128 ;  /* 0x000000928880723c */ /* 0x000fe20000041880 */
[----:B------:R-:W1:Y:S02]  /*cca0*/  LDSM.16.MT88.4 R144, [R238+0x1100] ;  /* 0x00110000ee90783b */ /* 0x000e640000004200 */
[----:B------:R-:W-:Y:S05]  /*ccb0*/  FADD.FTZ R0, R175, R0 ;  /* 0x00000000af007221 */ /* 0x000fea0000010000 */
[C---:B------:R-:W-:Y:S01]  /*ccc0*/  HMMA.16816.F32.BF16 R156, R168.reuse, R152, R4 ;  /* 0x00000098a89c723c */ /* 0x040fe20000041804 */
[----:B------:R-:W2:Y:S04]  /*ccd0*/  LDSM.16.MT88.4 R136, [R241+0x1100] ;  /* 0x00110000f188783b */ /* 0x000ea80000004200 */
[----:B------:R-:W-:Y:S03]  /*cce0*/  FADD.FTZ R0, R172, R0 ;  /* 0x00000000ac007221 */ /* 0x000fe60000010000 */
[C---:B------:R-:W-:Y:S01]  /*ccf0*/  HMMA.16816.F32.BF16 R152, R168.reuse, R154, R8 ;  /* 0x0000009aa898723c */ /* 0x040fe20000041808 */
[----:B------:R-:W3:Y:S03]  /*cd00*/  LDSM.16.MT88.4 R4, [R240+0x1100] ;  /* 0x00110000f004783b */ /* 0x000ee60000004200 */
[----:B------:R-:W-:Y:S04]  /*cd10*/  FADD.FTZ R0, R173, R0 ;  /* 0x00000000ad007221 */ /* 0x000fe80000010000 */
[----:B------:R-:W-:Y:S01]  /*cd20*/  FADD.FTZ R0, R134, R0 ;  /* 0x0000000086007221 */ /* 0x000fe20000010000 */
[----:B------:R-:W4:Y:S03]  /*cd30*/  LDSM.16.MT88.4 R8, [R237+0x2900] ;  /* 0x00290000ed08783b */ /* 0x000f260000004200 */
[----:B------:R-:W-:Y:S05]  /*cd40*/  FADD.FTZ R0, R135, R0 ;  /* 0x0000000087007221 */ /* 0x000fea0000010000 */
[----:B------:R-:W-:Y:S01]  /*cd50*/  STL [R1+0x4c], R0 ;  /* 0x00004c0001007387 */ /* 0x000fe20000100800 */
[C---:B-1----:R-:W-:Y:S03]  /*cd60*/  HMMA.16816.F32.BF16 R148, R168.reuse, R144, R12 ;  /* 0x00000090a894723c */ /* 0x042fe6000004180c */
[----:B------:R-:W1:Y:S05]  /*cd70*/  LDSM.16.MT88.4 R12, [R238+0x2900] ;  /* 0x00290000ee0c783b */ /* 0x000e6a0000004200 */
        /* <DEDUP_REMOVED lines=40> */
.L_x_3679:
[----:B------:R-:W-:-:S06]  /*d000*/  UISETP.GE.AND UP0, UPT, UR24, UR8, UPT ;  /* 0x000000081800728c */ /* 0x000fcc000bf06270 */
[----:B------:R-:W-:-:S13]  /*d010*/  PLOP3.LUT P0, PT, PT, PT, UP0, 0x40, 0x0 ;  /* 0x000000000000781c */ /* 0x000fda0003f0e808 */
[----:B------:R-:W-:Y:S05]  /*d020*/  @P0 BRA `(.L_x_3685) ;  /* 0x00003cf000000947 */ /* 0x000fea0003800000 */
[----:B------:R-:W1:Y:S04]  /*d030*/  S2R R0, SR_TID.X ;  /* 0x0000000000007919 */ /* 0x000e680000002100 */
[----:B------:R-:W2:Y:S01]  /*d040*/  LDL.LU R2, [R1+0x6c] ;  /* 0x00006c0001027983 */ /* 0x000ea20000300800 */
[----:B-1----:R-:W-:-:S04]  /*d050*/  SHF.R.S32.HI R3, RZ, 0x1f, R0 ;  /* 0x0000001fff037819 */ /* 0x002fc80000011400 */
[----:B------:R-:W-:Y:S02]  /*d060*/  LEA.HI R3, R3, R0, RZ, 0x3 ;  /* 0x0000000003037211 */ /* 0x000fe400078f18ff */
[----:B------:R-:W2:Y:S02]  /*d070*/  LDL R0, [R1+0x30] ;  /* 0x0000300001007983 */ /* 0x000ea40000100800 */
[----:B------:R-:W-:Y:S01]  /*d080*/  SHF.R.S32.HI R3, RZ, 0x3, R3 ;  /* 0x00000003ff037819 */ /* 0x000fe20000011403 */
[----:B------:R-:W-:Y:S02]  /*d090*/  IMAD.MOV.U32 R135, RZ, RZ, R132 ;  /* 0x000000ffff877224 */ /* 0x000fe400078e0084 */
[----:B------:R-:W-:Y:S01]  /*d0a0*/  IMAD.MOV.U32 R134, RZ, RZ, R133 ;  /* 0x000000ffff867224 */ /* 0x000fe200078e0085 */
[----:B------:R-:W-:Y:S02]  /*d0b0*/  IADD3 R3, -R3, 0x30, RZ ;  /* 0x0000003003037810 */ /* 0x000fe40007ffe1ff */
[C---:B--2---:R-:W-:Y:S01]  /*d0c0*/  SHF.L.U64.HI R2, R0.reuse, 0x1, R2 ;  /* 0x0000000100027819 */ /* 0x044fe20000010202 */
[----:B------:R-:W-:-:S04]  /*d0d0*/  IMAD.SHL.U32 R0, R0, 0x2, RZ ;  /* 0x0000000200007824 */ /* 0x000fc800078e00ff */
[----:B------:R1:W-:Y:S04]  /*d0e0*/  STL [R1+0x3c], R2 ;  /* 0x00003c0201007387 */ /* 0x0003e80000100800 */
[----:B------:R1:W-:Y:S02]  /*d0f0*/  STL [R1+0x40], R0 ;  /* 0x0000400001007387 */ /* 0x0003e40000100800 */
.L_x_3698:
[----:B------:R-:W2:Y:S01]  /*d100*/  LDL R4, [R1+0x28] ;  /* 0x0000280001047983 */ /* 0x000ea20000100800 */
[----:B------:R-:W-:Y:S04]  /*d110*/  DEPBAR.LE SB0, 0x0 ;  /* 0x000080000000791a */ /* 0x000fe80000000000 */
[----:B------:R-:W3:Y:S01]  /*d120*/  LDL R8, [R1+0x3c] ;  /* 0x00003c0001087983 */ /* 0x000ee20000100800 */
[----:B------:R-:W-:Y:S03]  /*d130*/  BSSY B0, `(.L_x_3686) ;  /* 0x000005f000007945 */ /* 0x000fe60003800000 */
[----:B------:R-:W4:Y:S04]  /*d140*/  LDL R6, [R1+0x24] ;  /* 0x0000240001067983 */ /* 0x000f280000100800 */
[----:B------:R-:W2:Y:S04]  /*d150*/  LDL R132, [R1+0x4] ;  /* 0x0000040001847983 */ /* 0x000ea80000100800 */
[----:B------:R-:W3:Y:S04]  /*d160*/  LDL R133, [R1+0x30] ;  /* 0x0000300001857983 */ /* 0x000ee80000100800 */
[----:B------:R-:W4:Y:S04]  /*d170*/  LDL R23, [R1] ;  /* 0x0000000001177983 */ /* 0x000f280000100800 */
        /* <DEDUP_REMOVED lines=9> */
[----:B------:R-:W-:Y:S04]  /*d210*/  LDSM.16.M88.4 R16, [R236+0x10900] ;  /* 0x01090000ec10783b */ /* 0x000fe80000000200 */
[----:B------:R-:W-:Y:S04]  /*d220*/  LDSM.16.M88.4 R24, [R236+0x11100] ;  /* 0x01110000ec18783b */ /* 0x000fe80000000200 */
[----:B------:R-:W-:Y:S04]  /*d230*/  LDSM.16.M88.4 R168, [R243] ;  /* 0x00000000f3a8783b */ /* 0x000fe80000000200 */
[----:B--2---:R-:W-:Y:S01]  /*d240*/  LDSM.16.M88.4 R172, [R132] ;  /* 0x0000000084ac783b */ /* 0x004fe20000000200 */
[----:B-1----:R-:W-:Y:S01]  /*d250*/  SHF.R.S32.HI R0, RZ, 0x1f, R4 ;  /* 0x0000001fff007819 */ /* 0x002fe20000011404 */
[----:B------:R-:W-:Y:S01]  /*d260*/  IMAD.WIDE.U32 R2, R4, c[0x0][0x208], RZ ;  /* 0x0000820004027a25 */ /* 0x000fe200078e00ff */
[----:B---3--:R-:W-:Y:S03]  /*d270*/  ISETP.GE.AND P1, PT, R133, c[0x0][0x1d4], PT ;  /* 0x0000750085007a0c */ /* 0x008fe60003f26270 */
[----:B------:R-:W-:Y:S01]  /*d280*/  IMAD R0, R0, c[0x0][0x208], RZ ;  /* 0x0000820000007a24 */ /* 0x000fe200078e02ff */
[----:B----4-:R-:W-:Y:S03]  /*d290*/  LDSM.16.M88.4 R176, [R23] ;  /* 0x0000000017b0783b */ /* 0x010fe60000000200 */
[----:B------:R-:W-:Y:S01]  /*d2a0*/  IMAD R0, R4, c[0x0][0x20c], R0 ;  /* 0x0000830004007a24 */ /* 0x000fe200078e0200 */
[----:B------:R-:W-:Y:S03]  /*d2b0*/  SHF.R.S32.HI R4, RZ, 0x1f, R6 ;  /* 0x0000001fff047819 */ /* 0x000fe60000011406 */
[----:B------:R-:W-:Y:S02]  /*d2c0*/  IMAD.IADD R3, R3, 0x1, R0 ;  /* 0x0000000103037824 */ /* 0x000fe400078e0200 */
[----:B------:R-:W-:Y:S02]  /*d2d0*/  IMAD R4, R4, c[0x0][0x218], RZ ;  /* 0x0000860004047a24 */ /* 0x000fe400078e02ff */
[C---:B------:R-:W-:Y:S04]  /*d2e0*/  IMAD.WIDE.U32 R2, R6.reuse, c[0x0][0x218], R2 ;  /* 0x0000860006027a25 */ /* 0x040fe800078e0002 */
[----:B------:R-:W-:Y:S01]  /*d2f0*/  IMAD R4, R6, c[0x0][0x21c], R4 ;  /* 0x0000870006047a24 */ /* 0x000fe200078e0204 */
[----:B------:R-:W-:Y:S01]  /*d300*/  IADD3 R0, P0, R2, UR14, RZ ;  /* 0x0000000e02007c10 */ /* 0x000fe2000ff1e0ff */
[C---:B------:R-:W-:Y:S01]  /*d310*/  IMAD.SHL.U32 R21, R14.reuse, 0x2, RZ ;  /* 0x000000020e157824 */ /* 0x040fe200078e00ff */
[----:B------:R-:W-:Y:S02]  /*d320*/  SHF.L.U64.HI R14, R14, 0x1, R22 ;  /* 0x000000010e0e7819 */ /* 0x000fe40000010216 */
[----:B------:R-:W-:Y:S02]  /*d330*/  IADD3.X R3, R3, UR16, R4, P0, !PT ;  /* 0x0000001003037c10 */ /* 0x000fe400087fe404 */
[----:B------:R-:W-:Y:S01]  /*d340*/  STL [R1+0x18], R21 ;  /* 0x0000181501007387 */ /* 0x000fe20000100800 */
[C---:B------:R-:W-:Y:S03]  /*d350*/  LEA R6, P0, R0.reuse, c[0x0][0x1f8], 0x1 ;  /* 0x00007e0000067a11 */ /* 0x040fe600078008ff */
[----:B------:R-:W-:Y:S01]  /*d360*/  STL [R1+0x1c], R14 ;  /* 0x00001c0e01007387 */ /* 0x000fe20000100800 */
[----:B------:R-:W-:Y:S03]  /*d370*/  LEA.HI.X R3, R0, c[0x0][0x1fc], R3, 0x1, P0 ;  /* 0x00007f0000037a11 */ /* 0x000fe600000f0c03 */
[----:B------:R-:W1:Y:S04]  /*d380*/  SHFL.IDX PT, R0, R6, RZ, 0x181f ;  /* 0x00181fff06007589 */ /* 0x000e6800000e0000 */
[----:B------:R-:W2:Y:S01]  /*d390*/  SHFL.IDX PT, R2, R3, RZ, 0x181f ;  /* 0x00181fff03027589 */ /* 0x000ea200000e0000 */
[----:B-1----:R-:W-:Y:S05]  /*d3a0*/  IADD3 R4, P0, R0, R5, RZ ;  /* 0x0000000500047210 */ /* 0x002fea0007f1e0ff */
[----:B--2---:R-:W-:Y:S02]  /*d3b0*/  IMAD.X R5, R2, 0x1, R8, P0 ;  /* 0x0000000102057824 */ /* 0x004fe400000e0608 */
[----:B------:R-:W1:Y:S04]  /*d3c0*/  LDSM.16.M88.4 R8, [R236+0x10100] ;  /* 0x01010000ec08783b */ /* 0x000e680000000200 */
[----:B------:R-:W-:Y:S01]  /*d3d0*/  @!PT LDS RZ, [RZ] ;  /* 0x00000000fffff984 */ /* 0x000fe20000000800 */
[----:B------:R-:W-:Y:S01]  /*d3e0*/  @!PT LDS RZ, [RZ] ;  /* 0x00000000fffff984 */ /* 0x000fe20000000800 */
[----:B------:R-:W-:Y:S01]  /*d3f0*/  @!PT LDS RZ, [RZ] ;  /* 0x00000000fffff984 */ /* 0x000fe20000000800 */
[----:B------:R2:W-:Y:S02]  /*d400*/  LDGSTS.E.BYPASS.LTC128B.128 [R7+0x100], [R4.64], !P1 ;  /* 0x0010000004077fae */ /* 0x0005e4000c901d56 */
[----:B--2---:R-:W-:Y:S05]  /*d410*/  IADD3 R4, P0, R0, R21, RZ ;  /* 0x0000001500047210 */ /* 0x004fea0007f1e0ff */
[----:B------:R-:W-:Y:S02]  /*d420*/  IMAD.X R5, R2, 0x1, R14, P0 ;  /* 0x0000000102057824 */ /* 0x000fe400000e060e */
[C---:B------:R-:W-:Y:S01]  /*d430*/  IMAD.SHL.U32 R14, R13.reuse, 0x2, RZ ;  /* 0x000000020d0e7824 */ /* 0x040fe200078e00ff */
[----:B------:R-:W-:Y:S02]  /*d440*/  SHF.L.U64.HI R13, R13, 0x1, R20 ;  /* 0x000000010d0d7819 */ /* 0x000fe40000010214 */
[----:B------:R2:W-:Y:S04]  /*d450*/  LDGSTS.E.BYPASS.LTC128B.128 [R7+0x1900], [R4.64], !P6 ;  /* 0x0190000004077fae */ /* 0x0005e8000f101d56 */
[----:B------:R3:W-:Y:S04]  /*d460*/  STL [R1+0xc], R14 ;  /* 0x00000c0e01007387 */ /* 0x0007e80000100800 */
[----:B------:R4:W-:Y:S01]  /*d470*/  STL [R1+0x14], R13 ;  /* 0x0000140d01007387 */ /* 0x0009e20000100800 */
[----:B--2---:R-:W-:Y:S01]  /*d480*/  IADD3 R4, P0, R0, R14, RZ ;  /* 0x0000000e00047210 */ /* 0x004fe20007f1e0ff */
[C---:B---3--:R-:W-:Y:S01]  /*d490*/  IMAD.SHL.U32 R14, R12.reuse, 0x2, RZ ;  /* 0x000000020c0e7824 */ /* 0x048fe200078e00ff */
[----:B------:R-:W-:Y:S03]  /*d4a0*/  SHF.L.U64.HI R12, R12, 0x1, R15 ;  /* 0x000000010c0c7819 */ /* 0x000fe6000001020f */
[----:B------:R-:W-:Y:S02]  /*d4b0*/  IMAD.X R5, R2, 0x1, R13, P0 ;  /* 0x0000000102057824 */ /* 0x000fe400000e060d */
[----:B----4-:R-:W2:Y:S04]  /*d4c0*/  S2R R13, SR_TID.X ;  /* 0x00000000000d7919 */ /* 0x010ea80000002100 */
[----:B------:R3:W-:Y:S04]  /*d4d0*/  LDGSTS.E.BYPASS.LTC128B.128 [R7+0x3100], [R4.64], !P5 ;  /* 0x0310000004077fae */ /* 0x0007e8000e901d56 */
[----:B------:R4:W-:Y:S04]  /*d4e0*/  STL [R1+0x10], R14 ;  /* 0x0000100e01007387 */ /* 0x0009e80000100800 */
[----:B------:R4:W-:Y:S01]  /*d4f0*/  STL [R1+0x20], R12 ;  /* 0x0000200c01007387 */ /* 0x0009e20000100800 */
[----:B--2---:R-:W-:Y:S02]  /*d500*/  ISETP.GT.AND P1, PT, R13, 0x7f, PT ;  /* 0x0000007f0d00780c */ /* 0x004fe40003f24270 */
[----:B---3--:R-:W-:Y:S05]  /*d510*/  IADD3 R4, P0, R0, R14, RZ ;  /* 0x0000000e00047210 */ /* 0x008fea0007f1e0ff */
[----:B------:R-:W-:Y:S05]  /*d520*/  IMAD.X R5, R2, 0x1, R12, P0 ;  /* 0x0000000102057824 */ /* 0x000fea00000e060c */
[----:B------:R4:W-:Y:S01]  /*d530*/  LDGSTS.E.BYPASS.LTC128B.128 [R7+0x4900], [R4.64], !P4 ;  /* 0x0490000004077fae */ /* 0x0009e2000e101d56 */
[----:B------:R-:W-:-:S05]  /*d540*/  @P1 BRA `(.L_x_3687) ;  /* 0x000001d000001947 */ /* 0x000fca0003800000 */
[----:B-1----:R-:W-:-:S05]  /*d550*/  BRA.DIV ~URZ, `(.L_x_3688) ;  /* 0x000066427f007947 */ /* 0x002fca000b800000 */
[----:B----4-:R1:W2:Y:S04]  /*d560*/  SHFL.IDX PT, R4, R3, 0x1, 0x181f ;  /* 0x00381f0003047f89 */ /* 0x0102a800000e0000 */
[----:B------:R1:W3:Y:S02]  /*d570*/  SHFL.IDX PT, R0, R6, 0x1, 0x181f ;  /* 0x00381f0006007f89 */ /* 0x0002e400000e0000 */
.L_x_3705:
[----:B------:R-:W4:Y:S04]  /*d580*/  LDL R7, [R1+0x30] ;  /* 0x0000300001077983 */ /* 0x000f280000100800 */
[----:B-1-3--:R-:W3:Y:S04]  /*d590*/  LDL R6, [R1+0x40] ;  /* 0x0000400001067983 */ /* 0x00aee80000100800 */
[----:B--2---:R-:W2:Y:S04]  /*d5a0*/  LDL R3, [R1+0x3c] ;  /* 0x00003c0001037983 */ /* 0x004ea80000100800 */
[----:B------:R-:W2:Y:S04]  /*d5b0*/  LDL R2, [R1+0x18] ;  /* 0x0000180001027983 */ /* 0x000ea80000100800 */
[----:B------:R-:W2:Y:S04]  /*d5c0*/  LDL R20, [R1+0x1c] ;  /* 0x00001c0001147983 */ /* 0x000ea80000100800 */
[----:B------:R-:W2:Y:S04]  /*d5d0*/  LDL R5, [R1+0x8] ;  /* 0x0000080001057983 */ /* 0x000ea80000100800 */
[----:B------:R-:W2:Y:S04]  /*d5e0*/  LDL R15, [R1+0xc] ;  /* 0x00000c00010f7983 */ /* 0x000ea80000100800 */
[----:B------:R-:W2:Y:S04]  /*d5f0*/  LDL R14, [R1+0x14] ;  /* 0x00001400010e7983 */ /* 0x000ea80000100800 */
[----:B------:R-:W2:Y:S04]  /*d600*/  LDL R13, [R1+0x10] ;  /* 0x00001000010d7983 */ /* 0x000ea80000100800 */
[----:B------:R-:W2:Y:S01]  /*d610*/  LDL R12, [R1+0x20] ;  /* 0x00002000010c7983 */ /* 0x000ea20000100800 */
[----:B----4-:R-:W-:Y:S02]  /*d620*/  ISETP.GE.AND P1, PT, R7, c[0x0][0x1d4], PT ;  /* 0x0000750007007a0c */ /* 0x010fe40003f26270 */
[----:B---3--:R-:W-:Y:S05]  /*d630*/  IADD3 R6, P0, R0, R6, RZ ;  /* 0x0000000600067210 */ /* 0x008fea0007f1e0ff */
[----:B--2---:R-:W-:Y:S01]  /*d640*/  IMAD.X R7, R4, 0x1, R3, P0 ;  /* 0x0000000104077824 */ /* 0x004fe200000e0603 */
[----:B------:R-:W-:Y:S05]  /*d650*/  IADD3 R2, P0, R0, R2, RZ ;  /* 0x0000000200027210 */ /* 0x000fea0007f1e0ff */
[----:B------:R-:W-:Y:S01]  /*d660*/  IMAD.X R3, R4, 0x1, R20, P0 ;  /* 0x0000000104037824 */ /* 0x000fe200000e0614 */
[----:B------:R-:W-:Y:S01]  /*d670*/  @!PT LDS RZ, [RZ] ;  /* 0x00000000fffff984 */ /* 0x000fe20000000800 */
[----:B------:R-:W-:Y:S01]  /*d680*/  @!PT LDS RZ, [RZ] ;  /* 0x00000000fffff984 */ /* 0x000fe20000000800 */
[----:B------:R-:W-:Y:S01]  /*d690*/  @!PT LDS RZ, [RZ] ;  /* 0x00000000fffff984 */ /* 0x000fe20000000800 */
[----:B------:R1:W-:Y:S04]  /*d6a0*/  LDGSTS.E.BYPASS.LTC128B.128 [R5+0x1100], [R6.64], !P1 ;  /* 0x0110000006057fae */ /* 0x0003e8000c901d56 */
[----:B------:R2:W-:Y:S02]  /*d6b0*/  LDGSTS.E.BYPASS.LTC128B.128 [R5+0x2900], [R2.64], !P6 ;  /* 0x0290000002057fae */ /* 0x0005e4000f101d56 */
[----:B--2---:R-:W-:Y:S05]  /*d6c0*/  IADD3 R2, P0, R0, R15, RZ ;  /* 0x0000000f00027210 */ /* 0x004fea0007f1e0ff */
[----:B------:R-:W-:Y:S05]  /*d6d0*/  IMAD.X R3, R4, 0x1, R14, P0 ;  /* 0x0000000104037824 */ /* 0x000fea00000e060e */
[----:B------:R2:W-:Y:S02]  /*d6e0*/  LDGSTS.E.BYPASS.LTC128B.128 [R5+0x4100], [R2.64], !P5 ;  /* 0x0410000002057fae */ /* 0x0005e4000e901d56 */
[----:B--2---:R-:W-:Y:S05]  /*d6f0*/  IADD3 R2, P0, R0, R13, RZ ;  /* 0x0000000d00027210 */ /* 0x004fea0007f1e0ff */
[----:B------:R-:W-:Y:S05]  /*d700*/  IMAD.X R3, R4, 0x1, R12, P0 ;  /* 0x0000000104037824 */ /* 0x000fea00000e060c */
[----:B------:R1:W-:Y:S03]  /*d710*/  LDGSTS.E.BYPASS.LTC128B.128 [R5+0x5900], [R2.64], !P4 ;  /* 0x0590000002057fae */ /* 0x0003e6000e101d56 */
.L_x_3687:
[----:B-1----:R-:W-:Y:S05]  /*d720*/  BSYNC B0 ;  /* 0x0000000000007941 */ /* 0x002fea0003800000 */
.L_x_3686:
[----:B------:R-:W0:Y:S01]  /*d730*/  LDGDEPBAR ;  /* 0x00000000000079af */ /* 0x000e220000000000 */
[----:B------:R-:W-:Y:S01]  /*d740*/  WARPSYNC 0xffffffff ;  /* 0xffffffff00007948 */ /* 0x000fe20003800000 */
[C---:B----45:R-:W-:Y:S01]  /*d750*/  HMMA.16816.F32.BF16 R4, R160.reuse, R8, RZ ;  /* 0x00000008a004723c */ /* 0x070fe200000418ff */
        /* <DEDUP_REMOVED lines=146> */
[----:B------:R-:W3:Y:S02]  /*e080*/  LDL.LU R173, [R1+0x18] ;  /* 0x0000180001ad7983 */ /* 0x000ee40000300800 */
[----:B------:R-:W-:Y:S02]  /*e090*/  ISETP.NE.AND P1, PT, R2, 0x1, PT ;  /* 0x000000010200780c */ /* 0x000fe40003f25270 */
[----:B------:R-:W4:Y:S01]  /*e0a0*/  LDL.LU R170, [R1+0x1c] ;  /* 0x00001c0001aa7983 */ /* 0x000f220000300800 */
[----:B------:R-:W-:Y:S03]  /*e0b0*/  IMAD.U32 R2, RZ, RZ, UR4 ;  /* 0x00000004ff027e24 */ /* 0x000fe6000f8e00ff */
[----:B------:R-:W5:Y:S04]  /*e0c0*/  LDL.LU R171, [R1+0xc] ;  /* 0x00000c0001ab7983 */ /* 0x000f680000300800 */
[----:B------:R-:W3:Y:S04]  /*e0d0*/  LDL.LU R174, [R1+0x14] ;  /* 0x0000140001ae7983 */ /* 0x000ee80000300800 */
[----:B------:R-:W3:Y:S04]  /*e0e0*/  LDL R175, [R1+0x30] ;  /* 0x0000300001af7983 */ /* 0x000ee80000100800 */
[----:B------:R-:W4:Y:S04]  /*e0f0*/  LDL R169, [R1+0x40] ;  /* 0x0000400001a97983 */ /* 0x000f280000100800 */
[----:B------:R-:W4:Y:S04]  /*e100*/  LDL R178, [R1+0x3c] ;  /* 0x00003c0001b27983 */ /* 0x000f280000100800 */
[----:B------:R-:W4:Y:S04]  /*e110*/  LDL.LU R179, [R1+0x10] ;  /* 0x0000100001b37983 */ /* 0x000f280000300800 */
[----:B------:R-:W4:Y:S04]  /*e120*/  LDL.LU R176, [R1+0x20] ;  /* 0x0000200001b07983 */ /* 0x000f280000300800 */
[----:B------:R-:W4:Y:S01]  /*e130*/  LDL R177, [R1+0x8] ;  /* 0x0000080001b17983 */ /* 0x000f220000100800 */
[----:B--2---:R-:W-:Y:S05]  /*e140*/  IADD3 R2, R2, -0x30, R0 ;  /* 0xffffffd002027810 */ /* 0x004fea0007ffe000 */
[----:B------:R-:W-:Y:S04]  /*e150*/  @P1 IMAD.HI.U32 R3, R2, c[0x0][0x2bc], RZ ;  /* 0x0000af0002031a27 */ /* 0x000fe800078e00ff */
[----:B------:R-:W-:Y:S01]  /*e160*/  IMAD.MOV.U32 R0, RZ, RZ, R2 ;  /* 0x000000ffff007224 */ /* 0x000fe200078e0002 */
[----:B------:R-:W-:Y:S04]  /*e170*/  @P1 SHF.R.U32.HI R0, RZ, c[0x0][0x2c0], R3 ;  /* 0x0000b000ff001a19 */ /* 0x000fe80000011603 */
[C---:B------:R-:W-:Y:S04]  /*e180*/  @!P3 IADD3 R3, P0, R0.reuse, UR20, RZ ;  /* 0x000000140003bc10 */ /* 0x040fe8000ff1e0ff */
[----:B------:R-:W-:Y:S01]  /*e190*/  @!P3 LEA.HI.X.SX32 R133, R0, UR7, 0x1, P0 ;  /* 0x000000070085bc11 */ /* 0x000fe200080f0eff */
[----:B------:R-:W-:Y:S01]  /*e1a0*/  IMAD.MOV R0, RZ, RZ, -R0 ;  /* 0x000000ffff007224 */ /* 0x000fe200078e0a00 */
[----:B------:R-:W-:Y:S02]  /*e1b0*/  @!P3 LEA R132, P0, R3, c[0x0][0x2a0], 0x2 ;  /* 0x0000a8000384ba11 */ /* 0x000fe400078010ff */
[----:B---3--:R-:W-:Y:S01]  /*e1c0*/  ISETP.GE.AND P2, PT, R175, c[0x0][0x1d4], PT ;  /* 0x00007500af007a0c */ /* 0x008fe20003f46270 */
        /* <DEDUP_REMOVED lines=9> */
[----:B--2---:R-:W1:Y:S02]  /*e260*/  S2R R133, SR_TID.X ;  /* 0x0000000000857919 */ /* 0x004e640000002100 */
[----:B-1----:R-:W-:Y:S04]  /*e270*/  SHF.R.S32.HI R172, RZ, 0x1f, R133 ;  /* 0x0000001fffac7819 */ /* 0x002fe80000011485 */
[----:B------:R-:W-:Y:S04]  /*e280*/  LEA.HI R172, R172, R133, RZ, 0x3 ;  /* 0x00000085acac7211 */ /* 0x000fe800078f18ff */
[----:B------:R-:W-:Y:S04]  /*e290*/  SHF.R.S32.HI R172, RZ, 0x3, R172 ;  /* 0x00000003ffac7819 */ /* 0x000fe800000114ac */
[----:B------:R-:W-:Y:S04]  /*e2a0*/  IADD3 R172, -R172, 0x30, RZ ;  /* 0x00000030acac7810 */ /* 0x000fe80007ffe1ff */
[----:B------:R-:W-:Y:S01]  /*e2b0*/  ISETP.GE.AND P1, PT, R172, 0x1, PT ;  /* 0x00000001ac00780c */ /* 0x000fe20003f26270 */
[----:B---3--:R1:W-:Y:S01]  /*e2c0*/  STL [R1+0x24], R168 ;  /* 0x000024a801007387 */ /* 0x0083e20000100800 */
[----:B------:R-:W-:Y:S01]  /*e2d0*/  SHF.R.S32.HI R132, RZ, 0x1f, R168 ;  /* 0x0000001fff847819 */ /* 0x000fe200000114a8 */
[----:B------:R-:W-:Y:S04]  /*e2e0*/  IMAD.WIDE.U32 R2, R168, c[0x0][0x1f0], R2 ;  /* 0x00007c00a8027a25 */ /* 0x000fe800078e0002 */
[----:B------:R-:W-:Y:S01]  /*e2f0*/  IMAD R132, R132, c[0x0][0x1f0], RZ ;  /* 0x00007c0084847a24 */ /* 0x000fe200078e02ff */
[----:B------:R-:W-:Y:S03]  /*e300*/  IADD3 R0, P0, R2, UR18, RZ ;  /* 0x0000001202007c10 */ /* 0x000fe6000ff1e0ff */
[----:B------:R-:W-:Y:S05]  /*e310*/  IMAD R132, R168, c[0x0][0x1f4], R132 ;  /* 0x00007d00a8847a24 */ /* 0x000fea00078e0284 */
[----:B------:R-:W-:Y:S02]  /*e320*/  IADD3.X R3, R3, UR6, R132, P0, !PT ;  /* 0x0000000603037c10 */ /* 0x000fe400087fe484 */
[C---:B-1----:R-:W-:Y:S04]  /*e330*/  LEA R168, P0, R0.reuse, c[0x0][0x1c8], 0x1 ;  /* 0x0000720000a87a11 */ /* 0x042fe800078008ff */
[----:B------:R-:W-:Y:S02]  /*e340*/  LEA.HI.X R3, R0, c[0x0][0x1cc], R3, 0x1, P0 ;  /* 0x0000730000037a11 */ /* 0x000fe400000f0c03 */
[----:B------:R-:W4:Y:S04]  /*e350*/  SHFL.IDX PT, R0, R168, RZ, 0x181f ;  /* 0x00181fffa8007589 */ /* 0x000f2800000e0000 */
[----:B------:R-:W1:Y:S01]  /*e360*/  SHFL.IDX PT, R2, R3, RZ, 0x181f ;  /* 0x00181fff03027589 */ /* 0x000e6200000e0000 */
[----:B----4-:R-:W-:Y:S05]  /*e370*/  @P1 IADD3 R132, P0, R0, R169, RZ ;  /* 0x000000a900841210 */ /* 0x010fea0007f1e0ff */
[----:B-1----:R-:W-:Y:S05]  /*e380*/  @P1 IMAD.X R133, R2, 0x1, R178, P0 ;  /* 0x0000000102851824 */ /* 0x002fea00000e06b2 */
[----:B------:R-:W-:Y:S01]  /*e390*/  @!PT LDS RZ, [RZ] ;  /* 0x00000000fffff984 */ /* 0x000fe20000000800 */
[----:B------:R1:W-:Y:S02]  /*e3a0*/  @P1 LDGSTS.E.BYPASS.LTC128B.128 [R177+0x10100], [R132.64], !P2 ;  /* 0x1010000084b11fae */ /* 0x0003e4000d101d56 */
[----:B-1----:R-:W-:Y:S05]  /*e3b0*/  @P1 IADD3 R132, P0, R0, R173, RZ ;  /* 0x000000ad00841210 */ /* 0x002fea0007f1e0ff */
[----:B------:R-:W-:Y:S05]  /*e3c0*/  @P1 IMAD.X R133, R2, 0x1, R170, P0 ;  /* 0x0000000102851824 */ /* 0x000fea00000e06aa */
[----:B------:R5:W-:Y:S02]  /*e3d0*/  @P1 LDGSTS.E.BYPASS.LTC128B.128 [R177+0x11900], [R132.64], !P6 ;  /* 0x1190000084b11fae */ /* 0x000be4000f101d56 */
[----:B-----5:R-:W-:Y:S05]  /*e3e0*/  @P1 IADD3 R132, P0, R0, R171, RZ ;  /* 0x000000ab00841210 */ /* 0x020fea0007f1e0ff */
[----:B------:R-:W-:Y:S05]  /*e3f0*/  @P1 IMAD.X R133, R2, 0x1, R174, P0 ;  /* 0x0000000102851824 */ /* 0x000fea00000e06ae */
[----:B------:R1:W-:Y:S02]  /*e400*/  @P1 LDGSTS.E.BYPASS.LTC128B.128 [R177+0x13100], [R132.64], !P5 ;  /* 0x1310000084b11fae */ /* 0x0003e4000e901d56 */
[----:B-1----:R-:W-:Y:S02]  /*e410*/  @P1 IADD3 R132, P0, R0, R179, RZ ;  /* 0x000000b300841210 */ /* 0x002fe40007f1e0ff */
[----:B------:R-:W1:Y:S03]  /*e420*/  SHFL.IDX PT, R0, R168, 0x1, 0x181f ;  /* 0x00381f00a8007f89 */ /* 0x000e6600000e0000 */
[----:B------:R-:W-:Y:S01]  /*e430*/  @P1 IMAD.X R133, R2, 0x1, R176, P0 ;  /* 0x0000000102851824 */ /* 0x000fe200000e06b0 */
[----:B------:R-:W-:Y:S01]  /*e440*/  ISETP.GE.AND P0, PT, R172, 0x21, PT ;  /* 0x00000021ac00780c */ /* 0x000fe20003f06270 */
[----:B------:R-:W2:Y:S04]  /*e450*/  SHFL.IDX PT, R2, R3, 0x1, 0x181f ;  /* 0x00381f0003027f89 */ /* 0x000ea800000e0000 */
[----:B------:R3:W-:Y:S08]  /*e460*/  @P1 LDGSTS.E.BYPASS.LTC128B.128 [R177+0x14900], [R132.64], !P4 ;  /* 0x1490000084b11fae */ /* 0x0007f0000e101d56 */
[C---:B-1----:R-:W-:Y:S02]  /*e470*/  @P0 IADD3 R172, P2, R0.reuse, R173, RZ ;  /* 0x000000ad00ac0210 */ /* 0x042fe40007f5e0ff */
[----:B------:R-:W-:Y:S03]  /*e480*/  @P0 IADD3 R168, P1, R0, R169, RZ ;  /* 0x000000a900a80210 */ /* 0x000fe60007f3e0ff */
[----:B--2---:R-:W-:Y:S01]  /*e490*/  @P0 IMAD.X R173, R2, 0x1, R170, P2 ;  /* 0x0000000102ad0824 */ /* 0x004fe200010e06aa */
[----:B------:R-:W-:Y:S01]  /*e4a0*/  @P0 IADD3 R170, P2, R0, R171, RZ ;  /* 0x000000ab00aa0210 */ /* 0x000fe20007f5e0ff */
[C---:B------:R-:W-:Y:S04]  /*e4b0*/  @P0 IMAD.X R169, R2.reuse, 0x1, R178, P1 ;  /* 0x0000000102a90824 */ /* 0x040fe800008e06b2 */
[----:B------:R-:W-:Y:S01]  /*e4c0*/  @P0 IMAD.X R171, R2, 0x1, R174, P2 ;  /* 0x0000000102ab0824 */ /* 0x000fe200010e06ae */
[----:B------:R-:W-:Y:S02]  /*e4d0*/  ISETP.GE.AND P2, PT, R175, c[0x0][0x1d4], PT ;  /* 0x00007500af007a0c */ /* 0x000fe40003f46270 */
[----:B---3--:R-:W-:Y:S05]  /*e4e0*/  @P0 IADD3 R132, P1, R0, R179, RZ ;  /* 0x000000b300840210 */ /* 0x008fea0007f3e0ff */
[----:B------:R-:W-:Y:S06]  /*e4f0*/  @P0 IMAD.X R133, R2, 0x1, R176, P1 ;  /* 0x0000000102850824 */ /* 0x000fec00008e06b0 */
[----:B------:R1:W-:Y:S04]  /*e500*/  @P0 LDGSTS.E.BYPASS.LTC128B.128 [R177+0x11100], [R168.64], !P2 ;  /* 0x11100000a8b10fae */ /* 0x0003e8000d101d56 */
[----:B------:R1:W-:Y:S04]  /*e510*/  @P0 LDGSTS.E.BYPASS.LTC128B.128 [R177+0x12900], [R172.64], !P6 ;  /* 0x12900000acb10fae */ /* 0x0003e8000f101d56 */
[----:B------:R1:W-:Y:S04]  /*e520*/  @P0 LDGSTS.E.BYPASS.LTC128B.128 [R177+0x14100], [R170.64], !P5 ;  /* 0x14100000aab10fae */ /* 0x0003e8000e901d56 */
[----:B------:R1:W-:Y:S02]  /*e530*/  @P0 LDGSTS.E.BYPASS.LTC128B.128 [R177+0x15900], [R132.64], !P4 ;  /* 0x1590000084b10fae */ /* 0x0003e4000e101d56 */
.L_x_3689:
[----:B------:R-:W2:Y:S01]  /*e540*/  LDL R2, [R1+0x5c] ;  /* 0x00005c0001027983 */ /* 0x000ea20000100800 */
[----:B------:R-:W-:Y:S02]  /*e550*/  UISETP.NE.AND UP1, UPT, UR13, URZ, UPT ;  /* 0x0000003f0d00728c */ /* 0x000fe4000bf25270 */
[----:B------:R-:W-:Y:S01]  /*e560*/  UIMAD UR4, UR24, -0x30, URZ ;  /* 0xffffffd0180478a4 */ /* 0x000fe2000f8e023f */
[----:B-1----:R-:W3:Y:S01]  /*e570*/  LDL R168, [R1+0x58] ;  /* 0x0000580001a87983 */ /* 0x002ee20000100800 */
[----:B------:R-:W-:Y:S02]  /*e580*/  UISETP.NE.AND UP0, UPT, UR12, URZ, UPT ;  /* 0x0000003f0c00728c */ /* 0x000fe4000bf05270 */
[----:B------:R-:W-:Y:S01]  /*e590*/  PLOP3.LUT P0, PT, PT, PT, UP1, 0x80, 0x0 ;  /* 0x000000000000781c */ /* 0x000fe20003f0f018 */
[----:B------:R-:W0:Y:S01]  /*e5a0*/  LDGDEPBAR ;  /* 0x00000000000079af */ /* 0x000e220000000000 */
[----:B---3--:R-:W-:Y:S11]  /*e5b0*/  IADD3 R170, -R168, UR4, RZ ;  /* 0x00000004a8aa7c10 */ /* 0x008ff6000fffe1ff */
[----:B--2---:R-:W-:Y:S01]  /*e5c0*/  @P0 IMAD.HI.U32 R0, R2, c[0x0][0x2c8], RZ ;  /* 0x0000b20002000a27 */ /* 0x004fe200078e00ff */
[----:B------:R-:W-:Y:S03]  /*e5d0*/  PLOP3.LUT P0, PT, PT, PT, UP1, 0x80, 0x0 ;  /* 0x000000000000781c */ /* 0x000fe60003f0f018 */
[----:B------:R-:W-:Y:S02]  /*e5e0*/  IMAD.MOV.U32 R132, RZ, RZ, R2 ;  /* 0x000000ffff847224 */ /* 0x000fe400078e0002 */
[----:B------:R-:W-:Y:S08]  /*e5f0*/  IMAD.U32 R2, RZ, RZ, UR9 ;  /* 0x00000009ff027e24 */ /* 0x000ff0000f8e00ff */
[----:B------:R-:W-:Y:S01]  /*e600*/  @P0 SHF.R.U32.HI R132, RZ, c[0x0][0x2cc], R0 ;  /* 0x0000b300ff840a19 */ /* 0x000fe20000011600 */
[----:B------:R-:W-:Y:S01]  /*e610*/  IMAD.U32 R0, RZ, RZ, UR4 ;  /* 0x00000004ff007e24 */ /* 0x000fe2000f8e00ff */
[----:B------:R-:W-:Y:S03]  /*e620*/  PLOP3.LUT P0, PT, PT, PT, UP0, 0x40, 0x0 ;  /* 0x000000000000781c */ /* 0x000fe60003f0e808 */
[----:B------:R-:W1:Y:S01]  /*e630*/  SHFL.IDX PT, R3, R132, RZ, 0x1c1f ;  /* 0x001c1fff84037589 */ /* 0x000e6200000e0000 */
[----:B------:R-:W-:Y:S04]  /*e640*/  IADD3 R0, -R168, 0x1, R0 ;  /* 0x00000001a8007810 */ /* 0x000fe80007ffe100 */
[----:B------:R-:W-:Y:S04]  /*e650*/  IADD3 R0, R0, -c[0x0][0x168], R2 ;  /* 0x80005a0000007a10 */ /* 0x000fe80007ffe002 */
        /* <DEDUP_REMOVED lines=20> */
.L_x_3692:
[----:B------:R-:W-:Y:S04]  /*e7a0*/  MOV R168, c[0x0][0x32c] ;  /* 0x0000cb0000a87a02 */ /* 0x000fe80000000f00 */
[----:B------:R-:W-:Y:S11]  /*e7b0*/  ISETP.NE.AND P0, PT, R168, 0x1, PT ;  /* 0x00000001a800780c */ /* 0x000ff60003f05270 */
[----:B------:R-:W-:Y:S02]  /*e7c0*/  @!UPT UIADD3 URZ, URZ, URZ, URZ ;  /* 0x0000003f3f3ff290 */ /* 0x000fe4000fffe03f */
[----:B------:R-:W-:Y:S05]  /*e7d0*/  @P0 IMAD.HI.U32 R168, R3, c[0x0][0x330], RZ ;  /* 0x0000cc0003a80a27 */ /* 0x000fea00078e00ff */
[----:B------:R-:W-:Y:S02]  /*e7e0*/  @P0 SHF.R.U32.HI R3, RZ, c[0x0][0x334], R168 ;  /* 0x0000cd00ff030a19 */ /* 0x000fe400000116a8 */
.L_x_3693:
[----:B------:R-:W-:Y:S05]  /*e7f0*/  BSYNC B0 ;  /* 0x0000000000007941 */ /* 0x000fea0003800000 */
.L_x_3691:
[----:B------:R-:W-:Y:S05]  /*e800*/  IMAD R3, R3, c[0x0][0x32c], R170 ;  /* 0x0000cb0003037a24 */ /* 0x000fea00078e02aa */
[----:B------:R-:W-:Y:S02]  /*e810*/  IMNMX R0, R0, R3, !PT ;  /* 0x0000000300007217 */ /* 0x000fe40007800200 */
[----:B------:R-:W-:Y:S04]  /*e820*/  IADD3 R3, R3, c[0x0][0x32c], RZ ;  /* 0x0000cb0003037a10 */ /* 0x000fe80007ffe0ff */
[----:B------:R-:W-:Y:S02]  /*e830*/  IMNMX R2, R2, R3, PT ;  /* 0x0000000302027217 */ /* 0x000fe40003800200 */
.L_x_3690:
        /* <DEDUP_REMOVED lines=88> */
.L_x_3696:
[----:B------:R-:W-:Y:S04]  /*edc0*/  MOV R4, 0x1 ;  /* 0x0000000100047802 */ /* 0x000fe80000000f00 */
[----:B------:R-:W-:Y:S11]  /*edd0*/  ISETP.NE.AND P0, PT, R4, c[0x0][0x32c], PT ;  /* 0x0000cb0004007a0c */ /* 0x000ff60003f05270 */
[----:B------:R-:W-:Y:S02]  /*ede0*/  @!UPT UIADD3 URZ, URZ, URZ, URZ ;  /* 0x0000003f3f3ff290 */ /* 0x000fe4000fffe03f */
[----:B------:R-:W-:Y:S05]  /*edf0*/  @P0 IMAD.HI.U32 R4, R0, c[0x0][0x330], RZ ;  /* 0x0000cc0000040a27 */ /* 0x000fea00078e00ff */
[----:B------:R-:W-:Y:S02]  /*ee00*/  @P0 SHF.R.U32.HI R0, RZ, c[0x0][0x334], R4 ;  /* 0x0000cd00ff000a19 */ /* 0x000fe40000011604 */
.L_x_3697:
[----:B------:R-:W-:Y:S05]  /*ee10*/  BSYNC B0 ;  /* 0x0000000000007941 */ /* 0x000fea0003800000 */
.L_x_3695:
[----:B------:R-:W-:Y:S05]  /*ee20*/  IMAD R0, R0, c[0x0][0x32c], R170 ;  /* 0x0000cb0000007a24 */ /* 0x000fea00078e02aa */
[----:B------:R-:W-:Y:S02]  /*ee30*/  IMNMX R2, R2, R0, !PT ;  /* 0x0000000002027217 */ /* 0x000fe40007800200 */
[----:B------:R-:W-:Y:S04]  /*ee40*/  IADD3 R0, R0, c[0x0][0x32c], RZ ;  /* 0x0000cb0000007a10 */ /* 0x000fe80007ffe0ff */
[----:B------:R-:W-:Y:S02]  /*ee50*/  IMNMX R3, R3, R0, PT ;  /* 0x0000000003037217 */ /* 0x000fe40003800200 */
.L_x_3694:
        /* <DEDUP_REMOVED lines=492> */
.L_x_3685:
[----:B------:R-:W2:Y:S04]  /*10d20*/  LDL.LU R2, [R1+0x44] ;  /* 0x0000440001027983 */ /* 0x000ea80000300800 */
        /* <DEDUP_REMOVED lines=156> */
.L_x_3643:
[----:B------:R-:W-:Y:S05]  /*116f0*/  @P2 BRA `(.L_x_3699) ;  /* 0x00001f8000002947 */ /* 0x000fea0003800000 */
[----:B------:R-:W3:Y:S01]  /*11700*/  S2R R7, SR_TID.X ;  /* 0x0000000000077919 */ /* 0x000ee20000002100 */
[----:B------:R-:W-:Y:S01]  /*11710*/  IMAD R0, RZ, RZ, -UR11 ;  /* 0x8000000bff007e24 */ /* 0x000fe2000f8e02ff */
[----:B------:R-:W-:Y:S01]  /*11720*/  ULDC.64 UR4, c[0x0][0x4d0] ;  /* 0x0001340000047ab9 */ /* 0x000fe20000000a00 */
[----:B------:R-:W-:Y:S01]  /*11730*/  MOV R18, c[0x0][0x4e8] ;  /* 0x00013a0000127a02 */ /* 0x000fe20000000f00 */
[----:B------:R-:W4:Y:S01]  /*11740*/  S2R R9, SR_CTAID.Y ;  /* 0x0000000000097919 */ /* 0x000f220000002600 */
[----:B------:R-:W-:Y:S01]  /*11750*/  UIMAD.WIDE.U32 UR8, UR11, UR4, URZ ;  /* 0x000000040b0872a5 */ /* 0x000fe2000f8e003f */
[----:B------:R-:W-:Y:S01]  /*11760*/  BSSY B0, `(.L_x_3700) ;  /* 0x000012e000007945 */ /* 0x000fe20003800000 */
[----:B------:R-:W-:Y:S01]  /*11770*/  USHF.R.S32.HI UR6, URZ, 0x1f, UR11 ;  /* 0x0000001f3f067899 */ /* 0x000fe2000801140b */
[----:B------:R-:W1:Y:S01]  /*11780*/  S2R R10, SR_CTAID.Z ;  /* 0x00000000000a7919 */ /* 0x000e620000002700 */
[----:B------:R-:W-:-:S02]  /*11790*/  ISETP.NE.AND P1, PT, R18, 0x1, PT ;  /* 0x000000011200780c */ /* 0x000fc40003f25270 */
[----:B-1----:R-:W-:Y:S01]  /*117a0*/  IMAD.U32 R2, RZ, RZ, UR8 ;  /* 0x00000008ff027e24 */ /* 0x002fe2000f8e00ff */
[----:B------:R-:W-:Y:S01]  /*117b0*/  MOV R3, UR9 ;  /* 0x0000000900037c02 */ /* 0x000fe20008000f00 */
[----:B------:R-:W-:Y:S01]  /*117c0*/  UIMAD UR7, UR6, UR4, URZ ;  /* 0x00000004060772a4 */ /* 0x000fe2000f8e023f */
[----:B------:R-:W1:Y:S03]  /*117d0*/  S2R R17, SR_CTAID.X ;  /* 0x0000000000117919 */ /* 0x000e660000002500 */
[----:B------:R-:W-:-:S03]  /*117e0*/  UIMAD UR7, UR11, UR5, UR7 ;  /* 0x000000050b0772a4 */ /* 0x000fc6000f8e0207 */
[----:B------:R-:W-:Y:S02]  /*117f0*/  ULDC.64 UR4, c[0x0][0x438] ;  /* 0x00010e0000047ab9 */ /* 0x000fe40000000a00 */
[----:B------:R-:W-:Y:S01]  /*11800*/  UIMAD.WIDE.U32 UR12, UR11, UR4, URZ ;  /* 0x000000040b0c72a5 */ /* 0x000fe2000f8e003f */
[----:B---3--:R-:W-:Y:S01]  /*11810*/  SHF.R.S32.HI R5, RZ, 0x1f, R7 ;  /* 0x0000001fff057819 */ /* 0x008fe20000011407 */
[----:B------:R-:W-:Y:S02]  /*11820*/  UIMAD UR4, UR6, UR4, URZ ;  /* 0x00000004060472a4 */ /* 0x000fe4000f8e023f */
[----:B------:R-:W-:Y:S01]  /*11830*/  UIADD3 UR7, UR9, UR7, URZ ;  /* 0x0000000709077290 */ /* 0x000fe2000fffe03f */
[----:B----4-:R-:W-:Y:S01]  /*11840*/  IMAD R9, R0, c[0x0][0x550], R9 ;  /* 0x0001540000097a24 */ /* 0x010fe200078e0209 */
        /* <DEDUP_REMOVED lines=15> */
[----:B------:R-:W-:Y:S01]  /*11940*/  IMAD.WIDE.U32 R4, R10, c[0x0][0x4d8], R4 ;  /* 0x000136000a047a25 */ /* 0x000fe200078e0004 */
        /* <DEDUP_REMOVED lines=15> */
[C---:B------:R-:W-:Y:S02]  /*11a40*/  IMAD R7, R10.reuse, c[0x0][0x444], R7 ;  /* 0x000111000a077a24 */ /* 0x040fe400078e0207 */
[----:B-1----:R-:W-:Y:S01]  /*11a50*/  IMAD R6, R17, 0x80, R0 ;  /* 0x0000008011067824 */ /* 0x002fe200078e0200 */
[----:B------:R-:W-:Y:S01]  /*11a60*/  SHF.R.S32.HI R0, RZ, 0x1f, R9 ;  /* 0x0000001fff007819 */ /* 0x000fe20000011409 */
[----:B------:R-:W-:-:S04]  /*11a70*/  IMAD.WIDE.U32 R2, R10, c[0x0][0x440], R2 ;  /* 0x000110000a027a25 */ /* 0x000fc800078e0002 */
[----:B------:R-:W-:Y:S01]  /*11a80*/  @P1 IMAD.HI.U32 R10, R6, c[0x0][0x4ec], RZ ;  /* 0x00013b00060a1a27 */ /* 0x000fe200078e00ff */
[----:B------:R-:W-:-:S03]  /*11a90*/  IADD3 R3, R3, R7, RZ ;  /* 0x0000000703037210 */ /* 0x000fc60007ffe0ff */
[----:B------:R-:W-:Y:S02]  /*11aa0*/  IMAD.IADD R5, R5, 0x1, R8 ;  /* 0x0000000105057824 */ /* 0x000fe400078e0208 */
[----:B------:R-:W-:Y:S01]  /*11ab0*/  IMAD.MOV.U32 R8, RZ, RZ, R6 ;  /* 0x000000ffff087224 */ /* 0x000fe200078e0006 */
[----:B------:R-:W-:Y:S01]  /*11ac0*/  @P1 SHF.R.U32.HI R8, RZ, c[0x0][0x4f0], R10 ;  /* 0x00013c00ff081a19 */ /* 0x000fe2000001160a */
[C---:B------:R-:W-:Y:S02]  /*11ad0*/  IMAD R7, R0.reuse, c[0x0][0x4e0], RZ ;  /* 0x0001380000077a24 */ /* 0x040fe400078e02ff */
[----:B------:R-:W-:Y:S02]  /*11ae0*/  IMAD R0, R0, c[0x0][0x448], RZ ;  /* 0x0001120000007a24 */ /* 0x000fe400078e02ff */
[----:B------:R-:W-:Y:S02]  /*11af0*/  IMAD R11, R9, c[0x0][0x4e4], R7 ;  /* 0x00013900090b7a24 */ /* 0x000fe400078e0207 */
[----:B------:R-:W-:-:S02]  /*11b00*/  IMAD.MOV R7, RZ, RZ, -R8 ;  /* 0x000000ffff077224 */ /* 0x000fc400078e0a08 */
[C---:B------:R-:W-:Y:S01]  /*11b10*/  IMAD R10, R9.reuse, c[0x0][0x44c], R0 ;  /* 0x00011300090a7a24 */ /* 0x040fe200078e0200 */
[----:B------:R-:W-:Y:S01]  /*11b20*/  MOV R0, R6 ;  /* 0x0000000600007202 */ /* 0x000fe20000000f00 */
[----:B------:R-:W-:-:S04]  /*11b30*/  IMAD.WIDE.U32 R2, R9, c[0x0][0x448], R2 ;  /* 0x0001120009027a25 */ /* 0x000fc800078e0002 */
[----:B------:R-:W-:-:S04]  /*11b40*/  IMAD.WIDE.U32 R4, R9, c[0x0][0x4e0], R4 ;  /* 0x0001380009047a25 */ /* 0x000fc800078e0004 */
[----:B------:R-:W-:Y:S01]  /*11b50*/  @P1 IMAD.HI.U32 R9, R6, c[0x0][0x4ec], RZ ;  /* 0x00013b0006091a27 */ /* 0x000fe200078e00ff */
[----:B------:R-:W-:Y:S01]  /*11b60*/  BAR.SYNC.DEFER_BLOCKING 0x1, 0x100 ;  /* 0x0044000000007b1d */ /* 0x000fe20000010000 */
[----:B------:R-:W-:Y:S02]  /*11b70*/  IADD3 R4, P0, R8, R4, RZ ;  /* 0x0000000408047210 */ /* 0x000fe40007f1e0ff */
[----:B------:R-:W-:Y:S01]  /*11b80*/  IMAD R7, R7, c[0x0][0x4e8], R6 ;  /* 0x00013a0007077a24 */ /* 0x000fe200078e0206 */
[----:B------:R-:W-:Y:S01]  /*11b90*/  @P1 SHF.R.U32.HI R0, RZ, c[0x0][0x4f0], R9 ;  /* 0x00013c00ff001a19 */ /* 0x000fe20000011609 */
[----:B------:R-:W-:Y:S01]  /*11ba0*/  IMAD.IADD R3, R3, 0x1, R10 ;  /* 0x0000000103037824 */ /* 0x000fe200078e020a */
[----:B------:R-:W-:Y:S02]  /*11bb0*/  SHF.R.S32.HI R10, RZ, 0x1f, R8 ;  /* 0x0000001fff0a7819 */ /* 0x000fe40000011408 */
[----:B------:R-:W-:Y:S01]  /*11bc0*/  SHF.R.S32.HI R9, RZ, 0x1f, R7 ;  /* 0x0000001fff097819 */ /* 0x000fe20000011407 */
[----:B------:R-:W-:Y:S01]  /*11bd0*/  IMAD.WIDE.U32 R2, R0, c[0x0][0x430], R2 ;  /* 0x00010c0000027a25 */ /* 0x000fe200078e0002 */
[----:B------:R-:W-:-:S02]  /*11be0*/  IADD3.X R5, R10, R5, R11, P0, !PT ;  /* 0x000000050a057210 */ /* 0x000fc400007fe40b */
[----:B------:R-:W-:Y:S01]  /*11bf0*/  IADD3 R8, -R0, RZ, RZ ;  /* 0x000000ff00087210 */ /* 0x000fe20007ffe1ff */
[----:B------:R-:W-:Y:S01]  /*11c00*/  IMAD R9, R9, c[0x0][0x4c8], RZ ;  /* 0x0001320009097a24 */ /* 0x000fe200078e02ff */
[----:B------:R-:W-:Y:S01]  /*11c10*/  SHF.R.S32.HI R10, RZ, 0x1f, R0 ;  /* 0x0000001fff0a7819 */ /* 0x000fe20000011400 */
[----:B------:R-:W-:-:S04]  /*11c20*/  IMAD.WIDE.U32 R4, R7, c[0x0][0x4c8], R4 ;  /* 0x0001320007047a25 */ /* 0x000fc800078e0004 */
[----:B------:R-:W-:Y:S01]  /*11c30*/  IMAD R7, R7, c[0x0][0x4cc], R9 ;  /* 0x0001330007077a24 */ /* 0x000fe200078e0209 */
[----:B------:R-:W-:Y:S01]  /*11c40*/  LEA R9, P0, R4, c[0x0][0x4a8], 0x2 ;  /* 0x00012a0004097a11 */ /* 0x000fe200078010ff */
[----:B------:R-:W-:Y:S02]  /*11c50*/  IMAD R8, R8, c[0x0][0x4e8], R6 ;  /* 0x00013a0008087a24 */ /* 0x000fe400078e0206 */
[----:B------:R-:W-:Y:S01]  /*11c60*/  IMAD R6, R10, c[0x0][0x430], RZ ;  /* 0x00010c000a067a24 */ /* 0x000fe200078e02ff */
[----:B------:R-:W-:Y:S01]  /*11c70*/  LEA R10, R17, R13, 0x7 ;  /* 0x0000000d110a7211 */ /* 0x000fe200078e38ff */
[----:B------:R-:W-:Y:S02]  /*11c80*/  IMAD.IADD R5, R5, 0x1, R7 ;  /* 0x0000000105057824 */ /* 0x000fe400078e0207 */
[----:B------:R-:W-:Y:S01]  /*11c90*/  IMAD R0, R0, c[0x0][0x434], R6 ;  /* 0x00010d0000007a24 */ /* 0x000fe200078e0206 */
[----:B------:R-:W-:Y:S02]  /*11ca0*/  SHF.R.S32.HI R6, RZ, 0x1f, R8 ;  /* 0x0000001fff067819 */ /* 0x000fe40000011408 */
[----:B------:R-:W-:Y:S01]  /*11cb0*/  LEA.HI.X R5, R4, c[0x0][0x4ac], R5, 0x2, P0 ;  /* 0x00012b0004057a11 */ /* 0x000fe200000f1405 */
[----:B------:R-:W-:Y:S01]  /*11cc0*/  IMAD.IADD R3, R3, 0x1, R0 ;  /* 0x0000000103037824 */ /* 0x000fe200078e0200 */
[----:B------:R-:W-:Y:S01]  /*11cd0*/  SHFL.IDX PT, R4, R9, 0x1, 0x1c1f ;  /* 0x003c1f0009047f89 */ /* 0x000fe200000e0000 */
[----:B------:R-:W-:Y:S01]  /*11ce0*/  IMAD R0, R6, c[0x0][0x428], RZ ;  /* 0x00010a0006007a24 */ /* 0x000fe200078e02ff */
[----:B------:R-:W-:Y:S01]  /*11cf0*/  LOP3.LUT P0, RZ, R12, 0x3, RZ, 0xc0, !PT ;  /* 0x000000030cff7812 */ /* 0x000fe2000780c0ff */
[C---:B------:R-:W-:Y:S01]  /*11d00*/  IMAD.WIDE.U32 R2, R8.reuse, c[0x0][0x428], R2 ;  /* 0x00010a0008027a25 */ /* 0x040fe200078e0002 */
[----:B------:R1:W-:Y:S03]  /*11d10*/  SHFL.IDX PT, R6, R9, RZ, 0x1c1f ;  /* 0x001c1fff09067589 */ /* 0x0003e600000e0000 */
[----:B------:R-:W-:Y:S01]  /*11d20*/  IMAD R0, R8, c[0x0][0x42c], R0 ;  /* 0x00010b0008007a24 */ /* 0x000fe200078e0200 */
[----:B------:R-:W3:Y:S01]  /*11d30*/  SHFL.IDX PT, R7, R5, RZ, 0x1c1f ;  /* 0x001c1fff05077589 */ /* 0x000ee200000e0000 */
[----:B------:R-:W-:-:S03]  /*11d40*/  IADD3 R8, R10, 0x8, RZ ;  /* 0x000000080a087810 */ /* 0x000fc60007ffe0ff */
[----:B------:R-:W4:Y:S01]  /*11d50*/  SHFL.IDX PT, R5, R5, 0x1, 0x1c1f ;  /* 0x003c1f0005057f89 */ /* 0x000f2200000e0000 */
[----:B------:R-:W-:Y:S01]  /*11d60*/  IADD3 R0, R3, R0, RZ ;  /* 0x0000000003007210 */ /* 0x000fe20007ffe0ff */
[----:B-1----:R-:W-:Y:S01]  /*11d70*/  IMAD R9, R18, c[0x0][0x388], RZ ;  /* 0x0000e20012097a24 */ /* 0x002fe200078e02ff */
[----:B------:R-:W-:-:S04]  /*11d80*/  LEA R18, P1, R2, c[0x0][0x400], 0x2 ;  /* 0x0001000002127a11 */ /* 0x000fc800078210ff */
[-C--:B------:R-:W-:Y:S02]  /*11d90*/  ISETP.GE.OR P2, PT, R10, R9.reuse, P0 ;  /* 0x000000090a00720c */ /* 0x080fe40000746670 */
[-C--:B------:R-:W-:Y:S02]  /*11da0*/  ISETP.GE.OR P0, PT, R8, R9.reuse, P0 ;  /* 0x000000090800720c */ /* 0x080fe40000706670 */
[----:B------:R-:W-:Y:S02]  /*11db0*/  LEA.HI.X R17, R2, c[0x0][0x404], R0, 0x2, P1 ;  /* 0x0001010002117a11 */ /* 0x000fe400008f1400 */
[----:B------:R-:W-:Y:S01]  /*11dc0*/  LOP3.LUT R0, R16, 0x7ffffffc, RZ, 0xc0, !PT ;  /* 0x7ffffffc10007812 */ /* 0x000fe200078ec0ff */
[----:B------:R1:W2:Y:S01]  /*11dd0*/  SHFL.IDX PT, R2, R18, RZ, 0x1c1f ;  /* 0x001c1fff12027589 */ /* 0x0002a200000e0000 */
[----:B------:R-:W-:-:S03]  /*11de0*/  ISETP.GE.AND P1, PT, R8, R9, PT ;  /* 0x000000090800720c */ /* 0x000fc60003f26270 */
[----:B------:R-:W-:Y:S01]  /*11df0*/  IMAD.IADD R0, R12, 0x1, -R0 ;  /* 0x000000010c007824 */ /* 0x000fe200078e0a00 */
[----:B------:R1:W1:Y:S01]  /*11e00*/  SHFL.IDX PT, R3, R17, RZ, 0x1c1f ;  /* 0x001c1fff11037589 */ /* 0x00026200000e0000 */
[----:B------:R-:W-:-:S03]  /*11e10*/  P2R R16, PR, RZ, 0x2 ;  /* 0x00000002ff107803 */ /* 0x000fc60000000000 */
[----:B---3--:R3:W-:Y:S01]  /*11e20*/  @!P2 ST.E [R6.64], R14 ;  /* 0x0000000e0600a985 */ /* 0x0087e2000c101916 */
[----:B------:R-:W-:-:S03]  /*11e30*/  SHF.L.U32 R0, R0, 0x1, RZ ;  /* 0x0000000100007819 */ /* 0x000fc600000006ff */
[----:B----4-:R3:W-:Y:S01]  /*11e40*/  @!P0 ST.E [R4.64], R15 ;  /* 0x0000000f04008985 */ /* 0x0107e2000c101916 */
[----:B------:R-:W-:-:S13]  /*11e50*/  ISETP.GE.AND P0, PT, R10, R9, PT ;  /* 0x000000090a00720c */ /* 0x000fda0003f06270 */
[----:B------:R-:W-:Y:S05]  /*11e60*/  @P0 BRA `(.L_x_3701) ;  /* 0x00000bd000000947 */ /* 0x000fea0003800000 */
[C---:B--2---:R-:W-:Y:S02]  /*11e70*/  ISETP.GE.AND P0, PT, R0.reuse, c[0x0][0x3c8], PT ;  /* 0x0000f20000007a0c */ /* 0x044fe40003f06270 */
[C---:B---3--:R-:W-:Y:S02]  /*11e80*/  IADD3 R5, R0.reuse, 0x8, RZ ;  /* 0x0000000800057810 */ /* 0x048fe40007ffe0ff */
[----:B------:R-:W-:Y:S02]  /*11e90*/  IADD3 R4, R0, 0x10, RZ ;  /* 0x0000001000047810 */ /* 0x000fe40007ffe0ff */
[----:B------:R-:W-:Y:S02]  /*11ea0*/  ISETP.GE.AND P5, PT, R5, c[0x0][0x3c8], PT ;  /* 0x0000f20005007a0c */ /* 0x000fe40003fa6270 */
[----:B------:R-:W-:Y:S02]  /*11eb0*/  ISETP.GE.AND P4, PT, R4, c[0x0][0x3c8], PT ;  /* 0x0000f20004007a0c */ /* 0x000fe40003f86270 */
[----:B------:R-:W-:-:S02]  /*11ec0*/  IADD3 R8, R0, 0x18, RZ ;  /* 0x0000001800087810 */ /* 0x000fc40007ffe0ff */
[C---:B------:R-:W-:Y:S01]  /*11ed0*/  IADD3 R10, R0.reuse, 0x20, RZ ;  /* 0x00000020000a7810 */ /* 0x040fe20007ffe0ff */
[C---:B-1----:R-:W-:Y:S01]  /*11ee0*/  @!P0 IMAD.WIDE R6, R0.reuse, 0x4, R2 ;  /* 0x0000000400068825 */ /* 0x042fe200078e0202 */
        /* <DEDUP_REMOVED lines=181> */
.L_x_3701:
[----:B--2---:R-:W-:Y:S05]  /*12a40*/  BSYNC B0 ;  /* 0x0000000000007941 */ /* 0x004fea0003800000 */
.L_x_3700:
[----:B------:R-:W-:Y:S01]  /*12a50*/  ISETP.NE.AND P0, PT, R16, RZ, PT ;  /* 0x000000ff1000720c */ /* 0x000fe20003f05270 */
[----:B-1----:R1:W2:Y:S04]  /*12a60*/  SHFL.IDX PT, R3, R17, 0x1, 0x1c1f ;  /* 0x003c1f0011037f89 */ /* 0x0022a800000e0000 */
[----:B------:R1:W4:Y:S08]  /*12a70*/  SHFL.IDX PT, R2, R18, 0x1, 0x1c1f ;  /* 0x003c1f0012027f89 */ /* 0x00033000000e0000 */
[----:B------:R-:W-:Y:S05]  /*12a80*/  @P0 EXIT ;  /* 0x000000000000094d */ /* 0x000fea0003800000 */
[C---:B---3--:R-:W-:Y:S02]  /*12a90*/  IADD3 R5, R0.reuse, 0x8, RZ ;  /* 0x0000000800057810 */ /* 0x048fe40007ffe0ff */
        /* <DEDUP_REMOVED lines=10> */
[--C-:B--2-4-:R-:W-:Y:S01]  /*12b40*/  @!P2 IMAD.WIDE R8, R0, 0x4, R2.reuse ;  /* 0x000000040008a825 */ /* 0x114fe200078e0202 */
[----:B------:R-:W-:Y:S02]  /*12b50*/  @!P1 LOP3.LUT R5, R5, 0xfffffffe, RZ, 0xc0, !PT ;  /* 0xfffffffe05059812 */ /* 0x000fe400078ec0ff */
[----:B------:R-:W-:Y:S02]  /*12b60*/  @!P0 LOP3.LUT R4, R4, 0xfffffffe, RZ, 0xc0, !PT ;  /* 0xfffffffe04048812 */ /* 0x000fe400078ec0ff */
[----:B------:R2:W-:Y:S01]  /*12b70*/  @!P2 ST.E.64 [R8.64], R158 ;  /* 0x0000009e0800a985 */ /* 0x0005e2000c101b16 */
[----:B------:R-:W-:Y:S01]  /*12b80*/  @!P1 IMAD.WIDE R6, R5, 0x4, R2 ;  /* 0x0000000405069825 */ /* 0x000fe200078e0202 */
        /* <DEDUP_REMOVED lines=11> */
[C---:B--2---:R-:W-:Y:S02]  /*12c40*/  IADD3 R8, R0.reuse, 0x28, RZ ;  /* 0x0000002800087810 */ /* 0x044fe40007ffe0ff */
[----:B------:R-:W-:Y:S02]  /*12c50*/  IADD3 R9, R0, 0x30, RZ ;  /* 0x0000003000097810 */ /* 0x000fe40007ffe0ff */
[----:B------:R-:W-:Y:S02]  /*12c60*/  ISETP.GE.AND P4, PT, R8, c[0x0][0x3c8], PT ;  /* 0x0000f20008007a0c */ /* 0x000fe40003f86270 */
[----:B------:R-:W-:Y:S02]  /*12c70*/  ISETP.GE.AND P3, PT, R9, c[0x0][0x3c8], PT ;  /* 0x0000f20009007a0c */ /* 0x000fe40003f66270 */
[----:B---3--:R-:W-:-:S02]  /*12c80*/  @!P6 LEA.HI R4, R11, R11, RZ, 0x1 ;  /* 0x0000000b0b04e211 */ /* 0x008fc400078f08ff */
        /* <DEDUP_REMOVED lines=159> */
.L_x_3699:
        /* <DEDUP_REMOVED lines=50> */
.L_x_3646:
[----:B-1----:R-:W-:Y:S01]  /*139a0*/  IMAD.MOV.U32 R3, RZ, RZ, R12 ;  /* 0x000000ffff037224 */ /* 0x002fe200078e000c */
[----:B------:R-:W-:Y:S02]  /*139b0*/  MOV R15, 0x181f ;  /* 0x0000181f000f7802 */ /* 0x000fe40000000f00 */
[----:B------:R-:W-:Y:S02]  /*139c0*/  MOV R2, 0x139e0 ;  /* 0x000139e000027802 */ /* 0x000fe40000000f00 */
[----:B------:R-:W-:Y:S05]  /*139d0*/  CALL.REL.NOINC `($__internal_61_$__cuda_sm70_shflsync_idx_p) ;  /* 0x0000026000007944 */ /* 0x000fea0003c00000 */
[----:B------:R-:W-:Y:S01]  /*139e0*/  IMAD.MOV.U32 R7, RZ, RZ, R15 ;  /* 0x000000ffff077224 */ /* 0x000fe200078e000f */
[----:B------:R-:W-:Y:S01]  /*139f0*/  MOV R3, R17 ;  /* 0x0000001100037202 */ /* 0x000fe20000000f00 */
[----:B------:R-:W-:Y:S01]  /*13a00*/  IMAD.MOV.U32 R15, RZ, RZ, 0x181f ;  /* 0x0000181fff0f7424 */ /* 0x000fe200078e00ff */
[----:B------:R-:W-:Y:S02]  /*13a10*/  MOV R2, 0x13a30 ;  /* 0x00013a3000027802 */ /* 0x000fe40000000f00 */
[----:B-1---5:R-:W-:Y:S05]  /*13a20*/  CALL.REL.NOINC `($__internal_61_$__cuda_sm70_shflsync_idx_p) ;  /* 0x0000021000007944 */ /* 0x022fea0003c00000 */
[----:B------:R-:W-:Y:S01]  /*13a30*/  MOV R2, R15 ;  /* 0x0000000f00027202 */ /* 0x000fe20000000f00 */
[----:B-1---5:R-:W-:Y:S05]  /*13a40*/  BRA `(.L_x_3702) ;  /* 0xfffeeb5000007947 */ /* 0x022fea000383ffff */
.L_x_3665:
[----:B--2---:R-:W-:Y:S02]  /*13a50*/  MOV R15, 0x181f ;  /* 0x0000181f000f7802 */ /* 0x004fe40000000f00 */
[----:B------:R-:W-:Y:S02]  /*13a60*/  MOV R2, 0x13a80 ;  /* 0x00013a8000027802 */ /* 0x000fe40000000f00 */
[----:B-1---5:R-:W-:Y:S05]  /*13a70*/  CALL.REL.NOINC `($__internal_61_$__cuda_sm70_shflsync_idx_p) ;  /* 0x000001c000007944 */ /* 0x022fea0003c00000 */
[----:B------:R-:W-:Y:S01]  /*13a80*/  MOV R3, R6 ;  /* 0x0000000600037202 */ /* 0x000fe20000000f00 */
[----:B-----5:R-:W-:Y:S01]  /*13a90*/  IMAD.MOV.U32 R4, RZ, RZ, R15 ;  /* 0x000000ffff047224 */ /* 0x020fe200078e000f */
[----:B------:R-:W-:Y:S01]  /*13aa0*/  MOV R2, 0x13ad0 ;  /* 0x00013ad000027802 */ /* 0x000fe20000000f00 */
[----:B------:R-:W-:Y:S02]  /*13ab0*/  IMAD.MOV.U32 R15, RZ, RZ, 0x181f ;  /* 0x0000181fff0f7424 */ /* 0x000fe400078e00ff */
[----:B-1----:R-:W-:Y:S05]  /*13ac0*/  CALL.REL.NOINC `($__internal_61_$__cuda_sm70_shflsync_idx_p) ;  /* 0x0000017000007944 */ /* 0x002fea0003c00000 */
[----:B-----5:R-:W-:Y:S01]  /*13ad0*/  MOV R0, R15 ;  /* 0x0000000f00007202 */ /* 0x020fe20000000f00 */
[----:B-1----:R-:W-:-:S05]  /*13ae0*/  BRA `(.L_x_3703) ;  /* 0xffff2bc000007947 */ /* 0x002fca000383ffff */
.L_x_3682:
[----:B--2---:R-:W-:Y:S01]  /*13af0*/  MOV R15, 0x181f ;  /* 0x0000181f000f7802 */ /* 0x004fe20000000f00 */
[----:B------:R-:W-:Y:S01]  /*13b00*/  IMAD.MOV.U32 R3, RZ, RZ, R6 ;  /* 0x000000ffff037224 */ /* 0x000fe200078e0006 */
[----:B------:R-:W-:Y:S02]  /*13b10*/  MOV R2, 0x13b30 ;  /* 0x00013b3000027802 */ /* 0x000fe40000000f00 */
[----:B-1---5:R-:W-:Y:S05]  /*13b20*/  CALL.REL.NOINC `($__internal_61_$__cuda_sm70_shflsync_idx_p) ;  /* 0x0000011000007944 */ /* 0x022fea0003c00000 */
[----:B------:R-:W-:Y:S01]  /*13b30*/  MOV R3, R7 ;  /* 0x0000000700037202 */ /* 0x000fe20000000f00 */
[----:B-----5:R-:W-:Y:S01]  /*13b40*/  IMAD.MOV.U32 R4, RZ, RZ, R15 ;  /* 0x000000ffff047224 */ /* 0x020fe200078e000f */
[----:B------:R-:W-:Y:S01]  /*13b50*/  MOV R2, 0x13b80 ;  /* 0x00013b8000027802 */ /* 0x000fe20000000f00 */
[----:B------:R-:W-:Y:S02]  /*13b60*/  IMAD.MOV.U32 R15, RZ, RZ, 0x181f ;  /* 0x0000181fff0f7424 */ /* 0x000fe400078e00ff */
[----:B-1----:R-:W-:Y:S05]  /*13b70*/  CALL.REL.NOINC `($__internal_61_$__cuda_sm70_shflsync_idx_p) ;  /* 0x000000c000007944 */ /* 0x002fea0003c00000 */
[----:B------:R-:W-:Y:S01]  /*13b80*/  MOV R2, R15 ;  /* 0x0000000f00027202 */ /* 0x000fe20000000f00 */
[----:B-1---5:R-:W-:-:S05]  /*13b90*/  BRA `(.L_x_3704) ;  /* 0xffff6ac000007947 */ /* 0x022fca000383ffff */
.L_x_3688:
[----:B------:R-:W-:Y:S02]  /*13ba0*/  MOV R15, 0x181f ;  /* 0x0000181f000f7802 */ /* 0x000fe40000000f00 */
[----:B------:R-:W-:Y:S02]  /*13bb0*/  MOV R2, 0x13bd0 ;  /* 0x00013bd000027802 */ /* 0x000fe40000000f00 */
[----:B----45:R-:W-:Y:S05]  /*13bc0*/  CALL.REL.NOINC `($__internal_61_$__cuda_sm70_shflsync_idx_p) ;  /* 0x0000007000007944 */ /* 0x030fea0003c00000 */
[----:B------:R-:W-:Y:S01]  /*13bd0*/  MOV R3, R6 ;  /* 0x0000000600037202 */ /* 0x000fe20000000f00 */
[----:B-----5:R-:W-:Y:S01]  /*13be0*/  IMAD.MOV.U32 R4, RZ, RZ, R15 ;  /* 0x000000ffff047224 */ /* 0x020fe200078e000f */
[----:B------:R-:W-:Y:S01]  /*13bf0*/  MOV R2, 0x13c20 ;  /* 0x00013c2000027802 */ /* 0x000fe20000000f00 */
[----:B------:R-:W-:Y:S02]  /*13c00*/  IMAD.MOV.U32 R15, RZ, RZ, 0x181f ;  /* 0x0000181fff0f7424 */ /* 0x000fe400078e00ff */
[----:B-1----:R-:W-:Y:S05]  /*13c10*/  CALL.REL.NOINC `($__internal_61_$__cuda_sm70_shflsync_idx_p) ;  /* 0x0000002000007944 */ /* 0x002fea0003c00000 */
[----:B-----5:R-:W-:Y:S01]  /*13c20*/  MOV R0, R15 ;  /* 0x0000000f00007202 */ /* 0x020fe20000000f00 */
[----:B-1----:R-:W-:-:S05]  /*13c30*/  BRA `(.L_x_3705) ;  /* 0xffff994000007947 */ /* 0x002fca000383ffff */
        .weak           $__internal_61_$__cuda_sm70_shflsync_idx_p
        .type           $__internal_61_$__cuda_sm70_shflsync_idx_p,@function
        .size           $__internal_61_$__cuda_sm70_shflsync_idx_p,(.L_x_6569 - $__internal_61_$__cuda_sm70_shflsync_idx_p)
$__internal_61_$__cuda_sm70_shflsync_idx_p:
[----:B------:R1:W-:Y:S04]  /*13c40*/  STL [R1+0x74], R4 ;  /* 0x0000740401007387 */ /* 0x0003e80000100800 */
[----:B------:R2:W-:Y:S01]  /*13c50*/  STL [R1+0x70], R0 ;  /* 0x0000700001007387 */ /* 0x0005e20000100800 */
[----:B-1----:R-:W-:-:S02]  /*13c60*/  MOV R4, 0xffffffff ;  /* 0xffffffff00047802 */ /* 0x002fc40000000f00 */
[----:B--2---:R-:W-:Y:S02]  /*13c70*/  MOV R0, 0x1 ;  /* 0x0000000100007802 */ /* 0x004fe40000000f00 */
[----:B------:R-:W-:Y:S04]  /*13c80*/  WARPSYNC R4 ;  /* 0x0000000400007348 */ /* 0x000fe80003800000 */
[----:B------:R1:W2:Y:S04]  /*13c90*/  SHFL.IDX PT, R15, R3, R0, R15 ;  /* 0x00000000030f7389 */ /* 0x0002a800000e000f */
[----:B-1----:R1:W5:Y:S04]  /*13ca0*/  LDL.LU R4, [R1+0x74] ;  /* 0x0000740001047983 */ /* 0x0023680000300800 */
[----:B------:R1:W5:Y:S01]  /*13cb0*/  LDL.LU R0, [R1+0x70] ;  /* 0x0000700001007983 */ /* 0x0003620000300800 */
[----:B------:R-:W-:-:S04]  /*13cc0*/  MOV R3, 0x0 ;  /* 0x0000000000037802 */ /* 0x000fc80000000f00 */
[----:B--2---:R-:W-:Y:S05]  /*13cd0*/  RET.REL.NODEC R2 `(_ZN7cutlass13device_kernelIN5flash19enable_sm80_to_sm89INS1_16FlashAttnFwdSm80INS1_25CollectiveMainloopFwdSm80ILi8ELi1ELb1EN4cute5tupleIJNS5_1CILi128EEENS7_ILi48EEENS7_ILi256EEEEEELi256ENS_10bfloat16_tEfNS_4arch4Sm80ELb0ELb1ELb0ELb0ELb1ELb0ELb1ELb1EEENS1_21CollectiveEpilogueFwdINS6_IJS8_SA_S9_EEENS6_IJNS7_ILi1EEESI_SI_EEESC_SE_Li256ELb0ELb1ELb1ELb0EEENS1_19SingleTileSchedulerILb0ELb1ELb1ELi128EEEEEEEEEvNT_6ParamsE) ;  /* 0xfffec32002007950 */ /* 0x004fea0003c3ffff */
.L_x_3706:
        /* <DEDUP_REMOVED lines=10> */
.L_x_6569:


//--------------------- .text._ZN7cutlass13device_kernelIN5flash19enable_sm80_to_sm89INS1_16FlashAttnFwdSm80INS1_25CollectiveMainloopFwdSm80ILi8ELi1ELb1EN4cute5tupleIJNS5_1CILi128EEENS7_ILi48EEENS7_ILi256EEEEEELi256ENS_10bfloat16_tEfNS_4arch4Sm80ELb0ELb1ELb0ELb1ELb1ELb0ELb1ELb1EEENS1_21CollectiveEpilogueFwdINS6_IJS8_SA_S9_EEENS6_IJNS7_ILi1EEESI_SI_EEESC_SE_Li256ELb1ELb1ELb1ELb0EEENS1_36VarlenDynamicPersistentTileSchedulerILi128ELi48ELi256ELi256ELb1ELb1ELb0ELb1ELb0ELb1EEEEEEEEEvNT_6ParamsE --------------------------
	.section	.text._ZN7cutlass13device_kernelIN5flash19enable_sm80_to_sm89INS1_16FlashAttnFwdSm80INS1_25CollectiveMainloopFwdSm80ILi8ELi1ELb1EN4cute5tupleIJNS5_1CILi128EEENS7_ILi48EEENS7_ILi256EEEEEELi256ENS_10bfloat16_tEfNS_4arch4Sm80ELb0ELb1ELb0ELb1ELb1ELb0ELb1ELb1EEENS1_21CollectiveEpilogueFwdINS6_IJS8_SA_S9_EEENS6_IJNS7_ILi1EEESI_SI_EEESC_SE_Li256ELb1ELb1ELb1ELb0EEENS1_36VarlenDynamicPersistentTileSchedulerILi128ELi48ELi256ELi256ELb1ELb1ELb0ELb1ELb0ELb1EEEEEEEEEvNT_6ParamsE,"ax",@progbits
	.sectioninfo	@"SHI_REGISTERS=255"
	.align	128
.text._ZN7cutlass13device_kernelIN5flash19enable_sm80_to_sm89INS1_16FlashAttnFwdSm80INS1_25CollectiveMainloopFwdSm80ILi8ELi1ELb1EN4cute5tupleIJNS5_1CILi128EEENS7_ILi48EEENS7_ILi256EEEEEELi256ENS_10bfloat16_tEfNS_4arch4Sm80ELb0ELb1ELb0ELb1ELb1ELb0ELb1ELb1EEENS1_21CollectiveEpilogueFwdINS6_IJS8_SA_S9_EEENS6_IJNS7_ILi1EEESI_SI_EEESC_SE_Li256ELb1ELb1ELb1ELb0EEENS1_36VarlenDynamicPersistentTileSchedulerILi128ELi48ELi256ELi256ELb1ELb1ELb0ELb1ELb0ELb1EEEEEEEEEvNT_6ParamsE:
        .type           _ZN7cutlass13device_kernelIN5flash19enable_sm80_to_sm89INS1_16FlashAttnFwdSm80INS1_25CollectiveMainloopFwdSm80ILi8ELi1ELb1EN4cute5tupleIJNS5_1CILi128EEENS7_ILi48EEENS7_ILi256EEEEEELi256ENS_10bfloat16_tEfNS_4arch4Sm80ELb0ELb1ELb0ELb1ELb1ELb0ELb1ELb1EEENS1_21CollectiveEpilogueFwdINS6_IJS8_SA_S9_EEENS6_IJNS7_ILi1EEESI_SI_EEESC_SE_Li256ELb1ELb1ELb1ELb0EEENS1_36VarlenDynamicPersistentTileSchedulerILi128ELi48ELi256ELi256ELb1ELb1ELb0ELb1ELb0ELb1EEEEEEEEEvNT_6ParamsE,@function
        .size           _ZN7cutlass13device_kernelIN5flash19enable_sm80_to_sm89INS1_16FlashAttnFwdSm80INS1_25CollectiveMainloopFwdSm80ILi8ELi1ELb1EN4cute5tupleIJNS5_1CILi128EEENS7_ILi48EEENS7_ILi256EEEEEELi256ENS_10bfloat16_tEfNS_4arch4Sm80ELb0ELb1ELb0ELb1ELb1ELb0ELb1ELb1EEENS1_21CollectiveEpilogueFwdINS6_IJS8_SA_S9_EEENS6_IJNS7_ILi1EEESI_SI_EEESC_SE_Li256ELb1ELb1ELb1ELb0EEENS1_36VarlenDynamicPersistentTileSchedulerILi128ELi48ELi256ELi256ELb1ELb1ELb0ELb1ELb0ELb1EEEEEEEEEvNT_6ParamsE,(.L_x_6571 - _ZN7cutlass13device_kernelIN5flash19enable_sm80_to_sm89INS1_16FlashAttnFwdSm80INS1_25CollectiveMainloopFwdSm80ILi8ELi1ELb1EN4cute5tupleIJNS5_1CILi128EEENS7_ILi48EEENS7_ILi256EEEEEELi256ENS_10bfloat16_tEfNS_4arch4Sm80ELb0ELb1ELb0ELb1ELb1ELb0ELb1ELb1EEENS1_21CollectiveEpilogueFwdINS6_IJS8_SA_S9_EEENS6_IJNS7_ILi1EEESI_SI_EEESC_SE_Li256ELb1ELb1ELb1ELb0EEENS1_36VarlenDynamicPersistentTileSchedulerILi128ELi48ELi256ELi256ELb1ELb1ELb0ELb1ELb0ELb1EEEEEEEEEvNT_6ParamsE)
        .other          _ZN7cutlass13device_kernelIN5flash19enable_sm80_to_sm89INS1_16FlashAttnFwdSm80INS1_25CollectiveMainloopFwdSm80ILi8ELi1ELb1EN4cute5tupleIJNS5_1CILi128EEENS7_ILi48EEENS7_ILi256EEEEEELi256ENS_10bfloat16_tEfNS_4arch4Sm80ELb0ELb1ELb0ELb1ELb1ELb0ELb1ELb1EEENS1_21CollectiveEpilogueFwdINS6_IJS8_SA_S9_EEENS6_IJNS7_ILi1EEESI_SI_EEESC_SE_Li256ELb1ELb1ELb1ELb0EEENS1_36VarlenDynamicPersistentTileSchedulerILi128ELi48ELi256ELi256ELb1ELb1ELb0ELb1ELb0ELb1EEEEEEEEEvNT_6ParamsE,@"STO_CUDA_ENTRY STV_DEFAULT"
_ZN7cutlass13device_kernelIN5flash19enable_sm80_to_sm89INS1_16FlashAttnFwdSm80INS1_25CollectiveMainloopFwdSm80ILi8ELi1ELb1EN4cute5tupleIJNS5_1CILi128EEENS7_ILi48EEENS7_ILi256EEEEEELi256ENS_10bfloat16_tEfNS_4arch4Sm80ELb0ELb1ELb0ELb1ELb1ELb0ELb1ELb1EEENS1_21CollectiveEpilogueFwdINS6_IJS8_SA_S9_EEENS6_IJNS7_ILi1EEESI_SI_EEESC_SE_Li256ELb1ELb1ELb1ELb0EEENS1_36VarlenDynamicPersistentTileSchedulerILi128ELi48ELi256ELi256ELb1ELb1ELb0ELb1ELb0ELb1EEEEEEEEEvNT_6ParamsE:
        /* <DEDUP_REMOVED lines=54> */
.L_x_3712:
        /* <DEDUP_REMOVED lines=16> */
.L_x_3890:
        /* <DEDUP_REMOVED lines=16> */
.L_x_3891:
[----:B--2---:R-:W-:-:S05]  /*0560*/  IMAD R0, R0, c[0x0][0x538], RZ ;  /* 0x00014e0000007a24 */ /* 0x004fca00078e02ff */
[----:B------:R-:W-:-:S04]  /*0570*/  IADD3 R6, R0, R6, RZ ;  /* 0x0000000600067210 */ /* 0x000fc80007ffe0ff */
[----:B------:R-:W-:-:S13]  /*0580*/  ISETP.GT.AND P0, PT, R6, UR4, PT ;  /* 0x0000000406007c0c */ /* 0x000fda000bf04270 */
[----:B-1----:R-:W-:Y:S05]  /*0590*/  @!P0 BRA `(.L_x_3712) ;  /* 0xfffffdc000008947 */ /* 0x002fea000383ffff */
.L_x_3708:
[----:B------:R-:W-:-:S05]  /*05a0*/  IADD3 R10, -R0, R6, RZ ;  /* 0x00000006000a7210 */ /* 0x000fca0007ffe1ff */
[----:B------:R-:W-:-:S05]  /*05b0*/  IMAD R0, R4, c[0x0][0x538], R10 ;  /* 0x00014e0004007a24 */ /* 0x000fca00078e020a */
[----:B------:R-:W-:Y:S01]  /*05c0*/  ISETP.GT.AND P0, PT, R0, UR4, PT ;  /* 0x0000000400007c0c */ /* 0x000fe2000bf04270 */
[----:B------:R-:W-:-:S12]  /*05d0*/  BRA.DIV ~URZ, `(.L_x_3713) ;  /* 0x00018b627f007947 */ /* 0x000fd8000b800000 */
[----:B------:R-:W-:-:S04]  /*05e0*/  VOTE.ANY R6, PT, !P0 ;  /* 0x0000000000067806 */ /* 0x000fc800040e0100 */
.L_x_3892:
[----:B------:R-:W1:Y:S02]  /*05f0*/  POPC R0, R6 ;  /* 0x0000000600007309 */ /* 0x000e640000000000 */
[----:B-1----:R-:W-:-:S05]  /*0600*/  IADD3 R2, R0, R7, RZ ;  /* 0x0000000700027210 */ /* 0x002fca0007ffe0ff */
[----:B------:R1:W-:Y:S01]  /*0610*/  STL [R1+0xbc], R2 ;  /* 0x0000bc0201007387 */ /* 0x0003e20000100800 */
[----:B------:R-:W-:Y:S05]  /*0620*/  BRA.DIV ~URZ, `(.L_x_3714) ;  /* 0x00018b627f007947 */ /* 0x000fea000b800000 */
[----:B------:R2:W3:Y:S01]  /*0630*/  SHFL.IDX PT, R12, R9, R0, 0x1f ;  /* 0x00001f00090c7589 */ /* 0x0004e200000e0000 */
[----:B------:R-:W-:-:S03]  /*0640*/  MOV R5, RZ ;  /* 0x000000ff00057202 */ /* 0x000fc60000000f00 */
[----:B------:R2:W4:Y:S04]  /*0650*/  SHFL.IDX PT, R9, R8, R0, 0x1f ;  /* 0x00001f0008097589 */ /* 0x00052800000e0000 */
.L_x_3893:
[----:B------:R-:W-:Y:S01]  /*0660*/  ISETP.NE.AND P0, PT, R6, RZ, PT ;  /* 0x000000ff0600720c */ /* 0x000fe20003f05270 */
[----:B------:R-:W-:-:S12]  /*0670*/  BSSY B0, `(.L_x_3715) ;  /* 0x0000005000007945 */ /* 0x000fd80003800000 */
[----:B------:R-:W-:Y:S05]  /*0680*/  @!P0 BRA `(.L_x_3716) ;  /* 0x0000003000008947 */ /* 0x000fea0003800000 */
[----:B--2---:R-:W-:Y:S01]  /*0690*/  IADD3 R0, R0, -0x1, RZ ;  /* 0xffffffff00007810 */ /* 0x004fe20007ffe0ff */
[----:B------:R-:W-:Y:S05]  /*06a0*/  BRA.DIV ~URZ, `(.L_x_3717) ;  /* 0x00018c027f007947 */ /* 0x000fea000b800000 */
[----:B------:R2:W1:Y:S02]  /*06b0*/  SHFL.IDX PT, R5, R4, R0, 0x1f ;  /* 0x00001f0004057589 */ /* 0x00046400000e0000 */
.L_x_3716:
[----:B------:R-:W-:Y:S05]  /*06c0*/  BSYNC B0 ;  /* 0x0000000000007941 */ /* 0x000fea0003800000 */
.L_x_3715:
        /* <DEDUP_REMOVED lines=69> */
.L_x_3719:
        /* <DEDUP_REMOVED lines=70> */
.L_x_3720:
[----:B------:R-:W-:Y:S05]  /*0f80*/  BSYNC B0 ;  /* 0x0000000000007941 */ /* 0x000fea0003800000 */
.L_x_3718:
[----:B------:R-:W-:-:S04]  /*0f90*/  LOP3.LUT R0, RZ, R0, RZ, 0x33, !PT ;  /* 0x00000000ff007212 */ /* 0x000fc800078e33ff */
[----:B------:R-:W-:-:S05]  /*0fa0*/  IADD3 R0, R0, R12, RZ ;  /* 0x0000000c00007210 */ /* 0x000fca0007ffe0ff */
[----:B------:R2:W-:Y:S01]  /*0fb0*/  STL [R1+0xb4], R0 ;  /* 0x0000b40001007387 */ /* 0x0005e20000100800 */
[----:B------:R-:W-:Y:S05]  /*0fc0*/  BRA `(.L_x_3721) ;  /* 0x0000006000007947 */ /* 0x000fea0003800000 */
.L_x_3709:
[----:B------:R-:W-:Y:S01]  /*0fd0*/  MOV R0, UR4 ;  /* 0x0000000400007c02 */ /* 0x000fe20008000f00 */
[----:B------:R-:W-:Y:S04]  /*0fe0*/  STL [R1+0xb4], RZ ;  /* 0x0000b4ff01007387 */ /* 0x000fe80000100800 */
[----:B------:R-:W-:Y:S04]  /*0ff0*/  STL [R1+0xb8], RZ ;  /* 0x0000b8ff01007387 */ /* 0x000fe80000100800 */
[----:B------:R1:W-:Y:S02]  /*1000*/  STL [R1+0xb0], R0 ;  /* 0x0000b00001007387 */ /* 0x0003e40000100800 */
[----:B-1----:R-:W-:-:S05]  /*1010*/  MOV R0, c[0x0][0x53c] ;  /* 0x00014f0000007a02 */ /* 0x002fca0000000f00 */
[----:B------:R1:W-:Y:S02]  /*1020*/  STL [R1+0xbc], R0 ;  /* 0x0000bc0001007387 */ /* 0x0003e40000100800 */
.L_x_3721:
        /* <DEDUP_REMOVED lines=8> */
.L_x_3707:
        /* <DEDUP_REMOVED lines=262> */
[----:B------:R1:W-:Y:S04]  /*2110*/  STL [R1+0x10], R3 ;  /* 0x0000100301007387 */ /* 0x0003e80000100800 */
[----:B------:R2:W-:Y:S01]  /*2120*/  STL [R1+0xe4], R4 ;  /* 0x0000e40401007387 */ /* 0x0005e20000100800 */
[--C-:B-1----:R-:W-:Y:S02]  /*2130*/  IMAD.IADD R3, R2, 0x1, R6.reuse ;  /* 0x0000000102037824 */ /* 0x102fe400078e0206 */
[----:B------:R-:W-:-:S02]  /*2140*/  IMAD.IADD R2, R0, 0x1, R6 ;  /* 0x0000000100027824 */ /* 0x000fc400078e0206 */
[----:B------:R-:W-:Y:S01]  /*2150*/  IMAD.IADD R0, R0, 0x1, R3 ;  /* 0x0000000100007824 */ /* 0x000fe200078e0203 */
[----:B------:R2:W-:Y:S04]  /*2160*/  STL [R1+0x1c], R3 ;  /* 0x00001c0301007387 */ /* 0x0005e80000100800 */
[----:B------:R2:W-:Y:S04]  /*2170*/  STL [R1+0x24], R2 ;  /* 0x0000240201007387 */ /* 0x0005e80000100800 */
[----:B------:R2:W-:Y:S02]  /*2180*/  STL [R1+0x20], R0 ;  /* 0x0000200001007387 */ /* 0x0005e40000100800 */
.L_x_3889:
        /* <DEDUP_REMOVED lines=27> */
.L_x_3722:
[----:B------:R-:W-:-:S04]  /*2340*/  ISETP.NE.U32.AND P0, PT, RZ, c[0x0][0x368], PT ;  /* 0x0000da00ff007a0c */ /* 0x000fc80003f05070 */
[----:B------:R-:W-:-:S13]  /*2350*/  ISETP.NE.AND.EX P0, PT, RZ, c[0x0][0x36c], PT, P0 ;  /* 0x0000db00ff007a0c */ /* 0x000fda0003f05300 */
[----:B------:R-:W-:Y:S05]  /*2360*/  @!P0 BRA `(.L_x_3723) ;  /* 0x0000003000008947 */ /* 0x000fea0003800000 */
[----:B-1----:R-:W-:-:S05]  /*2370*/  IMAD.WIDE R2, R106, R13, c[0x0][0x368] ;  /* 0x0000da006a027625 */ /* 0x002fca00078e020d */
[----:B------:R1:W5:Y:S01]  /*2380*/  LDG.E R0, [R2.64] ;  /* 0x0000000602007981 */ /* 0x000362000c1e1900 */
[----:B------:R-:W-:Y:S05]  /*2390*/  BRA `(.L_x_3724) ;  /* 0x0000008000007947 */ /* 0x000fea0003800000 */
.L_x_3723:
        /* <DEDUP_REMOVED lines=8> */
.L_x_3724:
        /* <DEDUP_REMOVED lines=35> */
.L_x_3727:
[----:B------:R-:W-:-:S13]  /*2650*/  ISETP.NE.AND P0, PT, R6, 0x1, PT ;  /* 0x000000010600780c */ /* 0x000fda0003f05270 */
[----:B------:R-:W-:-:S05]  /*2660*/  @P0 IMAD.HI.U32 R0, R2, c[0x0][0x330], RZ ;  /* 0x0000cc0002000a27 */ /* 0x000fca00078e00ff */
[----:B------:R-:W-:Y:S02]  /*2670*/  @P0 SHF.R.U32.HI R2, RZ, c[0x0][0x334], R0 ;  /* 0x0000cd00ff020a19 */ /* 0x000fe40000011600 */
.L_x_3728:
[----:B------:R-:W-:Y:S05]  /*2680*/  BSYNC B0 ;  /* 0x0000000000007941 */ /* 0x000fea0003800000 */
.L_x_3726:
[----:B------:R-:W-:-:S05]  /*2690*/  IMAD R2, R2, R6, c[0x0][0x32c] ;  /* 0x0000cb0002027624 */ /* 0x000fca00078e0206 */
[----:B------:R-:W-:-:S03]  /*26a0*/  IMNMX R3, R3, R2, PT ;  /* 0x0000000203037217 */ /* 0x000fc60003800200 */
.L_x_3725:
        /* <DEDUP_REMOVED lines=26> */
.L_x_3731:
[----:B------:R-:W-:-:S13]  /*2850*/  ISETP.NE.AND P0, PT, R6, 0x1, PT ;  /* 0x000000010600780c */ /* 0x000fda0003f05270 */
[----:B------:R-:W-:-:S05]  /*2860*/  @P0 IMAD.HI.U32 R3, R0, c[0x0][0x330], RZ ;  /* 0x0000cc0000030a27 */ /* 0x000fca00078e00ff */
[----:B------:R-:W-:Y:S02]  /*2870*/  @P0 SHF.R.U32.HI R0, RZ, c[0x0][0x334], R3 ;  /* 0x0000cd00ff000a19 */ /* 0x000fe40000011603 */
.L_x_3732:
[----:B------:R-:W-:Y:S05]  /*2880*/  BSYNC B0 ;  /* 0x0000000000007941 */ /* 0x000fea0003800000 */
.L_x_3730:
[----:B------:R-:W-:-:S05]  /*2890*/  IMAD R0, R0, c[0x0][0x32c], RZ ;  /* 0x0000cb0000007a24 */ /* 0x000fca00078e02ff */
[----:B------:R-:W-:-:S04]  /*28a0*/  IMNMX R2, R2, R0, !PT ;  /* 0x0000000002027217 */ /* 0x000fc80007800200 */
.L_x_3729:
        /* <DEDUP_REMOVED lines=48> */
.L_x_3734:
[----:B------:R-:W-:Y:S05]  /*2bb0*/  BSYNC B0 ;  /* 0x0000000000007941 */ /* 0x000fea0003800000 */
.L_x_3733:
        /* <DEDUP_REMOVED lines=86> */
[----:B------:R-:W-:Y:S02]  /*3120*/  IMAD.MOV.U32 R2, RZ, RZ, c[0x0][0x2b8] ;  /* 0x0000ae00ff027624 */ /* 0x000fe400078e00ff */
[----:B------:R-:W-:Y:S02]  /*3130*/  IMAD R57, R110, R23, -0x30 ;  /* 0xffffffd06e397424 */ /* 0x000fe400078e0217 */
[----:B------:R-:W-:Y:S01]  /*3140*/  IMAD.WIDE.U32 R8, R0, c[0x0][0x2b0], RZ ;  /* 0x0000ac0000087a25 */ /* 0x000fe200078e00ff */
[----:B------:R-:W-:-:S03]  /*3150*/  ISETP.NE.AND P1, PT, R2, 0x1, PT ;  /* 0x000000010200780c */ /* 0x000fc60003f25270 */
[----:B------:R-:W-:Y:S01]  /*3160*/  IMAD.MOV.U32 R106, RZ, RZ, R19 ;  /* 0x000000ffff6a7224 */ /* 0x000fe200078e0013 */
[----:B------:R-:W-:Y:S01]  /*3170*/  STL.64 [R1+0x90], R8 ;  /* 0x0000900801007387 */ /* 0x000fe20000100a00 */
[----:B------:R-:W-:-:S03]  /*3180*/  IMAD.MOV.U32 R27, RZ, RZ, RZ ;  /* 0x000000ffff1b7224 */ /* 0x000fc600078e00ff */
[----:B------:R-:W-:-:S05]  /*3190*/  LOP3.LUT R106, R106, 0xffffff7f, RZ, 0xc0, !PT ;  /* 0xffffff7f6a6a7812 */ /* 0x000fca00078ec0ff */
[----:B------:R-:W-:Y:S02]  /*31a0*/  @P1 LOP3.LUT R106, R106, 0x80, RZ, 0xfc, !PT ;  /* 0x000000806a6a1812 */ /* 0x000fe400078efcff */
        /* <DEDUP_REMOVED lines=10> */
[----:B-1----:R-:W-:Y:S01]  /*3250*/  IMAD.MOV.U32 R19, RZ, RZ, R21 ;  /* 0x000000ffff137224 */ /* 0x002fe200078e0015 */
        /* <DEDUP_REMOVED lines=66> */
[----:B------:R-:W-:Y:S02]  /*3680*/  @!P0 LEA.HI.X R13, R25, R4, R26, 0x1, P1 ;  /* 0x00000004190d8211 */ /* 0x000fe400008f0c1a */
        /* <DEDUP_REMOVED lines=34> */
[----:B------:R-:W-:Y:S02]  /*38b0*/  @!P0 LEA.HI.X R13, R25, R2, R26, 0x1, P2 ;  /* 0x00000002190d8211 */ /* 0x000fe400010f0c1a */
        /* <DEDUP_REMOVED lines=199> */
.L_x_3894:
        /* <DEDUP_REMOVED lines=28> */
.L_x_3737:
[----:B--2-4-:R-:W-:Y:S05]  /*46f0*/  BSYNC B0 ;  /* 0x0000000000007941 */ /* 0x014fea0003800000 */
.L_x_3736:
[----:B-1----:R-:W1:Y:S04]  /*4700*/  S2R R2, SR_TID.X ;  /* 0x0000000000027919 */ /* 0x002e680000002100 */
[----:B------:R-:W0:Y:S01]  /*4710*/  LDGDEPBAR ;  /* 0x00000000000079af */ /* 0x000e220000000000 */
[----:B-1----:R-:W-:-:S04]  /*4720*/  SHF.R.S32.HI R0, RZ, 0x1f, R2 ;  /* 0x0000001fff007819 */ /* 0x002fc80000011402 */
[----:B------:R-:W-:-:S04]  /*4730*/  LEA.HI R0, R0, R2, RZ, 0x3 ;  /* 0x0000000200007211 */ /* 0x000fc800078f18ff */
[----:B------:R-:W-:-:S05]  /*4740*/  LOP3.LUT R0, R0, 0xfffffff8, RZ, 0xc0, !PT ;  /* 0xfffffff800007812 */ /* 0x000fca00078ec0ff */
[----:B------:R-:W-:Y:S01]  /*4750*/  IMAD.IADD R0, R2, 0x1, -R0 ;  /* 0x0000000102007824 */ /* 0x000fe200078e0a00 */
[----:B------:R-:W-:Y:S01]  /*4760*/  WARPSYNC 0xffffffff ;  /* 0xffffffff00007948 */ /* 0x000fe20003800000 */
[----:B------:R-:W2:Y:S03]  /*4770*/  LDL R2, [R1+0x70] ;  /* 0x0000700001027983 */ /* 0x000ea60000100800 */
[----:B------:R-:W-:Y:S01]  /*4780*/  LOP3.LUT P0, RZ, R0, 0x4, RZ, 0xc0, !PT ;  /* 0x0000000400ff7812 */ /* 0x000fe2000780c0ff */
[----:B------:R-:W-:Y:S01]  /*4790*/  IMAD.MOV.U32 R0, RZ, RZ, 0x40 ;  /* 0x00000040ff007424 */ /* 0x000fe200078e00ff */
[----:B------:R-:W-:Y:S04]  /*47a0*/  HMMA.16816.F32.BF16 R4, R164, R16, RZ ;  /* 0x00000010a404723c */ /* 0x000fe800000418ff */
[----:B------:R-:W-:-:S05]  /*47b0*/  SEL R0, R0, 0xffffffc0, !P0 ;  /* 0xffffffc000007807 */ /* 0x000fca0004000000 */
[--C-:B------:R-:W-:Y:S01]  /*47c0*/  IMAD.IADD R242, R240, 0x1, R0.reuse ;  /* 0x00000001f0f27824 */ /* 0x100fe200078e0200 */
[----:B------:R-:W-:Y:S04]  /*47d0*/  HMMA.16816.F32.BF16 R8, R164, R18, RZ ;  /* 0x00000012a408723c */ /* 0x000fe800000418ff */
[----:B------:R-:W1:Y:S10]  /*47e0*/  LDSM.16.M88.4 R20, [R242] ;  /* 0x00000000f214783b */ /* 0x000e740000000200 */
[C---:B------:R-:W-:Y:S01]  /*47f0*/  HMMA.16816.F32.BF16 R4, R168.reuse, R24, R4 ;  /* 0x00000018a804723c */ /* 0x040fe20000041804 */
[C---:B------:R-:W-:Y:S01]  /*4800*/  IMAD.IADD R241, R247.reuse, 0x1, R0 ;  /* 0x00000001f7f17824 */ /* 0x040fe200078e0200 */
[----:B------:R-:W-:Y:S08]  /*4810*/  LDSM.16.M88.4 R52, [R242+0x5800] ;  /* 0x00580000f234783b */ /* 0x000ff00000000200 */
        /* <DEDUP_REMOVED lines=11> */
[----:B------:R-:W-:Y:S01]  /*48d0*/  HMMA.16816.F32.BF16 R36, R184, R22, R4 ;  /* 0x00000016b824723c */ /* 0x000fe20000041804 */
[----:B------:R-:W-:Y:S07]  /*48e0*/  LDSM.16.M88.4 R20, [R241] ;  /* 0x00000000f114783b */ /* 0x000fee0000000200 */
[----:B------:R-:W-:Y:S08]  /*48f0*/  HMMA.16816.F32.BF16 R4, R164, R42, RZ ;  /* 0x0000002aa404723c */ /* 0x000ff000000418ff */
[C---:B------:R-:W-:Y:S01]  /*4900*/  HMMA.16816.F32.BF16 R8, R168.reuse, R48, R16 ;  /* 0x00000030a808723c */ /* 0x040fe20000041810 */
[----:B------:R-:W1:Y:S11]  /*4910*/  LDSM.16.M88.4 R16, [R242+0x1000] ;  /* 0x00100000f210783b */ /* 0x000e760000000200 */
[----:B------:R-:W-:Y:S04]  /*4920*/  @!UPT UIADD3 URZ, URZ, URZ, URZ ;  /* 0x0000003f3f3ff290 */ /* 0x000fe8000fffe03f */
[----:B------:R-:W-:Y:S08]  /*4930*/  HMMA.16816.F32.BF16 R4, R168, R50, R4 ;  /* 0x00000032a804723c */ /* 0x000ff00000041804 */
[C---:B-1----:R-:W-:Y:S11]  /*4940*/  HMMA.16816.F32.BF16 R28, R184.reuse, R16, R8 ;  /* 0x00000010b81c723c */ /* 0x042ff60000041808 */
[----:B------:R-:W-:Y:S05]  /*4950*/  @!UPT UIADD3 URZ, URZ, URZ, URZ ;  /* 0x0000003f3f3ff290 */ /* 0x000fea000fffe03f */
[----:B------:R-:W-:Y:S01]  /*4960*/  HMMA.16816.F32.BF16 R8, R184, R18, R4 ;  /* 0x00000012b808723c */ /* 0x000fe20000041804 */
[----:B------:R-:W1:Y:S04]  /*4970*/  LDSM.16.M88.4 R4, [R241+0x800] ;  /* 0x00080000f104783b */ /* 0x000e680000000200 */
[----:B------:R-:W3:Y:S03]  /*4980*/  LDSM.16.M88.4 R16, [R241+0x1000] ;  /* 0x00100000f110783b */ /* 0x000ee60000000200 */
[C---:B------:R-:W-:Y:S08]  /*4990*/  HMMA.16816.F32.BF16 R24, R188.reuse, R20, R24 ;  /* 0x00000014bc18723c */ /* 0x040ff00000041818 */
[C---:B------:R-:W-:Y:S08]  /*49a0*/  HMMA.16816.F32.BF16 R20, R188.reuse, R22, R32 ;  /* 0x00000016bc14723c */ /* 0x040ff00000041820 */
[C---:B-1----:R-:W-:Y:S08]  /*49b0*/  HMMA.16816.F32.BF16 R44, R188.reuse, R4, R44 ;  /* 0x00000004bc2c723c */ /* 0x042ff0000004182c */
[C---:B------:R-:W-:Y:S01]  /*49c0*/  HMMA.16816.F32.BF16 R36, R188.reuse, R6, R36 ;  /* 0x00000006bc24723c */ /* 0x040fe20000041824 */
[----:B------:R-:W1:Y:S07]  /*49d0*/  LDSM.16.M88.4 R4, [R240+0x1800] ;  /* 0x00180000f004783b */ /* 0x000e6e0000000200 */
[C---:B---3--:R-:W-:Y:S08]  /*49e0*/  HMMA.16816.F32.BF16 R40, R188.reuse, R16, R28 ;  /* 0x00000010bc28723c */ /* 0x048ff0000004181c */
[----:B------:R-:W-:Y:S01]  /*49f0*/  HMMA.16816.F32.BF16 R28, R188, R18, R8 ;  /* 0x00000012bc1c723c */ /* 0x000fe20000041808 */
[----:B------:R-:W3:Y:S04]  /*4a00*/  LDSM.16.M88.4 R8, [R240+0x2000] ;  /* 0x00200000f008783b */ /* 0x000ee80000000200 */
[----:B------:R-:W4:Y:S03]  /*4a10*/  LDSM.16.M88.4 R16, [R240+0x2800] ;  /* 0x00280000f010783b */ /* 0x000f260000000200 */
        /* <DEDUP_REMOVED lines=55> */
[C---:B------:R-:W-:Y:S08]  /*4d90*/  HMMA.16816.F32.BF16 R24, R216.reuse, R22, R24 ;  /* 0x00000016d818723c */ /* 0x040ff00000041818 */
[C---:B---3--:R-:W-:Y:S08]  /*4da0*/  HMMA.16816.F32.BF16 R32, R216.reuse, R8, R32 ;  /* 0x00000008d820723c */ /* 0x048ff00000041820 */
[C---:B------:R-:W-:Y:S01]  /*4db0*/  HMMA.16816.F32.BF16 R4, R216.reuse, R10, R4 ;  /* 0x0000000ad804723c */ /* 0x040fe20000041804 */
[----:B------:R-:W1:Y:S07]  /*4dc0*/  LDSM.16.M88.4 R8, [R241+0x3000] ;  /* 0x00300000f108783b */ /* 0x000e6e0000000200 */
[C---:B----4-:R-:W-:Y:S08]  /*4dd0*/  HMMA.16816.F32.BF16 R20, R216.reuse, R16, R36 ;  /* 0x00000010d814723c */ /* 0x050ff00000041824 */
        /* <DEDUP_REMOVED lines=8> */
[----:B-1----:R-:W-:Y:S08]  /*4e60*/  HMMA.16816.F32.BF16 R36, R220, R4, R20 ;  /* 0x00000004dc24723c */ /* 0x002ff00000041814 */
[----:B---3--:R-:W-:Y:S01]  /*4e70*/  HMMA.16816.F32.BF16 R20, R224, R18, R8 ;  /* 0x00000012e014723c */ /* 0x008fe20000041808 */
[----:B------:R-:W1:Y:S07]  /*4e80*/  LDSM.16.M88.4 R8, [R240+0x5800] ;  /* 0x00580000f008783b */ /* 0x000e6e0000000200 */
[----:B------:R-:W-:Y:S01]  /*4e90*/  HMMA.16816.F32.BF16 R28, R220, R6, R28 ;  /* 0x00000006dc1c723c */ /* 0x000fe2000004181c */
[----:B------:R-:W3:Y:S07]  /*4ea0*/  LDSM.16.M88.4 R4, [R240+0x5000] ;  /* 0x00500000f004783b */ /* 0x000eee0000000200 */
[C---:B------:R-:W-:Y:S01]  /*4eb0*/  HMMA.16816.F32.BF16 R32, R224.reuse, R16, R32 ;  /* 0x00000010e020723c */ /* 0x040fe20000041820 */
[----:B------:R-:W4:Y:S07]  /*4ec0*/  LDSM.16.M88.4 R16, [R247+0x4800] ;  /* 0x00480000f710783b */ /* 0x000f2e0000000200 */
[C---:B-1----:R-:W-:Y:S08]  /*4ed0*/  HMMA.16816.F32.BF16 R48, R224.reuse, R8, R36 ;  /* 0x00000008e030723c */ /* 0x042ff00000041824 */
[C---:B------:R-:W-:Y:S01]  /*4ee0*/  HMMA.16816.F32.BF16 R44, R224.reuse, R10, R28 ;  /* 0x0000000ae02c723c */ /* 0x040fe2000004181c */
[----:B------:R-:W1:Y:S04]  /*4ef0*/  LDSM.16.M88.4 R8, [R247+0x5000] ;  /* 0x00500000f708783b */ /* 0x000e680000000200 */
[----:B------:R-:W5:Y:S03]  /*4f00*/  LDSM.16.M88.4 R28, [R247+0x5800] ;  /* 0x00580000f71c783b */ /* 0x000f660000000200 */
[C---:B---3--:R-:W-:Y:S08]  /*4f10*/  HMMA.16816.F32.BF16 R40, R224.reuse, R4, R40 ;  /* 0x00000004e028723c */ /* 0x048ff00000041828 */
[----:B------:R-:W-:Y:S08]  /*4f20*/  HMMA.16816.F32.BF16 R4, R224, R6, R24 ;  /* 0x00000006e004723c */ /* 0x000ff00000041818 */
[C---:B----4-:R-:W-:Y:S08]  /*4f30*/  HMMA.16816.F32.BF16 R36, R228.reuse, R16, R32 ;  /* 0x00000010e424723c */ /* 0x050ff00000041820 */
[C---:B------:R-:W-:Y:S01]  /*4f40*/  HMMA.16816.F32.BF16 R32, R228.reuse, R18, R20 ;  /* 0x00000012e420723c */ /* 0x040fe20000041814 */
[----:B------:R-:W3:Y:S04]  /*4f50*/  LDSM.16.M88.4 R20, [R242+0x4800] ;  /* 0x00480000f214783b */ /* 0x000ee80000000200 */
[----:B------:R-:W4:Y:S03]  /*4f60*/  LDSM.16.M88.4 R16, [R242+0x5000] ;  /* 0x00500000f210783b */ /* 0x000f260000000200 */
[C---:B-1----:R-:W-:Y:S08]  /*4f70*/  HMMA.16816.F32.BF16 R24, R228.reuse, R8, R40 ;  /* 0x00000008e418723c */ /* 0x042ff00000041828 */
[C---:B------:R-:W-:Y:S08]  /*4f80*/  HMMA.16816.F32.BF16 R8, R228.reuse, R10, R4 ;  /* 0x0000000ae408723c */ /* 0x040ff00000041804 */
[C---:B-----5:R-:W-:Y:S08]  /*4f90*/  HMMA.16816.F32.BF16 R4, R228.reuse, R28, R48 ;  /* 0x0000001ce404723c */ /* 0x060ff00000041830 */
[----:B------:R-:W-:Y:S08]  /*4fa0*/  HMMA.16816.F32.BF16 R44, R228, R30, R44 ;  /* 0x0000001ee42c723c */ /* 0x000ff0000004182c */
[C---:B---3--:R-:W-:Y:S08]  /*4fb0*/  HMMA.16816.F32.BF16 R40, R232.reuse, R20, R36 ;  /* 0x00000014e828723c */ /* 0x048ff00000041824 */
[C---:B------:R-:W-:Y:S01]  /*4fc0*/  HMMA.16816.F32.BF16 R36, R232.reuse, R22, R32 ;  /* 0x00000016e824723c */ /* 0x040fe20000041820 */
[----:B------:R-:W1:Y:S07]  /*4fd0*/  LDSM.16.M88.4 R20, [R241+0x5000] ;  /* 0x00500000f114783b */ /* 0x000e6e0000000200 */
[C---:B----4-:R-:W-:Y:S01]  /*4fe0*/  HMMA.16816.F32.BF16 R32, R232.reuse, R16, R24 ;  /* 0x00000010e820723c */ /* 0x050fe20000041818 */
[----:B------:R-:W3:Y:S07]  /*4ff0*/  LDSM.16.M88.4 R24, [R241+0x4800] ;  /* 0x00480000f118783b */ /* 0x000eee0000000200 */
[----:B------:R-:W-:Y:S01]  /*5000*/  HMMA.16816.F32.BF16 R28, R232, R18, R8 ;  /* 0x00000012e81c723c */ /* 0x000fe20000041808 */
[----:B------:R-:W4:Y:S01]  /*5010*/  LDSM.16.M88.4 R16, [R241+0x5800] ;  /* 0x00580000f110783b */ /* 0x000f220000000200 */
[----:B------:R-:W-:Y:S01]  /*5020*/  IADD3 R0, R247, 0x4800, RZ ;  /* 0x00004800f7007810 */ /* 0x000fe20007ffe0ff */
[----:B------:R-:W-:-:S04]  /*5030*/  DEPBAR.LE SB0, 0x0 ;  /* 0x000080000000791a */ /* 0x000fc80000000000 */
[----:B--2---:R-:W-:Y:S01]  /*5040*/  ISETP.GT.AND P0, PT, R13, R2, PT ;  /* 0x000000020d00720c */ /* 0x004fe20003f04270 */
[----:B------:R-:W-:Y:S01]  /*5050*/  HMMA.16816.F32.BF16 R8, R232, R52, R4 ;  /* 0x00000034e808723c */ /* 0x000fe20000041804 */
[C---:B------:R-:W-:Y:S01]  /*5060*/  IADD3 R3, R247.reuse, 0x5800, RZ ;  /* 0x00005800f7037810 */ /* 0x040fe20007ffe0ff */
[----:B------:R2:W-:Y:S01]  /*5070*/  STL [R1+0xc], R0 ;  /* 0x00000c0001007387 */ /* 0x0005e20000100800 */
[----:B------:R-:W-:-:S05]  /*5080*/  IADD3 R2, R247, 0x5000, RZ ;  /* 0x00005000f7027810 */ /* 0x000fca0007ffe0ff */
[----:B------:R-:W-:Y:S01]  /*5090*/  HMMA.16816.F32.BF16 R4, R232, R54, R44 ;  /* 0x00000036e804723c */ /* 0x000fe2000004182c */
[----:B------:R3:W-:Y:S04]  /*50a0*/  STL [R1+0x8], R3 ;  /* 0x0000080301007387 */ /* 0x0007e80000100800 */
[----:B------:R3:W-:Y:S01]  /*50b0*/  STL [R1+0x4], R2 ;  /* 0x0000040201007387 */ /* 0x0007e20000100800 */
[----:B--2---:R-:W-:-:S05]  /*50c0*/  IADD3 R0, R247, 0x3000, RZ ;  /* 0x00003000f7007810 */ /* 0x004fca0007ffe0ff */
[----:B------:R2:W-:Y:S01]  /*50d0*/  STL [R1], R0 ;  /* 0x0000000001007387 */ /* 0x0005e20000100800 */
[----:B-1----:R-:W-:Y:S01]  /*50e0*/  HMMA.16816.F32.BF16 R32, R236, R20, R32 ;  /* 0x00000014ec20723c */ /* 0x002fe20000041820 */
[----:B------:R-:W-:Y:S01]  /*50f0*/  BSSY B1, `(.L_x_3739) ;  /* 0x0000085000017945 */ /* 0x000fe20003800000 */
[C---:B------:R-:W-:Y:S02]  /*5100*/  IADD3 R252, R247.reuse, 0x4000, RZ ;  /* 0x00004000f7fc7810 */ /* 0x040fe40007ffe0ff */
[----:B------:R-:W-:-:S04]  /*5110*/  IADD3 R251, R247, 0x3800, RZ ;  /* 0x00003800f7fb7810 */ /* 0x000fc80007ffe0ff */
[----:B---3--:R-:W-:Y:S01]  /*5120*/  HMMA.16816.F32.BF16 R40, R236, R24, R40 ;  /* 0x00000018ec28723c */ /* 0x008fe20000041828 */
[C---:B------:R-:W-:Y:S02]  /*5130*/  IADD3 R250, R247.reuse, 0x1800, RZ ;  /* 0x00001800f7fa7810 */ /* 0x040fe40007ffe0ff */
[----:B------:R-:W-:-:S05]  /*5140*/  IADD3 R249, R247, 0x2800, RZ ;  /* 0x00002800f7f97810 */ /* 0x000fca0007ffe0ff */
[----:B------:R-:W-:Y:S01]  /*5150*/  HMMA.16816.F32.BF16 R36, R236, R26, R36 ;  /* 0x0000001aec24723c */ /* 0x000fe20000041824 */
[----:B------:R-:W-:-:S07]  /*5160*/  IADD3 R248, R247, 0x2000, RZ ;  /* 0x00002000f7f87810 */ /* 0x000fce0007ffe0ff */
[C---:B------:R-:W-:Y:S08]  /*5170*/  HMMA.16816.F32.BF16 R20, R236.reuse, R22, R28 ;  /* 0x00000016ec14723c */ /* 0x040ff0000004181c */
[C---:B----4-:R-:W-:Y:S08]  /*5180*/  HMMA.16816.F32.BF16 R24, R236.reuse, R16, R8 ;  /* 0x00000010ec18723c */ /* 0x050ff00000041808 */
[----:B------:R-:W-:Y:S01]  /*5190*/  HMMA.16816.F32.BF16 R28, R236, R18, R4 ;  /* 0x00000012ec1c723c */ /* 0x000fe20000041804 */
[----:B------:R-:W-:Y:S06]  /*51a0*/  BAR.SYNC.DEFER_BLOCKING 0x0 ;  /* 0x0000000000007b1d */ /* 0x000fec0000010000 */
[----:B------:R-:W-:Y:S01]  /*51b0*/  @!UPT UIADD3 URZ, URZ, URZ, URZ ;  /* 0x0000003f3f3ff290 */ /* 0x000fe2000fffe03f */
[----:B------:R-:W-:Y:S11]  /*51c0*/  @!P0 BRA `(.L_x_3740) ;  /* 0x0000077000008947 */ /* 0x000ff60003800000 */
[----:B--2---:R-:W2:Y:S04]  /*51d0*/  LDL R2, [R1+0x84] ;  /* 0x0000840001027983 */ /* 0x004ea80000100800 */
        /* <DEDUP_REMOVED lines=44> */
.L_x_3895:
[----:B------:R-:W-:Y:S05]  /*54a0*/  BRA.DIV ~URZ, `(.L_x_3742) ;  /* 0x000140327f007947 */ /* 0x000fea000b800000 */
[----:B------:R4:W1:Y:S02]  /*54b0*/  SHFL.IDX PT, R0, R6, RZ, 0x181f ;  /* 0x00181fff06007589 */ /* 0x00086400000e0000 */
.L_x_3896:
        /* <DEDUP_REMOVED lines=34> */
.L_x_3744:
[----:B------:R-:W-:Y:S05]  /*56e0*/  BSYNC B0 ;  /* 0x0000000000007941 */ /* 0x000fea0003800000 */
.L_x_3743:
[----:B------:R-:W-:Y:S01]  /*56f0*/  ISETP.GE.AND P0, PT, R7, 0x21, PT ;  /* 0x000000210700780c */ /* 0x000fe20003f06270 */
[----:B------:R-:W-:Y:S06]  /*5700*/  BRA.DIV ~URZ, `(.L_x_3745) ;  /* 0x00013e627f007947 */ /* 0x000fec000b800000 */
[----:B---3--:R3:W2:Y:S04]  /*5710*/  SHFL.IDX PT, R4, R5, 0x1, 0x181f ;  /* 0x00381f0005047f89 */ /* 0x0086a800000e0000 */
[----:B-1----:R3:W1:Y:S02]  /*5720*/  SHFL.IDX PT, R0, R6, 0x1, 0x181f ;  /* 0x00381f0006007f89 */ /* 0x00266400000e0000 */
.L_x_3897:
        /* <DEDUP_REMOVED lines=33> */
.L_x_3740:
[----:B--2---:R-:W-:Y:S05]  /*5940*/  BSYNC B1 ;  /* 0x0000000000017941 */ /* 0x004fea0003800000 */
.L_x_3739:
[----:B-1----:R-:W2:Y:S01]  /*5950*/  LDL R2, [R1+0xac] ;  /* 0x0000ac0001027983 */ /* 0x002ea20000100800 */
[----:B------:R-:W-:-:S03]  /*5960*/  IMAD.MOV.U32 R4, RZ, RZ, c[0x0][0x2c4] ;  /* 0x0000b100ff047624 */ /* 0x000fc600078e00ff */
[----:B------:R-:W2:Y:S04]  /*5970*/  LDL R0, [R1+0xc0] ;  /* 0x0000c00001007983 */ /* 0x000ea80000100800 */
[----:B------:R-:W5:Y:S04]  /*5980*/  LDL R3, [R1+0x7c] ;  /* 0x00007c0001037983 */ /* 0x000f680000100800 */
[----:B---3--:R-:W3:Y:S01]  /*5990*/  LDL R5, [R1+0x74] ;  /* 0x0000740001057983 */ /* 0x008ee20000100800 */
[----:B------:R-:W-:Y:S01]  /*59a0*/  ISETP.NE.AND P0, PT, R4, 0x1, PT ;  /* 0x000000010400780c */ /* 0x000fe20003f05270 */
[----:B------:R-:W-:-:S02]  /*59b0*/  ULDC UR4, c[0x0][0x324] ;  /* 0x0000c90000047ab9 */ /* 0x000fc40000000800 */
[----:B------:R-:W-:Y:S01]  /*59c0*/  ULOP3.LUT UR4, URZ, UR4, URZ, 0x33, !UPT ;  /* 0x000000043f047292 */ /* 0x000fe2000f8e333f */
[----:B------:R-:W0:Y:S01]  /*59d0*/  LDGDEPBAR ;  /* 0x00000000000079af */ /* 0x000e220000000000 */
[----:B--2---:R-:W-:-:S08]  /*59e0*/  IMAD.IADD R0, R0, 0x1, R2 ;  /* 0x0000000100007824 */ /* 0x004fd000078e0202 */
[----:B------:R-:W-:-:S04]  /*59f0*/  @P0 IMAD.HI.U32 R2, R0, c[0x0][0x2c8], RZ ;  /* 0x0000b20000020a27 */ /* 0x000fc800078e00ff */
[----:B------:R-:W-:Y:S01]  /*5a00*/  IMAD.MOV.U32 R4, RZ, RZ, R0 ;  /* 0x000000ffff047224 */ /* 0x000fe200078e0000 */
[----:B-----5:R-:W-:-:S04]  /*5a10*/  IADD3 R0, -R3, 0x1, R56 ;  /* 0x0000000103007810 */ /* 0x020fc80007ffe138 */
[----:B---3--:R-:W-:Y:S01]  /*5a20*/  IADD3 R0, R0, -R5, RZ ;  /* 0x8000000500007210 */ /* 0x008fe20007ffe0ff */
[----:B------:R-:W-:-:S03]  /*5a30*/  IMAD.IADD R7, R56, 0x1, -R3 ;  /* 0x0000000138077824 */ /* 0x000fc600078e0a03 */
[C---:B----4-:R-:W-:Y:S02]  /*5a40*/  IADD3 R6, R0.reuse, UR4, RZ ;  /* 0x0000000400067c10 */ /* 0x050fe4000fffe0ff */
[----:B------:R-:W-:Y:S02]  /*5a50*/  @P0 SHF.R.U32.HI R4, RZ, c[0x0][0x2cc], R2 ;  /* 0x0000b300ff040a19 */ /* 0x000fe40000011602 */
[----:B------:R-:W-:Y:S02]  /*5a60*/  IADD3 R5, R0, c[0x0][0x328], RZ ;  /* 0x0000ca0000057a10 */ /* 0x000fe40007ffe0ff */
[----:B------:R-:W-:Y:S01]  /*5a70*/  IADD3 R8, -R3, R12, RZ ;  /* 0x0000000c03087210 */ /* 0x000fe20007ffe1ff */
[----:B------:R-:W-:Y:S05]  /*5a80*/  BRA.DIV ~URZ, `(.L_x_3746) ;  /* 0x00013bf27f007947 */ /* 0x000fea000b800000 */
[----:B------:R1:W2:Y:S02]  /*5a90*/  SHFL.IDX PT, R3, R4, RZ, 0x1c1f ;  /* 0x001c1fff04037589 */ /* 0x0002a400000e0000 */
.L_x_3898:
        /* <DEDUP_REMOVED lines=19> */
.L_x_3749:
[----:B------:R-:W-:-:S04]  /*5bd0*/  MOV R9, 0x1 ;  /* 0x0000000100097802 */ /* 0x000fc80000000f00 */
[----:B------:R-:W-:-:S13]  /*5be0*/  ISETP.NE.AND P0, PT, R9, c[0x0][0x32c], PT ;  /* 0x0000cb0009007a0c */ /* 0x000fda0003f05270 */
[----:B------:R-:W-:-:S05]  /*5bf0*/  @P0 IMAD.HI.U32 R9, R3, c[0x0][0x330], RZ ;  /* 0x0000cc0003090a27 */ /* 0x000fca00078e00ff */
[----:B------:R-:W-:Y:S02]  /*5c00*/  @P0 SHF.R.U32.HI R3, RZ, c[0x0][0x334], R9 ;  /* 0x0000cd00ff030a19 */ /* 0x000fe40000011609 */
.L_x_3750:
[----:B------:R-:W-:Y:S05]  /*5c10*/  BSYNC B0 ;  /* 0x0000000000007941 */ /* 0x000fea0003800000 */
.L_x_3748:
[----:B------:R-:W-:-:S05]  /*5c20*/  IMAD R3, R3, c[0x0][0x32c], R8 ;  /* 0x0000cb0003037a24 */ /* 0x000fca00078e0208 */
[----:B------:R-:W-:Y:S02]  /*5c30*/  IADD3 R9, R3, c[0x0][0x32c], RZ ;  /* 0x0000cb0003097a10 */ /* 0x000fe40007ffe0ff */
[----:B------:R-:W-:Y:S02]  /*5c40*/  IMNMX R0, R0, R3, !PT ;  /* 0x0000000300007217 */ /* 0x000fe40007800200 */
[----:B------:R-:W-:Y:S02]  /*5c50*/  IMNMX R2, R2, R9, PT ;  /* 0x0000000902027217 */ /* 0x000fe40003800200 */
.L_x_3747:
        /* <DEDUP_REMOVED lines=23> */
[----:B------:R-:W-:Y:S02]  /*5dd0*/  FSEL R17, R37, -INF , !P0 ;  /* 0xff80000025117808 */ /* 0x000fe40004000000 */
[----:B------:R-:W-:Y:S02]  /*5de0*/  ISETP.GT.AND P0, PT, R0, 0x10, !P6 ;  /* 0x000000100000780c */ /* 0x000fe40007704270 */
[----:B------:R-:W-:Y:S02]  /*5df0*/  ISETP.GE.AND P1, PT, R12, 0x22, PT ;  /* 0x000000220c00780c */ /* 0x000fe40003f26270 */
[----:B------:R-:W-:-:S02]  /*5e00*/  ISETP.LT.OR P0, PT, R2, 0x11, P0 ;  /* 0x000000110200780c */ /* 0x000fc40000701670 */
[----:B------:R-:W-:Y:S02]  /*5e10*/  LOP3.LUT R3, R3, 0xfffffff7, RZ, 0xc0, !PT ;  /* 0xfffffff703037812 */ /* 0x000fe400078ec0ff */
        /* <DEDUP_REMOVED lines=16> */
[----:B------:R-:W-:-:S13]  /*5f20*/  ISETP.GE.AND P0, PT, R12, 0x29, PT ;  /* 0x000000290c00780c */ /* 0x000fda0003f06270 */
[----:B------:R-:W-:Y:S02]  /*5f30*/  @P0 LOP3.LUT R3, R3, 0x8, RZ, 0xfc, !PT ;  /* 0x0000000803030812 */ /* 0x000fe400078efcff */
[----:B------:R-:W-:Y:S02]  /*5f40*/  ISETP.GT.AND P0, PT, R0, 0x28, !P0 ;  /* 0x000000280000780c */ /* 0x000fe40004704270 */
[----:B------:R-:W-:Y:S02]  /*5f50*/  LOP3.LUT R3, R3, 0xfffffffb, RZ, 0xc0, !PT ;  /* 0xfffffffb03037812 */ /* 0x000fe400078ec0ff */
[----:B------:R-:W-:-:S04]  /*5f60*/  ISETP.LT.OR P0, PT, R2, 0x29, P0 ;  /* 0x000000290200780c */ /* 0x000fc80000701670 */
[----:B------:R-:W-:Y:S02]  /*5f70*/  FSEL R73, R28, -INF , !P0 ;  /* 0xff8000001c497808 */ /* 0x000fe40004000000 */
[----:B------:R-:W-:-:S13]  /*5f80*/  ISETP.GE.AND P0, PT, R12, 0x1, PT ;  /* 0x000000010c00780c */ /* 0x000fda0003f06270 */
[----:B------:R-:W-:Y:S02]  /*5f90*/  @P0 LOP3.LUT R3, R3, 0x4, RZ, 0xfc, !PT ;  /* 0x0000000403030812 */ /* 0x000fe400078efcff */
[----:B------:R-:W-:Y:S02]  /*5fa0*/  ISETP.GT.AND P0, PT, R0, RZ, !P0 ;  /* 0x000000ff0000720c */ /* 0x000fe40004704270 */
[----:B------:R-:W-:Y:S02]  /*5fb0*/  LOP3.LUT R3, R3, 0xffffffef, RZ, 0xc0, !PT ;  /* 0xffffffef03037812 */ /* 0x000fe400078ec0ff */
        /* <DEDUP_REMOVED lines=10> */
.L_x_3899:
        /* <DEDUP_REMOVED lines=19> */
.L_x_3754:
[----:B------:R-:W-:-:S04]  /*6190*/  MOV R4, 0x1 ;  /* 0x0000000100047802 */ /* 0x000fc80000000f00 */
[----:B------:R-:W-:-:S13]  /*61a0*/  ISETP.NE.AND P0, PT, R4, c[0x0][0x32c], PT ;  /* 0x0000cb0004007a0c */ /* 0x000fda0003f05270 */
[----:B------:R-:W-:-:S05]  /*61b0*/  @P0 IMAD.HI.U32 R4, R3, c[0x0][0x330], RZ ;  /* 0x0000cc0003040a27 */ /* 0x000fca00078e00ff */
[----:B------:R-:W-:Y:S02]  /*61c0*/  @P0 SHF.R.U32.HI R3, RZ, c[0x0][0x334], R4 ;  /* 0x0000cd00ff030a19 */ /* 0x000fe40000011604 */
.L_x_3755:
[----:B------:R-:W-:Y:S05]  /*61d0*/  BSYNC B0 ;  /* 0x0000000000007941 */ /* 0x000fea0003800000 */
.L_x_3753:
[----:B------:R-:W-:-:S05]  /*61e0*/  IMAD R3, R3, c[0x0][0x32c], R8 ;  /* 0x0000cb0003037a24 */ /* 0x000fca00078e0208 */
[----:B------:R-:W-:Y:S02]  /*61f0*/  IADD3 R4, R3, c[0x0][0x32c], RZ ;  /* 0x0000cb0003047a10 */ /* 0x000fe40007ffe0ff */
[----:B------:R-:W-:Y:S02]  /*6200*/  IMNMX R0, R0, R3, !PT ;  /* 0x0000000300007217 */ /* 0x000fe40007800200 */
[----:B------:R-:W-:Y:S02]  /*6210*/  IMNMX R2, R2, R4, PT ;  /* 0x0000000402027217 */ /* 0x000fe40003800200 */
.L_x_3752:
        /* <DEDUP_REMOVED lines=28> */
[C---:B------:R-:W-:Y:S02]  /*63e0*/  ISETP.GT.AND P0, PT, R0.reuse, 0x21, !P1 ;  /* 0x000000210000780c */ /* 0x040fe40004f04270 */
[----:B------:R-:W-:Y:S02]  /*63f0*/  ISETP.GT.AND P1, PT, R0, 0x28, !P5 ;  /* 0x000000280000780c */ /* 0x000fe40006f24270 */
[C---:B------:R-:W-:Y:S02]  /*6400*/  ISETP.LT.OR P0, PT, R2.reuse, 0x22, P0 ;  /* 0x000000220200780c */ /* 0x040fe40000701670 */
[----:B------:R-:W-:Y:S02]  /*6410*/  ISETP.LT.OR P1, PT, R2, 0x29, P1 ;  /* 0x000000290200780c */ /* 0x000fe40000f21670 */
[----:B------:R-:W-:-:S02]  /*6420*/  FSEL R70, R27, -INF , !P0 ;  /* 0xff8000001b467808 */ /* 0x000fc40004000000 */
[----:B------:R-:W-:Y:S02]  /*6430*/  ISETP.GT.AND P0, PT, R0, 0x1, !P3 ;  /* 0x000000010000780c */ /* 0x000fe40005f04270 */
[----:B------:R-:W-:Y:S02]  /*6440*/  FSEL R69, R30, -INF , !P1 ;  /* 0xff8000001e457808 */ /* 0x000fe40004800000 */
[----:B------:R-:W-:-:S04]  /*6450*/  ISETP.LT.OR P0, PT, R2, 0x2, P0 ;  /* 0x000000020200780c */ /* 0x000fc80000701670 */
[----:B------:R-:W-:Y:S02]  /*6460*/  FSEL R6, R43, -INF , !P0 ;  /* 0xff8000002b067808 */ /* 0x000fe40004000000 */
[----:B------:R-:W-:-:S04]  /*6470*/  ISETP.GT.AND P0, PT, R0, RZ, !P4 ;  /* 0x000000ff0000720c */ /* 0x000fc80006704270 */
[----:B------:R-:W-:-:S04]  /*6480*/  ISETP.LT.OR P0, PT, R2, 0x1, P0 ;  /* 0x000000010200780c */ /* 0x000fc80000701670 */
[----:B------:R-:W-:Y:S02]  /*6490*/  FSEL R7, R42, -INF , !P0 ;  /* 0xff8000002a077808 */ /* 0x000fe40004000000 */
[----:B------:R-:W-:Y:S02]  /*64a0*/  ISETP.GT.AND P0, PT, R0, 0x29, !P6 ;  /* 0x000000290000780c */ /* 0x000fe40007704270 */
[----:B------:R-:W-:Y:S02]  /*64b0*/  FMNMX.FTZ R0, R11, R15, !PT ;  /* 0x0000000f0b007209 */ /* 0x000fe40007810000 */
[----:B------:R-:W-:Y:S02]  /*64c0*/  ISETP.LT.OR P0, PT, R2, 0x2a, P0 ;  /* 0x0000002a0200780c */ /* 0x000fe40000701670 */
        /* <DEDUP_REMOVED lines=24> */
.L_x_3900:
[----:B-12---:R-:W-:Y:S01]  /*6650*/  FMNMX.FTZ R4, R4, R0, !PT ;  /* 0x0000000004047209 */ /* 0x006fe20007810000 */
[----:B------:R-:W-:Y:S05]  /*6660*/  BRA.DIV ~URZ, `(.L_x_3757) ;  /* 0x000131827f007947 */ /* 0x000fea000b800000 */
[----:B------:R-:W1:Y:S02]  /*6670*/  SHFL.BFLY PT, R0, R5, 0x2, 0x1f ;  /* 0x0c401f0005007f89 */ /* 0x000e6400000e0000 */
[----:B-1----:R-:W-:Y:S02]  /*6680*/  FMNMX.FTZ R5, R5, R0, !PT ;  /* 0x0000000005057209 */ /* 0x002fe40007810000 */
[----:B------:R-:W1:Y:S04]  /*6690*/  SHFL.BFLY PT, R0, R4, 0x1, 0x1f ;  /* 0x0c201f0004007f89 */ /* 0x000e6800000e0000 */
[----:B------:R2:W3:Y:S01]  /*66a0*/  SHFL.BFLY PT, R3, R5, 0x1, 0x1f ;  /* 0x0c201f0005037f89 */ /* 0x0004e200000e0000 */
[----:B-1----:R-:W-:-:S04]  /*66b0*/  FMNMX.FTZ R134, R4, R0, !PT ;  /* 0x0000000004867209 */ /* 0x002fc80007810000 */
.L_x_3901:
[----:B------:R-:W4:Y:S01]  /*66c0*/  LDL R40, [R1+0x10] ;  /* 0x0000100001287983 */ /* 0x000f220000100800 */
        /* <DEDUP_REMOVED lines=66> */
[C---:B--2---:R-:W-:Y:S08]  /*6af0*/  HMMA.16816.F32.BF16 R40, R4.reuse, R34, R12 ;  /* 0x000000220428723c */ /* 0x044ff0000004180c */
[----:B------:R-:W-:Y:S01]  /*6b00*/  HMMA.16816.F32.BF16 R152, R4, R32, R16 ;  /* 0x000000200498723c */ /* 0x000fe20000041810 */
[----:B------:R-:W2:Y:S07]  /*6b10*/  LDSM.16.MT88.4 R32, [R243+0x2000] ;  /* 0x00200000f320783b */ /* 0x000eae0000004200 */
[C---:B------:R-:W-:Y:S08]  /*6b20*/  HMMA.16816.F32.BF16 R28, R8.reuse, R26, RZ ;  /* 0x0000001a081c723c */ /* 0x040ff000000418ff */
[----:B------:R-:W-:Y:S01]  /*6b30*/  MOV R159, R40 ;  /* 0x00000028009f7202 */ /* 0x000fe20000000f00 */
[----:B------:R-:W-:Y:S01]  /*6b40*/  IMAD.MOV.U32 R157, RZ, RZ, R42 ;  /* 0x000000ffff9d7224 */ /* 0x000fe200078e002a */
[----:B------:R-:W-:Y:S01]  /*6b50*/  MOV R158, R41 ;  /* 0x00000029009e7202 */ /* 0x000fe20000000f00 */
[----:B---3--:R-:W-:Y:S01]  /*6b60*/  HMMA.16816.F32.BF16 R20, R8, R46, RZ ;  /* 0x0000002e0814723c */ /* 0x008fe200000418ff */
[----:B------:R-:W-:-:S07]  /*6b70*/  MOV R156, R43 ;  /* 0x0000002b009c7202 */ /* 0x000fce0000000f00 */
        /* <DEDUP_REMOVED lines=8> */
[C---:B------:R-:W-:Y:S01]  /*6c00*/  HMMA.16816.F32.BF16 R20, R4.reuse, R38, R20 ;  /* 0x000000260414723c */ /* 0x040fe20000041814 */
[----:B------:R-:W1:Y:S07]  /*6c10*/  LDSM.16.MT88.4 R36, [R243+0x3000] ;  /* 0x00300000f324783b */ /* 0x000e6e0000004200 */
[----:B------:R-:W-:Y:S01]  /*6c20*/  HMMA.16816.F32.BF16 R144, R4, R48, R40 ;  /* 0x000000300490723c */ /* 0x000fe20000041828 */
[----:B------:R-:W-:Y:S01]  /*6c30*/  MOV R151, R76 ;  /* 0x0000004c00977202 */ /* 0x000fe20000000f00 */
[----:B------:R-:W-:Y:S01]  /*6c40*/  IMAD.MOV.U32 R150, RZ, RZ, R77 ;  /* 0x000000ffff967224 */ /* 0x000fe200078e004d */
[----:B------:R-:W-:Y:S01]  /*6c50*/  MOV R149, R78 ;  /* 0x0000004e00957202 */ /* 0x000fe20000000f00 */
[----:B------:R-:W5:Y:S01]  /*6c60*/  LDSM.16.MT88.4 R48, [R246+0x2000] ;  /* 0x00200000f630783b */ /* 0x000f620000004200 */
[----:B------:R-:W-:-:S03]  /*6c70*/  MOV R148, R79 ;  /* 0x0000004f00947202 */ /* 0x000fc60000000f00 */
[----:B------:R-:W-:Y:S01]  /*6c80*/  HMMA.16816.F32.BF16 R40, R8, R56, RZ ;  /* 0x000000380828723c */ /* 0x000fe200000418ff */
[----:B------:R-:W-:Y:S01]  /*6c90*/  IMAD.MOV.U32 R81, RZ, RZ, R26 ;  /* 0x000000ffff517224 */ /* 0x000fe200078e001a */
[----:B------:R-:W-:Y:S01]  /*6ca0*/  MOV R80, R27 ;  /* 0x0000001b00507202 */ /* 0x000fe20000000f00 */
[----:B------:R-:W-:Y:S01]  /*6cb0*/  IMAD.MOV.U32 R78, RZ, RZ, R24 ;  /* 0x000000ffff4e7224 */ /* 0x000fe200078e0018 */
[----:B------:R-:W-:-:S04]  /*6cc0*/  MOV R79, R25 ;  /* 0x00000019004f7202 */ /* 0x000fc80000000f00 */
[----:B--2---:R-:W-:Y:S01]  /*6cd0*/  HMMA.16816.F32.BF16 R16, R4, R32, R16 ;  /* 0x000000200410723c */ /* 0x004fe20000041810 */
[----:B------:R-:W-:Y:S01]  /*6ce0*/  MOV R77, R22 ;  /* 0x00000016004d7202 */ /* 0x000fe20000000f00 */
[----:B------:R-:W-:Y:S01]  /*6cf0*/  IMAD.MOV.U32 R92, RZ, RZ, R21 ;  /* 0x000000ffff5c7224 */ /* 0x000fe200078e0015 */
[----:B------:R-:W-:Y:S02]  /*6d00*/  MOV R76, R23 ;  /* 0x00000017004c7202 */ /* 0x000fe40000000f00 */
[----:B------:R-:W-:-:S03]  /*6d10*/  MOV R87, R20 ;  /* 0x0000001400577202 */ /* 0x000fc60000000f00 */
[----:B------:R-:W-:Y:S01]  /*6d20*/  HMMA.16816.F32.BF16 R12, R4, R34, R12 ;  /* 0x00000022040c723c */ /* 0x000fe2000004180c */
[----:B------:R-:W-:Y:S07]  /*6d30*/  LDSM.16.MT88.4 R32, [R245+0x3800] ;  /* 0x00380000f520783b */ /* 0x000fee0000004200 */
[C---:B------:R-:W-:Y:S08]  /*6d40*/  HMMA.16816.F32.BF16 R28, R8.reuse, R58, RZ ;  /* 0x0000003a081c723c */ /* 0x040ff000000418ff */
[----:B---3--:R-:W-:Y:S01]  /*6d50*/  HMMA.16816.F32.BF16 R24, R8, R44, RZ ;  /* 0x0000002c0818723c */ /* 0x008fe200000418ff */
[----:B------:R-:W-:Y:S01]  /*6d60*/  MOV R135, R16 ;  /* 0x0000001000877202 */ /* 0x000fe20000000f00 */
[----:B------:R-:W-:Y:S01]  /*6d70*/  IMAD.MOV.U32 R132, RZ, RZ, R17 ;  /* 0x000000ffff847224 */ /* 0x000fe200078e0011 */
[----:B------:R-:W-:-:S02]  /*6d80*/  MOV R131, R18 ;  /* 0x0000001200837202 */ /* 0x000fc40000000f00 */
[----:B------:R-:W-:-:S03]  /*6d90*/  MOV R130, R19 ;  /* 0x0000001300827202 */ /* 0x000fc60000000f00 */
[----:B------:R-:W-:Y:S01]  /*6da0*/  HMMA.16816.F32.BF16 R20, R8, R46, RZ ;  /* 0x0000002e0814723c */ /* 0x000fe200000418ff */
[----:B------:R-:W2:Y:S01]  /*6db0*/  LDSM.16.MT88.4 R44, [R245+0x3000] ;  /* 0x00300000f52c783b */ /* 0x000ea20000004200 */
[----:B------:R-:W-:Y:S01]  /*6dc0*/  MOV R86, R13 ;  /* 0x0000000d00567202 */ /* 0x000fe20000000f00 */
[----:B------:R-:W-:Y:S01]  /*6dd0*/  IMAD.MOV.U32 R85, RZ, RZ, R14 ;  /* 0x000000ffff557224 */ /* 0x000fe200078e000e */
[----:B------:R-:W-:Y:S02]  /*6de0*/  MOV R84, R15 ;  /* 0x0000000f00547202 */ /* 0x000fe40000000f00 */
[----:B------:R-:W-:Y:S02]  /*6df0*/  MOV R3, R12 ;  /* 0x0000000c00037202 */ /* 0x000fe40000000f00 */
[----:B------:R-:W-:Y:S01]  /*6e00*/  HMMA.16816.F32.BF16 R56, R4, R64, R40 ;  /* 0x000000400438723c */ /* 0x000fe20000041828 */
[----:B------:R-:W3:Y:S07]  /*6e10*/  LDSM.16.MT88.4 R40, [R243+0x3800] ;  /* 0x00380000f328783b */ /* 0x000eee0000004200 */
[C---:B------:R-:W-:Y:S08]  /*6e20*/  HMMA.16816.F32.BF16 R16, R8.reuse, R52, RZ ;  /* 0x000000340810723c */ /* 0x040ff000000418ff */
[----:B------:R-:W-:Y:S01]  /*6e30*/  HMMA.16816.F32.BF16 R12, R8, R54, RZ ;  /* 0x00000036080c723c */ /* 0x000fe200000418ff */
[----:B------:R-:W2:Y:S07]  /*6e40*/  LDSM.16.MT88.4 R52, [R244+0x3000] ;  /* 0x00300000f434783b */ /* 0x000eae0000004200 */
[C---:B------:R-:W-:Y:S08]  /*6e50*/  HMMA.16816.F32.BF16 R180, R4.reuse, R66, R28 ;  /* 0x0000004204b4723c */ /* 0x040ff0000004181c */
[----:B----4-:R-:W-:Y:S08]  /*6e60*/  HMMA.16816.F32.BF16 R64, R4, R60, R24 ;  /* 0x0000003c0440723c */ /* 0x010ff00000041818 */
[C---:B-1----:R-:W-:Y:S08]  /*6e70*/  HMMA.16816.F32.BF16 R28, R8.reuse, R36, RZ ;  /* 0x00000024081c723c */ /* 0x042ff000000418ff */
[----:B------:R-:W-:Y:S01]  /*6e80*/  HMMA.16816.F32.BF16 R24, R8, R38, RZ ;  /* 0x000000260818723c */ /* 0x000fe200000418ff */
[----:B------:R-:W1:Y:S07]  /*6e90*/  LDSM.16.MT88.4 R36, [R246+0x3000] ;  /* 0x00300000f624783b */ /* 0x000e6e0000004200 */
[C---:B------:R-:W-:Y:S08]  /*6ea0*/  HMMA.16816.F32.BF16 R176, R4.reuse, R62, R20 ;  /* 0x0000003e04b0723c */ /* 0x040ff00000041814 */
[C---:B-----5:R-:W-:Y:S08]  /*6eb0*/  HMMA.16816.F32.BF16 R60, R4.reuse, R48, R16 ;  /* 0x00000030043c723c */ /* 0x060ff00000041810 */
[----:B------:R-:W-:Y:S01]  /*6ec0*/  HMMA.16816.F32.BF16 R172, R4, R50, R12 ;  /* 0x0000003204ac723c */ /* 0x000fe2000004180c */
[----:B------:R-:W4:Y:S07]  /*6ed0*/  LDSM.16.MT88.4 R48, [R244+0x3800] ;  /* 0x00380000f430783b */ /* 0x000f2e0000004200 */
[----:B--2---:R-:W-:Y:S07]  /*6ee0*/  HMMA.16816.F32.BF16 R16, R8, R46, RZ ;  /* 0x0000002e0810723c */ /* 0x004fee00000418ff */
[----:B------:R-:W-:Y:S01]  /*6ef0*/  IMAD.MOV.U32 R46, RZ, RZ, R85 ;  /* 0x000000ffff2e7224 */ /* 0x000fe200078e0055 */
[----:B---3--:R-:W-:Y:S01]  /*6f00*/  HMMA.16816.F32.BF16 R88, R4, R42, R24 ;  /* 0x0000002a0458723c */ /* 0x008fe20000041818 */
[----:B------:R-:W2:Y:S01]  /*6f10*/  LDSM.16.MT88.4 R24, [R246+0x3800] ;  /* 0x00380000f618783b */ /* 0x000ea20000004200 */
[----:B------:R-:W-:-:S05]  /*6f20*/  MOV R47, R84 ;  /* 0x00000054002f7202 */ /* 0x000fca0000000f00 */
[----:B------:R-:W-:Y:S01]  /*6f30*/  MOV R42, R77 ;  /* 0x0000004d002a7202 */ /* 0x000fe20000000f00 */
[----:B------:R-:W-:Y:S01]  /*6f40*/  HMMA.16816.F32.BF16 R20, R8, R44, RZ ;  /* 0x0000002c0814723c */ /* 0x000fe200000418ff */
[----:B------:R-:W-:-:S06]  /*6f50*/  IMAD.MOV.U32 R43, RZ, RZ, R76 ;  /* 0x000000ffff2b7224 */ /* 0x000fcc00078e004c */
[----:B------:R-:W-:Y:S01]  /*6f60*/  MOV R45, R86 ;  /* 0x00000056002d7202 */ /* 0x000fe20000000f00 */
[----:B------:R-:W-:Y:S01]  /*6f70*/  HMMA.16816.F32.BF16 R12, R8, R52, RZ ;  /* 0x00000034080c723c */ /* 0x000fe200000418ff */
[----:B------:R-:W-:Y:S01]  /*6f80*/  MOV R44, R3 ;  /* 0x00000003002c7202 */ /* 0x000fe20000000f00 */
[----:B------:R-:W-:-:S04]  /*6f90*/  FADD.FTZ R3, R101, R100 ;  /* 0x0000006465037221 */ /* 0x000fc80000010000 */
[----:B------:R-:W-:Y:S01]  /*6fa0*/  FADD.FTZ R3, R116, R3 ;  /* 0x0000000374037221 */ /* 0x000fe20000010000 */
[----:B------:R-:W-:Y:S01]  /*6fb0*/  MOV R52, R81 ;  /* 0x0000005100347202 */ /* 0x000fe20000000f00 */
[----:B------:R-:W-:Y:S01]  /*6fc0*/  IMAD.MOV.U32 R53, RZ, RZ, R80 ;  /* 0x000000ffff357224 */ /* 0x000fe200078e0050 */
[----:B------:R-:W-:Y:S01]  /*6fd0*/  HMMA.16816.F32.BF16 R96, R4, R34, R16 ;  /* 0x000000220460723c */ /* 0x000fe20000041810 */
[----:B------:R-:W-:-:S06]  /*6fe0*/  FADD.FTZ R3, R111, R3 ;  /* 0x000000036f037221 */ /* 0x000fcc0000010000 */
[----:B------:R-:W-:Y:S01]  /*6ff0*/  MOV R34, R157 ;  /* 0x0000009d00227202 */ /* 0x000fe20000000f00 */
[----:B------:R-:W-:Y:S01]  /*7000*/  HMMA.16816.F32.BF16 R80, R4, R40, R28 ;  /* 0x000000280450723c */ /* 0x000fe2000004181c */
[----:B------:R-:W3:Y:S01]  /*7010*/  LDSM.16.MT88.4 R28, [R243+0x4800] ;  /* 0x00480000f31c783b */ /* 0x000ee20000004200 */
[----:B------:R-:W-:-:S05]  /*7020*/  IMAD.MOV.U32 R35, RZ, RZ, R156 ;  /* 0x000000ffff237224 */ /* 0x000fca00078e009c */
[----:B------:R-:W-:Y:S01]  /*7030*/  MOV R41, R79 ;  /* 0x0000004f00297202 */ /* 0x000fe20000000f00 */
[----:B-1----:R-:W-:Y:S01]  /*7040*/  HMMA.16816.F32.BF16 R16, R8, R36, RZ ;  /* 0x000000240810723c */ /* 0x002fe200000418ff */
[----:B------:R-:W-:-:S07]  /*7050*/  MOV R40, R78 ;  /* 0x0000004e00287202 */ /* 0x000fce0000000f00 */
[----:B------:R-:W-:Y:S07]  /*7060*/  HMMA.16816.F32.BF16 R76, R4, R32, R20 ;  /* 0x00000020044c723c */ /* 0x000fee0000041814 */
[----:B------:R-:W-:Y:S01]  /*7070*/  MOV R32, R87 ;  /* 0x0000005700207202 */ /* 0x000fe20000000f00 */
[----:B------:R-:W-:Y:S01]  /*7080*/  HMMA.16816.F32.BF16 R20, R8, R54, RZ ;  /* 0x000000360814723c */ /* 0x000fe200000418ff */
[----:B------:R-:W-:Y:S02]  /*7090*/  MOV R33, R92 ;  /* 0x0000005c00217202 */ /* 0x000fe40000000f00 */
[----:B------:R-:W-:-:S02]  /*70a0*/  MOV R36, R32 ;  /* 0x0000002000247202 */ /* 0x000fc40000000f00 */
[----:B------:R-:W-:Y:S01]  /*70b0*/  MOV R32, R159 ;  /* 0x0000009f00207202 */ /* 0x000fe20000000f00 */
[----:B------:R-:W-:Y:S01]  /*70c0*/  IMAD.MOV.U32 R37, RZ, RZ, R33 ;  /* 0x000000ffff257224 */ /* 0x000fe200078e0021 */
[----:B------:R-:W-:Y:S01]  /*70d0*/  MOV R54, R131 ;  /* 0x0000008300367202 */ /* 0x000fe20000000f00 */
[----:B----4-:R-:W-:Y:S01]  /*70e0*/  HMMA.16816.F32.BF16 R84, R4, R48, R12 ;  /* 0x000000300454723c */ /* 0x010fe2000004180c */
[----:B------:R-:W-:Y:S01]  /*70f0*/  IMAD.MOV.U32 R55, RZ, RZ, R130 ;  /* 0x000000ffff377224 */ /* 0x000fe200078e0082 */
[----:B------:R-:W-:Y:S02]  /*7100*/  MOV R33, R158 ;  /* 0x0000009e00217202 */ /* 0x000fe40000000f00 */
[----:B------:R-:W-:Y:S03]  /*7110*/  LDSM.16.MT88.4 R156, [R243+0x1000] ;  /* 0x00100000f39c783b */ /* 0x000fe60000004200 */
[----:B------:R-:W-:Y:S01]  /*7120*/  MOV R48, R151 ;  /* 0x0000009700307202 */ /* 0x000fe20000000f00 */
[----:B------:R-:W-:Y:S01]  /*7130*/  HMMA.16816.F32.BF16 R12, R8, R38, RZ ;  /* 0x00000026080c723c */ /* 0x000fe200000418ff */
[----:B------:R-:W-:-:S06]  /*7140*/  MOV R49, R150 ;  /* 0x0000009600317202 */ /* 0x000fcc0000000f00 */
[----:B------:R-:W-:Y:S01]  /*7150*/  MOV R38, R42 ;  /* 0x0000002a00267202 */ /* 0x000fe20000000f00 */
        /* <DEDUP_REMOVED lines=8> */
[----:B------:R-:W2:Y:S01]  /*71e0*/  LDSM.16.MT88.4 R20, [R245+0x4800] ;  /* 0x00480000f514783b */ /* 0x000ea20000004200 */
[----:B------:R-:W-:-:S05]  /*71f0*/  MOV R53, R132 ;  /* 0x0000008400357202 */ /* 0x000fca0000000f00 */
[----:B------:R-:W-:Y:S01]  /*7200*/  MOV R50, R149 ;  /* 0x0000009500327202 */ /* 0x000fe20000000f00 */
[----:B------:R-:W-:Y:S01]  /*7210*/  HMMA.16816.F32.BF16 R112, R4, R26, R12 ;  /* 0x0000001a0470723c */ /* 0x000fe2000004180c */
[----:B------:R-:W-:Y:S02]  /*7220*/  IMAD.MOV.U32 R51, RZ, RZ, R148 ;  /* 0x000000ffff337224 */ /* 0x000fe400078e0094 */
[----:B------:R-:W-:Y:S04]  /*7230*/  LDSM.16.MT88.4 R148, [R245+0x1000] ;  /* 0x00100000f594783b */ /* 0x000fe80000004200 */
[--C-:B------:R-:W-:Y:S01]  /*7240*/  FFMA.FTZ R27, R74, c[0x0][0x2d0], -R2.reuse ;  /* 0x0000b4004a1b7a23 */ /* 0x100fe20000010802 */
[----:B---3--:R-:W-:Y:S01]  /*7250*/  HMMA.16816.F32.BF16 R12, R8, R28, RZ ;  /* 0x0000001c080c723c */ /* 0x008fe200000418ff */
[----:B------:R-:W-:-:S06]  /*7260*/  FFMA.FTZ R26, R73, c[0x0][0x2d0], -R2 ;  /* 0x0000b400491a7a23 */ /* 0x000fcc0000010802 */
[----:B------:R-:W-:Y:S02]  /*7270*/  FFMA.FTZ R28, R75, c[0x0][0x2d0], -R2 ;  /* 0x0000b4004b1c7a23 */ /* 0x000fe40000010802 */
[----:B------:R-:W-:Y:S11]  /*7280*/  FFMA.FTZ R29, R70, c[0x0][0x2d0], -R0 ;  /* 0x0000b400461d7a23 */ /* 0x000ff60000010800 */
[----:B------:R-:W-:Y:S04]  /*7290*/  @!UPT UIADD3 URZ, URZ, URZ, URZ ;  /* 0x0000003f3f3ff290 */ /* 0x000fe8000fffe03f */
[----:B-1----:R-:W-:Y:S07]  /*72a0*/  HMMA.16816.F32.BF16 R100, R4, R16, R12 ;  /* 0x000000100464723c */ /* 0x002fee000004180c */
[----:B------:R-:W-:Y:S01]  /*72b0*/  FADD.FTZ R16, R109, R108 ;  /* 0x0000006c6d107221 */ /* 0x000fe20000010000 */
[----:B------:R-:W-:Y:S03]  /*72c0*/  HMMA.16816.F32.BF16 R12, R8, R30, RZ ;  /* 0x0000001e080c723c */ /* 0x000fe600000418ff */
[----:B------:R-:W-:-:S04]  /*72d0*/  FADD.FTZ R24, R110, R16 ;  /* 0x000000106e187221 */ /* 0x000fc80000010000 */
[----:B------:R-:W-:Y:S02]  /*72e0*/  FADD.FTZ R3, R118, R24 ;  /* 0x0000001876037221 */ /* 0x000fe40000010000 */
[----:B------:R-:W-:Y:S02]  /*72f0*/  FFMA.FTZ R24, R72, c[0x0][0x2d0], -R2 ;  /* 0x0000b40048187a23 */ /* 0x000fe40000010802 */
        /* <DEDUP_REMOVED lines=47> */
[C---:B------:R-:W-:Y:S08]  /*75f0*/  HMMA.16816.F32.BF16 R160, R128.reuse, R156, R160 ;  /* 0x0000009c80a0723c */ /* 0x040ff000000418a0 */
[----:B------:R-:W-:Y:S01]  /*7600*/  HMMA.16816.F32.BF16 R148, R128, R150, R32 ;  /* 0x000000968094723c */ /* 0x000fe20000041820 */
[----:B------:R-:W3:Y:S01]  /*7610*/  LDSM.16.MT88.4 R32, [R246+0x1000] ;  /* 0x00100000f620783b */ /* 0x000ee20000004200 */
[----:B--2---:R-:W-:-:S06]  /*7620*/  FADD.FTZ R0, R22, R2 ;  /* 0x0000000216007221 */ /* 0x004fcc0000010000 */
        /* <DEDUP_REMOVED lines=9> */
[C---:B------:R-:W-:Y:S01]  /*76c0*/  HMMA.16816.F32.BF16 R68, R128.reuse, R72, R80 ;  /* 0x000000488044723c */ /* 0x040fe20000041850 */
[----:B------:R-:W-:Y:S07]  /*76d0*/  LDSM.16.MT88.4 R80, [R245+0x4000] ;  /* 0x00400000f550783b */ /* 0x000fee0000004200 */
[C---:B---3--:R-:W-:Y:S01]  /*76e0*/  HMMA.16816.F32.BF16 R28, R128.reuse, R32, R40 ;  /* 0x00000020801c723c */ /* 0x048fe20000041828 */
[----:B------:R-:W3:Y:S04]  /*76f0*/  LDSM.16.MT88.4 R40, [R243+0x2800] ;  /* 0x00280000f328783b */ /* 0x000ee80000004200 */
[----:B-1----:R-:W5:Y:S03]  /*7700*/  LDL R0, [R1+0xac] ;  /* 0x0000ac0001007983 */ /* 0x002f660000100800 */
[----:B--2---:R-:W-:Y:S08]  /*7710*/  HMMA.16816.F32.BF16 R144, R128, R140, R144 ;  /* 0x0000008c8090723c */ /* 0x004ff00000041890 */
[----:B----4-:R-:W-:Y:S01]  /*7720*/  HMMA.16816.F32.BF16 R16, R4, R8, R16 ;  /* 0x000000080410723c */ /* 0x010fe20000041810 */
[----:B------:R-:W2:Y:S04]  /*7730*/  LDL.LU R8, [R1+0x58] ;  /* 0x0000580001087983 */ /* 0x000ea80000300800 */
[----:B------:R-:W4:Y:S03]  /*7740*/  LDL.LU R3, [R1+0x38] ;  /* 0x0000380001037983 */ /* 0x000f260000300800 */
[C---:B------:R-:W-:Y:S01]  /*7750*/  HMMA.16816.F32.BF16 R72, R128.reuse, R74, R88 ;  /* 0x0000004a8048723c */ /* 0x040fe20000041858 */
[----:B------:R-:W1:Y:S07]  /*7760*/  LDSM.16.MT88.4 R88, [R244+0x4000] ;  /* 0x00400000f458783b */ /* 0x000e6e0000004200 */
[C---:B------:R-:W-:Y:S01]  /*7770*/  HMMA.16816.F32.BF16 R140, R128.reuse, R142, R48 ;  /* 0x0000008e808c723c */ /* 0x040fe20000041830 */
[----:B------:R-:W1:Y:S07]  /*7780*/  LDSM.16.MT88.4 R48, [R245+0x2800] ;  /* 0x00280000f530783b */ /* 0x000e6e0000004200 */
[C---:B------:R-:W-:Y:S08]  /*7790*/  HMMA.16816.F32.BF16 R32, R128.reuse, R34, R36 ;  /* 0x000000228020723c */ /* 0x040ff00000041824 */
[C---:B---3--:R-:W-:Y:S08]  /*77a0*/  HMMA.16816.F32.BF16 R36, R128.reuse, R40, R52 ;  /* 0x000000288024723c */ /* 0x048ff00000041834 */
[C---:B------:R-:W-:Y:S08]  /*77b0*/  HMMA.16816.F32.BF16 R76, R128.reuse, R80, R76 ;  /* 0x00000050804c723c */ /* 0x040ff0000004184c */
[C---:B------:R-:W-:Y:S08]  /*77c0*/  HMMA.16816.F32.BF16 R40, R128.reuse, R42, R44 ;  /* 0x0000002a8028723c */ /* 0x040ff0000004182c */
[C---:B-1----:R-:W-:Y:S08]  /*77d0*/  HMMA.16816.F32.BF16 R84, R128.reuse, R88, R84 ;  /* 0x000000588054723c */ /* 0x042ff00000041854 */
[C---:B------:R-:W-:Y:S01]  /*77e0*/  HMMA.16816.F32.BF16 R88, R128.reuse, R90, R104 ;  /* 0x0000005a8058723c */ /* 0x040fe20000041868 */
[----:B------:R-:W1:Y:S07]  /*77f0*/  LDSM.16.MT88.4 R104, [R243+0x5800] ;  /* 0x00580000f368783b */ /* 0x000e6e0000004200 */
[C---:B------:R-:W-:Y:S01]  /*7800*/  HMMA.16816.F32.BF16 R80, R128.reuse, R82, R96 ;  /* 0x000000528050723c */ /* 0x040fe20000041860 */
[----:B------:R-:W3:Y:S07]  /*7810*/  LDSM.16.MT88.4 R96, [R246+0x4000] ;  /* 0x00400000f660783b */ /* 0x000eee0000004200 */
[----:B------:R-:W-:Y:S01]  /*7820*/  HMMA.16816.F32.BF16 R44, R128, R48, R56 ;  /* 0x00000030802c723c */ /* 0x000fe20000041838 */
[----:B------:R-:W3:Y:S07]  /*7830*/  LDSM.16.MT88.4 R56, [R244+0x2800] ;  /* 0x00280000f438783b */ /* 0x000eee0000004200 */
[----:B------:R-:W-:Y:S01]  /*7840*/  HMMA.16816.F32.BF16 R12, R4, R10, R12 ;  /* 0x0000000a040c723c */ /* 0x000fe2000004180c */
[----:B------:R-:W-:Y:S07]  /*7850*/  LDSM.16.MT88.4 R4, [R246+0x5800] ;  /* 0x00580000f604783b */ /* 0x000fee0000004200 */
[C---:B-1----:R-:W-:Y:S08]  /*7860*/  HMMA.16816.F32.BF16 R100, R128.reuse, R104, R100 ;  /* 0x000000688064723c */ /* 0x042ff00000041864 */
[C---:B------:R-:W-:Y:S01]  /*7870*/  HMMA.16816.F32.BF16 R104, R128.reuse, R106, R120 ;  /* 0x0000006a8068723c */ /* 0x040fe20000041878 */
[----:B------:R-:W1:Y:S07]  /*7880*/  LDSM.16.MT88.4 R120, [R244+0x5800] ;  /* 0x00580000f478783b */ /* 0x000e6e0000004200 */
[C---:B---3--:R-:W-:Y:S08]  /*7890*/  HMMA.16816.F32.BF16 R92, R128.reuse, R96, R92 ;  /* 0x00000060805c723c */ /* 0x048ff0000004185c */
[C---:B------:R-:W-:Y:S01]  /*78a0*/  HMMA.16816.F32.BF16 R52, R128.reuse, R56, R64 ;  /* 0x000000388034723c */ /* 0x040fe20000041840 */
[----:B------:R-:W3:Y:S07]  /*78b0*/  LDSM.16.MT88.4 R64, [R246+0x2800] ;  /* 0x00280000f640783b */ /* 0x000eee0000004200 */
        /* <DEDUP_REMOVED lines=8> */
[C---:B---3--:R-:W-:Y:S08]  /*7940*/  HMMA.16816.F32.BF16 R60, R128.reuse, R64, R60 ;  /* 0x00000040803c723c */ /* 0x048ff0000004183c */
[C---:B------:R-:W-:Y:S08]  /*7950*/  HMMA.16816.F32.BF16 R108, R128.reuse, R112, R108 ;  /* 0x00000070806c723c */ /* 0x040ff0000004186c */
[C---:B------:R-:W-:Y:S08]  /*7960*/  HMMA.16816.F32.BF16 R48, R128.reuse, R50, R180 ;  /* 0x000000328030723c */ /* 0x040ff000000418b4 */
        /* <DEDUP_REMOVED lines=9> */
[----:B--2---:R-:W-:-:S04]  /*7a00*/  IADD3 R0, R8, R0, RZ ;  /* 0x0000000008007210 */ /* 0x004fc80007ffe0ff */
        /* <DEDUP_REMOVED lines=13> */
.L_x_3760:
[----:B------:R-:W-:-:S04]  /*7ae0*/  MOV R0, 0x1 ;  /* 0x0000000100007802 */ /* 0x000fc80000000f00 */
[----:B------:R-:W-:-:S13]  /*7af0*/  ISETP.NE.AND P0, PT, R0, c[0x0][0x32c], PT ;  /* 0x0000cb0000007a0c */ /* 0x000fda0003f05270 */
[----:B------:R-:W-:-:S05]  /*7b00*/  @P0 IMAD.HI.U32 R0, R2, c[0x0][0x330], RZ ;  /* 0x0000cc0002000a27 */ /* 0x000fca00078e00ff */
[----:B------:R-:W-:Y:S02]  /*7b10*/  @P0 SHF.R.U32.HI R2, RZ, c[0x0][0x334], R0 ;  /* 0x0000cd00ff020a19 */ /* 0x000fe40000011600 */
.L_x_3761:
[----:B------:R-:W-:Y:S05]  /*7b20*/  BSYNC B0 ;  /* 0x0000000000007941 */ /* 0x000fea0003800000 */
.L_x_3759:
[----:B------:R-:W-:-:S05]  /*7b30*/  MOV R0, c[0x0][0x32c] ;  /* 0x0000cb0000007a02 */ /* 0x000fca0000000f00 */
[----:B------:R-:W-:-:S05]  /*7b40*/  IMAD R2, R2, R0, c[0x0][0x32c] ;  /* 0x0000cb0002027624 */ /* 0x000fca00078e0200 */
[----:B------:R-:W-:-:S04]  /*7b50*/  IMNMX R3, R3, R2, PT ;  /* 0x0000000203037217 */ /* 0x000fc80003800200 */
.L_x_3758:
        /* <DEDUP_REMOVED lines=12> */
.L_x_3785:
        /* <DEDUP_REMOVED lines=36> */
.L_x_3902:
[----:B------:R-:W-:-:S05]  /*7e60*/  BRA.DIV ~URZ, `(.L_x_3766) ;  /* 0x00011b127f007947 */ /* 0x000fca000b800000 */
[----:B------:R4:W2:Y:S02]  /*7e70*/  SHFL.IDX PT, R0, R12, RZ, 0x181f ;  /* 0x00181fff0c007589 */ /* 0x0008a400000e0000 */
.L_x_3903:
        /* <DEDUP_REMOVED lines=38> */
.L_x_3904:
        /* <DEDUP_REMOVED lines=24> */
.L_x_3764:
[----:B---3--:R-:W-:Y:S05]  /*8260*/  BSYNC B0 ;  /* 0x0000000000007941 */ /* 0x008fea0003800000 */
.L_x_3763:
[----:B------:R-:W0:Y:S01]  /*8270*/  LDGDEPBAR ;  /* 0x00000000000079af */ /* 0x000e220000000000 */
[----:B------:R-:W-:Y:S01]  /*8280*/  WARPSYNC 0xffffffff ;  /* 0xffffffff00007948 */ /* 0x000fe20003800000 */
[C---:B--2-4-:R-:W-:Y:S01]  /*8290*/  HMMA.16816.F32.BF16 R4, R164.reuse, R8, RZ ;  /* 0x00000008a404723c */ /* 0x054fe200000418ff */
[----:B------:R-:W-:Y:S03]  /*82a0*/  BSSY B0, `(.L_x_3768) ;  /* 0x0000110000007945 */ /* 0x000fe60003800000 */
[----:B------:R-:W2:Y:S04]  /*82b0*/  LDL R2, [R1+0x38] ;  /* 0x0000380001027983 */ /* 0x000ea80000100800 */
[C---:B------:R-:W-:Y:S02]  /*82c0*/  HMMA.16816.F32.BF16 R8, R164.reuse, R10, RZ ;  /* 0x0000000aa408723c */ /* 0x040fe400000418ff */
[----:B------:R-:W3:Y:S06]  /*82d0*/  LDL R0, [R1] ;  /* 0x0000000001007983 */ /* 0x000eec0000100800 */
[C---:B-1----:R-:W-:Y:S01]  /*82e0*/  HMMA.16816.F32.BF16 R12, R164.reuse, R16, RZ ;  /* 0x00000010a40c723c */ /* 0x042fe200000418ff */
[----:B------:R-:W4:Y:S06]  /*82f0*/  LDL R132, [R1+0x4] ;  /* 0x0000040001847983 */ /* 0x000f2c0000100800 */
[----:B------:R-:W5:Y:S01]  /*8300*/  LDL R3, [R1+0x8] ;  /* 0x0000080001037983 */ /* 0x000f620000100800 */
        /* <DEDUP_REMOVED lines=35> */
[----:B------:R-:W1:Y:S07]  /*8540*/  LDSM.16.M88.4 R176, [R248] ;  /* 0x00000000f8b0783b */ /* 0x000e6e0000000200 */
[C---:B------:R-:W-:Y:S08]  /*8550*/  HMMA.16816.F32.BF16 R20, R192.reuse, R180, R20 ;  /* 0x000000b4c014723c */ /* 0x040ff00000041814 */
[----:B------:R-:W-:Y:S01]  /*8560*/  HMMA.16816.F32.BF16 R24, R192, R182, R24 ;  /* 0x000000b6c018723c */ /* 0x000fe20000041818 */
[----:B------:R-:W1:Y:S07]  /*8570*/  LDSM.16.M88.4 R180, [R249] ;  /* 0x00000000f9b4783b */ /* 0x000e6e0000000200 */
[C---:B-1----:R-:W-:Y:S08]  /*8580*/  HMMA.16816.F32.BF16 R4, R196.reuse, R172, R4 ;  /* 0x000000acc404723c */ /* 0x042ff00000041804 */
[C---:B------:R-:W-:Y:S01]  /*8590*/  HMMA.16816.F32.BF16 R8, R196.reuse, R174, R8 ;  /* 0x000000aec408723c */ /* 0x040fe20000041808 */
[----:B------:R-:W1:Y:S07]  /*85a0*/  LDSM.16.M88.4 R172, [R242+0x1800] ;  /* 0x00180000f2ac783b */ /* 0x000e6e0000000200 */
        /* <DEDUP_REMOVED lines=26> */
[----:B------:R1:W4:Y:S07]  /*8750*/  LDSM.16.M88.4 R172, [R0] ;  /* 0x0000000000ac783b */ /* 0x00032e0000000200 */
[C---:B--2---:R-:W-:Y:S08]  /*8760*/  HMMA.16816.F32.BF16 R12, R208.reuse, R176, R12 ;  /* 0x000000b0d00c723c */ /* 0x044ff0000004180c */
[C---:B------:R-:W-:Y:S01]  /*8770*/  HMMA.16816.F32.BF16 R16, R208.reuse, R178, R16 ;  /* 0x000000b2d010723c */ /* 0x040fe20000041810 */
[----:B------:R-:W2:Y:S07]  /*8780*/  LDSM.16.M88.4 R176, [R251] ;  /* 0x00000000fbb0783b */ /* 0x000eae0000000200 */
[C---:B---3--:R-:W-:Y:S01]  /*8790*/  HMMA.16816.F32.BF16 R20, R208.reuse, R180, R20 ;  /* 0x000000b4d014723c */ /* 0x048fe20000041814 */
[----:B-1----:R-:W3:Y:S07]  /*87a0*/  LDL R0, [R1+0xc] ;  /* 0x00000c0001007983 */ /* 0x002eee0000100800 */
[----:B------:R-:W-:Y:S01]  /*87b0*/  HMMA.16816.F32.BF16 R24, R208, R182, R24 ;  /* 0x000000b6d018723c */ /* 0x000fe20000041818 */
[----:B------:R-:W1:Y:S07]  /*87c0*/  LDSM.16.M88.4 R180, [R252] ;  /* 0x00000000fcb4783b */ /* 0x000e6e0000000200 */
        /* <DEDUP_REMOVED lines=25> */
[----:B------:R-:W-:Y:S08]  /*8960*/  HMMA.16816.F32.BF16 R24, R220, R182, R24 ;  /* 0x000000b6dc18723c */ /* 0x000ff00000041818 */
[C---:B----4-:R-:W-:Y:S08]  /*8970*/  HMMA.16816.F32.BF16 R4, R224.reuse, R172, R4 ;  /* 0x000000ace004723c */ /* 0x050ff00000041804 */
[C---:B------:R-:W-:Y:S01]  /*8980*/  HMMA.16816.F32.BF16 R8, R224.reuse, R174, R8 ;  /* 0x000000aee008723c */ /* 0x040fe20000041808 */
[----:B------:R-:W1:Y:S07]  /*8990*/  LDSM.16.M88.4 R172, [R240+0x5800] ;  /* 0x00580000f0ac783b */ /* 0x000e6e0000000200 */
[C---:B--2---:R-:W-:Y:S08]  /*89a0*/  HMMA.16816.F32.BF16 R12, R224.reuse, R176, R12 ;  /* 0x000000b0e00c723c */ /* 0x044ff0000004180c */
[C---:B------:R-:W-:Y:S01]  /*89b0*/  HMMA.16816.F32.BF16 R16, R224.reuse, R178, R16 ;  /* 0x000000b2e010723c */ /* 0x040fe20000041810 */
[----:B-----5:R-:W-:Y:S07]  /*89c0*/  LDSM.16.M88.4 R176, [R3] ;  /* 0x0000000003b0783b */ /* 0x020fee0000000200 */
[C---:B-1----:R-:W-:Y:S08]  /*89d0*/  HMMA.16816.F32.BF16 R20, R224.reuse, R172, R20 ;  /* 0x000000ace014723c */ /* 0x042ff00000041814 */
[----:B------:R-:W-:Y:S01]  /*89e0*/  HMMA.16816.F32.BF16 R24, R224, R174, R24 ;  /* 0x000000aee018723c */ /* 0x000fe20000041818 */
[----:B------:R-:W-:Y:S06]  /*89f0*/  LDSM.16.M88.4 R172, [R132] ;  /* 0x0000000084ac783b */ /* 0x000fec0000000200 */
[----:B---3--:R1:W2:Y:S06]  /*8a00*/  LDSM.16.M88.4 R180, [R0] ;  /* 0x0000000000b4783b */ /* 0x0082ac0000000200 */
[----:B-1----:R-:W3:Y:S01]  /*8a10*/  LDL R0, [R1+0x70] ;  /* 0x0000700001007983 */ /* 0x002ee20000100800 */
        /* <DEDUP_REMOVED lines=25> */
[----:B------:R-:W-:Y:S03]  /*8bb0*/  HMMA.16816.F32.BF16 R24, R236, R182, R24 ;  /* 0x000000b6ec18723c */ /* 0x000fe60000041818 */
[----:B---3--:R-:W-:Y:S11]  /*8bc0*/  ISETP.GT.AND P0, PT, R2, R0, PT ;  /* 0x000000000200720c */ /* 0x008ff60003f04270 */
[----:B------:R-:W-:Y:S02]  /*8bd0*/  @!UPT UIADD3 URZ, URZ, URZ, URZ ;  /* 0x0000003f3f3ff290 */ /* 0x000fe4000fffe03f */
        /* <DEDUP_REMOVED lines=12> */
[----:B------:R-:W-:Y:S05]  /*8ca0*/  IADD3 R2, R2, -0x30, R0 ;  /* 0xffffffd002027810 */ /* 0x000fea0007ffe000 */
[----:B------:R-:W-:Y:S04]  /*8cb0*/  @P2 IMAD.HI.U32 R3, R2, c[0x0][0x2bc], RZ ;  /* 0x0000af0002032a27 */ /* 0x000fe800078e00ff */
[----:B------:R-:W-:Y:S01]  /*8cc0*/  IMAD.MOV.U32 R0, RZ, RZ, R2 ;  /* 0x000000ffff007224 */ /* 0x000fe200078e0002 */
        /* <DEDUP_REMOVED lines=18> */
[----:B--2---:R-:W-:Y:S01]  /*8df0*/  IMAD R132, R0, c[0x0][0x1f0], RZ ;  /* 0x00007c0000847a24 */ /* 0x004fe200078e02ff */
[----:B------:R-:W-:Y:S03]  /*8e00*/  IADD3 R0, P0, R138, R2, RZ ;  /* 0x000000028a007210 */ /* 0x000fe60007f1e0ff */
[----:B------:R-:W-:Y:S05]  /*8e10*/  IMAD R132, R133, c[0x0][0x1f4], R132 ;  /* 0x00007d0085847a24 */ /* 0x000fea00078e0284 */
[----:B------:R-:W-:Y:S02]  /*8e20*/  IADD3.X R2, R134, R3, R132, P0, !PT ;  /* 0x0000000386027210 */ /* 0x000fe400007fe484 */
[----:B-1----:R-:W-:Y:S04]  /*8e30*/  SHF.R.S32.HI R133, RZ, 0x1f, R137 ;  /* 0x0000001fff857819 */ /* 0x002fe80000011489 */
[----:B------:R-:W-:Y:S02]  /*8e40*/  LEA.HI R133, R133, R137, RZ, 0x3 ;  /* 0x0000008985857211 */ /* 0x000fe400078f18ff */
[C---:B------:R-:W-:Y:S02]  /*8e50*/  LEA R137, P0, R0.reuse, c[0x0][0x1c8], 0x1 ;  /* 0x0000720000897a11 */ /* 0x040fe400078008ff */
[----:B------:R-:W-:Y:S02]  /*8e60*/  SHF.R.S32.HI R133, RZ, 0x3, R133 ;  /* 0x00000003ff857819 */ /* 0x000fe40000011485 */
[----:B------:R-:W-:Y:S02]  /*8e70*/  LEA.HI.X R134, R0, c[0x0][0x1cc], R2, 0x1, P0 ;  /* 0x0000730000867a11 */ /* 0x000fe400000f0c02 */
[----:B------:R-:W-:Y:S04]  /*8e80*/  IADD3 R133, -R133, 0x30, RZ ;  /* 0x0000003085857810 */ /* 0x000fe80007ffe1ff */
[----:B------:R-:W-:Y:S01]  /*8e90*/  ISETP.GE.AND P0, PT, R133, 0x1, PT ;  /* 0x000000018500780c */ /* 0x000fe20003f06270 */
[----:B------:R-:W-:-:S10]  /*8ea0*/  BRA.DIV ~URZ, `(.L_x_3770) ;  /* 0x00010c727f007947 */ /* 0x000fd4000b800000 */
[----:B------:R1:W2:Y:S02]  /*8eb0*/  SHFL.IDX PT, R132, R134, RZ, 0x181f ;  /* 0x00181fff86847589 */ /* 0x0002a400000e0000 */
.L_x_3905:
[----:B------:R-:W-:-:S05]  /*8ec0*/  BRA.DIV ~URZ, `(.L_x_3771) ;  /* 0x00010ce27f007947 */ /* 0x000fca000b800000 */
[----:B------:R3:W4:Y:S02]  /*8ed0*/  SHFL.IDX PT, R0, R137, RZ, 0x181f ;  /* 0x00181fff89007589 */ /* 0x00072400000e0000 */
.L_x_3906:
        /* <DEDUP_REMOVED lines=40> */
.L_x_3907:
        /* <DEDUP_REMOVED lines=36> */
.L_x_3769:
[----:B------:R-:W-:Y:S05]  /*93a0*/  BSYNC B0 ;  /* 0x0000000000007941 */ /* 0x000fea0003800000 */
.L_x_3768:
        /* <DEDUP_REMOVED lines=19> */
.L_x_3908:
        /* <DEDUP_REMOVED lines=21> */
.L_x_3776:
[----:B------:R-:W-:Y:S04]  /*9630*/  MOV R138, 0x1 ;  /* 0x00000001008a7802 */ /* 0x000fe80000000f00 */
[----:B------:R-:W-:Y:S11]  /*9640*/  ISETP.NE.AND P0, PT, R138, c[0x0][0x32c], PT ;  /* 0x0000cb008a007a0c */ /* 0x000ff60003f05270 */
[----:B------:R-:W-:Y:S02]  /*9650*/  @!UPT UIADD3 URZ, URZ, URZ, URZ ;  /* 0x0000003f3f3ff290 */ /* 0x000fe4000fffe03f */
[----:B------:R-:W-:Y:S05]  /*9660*/  @P0 IMAD.HI.U32 R138, R132, c[0x0][0x330], RZ ;  /* 0x0000cc00848a0a27 */ /* 0x000fea00078e00ff */
[----:B------:R-:W-:Y:S02]  /*9670*/  @P0 SHF.R.U32.HI R132, RZ, c[0x0][0x334], R138 ;  /* 0x0000cd00ff840a19 */ /* 0x000fe4000001168a */
.L_x_3777:
[----:B------:R-:W-:Y:S05]  /*9680*/  BSYNC B0 ;  /* 0x0000000000007941 */ /* 0x000fea0003800000 */
.L_x_3775:
[----:B------:R-:W2:Y:S02]  /*9690*/  LDL R138, [R1+0x7c] ;  /* 0x00007c00018a7983 */ /* 0x000ea40000100800 */
[----:B--2---:R-:W-:Y:S04]  /*96a0*/  IMAD.IADD R138, R0, 0x1, -R138 ;  /* 0x00000001008a7824 */ /* 0x004fe800078e0a8a */
[----:B------:R-:W-:Y:S05]  /*96b0*/  IMAD R132, R132, c[0x0][0x32c], R138 ;  /* 0x0000cb0084847a24 */ /* 0x000fea00078e028a */
[----:B------:R-:W-:Y:S02]  /*96c0*/  IMNMX R2, R2, R132, !PT ;  /* 0x0000008402027217 */ /* 0x000fe40007800200 */
[----:B------:R-:W-:Y:S04]  /*96d0*/  IADD3 R132, R132, c[0x0][0x32c], RZ ;  /* 0x0000cb0084847a10 */ /* 0x000fe80007ffe0ff */
[----:B------:R-:W-:Y:S02]  /*96e0*/  IMNMX R3, R3, R132, PT ;  /* 0x0000008403037217 */ /* 0x000fe40003800200 */
.L_x_3774:
        /* <DEDUP_REMOVED lines=33> */
[C---:B------:R-:W-:Y:S04]  /*9900*/  ISETP.LT.OR P0, PT, R3.reuse, 0x11, P0 ;  /* 0x000000110300780c */ /* 0x040fe80000701670 */
        /* <DEDUP_REMOVED lines=30> */
[----:B------:R3:W4:Y:S02]  /*9af0*/  SHFL.IDX PT, R4, R133, 0x1, 0x1c1f ;  /* 0x003c1f0085047f89 */ /* 0x00072400000e0000 */
.L_x_3909:
[----:B----4-:R-:W-:Y:S01]  /*9b00*/  IADD3 R3, R137, R4, RZ ;  /* 0x0000000489037210 */ /* 0x010fe20007ffe0ff */
[----:B------:R-:W-:Y:S05]  /*9b10*/  IMAD.MOV.U32 R2, RZ, RZ, c[0x0][0x32c] ;  /* 0x0000cb00ff027624 */ /* 0x000fea00078e00ff */
[----:B------:R-:W-:Y:S01]  /*9b20*/  ISETP.GE.AND P0, PT, R2, 0x1, PT ;  /* 0x000000010200780c */ /* 0x000fe20003f06270 */
[----:B------:R-:W-:Y:S11]  /*9b30*/  IMAD.IADD R2, R134, 0x1, R4 ;  /* 0x0000000186027824 */ /* 0x000ff600078e0204 */
[----:B------:R-:W-:Y:S01]  /*9b40*/  @!UPT UIADD3 URZ, URZ, URZ, URZ ;  /* 0x0000003f3f3ff290 */ /* 0x000fe2000fffe03f */
[----:B------:R-:W-:-:S05]  /*9b50*/  @!P0 BRA `(.L_x_3779) ;  /* 0x000001b000008947 */ /* 0x000fca0003800000 */
[----:B------:R-:W4:Y:S01]  /*9b60*/  LDL R8, [R1+0x78] ;  /* 0x0000780001087983 */ /* 0x000f220000100800 */
[----:B------:R-:W-:Y:S03]  /*9b70*/  BSSY B0, `(.L_x_3780) ;  /* 0x0000013000007945 */ /* 0x000fe60003800000 */
[----:B------:R-:W4:Y:S02]  /*9b80*/  LDL R5, [R1+0x74] ;  /* 0x0000740001057983 */ /* 0x000f240000100800 */
[----:B----4-:R-:W-:Y:S04]  /*9b90*/  IADD3 R4, -R5, R8, R4 ;  /* 0x0000000805047210 */ /* 0x010fe80007ffe104 */
        /* <DEDUP_REMOVED lines=11> */
.L_x_3781:
[----:B------:R-:W-:Y:S04]  /*9c50*/  MOV R5, 0x1 ;  /* 0x0000000100057802 */ /* 0x000fe80000000f00 */
[----:B------:R-:W-:Y:S11]  /*9c60*/  ISETP.NE.AND P0, PT, R5, c[0x0][0x32c], PT ;  /* 0x0000cb0005007a0c */ /* 0x000ff60003f05270 */
[----:B------:R-:W-:Y:S02]  /*9c70*/  @!UPT UIADD3 URZ, URZ, URZ, URZ ;  /* 0x0000003f3f3ff290 */ /* 0x000fe4000fffe03f */
[----:B------:R-:W-:Y:S05]  /*9c80*/  @P0 IMAD.HI.U32 R5, R4, c[0x0][0x330], RZ ;  /* 0x0000cc0004050a27 */ /* 0x000fea00078e00ff */
[----:B------:R-:W-:Y:S02]  /*9c90*/  @P0 SHF.R.U32.HI R4, RZ, c[0x0][0x334], R5 ;  /* 0x0000cd00ff040a19 */ /* 0x000fe40000011605 */
.L_x_3782:
[----:B------:R-:W-:Y:S05]  /*9ca0*/  BSYNC B0 ;  /* 0x0000000000007941 */ /* 0x000fea0003800000 */
.L_x_3780:
[----:B------:R-:W4:Y:S02]  /*9cb0*/  LDL R5, [R1+0x7c] ;  /* 0x00007c0001057983 */ /* 0x000f240000100800 */
[----:B----4-:R-:W-:Y:S04]  /*9cc0*/  IMAD.IADD R0, R0, 0x1, -R5 ;  /* 0x0000000100007824 */ /* 0x010fe800078e0a05 */
[----:B------:R-:W-:Y:S05]  /*9cd0*/  IMAD R0, R4, c[0x0][0x32c], R0 ;  /* 0x0000cb0004007a24 */ /* 0x000fea00078e0200 */
[----:B------:R-:W-:Y:S02]  /*9ce0*/  IMNMX R2, R2, R0, !PT ;  /* 0x0000000002027217 */ /* 0x000fe40007800200 */
[----:B------:R-:W-:Y:S04]  /*9cf0*/  IADD3 R0, R0, c[0x0][0x32c], RZ ;  /* 0x0000cb0000007a10 */ /* 0x000fe80007ffe0ff */
[----:B------:R-:W-:Y:S02]  /*9d00*/  IMNMX R3, R3, R0, PT ;  /* 0x0000000003037217 */ /* 0x000fe40003800200 */
.L_x_3779:
[----:B------:R-:W-:Y:S01]  /*9d10*/  ISETP.GT.AND P1, PT, R2, 0x28, !P1 ;  /* 0x000000280200780c */ /* 0x000fe20004f24270 */
[----:B------:R-:W4:Y:S03]  /*9d20*/  LDL R0, [R1+0x28] ;  /* 0x0000280001007983 */ /* 0x000f260000100800 */
[C---:B------:R-:W-:Y:S02]  /*9d30*/  ISETP.LT.OR P1, PT, R3.reuse, 0x29, P1 ;  /* 0x000000290300780c */ /* 0x040fe40000f21670 */
[----:B----4-:R-:W-:Y:S04]  /*9d40*/  LOP3.LUT P0, RZ, R0, 0x10, RZ, 0xc0, !PT ;  /* 0x0000001000ff7812 */ /* 0x010fe8000780c0ff */
[----:B------:R-:W-:Y:S04]  /*9d50*/  ISETP.GT.AND P0, PT, R2, RZ, !P0 ;  /* 0x000000ff0200720c */ /* 0x000fe80004704270 */
[C---:B------:R-:W-:Y:S04]  /*9d60*/  ISETP.LT.OR P0, PT, R3.reuse, 0x1, P0 ;  /* 0x000000010300780c */ /* 0x040fe80000701670 */
[----:B------:R-:W-:Y:S02]  /*9d70*/  FSEL R12, R6, -INF , !P0 ;  /* 0xff800000060c7808 */ /* 0x000fe40004000000 */
[----:B------:R-:W-:Y:S02]  /*9d80*/  LOP3.LUT P0, RZ, R0, 0x8, RZ, 0xc0, !PT ;  /* 0x0000000800ff7812 */ /* 0x000fe4000780c0ff */
[----:B------:R-:W-:Y:S02]  /*9d90*/  FSEL R6, R26, -INF , !P1 ;  /* 0xff8000001a067808 */ /* 0x000fe40004800000 */
[----:B------:R-:W-:Y:S04]  /*9da0*/  ISETP.GT.AND P0, PT, R2, 0x1, !P0 ;  /* 0x000000010200780c */ /* 0x000fe80004704270 */
[----:B------:R-:W-:Y:S04]  /*9db0*/  ISETP.LT.OR P0, PT, R3, 0x2, P0 ;  /* 0x000000020300780c */ /* 0x000fe80000701670 */
[----:B------:R-:W-:Y:S02]  /*9dc0*/  FSEL R17, R7, -INF , !P0 ;  /* 0xff80000007117808 */ /* 0x000fe40004000000 */
[----:B------:R-:W-:Y:S04]  /*9dd0*/  LOP3.LUT P0, RZ, R0, 0x4, RZ, 0xc0, !PT ;  /* 0x0000000400ff7812 */ /* 0x000fe8000780c0ff */
[----:B------:R-:W-:Y:S04]  /*9de0*/  ISETP.GT.AND P0, PT, R2, 0x8, !P0 ;  /* 0x000000080200780c */ /* 0x000fe80004704270 */
[C---:B------:R-:W-:Y:S04]  /*9df0*/  ISETP.LT.OR P0, PT, R3.reuse, 0x9, P0 ;  /* 0x000000090300780c */ /* 0x040fe80000701670 */
[----:B------:R-:W-:Y:S02]  /*9e00*/  FSEL R16, R10, -INF , !P0 ;  /* 0xff8000000a107808 */ /* 0x000fe40004000000 */
[----:B------:R-:W-:Y:S04]  /*9e10*/  LOP3.LUT P0, RZ, R0, 0x2, RZ, 0xc0, !PT ;  /* 0x0000000200ff7812 */ /* 0x000fe8000780c0ff */
[----:B------:R-:W-:Y:S04]  /*9e20*/  ISETP.GT.AND P0, PT, R2, 0x9, !P0 ;  /* 0x000000090200780c */ /* 0x000fe80004704270 */
[----:B------:R-:W-:Y:S04]  /*9e30*/  ISETP.LT.OR P0, PT, R3, 0xa, P0 ;  /* 0x0000000a0300780c */ /* 0x000fe80000701670 */
[----:B------:R-:W-:Y:S02]  /*9e40*/  FSEL R13, R11, -INF , !P0 ;  /* 0xff8000000b0d7808 */ /* 0x000fe40004000000 */
[----:B------:R-:W-:Y:S04]  /*9e50*/  LOP3.LUT P0, RZ, R0, 0x1, RZ, 0xc0, !PT ;  /* 0x0000000100ff7812 */ /* 0x000fe8000780c0ff */
[----:B------:R-:W-:Y:S04]  /*9e60*/  ISETP.GT.AND P0, PT, R2, 0x10, !P0 ;  /* 0x000000100200780c */ /* 0x000fe80004704270 */
[C---:B------:R-:W-:Y:S04]  /*9e70*/  ISETP.LT.OR P0, PT, R3.reuse, 0x11, P0 ;  /* 0x000000110300780c */ /* 0x040fe80000701670 */
        /* <DEDUP_REMOVED lines=18> */
[C---:B------:R-:W-:Y:S02]  /*9fa0*/  ISETP.LT.OR P0, PT, R3.reuse, 0x21, P0 ;  /* 0x000000210300780c */ /* 0x040fe40000701670 */
[----:B------:R-:W-:Y:S02]  /*9fb0*/  FMNMX.FTZ R0, R174, R0, !PT ;  /* 0x00000000ae007209 */ /* 0x000fe40007810000 */
[----:B------:R-:W-:Y:S02]  /*9fc0*/  FSEL R8, R22, -INF , !P0 ;  /* 0xff80000016087808 */ /* 0x000fe40004000000 */
[C---:B------:R-:W-:Y:S04]  /*9fd0*/  ISETP.GT.AND P0, PT, R2.reuse, 0x21, !P2 ;  /* 0x000000210200780c */ /* 0x040fe80005704270 */
        /* <DEDUP_REMOVED lines=8> */
[----:B------:R-:W-:Y:S02]  /*a060*/  FSEL R5, R27, -INF , !P0 ;  /* 0xff8000001b057808 */ /* 0x000fe40004000000 */
[----:B------:R-:W-:Y:S04]  /*a070*/  FMNMX.FTZ R3, R16, R3, !PT ;  /* 0x0000000310037209 */ /* 0x000fe80007810000 */
[----:B------:R-:W-:Y:S04]  /*a080*/  FMNMX.FTZ R3, R13, R3, !PT ;  /* 0x000000030d037209 */ /* 0x000fe80007810000 */
[----:B------:R-:W-:Y:S04]  /*a090*/  FMNMX.FTZ R3, R14, R3, !PT ;  /* 0x000000030e037209 */ /* 0x000fe80007810000 */
[----:B------:R-:W-:Y:S04]  /*a0a0*/  FMNMX.FTZ R3, R11, R3, !PT ;  /* 0x000000030b037209 */ /* 0x000fe80007810000 */
[----:B------:R-:W-:Y:S04]  /*a0b0*/  FMNMX.FTZ R3, R10, R3, !PT ;  /* 0x000000030a037209 */ /* 0x000fe80007810000 */
[----:B------:R-:W-:Y:S02]  /*a0c0*/  FMNMX.FTZ R0, R9, R3, !PT ;  /* 0x0000000309007209 */ /* 0x000fe40007810000 */
[----:B------:R-:W-:Y:S02]  /*a0d0*/  FMNMX.FTZ R3, R138, R2, !PT ;  /* 0x000000028a037209 */ /* 0x000fe40007810000 */
[----:B------:R-:W-:Y:S04]  /*a0e0*/  FMNMX.FTZ R0, R8, R0, !PT ;  /* 0x0000000008007209 */ /* 0x000fe80007810000 */
[----:B------:R-:W-:Y:S02]  /*a0f0*/  FMNMX.FTZ R2, R7, R0, !PT ;  /* 0x0000000007027209 */ /* 0x000fe40007810000 */
[----:B------:R-:W-:Y:S02]  /*a100*/  FMNMX.FTZ R0, R21, R3, !PT ;  /* 0x0000000315007209 */ /* 0x000fe40007810000 */
[----:B------:R-:W-:Y:S02]  /*a110*/  FMNMX.FTZ R2, R6, R2, !PT ;  /* 0x0000000206027209 */ /* 0x000fe40007810000 */
[----:B--2---:R-:W-:Y:S02]  /*a120*/  FMNMX.FTZ R132, R20, R0, !PT ;  /* 0x0000000014847209 */ /* 0x004fe40007810000 */
[----:B------:R-:W-:Y:S01]  /*a130*/  FMNMX.FTZ R4, R5, R2, !PT ;  /* 0x0000000205047209 */ /* 0x000fe20007810000 */
[----:B------:R-:W-:-:S05]  /*a140*/  BRA.DIV ~URZ, `(.L_x_3783) ;  /* 0x0000fd227f007947 */ /* 0x000fca000b800000 */
[----:B------:R2:W4:Y:S02]  /*a150*/  SHFL.BFLY PT, R0, R132, 0x2, 0x1f ;  /* 0x0c401f0084007f89 */ /* 0x00052400000e0000 */
.L_x_3910:
[----:B--2-4-:R-:W-:Y:S01]  /*a160*/  FMNMX.FTZ R132, R132, R0, !PT ;  /* 0x0000000084847209 */ /* 0x014fe20007810000 */
[----:B------:R-:W-:-:S05]  /*a170*/  BRA.DIV ~URZ, `(.L_x_3784) ;  /* 0x0000fd327f007947 */ /* 0x000fca000b800000 */
[----:B------:R-:W2:Y:S02]  /*a180*/  SHFL.BFLY PT, R0, R132, 0x1, 0x1f ;  /* 0x0c201f0084007f89 */ /* 0x000ea400000e0000 */
[----:B--2---:R-:W-:Y:S02]  /*a190*/  FMNMX.FTZ R134, R132, R0, !PT ;  /* 0x0000000084867209 */ /* 0x004fe40007810000 */
[----:B------:R-:W2:Y:S02]  /*a1a0*/  SHFL.BFLY PT, R0, R4, 0x2, 0x1f ;  /* 0x0c401f0004007f89 */ /* 0x000ea400000e0000 */
[----:B--2---:R-:W-:Y:S05]  /*a1b0*/  FMNMX.FTZ R132, R4, R0, !PT ;  /* 0x0000000004847209 */ /* 0x004fea0007810000 */
[----:B------:R2:W4:Y:S02]  /*a1c0*/  SHFL.BFLY PT, R0, R132, 0x1, 0x1f ;  /* 0x0c201f0084007f89 */ /* 0x00052400000e0000 */
.L_x_3911:
[----:B------:R-:W5:Y:S01]  /*a1d0*/  LDL.LU R22, [R1+0x60] ;  /* 0x0000600001167983 */ /* 0x000f620000300800 */
[C---:B------:R-:W-:Y:S01]  /*a1e0*/  FSETP.NEU.FTZ.AND P0, PT, R134.reuse, -INF , PT ;  /* 0xff8000008600780b */ /* 0x040fe20003f1d000 */
[----:B------:R-:W-:Y:S01]  /*a1f0*/  FMUL.FTZ R2, R134, c[0x0][0x2d0] ;  /* 0x0000b40086027a20 */ /* 0x000fe20000410000 */
[----:B----4-:R-:W-:Y:S01]  /*a200*/  FMNMX.FTZ R3, R0, R132, !PT ;  /* 0x0000008400037209 */ /* 0x010fe20007810000 */
        /* <DEDUP_REMOVED lines=18> */
[--C-:B------:R-:W-:Y:S02]  /*a330*/  FFMA.FTZ R181, R172, c[0x0][0x2d0], -R2.reuse ;  /* 0x0000b400acb57a23 */ /* 0x100fe40000010802 */
[----:B------:R-:W-:Y:S03]  /*a340*/  FFMA.FTZ R25, R21, c[0x0][0x2d0], -R2 ;  /* 0x0000b40015197a23 */ /* 0x000fe60000010802 */
[----:B------:R-:W4:Y:S10]  /*a350*/  MUFU.EX2 R4, R15 ;  /* 0x0000000f00047308 */ /* 0x000f340000000800 */
[----:B------:R-:W-:Y:S10]  /*a360*/  MUFU.EX2 R19, R19 ;  /* 0x0000001300137308 */ /* 0x000ff40000000800 */
[----:B------:R-:W-:Y:S01]  /*a370*/  MUFU.EX2 R135, R135 ;  /* 0x0000008700877308 */ /* 0x000fe20000000800 */
[----:B-----5:R-:W-:Y:S01]  /*a380*/  FFMA.FTZ R2, R0, R22, R20 ;  /* 0x0000001600027223 */ /* 0x020fe20000010014 */
[----:B----4-:R-:W-:Y:S01]  /*a390*/  F2FP.BF16.PACK_AB R172, R4, R20 ;  /* 0x0000001404ac723e */ /* 0x010fe200000010ff */
[----:B------:R-:W-:Y:S07]  /*a3a0*/  FMUL.FTZ R21, R0, R145 ;  /* 0x0000009100157220 */ /* 0x000fee0000410000 */
[----:B------:R-:W4:Y:S01]  /*a3b0*/  MUFU.EX2 R20, R18 ;  /* 0x0000001200147308 */ /* 0x000f220000000800 */
[----:B------:R-:W-:Y:S01]  /*a3c0*/  FADD.FTZ R15, R4, R2 ;  /* 0x00000002040f7221 */ /* 0x000fe20000010000 */
[C---:B------:R-:W-:Y:S01]  /*a3d0*/  FSEL R2, R3.reuse, RZ, P0 ;  /* 0x000000ff03027208 */ /* 0x040fe20000000000 */
[----:B------:R-:W-:Y:S01]  /*a3e0*/  FMUL.FTZ R4, R3, c[0x0][0x2d0] ;  /* 0x0000b40003047a20 */ /* 0x000fe20000410000 */
[----:B------:R-:W-:Y:S01]  /*a3f0*/  MOV R145, R24 ;  /* 0x0000001800917202 */ /* 0x000fe20000000f00 */
[----:B------:R-:W-:Y:S01]  /*a400*/  FMUL.FTZ R24, R0, R140 ;  /* 0x0000008c00187220 */ /* 0x000fe20000410000 */
[----:B------:R-:W-:Y:S01]  /*a410*/  MOV R140, R25 ;  /* 0x00000019008c7202 */ /* 0x000fe20000000f00 */
[----:B------:R-:W-:Y:S01]  /*a420*/  FADD.FTZ R2, -R2, R136 ;  /* 0x0000008802027221 */ /* 0x000fe20000010100 */
[----:B------:R-:W-:Y:S01]  /*a430*/  FSEL R4, R4, RZ, P0 ;  /* 0x000000ff04047208 */ /* 0x000fe20000000000 */
[----:B------:R-:W5:Y:S01]  /*a440*/  LDL.LU R136, [R1+0x5c] ;  /* 0x00005c0001887983 */ /* 0x000f620000300800 */
[C---:B------:R-:W-:Y:S01]  /*a450*/  FMUL.FTZ R25, R0.reuse, R141 ;  /* 0x0000008d00197220 */ /* 0x040fe20000410000 */
[----:B------:R-:W-:Y:S01]  /*a460*/  MOV R141, R26 ;  /* 0x0000001a008d7202 */ /* 0x000fe20000000f00 */
[----:B------:R-:W-:Y:S02]  /*a470*/  FMUL.FTZ R28, R0, R28 ;  /* 0x0000001c001c7220 */ /* 0x000fe40000410000 */
[--C-:B------:R-:W-:Y:S02]  /*a480*/  FFMA.FTZ R12, R12, c[0x0][0x2d0], -R4.reuse ;  /* 0x0000b4000c0c7a23 */ /* 0x100fe40000010804 */
[--C-:B--2---:R-:W-:Y:S02]  /*a490*/  FFMA.FTZ R132, R16, c[0x0][0x2d0], -R4.reuse ;  /* 0x0000b40010847a23 */ /* 0x104fe40000010804 */
[----:B------:R2:W-:Y:S01]  /*a4a0*/  MUFU.EX2 R173, R12 ;  /* 0x0000000c00ad7308 */ /* 0x0005e20000000800 */
[--C-:B-1-3--:R-:W-:Y:S02]  /*a4b0*/  FFMA.FTZ R133, R13, c[0x0][0x2d0], -R4.reuse ;  /* 0x0000b4000d857a23 */ /* 0x10afe40000010804 */
[--C-:B------:R-:W-:Y:S02]  /*a4c0*/  FFMA.FTZ R178, R14, c[0x0][0x2d0], -R4.reuse ;  /* 0x0000b4000eb27a23 */ /* 0x100fe40000010804 */
[--C-:B------:R-:W-:Y:S01]  /*a4d0*/  FFMA.FTZ R179, R10, c[0x0][0x2d0], -R4.reuse ;  /* 0x0000b4000ab37a23 */ /* 0x100fe20000010804 */
[----:B----4-:R-:W-:Y:S01]  /*a4e0*/  F2FP.BF16.PACK_AB R174, R19, R20 ;  /* 0x0000001413ae723e */ /* 0x010fe200000010ff */
        /* <DEDUP_REMOVED lines=8> */
[----:B------:R-:W-:Y:S02]  /*a570*/  FADD.FTZ R4, R20, R15 ;  /* 0x0000000f14047221 */ /* 0x000fe40000010000 */
[C---:B------:R-:W-:Y:S01]  /*a580*/  FMUL.FTZ R5, R0.reuse, R161 ;  /* 0x000000a100057220 */ /* 0x040fe20000410000 */
[----:B------:R-:W-:Y:S01]  /*a590*/  MOV R161, R6 ;  /* 0x0000000600a17202 */ /* 0x000fe20000000f00 */
[C---:B------:R-:W-:Y:S01]  /*a5a0*/  FMUL.FTZ R8, R0.reuse, R156 ;  /* 0x0000009c00087220 */ /* 0x040fe20000410000 */
[----:B------:R-:W-:Y:S01]  /*a5b0*/  MOV R156, R7 ;  /* 0x00000007009c7202 */ /* 0x000fe20000000f00 */
[C---:B------:R-:W-:Y:S01]  /*a5c0*/  FMUL.FTZ R9, R0.reuse, R157 ;  /* 0x0000009d00097220 */ /* 0x040fe20000410000 */
[----:B------:R-:W-:Y:S01]  /*a5d0*/  MOV R157, R23 ;  /* 0x00000017009d7202 */ /* 0x000fe20000000f00 */
[C---:B--2---:R-:W-:Y:S02]  /*a5e0*/  FMUL.FTZ R12, R0.reuse, R152 ;  /* 0x00000098000c7220 */ /* 0x044fe40000410000 */
[C---:B------:R-:W-:Y:S01]  /*a5f0*/  FMUL.FTZ R13, R0.reuse, R153 ;  /* 0x00000099000d7220 */ /* 0x040fe20000410000 */
[----:B------:R-:W-:Y:S01]  /*a600*/  MUFU.EX2 R152, R132 ;  /* 0x0000008400987308 */ /* 0x000fe20000000800 */
[C---:B------:R-:W-:Y:S02]  /*a610*/  FMUL.FTZ R16, R0.reuse, R148 ;  /* 0x0000009400107220 */ /* 0x040fe40000410000 */
[C---:B------:R-:W-:Y:S02]  /*a620*/  FMUL.FTZ R17, R0.reuse, R149 ;  /* 0x0000009500117220 */ /* 0x040fe40000410000 */
        /* <DEDUP_REMOVED lines=62> */
[----:B------:R-:W-:Y:S02]  /*aa10*/  FADD.FTZ R177, R19, R4 ;  /* 0x0000000413b17221 */ /* 0x000fe40000010000 */
[----:B------:R-:W-:Y:S01]  /*aa20*/  FMUL.FTZ R4, R0, R160 ;  /* 0x000000a000047220 */ /* 0x000fe20000410000 */
[----:B------:R-:W-:Y:S01]  /*aa30*/  MOV R160, R22 ;  /* 0x0000001600a07202 */ /* 0x000fe20000000f00 */
[----:B------:R-:W2:Y:S01]  /*aa40*/  LDL R0, [R1+0x10] ;  /* 0x0000100001007983 */ /* 0x000ea20000100800 */
[----:B------:R-:W-:Y:S06]  /*aa50*/  FMUL.FTZ R2, R2, c[0x0][0x2d0] ;  /* 0x0000b40002027a20 */ /* 0x000fec0000410000 */
[----:B------:R-:W1:Y:S02]  /*aa60*/  MUFU.EX2 R2, R2 ;  /* 0x0000000200027308 */ /* 0x000e640000000800 */
[C---:B-1----:R-:W-:Y:S01]  /*aa70*/  FMUL.FTZ R6, R2.reuse, R162 ;  /* 0x000000a202067220 */ /* 0x042fe20000410000 */
[----:B------:R-:W-:Y:S01]  /*aa80*/  MOV R162, R141 ;  /* 0x0000008d00a27202 */ /* 0x000fe20000000f00 */
        /* <DEDUP_REMOVED lines=12> */
[C---:B------:R-:W-:Y:S01]  /*ab50*/  FMUL.FTZ R26, R2.reuse, R142 ;  /* 0x0000008e021a7220 */ /* 0x040fe20000410000 */
[----:B------:R-:W-:Y:S01]  /*ab60*/  LDSM.16.MT88.4 R144, [R245+0x800] ;  /* 0x00080000f590783b */ /* 0x000fe20000004200 */
        /* <DEDUP_REMOVED lines=48> */
[C---:B-----5:R-:W-:Y:S01]  /*ae70*/  FFMA.FTZ R148, R2.reuse, R136, R173 ;  /* 0x0000008802947223 */ /* 0x060fe200000100ad */
[----:B------:R-:W-:Y:S01]  /*ae80*/  F2FP.BF16.PACK_AB R173, R149, R173 ;  /* 0x000000ad95ad723e */ /* 0x000fe200000010ff */
[----:B------:R-:W1:Y:S01]  /*ae90*/  LDSM.16.MT88.4 R136, [R243] ;  /* 0x00000000f388783b */ /* 0x000e620000004200 */
[C---:B------:R-:W-:Y:S02]  /*aea0*/  FMUL.FTZ R122, R2.reuse, R122 ;  /* 0x0000007a027a7220 */ /* 0x040fe40000410000 */
[C---:B------:R-:W-:Y:S02]  /*aeb0*/  FMUL.FTZ R123, R2.reuse, R123 ;  /* 0x0000007b027b7220 */ /* 0x040fe40000410000 */
[C---:B------:R-:W-:Y:S02]  /*aec0*/  FMUL.FTZ R126, R2.reuse, R126 ;  /* 0x0000007e027e7220 */ /* 0x040fe40000410000 */
[C---:B------:R-:W-:Y:S02]  /*aed0*/  FMUL.FTZ R127, R2.reuse, R127 ;  /* 0x0000007f027f7220 */ /* 0x040fe40000410000 */
[C---:B------:R-:W-:Y:S02]  /*aee0*/  FMUL.FTZ R130, R2.reuse, R130 ;  /* 0x0000008202827220 */ /* 0x040fe40000410000 */
[----:B------:R-:W-:Y:S02]  /*aef0*/  FMUL.FTZ R131, R2, R131 ;  /* 0x0000008302837220 */ /* 0x000fe40000410000 */
[----:B------:R-:W3:Y:S10]  /*af00*/  MUFU.EX2 R2, R182 ;  /* 0x000000b600027308 */ /* 0x000ef40000000800 */
[----:B------:R-:W4:Y:S10]  /*af10*/  MUFU.EX2 R182, R176 ;  /* 0x000000b000b67308 */ /* 0x000f340000000800 */
[----:B------:R-:W-:Y:S01]  /*af20*/  MUFU.EX2 R176, R161 ;  /* 0x000000a100b07308 */ /* 0x000fe20000000800 */
        /* <DEDUP_REMOVED lines=9> */
[----:B-1----:R-:W-:Y:S02]  /*afc0*/  FADD.FTZ R0, R132, R177 ;  /* 0x000000b184007221 */ /* 0x002fe40000010000 */
[----:B------:R-:W1:Y:S02]  /*afd0*/  MUFU.EX2 R177, R160 ;  /* 0x000000a000b17308 */ /* 0x000e640000000800 */
[C---:B---3--:R-:W-:Y:S04]  /*afe0*/  FADD.FTZ R0, R2.reuse, R0 ;  /* 0x0000000002007221 */ /* 0x048fe80000010000 */
[----:B------:R-:W-:Y:S04]  /*aff0*/  FADD.FTZ R0, R135, R0 ;  /* 0x0000000087007221 */ /* 0x000fe80000010000 */
[C---:B------:R-:W-:Y:S01]  /*b000*/  FADD.FTZ R0, R133.reuse, R0 ;  /* 0x0000000085007221 */ /* 0x040fe20000010000 */
        /* <DEDUP_REMOVED lines=39> */
[----:B------:R-:W2:Y:S03]  /*b280*/  MUFU.EX2 R132, R159 ;  /* 0x0000009f00847308 */ /* 0x000ea60000000800 */
[----:B----4-:R-:W-:Y:S03]  /*b290*/  F2FP.BF16.PACK_AB R137, R182, R183 ;  /* 0x000000b7b689723e */ /* 0x010fe600000010ff */
[----:B------:R-:W-:Y:S02]  /*b2a0*/  F2FP.BF16.PACK_AB R138, R133, R135 ;  /* 0x00000087858a723e */ /* 0x000fe400000010ff */
[----:B------:R-:W-:Y:S02]  /*b2b0*/  F2FP.BF16.PACK_AB R139, R180, R181 ;  /* 0x000000b5b48b723e */ /* 0x000fe400000010ff */
[----:B------:R3:W4:Y:S01]  /*b2c0*/  MUFU.EX2 R2, R158 ;  /* 0x0000009e00027308 */ /* 0x0007220000000800 */
[----:B------:R-:W-:Y:S02]  /*b2d0*/  F2FP.BF16.PACK_AB R173, R179, R178 ;  /* 0x000000b2b3ad723e */ /* 0x000fe400000010ff */
[----:B-1----:R-:W-:Y:S02]  /*b2e0*/  F2FP.BF16.PACK_AB R175, R177, R176 ;  /* 0x000000b0b1af723e */ /* 0x002fe400000010ff */
[C---:B------:R-:W-:Y:S05]  /*b2f0*/  HMMA.16816.F32.BF16 R4, R136.reuse, R140, R4 ;  /* 0x0000008c8804723c */ /* 0x040fea0000041804 */
[----:B------:R-:W1:Y:S03]  /*b300*/  MUFU.EX2 R135, R163 ;  /* 0x000000a300877308 */ /* 0x000e660000000800 */
[C---:B------:R-:W-:Y:S01]  /*b310*/  HMMA.16816.F32.BF16 R8, R136.reuse, R142, R8 ;  /* 0x0000008e8808723c */ /* 0x040fe20000041808 */
[----:B------:R-:W5:Y:S03]  /*b320*/  LDSM.16.MT88.4 R140, [R244+0x800] ;  /* 0x00080000f48c783b */ /* 0x000f660000004200 */
[----:B--2---:R-:W-:Y:S03]  /*b330*/  FADD.FTZ R0, R132, R0 ;  /* 0x0000000084007221 */ /* 0x004fe60000010000 */
[----:B------:R-:W2:Y:S01]  /*b340*/  MUFU.EX2 R133, R162 ;  /* 0x000000a200857308 */ /* 0x000ea20000000800 */
[C---:B------:R-:W-:Y:S01]  /*b350*/  HMMA.16816.F32.BF16 R12, R136.reuse, R144, R12 ;  /* 0x00000090880c723c */ /* 0x040fe2000004180c */
[----:B---3--:R-:W-:Y:S03]  /*b360*/  LDSM.16.MT88.4 R156, [R243+0x1000] ;  /* 0x00100000f39c783b */ /* 0x008fe60000004200 */
[C---:B----4-:R-:W-:Y:S01]  /*b370*/  F2FP.BF16.PACK_AB R172, R2.reuse, R132 ;  /* 0x0000008402ac723e */ /* 0x050fe200000010ff */
[----:B------:R-:W-:Y:S02]  /*b380*/  FADD.FTZ R0, R2, R0 ;  /* 0x0000000002007221 */ /* 0x000fe40000010000 */
[----:B------:R-:W-:Y:S01]  /*b390*/  FADD.FTZ R2, R149, R148 ;  /* 0x0000009495027221 */ /* 0x000fe20000010000 */
[C---:B------:R-:W-:Y:S01]  /*b3a0*/  HMMA.16816.F32.BF16 R16, R136.reuse, R146, R16 ;  /* 0x000000928810723c */ /* 0x040fe20000041810 */
[----:B------:R-:W3:Y:S03]  /*b3b0*/  LDSM.16.MT88.4 R144, [R246+0x800] ;  /* 0x00080000f690783b */ /* 0x000ee60000004200 */
[----:B-1----:R-:W-:Y:S05]  /*b3c0*/  FADD.FTZ R0, R135, R0 ;  /* 0x0000000087007221 */ /* 0x002fea0000010000 */
[----:B------:R-:W-:Y:S03]  /*b3d0*/  LDSM.16.MT88.4 R148, [R245+0x1000] ;  /* 0x00100000f594783b */ /* 0x000fe60000004200 */
[C---:B--2---:R-:W-:Y:S01]  /*b3e0*/  FADD.FTZ R0, R133.reuse, R0 ;  /* 0x0000000085007221 */ /* 0x044fe20000010000 */
[----:B------:R-:W-:Y:S02]  /*b3f0*/  F2FP.BF16.PACK_AB R174, R133, R135 ;  /* 0x0000008785ae723e */ /* 0x000fe400000010ff */
[----:B------:R-:W-:Y:S02]  /*b400*/  MOV R133, R3 ;  /* 0x0000000300857202 */ /* 0x000fe40000000f00 */
[----:B------:R-:W-:Y:S01]  /*b410*/  MOV R135, R134 ;  /* 0x0000008600877202 */ /* 0x000fe20000000f00 */
[C---:B-----5:R-:W-:Y:S08]  /*b420*/  HMMA.16816.F32.BF16 R20, R136.reuse, R140, R20 ;  /* 0x0000008c8814723c */ /* 0x060ff00000041814 */
        /* <DEDUP_REMOVED lines=40> */
[----:B------:R-:W2:Y:S04]  /*b6b0*/  LDL R136, [R1+0x80] ;  /* 0x0000800001887983 */ /* 0x000ea80000100800 */
[----:B------:R3:W-:Y:S02]  /*b6c0*/  STL [R1+0x60], R0 ;  /* 0x0000600001007387 */ /* 0x0007e40000100800 */
[----:B------:R-:W-:Y:S01]  /*b6d0*/  MOV R139, R153 ;  /* 0x00000099008b7202 */ /* 0x000fe20000000f00 */
[C---:B------:R-:W-:Y:S01]  /*b6e0*/  HMMA.16816.F32.BF16 R160, R172.reuse, R156, R4 ;  /* 0x0000009caca0723c */ /* 0x040fe20000041804 */
[----:B------:R-:W4:Y:S04]  /*b6f0*/  LDL.LU R132, [R1+0x38] ;  /* 0x0000380001847983 */ /* 0x000f280000300800 */
[----:B------:R-:W5:Y:S03]  /*b700*/  LDSM.16.MT88.4 R4, [R246+0x1000] ;  /* 0x00100000f604783b */ /* 0x000f660000004200 */
[C---:B------:R-:W-:Y:S05]  /*b710*/  HMMA.16816.F32.BF16 R156, R172.reuse, R158, R8 ;  /* 0x0000009eac9c723c */ /* 0x040fea0000041808 */
[----:B------:R-:W5:Y:S01]  /*b720*/  LDSM.16.MT88.4 R8, [R243+0x2800] ;  /* 0x00280000f308783b */ /* 0x000f620000004200 */
[----:B---3--:R-:W-:Y:S02]  /*b730*/  FADD.FTZ R0, R152, R2 ;  /* 0x0000000298007221 */ /* 0x008fe40000010000 */
[C---:B------:R-:W-:Y:S05]  /*b740*/  HMMA.16816.F32.BF16 R152, R172.reuse, R148, R12 ;  /* 0x00000094ac98723c */ /* 0x040fea000004180c */
[----:B------:R-:W3:Y:S01]  /*b750*/  LDSM.16.MT88.4 R12, [R245+0x2800] ;  /* 0x00280000f50c783b */ /* 0x000ee20000004200 */
[----:B------:R-:W-:Y:S06]  /*b760*/  FADD.FTZ R0, R139, R0 ;  /* 0x000000008b007221 */ /* 0x000fec0000010000 */
[----:B------:R-:W-:Y:S01]  /*b770*/  FADD.FTZ R0, R183, R0 ;  /* 0x00000000b7007221 */ /* 0x000fe20000010000 */
[C---:B------:R-:W-:Y:S03]  /*b780*/  HMMA.16816.F32.BF16 R148, R172.reuse, R150, R16 ;  /* 0x00000096ac94723c */ /* 0x040fe60000041810 */
[----:B------:R-:W-:Y:S05]  /*b790*/  FADD.FTZ R0, R182, R0 ;  /* 0x00000000b6007221 */ /* 0x000fea0000010000 */
[C---:B-1----:R-:W-:Y:S04]  /*b7a0*/  HMMA.16816.F32.BF16 R144, R172.reuse, R140, R20 ;  /* 0x0000008cac90723c */ /* 0x042fe80000041814 */
[----:B------:R-:W-:Y:S04]  /*b7b0*/  FADD.FTZ R0, R181, R0 ;  /* 0x00000000b5007221 */ /* 0x000fe80000010000 */
[C---:B------:R-:W-:Y:S04]  /*b7c0*/  HMMA.16816.F32.BF16 R140, R172.reuse, R142, R24 ;  /* 0x0000008eac8c723c */ /* 0x040fe80000041818 */
[----:B------:R-:W-:Y:S04]  /*b7d0*/  FADD.FTZ R0, R180, R0 ;  /* 0x00000000b4007221 */ /* 0x000fe80000010000 */
[C---:B-----5:R-:W-:Y:S04]  /*b7e0*/  HMMA.16816.F32.BF16 R28, R172.reuse, R4, R28 ;  /* 0x00000004ac1c723c */ /* 0x060fe8000004181c */
[----:B------:R-:W-:Y:S04]  /*b7f0*/  FADD.FTZ R0, R178, R0 ;  /* 0x00000000b2007221 */ /* 0x000fe80000010000 */
[C---:B------:R-:W-:Y:S01]  /*b800*/  HMMA.16816.F32.BF16 R32, R172.reuse, R6, R32 ;  /* 0x00000006ac20723c */ /* 0x040fe20000041820 */
[----:B------:R-:W1:Y:S03]  /*b810*/  LDSM.16.MT88.4 R4, [R244+0x2800] ;  /* 0x00280000f404783b */ /* 0x000e660000004200 */
[----:B------:R-:W-:Y:S04]  /*b820*/  FADD.FTZ R0, R179, R0 ;  /* 0x00000000b3007221 */ /* 0x000fe80000010000 */
[C---:B------:R-:W-:Y:S04]  /*b830*/  HMMA.16816.F32.BF16 R36, R172.reuse, R8, R36 ;  /* 0x00000008ac24723c */ /* 0x040fe80000041824 */
[----:B------:R-:W-:Y:S04]  /*b840*/  FADD.FTZ R0, R176, R0 ;  /* 0x00000000b0007221 */ /* 0x000fe80000010000 */
[C---:B------:R-:W-:Y:S01]  /*b850*/  HMMA.16816.F32.BF16 R40, R172.reuse, R10, R40 ;  /* 0x0000000aac28723c */ /* 0x040fe20000041828 */
[----:B------:R-:W5:Y:S03]  /*b860*/  LDSM.16.MT88.4 R8, [R246+0x2800] ;  /* 0x00280000f608783b */ /* 0x000f660000004200 */
[----:B------:R-:W-:Y:S04]  /*b870*/  FADD.FTZ R0, R177, R0 ;  /* 0x00000000b1007221 */ /* 0x000fe80000010000 */
        /* <DEDUP_REMOVED lines=8> */
[----:B------:R-:W5:Y:S07]  /*b900*/  LDSM.16.MT88.4 R8, [R244+0x4000] ;  /* 0x00400000f408783b */ /* 0x000f6e0000004200 */
        /* <DEDUP_REMOVED lines=16> */
[C---:B------:R-:W-:Y:S08]  /*ba10*/  HMMA.16816.F32.BF16 R112, R172.reuse, R10, R112 ;  /* 0x0000000aac70723c */ /* 0x040ff00000041870 */
[C---:B---3--:R-:W-:Y:S08]  /*ba20*/  HMMA.16816.F32.BF16 R116, R172.reuse, R12, R116 ;  /* 0x0000000cac74723c */ /* 0x048ff00000041874 */
[C---:B------:R-:W-:Y:S08]  /*ba30*/  HMMA.16816.F32.BF16 R120, R172.reuse, R14, R120 ;  /* 0x0000000eac78723c */ /* 0x040ff00000041878 */
[C---:B-1----:R-:W-:Y:S08]  /*ba40*/  HMMA.16816.F32.BF16 R124, R172.reuse, R4, R124 ;  /* 0x00000004ac7c723c */ /* 0x042ff0000004187c */
[----:B------:R-:W-:Y:S04]  /*ba50*/  HMMA.16816.F32.BF16 R128, R172, R6, R128 ;  /* 0x00000006ac80723c */ /* 0x000fe80000041880 */
[C---:B----4-:R-:W-:Y:S02]  /*ba60*/  IADD3 R2, R132.reuse, -0x1, RZ ;  /* 0xffffffff84027810 */ /* 0x050fe40007ffe0ff */
[----:B--2---:R-:W-:Y:S02]  /*ba70*/  ISETP.GT.AND P0, PT, R132, R136, PT ;  /* 0x000000888400720c */ /* 0x004fe40003f04270 */
[----:B------:R-:W-:Y:S01]  /*ba80*/  MOV R136, R3 ;  /* 0x0000000300887202 */ /* 0x000fe20000000f00 */
[----:B------:R-:W-:Y:S04]  /*ba90*/  STL [R1+0x38], R2 ;  /* 0x0000380201007387 */ /* 0x000fe80000100800 */
[----:B------:R1:W-:Y:S02]  /*baa0*/  STL [R1+0x5c], R0 ;  /* 0x00005c0001007387 */ /* 0x0003e40000100800 */
[----:B-1----:R-:W-:Y:S05]  /*bab0*/  MOV R0, R2 ;  /* 0x0000000200007202 */ /* 0x002fea0000000f00 */
[----:B------:R1:W-:Y:S02]  /*bac0*/  STL [R1+0x38], R0 ;  /* 0x0000380001007387 */ /* 0x0003e40000100800 */
[----:B-1----:R-:W-:-:S05]  /*bad0*/  @P0 BRA `(.L_x_3785) ;  /* 0xffffc14000000947 */ /* 0x002fca000383ffff */
.L_x_3762:
        /* <DEDUP_REMOVED lines=24> */
.L_x_3788:
[----:B------:R-:W-:-:S04]  /*bc60*/  MOV R3, 0x1 ;  /* 0x0000000100037802 */ /* 0x000fc80000000f00 */
[----:B------:R-:W-:-:S13]  /*bc70*/  ISETP.NE.AND P0, PT, R3, c[0x0][0x32c], PT ;  /* 0x0000cb0003007a0c */ /* 0x000fda0003f05270 */
[----:B------:R-:W-:-:S05]  /*bc80*/  @P0 IMAD.HI.U32 R3, R0, c[0x0][0x330], RZ ;  /* 0x0000cc0000030a27 */ /* 0x000fca00078e00ff */
[----:B------:R-:W-:Y:S02]  /*bc90*/  @P0 SHF.R.U32.HI R0, RZ, c[0x0][0x334], R3 ;  /* 0x0000cd00ff000a19 */ /* 0x000fe40000011603 */
.L_x_3789:
[----:B------:R-:W-:Y:S05]  /*bca0*/  BSYNC B0 ;  /* 0x0000000000007941 */ /* 0x000fea0003800000 */
.L_x_3787:
[----:B------:R-:W-:-:S05]  /*bcb0*/  IMAD R0, R0, c[0x0][0x32c], RZ ;  /* 0x0000cb0000007a24 */ /* 0x000fca00078e02ff */
[----:B------:R-:W-:Y:S02]  /*bcc0*/  IMNMX R2, R2, R0, !PT ;  /* 0x0000000002027217 */ /* 0x000fe40007800200 */
.L_x_3786:
        /* <DEDUP_REMOVED lines=11> */
.L_x_3803:
        /* <DEDUP_REMOVED lines=37> */
.L_x_3912:
[----:B------:R-:W-:-:S05]  /*bfd0*/  BRA.DIV ~URZ, `(.L_x_3794) ;  /* 0x0000e0327f007947 */ /* 0x000fca000b800000 */
[----:B------:R4:W2:Y:S02]  /*bfe0*/  SHFL.IDX PT, R0, R12, RZ, 0x181f ;  /* 0x00181fff0c007589 */ /* 0x0008a400000e0000 */
.L_x_3913:
        /* <DEDUP_REMOVED lines=38> */
.L_x_3914:
        /* <DEDUP_REMOVED lines=24> */
.L_x_3792:
[----:B------:R-:W-:Y:S05]  /*c3d0*/  BSYNC B0 ;  /* 0x0000000000007941 */ /* 0x000fea0003800000 */
.L_x_3791:
[----:B------:R-:W0:Y:S01]  /*c3e0*/  LDGDEPBAR ;  /* 0x00000000000079af */ /* 0x000e220000000000 */
[----:B------:R-:W-:Y:S01]  /*c3f0*/  WARPSYNC 0xffffffff ;  /* 0xffffffff00007948 */ /* 0x000fe20003800000 */
[C---:B-12---:R-:W-:Y:S01]  /*c400*/  HMMA.16816.F32.BF16 R4, R164.reuse, R8, RZ ;  /* 0x00000008a404723c */ /* 0x046fe200000418ff */
[----:B------:R-:W-:Y:S03]  /*c410*/  BSSY B0, `(.L_x_3796) ;  /* 0x0000110000007945 */ /* 0x000fe60003800000 */
[----:B------:R-:W2:Y:S04]  /*c420*/  LDL R0, [R1] ;  /* 0x0000000001007983 */ /* 0x000ea80000100800 */
[C---:B------:R-:W-:Y:S02]  /*c430*/  HMMA.16816.F32.BF16 R8, R164.reuse, R10, RZ ;  /* 0x0000000aa408723c */ /* 0x040fe400000418ff */
[----:B------:R-:W3:Y:S06]  /*c440*/  LDL R2, [R1+0x4] ;  /* 0x0000040001027983 */ /* 0x000eec0000100800 */
[C---:B------:R-:W-:Y:S01]  /*c450*/  HMMA.16816.F32.BF16 R12, R164.reuse, R16, RZ ;  /* 0x00000010a40c723c */ /* 0x040fe200000418ff */
[----:B------:R-:W5:Y:S07]  /*c460*/  LDL R3, [R1+0x8] ;  /* 0x0000080001037983 */ /* 0x000f6e0000100800 */
        /* <DEDUP_REMOVED lines=8> */
[----:B------:R-:W4:Y:S07]  /*c4f0*/  LDSM.16.M88.4 R172, [R242+0x800] ;  /* 0x00080000f2ac783b */ /* 0x000f2e0000000200 */
[C---:B----4-:R-:W-:Y:S08]  /*c500*/  HMMA.16816.F32.BF16 R20, R168.reuse, R176, R20 ;  /* 0x000000b0a814723c */ /* 0x050ff00000041814 */
[----:B------:R-:W-:Y:S01]  /*c510*/  HMMA.16816.F32.BF16 R24, R168, R178, R24 ;  /* 0x000000b2a818723c */ /* 0x000fe20000041818 */
[----:B------:R-:W4:Y:S07]  /*c520*/  LDSM.16.M88.4 R176, [R242+0x1000] ;  /* 0x00100000f2b0783b */ /* 0x000f2e0000000200 */
[C---:B-1----:R-:W-:Y:S08]  /*c530*/  HMMA.16816.F32.BF16 R4, R184.reuse, R136, R4 ;  /* 0x00000088b804723c */ /* 0x042ff00000041804 */
[C---:B------:R-:W-:Y:S01]  /*c540*/  HMMA.16816.F32.BF16 R8, R184.reuse, R138, R8 ;  /* 0x0000008ab808723c */ /* 0x040fe20000041808 */
[----:B------:R-:W1:Y:S07]  /*c550*/  LDSM.16.M88.4 R136, [R241] ;  /* 0x00000000f188783b */ /* 0x000e6e0000000200 */
[C---:B------:R-:W-:Y:S08]  /*c560*/  HMMA.16816.F32.BF16 R12, R184.reuse, R172, R12 ;  /* 0x000000acb80c723c */ /* 0x040ff0000004180c */
[C---:B------:R-:W-:Y:S01]  /*c570*/  HMMA.16816.F32.BF16 R16, R184.reuse, R174, R16 ;  /* 0x000000aeb810723c */ /* 0x040fe20000041810 */
[----:B------:R-:W1:Y:S07]  /*c580*/  LDSM.16.M88.4 R172, [R241+0x800] ;  /* 0x00080000f1ac783b */ /* 0x000e6e0000000200 */
[C---:B----4-:R-:W-:Y:S08]  /*c590*/  HMMA.16816.F32.BF16 R20, R184.reuse, R176, R20 ;  /* 0x000000b0b814723c */ /* 0x050ff00000041814 */
[----:B------:R-:W-:Y:S01]  /*c5a0*/  HMMA.16816.F32.BF16 R24, R184, R178, R24 ;  /* 0x000000b2b818723c */ /* 0x000fe20000041818 */
[----:B------:R-:W4:Y:S07]  /*c5b0*/  LDSM.16.M88.4 R176, [R241+0x1000] ;  /* 0x00100000f1b0783b */ /* 0x000f2e0000000200 */
[C---:B-1----:R-:W-:Y:S08]  /*c5c0*/  HMMA.16816.F32.BF16 R4, R188.reuse, R136, R4 ;  /* 0x00000088bc04723c */ /* 0x042ff00000041804 */
[C---:B------:R-:W-:Y:S01]  /*c5d0*/  HMMA.16816.F32.BF16 R8, R188.reuse, R138, R8 ;  /* 0x0000008abc08723c */ /* 0x040fe20000041808 */
[----:B------:R-:W1:Y:S07]  /*c5e0*/  LDSM.16.M88.4 R136, [R240+0x1800] ;  /* 0x00180000f088783b */ /* 0x000e6e0000000200 */
        /* <DEDUP_REMOVED lines=11> */
[----:B------:R-:W1:Y:S07]  /*c6a0*/  LDSM.16.M88.4 R172, [R248] ;  /* 0x00000000f8ac783b */ /* 0x000e6e0000000200 */
[C---:B----4-:R-:W-:Y:S08]  /*c6b0*/  HMMA.16816.F32.BF16 R20, R192.reuse, R176, R20 ;  /* 0x000000b0c014723c */ /* 0x050ff00000041814 */
[----:B------:R-:W-:Y:S01]  /*c6c0*/  HMMA.16816.F32.BF16 R24, R192, R178, R24 ;  /* 0x000000b2c018723c */ /* 0x000fe20000041818 */
[----:B------:R-:W4:Y:S07]  /*c6d0*/  LDSM.16.M88.4 R176, [R249] ;  /* 0x00000000f9b0783b */ /* 0x000f2e0000000200 */
[C---:B-1----:R-:W-:Y:S08]  /*c6e0*/  HMMA.16816.F32.BF16 R4, R196.reuse, R136, R4 ;  /* 0x00000088c404723c */ /* 0x042ff00000041804 */
[C---:B------:R-:W-:Y:S01]  /*c6f0*/  HMMA.16816.F32.BF16 R8, R196.reuse, R138, R8 ;  /* 0x0000008ac408723c */ /* 0x040fe20000041808 */
[----:B------:R-:W1:Y:S07]  /*c700*/  LDSM.16.M88.4 R136, [R242+0x1800] ;  /* 0x00180000f288783b */ /* 0x000e6e0000000200 */
[C---:B------:R-:W-:Y:S08]  /*c710*/  HMMA.16816.F32.BF16 R12, R196.reuse, R172, R12 ;  /* 0x000000acc40c723c */ /* 0x040ff0000004180c */
[C---:B------:R-:W-:Y:S01]  /*c720*/  HMMA.16816.F32.BF16 R16, R196.reuse, R174, R16 ;  /* 0x000000aec410723c */ /* 0x040fe20000041810 */
[----:B------:R-:W2:Y:S07]  /*c730*/  LDSM.16.M88.4 R172, [R242+0x2000] ;  /* 0x00200000f2ac783b */ /* 0x000eae0000000200 */
[C---:B----4-:R-:W-:Y:S08]  /*c740*/  HMMA.16816.F32.BF16 R20, R196.reuse, R176, R20 ;  /* 0x000000b0c414723c */ /* 0x050ff00000041814 */
[----:B------:R-:W-:Y:S01]  /*c750*/  HMMA.16816.F32.BF16 R24, R196, R178, R24 ;  /* 0x000000b2c418723c */ /* 0x000fe20000041818 */
[----:B------:R-:W4:Y:S07]  /*c760*/  LDSM.16.M88.4 R176, [R242+0x2800] ;  /* 0x00280000f2b0783b */ /* 0x000f2e0000000200 */
[C---:B-1----:R-:W-:Y:S08]  /*c770*/  HMMA.16816.F32.BF16 R4, R200.reuse, R136, R4 ;  /* 0x00000088c804723c */ /* 0x042ff00000041804 */
[C---:B------:R-:W-:Y:S01]  /*c780*/  HMMA.16816.F32.BF16 R8, R200.reuse, R138, R8 ;  /* 0x0000008ac808723c */ /* 0x040fe20000041808 */
[----:B------:R-:W1:Y:S07]  /*c790*/  LDSM.16.M88.4 R136, [R241+0x1800] ;  /* 0x00180000f188783b */ /* 0x000e6e0000000200 */
[C---:B--2---:R-:W-:Y:S08]  /*c7a0*/  HMMA.16816.F32.BF16 R12, R200.reuse, R172, R12 ;  /* 0x000000acc80c723c */ /* 0x044ff0000004180c */
        /* <DEDUP_REMOVED lines=16> */
[----:B------:R1:W3:Y:S07]  /*c8b0*/  LDSM.16.M88.4 R136, [R0] ;  /* 0x000000000088783b */ /* 0x0002ee0000000200 */
[C---:B--2---:R-:W-:Y:S08]  /*c8c0*/  HMMA.16816.F32.BF16 R12, R208.reuse, R172, R12 ;  /* 0x000000acd00c723c */ /* 0x044ff0000004180c */
[C---:B------:R-:W-:Y:S01]  /*c8d0*/  HMMA.16816.F32.BF16 R16, R208.reuse, R174, R16 ;  /* 0x000000aed010723c */ /* 0x040fe20000041810 */
[----:B------:R-:W2:Y:S07]  /*c8e0*/  LDSM.16.M88.4 R172, [R251] ;  /* 0x00000000fbac783b */ /* 0x000eae0000000200 */
[C---:B----4-:R-:W-:Y:S01]  /*c8f0*/  HMMA.16816.F32.BF16 R20, R208.reuse, R176, R20 ;  /* 0x000000b0d014723c */ /* 0x050fe20000041814 */
[----:B-1----:R-:W4:Y:S07]  /*c900*/  LDL R0, [R1+0xc] ;  /* 0x00000c0001007983 */ /* 0x002f2e0000100800 */
[----:B------:R-:W-:Y:S01]  /*c910*/  HMMA.16816.F32.BF16 R24, R208, R178, R24 ;  /* 0x000000b2d018723c */ /* 0x000fe20000041818 */
[----:B------:R-:W1:Y:S07]  /*c920*/  LDSM.16.M88.4 R176, [R252] ;  /* 0x00000000fcb0783b */ /* 0x000e6e0000000200 */
[C---:B---3--:R-:W-:Y:S08]  /*c930*/  HMMA.16816.F32.BF16 R4, R212.reuse, R136, R4 ;  /* 0x00000088d404723c */ /* 0x048ff00000041804 */
        /* <DEDUP_REMOVED lines=24> */
[----:B------:R-:W-:Y:S08]  /*cac0*/  HMMA.16816.F32.BF16 R24, R220, R178, R24 ;  /* 0x000000b2dc18723c */ /* 0x000ff00000041818 */
[C---:B---3--:R-:W-:Y:S08]  /*cad0*/  HMMA.16816.F32.BF16 R4, R224.reuse, R136, R4 ;  /* 0x00000088e004723c */ /* 0x048ff00000041804 */
[C---:B------:R-:W-:Y:S01]  /*cae0*/  HMMA.16816.F32.BF16 R8, R224.reuse, R138, R8 ;  /* 0x0000008ae008723c */ /* 0x040fe20000041808 */
[----:B------:R-:W1:Y:S07]  /*caf0*/  LDSM.16.M88.4 R136, [R240+0x5800] ;  /* 0x00580000f088783b */ /* 0x000e6e0000000200 */
[C---:B--2---:R-:W-:Y:S08]  /*cb00*/  HMMA.16816.F32.BF16 R12, R224.reuse, R172, R12 ;  /* 0x000000ace00c723c */ /* 0x044ff0000004180c */
[C---:B------:R-:W-:Y:S01]  /*cb10*/  HMMA.16816.F32.BF16 R16, R224.reuse, R174, R16 ;  /* 0x000000aee010723c */ /* 0x040fe20000041810 */
[----:B-----5:R-:W-:Y:S07]  /*cb20*/  LDSM.16.M88.4 R172, [R3] ;  /* 0x0000000003ac783b */ /* 0x020fee0000000200 */
[C---:B-1----:R-:W-:Y:S08]  /*cb30*/  HMMA.16816.F32.BF16 R20, R224.reuse, R136, R20 ;  /* 0x00000088e014723c */ /* 0x042ff00000041814 */
[----:B------:R-:W-:Y:S01]  /*cb40*/  HMMA.16816.F32.BF16 R24, R224, R138, R24 ;  /* 0x0000008ae018723c */ /* 0x000fe20000041818 */
[----:B------:R1:W-:Y:S06]  /*cb50*/  LDSM.16.M88.4 R136, [R2] ;  /* 0x000000000288783b */ /* 0x0003ec0000000200 */
[----:B-1----:R-:W2:Y:S06]  /*cb60*/  LDL R2, [R1+0x38] ;  /* 0x0000380001027983 */ /* 0x002eac0000100800 */
[----:B----4-:R1:W3:Y:S06]  /*cb70*/  LDSM.16.M88.4 R176, [R0] ;  /* 0x0000000000b0783b */ /* 0x0102ec0000000200 */
[----:B-1----:R-:W2:Y:S01]  /*cb80*/  LDL R0, [R1+0x70] ;  /* 0x0000700001007983 */ /* 0x002ea20000100800 */
[C---:B---3--:R-:W-:Y:S08]  /*cb90*/  HMMA.16816.F32.BF16 R4, R228.reuse, R176, R4 ;  /* 0x000000b0e404723c */ /* 0x048ff00000041804 */
        /* <DEDUP_REMOVED lines=25> */
[----:B--2---:R-:W-:Y:S11]  /*cd30*/  ISETP.GT.AND P0, PT, R2, R0, PT ;  /* 0x000000000200720c */ /* 0x004ff60003f04270 */
[----:B------:R-:W-:Y:S02]  /*cd40*/  @!UPT UIADD3 URZ, URZ, URZ, URZ ;  /* 0x0000003f3f3ff290 */ /* 0x000fe4000fffe03f */
        /* <DEDUP_REMOVED lines=32> */
[----:B------:R-:W-:Y:S04]  /*cf50*/  IMAD.WIDE.U32 R2, R136, c[0x0][0x1f0], R2 ;  /* 0x00007c0088027a25 */ /* 0x000fe800078e0002 */
[----:B--2---:R-:W-:Y:S01]  /*cf60*/  IMAD R132, R0, c[0x0][0x1f0], RZ ;  /* 0x00007c0000847a24 */ /* 0x004fe200078e02ff */
[----:B------:R-:W-:Y:S03]  /*cf70*/  IADD3 R0, P0, R172, R2, RZ ;  /* 0x00000002ac007210 */ /* 0x000fe60007f1e0ff */
        /* <DEDUP_REMOVED lines=11> */
.L_x_3915:
[----:B------:R-:W-:-:S05]  /*d030*/  BRA.DIV ~URZ, `(.L_x_3799) ;  /* 0x0000d2027f007947 */ /* 0x000fca000b800000 */
[----:B------:R3:W4:Y:S02]  /*d040*/  SHFL.IDX PT, R0, R172, RZ, 0x181f ;  /* 0x00181fffac007589 */ /* 0x00072400000e0000 */
.L_x_3916:
        /* <DEDUP_REMOVED lines=40> */
.L_x_3917:
        /* <DEDUP_REMOVED lines=13> */
[----:B-1---5:R-:W-:Y:S05]  /*d3a0*/  @P0 IADD3 R136, P1, R0, R136, RZ ;  /* 0x0000008800880210 */ /* 0x022fea0007f3e0ff */
[----:B--2---:R-:W-:Y:S01]  /*d3b0*/  @P0 IMAD.X R137, R132, 0x1, R179, P1 ;  /* 0x0000000184890824 */ /* 0x004fe200008e06b3 */
        /* <DEDUP_REMOVED lines=21> */
.L_x_3797:
[----:B------:R-:W-:Y:S05]  /*d510*/  BSYNC B0 ;  /* 0x0000000000007941 */ /* 0x000fea0003800000 */
.L_x_3796:
        /* <DEDUP_REMOVED lines=27> */
.L_x_3918:
[----:B-12---:R-:W-:Y:S01]  /*d6d0*/  FMNMX.FTZ R132, R132, R0, !PT ;  /* 0x0000000084847209 */ /* 0x006fe20007810000 */
[----:B------:R-:W-:-:S05]  /*d6e0*/  BRA.DIV ~URZ, `(.L_x_3802) ;  /* 0x0000cd327f007947 */ /* 0x000fca000b800000 */
[----:B------:R-:W1:Y:S02]  /*d6f0*/  SHFL.BFLY PT, R0, R132, 0x1, 0x1f ;  /* 0x0c201f0084007f89 */ /* 0x000e6400000e0000 */
[----:B-1----:R-:W-:Y:S02]  /*d700*/  FMNMX.FTZ R134, R132, R0, !PT ;  /* 0x0000000084867209 */ /* 0x002fe40007810000 */
[----:B------:R-:W1:Y:S02]  /*d710*/  SHFL.BFLY PT, R0, R136, 0x2, 0x1f ;  /* 0x0c401f0088007f89 */ /* 0x000e6400000e0000 */
[----:B-1----:R-:W-:Y:S05]  /*d720*/  FMNMX.FTZ R132, R136, R0, !PT ;  /* 0x0000000088847209 */ /* 0x002fea0007810000 */
[----:B------:R1:W2:Y:S02]  /*d730*/  SHFL.BFLY PT, R0, R132, 0x1, 0x1f ;  /* 0x0c201f0084007f89 */ /* 0x0002a400000e0000 */
.L_x_3919:
[----:B------:R-:W3:Y:S01]  /*d740*/  LDL.LU R137, [R1+0x60] ;  /* 0x0000600001897983 */ /* 0x000ee20000300800 */
[----:B--2---:R-:W-:Y:S01]  /*d750*/  FMNMX.FTZ R3, R0, R132, !PT ;  /* 0x0000008400037209 */ /* 0x004fe20007810000 */
[C---:B-1----:R-:W-:Y:S01]  /*d760*/  FMUL.FTZ R132, R134.reuse, c[0x0][0x2d0] ;  /* 0x0000b40086847a20 */ /* 0x042fe20000410000 */
[----:B------:R-:W-:Y:S01]  /*d770*/  WARPSYNC 0xffffffff ;  /* 0xffffffff00007948 */ /* 0x000fe20003800000 */
[----:B------:R-:W2:Y:S01]  /*d780*/  LDL.LU R139, [R1+0x5c] ;  /* 0x00005c00018b7983 */ /* 0x000ea20000300800 */
        /* <DEDUP_REMOVED lines=16> */
[----:B------:R-:W1:Y:S10]  /*d890*/  MUFU.EX2 R8, R135 ;  /* 0x0000008700087308 */ /* 0x000e740000000800 */
[----:B------:R-:W-:Y:S10]  /*d8a0*/  MUFU.EX2 R13, R5 ;  /* 0x00000005000d7308 */ /* 0x000ff40000000800 */
[----:B------:R4:W5:Y:S10]  /*d8b0*/  MUFU.EX2 R12, R4 ;  /* 0x00000004000c7308 */ /* 0x0009740000000800 */
[----:B------:R-:W-:Y:S01]  /*d8c0*/  MUFU.EX2 R132, R132 ;  /* 0x0000008400847308 */ /* 0x000fe20000000800 */
[----:B----4-:R-:W-:Y:S04]  /*d8d0*/  FMUL.FTZ R4, R3, c[0x0][0x2d0] ;  /* 0x0000b40003047a20 */ /* 0x010fe80000410000 */
        /* <DEDUP_REMOVED lines=10> */
[----:B------:R-:W-:Y:S01]  /*d980*/  FFMA.FTZ R182, R22, c[0x0][0x2d0], -R4 ;  /* 0x0000b40016b67a23 */ /* 0x000fe20000010804 */
[----:B-1----:R-:W-:Y:S01]  /*d990*/  F2FP.BF16.PACK_AB R136, R8, R9 ;  /* 0x000000090888723e */ /* 0x002fe200000010ff */
[----:B------:R-:W-:Y:S01]  /*d9a0*/  FMUL.FTZ R25, R2, R141 ;  /* 0x0000008d02197220 */ /* 0x000fe20000410000 */
[----:B-----5:R-:W-:Y:S01]  /*d9b0*/  F2FP.BF16.PACK_AB R138, R12, R13 ;  /* 0x0000000d0c8a723e */ /* 0x020fe200000010ff */
[C---:B------:R-:W-:Y:S02]  /*d9c0*/  FMUL.FTZ R17, R2.reuse, R149 ;  /* 0x0000009502117220 */ /* 0x040fe40000410000 */
        /* <DEDUP_REMOVED lines=53> */
[C---:B---3--:R-:W-:Y:S02]  /*dd20*/  FFMA.FTZ R0, R2.reuse, R137, R9 ;  /* 0x0000008902007223 */ /* 0x048fe40000010009 */
[C---:B------:R-:W-:Y:S01]  /*dd30*/  FMUL.FTZ R9, R2.reuse, R157 ;  /* 0x0000009d02097220 */ /* 0x040fe20000410000 */
[----:B------:R-:W-:Y:S01]  /*dd40*/  MOV R157, R20 ;  /* 0x00000014009d7202 */ /* 0x000fe20000000f00 */
[----:B------:R-:W-:Y:S01]  /*dd50*/  FMUL.FTZ R20, R2, R144 ;  /* 0x0000009002147220 */ /* 0x000fe20000410000 */
[----:B------:R-:W-:Y:S01]  /*dd60*/  MUFU.EX2 R137, R6 ;  /* 0x0000000600897308 */ /* 0x000fe20000000800 */
[----:B------:R-:W3:Y:S01]  /*dd70*/  LDL R144, [R1+0x10] ;  /* 0x0000100001907983 */ /* 0x000ee20000100800 */
[----:B------:R-:W-:Y:S02]  /*dd80*/  FADD.FTZ R5, R8, R0 ;  /* 0x0000000008057221 */ /* 0x000fe40000010000 */
[----:B------:R-:W-:Y:S02]  /*dd90*/  FADD.FTZ R0, -R3, R133 ;  /* 0x0000008503007221 */ /* 0x000fe40000010100 */
[----:B------:R-:W-:Y:S02]  /*dda0*/  FADD.FTZ R5, R13, R5 ;  /* 0x000000050d057221 */ /* 0x000fe40000010000 */
[----:B------:R-:W-:Y:S02]  /*ddb0*/  FMUL.FTZ R0, R0, c[0x0][0x2d0] ;  /* 0x0000b40000007a20 */ /* 0x000fe40000410000 */
[----:B------:R-:W-:Y:S02]  /*ddc0*/  FADD.FTZ R180, R12, R5 ;  /* 0x000000050cb47221 */ /* 0x000fe40000010000 */
[C---:B------:R-:W-:Y:S01]  /*ddd0*/  FMUL.FTZ R5, R2.reuse, R161 ;  /* 0x000000a102057220 */ /* 0x040fe20000410000 */
[----:B------:R-:W-:Y:S01]  /*dde0*/  MOV R161, R24 ;  /* 0x0000001800a17202 */ /* 0x000fe20000000f00 */
[----:B------:R-:W1:Y:S01]  /*ddf0*/  MUFU.EX2 R0, R0 ;  /* 0x0000000000007308 */ /* 0x000e620000000800 */
[----:B------:R-:W-:Y:S02]  /*de00*/  FMUL.FTZ R24, R2, R140 ;  /* 0x0000008c02187220 */ /* 0x000fe40000410000 */
[----:B------:R-:W-:Y:S02]  /*de10*/  FFMA.FTZ R133, R10, c[0x0][0x2d0], -R4 ;  /* 0x0000b4000a857a23 */ /* 0x000fe40000010804 */
[C---:B------:R-:W-:Y:S02]  /*de20*/  FMUL.FTZ R12, R2.reuse, R152 ;  /* 0x00000098020c7220 */ /* 0x040fe40000410000 */
[C---:B------:R-:W-:Y:S02]  /*de30*/  FMUL.FTZ R13, R2.reuse, R153 ;  /* 0x00000099020d7220 */ /* 0x040fe40000410000 */
[C---:B------:R-:W-:Y:S01]  /*de40*/  FMUL.FTZ R4, R2.reuse, R160 ;  /* 0x000000a002047220 */ /* 0x040fe20000410000 */
[----:B------:R-:W-:Y:S01]  /*de50*/  MUFU.EX2 R152, R133 ;  /* 0x0000008500987308 */ /* 0x000fe20000000800 */
[----:B------:R-:W-:Y:S01]  /*de60*/  MOV R160, R16 ;  /* 0x0000001000a07202 */ /* 0x000fe20000000f00 */
[C---:B------:R-:W-:Y:S02]  /*de70*/  FMUL.FTZ R16, R2.reuse, R148 ;  /* 0x0000009402107220 */ /* 0x040fe40000410000 */
[C---:B------:R-:W-:Y:S01]  /*de80*/  FMUL.FTZ R8, R2.reuse, R156 ;  /* 0x0000009c02087220 */ /* 0x040fe20000410000 */
[----:B------:R-:W-:Y:S01]  /*de90*/  MOV R156, R21 ;  /* 0x00000015009c7202 */ /* 0x000fe20000000f00 */
[----:B------:R-:W-:Y:S01]  /*dea0*/  FMUL.FTZ R21, R2, R145 ;  /* 0x0000009102157220 */ /* 0x000fe20000410000 */
[----:B------:R-:W-:Y:S02]  /*deb0*/  MOV R145, R157 ;  /* 0x0000009d00917202 */ /* 0x000fe40000000f00 */
[----:B------:R-:W-:Y:S01]  /*dec0*/  MOV R157, R156 ;  /* 0x0000009c009d7202 */ /* 0x000fe20000000f00 */
[----:B------:R-:W4:Y:S01]  /*ded0*/  MUFU.EX2 R153, R135 ;  /* 0x0000008700997308 */ /* 0x000f220000000800 */
[----:B------:R-:W-:Y:S02]  /*dee0*/  MOV R156, R161 ;  /* 0x000000a1009c7202 */ /* 0x000fe40000000f00 */
[----:B------:R-:W-:Y:S01]  /*def0*/  MOV R161, R160 ;  /* 0x000000a000a17202 */ /* 0x000fe20000000f00 */
[C---:B-1----:R-:W-:Y:S02]  /*df00*/  FMUL.FTZ R26, R0.reuse, R142 ;  /* 0x0000008e001a7220 */ /* 0x042fe40000410000 */
[C---:B------:R-:W-:Y:S02]  /*df10*/  FMUL.FTZ R27, R0.reuse, R143 ;  /* 0x0000008f001b7220 */ /* 0x040fe40000410000 */
[----:B------:R-:W1:Y:S01]  /*df20*/  LDSM.16.MT88.4 R140, [R243] ;  /* 0x00000000f38c783b */ /* 0x000e620000004200 */
[C---:B--2---:R-:W-:Y:S01]  /*df30*/  FFMA.FTZ R148, R0.reuse, R139, R137 ;  /* 0x0000008b00947223 */ /* 0x044fe20000010089 */
[----:B------:R-:W-:Y:S01]  /*df40*/  F2FP.BF16.PACK_AB R137, R149, R137 ;  /* 0x000000899589723e */ /* 0x000fe200000010ff */
        /* <DEDUP_REMOVED lines=9> */
[----:B----4-:R-:W-:Y:S01]  /*dfe0*/  F2FP.BF16.PACK_AB R139, R153, R152 ;  /* 0x00000098998b723e */ /* 0x010fe200000010ff */
        /* <DEDUP_REMOVED lines=15> */
[C---:B-1----:R-:W-:Y:S05]  /*e0e0*/  HMMA.16816.F32.BF16 R4, R136.reuse, R140, R4 ;  /* 0x0000008c8804723c */ /* 0x042fea0000041804 */
[C---:B------:R-:W-:Y:S02]  /*e0f0*/  FMUL.FTZ R47, R0.reuse, R47 ;  /* 0x0000002f002f7220 */ /* 0x040fe40000410000 */
[C---:B------:R-:W-:Y:S01]  /*e100*/  FMUL.FTZ R50, R0.reuse, R50 ;  /* 0x0000003200327220 */ /* 0x040fe20000410000 */
[C---:B------:R-:W-:Y:S01]  /*e110*/  HMMA.16816.F32.BF16 R8, R136.reuse, R142, R8 ;  /* 0x0000008e8808723c */ /* 0x040fe20000041808 */
[----:B------:R-:W1:Y:S01]  /*e120*/  LDSM.16.MT88.4 R140, [R245] ;  /* 0x00000000f58c783b */ /* 0x000e620000004200 */
[----:B------:R-:W-:Y:S02]  /*e130*/  MUFU.EX2 R154, R173 ;  /* 0x000000ad009a7308 */ /* 0x000fe40000000800 */
        /* <DEDUP_REMOVED lines=20> */
[C---:B------:R-:W-:Y:S01]  /*e280*/  FMUL.FTZ R86, R0.reuse, R86 ;  /* 0x0000005600567220 */ /* 0x040fe20000410000 */
[C---:B-1----:R-:W-:Y:S02]  /*e290*/  HMMA.16816.F32.BF16 R12, R136.reuse, R140, R12 ;  /* 0x0000008c880c723c */ /* 0x042fe4000004180c */
[----:B------:R-:W1:Y:S01]  /*e2a0*/  MUFU.EX2 R179, R181 ;  /* 0x000000b500b37308 */ /* 0x000e620000000800 */
[C---:B------:R-:W-:Y:S02]  /*e2b0*/  FMUL.FTZ R87, R0.reuse, R87 ;  /* 0x0000005700577220 */ /* 0x040fe40000410000 */
[C---:B------:R-:W-:Y:S02]  /*e2c0*/  FMUL.FTZ R90, R0.reuse, R90 ;  /* 0x0000005a005a7220 */ /* 0x040fe40000410000 */
[C---:B------:R-:W-:Y:S01]  /*e2d0*/  FMUL.FTZ R91, R0.reuse, R91 ;  /* 0x0000005b005b7220 */ /* 0x040fe20000410000 */
[C---:B------:R-:W-:Y:S01]  /*e2e0*/  HMMA.16816.F32.BF16 R16, R136.reuse, R142, R16 ;  /* 0x0000008e8810723c */ /* 0x040fe20000041810 */
[----:B------:R-:W4:Y:S03]  /*e2f0*/  LDSM.16.MT88.4 R140, [R244] ;  /* 0x00000000f48c783b */ /* 0x000f260000004200 */
[C---:B------:R-:W-:Y:S01]  /*e300*/  FMUL.FTZ R94, R0.reuse, R94 ;  /* 0x0000005e005e7220 */ /* 0x040fe20000410000 */
[----:B------:R5:W-:Y:S01]  /*e310*/  MUFU.EX2 R176, R183 ;  /* 0x000000b700b07308 */ /* 0x000be20000000800 */
[C---:B------:R-:W-:Y:S02]  /*e320*/  FMUL.FTZ R95, R0.reuse, R95 ;  /* 0x0000005f005f7220 */ /* 0x040fe40000410000 */
[C---:B------:R-:W-:Y:S01]  /*e330*/  FMUL.FTZ R98, R0.reuse, R98 ;  /* 0x0000006200627220 */ /* 0x040fe20000410000 */
[----:B--2---:R-:W-:Y:S03]  /*e340*/  MOV R182, R160 ;  /* 0x000000a000b67202 */ /* 0x004fe60000000f00 */
[C---:B------:R-:W-:Y:S02]  /*e350*/  FMUL.FTZ R99, R0.reuse, R99 ;  /* 0x0000006300637220 */ /* 0x040fe40000410000 */
[C---:B------:R-:W-:Y:S02]  /*e360*/  FMUL.FTZ R102, R0.reuse, R102 ;  /* 0x0000006600667220 */ /* 0x040fe40000410000 */
[C---:B------:R-:W-:Y:S02]  /*e370*/  FMUL.FTZ R103, R0.reuse, R103 ;  /* 0x0000006700677220 */ /* 0x040fe40000410000 */
[C---:B------:R-:W-:Y:S01]  /*e380*/  FMUL.FTZ R106, R0.reuse, R106 ;  /* 0x0000006a006a7220 */ /* 0x040fe20000410000 */
[----:B-1----:R-:W-:Y:S01]  /*e390*/  F2FP.BF16.PACK_AB R173, R179, R178 ;  /* 0x000000b2b3ad723e */ /* 0x002fe200000010ff */
[C---:B------:R-:W-:Y:S01]  /*e3a0*/  FMUL.FTZ R107, R0.reuse, R107 ;  /* 0x0000006b006b7220 */ /* 0x040fe20000410000 */
[----:B------:R-:W-:Y:S01]  /*e3b0*/  MOV R181, R155 ;  /* 0x0000009b00b57202 */ /* 0x000fe20000000f00 */
[C---:B------:R-:W-:Y:S02]  /*e3c0*/  FMUL.FTZ R110, R0.reuse, R110 ;  /* 0x0000006e006e7220 */ /* 0x040fe40000410000 */
[C---:B------:R-:W-:Y:S02]  /*e3d0*/  FMUL.FTZ R111, R0.reuse, R111 ;  /* 0x0000006f006f7220 */ /* 0x040fe40000410000 */
[C---:B------:R-:W-:Y:S02]  /*e3e0*/  FMUL.FTZ R114, R0.reuse, R114 ;  /* 0x0000007200727220 */ /* 0x040fe40000410000 */
[C---:B------:R-:W-:Y:S01]  /*e3f0*/  FMUL.FTZ R115, R0.reuse, R115 ;  /* 0x0000007300737220 */ /* 0x040fe20000410000 */
[----:B-----5:R-:W-:Y:S01]  /*e400*/  MOV R183, R154 ;  /* 0x0000009a00b77202 */ /* 0x020fe20000000f00 */
[C---:B------:R-:W-:Y:S02]  /*e410*/  FMUL.FTZ R118, R0.reuse, R118 ;  /* 0x0000007600767220 */ /* 0x040fe40000410000 */
[C---:B------:R-:W-:Y:S02]  /*e420*/  FMUL.FTZ R119, R0.reuse, R119 ;  /* 0x0000007700777220 */ /* 0x040fe40000410000 */
[C---:B------:R-:W-:Y:S02]  /*e430*/  FMUL.FTZ R122, R0.reuse, R122 ;  /* 0x0000007a007a7220 */ /* 0x040fe40000410000 */
[C---:B------:R-:W-:Y:S02]  /*e440*/  FMUL.FTZ R123, R0.reuse, R123 ;  /* 0x0000007b007b7220 */ /* 0x040fe40000410000 */
[C---:B------:R-:W-:Y:S02]  /*e450*/  FMUL.FTZ R126, R0.reuse, R126 ;  /* 0x0000007e007e7220 */ /* 0x040fe40000410000 */
[C---:B------:R-:W-:Y:S01]  /*e460*/  FMUL.FTZ R127, R0.reuse, R127 ;  /* 0x0000007f007f7220 */ /* 0x040fe20000410000 */
[C---:B----4-:R-:W-:Y:S03]  /*e470*/  HMMA.16816.F32.BF16 R20, R136.reuse, R140, R20 ;  /* 0x0000008c8814723c */ /* 0x050fe60000041814 */
[C---:B------:R-:W-:Y:S02]  /*e480*/  FMUL.FTZ R130, R0.reuse, R130 ;  /* 0x0000008200827220 */ /* 0x040fe40000410000 */
[----:B------:R-:W-:Y:S02]  /*e490*/  FMUL.FTZ R131, R0, R131 ;  /* 0x0000008300837220 */ /* 0x000fe40000410000 */
[----:B------:R-:W-:Y:S01]  /*e4a0*/  FADD.FTZ R0, R133, R180 ;  /* 0x000000b485007221 */ /* 0x000fe20000010000 */
[C---:B------:R-:W-:Y:S04]  /*e4b0*/  HMMA.16816.F32.BF16 R24, R136.reuse, R142, R24 ;  /* 0x0000008e8818723c */ /* 0x040fe80000041818 */
[----:B------:R-:W-:Y:S01]  /*e4c0*/  FADD.FTZ R0, R2, R0 ;  /* 0x0000000002007221 */ /* 0x000fe20000010000 */
[----:B------:R-:W-:Y:S01]  /*e4d0*/  MOV R180, R146 ;  /* 0x0000009200b47202 */ /* 0x000fe20000000f00 */
[----:B---3--:R1:W2:Y:S02]  /*e4e0*/  LDSM.16.MT88.4 R140, [R144] ;  /* 0x00000000908c783b */ /* 0x0082a40000004200 */
[----:B-1----:R-:W1:Y:S10]  /*e4f0*/  MUFU.EX2 R144, R177 ;  /* 0x000000b100907308 */ /* 0x002e740000000800 */
[----:B------:R-:W3:Y:S01]  /*e500*/  MUFU.EX2 R177, R161 ;  /* 0x000000a100b17308 */ /* 0x000ee20000000800 */
[C---:B--2---:R-:W-:Y:S03]  /*e510*/  HMMA.16816.F32.BF16 R28, R136.reuse, R140, R28 ;  /* 0x0000008c881c723c */ /* 0x044fe6000004181c */
[----:B-1----:R-:W-:Y:S05]  /*e520*/  FADD.FTZ R0, R144, R0 ;  /* 0x0000000090007221 */ /* 0x002fea0000010000 */
[C---:B------:R-:W-:Y:S01]  /*e530*/  HMMA.16816.F32.BF16 R32, R136.reuse, R142, R32 ;  /* 0x0000008e8820723c */ /* 0x040fe20000041820 */
[----:B------:R-:W1:Y:S03]  /*e540*/  LDSM.16.MT88.4 R140, [R243+0x1800] ;  /* 0x00180000f38c783b */ /* 0x000e660000004200 */
[----:B------:R-:W-:Y:S01]  /*e550*/  FADD.FTZ R0, R135, R0 ;  /* 0x0000000087007221 */ /* 0x000fe20000010000 */
[----:B---3--:R-:W-:Y:S03]  /*e560*/  F2FP.BF16.PACK_AB R175, R177, R176 ;  /* 0x000000b0b1af723e */ /* 0x008fe600000010ff */
        /* <DEDUP_REMOVED lines=35> */
[----:B------:R-:W1:Y:S06]  /*e7a0*/  LDSM.16.MT88.4 R140, [R243+0x800] ;  /* 0x00080000f38c783b */ /* 0x000e6c0000004200 */
[----:B------:R-:W-:Y:S02]  /*e7b0*/  F2FP.BF16.PACK_AB R138, R135, R144 ;  /* 0x00000090878a723e */ /* 0x000fe400000010ff */
[----:B------:R-:W2:Y:S01]  /*e7c0*/  LDSM.16.MT88.4 R144, [R245+0x800] ;  /* 0x00080000f590783b */ /* 0x000ea20000004200 */
[----:B------:R-:W3:Y:S02]  /*e7d0*/  MUFU.EX2 R135, R156 ;  /* 0x0000009c00877308 */ /* 0x000ee40000000800 */
[----:B------:R-:W-:Y:S02]  /*e7e0*/  F2FP.BF16.PACK_AB R136, R2, R133 ;  /* 0x000000850288723e */ /* 0x000fe400000010ff */
[----:B------:R-:W-:Y:S02]  /*e7f0*/  F2FP.BF16.PACK_AB R137, R155, R154 ;  /* 0x0000009a9b89723e */ /* 0x000fe400000010ff */
[----:B------:R-:W-:Y:S04]  /*e800*/  F2FP.BF16.PACK_AB R139, R180, R160 ;  /* 0x000000a0b48b723e */ /* 0x000fe800000010ff */
[----:B------:R-:W4:Y:S10]  /*e810*/  MUFU.EX2 R133, R162 ;  /* 0x000000a200857308 */ /* 0x000f340000000800 */
[----:B------:R-:W5:Y:S01]  /*e820*/  MUFU.EX2 R2, R157 ;  /* 0x0000009d00027308 */ /* 0x000f620000000800 */
[----:B---3--:R-:W-:Y:S01]  /*e830*/  F2FP.BF16.PACK_AB R174, R132, R135 ;  /* 0x0000008784ae723e */ /* 0x008fe200000010ff */
[C---:B-1----:R-:W-:Y:S03]  /*e840*/  HMMA.16816.F32.BF16 R4, R136.reuse, R140, R4 ;  /* 0x0000008c8804723c */ /* 0x042fe60000041804 */
[----:B----4-:R-:W-:Y:S05]  /*e850*/  FADD.FTZ R0, R133, R0 ;  /* 0x0000000085007221 */ /* 0x010fea0000010000 */
[C---:B------:R-:W-:Y:S01]  /*e860*/  HMMA.16816.F32.BF16 R8, R136.reuse, R142, R8 ;  /* 0x0000008e8808723c */ /* 0x040fe20000041808 */
[----:B------:R-:W1:Y:S03]  /*e870*/  LDSM.16.MT88.4 R140, [R244+0x800] ;  /* 0x00080000f48c783b */ /* 0x000e660000004200 */
[C---:B-----5:R-:W-:Y:S01]  /*e880*/  F2FP.BF16.PACK_AB R172, R2.reuse, R133 ;  /* 0x0000008502ac723e */ /* 0x060fe200000010ff */
[----:B------:R-:W-:Y:S03]  /*e890*/  FADD.FTZ R0, R2, R0 ;  /* 0x0000000002007221 */ /* 0x000fe60000010000 */
[C---:B--2---:R-:W-:Y:S01]  /*e8a0*/  HMMA.16816.F32.BF16 R12, R136.reuse, R144, R12 ;  /* 0x00000090880c723c */ /* 0x044fe2000004180c */
[----:B------:R-:W-:Y:S03]  /*e8b0*/  LDSM.16.MT88.4 R156, [R243+0x1000] ;  /* 0x00100000f39c783b */ /* 0x000fe60000004200 */
[----:B------:R-:W-:Y:S02]  /*e8c0*/  FADD.FTZ R2, R149, R148 ;  /* 0x0000009495027221 */ /* 0x000fe40000010000 */
[----:B------:R-:W-:Y:S02]  /*e8d0*/  FADD.FTZ R0, R135, R0 ;  /* 0x0000000087007221 */ /* 0x000fe40000010000 */
[C---:B------:R-:W-:Y:S01]  /*e8e0*/  HMMA.16816.F32.BF16 R16, R136.reuse, R146, R16 ;  /* 0x000000928810723c */ /* 0x040fe20000041810 */
[----:B------:R-:W2:Y:S03]  /*e8f0*/  LDSM.16.MT88.4 R144, [R246+0x800] ;  /* 0x00080000f690783b */ /* 0x000ea60000004200 */
[----:B------:R-:W-:Y:S05]  /*e900*/  FADD.FTZ R0, R132, R0 ;  /* 0x0000000084007221 */ /* 0x000fea0000010000 */
[----:B------:R-:W-:Y:S08]  /*e910*/  LDSM.16.MT88.4 R148, [R245+0x1000] ;  /* 0x00100000f594783b */ /* 0x000ff00000004200 */
[----:B------:R3:W-:Y:S01]  /*e920*/  STL [R1+0x60], R0 ;  /* 0x0000600001007387 */ /* 0x0007e20000100800 */
[C---:B-1----:R-:W-:Y:S08]  /*e930*/  HMMA.16816.F32.BF16 R20, R136.reuse, R140, R20 ;  /* 0x0000008c8814723c */ /* 0x042ff00000041814 */
[C---:B------:R-:W-:Y:S01]  /*e940*/  HMMA.16816.F32.BF16 R24, R136.reuse, R142, R24 ;  /* 0x0000008e8818723c */ /* 0x040fe20000041818 */
[----:B------:R-:W1:Y:S07]  /*e950*/  LDSM.16.MT88.4 R140, [R243+0x2000] ;  /* 0x00200000f38c783b */ /* 0x000e6e0000004200 */
[C---:B--2---:R-:W-:Y:S04]  /*e960*/  HMMA.16816.F32.BF16 R28, R136.reuse, R144, R28 ;  /* 0x00000090881c723c */ /* 0x044fe8000004181c */
[----:B---3--:R-:W-:Y:S04]  /*e970*/  FADD.FTZ R0, R152, R2 ;  /* 0x0000000298007221 */ /* 0x008fe80000010000 */
        /* <DEDUP_REMOVED lines=38> */
[----:B------:R-:W3:Y:S02]  /*ebe0*/  LDL.LU R133, [R1+0x38] ;  /* 0x0000380001857983 */ /* 0x000ee40000300800 */
[----:B------:R-:W-:Y:S01]  /*ebf0*/  MOV R139, R153 ;  /* 0x00000099008b7202 */ /* 0x000fe20000000f00 */
[C---:B------:R-:W-:Y:S01]  /*ec00*/  HMMA.16816.F32.BF16 R160, R172.reuse, R156, R4 ;  /* 0x0000009caca0723c */ /* 0x040fe20000041804 */
[----:B------:R-:W4:Y:S04]  /*ec10*/  LDSM.16.MT88.4 R4, [R246+0x1000] ;  /* 0x00100000f604783b */ /* 0x000f280000004200 */
[----:B------:R-:W-:Y:S03]  /*ec20*/  FADD.FTZ R0, R139, R0 ;  /* 0x000000008b007221 */ /* 0x000fe60000010000 */
[C---:B------:R-:W-:Y:S01]  /*ec30*/  HMMA.16816.F32.BF16 R156, R172.reuse, R158, R8 ;  /* 0x0000009eac9c723c */ /* 0x040fe20000041808 */
[----:B------:R-:W5:Y:S03]  /*ec40*/  LDSM.16.MT88.4 R8, [R243+0x2800] ;  /* 0x00280000f308783b */ /* 0x000f660000004200 */
[----:B------:R-:W-:Y:S04]  /*ec50*/  FADD.FTZ R0, R183, R0 ;  /* 0x00000000b7007221 */ /* 0x000fe80000010000 */
[C---:B------:R-:W-:Y:S01]  /*ec60*/  HMMA.16816.F32.BF16 R152, R172.reuse, R148, R12 ;  /* 0x00000094ac98723c */ /* 0x040fe2000004180c */
[----:B------:R-:W5:Y:S03]  /*ec70*/  LDSM.16.MT88.4 R12, [R245+0x2800] ;  /* 0x00280000f50c783b */ /* 0x000f660000004200 */
[----:B------:R-:W-:Y:S04]  /*ec80*/  FADD.FTZ R0, R181, R0 ;  /* 0x00000000b5007221 */ /* 0x000fe80000010000 */
[C---:B------:R-:W-:Y:S04]  /*ec90*/  HMMA.16816.F32.BF16 R148, R172.reuse, R150, R16 ;  /* 0x00000096ac94723c */ /* 0x040fe80000041810 */
[----:B------:R-:W-:Y:S04]  /*eca0*/  FADD.FTZ R0, R182, R0 ;  /* 0x00000000b6007221 */ /* 0x000fe80000010000 */
[C---:B-1----:R-:W-:Y:S04]  /*ecb0*/  HMMA.16816.F32.BF16 R144, R172.reuse, R140, R20 ;  /* 0x0000008cac90723c */ /* 0x042fe80000041814 */
[----:B------:R-:W-:Y:S04]  /*ecc0*/  FADD.FTZ R0, R180, R0 ;  /* 0x00000000b4007221 */ /* 0x000fe80000010000 */
[C---:B------:R-:W-:Y:S04]  /*ecd0*/  HMMA.16816.F32.BF16 R140, R172.reuse, R142, R24 ;  /* 0x0000008eac8c723c */ /* 0x040fe80000041818 */
[----:B------:R-:W-:Y:S04]  /*ece0*/  FADD.FTZ R0, R178, R0 ;  /* 0x00000000b2007221 */ /* 0x000fe80000010000 */
[C---:B----4-:R-:W-:Y:S04]  /*ecf0*/  HMMA.16816.F32.BF16 R28, R172.reuse, R4, R28 ;  /* 0x00000004ac1c723c */ /* 0x050fe8000004181c */
[----:B------:R-:W-:Y:S04]  /*ed00*/  FADD.FTZ R0, R179, R0 ;  /* 0x00000000b3007221 */ /* 0x000fe80000010000 */
[C---:B------:R-:W-:Y:S01]  /*ed10*/  HMMA.16816.F32.BF16 R32, R172.reuse, R6, R32 ;  /* 0x00000006ac20723c */ /* 0x040fe20000041820 */
[----:B------:R-:W1:Y:S03]  /*ed20*/  LDSM.16.MT88.4 R4, [R244+0x2800] ;  /* 0x00280000f404783b */ /* 0x000e660000004200 */
[----:B------:R-:W-:Y:S04]  /*ed30*/  FADD.FTZ R2, R176, R0 ;  /* 0x00000000b0027221 */ /* 0x000fe80000010000 */
[C---:B-----5:R-:W-:Y:S04]  /*ed40*/  HMMA.16816.F32.BF16 R36, R172.reuse, R8, R36 ;  /* 0x00000008ac24723c */ /* 0x060fe80000041824 */
[----:B------:R-:W-:Y:S04]  /*ed50*/  FADD.FTZ R2, R177, R2 ;  /* 0x00000002b1027221 */ /* 0x000fe80000010000 */
[C---:B------:R-:W-:Y:S01]  /*ed60*/  HMMA.16816.F32.BF16 R40, R172.reuse, R10, R40 ;  /* 0x0000000aac28723c */ /* 0x040fe20000041828 */
[----:B------:R-:W4:Y:S07]  /*ed70*/  LDSM.16.MT88.4 R8, [R246+0x2800] ;  /* 0x00280000f608783b */ /* 0x000f2e0000004200 */
[C---:B------:R-:W-:Y:S08]  /*ed80*/  HMMA.16816.F32.BF16 R44, R172.reuse, R12, R44 ;  /* 0x0000000cac2c723c */ /* 0x040ff0000004182c */
[C---:B------:R-:W-:Y:S01]  /*ed90*/  HMMA.16816.F32.BF16 R48, R172.reuse, R14, R48 ;  /* 0x0000000eac30723c */ /* 0x040fe20000041830 */
[----:B------:R-:W5:Y:S07]  /*eda0*/  LDSM.16.MT88.4 R12, [R243+0x4000] ;  /* 0x00400000f30c783b */ /* 0x000f6e0000004200 */
[C---:B-1----:R-:W-:Y:S08]  /*edb0*/  HMMA.16816.F32.BF16 R52, R172.reuse, R4, R52 ;  /* 0x00000004ac34723c */ /* 0x042ff00000041834 */
[C---:B------:R-:W-:Y:S01]  /*edc0*/  HMMA.16816.F32.BF16 R56, R172.reuse, R6, R56 ;  /* 0x00000006ac38723c */ /* 0x040fe20000041838 */
[----:B------:R-:W1:Y:S07]  /*edd0*/  LDSM.16.MT88.4 R4, [R245+0x4000] ;  /* 0x00400000f504783b */ /* 0x000e6e0000004200 */
[C---:B----4-:R-:W-:Y:S08]  /*ede0*/  HMMA.16816.F32.BF16 R60, R172.reuse, R8, R60 ;  /* 0x00000008ac3c723c */ /* 0x050ff0000004183c */
[C---:B------:R-:W-:Y:S01]  /*edf0*/  HMMA.16816.F32.BF16 R64, R172.reuse, R10, R64 ;  /* 0x0000000aac40723c */ /* 0x040fe20000041840 */
[----:B------:R-:W4:Y:S07]  /*ee00*/  LDSM.16.MT88.4 R8, [R244+0x4000] ;  /* 0x00400000f408783b */ /* 0x000f2e0000004200 */
[C---:B-----5:R-:W-:Y:S08]  /*ee10*/  HMMA.16816.F32.BF16 R68, R172.reuse, R12, R68 ;  /* 0x0000000cac44723c */ /* 0x060ff00000041844 */
        /* <DEDUP_REMOVED lines=15> */
[C---:B------:R-:W-:Y:S08]  /*ef10*/  HMMA.16816.F32.BF16 R112, R172.reuse, R10, R112 ;  /* 0x0000000aac70723c */ /* 0x040ff00000041870 */
[C---:B-----5:R-:W-:Y:S08]  /*ef20*/  HMMA.16816.F32.BF16 R116, R172.reuse, R12, R116 ;  /* 0x0000000cac74723c */ /* 0x060ff00000041874 */
[C---:B------:R-:W-:Y:S08]  /*ef30*/  HMMA.16816.F32.BF16 R120, R172.reuse, R14, R120 ;  /* 0x0000000eac78723c */ /* 0x040ff00000041878 */
[C---:B-1----:R-:W-:Y:S08]  /*ef40*/  HMMA.16816.F32.BF16 R124, R172.reuse, R4, R124 ;  /* 0x00000004ac7c723c */ /* 0x042ff0000004187c */
[----:B------:R-:W-:Y:S04]  /*ef50*/  HMMA.16816.F32.BF16 R128, R172, R6, R128 ;  /* 0x00000006ac80723c */ /* 0x000fe80000041880 */
[C---:B---3--:R-:W-:Y:S02]  /*ef60*/  IADD3 R0, R133.reuse, -0x1, RZ ;  /* 0xffffffff85007810 */ /* 0x048fe40007ffe0ff */
[----:B--2---:R-:W-:Y:S02]  /*ef70*/  ISETP.GT.AND P0, PT, R133, R136, PT ;  /* 0x000000888500720c */ /* 0x004fe40003f04270 */
[----:B------:R-:W-:Y:S01]  /*ef80*/  MOV R133, R3 ;  /* 0x0000000300857202 */ /* 0x000fe20000000f00 */
[----:B------:R1:W-:Y:S04]  /*ef90*/  STL [R1+0x38], R0 ;  /* 0x0000380001007387 */ /* 0x0003e80000100800 */
[----:B------:R1:W-:Y:S06]  /*efa0*/  STL [R1+0x5c], R2 ;  /* 0x00005c0201007387 */ /* 0x0003ec0000100800 */
[----:B-1----:R-:W-:-:S05]  /*efb0*/  @P0 BRA `(.L_x_3803) ;  /* 0xffffcdc000000947 */ /* 0x002fca000383ffff */
.L_x_3790:
[----:B------:R-:W2:Y:S04]  /*efc0*/  LDL R2, [R1+0x70] ;  /* 0x0000700001027983 */ /* 0x000ea80000100800 */
[----:B------:R-:W2:Y:S02]  /*efd0*/  LDL R0, [R1+0x38] ;  /* 0x0000380001007983 */ /* 0x000ea40000100800 */
[----:B--2---:R-:W-:-:S13]  /*efe0*/  ISETP.GE.AND P0, PT, R0, R2, PT ;  /* 0x000000020000720c */ /* 0x004fda0003f06270 */
[----:B------:R-:W-:Y:S05]  /*eff0*/  @!P0 BRA `(.L_x_3804) ;  /* 0x00003cd000008947 */ /* 0x000fea0003800000 */
[----:B------:R-:W-:Y:S02]  /*f000*/  MOV R136, R133 ;  /* 0x0000008500887202 */ /* 0x000fe40000000f00 */
[----:B------:R-:W-:Y:S02]  /*f010*/  MOV R135, R134 ;  /* 0x0000008600877202 */ /* 0x000fe40000000f00 */
.L_x_3826:
        /* <DEDUP_REMOVED lines=30> */
.L_x_3920:
        /* <DEDUP_REMOVED lines=39> */
.L_x_3921:
        /* <DEDUP_REMOVED lines=24> */
.L_x_3807:
[----:B------:R-:W-:Y:S05]  /*f5f0*/  BSYNC B0 ;  /* 0x0000000000007941 */ /* 0x000fea0003800000 */
.L_x_3806:
[----:B------:R-:W0:Y:S01]  /*f600*/  LDGDEPBAR ;  /* 0x00000000000079af */ /* 0x000e220000000000 */
[----:B------:R-:W-:Y:S01]  /*f610*/  WARPSYNC 0xffffffff ;  /* 0xffffffff00007948 */ /* 0x000fe20003800000 */
[C---:B-12---:R-:W-:Y:S01]  /*f620*/  HMMA.16816.F32.BF16 R4, R164.reuse, R8, RZ ;  /* 0x00000008a404723c */ /* 0x046fe200000418ff */
[----:B------:R-:W-:Y:S03]  /*f630*/  BSSY B0, `(.L_x_3809) ;  /* 0x00000f8000007945 */ /* 0x000fe60003800000 */
[----:B------:R-:W2:Y:S04]  /*f640*/  LDL R2, [R1+0x38] ;  /* 0x0000380001027983 */ /* 0x000ea80000100800 */
[C---:B------:R-:W-:Y:S02]  /*f650*/  HMMA.16816.F32.BF16 R8, R164.reuse, R10, RZ ;  /* 0x0000000aa408723c */ /* 0x040fe400000418ff */
[----:B------:R-:W3:Y:S06]  /*f660*/  LDL R0, [R1] ;  /* 0x0000000001007983 */ /* 0x000eec0000100800 */
[C---:B------:R-:W-:Y:S01]  /*f670*/  HMMA.16816.F32.BF16 R12, R164.reuse, R16, RZ ;  /* 0x00000010a40c723c */ /* 0x040fe200000418ff */
        /* <DEDUP_REMOVED lines=157> */
[----:B------:R-:W-:Y:S01]  /*10050*/  IMAD.MOV.U32 R0, RZ, RZ, R2 ;  /* 0x000000ffff007224 */ /* 0x000fe200078e0002 */
[----:B------:R-:W-:Y:S04]  /*10060*/  @P6 SHF.R.U32.HI R0, RZ, c[0x0][0x2c0], R3 ;  /* 0x0000b000ff006a19 */ /* 0x000fe80000011603 */
[C---:B----4-:R-:W-:Y:S04]  /*10070*/  @!P1 IADD3 R3, P0, R0.reuse, R176, RZ ;  /* 0x000000b000039210 */ /* 0x050fe80007f1e0ff */
[----:B-----5:R-:W-:Y:S01]  /*10080*/  @!P1 LEA.HI.X.SX32 R133, R0, R132, 0x1, P0 ;  /* 0x0000008400859211 */ /* 0x020fe200000f0eff */
[----:B------:R-:W-:Y:S01]  /*10090*/  IMAD.MOV R0, RZ, RZ, -R0 ;  /* 0x000000ffff007224 */ /* 0x000fe200078e0a00 */
[C---:B------:R-:W-:Y:S03]  /*100a0*/  @!P1 LEA R132, P0, R3.reuse, c[0x0][0x2a0], 0x2 ;  /* 0x0000a80003849a11 */ /* 0x040fe600078010ff */
[----:B------:R-:W-:Y:S01]  /*100b0*/  IMAD R137, R0, c[0x0][0x2b8], R2 ;  /* 0x0000ae0000897a24 */ /* 0x000fe200078e0202 */
[----:B------:R-:W-:Y:S03]  /*100c0*/  @!P1 LEA.HI.X R133, R3, c[0x0][0x2a4], R133, 0x2, P0 ;  /* 0x0000a90003859a11 */ /* 0x000fe600000f1485 */
[C---:B------:R-:W-:Y:S01]  /*100d0*/  IMAD.WIDE.U32 R2, R137.reuse, c[0x0][0x1e0], RZ ;  /* 0x0000780089027a25 */ /* 0x040fe200078e00ff */
[----:B------:R-:W-:Y:S01]  /*100e0*/  SHF.R.S32.HI R0, RZ, 0x1f, R137 ;  /* 0x0000001fff007819 */ /* 0x000fe20000011489 */
[----:B------:R-:W2:Y:S04]  /*100f0*/  @!P1 LDG.E R172, [R132.64] ;  /* 0x0000000684ac9981 */ /* 0x000ea8000c1e1900 */
[----:B------:R1:W-:Y:S01]  /*10100*/  STL [R1+0x34], R137 ;  /* 0x0000348901007387 */ /* 0x0003e20000100800 */
[----:B------:R-:W-:Y:S04]  /*10110*/  IMAD R0, R0, c[0x0][0x1e0], RZ ;  /* 0x0000780000007a24 */ /* 0x000fe800078e02ff */
[----:B------:R-:W-:Y:S04]  /*10120*/  IMAD R0, R137, c[0x0][0x1e4], R0 ;  /* 0x0000790089007a24 */ /* 0x000fe800078e0200 */
[----:B------:R-:W-:Y:S01]  /*10130*/  IMAD.IADD R3, R3, 0x1, R0 ;  /* 0x0000000103037824 */ /* 0x000fe200078e0200 */
[----:B-1----:R-:W1:Y:S01]  /*10140*/  S2R R137, SR_TID.X ;  /* 0x0000000000897919 */ /* 0x002e620000002100 */
[----:B--2---:R-:W-:Y:S02]  /*10150*/  SHF.R.S32.HI R0, RZ, 0x1f, R172 ;  /* 0x0000001fff007819 */ /* 0x004fe400000114ac */
[----:B------:R-:W-:Y:S01]  /*10160*/  IMAD.WIDE.U32 R2, R172, c[0x0][0x1f0], R2 ;  /* 0x00007c00ac027a25 */ /* 0x000fe200078e0002 */
[----:B------:R2:W-:Y:S03]  /*10170*/  STL [R1+0x30], R172 ;  /* 0x000030ac01007387 */ /* 0x0005e60000100800 */
[----:B------:R-:W-:Y:S01]  /*10180*/  IMAD R132, R0, c[0x0][0x1f0], RZ ;  /* 0x00007c0000847a24 */ /* 0x000fe200078e02ff */
[----:B------:R-:W-:Y:S02]  /*10190*/  IADD3 R0, P0, R138, R2, RZ ;  /* 0x000000028a007210 */ /* 0x000fe40007f1e0ff */
[----:B-1----:R-:W-:Y:S01]  /*101a0*/  SHF.R.S32.HI R138, RZ, 0x1f, R137 ;  /* 0x0000001fff8a7819 */ /* 0x002fe20000011489 */
[----:B------:R-:W-:Y:S03]  /*101b0*/  IMAD R132, R172, c[0x0][0x1f4], R132 ;  /* 0x00007d00ac847a24 */ /* 0x000fe600078e0284 */
[----:B------:R-:W-:Y:S02]  /*101c0*/  LEA.HI R138, R138, R137, RZ, 0x3 ;  /* 0x000000898a8a7211 */ /* 0x000fe400078f18ff */
[----:B------:R-:W-:Y:S02]  /*101d0*/  IADD3.X R2, R134, R3, R132, P0, !PT ;  /* 0x0000000386027210 */ /* 0x000fe400007fe484 */
[----:B------:R-:W-:Y:S02]  /*101e0*/  SHF.R.S32.HI R138, RZ, 0x3, R138 ;  /* 0x00000003ff8a7819 */ /* 0x000fe4000001148a */
[----:B------:R-:W-:Y:S02]  /*101f0*/  LEA R137, P0, R0, c[0x0][0x1c8], 0x1 ;  /* 0x0000720000897a11 */ /* 0x000fe400078008ff */
[----:B------:R-:W-:Y:S02]  /*10200*/  IADD3 R133, -R138, 0x30, RZ ;  /* 0x000000308a857810 */ /* 0x000fe40007ffe1ff */
[----:B------:R-:W-:Y:S02]  /*10210*/  LEA.HI.X R134, R0, c[0x0][0x1cc], R2, 0x1, P0 ;  /* 0x0000730000867a11 */ /* 0x000fe400000f0c02 */
[----:B------:R-:W-:Y:S01]  /*10220*/  ISETP.GE.AND P0, PT, R133, 0x1, PT ;  /* 0x000000018500780c */ /* 0x000fe20003f06270 */
[----:B------:R-:W-:-:S10]  /*10230*/  BRA.DIV ~URZ, `(.L_x_3811) ;  /* 0x0000a4527f007947 */ /* 0x000fd4000b800000 */
[----:B------:R1:W3:Y:S02]  /*10240*/  SHFL.IDX PT, R132, R134, RZ, 0x181f ;  /* 0x00181fff86847589 */ /* 0x0002e400000e0000 */
.L_x_3922:
[----:B------:R-:W-:-:S05]  /*10250*/  BRA.DIV ~URZ, `(.L_x_3812) ;  /* 0x0000a4c27f007947 */ /* 0x000fca000b800000 */
[----:B------:R4:W1:Y:S02]  /*10260*/  SHFL.IDX PT, R0, R137, RZ, 0x181f ;  /* 0x00181fff89007589 */ /* 0x00086400000e0000 */
.L_x_3923:
        /* <DEDUP_REMOVED lines=9> */
[----:B-1---5:R-:W-:Y:S05]  /*10300*/  @P0 IADD3 R138, P1, R0, R138, RZ ;  /* 0x0000008a008a0210 */ /* 0x022fea0007f3e0ff */
[----:B--2---:R-:W-:Y:S01]  /*10310*/  @P0 IMAD.X R139, R132, 0x1, R3, P1 ;  /* 0x00000001848b0824 */ /* 0x004fe200008e0603 */
[----:B----4-:R-:W-:Y:S05]  /*10320*/  @P0 IADD3 R2, P1, R0, R2, RZ ;  /* 0x0000000200020210 */ /* 0x010fea0007f3e0ff */
[----:B---3--:R-:W-:Y:S01]  /*10330*/  @P0 IMAD.X R3, R132, 0x1, R177, P1 ;  /* 0x0000000184030824 */ /* 0x008fe200008e06b1 */
        /* <DEDUP_REMOVED lines=10> */
[----:B------:R1:W-:Y:S01]  /*103e0*/  @P0 LDGSTS.E.BYPASS.LTC128B.128 [R172+0x18880], [R2.64], !P2 ;  /* 0x1888000002ac0fae */ /* 0x0003e2000d101d46 */
[----:B------:R-:W-:Y:S01]  /*103f0*/  ISETP.GE.AND P0, PT, R133, 0x21, PT ;  /* 0x000000218500780c */ /* 0x000fe20003f06270 */
[----:B------:R-:W-:-:S06]  /*10400*/  BRA.DIV ~URZ, `(.L_x_3813) ;  /* 0x0000a3a27f007947 */ /* 0x000fcc000b800000 */
[----:B------:R2:W3:Y:S04]  /*10410*/  SHFL.IDX PT, R132, R134, 0x1, 0x181f ;  /* 0x00381f0086847f89 */ /* 0x0004e800000e0000 */
[----:B------:R2:W4:Y:S02]  /*10420*/  SHFL.IDX PT, R0, R137, 0x1, 0x181f ;  /* 0x00381f0089007f89 */ /* 0x00052400000e0000 */
.L_x_3924:
[----:B-1----:R-:W5:Y:S04]  /*10430*/  LDL R138, [R1+0xc8] ;  /* 0x0000c800018a7983 */ /* 0x002f680000100800 */
        /* <DEDUP_REMOVED lines=8> */
[----:B-----5:R-:W-:Y:S05]  /*104c0*/  @P0 IADD3 R138, P1, R0, R138, RZ ;  /* 0x0000008a008a0210 */ /* 0x020fea0007f3e0ff */
        /* <DEDUP_REMOVED lines=14> */
.L_x_3810:
[----:B------:R-:W-:Y:S05]  /*105b0*/  BSYNC B0 ;  /* 0x0000000000007941 */ /* 0x000fea0003800000 */
.L_x_3809:
        /* <DEDUP_REMOVED lines=19> */
.L_x_3925:
        /* <DEDUP_REMOVED lines=21> */
.L_x_3817:
[----:B------:R-:W-:Y:S04]  /*10840*/  MOV R138, 0x1 ;  /* 0x00000001008a7802 */ /* 0x000fe80000000f00 */
[----:B------:R-:W-:Y:S11]  /*10850*/  ISETP.NE.AND P0, PT, R138, c[0x0][0x32c], PT ;  /* 0x0000cb008a007a0c */ /* 0x000ff60003f05270 */
[----:B------:R-:W-:Y:S02]  /*10860*/  @!UPT UIADD3 URZ, URZ, URZ, URZ ;  /* 0x0000003f3f3ff290 */ /* 0x000fe4000fffe03f */
[----:B------:R-:W-:Y:S05]  /*10870*/  @P0 IMAD.HI.U32 R138, R132, c[0x0][0x330], RZ ;  /* 0x0000cc00848a0a27 */ /* 0x000fea00078e00ff */
[----:B------:R-:W-:Y:S02]  /*10880*/  @P0 SHF.R.U32.HI R132, RZ, c[0x0][0x334], R138 ;  /* 0x0000cd00ff840a19 */ /* 0x000fe4000001168a */
.L_x_3818:
[----:B------:R-:W-:Y:S05]  /*10890*/  BSYNC B0 ;  /* 0x0000000000007941 */ /* 0x000fea0003800000 */
.L_x_3816:
[----:B------:R-:W2:Y:S02]  /*108a0*/  LDL R138, [R1+0x7c] ;  /* 0x00007c00018a7983 */ /* 0x000ea40000100800 */
[----:B--2---:R-:W-:Y:S04]  /*108b0*/  IMAD.IADD R138, R0, 0x1, -R138 ;  /* 0x00000001008a7824 */ /* 0x004fe800078e0a8a */
[----:B------:R-:W-:Y:S05]  /*108c0*/  IMAD R132, R132, c[0x0][0x32c], R138 ;  /* 0x0000cb0084847a24 */ /* 0x000fea00078e028a */
[----:B------:R-:W-:Y:S02]  /*108d0*/  IMNMX R2, R2, R132, !PT ;  /* 0x0000008402027217 */ /* 0x000fe40007800200 */
[----:B------:R-:W-:Y:S04]  /*108e0*/  IADD3 R132, R132, c[0x0][0x32c], RZ ;  /* 0x0000cb0084847a10 */ /* 0x000fe80007ffe0ff */
[----:B------:R-:W-:Y:S02]  /*108f0*/  IMNMX R3, R3, R132, PT ;  /* 0x0000008403037217 */ /* 0x000fe40003800200 */
.L_x_3815:
        /* <DEDUP_REMOVED lines=65> */
.L_x_3926:
        /* <DEDUP_REMOVED lines=21> */
.L_x_3822:
[----:B------:R-:W-:Y:S04]  /*10e60*/  MOV R5, 0x1 ;  /* 0x0000000100057802 */ /* 0x000fe80000000f00 */
[----:B------:R-:W-:Y:S11]  /*10e70*/  ISETP.NE.AND P0, PT, R5, c[0x0][0x32c], PT ;  /* 0x0000cb0005007a0c */ /* 0x000ff60003f05270 */
[----:B------:R-:W-:Y:S02]  /*10e80*/  @!UPT UIADD3 URZ, URZ, URZ, URZ ;  /* 0x0000003f3f3ff290 */ /* 0x000fe4000fffe03f */
[----:B------:R-:W-:Y:S05]  /*10e90*/  @P0 IMAD.HI.U32 R5, R4, c[0x0][0x330], RZ ;  /* 0x0000cc0004050a27 */ /* 0x000fea00078e00ff */
[----:B------:R-:W-:Y:S02]  /*10ea0*/  @P0 SHF.R.U32.HI R4, RZ, c[0x0][0x334], R5 ;  /* 0x0000cd00ff040a19 */ /* 0x000fe40000011605 */
.L_x_3823:
[----:B------:R-:W-:Y:S05]  /*10eb0*/  BSYNC B0 ;  /* 0x0000000000007941 */ /* 0x000fea0003800000 */
.L_x_3821:
[----:B------:R-:W4:Y:S02]  /*10ec0*/  LDL R5, [R1+0x7c] ;  /* 0x00007c0001057983 */ /* 0x000f240000100800 */
[----:B----4-:R-:W-:Y:S04]  /*10ed0*/  IMAD.IADD R0, R0, 0x1, -R5 ;  /* 0x0000000100007824 */ /* 0x010fe800078e0a05 */
[----:B------:R-:W-:Y:S05]  /*10ee0*/  IMAD R0, R4, c[0x0][0x32c], R0 ;  /* 0x0000cb0004007a24 */ /* 0x000fea00078e0200 */
[----:B------:R-:W-:Y:S02]  /*10ef0*/  IMNMX R2, R2, R0, !PT ;  /* 0x0000000002027217 */ /* 0x000fe40007800200 */
[----:B------:R-:W-:Y:S04]  /*10f00*/  IADD3 R0, R0, c[0x0][0x32c], RZ ;  /* 0x0000cb0000007a10 */ /* 0x000fe80007ffe0ff */
[----:B------:R-:W-:Y:S02]  /*10f10*/  IMNMX R3, R3, R0, PT ;  /* 0x0000000003037217 */ /* 0x000fe40003800200 */
.L_x_3820:
        /* <DEDUP_REMOVED lines=69> */
.L_x_3927:
[----:B--2-4-:R-:W-:Y:S01]  /*11370*/  FMNMX.FTZ R132, R132, R0, !PT ;  /* 0x0000000084847209 */ /* 0x014fe20007810000 */
[----:B------:R-:W-:-:S05]  /*11380*/  BRA.DIV ~URZ, `(.L_x_3825) ;  /* 0x000096927f007947 */ /* 0x000fca000b800000 */
[----:B------:R-:W2:Y:S02]  /*11390*/  SHFL.BFLY PT, R0, R132, 0x1, 0x1f ;  /* 0x0c201f0084007f89 */ /* 0x000ea400000e0000 */
[----:B--2---:R-:W-:Y:S02]  /*113a0*/  FMNMX.FTZ R134, R132, R0, !PT ;  /* 0x0000000084867209 */ /* 0x004fe40007810000 */
[----:B------:R-:W2:Y:S02]  /*113b0*/  SHFL.BFLY PT, R0, R4, 0x2, 0x1f ;  /* 0x0c401f0004007f89 */ /* 0x000ea400000e0000 */
[----:B--2---:R-:W-:Y:S05]  /*113c0*/  FMNMX.FTZ R4, R4, R0, !PT ;  /* 0x0000000004047209 */ /* 0x004fea0007810000 */
[----:B------:R2:W4:Y:S02]  /*113d0*/  SHFL.BFLY PT, R0, R4, 0x1, 0x1f ;  /* 0x0c201f0004007f89 */ /* 0x00052400000e0000 */
.L_x_3928:
        /* <DEDUP_REMOVED lines=9> */
[--C-:B--2---:R-:W-:Y:S02]  /*11470*/  FFMA.FTZ R4, R173, c[0x0][0x2d0], -R2.reuse ;  /* 0x0000b400ad047a23 */ /* 0x104fe40000010802 */
        /* <DEDUP_REMOVED lines=14> */
[----:B------:R-:W2:Y:S10]  /*11560*/  MUFU.EX2 R4, R15 ;  /* 0x0000000f00047308 */ /* 0x000eb40000000800 */
[----:B------:R-:W-:Y:S10]  /*11570*/  MUFU.EX2 R19, R19 ;  /* 0x0000001300137308 */ /* 0x000ff40000000800 */
[----:B------:R-:W-:Y:S01]  /*11580*/  MUFU.EX2 R135, R135 ;  /* 0x0000008700877308 */ /* 0x000fe20000000800 */
[----:B-----5:R-:W-:Y:S01]  /*11590*/  FFMA.FTZ R2, R0, R22, R20 ;  /* 0x0000001600027223 */ /* 0x020fe20000010014 */
[----:B--2---:R-:W-:Y:S01]  /*115a0*/  F2FP.BF16.PACK_AB R172, R4, R20 ;  /* 0x0000001404ac723e */ /* 0x004fe200000010ff */
[----:B------:R-:W-:Y:S07]  /*115b0*/  FMUL.FTZ R21, R0, R145 ;  /* 0x0000009100157220 */ /* 0x000fee0000410000 */
[----:B------:R-:W2:Y:S01]  /*115c0*/  MUFU.EX2 R20, R18 ;  /* 0x0000001200147308 */ /* 0x000ea20000000800 */
        /* <DEDUP_REMOVED lines=8> */
[----:B------:R-:W4:Y:S01]  /*11650*/  LDL.LU R136, [R1+0x5c] ;  /* 0x00005c0001887983 */ /* 0x000f220000300800 */
[C---:B------:R-:W-:Y:S01]  /*11660*/  FMUL.FTZ R25, R0.reuse, R141 ;  /* 0x0000008d00197220 */ /* 0x040fe20000410000 */
[----:B------:R-:W-:Y:S01]  /*11670*/  MOV R141, R26 ;  /* 0x0000001a008d7202 */ /* 0x000fe20000000f00 */
[----:B------:R-:W-:Y:S02]  /*11680*/  FMUL.FTZ R28, R0, R28 ;  /* 0x0000001c001c7220 */ /* 0x000fe40000410000 */
[--C-:B------:R-:W-:Y:S02]  /*11690*/  FFMA.FTZ R12, R12, c[0x0][0x2d0], -R4.reuse ;  /* 0x0000b4000c0c7a23 */ /* 0x100fe40000010804 */
[--C-:B------:R-:W-:Y:S02]  /*116a0*/  FFMA.FTZ R132, R16, c[0x0][0x2d0], -R4.reuse ;  /* 0x0000b40010847a23 */ /* 0x100fe40000010804 */
[----:B------:R5:W-:Y:S01]  /*116b0*/  MUFU.EX2 R173, R12 ;  /* 0x0000000c00ad7308 */ /* 0x000be20000000800 */
[--C-:B-1-3--:R-:W-:Y:S02]  /*116c0*/  FFMA.FTZ R133, R13, c[0x0][0x2d0], -R4.reuse ;  /* 0x0000b4000d857a23 */ /* 0x10afe40000010804 */
[--C-:B------:R-:W-:Y:S02]  /*116d0*/  FFMA.FTZ R178, R14, c[0x0][0x2d0], -R4.reuse ;  /* 0x0000b4000eb27a23 */ /* 0x100fe40000010804 */
[--C-:B------:R-:W-:Y:S01]  /*116e0*/  FFMA.FTZ R179, R10, c[0x0][0x2d0], -R4.reuse ;  /* 0x0000b4000ab37a23 */ /* 0x100fe20000010804 */
[----:B--2---:R-:W-:Y:S01]  /*116f0*/  F2FP.BF16.PACK_AB R174, R19, R20 ;  /* 0x0000001413ae723e */ /* 0x004fe200000010ff */
        /* <DEDUP_REMOVED lines=15> */
[C---:B-----5:R-:W-:Y:S02]  /*117f0*/  FMUL.FTZ R12, R0.reuse, R152 ;  /* 0x00000098000c7220 */ /* 0x060fe40000410000 */
        /* <DEDUP_REMOVED lines=136> */
[C---:B----4-:R-:W-:Y:S01]  /*12080*/  FFMA.FTZ R148, R2.reuse, R136, R173 ;  /* 0x0000008802947223 */ /* 0x050fe200000100ad */
        /* <DEDUP_REMOVED lines=193> */
[----:B------:R1:W-:Y:S04]  /*12ca0*/  STL [R1+0x38], R0 ;  /* 0x0000380001007387 */ /* 0x0003e80000100800 */
[----:B------:R1:W-:Y:S06]  /*12cb0*/  STL [R1+0x5c], R2 ;  /* 0x00005c0201007387 */ /* 0x0003ec0000100800 */
[----:B-1----:R-:W-:-:S05]  /*12cc0*/  @P0 BRA `(.L_x_3826) ;  /* 0xffffc35000000947 */ /* 0x002fca000383ffff */
.L_x_3804:
[----:B------:R-:W-:Y:S05]  /*12cd0*/  BRA.DIV ~URZ, `(.L_x_3827) ;  /* 0x00007e227f007947 */ /* 0x000fea000b800000 */
[----:B------:R-:W2:Y:S04]  /*12ce0*/  LDL R2, [R1+0x60] ;  /* 0x0000600001027983 */ /* 0x000ea80000100800 */
[----:B--2---:R2:W3:Y:S02]  /*12cf0*/  SHFL.BFLY PT, R0, R2, 0x2, 0x1f ;  /* 0x0c401f0002007f89 */ /* 0x0044e400000e0000 */
.L_x_3929:
[----:B--2---:R-:W2:Y:S02]  /*12d00*/  LDL.LU R2, [R1+0x60] ;  /* 0x0000600001027983 */ /* 0x004ea40000300800 */
[----:B-123--:R-:W-:Y:S01]  /*12d10*/  FADD.FTZ R4, R0, R2 ;  /* 0x0000000200047221 */ /* 0x00efe20000010000 */
[----:B------:R-:W-:Y:S05]  /*12d20*/  BRA.DIV ~URZ, `(.L_x_3828) ;  /* 0x00007e227f007947 */ /* 0x000fea000b800000 */
[----:B------:R-:W2:Y:S04]  /*12d30*/  LDL.LU R2, [R1+0x5c] ;  /* 0x00005c0001027983 */ /* 0x000ea80000300800 */
[----:B--2---:R-:W1:Y:S02]  /*12d40*/  SHFL.BFLY PT, R0, R2, 0x2, 0x1f ;  /* 0x0c401f0002007f89 */ /* 0x004e6400000e0000 */
[----:B-1----:R-:W-:-:S02]  /*12d50*/  FADD.FTZ R5, R0, R2 ;  /* 0x0000000200057221 */ /* 0x002fc40000010000 */
[----:B------:R-:W1:Y:S04]  /*12d60*/  SHFL.BFLY PT, R0, R4, 0x1, 0x1f ;  /* 0x0c201f0004007f89 */ /* 0x000e6800000e0000 */
[----:B------:R2:W3:Y:S01]  /*12d70*/  SHFL.BFLY PT, R3, R5, 0x1, 0x1f ;  /* 0x0c201f0005037f89 */ /* 0x0004e200000e0000 */
[----:B-1----:R-:W-:-:S05]  /*12d80*/  FADD.FTZ R4, R4, R0 ;  /* 0x0000000004047221 */ /* 0x002fca0000010000 */
.L_x_3930:
        /* <DEDUP_REMOVED lines=33> */
[C---:B-1----:R-:W-:Y:S02]  /*12fa0*/  FMUL.FTZ R128, R0.reuse, R142 ;  /* 0x0000008e00807220 */ /* 0x042fe40000410000 */
[C---:B------:R-:W-:Y:S02]  /*12fb0*/  FMUL.FTZ R129, R0.reuse, R143 ;  /* 0x0000008f00817220 */ /* 0x040fe40000410000 */
[----:B------:R-:W-:-:S02]  /*12fc0*/  FMUL.FTZ R120, R0, R150 ;  /* 0x0000009600787220 */ /* 0x000fc40000410000 */
[C---:B------:R-:W-:Y:S02]  /*12fd0*/  FMUL.FTZ R121, R0.reuse, R151 ;  /* 0x0000009700797220 */ /* 0x040fe40000410000 */
[C---:B------:R-:W-:Y:S02]  /*12fe0*/  FMUL.FTZ R142, R0.reuse, R38 ;  /* 0x00000026008e7220 */ /* 0x040fe40000410000 */
[----:B------:R-:W-:Y:S02]  /*12ff0*/  FMUL.FTZ R143, R0, R39 ;  /* 0x00000027008f7220 */ /* 0x000fe40000410000 */
[C---:B------:R-:W-:Y:S02]  /*13000*/  FMUL.FTZ R26, R2.reuse, R152 ;  /* 0x00000098021a7220 */ /* 0x040fe40000410000 */
        /* <DEDUP_REMOVED lines=108> */
.L_x_3735:
        /* <DEDUP_REMOVED lines=9> */
[----:B--2---:R-:W-:Y:S01]  /*13760*/  IMAD.MOV.U32 R5, RZ, RZ, c[0x0][0x564] ;  /* 0x00015900ff057624 */ /* 0x004fe200078e00ff */
[----:B---3--:R-:W-:-:S06]  /*13770*/  ISETP.EQ.U32.AND P0, PT, R3, R2, PT ;  /* 0x000000020300720c */ /* 0x008fcc0003f02070 */
[----:B------:R-:W2:Y:S07]  /*13780*/  POPC R2, UR4 ;  /* 0x0000000400027d09 */ /* 0x000eae0008000000 */
[----:B--2---:R2:W3:Y:S04]  /*13790*/  @P0 ATOMG.E.ADD.STRONG.GPU PT, R2, [R4.64], R2 ;  /* 0x00000002040209a8 */ /* 0x0044e800081ee1c6 */
[----:B--2---:R-:W2:Y:S04]  /*137a0*/  S2R R4, SR_LTMASK ;  /* 0x0000000000047919 */ /* 0x004ea80000003900 */
[----:B---3--:R2:W3:Y:S02]  /*137b0*/  SHFL.IDX PT, R3, R2, R3, 0x1f ;  /* 0x00001f0302037589 */ /* 0x0084e400000e0000 */
[----:B--2---:R-:W-:-:S06]  /*137c0*/  LOP3.LUT R2, R4, UR4, RZ, 0xc0, !PT ;  /* 0x0000000404027c12 */ /* 0x004fcc000f8ec0ff */
[----:B------:R-:W3:Y:S02]  /*137d0*/  POPC R2, R2 ;  /* 0x0000000200027309 */ /* 0x000ee40000000000 */
[----:B---3-5:R-:W-:-:S05]  /*137e0*/  IADD3 R6, R3, c[0x0][0xc], R2 ;  /* 0x0000030003067a10 */ /* 0x028fca0007ffe002 */
[----:B------:R2:W-:Y:S02]  /*137f0*/  STL [R1+0xb0], R6 ;  /* 0x0000b00601007387 */ /* 0x0005e40000100800 */
.L_x_3830:
[----:B---3--:R-:W-:Y:S05]  /*13800*/  BSYNC B0 ;  /* 0x0000000000007941 */ /* 0x008fea0003800000 */
.L_x_3829:
        /* <DEDUP_REMOVED lines=19> */
[----:B---3--:R-:W-:Y:S02]  /*13940*/  F2FP.BF16.PACK_AB R2, R25, R24 ;  /* 0x000000181902723e */ /* 0x008fe400000010ff */
[----:B-1----:R-:W-:-:S03]  /*13950*/  F2FP.BF16.PACK_AB R0, R149, R148 ;  /* 0x000000949500723e */ /* 0x002fc600000010ff */
        /* <DEDUP_REMOVED lines=143> */
.L_x_3833:
        /* <DEDUP_REMOVED lines=125> */
.L_x_3931:
[----:B------:R-:W-:Y:S05]  /*14a20*/  BRA.DIV ~URZ, `(.L_x_3836) ;  /* 0x000062c27f007947 */ /* 0x000fea000b800000 */
[----:B------:R4:W2:Y:S02]  /*14a30*/  SHFL.IDX PT, R0, R14, RZ, 0x181f ;  /* 0x00181fff0e007589 */ /* 0x0008a400000e0000 */
.L_x_3932:
        /* <DEDUP_REMOVED lines=33> */
.L_x_3838:
[----:B------:R-:W-:Y:S05]  /*14c50*/  BSYNC B0 ;  /* 0x0000000000007941 */ /* 0x000fea0003800000 */
.L_x_3837:
[----:B------:R-:W-:Y:S05]  /*14c60*/  BRA.DIV ~URZ, `(.L_x_3839) ;  /* 0x000061127f007947 */ /* 0x000fea000b800000 */
[----:B---3--:R3:W4:Y:S04]  /*14c70*/  SHFL.IDX PT, R4, R5, 0x1, 0x181f ;  /* 0x00381f0005047f89 */ /* 0x00872800000e0000 */
[----:B--2---:R3:W2:Y:S02]  /*14c80*/  SHFL.IDX PT, R0, R14, 0x1, 0x181f ;  /* 0x00381f000e007f89 */ /* 0x0046a400000e0000 */
.L_x_3933:
        /* <DEDUP_REMOVED lines=28> */
.L_x_3841:
[----:B------:R-:W-:Y:S05]  /*14e50*/  BSYNC B0 ;  /* 0x0000000000007941 */ /* 0x000fea0003800000 */
.L_x_3840:
[----:B------:R-:W-:Y:S05]  /*14e60*/  BRA.DIV ~URZ, `(.L_x_3842) ;  /* 0x000060227f007947 */ /* 0x000fea000b800000 */
[----:B----4-:R4:W3:Y:S02]  /*14e70*/  SHFL.IDX PT, R4, R5, 0x2, 0x181f ;  /* 0x00581f0005047f89 */ /* 0x0108e400000e0000 */
.L_x_3934:
[----:B------:R-:W-:Y:S05]  /*14e80*/  BRA.DIV ~URZ, `(.L_x_3843) ;  /* 0x000060927f007947 */ /* 0x000fea000b800000 */
[----:B--2---:R2:W4:Y:S02]  /*14e90*/  SHFL.IDX PT, R0, R14, 0x2, 0x181f ;  /* 0x00581f000e007f89 */ /* 0x00452400000e0000 */
.L_x_3935:
        /* <DEDUP_REMOVED lines=28> */
.L_x_3845:
[----:B------:R-:W-:Y:S05]  /*15060*/  BSYNC B0 ;  /* 0x0000000000007941 */ /* 0x000fea0003800000 */
.L_x_3844:
[----:B------:R-:W-:Y:S05]  /*15070*/  BRA.DIV ~URZ, `(.L_x_3846) ;  /* 0x00005f327f007947 */ /* 0x000fea000b800000 */
[----:B---3--:R3:W1:Y:S04]  /*15080*/  SHFL.IDX PT, R4, R5, 0x3, 0x181f ;  /* 0x00781f0005047f89 */ /* 0x00866800000e0000 */
[----:B----4-:R3:W4:Y:S02]  /*15090*/  SHFL.IDX PT, R0, R14, 0x3, 0x181f ;  /* 0x00781f000e007f89 */ /* 0x01072400000e0000 */
.L_x_3936:
        /* <DEDUP_REMOVED lines=29> */
.L_x_3834:
        /* <DEDUP_REMOVED lines=33> */
.L_x_3937:
[----:B------:R-:W-:Y:S05]  /*15480*/  BRA.DIV ~URZ, `(.L_x_3849) ;  /* 0x00005cc27f007947 */ /* 0x000fea000b800000 */
[----:B------:R3:W4:Y:S02]  /*15490*/  SHFL.IDX PT, R0, R12, RZ, 0x1c1f ;  /* 0x001c1fff0c007589 */ /* 0x00072400000e0000 */
.L_x_3938:
        /* <DEDUP_REMOVED lines=194> */
.L_x_3851:
[----:B------:R-:W-:Y:S05]  /*160c0*/  BSYNC B0 ;  /* 0x0000000000007941 */ /* 0x000fea0003800000 */
.L_x_3850:
[----:B------:R-:W-:Y:S05]  /*160d0*/  BRA.DIV ~URZ, `(.L_x_3852) ;  /* 0x000051027f007947 */ /* 0x000fea000b800000 */
[----:B--2---:R2:W1:Y:S04]  /*160e0*/  SHFL.IDX PT, R4, R5, 0x1, 0x1c1f ;  /* 0x003c1f0005047f89 */ /* 0x00446800000e0000 */
[----:B----4-:R2:W4:Y:S02]  /*160f0*/  SHFL.IDX PT, R0, R12, 0x1, 0x1c1f ;  /* 0x003c1f000c007f89 */ /* 0x01052400000e0000 */
.L_x_3939:
        /* <DEDUP_REMOVED lines=212> */
.L_x_3832:
        /* <DEDUP_REMOVED lines=14> */
[----:B-1----:R-:W-:Y:S01]  /*16f20*/  SEL R19, R0, c[0x0][0x3d4], P1 ;  /* 0x0000f50000137a07 */ /* 0x002fe20000800000 */
[----:B------:R-:W-:Y:S05]  /*16f30*/  @P0 BRA `(.L_x_3853) ;  /* 0x0000004000000947 */ /* 0x000fea0003800000 */
[----:B------:R-:W-:Y:S05]  /*16f40*/  @!P2 BRA `(.L_x_3853) ;  /* 0x000000300000a947 */ /* 0x000fea0003800000 */
[----:B------:R1:W3:Y:S04]  /*16f50*/  LDG.E R0, [R2.64] ;  /* 0x0000000602007981 */ /* 0x0002e8000c1e1900 */
[----:B-12---:R-:W3:Y:S02]  /*16f60*/  LDG.E R2, [R2.64+0x4] ;  /* 0x0000040602027981 */ /* 0x006ee4000c1e1900 */
[----:B---3-5:R-:W-:Y:S02]  /*16f70*/  IADD3 R20, -R0, R2, RZ ;  /* 0x0000000200147210 */ /* 0x028fe40007ffe1ff */
.L_x_3853:
[----:B--2---:R-:W2:Y:S01]  /*16f80*/  LDL.LU R2, [R1+0xb8] ;  /* 0x0000b80001027983 */ /* 0x004ea20000300800 */
        /* <DEDUP_REMOVED lines=58> */
.L_x_3855:
[----:B------:R-:W-:Y:S05]  /*17330*/  BSYNC B0 ;  /* 0x0000000000007941 */ /* 0x000fea0003800000 */
.L_x_3854:
        /* <DEDUP_REMOVED lines=36> */
.L_x_3940:
[----:B------:R-:W-:Y:S05]  /*17580*/  BRA.DIV ~URZ, `(.L_x_3857) ;  /* 0x00003df27f007947 */ /* 0x000fea000b800000 */
[----:B------:R3:W4:Y:S02]  /*17590*/  SHFL.IDX PT, R0, R14, RZ, 0x181f ;  /* 0x00181fff0e007589 */ /* 0x00072400000e0000 */
.L_x_3941:
        /* <DEDUP_REMOVED lines=34> */
.L_x_3859:
[----:B------:R-:W-:Y:S05]  /*177c0*/  BSYNC B0 ;  /* 0x0000000000007941 */ /* 0x000fea0003800000 */
.L_x_3858:
[----:B------:R-:W-:Y:S05]  /*177d0*/  BRA.DIV ~URZ, `(.L_x_3860) ;  /* 0x00003c327f007947 */ /* 0x000fea000b800000 */
[----:B--2---:R2:W1:Y:S04]  /*177e0*/  SHFL.IDX PT, R4, R5, 0x1, 0x181f ;  /* 0x00381f0005047f89 */ /* 0x00446800000e0000 */
[----:B----4-:R2:W4:Y:S02]  /*177f0*/  SHFL.IDX PT, R0, R14, 0x1, 0x181f ;  /* 0x00381f000e007f89 */ /* 0x01052400000e0000 */
.L_x_3942:
        /* <DEDUP_REMOVED lines=28> */
.L_x_3862:
[----:B------:R-:W-:Y:S05]  /*179c0*/  BSYNC B0 ;  /* 0x0000000000007941 */ /* 0x000fea0003800000 */
.L_x_3861:
[----:B------:R-:W-:Y:S05]  /*179d0*/  BRA.DIV ~URZ, `(.L_x_3863) ;  /* 0x00003b427f007947 */ /* 0x000fea000b800000 */
[----:B------:R1:W2:Y:S02]  /*179e0*/  SHFL.IDX PT, R4, R5, 0x2, 0x181f ;  /* 0x00581f0005047f89 */ /* 0x0002a400000e0000 */
.L_x_3943:
[----:B------:R-:W-:Y:S05]  /*179f0*/  BRA.DIV ~URZ, `(.L_x_3864) ;  /* 0x00003bb27f007947 */ /* 0x000fea000b800000 */
[----:B----4-:R4:W1:Y:S02]  /*17a00*/  SHFL.IDX PT, R0, R14, 0x2, 0x181f ;  /* 0x00581f000e007f89 */ /* 0x01086400000e0000 */
.L_x_3944:
        /* <DEDUP_REMOVED lines=28> */
.L_x_3866:
[----:B------:R-:W-:Y:S05]  /*17bd0*/  BSYNC B0 ;  /* 0x0000000000007941 */ /* 0x000fea0003800000 */
.L_x_3865:
[----:B------:R-:W-:Y:S05]  /*17be0*/  BRA.DIV ~URZ, `(.L_x_3867) ;  /* 0x00003a527f007947 */ /* 0x000fea000b800000 */
[----:B--2---:R2:W1:Y:S04]  /*17bf0*/  SHFL.IDX PT, R4, R5, 0x3, 0x181f ;  /* 0x00781f0005047f89 */ /* 0x00446800000e0000 */
[----:B------:R2:W3:Y:S02]  /*17c00*/  SHFL.IDX PT, R0, R14, 0x3, 0x181f ;  /* 0x00781f000e007f89 */ /* 0x0004e400000e0000 */
.L_x_3945:
        /* <DEDUP_REMOVED lines=27> */
.L_x_3847:
[----:B------:R-:W-:Y:S05]  /*17dc0*/  BSYNC B1 ;  /* 0x0000000000017941 */ /* 0x000fea0003800000 */
.L_x_3831:
        /* <DEDUP_REMOVED lines=15> */
.L_x_3946:
[----:B------:R-:W-:Y:S05]  /*17ec0*/  BRA.DIV ~URZ, `(.L_x_3870) ;  /* 0x000039127f007947 */ /* 0x000fea000b800000 */
[----:B------:R3:W4:Y:S02]  /*17ed0*/  SHFL.IDX PT, R8, R106, 0x1, 0x1f ;  /* 0x00201f006a087f89 */ /* 0x00072400000e0000 */
.L_x_3947:
        /* <DEDUP_REMOVED lines=19> */
.L_x_3948:
        /* <DEDUP_REMOVED lines=16> */
.L_x_3949:
[----:B---3--:R-:W-:Y:S01]  /*18110*/  IMAD R0, R0, c[0x0][0x538], RZ ;  /* 0x00014e0000007a24 */ /* 0x008fe200078e02ff */
[----:B------:R-:W-:Y:S04]  /*18120*/  BSSY B1, `(.L_x_3873) ;  /* 0x00000cf000017945 */ /* 0x000fe80003800000 */
[----:B----4-:R-:W-:-:S04]  /*18130*/  IADD3 R8, R0, R8, RZ ;  /* 0x0000000800087210 */ /* 0x010fc80007ffe0ff */
[----:B--2---:R-:W-:-:S13]  /*18140*/  ISETP.GT.AND P0, PT, R8, R9, PT ;  /* 0x000000090800720c */ /* 0x004fda0003f04270 */
[----:B------:R-:W-:Y:S05]  /*18150*/  @P0 BRA `(.L_x_3874) ;  /* 0x0000025000000947 */ /* 0x000fea0003800000 */
.L_x_3878:
        /* <DEDUP_REMOVED lines=17> */
.L_x_3950:
        /* <DEDUP_REMOVED lines=16> */
.L_x_3951:
[----:B--2---:R-:W-:-:S05]  /*18370*/  IMAD R0, R0, c[0x0][0x538], RZ ;  /* 0x00014e0000007a24 */ /* 0x004fca00078e02ff */
[----:B------:R-:W-:-:S04]  /*18380*/  IADD3 R8, R0, R8, RZ ;  /* 0x0000000800087210 */ /* 0x000fc80007ffe0ff */
[----:B------:R-:W-:-:S13]  /*18390*/  ISETP.GT.AND P0, PT, R8, R9, PT ;  /* 0x000000090800720c */ /* 0x000fda0003f04270 */
[----:B-1----:R-:W-:Y:S05]  /*183a0*/  @!P0 BRA `(.L_x_3878) ;  /* 0xfffffdb000008947 */ /* 0x002fea000383ffff */
.L_x_3874:
[----:B------:R-:W-:-:S05]  /*183b0*/  IADD3 R8, -R0, R8, RZ ;  /* 0x0000000800087210 */ /* 0x000fca0007ffe1ff */
[----:B------:R-:W-:-:S05]  /*183c0*/  IMAD R0, R4, c[0x0][0x538], R8 ;  /* 0x00014e0004007a24 */ /* 0x000fca00078e0208 */
[----:B------:R-:W-:Y:S01]  /*183d0*/  ISETP.GT.AND P0, PT, R0, R9, PT ;  /* 0x000000090000720c */ /* 0x000fe20003f04270 */
[----:B------:R-:W-:-:S12]  /*183e0*/  BRA.DIV ~URZ, `(.L_x_3879) ;  /* 0x000038b27f007947 */ /* 0x000fd8000b800000 */
[----:B------:R-:W-:-:S03]  /*183f0*/  VOTE.ANY R5, PT, !P0 ;  /* 0x0000000000057806 */ /* 0x000fc600040e0100 */
.L_x_3952:
[----:B------:R-:W2:Y:S01]  /*18400*/  LDL.LU R2, [R1+0xbc] ;  /* 0x0000bc0001027983 */ /* 0x000ea20000300800 */
[----:B------:R-:W2:Y:S02]  /*18410*/  POPC R0, R5 ;  /* 0x0000000500007309 */ /* 0x000ea40000000000 */
[----:B--2---:R-:W-:-:S05]  /*18420*/  IADD3 R2, R0, R2, RZ ;  /* 0x0000000200027210 */ /* 0x004fca0007ffe0ff */
[----:B------:R2:W-:Y:S01]  /*18430*/  STL [R1+0xbc], R2 ;  /* 0x0000bc0201007387 */ /* 0x0005e20000100800 */
[----:B------:R-:W-:Y:S05]  /*18440*/  BRA.DIV ~URZ, `(.L_x_3880) ;  /* 0x000038a27f007947 */ /* 0x000fea000b800000 */
[----:B------:R3:W4:Y:S04]  /*18450*/  SHFL.IDX PT, R10, R6, R0, 0x1f ;  /* 0x00001f00060a7589 */ /* 0x00072800000e0000 */
[----:B------:R3:W1:Y:S02]  /*18460*/  SHFL.IDX PT, R7, R7, R0, 0x1f ;  /* 0x00001f0007077589 */ /* 0x00066400000e0000 */
.L_x_3953:
[----:B------:R-:W-:Y:S01]  /*18470*/  ISETP.NE.AND P0, PT, R5, RZ, PT ;  /* 0x000000ff0500720c */ /* 0x000fe20003f05270 */
[----:B------:R-:W-:-:S12]  /*18480*/  BSSY B0, `(.L_x_3881) ;  /* 0x0000005000007945 */ /* 0x000fd80003800000 */
[----:B------:R-:W-:Y:S05]  /*18490*/  @!P0 BRA `(.L_x_3882) ;  /* 0x0000003000008947 */ /* 0x000fea0003800000 */
[----:B---3--:R-:W-:Y:S01]  /*184a0*/  IADD3 R0, R0, -0x1, RZ ;  /* 0xffffffff00007810 */ /* 0x008fe20007ffe0ff */
[----:B------:R-:W-:Y:S05]  /*184b0*/  BRA.DIV ~URZ, `(.L_x_3883) ;  /* 0x000039427f007947 */ /* 0x000fea000b800000 */
[----:B------:R3:W2:Y:S02]  /*184c0*/  SHFL.IDX PT, R11, R4, R0, 0x1f ;  /* 0x00001f00040b7589 */ /* 0x0006a400000e0000 */
.L_x_3882:
[----:B------:R-:W-:Y:S05]  /*184d0*/  BSYNC B0 ;  /* 0x0000000000007941 */ /* 0x000fea0003800000 */
.L_x_3881:
        /* <DEDUP_REMOVED lines=68> */
.L_x_3885:
        /* <DEDUP_REMOVED lines=69> */
.L_x_3886:
[----:B------:R-:W-:Y:S05]  /*18d70*/  BSYNC B0 ;  /* 0x0000000000007941 */ /* 0x000fea0003800000 */
.L_x_3884:
[----:B------:R-:W-:-:S04]  /*18d80*/  LOP3.LUT R2, RZ, R2, RZ, 0x33, !PT ;  /* 0x00000002ff027212 */ /* 0x000fc800078e33ff */
[----:B-1----:R-:W-:-:S05]  /*18d90*/  IADD3 R0, R2, R10, RZ ;  /* 0x0000000a02007210 */ /* 0x002fca0007ffe0ff */
[----:B------:R1:W-:Y:S01]  /*18da0*/  STL [R1+0xb4], R0 ;  /* 0x0000b40001007387 */ /* 0x0003e20000100800 */
[----:B------:R-:W-:Y:S05]  /*18db0*/  BRA `(.L_x_3887) ;  /* 0x0000005000007947 */ /* 0x000fea0003800000 */
.L_x_3875:
[----:B------:R-:W-:Y:S01]  /*18dc0*/  MOV R0, c[0x0][0x53c] ;  /* 0x00014f0000007a02 */ /* 0x000fe20000000f00 */
[----:B------:R2:W-:Y:S04]  /*18dd0*/  STL [R1+0xb0], R9 ;  /* 0x0000b00901007387 */ /* 0x0005e80000100800 */
[----:B------:R2:W-:Y:S04]  /*18de0*/  STL [R1+0xb4], RZ ;  /* 0x0000b4ff01007387 */ /* 0x0005e80000100800 */
[----:B------:R2:W-:Y:S04]  /*18df0*/  STL [R1+0xb8], RZ ;  /* 0x0000b8ff01007387 */ /* 0x0005e80000100800 */
[----:B------:R2:W-:Y:S02]  /*18e00*/  STL [R1+0xbc], R0 ;  /* 0x0000bc0001007387 */ /* 0x0005e40000100800 */
.L_x_3887:
[----:B------:R-:W-:Y:S05]  /*18e10*/  BSYNC B1 ;  /* 0x0000000000017941 */ /* 0x000fea0003800000 */
.L_x_3873:
        /* <DEDUP_REMOVED lines=9> */
.L_x_3868:
[----:B--2---:R-:W2:Y:S02]  /*18eb0*/  LDL R0, [R1+0xbc] ;  /* 0x0000bc0001007983 */ /* 0x004ea40000100800 */
[----:B--2---:R-:W-:-:S13]  /*18ec0*/  ISETP.GE.AND P0, PT, R0, c[0x0][0x53c], PT ;  /* 0x00014f0000007a0c */ /* 0x004fda0003f06270 */
[----:B-1----:R-:W-:Y:S01]  /*18ed0*/  @P0 CALL.REL.NOINC `(.L_x_3888) ;  /* 0x0000001000000944 */ /* 0x002fe20003c00000 */
[----:B------:R-:W-:Y:S05]  /*18ee0*/  BRA `(.L_x_3889) ;  /* 0xfffe92a000007947 */ /* 0x000fea000383ffff */
.L_x_3888:
[----:B------:R-:W-:Y:S05]  /*18ef0*/  EXIT ;  /* 0x000000000000794d */ /* 0x000fea0003800000 */
.L_x_3710:
[----:B------:R-:W-:Y:S01]  /*18f00*/  IMAD.MOV.U32 R0, RZ, RZ, R5 ;  /* 0x000000ffff007224 */ /* 0x000fe200078e0005 */
[----:B------:R-:W-:Y:S02]  /*18f10*/  MOV R3, 0x1 ;  /* 0x0000000100037802 */ /* 0x000fe40000000f00 */
[----:B------:R-:W-:Y:S02]  /*18f20*/  MOV R2, 0x18f40 ;  /* 0x00018f4000027802 */ /* 0x000fe40000000f00 */
[----:B------:R-:W-:Y:S05]  /*18f30*/  CALL.REL.NOINC `($__internal_64_$__cuda_sm70_shflsync_up_p) ;  /* 0x0000308000007944 */ /* 0x000fea0003c00000 */
[----:B------:R-:W-:Y:S01]  /*18f40*/  MOV R0, R4 ;  /* 0x0000000400007202 */ /* 0x000fe20000000f00 */
[----:B------:R-:W-:Y:S05]  /*18f50*/  BRA `(.L_x_3890) ;  /* 0xfffe750000007947 */ /* 0x000fea000383ffff */
.L_x_3711:
[----:B------:R-:W-:Y:S01]  /*18f60*/  IMAD.MOV.U32 R0, RZ, RZ, R5 ;  /* 0x000000ffff007224 */ /* 0x000fe200078e0005 */
[----:B------:R-:W-:Y:S02]  /*18f70*/  MOV R3, 0x2 ;  /* 0x0000000200037802 */ /* 0x000fe40000000f00 */
[----:B------:R-:W-:Y:S02]  /*18f80*/  MOV R2, 0x18fa0 ;  /* 0x00018fa000027802 */ /* 0x000fe40000000f00 */
[----:B------:R-:W-:Y:S05]  /*18f90*/  CALL.REL.NOINC `($__internal_64_$__cuda_sm70_shflsync_up_p) ;  /* 0x0000302000007944 */ /* 0x000fea0003c00000 */
[----:B------:R-:W-:Y:S01]  /*18fa0*/  SEL R4, R4, RZ, P4 ;  /* 0x000000ff04047207 */ /* 0x000fe20002000000 */
[----:B------:R-:W-:Y:S01]  /*18fb0*/  IMAD.MOV.U32 R3, RZ, RZ, 0x4 ;  /* 0x00000004ff037424 */ /* 0x000fe200078e00ff */
[----:B------:R-:W-:-:S03]  /*18fc0*/  MOV R2, 0x18ff0 ;  /* 0x00018ff000027802 */ /* 0x000fc60000000f00 */
[----:B------:R-:W-:Y:S02]  /*18fd0*/  IMAD.IADD R0, R5, 0x1, R4 ;  /* 0x0000000105007824 */ /* 0x000fe400078e0204 */
        /* <DEDUP_REMOVED lines=19> */
[----:B-1----:R-:W-:Y:S05]  /*19110*/  CALL.REL.NOINC `($__internal_63_$__cuda_sm70_shflsync_idx_p) ;  /* 0x00002dd000007944 */ /* 0x002fea0003c00000 */
[----:B-----5:R1:W5:Y:S02]  /*19120*/  LDL.LU R0, [R1+0x54] ;  /* 0x0000540001007983 */ /* 0x0203640000300800 */
[----:B-1---5:R-:W-:Y:S05]  /*19130*/  BRA `(.L_x_3891) ;  /* 0xfffe742000007947 */ /* 0x022fea000383ffff */
.L_x_3713:
[----:B------:R-:W-:Y:S02]  /*19140*/  SEL R0, RZ, 0x1, P0 ;  /* 0x00000001ff007807 */ /* 0x000fe40000000000 */
[----:B------:R-:W-:-:S02]  /*19150*/  MOV R2, 0x19170 ;  /* 0x0001917000027802 */ /* 0x000fc40000000f00 */
[----:B------:R-:W-:Y:S05]  /*19160*/  CALL.REL.NOINC `($__internal_65_$__cuda_sm70_votesync_ballot) ;  /* 0x00002eb000007944 */ /* 0x000fea0003c00000 */
[----:B------:R-:W-:Y:S01]  /*19170*/  MOV R6, R0 ;  /* 0x0000000000067202 */ /* 0x000fe20000000f00 */
[----:B------:R-:W-:Y:S05]  /*19180*/  BRA `(.L_x_3892) ;  /* 0xfffe746000007947 */ /* 0x000fea000383ffff */
.L_x_3714:
[----:B------:R-:W-:Y:S01]  /*19190*/  MOV R5, 0x19200 ;  /* 0x0001920000057802 */ /* 0x000fe20000000f00 */
[----:B------:R-:W-:Y:S01]  /*191a0*/  IMAD.MOV.U32 R7, RZ, RZ, 0x1f ;  /* 0x0000001fff077424 */ /* 0x000fe200078e00ff */
[----:B------:R-:W-:Y:S01]  /*191b0*/  MOV R3, R0 ;  /* 0x0000000000037202 */ /* 0x000fe20000000f00 */
[----:B-1----:R-:W-:-:S02]  /*191c0*/  IMAD.MOV.U32 R2, RZ, RZ, R9 ;  /* 0x000000ffff027224 */ /* 0x002fc400078e0009 */
[----:B------:R1:W-:Y:S04]  /*191d0*/  STL [R1+0x50], R5 ;  /* 0x0000500501007387 */ /* 0x0003e80000100800 */
[----:B------:R1:W-:Y:S02]  /*191e0*/  STL [R1+0x54], R7 ;  /* 0x0000540701007387 */ /* 0x0003e40000100800 */
[----:B-1----:R-:W-:Y:S05]  /*191f0*/  CALL.REL.NOINC `($__internal_63_$__cuda_sm70_shflsync_idx_p) ;  /* 0x00002cf000007944 */ /* 0x002fea0003c00000 */
        /* <DEDUP_REMOVED lines=8> */
[----:B-1----:R-:W-:Y:S05]  /*19280*/  CALL.REL.NOINC `($__internal_63_$__cuda_sm70_shflsync_idx_p) ;  /* 0x00002c6000007944 */ /* 0x002fea0003c00000 */
[----:B------:R1:W5:Y:S02]  /*19290*/  LDL.LU R9, [R1+0x54] ;  /* 0x0000540001097983 */ /* 0x0003640000300800 */
[----:B-1---5:R-:W-:Y:S05]  /*192a0*/  BRA `(.L_x_3893) ;  /* 0xfffe73b000007947 */ /* 0x022fea000383ffff */
.L_x_3717:
[----:B------:R-:W-:Y:S01]  /*192b0*/  MOV R3, R0 ;  /* 0x0000000000037202 */ /* 0x000fe20000000f00 */
[----:B-1----:R-:W-:Y:S01]  /*192c0*/  IMAD.MOV.U32 R2, RZ, RZ, R4 ;  /* 0x000000ffff027224 */ /* 0x002fe200078e0004 */
[----:B------:R-:W-:Y:S01]  /*192d0*/  MOV R0, 0x19320 ;  /* 0x0001932000007802 */ /* 0x000fe20000000f00 */
[----:B------:R-:W-:-:S04]  /*192e0*/  IMAD.MOV.U32 R4, RZ, RZ, 0x1f ;  /* 0x0000001fff047424 */ /* 0x000fc800078e00ff */
[----:B------:R1:W-:Y:S04]  /*192f0*/  STL [R1+0x50], R0 ;  /* 0x0000500001007387 */ /* 0x0003e80000100800 */
[----:B------:R1:W-:Y:S02]  /*19300*/  STL [R1+0x54], R4 ;  /* 0x0000540401007387 */ /* 0x0003e40000100800 */
[----:B-1-34-:R-:W-:Y:S05]  /*19310*/  CALL.REL.NOINC `($__internal_63_$__cuda_sm70_shflsync_idx_p) ;  /* 0x00002bd000007944 */ /* 0x01afea0003c00000 */
[----:B------:R1:W5:Y:S02]  /*19320*/  LDL.LU R5, [R1+0x54] ;  /* 0x0000540001057983 */ /* 0x0003640000300800 */
[----:B-1---5:R-:W-:Y:S05]  /*19330*/  BRA `(.L_x_3716) ;  /* 0xfffe738000007947 */ /* 0x022fea000383ffff */
.L_x_3738:
[----:B------:R-:W-:Y:S01]  /*19340*/  MOV R4, 0x193b0 ;  /* 0x000193b000047802 */ /* 0x000fe20000000f00 */
[----:B------:R-:W-:Y:S01]  /*19350*/  IMAD.MOV.U32 R5, RZ, RZ, 0x181f ;  /* 0x0000181fff057424 */ /* 0x000fe200078e00ff */
[----:B-1----:R-:W-:Y:S01]  /*19360*/  MOV R3, 0x1 ;  /* 0x0000000100037802 */ /* 0x002fe20000000f00 */
[----:B------:R-:W-:Y:S02]  /*19370*/  IMAD.MOV.U32 R2, RZ, RZ, R8 ;  /* 0x000000ffff027224 */ /* 0x000fe400078e0008 */
[----:B------:R1:W-:Y:S04]  /*19380*/  STL [R1+0x50], R4 ;  /* 0x0000500401007387 */ /* 0x0003e80000100800 */
[----:B------:R1:W-:Y:S02]  /*19390*/  STL [R1+0x54], R5 ;  /* 0x0000540501007387 */ /* 0x0003e40000100800 */
[----:B-1----:R-:W-:Y:S05]  /*193a0*/  CALL.REL.NOINC `($__internal_63_$__cuda_sm70_shflsync_idx_p) ;  /* 0x00002b4000007944 */ /* 0x002fea0003c00000 */
[----:B------:R-:W-:Y:S01]  /*193b0*/  MOV R5, 0x19430 ;  /* 0x0001943000057802 */ /* 0x000fe20000000f00 */
[----:B------:R-:W-:Y:S01]  /*193c0*/  IMAD.MOV.U32 R6, RZ, RZ, 0x181f ;  /* 0x0000181fff067424 */ /* 0x000fe200078e00ff */
[----:B-----5:R1:W5:Y:S01]  /*193d0*/  LDL.LU R4, [R1+0x54] ;  /* 0x0000540001047983 */ /* 0x0203620000300800 */
[----:B------:R-:W-:Y:S01]  /*193e0*/  IMAD.MOV.U32 R2, RZ, RZ, R11 ;  /* 0x000000ffff027224 */ /* 0x000fe200078e000b */
[----:B------:R-:W-:-:S02]  /*193f0*/  MOV R3, 0x1 ;  /* 0x0000000100037802 */ /* 0x000fc40000000f00 */
[----:B------:R1:W-:Y:S04]  /*19400*/  STL [R1+0x50], R5 ;  /* 0x0000500501007387 */ /* 0x0003e80000100800 */
[----:B------:R1:W-:Y:S02]  /*19410*/  STL [R1+0x54], R6 ;  /* 0x0000540601007387 */ /* 0x0003e40000100800 */
[----:B-1---5:R-:W-:Y:S05]  /*19420*/  CALL.REL.NOINC `($__internal_63_$__cuda_sm70_shflsync_idx_p) ;  /* 0x00002ac000007944 */ /* 0x022fea0003c00000 */
[----:B------:R1:W5:Y:S02]  /*19430*/  LDL.LU R2, [R1+0x54] ;  /* 0x0000540001027983 */ /* 0x0003640000300800 */
[----:B-1---5:R-:W-:Y:S05]  /*19440*/  BRA `(.L_x_3894) ;  /* 0xfffeb0e000007947 */ /* 0x022fea000383ffff */
.L_x_3741:
[----:B------:R-:W-:Y:S01]  /*19450*/  MOV R0, 0x194c0 ;  /* 0x000194c000007802 */ /* 0x000fe20000000f00 */
[----:B------:R-:W-:Y:S01]  /*19460*/  IMAD.MOV.U32 R4, RZ, RZ, 0x181f ;  /* 0x0000181fff047424 */ /* 0x000fe200078e00ff */
[----:B------:R-:W-:Y:S01]  /*19470*/  MOV R3, RZ ;  /* 0x000000ff00037202 */ /* 0x000fe20000000f00 */
[----:B------:R-:W-:Y:S02]  /*19480*/  IMAD.MOV.U32 R2, RZ, RZ, R5 ;  /* 0x000000ffff027224 */ /* 0x000fe400078e0005 */
[----:B------:R2:W-:Y:S04]  /*19490*/  STL [R1+0x50], R0 ;  /* 0x0000500001007387 */ /* 0x0005e80000100800 */
[----:B------:R2:W-:Y:S02]  /*194a0*/  STL [R1+0x54], R4 ;  /* 0x0000540401007387 */ /* 0x0005e40000100800 */
[----:B-12---:R-:W-:Y:S05]  /*194b0*/  CALL.REL.NOINC `($__internal_63_$__cuda_sm70_shflsync_idx_p) ;  /* 0x00002a3000007944 */ /* 0x006fea0003c00000 */
[----:B-----5:R1:W5:Y:S02]  /*194c0*/  LDL.LU R4, [R1+0x54] ;  /* 0x0000540001047983 */ /* 0x0203640000300800 */
[----:B-1---5:R-:W-:Y:S05]  /*194d0*/  BRA `(.L_x_3895) ;  /* 0xfffebfc000007947 */ /* 0x022fea000383ffff */
.L_x_3742:
[----:B------:R-:W-:Y:S01]  /*194e0*/  MOV R0, 0x19550 ;  /* 0x0001955000007802 */ /* 0x000fe20000000f00 */
[----:B------:R-:W-:Y:S01]  /*194f0*/  IMAD.MOV.U32 R8, RZ, RZ, 0x181f ;  /* 0x0000181fff087424 */ /* 0x000fe200078e00ff */
[----:B------:R-:W-:Y:S01]  /*19500*/  MOV R3, RZ ;  /* 0x000000ff00037202 */ /* 0x000fe20000000f00 */
[----:B------:R-:W-:-:S02]  /*19510*/  IMAD.MOV.U32 R2, RZ, RZ, R6 ;  /* 0x000000ffff027224 */ /* 0x000fc400078e0006 */
[----:B------:R4:W-:Y:S04]  /*19520*/  STL [R1+0x50], R0 ;  /* 0x0000500001007387 */ /* 0x0009e80000100800 */
[----:B------:R4:W-:Y:S02]  /*19530*/  STL [R1+0x54], R8 ;  /* 0x0000540801007387 */ /* 0x0009e40000100800 */
[----:B-1234-:R-:W-:Y:S05]  /*19540*/  CALL.REL.NOINC `($__internal_63_$__cuda_sm70_shflsync_idx_p) ;  /* 0x000029a000007944 */ /* 0x01efea0003c00000 */
[----:B-----5:R1:W5:Y:S02]  /*19550*/  LDL.LU R0, [R1+0x54] ;  /* 0x0000540001007983 */ /* 0x0203640000300800 */
[----:B-1---5:R-:W-:Y:S05]  /*19560*/  BRA `(.L_x_3896) ;  /* 0xfffebf5000007947 */ /* 0x022fea000383ffff */
.L_x_3745:
[----:B-1----:R-:W-:Y:S01]  /*19570*/  MOV R0, 0x195e0 ;  /* 0x000195e000007802 */ /* 0x002fe20000000f00 */
[----:B---3--:R-:W-:Y:S01]  /*19580*/  IMAD.MOV.U32 R4, RZ, RZ, 0x181f ;  /* 0x0000181fff047424 */ /* 0x008fe200078e00ff */
[----:B------:R-:W-:Y:S01]  /*19590*/  MOV R3, 0x1 ;  /* 0x0000000100037802 */ /* 0x000fe20000000f00 */
[----:B------:R-:W-:Y:S02]  /*195a0*/  IMAD.MOV.U32 R2, RZ, RZ, R5 ;  /* 0x000000ffff027224 */ /* 0x000fe400078e0005 */
[----:B------:R1:W-:Y:S04]  /*195b0*/  STL [R1+0x50], R0 ;  /* 0x0000500001007387 */ /* 0x0003e80000100800 */
[----:B------:R1:W-:Y:S02]  /*195c0*/  STL [R1+0x54], R4 ;  /* 0x0000540401007387 */ /* 0x0003e40000100800 */
[----:B-12-4-:R-:W-:Y:S05]  /*195d0*/  CALL.REL.NOINC `($__internal_63_$__cuda_sm70_shflsync_idx_p) ;  /* 0x0000291000007944 */ /* 0x016fea0003c00000 */
[----:B-----5:R-:W-:Y:S01]  /*195e0*/  MOV R0, 0x19660 ;  /* 0x0001966000007802 */ /* 0x020fe20000000f00 */
[----:B------:R-:W-:Y:S01]  /*195f0*/  IMAD.MOV.U32 R5, RZ, RZ, 0x181f ;  /* 0x0000181fff057424 */ /* 0x000fe200078e00ff */
[----:B------:R1:W5:Y:S01]  /*19600*/  LDL.LU R4, [R1+0x54] ;  /* 0x0000540001047983 */ /* 0x0003620000300800 */
[----:B------:R-:W-:Y:S01]  /*19610*/  IMAD.MOV.U32 R2, RZ, RZ, R6 ;  /* 0x000000ffff027224 */ /* 0x000fe200078e0006 */
[----:B------:R-:W-:-:S02]  /*19620*/  MOV R3, 0x1 ;  /* 0x0000000100037802 */ /* 0x000fc40000000f00 */
[----:B------:R1:W-:Y:S04]  /*19630*/  STL [R1+0x50], R0 ;  /* 0x0000500001007387 */ /* 0x0003e80000100800 */
[----:B------:R1:W-:Y:S02]  /*19640*/  STL [R1+0x54], R5 ;  /* 0x0000540501007387 */ /* 0x0003e40000100800 */
[----:B-1---5:R-:W-:Y:S05]  /*19650*/  CALL.REL.NOINC `($__internal_63_$__cuda_sm70_shflsync_idx_p) ;  /* 0x0000289000007944 */ /* 0x022fea0003c00000 */
[----:B-----5:R1:W5:Y:S02]  /*19660*/  LDL.LU R0, [R1+0x54] ;  /* 0x0000540001007983 */ /* 0x0203640000300800 */
[----:B-1---5:R-:W-:Y:S05]  /*19670*/  BRA `(.L_x_3897) ;  /* 0xfffec0b000007947 */ /* 0x022fea000383ffff */
.L_x_3746:
[----:B------:R-:W-:Y:S01]  /*19680*/  MOV R0, 0x196f0 ;  /* 0x000196f000007802 */ /* 0x000fe20000000f00 */
[----:B------:R-:W-:Y:S01]  /*19690*/  IMAD.MOV.U32 R9, RZ, RZ, 0x1c1f ;  /* 0x00001c1fff097424 */ /* 0x000fe200078e00ff */
[----:B------:R-:W-:Y:S01]  /*196a0*/  MOV R3, RZ ;  /* 0x000000ff00037202 */ /* 0x000fe20000000f00 */
[----:B------:R-:W-:Y:S02]  /*196b0*/  IMAD.MOV.U32 R2, RZ, RZ, R4 ;  /* 0x000000ffff027224 */ /* 0x000fe400078e0004 */
[----:B------:R1:W-:Y:S04]  /*196c0*/  STL [R1+0x50], R0 ;  /* 0x0000500001007387 */ /* 0x0003e80000100800 */
[----:B------:R1:W-:Y:S02]  /*196d0*/  STL [R1+0x54], R9 ;  /* 0x0000540901007387 */ /* 0x0003e40000100800 */
[----:B-1----:R-:W-:Y:S05]  /*196e0*/  CALL.REL.NOINC `($__internal_63_$__cuda_sm70_shflsync_idx_p) ;  /* 0x0000280000007944 */ /* 0x002fea0003c00000 */
[----:B------:R1:W5:Y:S02]  /*196f0*/  LDL.LU R3, [R1+0x54] ;  /* 0x0000540001037983 */ /* 0x0003640000300800 */
[----:B-1---5:R-:W-:Y:S05]  /*19700*/  BRA `(.L_x_3898) ;  /* 0xfffec39000007947 */ /* 0x022fea000383ffff */
.L_x_3751:
[----:B------:R-:W-:Y:S01]  /*19710*/  IMAD.MOV.U32 R2, RZ, RZ, R4 ;  /* 0x000000ffff027224 */ /* 0x000fe200078e0004 */
[----:B------:R-:W-:Y:S01]  /*19720*/  MOV R0, 0x19780 ;  /* 0x0001978000007802 */ /* 0x000fe20000000f00 */
[----:B-1----:R-:W-:Y:S01]  /*19730*/  IMAD.MOV.U32 R4, RZ, RZ, 0x1c1f ;  /* 0x00001c1fff047424 */ /* 0x002fe200078e00ff */
[----:B--2---:R-:W-:-:S03]  /*19740*/  MOV R3, 0x1 ;  /* 0x0000000100037802 */ /* 0x004fc60000000f00 */
[----:B------:R1:W-:Y:S04]  /*19750*/  STL [R1+0x50], R0 ;  /* 0x0000500001007387 */ /* 0x0003e80000100800 */
[----:B------:R1:W-:Y:S02]  /*19760*/  STL [R1+0x54], R4 ;  /* 0x0000540401007387 */ /* 0x0003e40000100800 */
[----:B-1----:R-:W-:Y:S05]  /*19770*/  CALL.REL.NOINC `($__internal_63_$__cuda_sm70_shflsync_idx_p) ;  /* 0x0000277000007944 */ /* 0x002fea0003c00000 */
[----:B------:R1:W5:Y:S02]  /*19780*/  LDL.LU R3, [R1+0x54] ;  /* 0x0000540001037983 */ /* 0x0003640000300800 */
[----:B-1---5:R-:W-:Y:S05]  /*19790*/  BRA `(.L_x_3899) ;  /* 0xfffec8c000007947 */ /* 0x022fea000383ffff */
.L_x_3756:
[----:B------:R-:W-:Y:S01]  /*197a0*/  IMAD.MOV.U32 R132, RZ, RZ, R4 ;  /* 0x000000ffff847224 */ /* 0x000fe200078e0004 */
[----:B------:R-:W-:Y:S02]  /*197b0*/  MOV R0, 0x2 ;  /* 0x0000000200007802 */ /* 0x000fe40000000f00 */
[----:B------:R-:W-:Y:S02]  /*197c0*/  MOV R2, 0x197e0 ;  /* 0x000197e000027802 */ /* 0x000fe40000000f00 */
[----:B------:R-:W-:Y:S05]  /*197d0*/  CALL.REL.NOINC `($__internal_62_$__cuda_sm70_shflsync_bfly_p) ;  /* 0x000026b000007944 */ /* 0x000fea0003c00000 */
[----:B------:R-:W-:Y:S05]  /*197e0*/  BRA `(.L_x_3900) ;  /* 0xfffece6000007947 */ /* 0x000fea000383ffff */
.L_x_3757:
[----:B------:R-:W-:Y:S01]  /*197f0*/  IMAD.MOV.U32 R132, RZ, RZ, R4 ;  /* 0x000000ffff847224 */ /* 0x000fe200078e0004 */
[----:B------:R-:W-:-:S02]  /*19800*/  MOV R0, 0x1 ;  /* 0x0000000100007802 */ /* 0x000fc40000000f00 */
[----:B------:R-:W-:Y:S02]  /*19810*/  MOV R2, 0x19830 ;  /* 0x0001983000027802 */ /* 0x000fe40000000f00 */
[----:B------:R-:W-:Y:S05]  /*19820*/  CALL.REL.NOINC `($__internal_62_$__cuda_sm70_shflsync_bfly_p) ;  /* 0x0000266000007944 */ /* 0x000fea0003c00000 */
[----:B------:R-:W-:Y:S01]  /*19830*/  FMNMX.FTZ R134, R4, R0, !PT ;  /* 0x0000000004867209 */ /* 0x000fe20007810000 */
[----:B------:R-:W-:Y:S01]  /*19840*/  IMAD.MOV.U32 R132, RZ, RZ, R5 ;  /* 0x000000ffff847224 */ /* 0x000fe200078e0005 */
[----:B------:R-:W-:Y:S01]  /*19850*/  MOV R2, 0x19880 ;  /* 0x0001988000027802 */ /* 0x000fe20000000f00 */
[----:B------:R-:W-:Y:S02]  /*19860*/  IMAD.MOV.U32 R0, RZ, RZ, 0x2 ;  /* 0x00000002ff007424 */ /* 0x000fe400078e00ff */
[----:B------:R-:W-:Y:S05]  /*19870*/  CALL.REL.NOINC `($__internal_62_$__cuda_sm70_shflsync_bfly_p) ;  /* 0x0000261000007944 */ /* 0x000fea0003c00000 */
[----:B------:R-:W-:Y:S01]  /*19880*/  FMNMX.FTZ R5, R5, R0, !PT ;  /* 0x0000000005057209 */ /* 0x000fe20007810000 */
[----:B------:R-:W-:Y:S01]  /*19890*/  IMAD.MOV.U32 R0, RZ, RZ, 0x1 ;  /* 0x00000001ff007424 */ /* 0x000fe200078e00ff */
[----:B------:R-:W-:-:S03]  /*198a0*/  MOV R2, 0x198d0 ;  /* 0x000198d000027802 */ /* 0x000fc60000000f00 */
[----:B------:R-:W-:Y:S02]  /*198b0*/  IMAD.MOV.U32 R132, RZ, RZ, R5 ;  /* 0x000000ffff847224 */ /* 0x000fe400078e0005 */
[----:B------:R-:W-:Y:S05]  /*198c0*/  CALL.REL.NOINC `($__internal_62_$__cuda_sm70_shflsync_bfly_p) ;  /* 0x000025c000007944 */ /* 0x000fea0003c00000 */
[----:B------:R-:W-:Y:S01]  /*198d0*/  MOV R3, R0 ;  /* 0x0000000000037202 */ /* 0x000fe20000000f00 */
[----:B------:R-:W-:Y:S05]  /*198e0*/  BRA `(.L_x_3901) ;  /* 0xfffecdd000007947 */ /* 0x000fea000383ffff */
.L_x_3765:
        /* <DEDUP_REMOVED lines=8> */
[----:B-1---5:R-:W-:-:S05]  /*19970*/  BRA `(.L_x_3902) ;  /* 0xfffee4e000007947 */ /* 0x022fca000383ffff */
.L_x_3766:
[----:B------:R-:W-:Y:S01]  /*19980*/  MOV R0, 0x199f0 ;  /* 0x000199f000007802 */ /* 0x000fe20000000f00 */
[----:B------:R-:W-:Y:S01]  /*19990*/  IMAD.MOV.U32 R6, RZ, RZ, 0x181f ;  /* 0x0000181fff067424 */ /* 0x000fe200078e00ff */
[----:B------:R-:W-:Y:S01]  /*199a0*/  MOV R3, RZ ;  /* 0x000000ff00037202 */ /* 0x000fe20000000f00 */
[----:B------:R-:W-:Y:S02]  /*199b0*/  IMAD.MOV.U32 R2, RZ, RZ, R12 ;  /* 0x000000ffff027224 */ /* 0x000fe400078e000c */
[----:B------:R4:W-:Y:S04]  /*199c0*/  STL [R1+0x50], R0 ;  /* 0x0000500001007387 */ /* 0x0009e80000100800 */
[----:B------:R4:W-:Y:S02]  /*199d0*/  STL [R1+0x54], R6 ;  /* 0x0000540601007387 */ /* 0x0009e40000100800 */
[----:B-1234-:R-:W-:Y:S05]  /*199e0*/  CALL.REL.NOINC `($__internal_63_$__cuda_sm70_shflsync_idx_p) ;  /* 0x0000250000007944 */ /* 0x01efea0003c00000 */
[----:B-----5:R1:W5:Y:S02]  /*199f0*/  LDL.LU R0, [R1+0x54] ;  /* 0x0000540001007983 */ /* 0x0203640000300800 */
[----:B-1---5:R-:W-:-:S05]  /*19a00*/  BRA `(.L_x_3903) ;  /* 0xfffee47000007947 */ /* 0x022fca000383ffff */
.L_x_3767:
[----:B------:R-:W-:Y:S01]  /*19a10*/  MOV R0, 0x19a80 ;  /* 0x00019a8000007802 */ /* 0x000fe20000000f00 */
[----:B------:R-:W-:Y:S01]  /*19a20*/  IMAD.MOV.U32 R4, RZ, RZ, 0x181f ;  /* 0x0000181fff047424 */ /* 0x000fe200078e00ff */
[----:B--2---:R-:W-:Y:S01]  /*19a30*/  MOV R3, 0x1 ;  /* 0x0000000100037802 */ /* 0x004fe20000000f00 */
[----:B------:R-:W-:Y:S02]  /*19a40*/  IMAD.MOV.U32 R2, RZ, RZ, R5 ;  /* 0x000000ffff027224 */ /* 0x000fe400078e0005 */
[----:B------:R2:W-:Y:S04]  /*19a50*/  STL [R1+0x50], R0 ;  /* 0x0000500001007387 */ /* 0x0005e80000100800 */
[----:B------:R2:W-:Y:S02]  /*19a60*/  STL [R1+0x54], R4 ;  /* 0x0000540401007387 */ /* 0x0005e40000100800 */
[----:B-12---:R-:W-:Y:S05]  /*19a70*/  CALL.REL.NOINC `($__internal_63_$__cuda_sm70_shflsync_idx_p) ;  /* 0x0000247000007944 */ /* 0x006fea0003c00000 */
[----:B-----5:R1:W5:Y:S01]  /*19a80*/  LDL.LU R4, [R1+0x54] ;  /* 0x0000540001047983 */ /* 0x0203620000300800 */
[----:B------:R-:W-:Y:S01]  /*19a90*/  MOV R0, 0x19b00 ;  /* 0x00019b0000007802 */ /* 0x000fe20000000f00 */
[----:B------:R-:W-:Y:S01]  /*19aa0*/  IMAD.MOV.U32 R5, RZ, RZ, 0x181f ;  /* 0x0000181fff057424 */ /* 0x000fe200078e00ff */
[----:B------:R-:W-:Y:S01]  /*19ab0*/  MOV R3, 0x1 ;  /* 0x0000000100037802 */ /* 0x000fe20000000f00 */
[----:B------:R-:W-:Y:S02]  /*19ac0*/  IMAD.MOV.U32 R2, RZ, RZ, R12 ;  /* 0x000000ffff027224 */ /* 0x000fe400078e000c */
[----:B------:R1:W-:Y:S04]  /*19ad0*/  STL [R1+0x50], R0 ;  /* 0x0000500001007387 */ /* 0x0003e80000100800 */
[----:B------:R1:W-:Y:S02]  /*19ae0*/  STL [R1+0x54], R5 ;  /* 0x0000540501007387 */ /* 0x0003e40000100800 */
[----:B-1---5:R-:W-:Y:S05]  /*19af0*/  CALL.REL.NOINC `($__internal_63_$__cuda_sm70_shflsync_idx_p) ;  /* 0x000023f000007944 */ /* 0x022fea0003c00000 */
[----:B-----5:R1:W5:Y:S02]  /*19b00*/  LDL.LU R0, [R1+0x54] ;  /* 0x0000540001007983 */ /* 0x0203640000300800 */
[----:B-1---5:R-:W-:-:S05]  /*19b10*/  BRA `(.L_x_3904) ;  /* 0xfffee5c000007947 */ /* 0x022fca000383ffff */
.L_x_3770:
        /* <DEDUP_REMOVED lines=8> */
[----:B-1---5:R-:W-:-:S05]  /*19ba0*/  BRA `(.L_x_3905) ;  /* 0xfffef31000007947 */ /* 0x022fca000383ffff */
.L_x_3771:
[----:B------:R-:W-:Y:S01]  /*19bb0*/  MOV R0, 0x19c20 ;  /* 0x00019c2000007802 */ /* 0x000fe20000000f00 */
[----:B------:R-:W-:Y:S01]  /*19bc0*/  IMAD.MOV.U32 R138, RZ, RZ, 0x181f ;  /* 0x0000181fff8a7424 */ /* 0x000fe200078e00ff */
[----:B------:R-:W-:Y:S01]  /*19bd0*/  MOV R3, RZ ;  /* 0x000000ff00037202 */ /* 0x000fe20000000f00 */
[----:B------:R-:W-:Y:S02]  /*19be0*/  IMAD.MOV.U32 R2, RZ, RZ, R137 ;  /* 0x000000ffff027224 */ /* 0x000fe400078e0089 */
[----:B------:R3:W-:Y:S04]  /*19bf0*/  STL [R1+0x50], R0 ;  /* 0x0000500001007387 */ /* 0x0007e80000100800 */
[----:B------:R3:W-:Y:S02]  /*19c00*/  STL [R1+0x54], R138 ;  /* 0x0000548a01007387 */ /* 0x0007e40000100800 */
[----:B-123--:R-:W-:Y:S05]  /*19c10*/  CALL.REL.NOINC `($__internal_63_$__cuda_sm70_shflsync_idx_p) ;  /* 0x000022d000007944 */ /* 0x00efea0003c00000 */
[----:B-----5:R1:W5:Y:S02]  /*19c20*/  LDL.LU R0, [R1+0x54] ;  /* 0x0000540001007983 */ /* 0x0203640000300800 */
[----:B-1---5:R-:W-:-:S05]  /*19c30*/  BRA `(.L_x_3906) ;  /* 0xfffef2a000007947 */ /* 0x022fca000383ffff */
.L_x_3772:
[----:B------:R-:W-:Y:S01]  /*19c40*/  MOV R0, 0x19cb0 ;  /* 0x00019cb000007802 */ /* 0x000fe20000000f00 */
[----:B------:R-:W-:Y:S01]  /*19c50*/  IMAD.MOV.U32 R132, RZ, RZ, 0x181f ;  /* 0x0000181fff847424 */ /* 0x000fe200078e00ff */
[----:B--2---:R-:W-:Y:S01]  /*19c60*/  MOV R3, 0x1 ;  /* 0x0000000100037802 */ /* 0x004fe20000000f00 */
[----:B------:R-:W-:Y:S02]  /*19c70*/  IMAD.MOV.U32 R2, RZ, RZ, R134 ;  /* 0x000000ffff027224 */ /* 0x000fe400078e0086 */
[----:B------:R2:W-:Y:S04]  /*19c80*/  STL [R1+0x50], R0 ;  /* 0x0000500001007387 */ /* 0x0005e80000100800 */
[----:B------:R2:W-:Y:S02]  /*19c90*/  STL [R1+0x54], R132 ;  /* 0x0000548401007387 */ /* 0x0005e40000100800 */
[----:B-12---:R-:W-:Y:S05]  /*19ca0*/  CALL.REL.NOINC `($__internal_63_$__cuda_sm70_shflsync_idx_p) ;  /* 0x0000224000007944 */ /* 0x006fea0003c00000 */
[----:B------:R1:W5:Y:S02]  /*19cb0*/  LDL.LU R132, [R1+0x54] ;  /* 0x0000540001847983 */ /* 0x0003640000300800 */
[----:B-----5:R-:W-:Y:S01]  /*19cc0*/  MOV R0, 0x19d30 ;  /* 0x00019d3000007802 */ /* 0x020fe20000000f00 */
[----:B------:R-:W-:Y:S01]  /*19cd0*/  IMAD.MOV.U32 R133, RZ, RZ, 0x181f ;  /* 0x0000181fff857424 */ /* 0x000fe200078e00ff */
[----:B------:R-:W-:Y:S01]  /*19ce0*/  MOV R3, 0x1 ;  /* 0x0000000100037802 */ /* 0x000fe20000000f00 */
[----:B------:R-:W-:Y:S02]  /*19cf0*/  IMAD.MOV.U32 R2, RZ, RZ, R137 ;  /* 0x000000ffff027224 */ /* 0x000fe400078e0089 */
[----:B------:R1:W-:Y:S04]  /*19d00*/  STL [R1+0x50], R0 ;  /* 0x0000500001007387 */ /* 0x0003e80000100800 */
[----:B------:R1:W-:Y:S02]  /*19d10*/  STL [R1+0x54], R133 ;  /* 0x0000548501007387 */ /* 0x0003e40000100800 */
[----:B-1----:R-:W-:Y:S05]  /*19d20*/  CALL.REL.NOINC `($__internal_63_$__cuda_sm70_shflsync_idx_p) ;  /* 0x000021c000007944 */ /* 0x002fea0003c00000 */
[----:B-----5:R1:W5:Y:S02]  /*19d30*/  LDL.LU R0, [R1+0x54] ;  /* 0x0000540001007983 */ /* 0x0203640000300800 */
[----:B-1---5:R-:W-:-:S05]  /*19d40*/  BRA `(.L_x_3907) ;  /* 0xfffef41000007947 */ /* 0x022fca000383ffff */
.L_x_3773:
        /* <DEDUP_REMOVED lines=9> */
.L_x_3778:
[----:B------:R-:W-:Y:S01]  /*19de0*/  MOV R4, 0x19e50 ;  /* 0x00019e5000047802 */ /* 0x000fe20000000f00 */
[----:B------:R-:W-:Y:S01]  /*19df0*/  IMAD.MOV.U32 R5, RZ, RZ, 0x1c1f ;  /* 0x00001c1fff057424 */ /* 0x000fe200078e00ff */
[----:B------:R-:W-:Y:S01]  /*19e00*/  MOV R3, 0x1 ;  /* 0x0000000100037802 */ /* 0x000fe20000000f00 */
[----:B------:R-:W-:Y:S02]  /*19e10*/  IMAD.MOV.U32 R2, RZ, RZ, R133 ;  /* 0x000000ffff027224 */ /* 0x000fe400078e0085 */
[----:B------:R3:W-:Y:S04]  /*19e20*/  STL [R1+0x50], R4 ;  /* 0x0000500401007387 */ /* 0x0007e80000100800 */
[----:B------:R3:W-:Y:S02]  /*19e30*/  STL [R1+0x54], R5 ;  /* 0x0000540501007387 */ /* 0x0007e40000100800 */
[----:B-123--:R-:W-:Y:S05]  /*19e40*/  CALL.REL.NOINC `($__internal_63_$__cuda_sm70_shflsync_idx_p) ;  /* 0x000020a000007944 */ /* 0x00efea0003c00000 */
[----:B-----5:R1:W5:Y:S02]  /*19e50*/  LDL.LU R4, [R1+0x54] ;  /* 0x0000540001047983 */ /* 0x0203640000300800 */
[----:B-1---5:R-:W-:-:S05]  /*19e60*/  BRA `(.L_x_3909) ;  /* 0xfffefc9000007947 */ /* 0x022fca000383ffff */
.L_x_3783:
[----:B------:R-:W-:Y:S02]  /*19e70*/  MOV R0, 0x2 ;  /* 0x0000000200007802 */ /* 0x000fe40000000f00 */
[----:B------:R-:W-:Y:S02]  /*19e80*/  MOV R2, 0x19ea0 ;  /* 0x00019ea000027802 */ /* 0x000fe40000000f00 */
[----:B-1-3--:R-:W-:Y:S05]  /*19e90*/  CALL.REL.NOINC `($__internal_62_$__cuda_sm70_shflsync_bfly_p) ;  /* 0x00001ff000007944 */ /* 0x00afea0003c00000 */
[----:B------:R-:W-:-:S05]  /*19ea0*/  BRA `(.L_x_3910) ;  /* 0xffff02b000007947 */ /* 0x000fca000383ffff */
.L_x_3784:
[----:B------:R-:W-:Y:S02]  /*19eb0*/  MOV R0, 0x1 ;  /* 0x0000000100007802 */ /* 0x000fe40000000f00 */
[----:B------:R-:W-:Y:S02]  /*19ec0*/  MOV R2, 0x19ee0 ;  /* 0x00019ee000027802 */ /* 0x000fe40000000f00 */
[----:B-1-3--:R-:W-:Y:S05]  /*19ed0*/  CALL.REL.NOINC `($__internal_62_$__cuda_sm70_shflsync_bfly_p) ;  /* 0x00001fb000007944 */ /* 0x00afea0003c00000 */
[----:B------:R-:W-:Y:S01]  /*19ee0*/  FMNMX.FTZ R134, R132, R0, !PT ;  /* 0x0000000084867209 */ /* 0x000fe20007810000 */
[----:B------:R-:W-:Y:S01]  /*19ef0*/  IMAD.MOV.U32 R132, RZ, RZ, R4 ;  /* 0x000000ffff847224 */ /* 0x000fe200078e0004 */
[----:B------:R-:W-:Y:S01]  /*19f00*/  MOV R2, 0x19f30 ;  /* 0x00019f3000027802 */ /* 0x000fe20000000f00 */
[----:B------:R-:W-:Y:S02]  /*19f10*/  IMAD.MOV.U32 R0, RZ, RZ, 0x2 ;  /* 0x00000002ff007424 */ /* 0x000fe400078e00ff */
[----:B------:R-:W-:Y:S05]  /*19f20*/  CALL.REL.NOINC `($__internal_62_$__cuda_sm70_shflsync_bfly_p) ;  /* 0x00001f6000007944 */ /* 0x000fea0003c00000 */
[----:B------:R-:W-:Y:S01]  /*19f30*/  FMNMX.FTZ R132, R4, R0, !PT ;  /* 0x0000000004847209 */ /* 0x000fe20007810000 */
[----:B------:R-:W-:Y:S01]  /*19f40*/  IMAD.MOV.U32 R0, RZ, RZ, 0x1 ;  /* 0x00000001ff007424 */ /* 0x000fe200078e00ff */
[----:B------:R-:W-:Y:S02]  /*19f50*/  MOV R2, 0x19f70 ;  /* 0x00019f7000027802 */ /* 0x000fe40000000f00 */
[----:B------:R-:W-:Y:S05]  /*19f60*/  CALL.REL.NOINC `($__internal_62_$__cuda_sm70_shflsync_bfly_p) ;  /* 0x00001f2000007944 */ /* 0x000fea0003c00000 */
[----:B------:R-:W-:-:S05]  /*19f70*/  BRA `(.L_x_3911) ;  /* 0xffff025000007947 */ /* 0x000fca000383ffff */
.L_x_3793:
        /* <DEDUP_REMOVED lines=9> */
.L_x_3794:
        /* <DEDUP_REMOVED lines=9> */
.L_x_3795:
        /* <DEDUP_REMOVED lines=17> */
.L_x_3798:
        /* <DEDUP_REMOVED lines=9> */
.L_x_3799:
        /* <DEDUP_REMOVED lines=9> */
.L_x_3800:
        /* <DEDUP_REMOVED lines=17> */
.L_x_3801:
[----:B------:R-:W-:Y:S02]  /*1a3e0*/  MOV R0, 0x2 ;  /* 0x0000000200007802 */ /* 0x000fe40000000f00 */
[----:B------:R-:W-:Y:S02]  /*1a3f0*/  MOV R2, 0x1a410 ;  /* 0x0001a41000027802 */ /* 0x000fe40000000f00 */
[----:B------:R-:W-:Y:S05]  /*1a400*/  CALL.REL.NOINC `($__internal_62_$__cuda_sm70_shflsync_bfly_p) ;  /* 0x00001a8000007944 */ /* 0x000fea0003c00000 */
[----:B------:R-:W-:-:S05]  /*1a410*/  BRA `(.L_x_3918) ;  /* 0xffff32b000007947 */ /* 0x000fca000383ffff */
.L_x_3802:
[----:B------:R-:W-:Y:S02]  /*1a420*/  MOV R0, 0x1 ;  /* 0x0000000100007802 */ /* 0x000fe40000000f00 */
        /* <DEDUP_REMOVED lines=12> */
.L_x_3805:
        /* <DEDUP_REMOVED lines=9> */
.L_x_3808:
[----:B------:R-:W-:Y:S01]  /*1a580*/  MOV R0, 0x1a5f0 ;  /* 0x0001a5f000007802 */ /* 0x000fe20000000f00 */
[----:B--2---:R-:W-:Y:S01]  /*1a590*/  IMAD.MOV.U32 R4, RZ, RZ, 0x181f ;  /* 0x0000181fff047424 */ /* 0x004fe200078e00ff */
[----:B------:R-:W-:Y:S01]  /*1a5a0*/  MOV R3, 0x1 ;  /* 0x0000000100037802 */ /* 0x000fe20000000f00 */
        /* <DEDUP_REMOVED lines=14> */
.L_x_3811:
[----:B------:R-:W-:Y:S01]  /*1a690*/  MOV R0, 0x1a700 ;  /* 0x0001a70000007802 */ /* 0x000fe20000000f00 */
[----:B------:R-:W-:Y:S01]  /*1a6a0*/  IMAD.MOV.U32 R132, RZ, RZ, 0x181f ;  /* 0x0000181fff847424 */ /* 0x000fe200078e00ff */
[----:B------:R-:W-:Y:S01]  /*1a6b0*/  MOV R3, RZ ;  /* 0x000000ff00037202 */ /* 0x000fe20000000f00 */
[----:B------:R-:W-:Y:S02]  /*1a6c0*/  IMAD.MOV.U32 R2, RZ, RZ, R134 ;  /* 0x000000ffff027224 */ /* 0x000fe400078e0086 */
[----:B------:R1:W-:Y:S04]  /*1a6d0*/  STL [R1+0x50], R0 ;  /* 0x0000500001007387 */ /* 0x0003e80000100800 */
[----:B------:R1:W-:Y:S02]  /*1a6e0*/  STL [R1+0x54], R132 ;  /* 0x0000548401007387 */ /* 0x0003e40000100800 */
[----:B-12---:R-:W-:Y:S05]  /*1a6f0*/  CALL.REL.NOINC `($__internal_63_$__cuda_sm70_shflsync_idx_p) ;  /* 0x000017f000007944 */ /* 0x006fea0003c00000 */
[----:B------:R1:W5:Y:S02]  /*1a700*/  LDL.LU R132, [R1+0x54] ;  /* 0x0000540001847983 */ /* 0x0003640000300800 */
[----:B-1---5:R-:W-:-:S05]  /*1a710*/  BRA `(.L_x_3922) ;  /* 0xffff5b3000007947 */ /* 0x022fca000383ffff */
.L_x_3812:
        /* <DEDUP_REMOVED lines=9> */
.L_x_3813:
[----:B------:R-:W-:Y:S01]  /*1a7b0*/  MOV R0, 0x1a820 ;  /* 0x0001a82000007802 */ /* 0x000fe20000000f00 */
[----:B------:R-:W-:Y:S01]  /*1a7c0*/  IMAD.MOV.U32 R132, RZ, RZ, 0x181f ;  /* 0x0000181fff847424 */ /* 0x000fe200078e00ff */
[----:B-1----:R-:W-:Y:S01]  /*1a7d0*/  MOV R3, 0x1 ;  /* 0x0000000100037802 */ /* 0x002fe20000000f00 */
[----:B------:R-:W-:Y:S02]  /*1a7e0*/  IMAD.MOV.U32 R2, RZ, RZ, R134 ;  /* 0x000000ffff027224 */ /* 0x000fe400078e0086 */
[----:B------:R1:W-:Y:S04]  /*1a7f0*/  STL [R1+0x50], R0 ;  /* 0x0000500001007387 */ /* 0x0003e80000100800 */
[----:B------:R1:W-:Y:S02]  /*1a800*/  STL [R1+0x54], R132 ;  /* 0x0000548401007387 */ /* 0x0003e40000100800 */
[----:B-1----:R-:W-:Y:S05]  /*1a810*/  CALL.REL.NOINC `($__internal_63_$__cuda_sm70_shflsync_idx_p) ;  /* 0x000016d000007944 */ /* 0x002fea0003c00000 */
        /* <DEDUP_REMOVED lines=10> */
.L_x_3814:
        /* <DEDUP_REMOVED lines=9> */
.L_x_3819:
        /* <DEDUP_REMOVED lines=9> */
.L_x_3824:
[----:B------:R-:W-:Y:S02]  /*1a9e0*/  MOV R0, 0x2 ;  /* 0x0000000200007802 */ /* 0x000fe40000000f00 */
[----:B------:R-:W-:Y:S02]  /*1a9f0*/  MOV R2, 0x1aa10 ;  /* 0x0001aa1000027802 */ /* 0x000fe40000000f00 */
[----:B-1-3--:R-:W-:Y:S05]  /*1aa00*/  CALL.REL.NOINC `($__internal_62_$__cuda_sm70_shflsync_bfly_p) ;  /* 0x0000148000007944 */ /* 0x00afea0003c00000 */
[----:B------:R-:W-:-:S05]  /*1aa10*/  BRA `(.L_x_3927) ;  /* 0xffff695000007947 */ /* 0x000fca000383ffff */
.L_x_3825:
        /* <DEDUP_REMOVED lines=10> */
[----:B------:R-:W-:Y:S03]  /*1aac0*/  MOV R2, 0x1aaf0 ;  /* 0x0001aaf000027802 */ /* 0x000fe60000000f00 */
[----:B------:R-:W-:Y:S02]  /*1aad0*/  IMAD.MOV.U32 R132, RZ, RZ, R4 ;  /* 0x000000ffff847224 */ /* 0x000fe400078e0004 */
[----:B------:R-:W-:Y:S05]  /*1aae0*/  CALL.REL.NOINC `($__internal_62_$__cuda_sm70_shflsync_bfly_p) ;  /* 0x000013a000007944 */ /* 0x000fea0003c00000 */
[----:B------:R-:W-:-:S05]  /*1aaf0*/  BRA `(.L_x_3928) ;  /* 0xffff68e000007947 */ /* 0x000fca000383ffff */
.L_x_3827:
[----:B------:R2:W5:Y:S01]  /*1ab00*/  LDL R132, [R1+0x60] ;  /* 0x0000600001847983 */ /* 0x0005620000100800 */
[----:B------:R-:W-:-:S02]  /*1ab10*/  MOV R0, 0x2 ;  /* 0x0000000200007802 */ /* 0x000fc40000000f00 */
[----:B------:R-:W-:Y:S02]  /*1ab20*/  MOV R2, 0x1ab40 ;  /* 0x0001ab4000027802 */ /* 0x000fe40000000f00 */
[----:B-12--5:R-:W-:Y:S05]  /*1ab30*/  CALL.REL.NOINC `($__internal_62_$__cuda_sm70_shflsync_bfly_p) ;  /* 0x0000135000007944 */ /* 0x026fea0003c00000 */
[----:B------:R-:W-:Y:S05]  /*1ab40*/  BRA `(.L_x_3929) ;  /* 0xffff81b000007947 */ /* 0x000fea000383ffff */
.L_x_3828:
[----:B------:R-:W-:Y:S01]  /*1ab50*/  IMAD.MOV.U32 R132, RZ, RZ, R4 ;  /* 0x000000ffff847224 */ /* 0x000fe200078e0004 */
[----:B------:R-:W-:Y:S02]  /*1ab60*/  MOV R0, 0x1 ;  /* 0x0000000100007802 */ /* 0x000fe40000000f00 */
[----:B------:R-:W-:Y:S02]  /*1ab70*/  MOV R2, 0x1ab90 ;  /* 0x0001ab9000027802 */ /* 0x000fe40000000f00 */
[----:B------:R-:W-:Y:S05]  /*1ab80*/  CALL.REL.NOINC `($__internal_62_$__cuda_sm70_shflsync_bfly_p) ;  /* 0x0000130000007944 */ /* 0x000fea0003c00000 */
[----:B------:R1:W5:Y:S01]  /*1ab90*/  LDL R132, [R1+0x5c] ;  /* 0x00005c0001847983 */ /* 0x0003620000100800 */
[----:B------:R-:W-:Y:S01]  /*1aba0*/  FADD.FTZ R4, R4, R0 ;  /* 0x0000000004047221 */ /* 0x000fe20000010000 */
[----:B------:R-:W-:Y:S02]  /*1abb0*/  MOV R0, 0x2 ;  /* 0x0000000200007802 */ /* 0x000fe40000000f00 */
[----:B------:R-:W-:Y:S02]  /*1abc0*/  MOV R2, 0x1abe0 ;  /* 0x0001abe000027802 */ /* 0x000fe40000000f00 */
[----:B-1---5:R-:W-:Y:S05]  /*1abd0*/  CALL.REL.NOINC `($__internal_62_$__cuda_sm70_shflsync_bfly_p) ;  /* 0x000012b000007944 */ /* 0x022fea0003c00000 */
[----:B------:R-:W2:Y:S02]  /*1abe0*/  LDL.LU R2, [R1+0x5c] ;  /* 0x00005c0001027983 */ /* 0x000ea40000300800 */
[----:B--2---:R-:W-:Y:S01]  /*1abf0*/  FADD.FTZ R5, R2, R0 ;  /* 0x0000000002057221 */ /* 0x004fe20000010000 */
[----:B------:R-:W-:-:S02]  /*1ac00*/  MOV R0, 0x1 ;  /* 0x0000000100007802 */ /* 0x000fc40000000f00 */
[----:B------:R-:W-:Y:S02]  /*1ac10*/  MOV R2, 0x1ac40 ;  /* 0x0001ac4000027802 */ /* 0x000fe40000000f00 */
[----:B------:R-:W-:Y:S02]  /*1ac20*/  MOV R132, R5 ;  /* 0x0000000500847202 */ /* 0x000fe40000000f00 */
[----:B------:R-:W-:Y:S05]  /*1ac30*/  CALL.REL.NOINC `($__internal_62_$__cuda_sm70_shflsync_bfly_p) ;  /* 0x0000125000007944 */ /* 0x000fea0003c00000 */
[----:B------:R-:W-:Y:S01]  /*1ac40*/  MOV R3, R0 ;  /* 0x0000000000037202 */ /* 0x000fe20000000f00 */
[----:B------:R-:W-:Y:S05]  /*1ac50*/  BRA `(.L_x_3930) ;  /* 0xffff813000007947 */ /* 0x000fea000383ffff */
.L_x_3835:
[----:B--234-:R-:W-:Y:S01]  /*1ac60*/  MOV R0, 0x1acd0 ;  /* 0x0001acd000007802 */ /* 0x01cfe20000000f00 */
        /* <DEDUP_REMOVED lines=8> */
.L_x_3836:
        /* <DEDUP_REMOVED lines=9> */
.L_x_3839:
[----:B--2---:R-:W-:Y:S01]  /*1ad80*/  MOV R0, 0x1adf0 ;  /* 0x0001adf000007802 */ /* 0x004fe20000000f00 */
[----:B---3--:R-:W-:Y:S01]  /*1ad90*/  IMAD.MOV.U32 R4, RZ, RZ, 0x181f ;  /* 0x0000181fff047424 */ /* 0x008fe200078e00ff */
[----:B------:R-:W-:Y:S01]  /*1ada0*/  MOV R3, 0x1 ;  /* 0x0000000100037802 */ /* 0x000fe20000000f00 */
[----:B------:R-:W-:Y:S02]  /*1adb0*/  IMAD.MOV.U32 R2, RZ, RZ, R5 ;  /* 0x000000ffff027224 */ /* 0x000fe400078e0005 */
[----:B------:R2:W-:Y:S04]  /*1adc0*/  STL [R1+0x50], R0 ;  /* 0x0000500001007387 */ /* 0x0005e80000100800 */
[----:B------:R2:W-:Y:S02]  /*1add0*/  STL [R1+0x54], R4 ;  /* 0x0000540401007387 */ /* 0x0005e40000100800 */
[----:B-12---:R-:W-:Y:S05]  /*1ade0*/  CALL.REL.NOINC `($__internal_63_$__cuda_sm70_shflsync_idx_p) ;  /* 0x0000110000007944 */ /* 0x006fea0003c00000 */
        /* <DEDUP_REMOVED lines=10> */
.L_x_3842:
[----:B--2---:R-:W-:Y:S01]  /*1ae90*/  MOV R0, 0x1af00 ;  /* 0x0001af0000007802 */ /* 0x004fe20000000f00 */
[----:B----4-:R-:W-:Y:S01]  /*1aea0*/  IMAD.MOV.U32 R4, RZ, RZ, 0x181f ;  /* 0x0000181fff047424 */ /* 0x010fe200078e00ff */
[----:B-1----:R-:W-:Y:S01]  /*1aeb0*/  MOV R3, 0x2 ;  /* 0x0000000200037802 */ /* 0x002fe20000000f00 */
[----:B------:R-:W-:Y:S02]  /*1aec0*/  IMAD.MOV.U32 R2, RZ, RZ, R5 ;  /* 0x000000ffff027224 */ /* 0x000fe400078e0005 */
[----:B------:R1:W-:Y:S04]  /*1aed0*/  STL [R1+0x50], R0 ;  /* 0x0000500001007387 */ /* 0x0003e80000100800 */
[----:B------:R1:W-:Y:S02]  /*1aee0*/  STL [R1+0x54], R4 ;  /* 0x0000540401007387 */ /* 0x0003e40000100800 */
[----:B-1-3--:R-:W-:Y:S05]  /*1aef0*/  CALL.REL.NOINC `($__internal_63_$__cuda_sm70_shflsync_idx_p) ;  /* 0x00000ff000007944 */ /* 0x00afea0003c00000 */
[----:B-----5:R1:W5:Y:S02]  /*1af00*/  LDL.LU R4, [R1+0x54] ;  /* 0x0000540001047983 */ /* 0x0203640000300800 */
[----:B-1---5:R-:W-:Y:S05]  /*1af10*/  BRA `(.L_x_3934) ;  /* 0xffff9f6000007947 */ /* 0x022fea000383ffff */
.L_x_3843:
[----:B--2---:R-:W-:Y:S01]  /*1af20*/  MOV R0, 0x1af90 ;  /* 0x0001af9000007802 */ /* 0x004fe20000000f00 */
[----:B-1----:R-:W-:Y:S01]  /*1af30*/  IMAD.MOV.U32 R6, RZ, RZ, 0x181f ;  /* 0x0000181fff067424 */ /* 0x002fe200078e00ff */
[----:B------:R-:W-:Y:S01]  /*1af40*/  MOV R3, 0x2 ;  /* 0x0000000200037802 */ /* 0x000fe20000000f00 */
[----:B------:R-:W-:-:S02]  /*1af50*/  IMAD.MOV.U32 R2, RZ, RZ, R14 ;  /* 0x000000ffff027224 */ /* 0x000fc400078e000e */
[----:B------:R1:W-:Y:S04]  /*1af60*/  STL [R1+0x50], R0 ;  /* 0x0000500001007387 */ /* 0x0003e80000100800 */
[----:B------:R1:W-:Y:S02]  /*1af70*/  STL [R1+0x54], R6 ;  /* 0x0000540601007387 */ /* 0x0003e40000100800 */
[----:B-1-34-:R-:W-:Y:S05]  /*1af80*/  CALL.REL.NOINC `($__internal_63_$__cuda_sm70_shflsync_idx_p) ;  /* 0x00000f6000007944 */ /* 0x01afea0003c00000 */
[----:B-----5:R1:W5:Y:S02]  /*1af90*/  LDL.LU R0, [R1+0x54] ;  /* 0x0000540001007983 */ /* 0x0203640000300800 */
[----:B-1---5:R-:W-:Y:S05]  /*1afa0*/  BRA `(.L_x_3935) ;  /* 0xffff9ef000007947 */ /* 0x022fea000383ffff */
.L_x_3846:
[----:B----4-:R-:W-:Y:S01]  /*1afb0*/  MOV R0, 0x1b020 ;  /* 0x0001b02000007802 */ /* 0x010fe20000000f00 */
[----:B---3--:R-:W-:Y:S01]  /*1afc0*/  IMAD.MOV.U32 R4, RZ, RZ, 0x181f ;  /* 0x0000181fff047424 */ /* 0x008fe200078e00ff */
[----:B-1----:R-:W-:Y:S01]  /*1afd0*/  MOV R3, 0x3 ;  /* 0x0000000300037802 */ /* 0x002fe20000000f00 */
        /* <DEDUP_REMOVED lines=14> */
.L_x_3848:
[----:B------:R-:W-:Y:S01]  /*1b0c0*/  MOV R0, 0x1b130 ;  /* 0x0001b13000007802 */ /* 0x000fe20000000f00 */
[----:B------:R-:W-:Y:S01]  /*1b0d0*/  IMAD.MOV.U32 R4, RZ, RZ, 0x1c1f ;  /* 0x00001c1fff047424 */ /* 0x000fe200078e00ff */
[----:B------:R-:W-:Y:S01]  /*1b0e0*/  MOV R3, RZ ;  /* 0x000000ff00037202 */ /* 0x000fe20000000f00 */
[----:B------:R-:W-:Y:S02]  /*1b0f0*/  IMAD.MOV.U32 R2, RZ, RZ, R5 ;  /* 0x000000ffff027224 */ /* 0x000fe400078e0005 */
[----:B------:R1:W-:Y:S04]  /*1b100*/  STL [R1+0x50], R0 ;  /* 0x0000500001007387 */ /* 0x0003e80000100800 */
[----:B------:R1:W-:Y:S02]  /*1b110*/  STL [R1+0x54], R4 ;  /* 0x0000540401007387 */ /* 0x0003e40000100800 */
[----:B-1----:R-:W-:Y:S05]  /*1b120*/  CALL.REL.NOINC `($__internal_63_$__cuda_sm70_shflsync_idx_p) ;  /* 0x00000dc000007944 */ /* 0x002fea0003c00000 */
[----:B-----5:R1:W5:Y:S02]  /*1b130*/  LDL.LU R4, [R1+0x54] ;  /* 0x0000540001047983 */ /* 0x0203640000300800 */
[----:B-1---5:R-:W-:Y:S05]  /*1b140*/  BRA `(.L_x_3937) ;  /* 0xffffa33000007947 */ /* 0x022fea000383ffff */
.L_x_3849:
[----:B------:R-:W-:Y:S01]  /*1b150*/  MOV R0, 0x1b1c0 ;  /* 0x0001b1c000007802 */ /* 0x000fe20000000f00 */
[----:B------:R-:W-:Y:S01]  /*1b160*/  IMAD.MOV.U32 R6, RZ, RZ, 0x1c1f ;  /* 0x00001c1fff067424 */ /* 0x000fe200078e00ff */
[----:B------:R-:W-:Y:S01]  /*1b170*/  MOV R3, RZ ;  /* 0x000000ff00037202 */ /* 0x000fe20000000f00 */
[----:B------:R-:W-:-:S02]  /*1b180*/  IMAD.MOV.U32 R2, RZ, RZ, R12 ;  /* 0x000000ffff027224 */ /* 0x000fc400078e000c */
[----:B------:R3:W-:Y:S04]  /*1b190*/  STL [R1+0x50], R0 ;  /* 0x0000500001007387 */ /* 0x0007e80000100800 */
[----:B------:R3:W-:Y:S02]  /*1b1a0*/  STL [R1+0x54], R6 ;  /* 0x0000540601007387 */ /* 0x0007e40000100800 */
[----:B-123--:R-:W-:Y:S05]  /*1b1b0*/  CALL.REL.NOINC `($__internal_63_$__cuda_sm70_shflsync_idx_p) ;  /* 0x00000d3000007944 */ /* 0x00efea0003c00000 */
[----:B-----5:R1:W5:Y:S02]  /*1b1c0*/  LDL.LU R0, [R1+0x54] ;  /* 0x0000540001007983 */ /* 0x0203640000300800 */
[----:B-1---5:R-:W-:Y:S05]  /*1b1d0*/  BRA `(.L_x_3938) ;  /* 0xffffa2c000007947 */ /* 0x022fea000383ffff */
.L_x_3852:
[----:B----4-:R-:W-:Y:S01]  /*1b1e0*/  MOV R0, 0x1b250 ;  /* 0x0001b25000007802 */ /* 0x010fe20000000f00 */
[----:B--2---:R-:W-:Y:S01]  /*1b1f0*/  IMAD.MOV.U32 R4, RZ, RZ, 0x1c1f ;  /* 0x00001c1fff047424 */ /* 0x004fe200078e00ff */
[----:B------:R-:W-:Y:S01]  /*1b200*/  MOV R3, 0x1 ;  /* 0x0000000100037802 */ /* 0x000fe20000000f00 */
[----:B------:R-:W-:Y:S02]  /*1b210*/  IMAD.MOV.U32 R2, RZ, RZ, R5 ;  /* 0x000000ffff027224 */ /* 0x000fe400078e0005 */
[----:B------:R2:W-:Y:S04]  /*1b220*/  STL [R1+0x50], R0 ;  /* 0x0000500001007387 */ /* 0x0005e80000100800 */
[----:B------:R2:W-:Y:S02]  /*1b230*/  STL [R1+0x54], R4 ;  /* 0x0000540401007387 */ /* 0x0005e40000100800 */
[----:B-123--:R-:W-:Y:S05]  /*1b240*/  CALL.REL.NOINC `($__internal_63_$__cuda_sm70_shflsync_idx_p) ;  /* 0x00000ca000007944 */ /* 0x00efea0003c00000 */
        /* <DEDUP_REMOVED lines=10> */
.L_x_3856:
        /* <DEDUP_REMOVED lines=9> */
.L_x_3857:
        /* <DEDUP_REMOVED lines=9> */
.L_x_3860:
[----:B----4-:R-:W-:Y:S01]  /*1b410*/  MOV R0, 0x1b480 ;  /* 0x0001b48000007802 */ /* 0x010fe20000000f00 */
[----:B--2---:R-:W-:Y:S01]  /*1b420*/  IMAD.MOV.U32 R4, RZ, RZ, 0x181f ;  /* 0x0000181fff047424 */ /* 0x004fe200078e00ff */
[----:B-1----:R-:W-:Y:S01]  /*1b430*/  MOV R3, 0x1 ;  /* 0x0000000100037802 */ /* 0x002fe20000000f00 */
[----:B------:R-:W-:Y:S02]  /*1b440*/  IMAD.MOV.U32 R2, RZ, RZ, R5 ;  /* 0x000000ffff027224 */ /* 0x000fe400078e0005 */
[----:B------:R1:W-:Y:S04]  /*1b450*/  STL [R1+0x50], R0 ;  /* 0x0000500001007387 */ /* 0x0003e80000100800 */
[----:B------:R1:W-:Y:S02]  /*1b460*/  STL [R1+0x54], R4 ;  /* 0x0000540401007387 */ /* 0x0003e40000100800 */
[----:B-1-3--:R-:W-:Y:S05]  /*1b470*/  CALL.REL.NOINC `($__internal_63_$__cuda_sm70_shflsync_idx_p) ;  /* 0x00000a7000007944 */ /* 0x00afea0003c00000 */
        /* <DEDUP_REMOVED lines=10> */
.L_x_3863:
[----:B----4-:R-:W-:Y:S01]  /*1b520*/  MOV R0, 0x1b590 ;  /* 0x0001b59000007802 */ /* 0x010fe20000000f00 */
[----:B------:R-:W-:Y:S01]  /*1b530*/  IMAD.MOV.U32 R4, RZ, RZ, 0x181f ;  /* 0x0000181fff047424 */ /* 0x000fe200078e00ff */
[----:B-1----:R-:W-:Y:S01]  /*1b540*/  MOV R3, 0x2 ;  /* 0x0000000200037802 */ /* 0x002fe20000000f00 */
[----:B------:R-:W-:Y:S02]  /*1b550*/  IMAD.MOV.U32 R2, RZ, RZ, R5 ;  /* 0x000000ffff027224 */ /* 0x000fe400078e0005 */
[----:B------:R1:W-:Y:S04]  /*1b560*/  STL [R1+0x50], R0 ;  /* 0x0000500001007387 */ /* 0x0003e80000100800 */
[----:B------:R1:W-:Y:S02]  /*1b570*/  STL [R1+0x54], R4 ;  /* 0x0000540401007387 */ /* 0x0003e40000100800 */
[----:B-123--:R-:W-:Y:S05]  /*1b580*/  CALL.REL.NOINC `($__internal_63_$__cuda_sm70_shflsync_idx_p) ;  /* 0x0000096000007944 */ /* 0x00efea0003c00000 */
[----:B-----5:R1:W5:Y:S02]  /*1b590*/  LDL.LU R4, [R1+0x54] ;  /* 0x0000540001047983 */ /* 0x0203640000300800 */
[----:B-1---5:R-:W-:Y:S05]  /*1b5a0*/  BRA `(.L_x_3943) ;  /* 0xffffc44000007947 */ /* 0x022fea000383ffff */
.L_x_3864:
[----:B----4-:R-:W-:Y:S01]  /*1b5b0*/  MOV R0, 0x1b620 ;  /* 0x0001b62000007802 */ /* 0x010fe20000000f00 */
[----:B-1----:R-:W-:Y:S01]  /*1b5c0*/  IMAD.MOV.U32 R6, RZ, RZ, 0x181f ;  /* 0x0000181fff067424 */ /* 0x002fe200078e00ff */
[----:B------:R-:W-:Y:S01]  /*1b5d0*/  MOV R3, 0x2 ;  /* 0x0000000200037802 */ /* 0x000fe20000000f00 */
[----:B------:R-:W-:-:S02]  /*1b5e0*/  IMAD.MOV.U32 R2, RZ, RZ, R14 ;  /* 0x000000ffff027224 */ /* 0x000fc400078e000e */
[----:B------:R1:W-:Y:S04]  /*1b5f0*/  STL [R1+0x50], R0 ;  /* 0x0000500001007387 */ /* 0x0003e80000100800 */
[----:B------:R1:W-:Y:S02]  /*1b600*/  STL [R1+0x54], R6 ;  /* 0x0000540601007387 */ /* 0x0003e40000100800 */
[----:B-123--:R-:W-:Y:S05]  /*1b610*/  CALL.REL.NOINC `($__internal_63_$__cuda_sm70_shflsync_idx_p) ;  /* 0x000008d000007944 */ /* 0x00efea0003c00000 */
[----:B-----5:R1:W5:Y:S02]  /*1b620*/  LDL.LU R0, [R1+0x54] ;  /* 0x0000540001007983 */ /* 0x0203640000300800 */
[----:B-1---5:R-:W-:Y:S05]  /*1b630*/  BRA `(.L_x_3944) ;  /* 0xffffc3d000007947 */ /* 0x022fea000383ffff */
.L_x_3867:
[----:B------:R-:W-:Y:S01]  /*1b640*/  MOV R0, 0x1b6b0 ;  /* 0x0001b6b000007802 */ /* 0x000fe20000000f00 */
[----:B--2---:R-:W-:Y:S01]  /*1b650*/  IMAD.MOV.U32 R4, RZ, RZ, 0x181f ;  /* 0x0000181fff047424 */ /* 0x004fe200078e00ff */
[----:B-1----:R-:W-:Y:S01]  /*1b660*/  MOV R3, 0x3 ;  /* 0x0000000300037802 */ /* 0x002fe20000000f00 */
        /* <DEDUP_REMOVED lines=14> */
.L_x_3869:
        /* <DEDUP_REMOVED lines=9> */
.L_x_3870:
[----:B------:R-:W-:Y:S01]  /*1b7e0*/  MOV R0, 0x1b850 ;  /* 0x0001b85000007802 */ /* 0x000fe20000000f00 */
[----:B------:R-:W-:Y:S01]  /*1b7f0*/  IMAD.MOV.U32 R4, RZ, RZ, 0x1f ;  /* 0x0000001fff047424 */ /* 0x000fe200078e00ff */
[----:B------:R-:W-:Y:S01]  /*1b800*/  MOV R3, 0x1 ;  /* 0x0000000100037802 */ /* 0x000fe20000000f00 */
[----:B------:R-:W-:-:S02]  /*1b810*/  IMAD.MOV.U32 R2, RZ, RZ, R106 ;  /* 0x000000ffff027224 */ /* 0x000fc400078e006a */
[----:B------:R3:W-:Y:S04]  /*1b820*/  STL [R1+0x50], R0 ;  /* 0x0000500001007387 */ /* 0x0007e80000100800 */
[----:B------:R3:W-:Y:S02]  /*1b830*/  STL [R1+0x54], R4 ;  /* 0x0000540401007387 */ /* 0x0007e40000100800 */
[----:B-123--:R-:W-:Y:S05]  /*1b840*/  CALL.REL.NOINC `($__internal_63_$__cuda_sm70_shflsync_idx_p) ;  /* 0x000006a000007944 */ /* 0x00efea0003c00000 */
[----:B------:R1:W5:Y:S02]  /*1b850*/  LDL.LU R8, [R1+0x54] ;  /* 0x0000540001087983 */ /* 0x0003640000300800 */
[----:B-1---5:R-:W-:Y:S05]  /*1b860*/  BRA `(.L_x_3947) ;  /* 0xffffc67000007947 */ /* 0x022fea000383ffff */
.L_x_3871:
[----:B------:R-:W-:Y:S02]  /*1b870*/  MOV R3, 0x1 ;  /* 0x0000000100037802 */ /* 0x000fe40000000f00 */
[----:B------:R-:W-:Y:S02]  /*1b880*/  MOV R2, 0x1b8a0 ;  /* 0x0001b8a000027802 */ /* 0x000fe40000000f00 */
[----:B-1234-:R-:W-:Y:S05]  /*1b890*/  CALL.REL.NOINC `($__internal_64_$__cuda_sm70_shflsync_up_p) ;  /* 0x0000072000007944 */ /* 0x01efea0003c00000 */
[----:B------:R-:W-:Y:S05]  /*1b8a0*/  BRA `(.L_x_3948) ;  /* 0xffffc76000007947 */ /* 0x000fea000383ffff */
.L_x_3872:
[----:B------:R-:W-:Y:S02]  /*1b8b0*/  MOV R3, 0x2 ;  /* 0x0000000200037802 */ /* 0x000fe40000000f00 */
[----:B------:R-:W-:-:S02]  /*1b8c0*/  MOV R2, 0x1b8e0 ;  /* 0x0001b8e000027802 */ /* 0x000fc40000000f00 */
[----:B--2-4-:R-:W-:Y:S05]  /*1b8d0*/  CALL.REL.NOINC `($__internal_64_$__cuda_sm70_shflsync_up_p) ;  /* 0x000006e000007944 */ /* 0x014fea0003c00000 */
[----:B------:R-:W-:Y:S02]  /*1b8e0*/  SEL R3, R4, RZ, P1 ;  /* 0x000000ff04037207 */ /* 0x000fe40000800000 */
[----:B------:R-:W-:-:S03]  /*1b8f0*/  MOV R2, 0x1b930 ;  /* 0x0001b93000027802 */ /* 0x000fc60000000f00 */
[----:B------:R-:W-:Y:S02]  /*1b900*/  IMAD.IADD R0, R0, 0x1, R3 ;  /* 0x0000000100007824 */ /* 0x000fe400078e0203 */
[----:B------:R-:W-:Y:S02]  /*1b910*/  IMAD.MOV.U32 R3, RZ, RZ, 0x4 ;  /* 0x00000004ff037424 */ /* 0x000fe400078e00ff */
        /* <DEDUP_REMOVED lines=22> */
.L_x_3876:
[----:B------:R-:W-:Y:S02]  /*1ba80*/  MOV R3, 0x1 ;  /* 0x0000000100037802 */ /* 0x000fe40000000f00 */
[----:B------:R-:W-:-:S02]  /*1ba90*/  MOV R2, 0x1bab0 ;  /* 0x0001bab000027802 */ /* 0x000fc40000000f00 */
[----:B------:R-:W-:Y:S05]  /*1baa0*/  CALL.REL.NOINC `($__internal_64_$__cuda_sm70_shflsync_up_p) ;  /* 0x0000051000007944 */ /* 0x000fea0003c00000 */
[----:B------:R-:W-:Y:S01]  /*1bab0*/  MOV R2, R4 ;  /* 0x0000000400027202 */ /* 0x000fe20000000f00 */
[----:B------:R-:W-:Y:S05]  /*1bac0*/  BRA `(.L_x_3950) ;  /* 0xffffc7a000007947 */ /* 0x000fea000383ffff */
.L_x_3877:
[----:B------:R-:W-:Y:S02]  /*1bad0*/  MOV R3, 0x2 ;  /* 0x0000000200037802 */ /* 0x000fe40000000f00 */
[----:B------:R-:W-:-:S02]  /*1bae0*/  MOV R2, 0x1bb00 ;  /* 0x0001bb0000027802 */ /* 0x000fc40000000f00 */
        /* <DEDUP_REMOVED lines=27> */
.L_x_3879:
[----:B------:R-:W-:Y:S02]  /*1bca0*/  SEL R0, RZ, 0x1, P0 ;  /* 0x00000001ff007807 */ /* 0x000fe40000000000 */
[----:B------:R-:W-:-:S02]  /*1bcb0*/  MOV R2, 0x1bcd0 ;  /* 0x0001bcd000027802 */ /* 0x000fc40000000f00 */
[----:B-1----:R-:W-:Y:S05]  /*1bcc0*/  CALL.REL.NOINC `($__internal_65_$__cuda_sm70_votesync_ballot) ;  /* 0x0000035000007944 */ /* 0x002fea0003c00000 */
[----:B------:R-:W-:Y:S01]  /*1bcd0*/  MOV R5, R0 ;  /* 0x0000000000057202 */ /* 0x000fe20000000f00 */
[----:B------:R-:W-:Y:S05]  /*1bce0*/  BRA `(.L_x_3952) ;  /* 0xffffc71000007947 */ /* 0x000fea000383ffff */
.L_x_3880:
[----:B--2---:R-:W-:Y:S01]  /*1bcf0*/  IMAD.MOV.U32 R2, RZ, RZ, R6 ;  /* 0x000000ffff027224 */ /* 0x004fe200078e0006 */
[----:B------:R-:W-:Y:S01]  /*1bd00*/  MOV R6, 0x1bd60 ;  /* 0x0001bd6000067802 */ /* 0x000fe20000000f00 */
[----:B------:R-:W-:Y:S01]  /*1bd10*/  IMAD.MOV.U32 R10, RZ, RZ, 0x1f ;  /* 0x0000001fff0a7424 */ /* 0x000fe200078e00ff */
[----:B------:R-:W-:-:S03]  /*1bd20*/  MOV R3, R0 ;  /* 0x0000000000037202 */ /* 0x000fc60000000f00 */
[----:B------:R2:W-:Y:S04]  /*1bd30*/  STL [R1+0x50], R6 ;  /* 0x0000500601007387 */ /* 0x0005e80000100800 */
[----:B------:R2:W-:Y:S02]  /*1bd40*/  STL [R1+0x54], R10 ;  /* 0x0000540a01007387 */ /* 0x0005e40000100800 */
[----:B-12---:R-:W-:Y:S05]  /*1bd50*/  CALL.REL.NOINC `($__internal_63_$__cuda_sm70_shflsync_idx_p) ;  /* 0x0000019000007944 */ /* 0x006fea0003c00000 */
[----:B------:R-:W-:Y:S01]  /*1bd60*/  IMAD.MOV.U32 R2, RZ, RZ, R7 ;  /* 0x000000ffff027224 */ /* 0x000fe200078e0007 */
[----:B------:R-:W-:Y:S01]  /*1bd70*/  MOV R6, 0x1bde0 ;  /* 0x0001bde000067802 */ /* 0x000fe20000000f00 */
[----:B------:R-:W-:Y:S01]  /*1bd80*/  IMAD.MOV.U32 R7, RZ, RZ, 0x1f ;  /* 0x0000001fff077424 */ /* 0x000fe200078e00ff */
[----:B------:R1:W5:Y:S02]  /*1bd90*/  LDL.LU R10, [R1+0x54] ;  /* 0x00005400010a7983 */ /* 0x0003640000300800 */
[----:B-----5:R-:W-:Y:S02]  /*1bda0*/  MOV R3, R0 ;  /* 0x0000000000037202 */ /* 0x020fe40000000f00 */
[----:B------:R1:W-:Y:S04]  /*1bdb0*/  STL [R1+0x50], R6 ;  /* 0x0000500601007387 */ /* 0x0003e80000100800 */
[----:B------:R1:W-:Y:S02]  /*1bdc0*/  STL [R1+0x54], R7 ;  /* 0x0000540701007387 */ /* 0x0003e40000100800 */
[----:B-1----:R-:W-:Y:S05]  /*1bdd0*/  CALL.REL.NOINC `($__internal_63_$__cuda_sm70_shflsync_idx_p) ;  /* 0x0000011000007944 */ /* 0x002fea0003c00000 */
[----:B------:R1:W5:Y:S02]  /*1bde0*/  LDL.LU R7, [R1+0x54] ;  /* 0x0000540001077983 */ /* 0x0003640000300800 */
[----:B-1---5:R-:W-:Y:S05]  /*1bdf0*/  BRA `(.L_x_3953) ;  /* 0xffffc67000007947 */ /* 0x022fea000383ffff */
.L_x_3883:
[----:B------:R-:W-:Y:S01]  /*1be00*/  MOV R3, R0 ;  /* 0x0000000000037202 */ /* 0x000fe20000000f00 */
[----:B--2---:R-:W-:Y:S01]  /*1be10*/  IMAD.MOV.U32 R2, RZ, RZ, R4 ;  /* 0x000000ffff027224 */ /* 0x004fe200078e0004 */
[----:B------:R-:W-:Y:S01]  /*1be20*/  MOV R0, 0x1be70 ;  /* 0x0001be7000007802 */ /* 0x000fe20000000f00 */
[----:B-1----:R-:W-:-:S04]  /*1be30*/  IMAD.MOV.U32 R4, RZ, RZ, 0x1f ;  /* 0x0000001fff047424 */ /* 0x002fc800078e00ff */
[----:B------:R1:W-:Y:S04]  /*1be40*/  STL [R1+0x50], R0 ;  /* 0x0000500001007387 */ /* 0x0003e80000100800 */
[----:B------:R1:W-:Y:S02]  /*1be50*/  STL [R1+0x54], R4 ;  /* 0x0000540401007387 */ /* 0x0003e40000100800 */
[----:B-1--4-:R-:W-:Y:S05]  /*1be60*/  CALL.REL.NOINC `($__internal_63_$__cuda_sm70_shflsync_idx_p) ;  /* 0x0000008000007944 */ /* 0x012fea0003c00000 */
[----:B------:R1:W5:Y:S02]  /*1be70*/  LDL.LU R11, [R1+0x54] ;  /* 0x00005400010b7983 */ /* 0x0003640000300800 */
[----:B-1---5:R-:W-:Y:S05]  /*1be80*/  BRA `(.L_x_3882) ;  /* 0xffffc64000007947 */ /* 0x022fea000383ffff */
        .weak           $__internal_62_$__cuda_sm70_shflsync_bfly_p
        .type           $__internal_62_$__cuda_sm70_shflsync_bfly_p,@function
        .size           $__internal_62_$__cuda_sm70_shflsync_bfly_p,($__internal_63_$__cuda_sm70_shflsync_idx_p - $__internal_62_$__cuda_sm70_shflsync_bfly_p)
$__internal_62_$__cuda_sm70_shflsync_bfly_p:
[----:B------:R-:W-:Y:S02]  /*1be90*/  MOV R137, 0xffffffff ;  /* 0xffffffff00897802 */ /* 0x000fe40000000f00 */
[----:B------:R-:W-:Y:S02]  /*1bea0*/  MOV R3, 0x1f ;  /* 0x0000001f00037802 */ /* 0x000fe40000000f00 */
[----:B------:R-:W-:Y:S04]  /*1beb0*/  WARPSYNC R137 ;  /* 0x0000008900007348 */ /* 0x000fe80003800000 */
[----:B------:R1:W2:Y:S02]  /*1bec0*/  SHFL.BFLY PT, R0, R132, R0, R3 ;  /* 0x0c00000084007389 */ /* 0x0002a400000e0003 */
[----:B-1----:R-:W-:-:S04]  /*1bed0*/  MOV R3, 0x0 ;  /* 0x0000000000037802 */ /* 0x002fc80000000f00 */
[----:B--2---:R-:W-:Y:S05]  /*1bee0*/  RET.REL.NODEC R2 `(_ZN7cutlass13device_kernelIN5flash19enable_sm80_to_sm89INS1_16FlashAttnFwdSm80INS1_25CollectiveMainloopFwdSm80ILi8ELi1ELb1EN4cute5tupleIJNS5_1CILi128EEENS7_ILi48EEENS7_ILi256EEEEEELi256ENS_10bfloat16_tEfNS_4arch4Sm80ELb0ELb1ELb0ELb1ELb1ELb0ELb1ELb1EEENS1_21CollectiveEpilogueFwdINS6_IJS8_SA_S9_EEENS6_IJNS7_ILi1EEESI_SI_EEESC_SE_Li256ELb1ELb1ELb1ELb0EEENS1_36VarlenDynamicPersistentTileSchedulerILi128ELi48ELi256ELi256ELb1ELb1ELb0ELb1ELb0ELb1EEEEEEEEEvNT_6ParamsE) ;  /* 0xfffe411002007950 */ /* 0x004fea0003c3ffff */
        .weak           $__internal_63_$__cuda_sm70_shflsync_idx_p
        .type           $__internal_63_$__cuda_sm70_shflsync_idx_p,@function
        .size           $__internal_63_$__cuda_sm70_shflsync_idx_p,($__internal_64_$__cuda_sm70_shflsync_up_p - $__internal_63_$__cuda_sm70_shflsync_idx_p)
$__internal_63_$__cuda_sm70_shflsync_idx_p:
        /* <DEDUP_REMOVED lines=12> */
[----:B-1----:R-:W-:Y:S05]  /*1bfb0*/  RET.REL.NODEC R2 `(_ZN7cutlass13device_kernelIN5flash19enable_sm80_to_sm89INS1_16FlashAttnFwdSm80INS1_25CollectiveMainloopFwdSm80ILi8ELi1ELb1EN4cute5tupleIJNS5_1CILi128EEENS7_ILi48EEENS7_ILi256EEEEEELi256ENS_10bfloat16_tEfNS_4arch4Sm80ELb0ELb1ELb0ELb1ELb1ELb0ELb1ELb1EEENS1_21CollectiveEpilogueFwdINS6_IJS8_SA_S9_EEENS6_IJNS7_ILi1EEESI_SI_EEESC_SE_Li256ELb1ELb1ELb1ELb0EEENS1_36VarlenDynamicPersistentTileSchedulerILi128ELi48ELi256ELi256ELb1ELb1ELb0ELb1ELb0ELb1EEEEEEEEEvNT_6ParamsE) ;  /* 0xfffe404002007950 */ /* 0x002fea0003c3ffff */
        .weak           $__internal_64_$__cuda_sm70_shflsync_up_p
        .type           $__internal_64_$__cuda_sm70_shflsync_up_p,@function
        .size           $__internal_64_$__cuda_sm70_shflsync_up_p,($__internal_65_$__cuda_sm70_votesync_ballot - $__internal_64_$__cuda_sm70_shflsync_up_p)
$__internal_64_$__cuda_sm70_shflsync_up_p:
[----:B------:R-:W-:Y:S02]  /*1bfc0*/  MOV R4, RZ ;  /* 0x000000ff00047202 */ /* 0x000fe40000000f00 */
[----:B------:R-:W-:-:S04]  /*1bfd0*/  MOV R10, 0xffffffff ;  /* 0xffffffff000a7802 */ /* 0x000fc80000000f00 */
[----:B------:R-:W-:Y:S04]  /*1bfe0*/  WARPSYNC R10 ;  /* 0x0000000a00007348 */ /* 0x000fe80003800000 */
[----:B------:R1:W2:Y:S02]  /*1bff0*/  SHFL.UP PT, R4, R0, R3, R4 ;  /* 0x0400000300047389 */ /* 0x0002a400000e0004 */
[----:B-1----:R-:W-:-:S04]  /*1c000*/  MOV R3, 0x0 ;  /* 0x0000000000037802 */ /* 0x002fc80000000f00 */
[----:B--2---:R-:W-:Y:S05]  /*1c010*/  RET.REL.NODEC R2 `(_ZN7cutlass13device_kernelIN5flash19enable_sm80_to_sm89INS1_16FlashAttnFwdSm80INS1_25CollectiveMainloopFwdSm80ILi8ELi1ELb1EN4cute5tupleIJNS5_1CILi128EEENS7_ILi48EEENS7_ILi256EEEEEELi256ENS_10bfloat16_tEfNS_4arch4Sm80ELb0ELb1ELb0ELb1ELb1ELb0ELb1ELb1EEENS1_21CollectiveEpilogueFwdINS6_IJS8_SA_S9_EEENS6_IJNS7_ILi1EEESI_SI_EEESC_SE_Li256ELb1ELb1ELb1ELb0EEENS1_36VarlenDynamicPersistentTileSchedulerILi128ELi48ELi256ELi256ELb1ELb1ELb0ELb1ELb0ELb1EEEEEEEEEvNT_6ParamsE) ;  /* 0xfffe3fe002007950 */ /* 0x004fea0003c3ffff */
        .weak           $__internal_65_$__cuda_sm70_votesync_ballot
        .type           $__internal_65_$__cuda_sm70_votesync_ballot,@function
        .size           $__internal_65_$__cuda_sm70_votesync_ballot,(.L_x_6571 - $__internal_65_$__cuda_sm70_votesync_ballot)
$__internal_65_$__cuda_sm70_votesync_ballot:
[----:B------:R-:W-:Y:S01]  /*1c020*/  ISETP.NE.U32.AND P0, PT, R0, 0x1, PT ;  /* 0x000000010000780c */ /* 0x000fe20003f05070 */
[----:B------:R-:W-:-:S04]  /*1c030*/  IMAD.MOV.U32 R3, RZ, RZ, -0x1 ;  /* 0xffffffffff037424 */ /* 0x000fc800078e00ff */
[----:B------:R-:W-:Y:S08]  /*1c040*/  WARPSYNC R3 ;  /* 0x0000000300007348 */ /* 0x000ff00003800000 */
[----:B------:R-:W-:-:S04]  /*1c050*/  VOTE.ANY R0, PT, !P0 ;  /* 0x0000000000007806 */ /* 0x000fc800040e0100 */
[----:B------:R-:W-:Y:S01]  /*1c060*/  LOP3.LUT R0, R0, R3, RZ, 0xc0, !PT ;  /* 0x0000000300007212 */ /* 0x000fe200078ec0ff */
[----:B------:R-:W-:-:S04]  /*1c070*/  IMAD.MOV.U32 R3, RZ, RZ, 0x0 ;  /* 0x00000000ff037424 */ /* 0x000fc800078e00ff */
[----:B------:R-:W-:Y:S05]  /*1c080*/  RET.REL.NODEC R2 `(_ZN7cutlass13device_kernelIN5flash19enable_sm80_to_sm89INS1_16FlashAttnFwdSm80INS1_25CollectiveMainloopFwdSm80ILi8ELi1ELb1EN4cute5tupleIJNS5_1CILi128EEENS7_ILi48EEENS7_ILi256EEEEEELi256ENS_10bfloat16_tEfNS_4arch4Sm80ELb0ELb1ELb0ELb1ELb1ELb0ELb1ELb1EEENS1_21CollectiveEpilogueFwdINS6_IJS8_SA_S9_EEENS6_IJNS7_ILi1EEESI_SI_EEESC_SE_Li256ELb1ELb1ELb1ELb0EEENS1_36VarlenDynamicPersistentTileSchedulerILi128ELi48ELi256ELi256ELb1ELb1ELb0ELb1ELb0ELb1EEEEEEEEEvNT_6ParamsE) ;  /* 0xfffe3f7002007950 */ /* 0x000fea0003c3ffff */
.L_x_3954:
        /* <DEDUP_REMOVED lines=15> */
.L_x_6571:


//--------------------- .text._ZN7cutlass13device_kernelIN5flash19enable_sm80_to_sm89INS1_16FlashAttnFwdSm80INS1_25CollectiveMainloopFwdSm80ILi8ELi1ELb0EN4cute5tupleIJNS5_1CILi128EEENS7_ILi32EEENS7_ILi256EEEEEELi256ENS_10bfloat16_tEfNS_4arch4Sm80ELb0ELb1ELb0ELb1ELb1ELb1ELb1ELb1EEENS1_21CollectiveEpilogueFwdINS6_IJS8_SA_S9_EEENS6_IJNS7_ILi1EEESI_SI_EEESC_SE_Li256ELb1ELb1ELb1ELb0EEENS1_36VarlenDynamicPersistentTileSchedulerILi128ELi32ELi256ELi256ELb1ELb1ELb0ELb1ELb0ELb1EEEEEEEEEvNT_6ParamsE --------------------------
	.section	.text._ZN7cutlass13device_kernelIN5flash19enable_sm80_to_sm89INS1_16FlashAttnFwdSm80INS1_25CollectiveMainloopFwdSm80ILi8ELi1ELb0EN4cute5tupleIJNS5_1CILi128EEENS7_ILi32EEENS7_ILi256EEEEEELi256ENS_10bfloat16_tEfNS_4arch4Sm80ELb0ELb1ELb0ELb1ELb1ELb1ELb1ELb1EEENS1_21CollectiveEpilogueFwdINS6_IJS8_SA_S9_EEENS6_IJNS7_ILi1EEESI_SI_EEESC_SE_Li256ELb1ELb1ELb1ELb0EEENS1_36VarlenDynamicPersistentTileSchedulerILi128ELi32ELi256ELi256ELb1ELb1ELb0ELb1ELb0ELb1EEEEEEEEEvNT_6ParamsE,"ax",@progbits
	.sectioninfo	@"SHI_REGISTERS=255"
	.align	128
.text._ZN7cutlass13device_kernelIN5flash19enable_sm80_to_sm89INS1_16FlashAttnFwdSm80INS1_25CollectiveMainloopFwdSm80ILi8ELi1ELb0EN4cute5tupleIJNS5_1CILi128EEENS7_ILi32EEENS7_ILi256EEEEEELi256ENS_10bfloat16_tEfNS_4arch4Sm80ELb0ELb1ELb0ELb1ELb1ELb1ELb1ELb1EEENS1_21CollectiveEpilogueFwdINS6_IJS8_SA_S9_EEENS6_IJNS7_ILi1EEESI_SI_EEESC_SE_Li256ELb1ELb1ELb1ELb0EEENS1_36VarlenDynamicPersistentTileSchedulerILi128ELi32ELi256ELi256ELb1ELb1ELb0ELb1ELb0ELb1EEEEEEEEEvNT_6ParamsE:
        .type           _ZN7cutlass13device_kernelIN5flash19enable_sm80_to_sm89INS1_16FlashAttnFwdSm80INS1_25CollectiveMainloopFwdSm80ILi8ELi1ELb0EN4cute5tupleIJNS5_1CILi128EEENS7_ILi32EEENS7_ILi256EEEEEELi256ENS_10bfloat16_tEfNS_4arch4Sm80ELb0ELb1ELb0ELb1ELb1ELb1ELb1ELb1EEENS1_21CollectiveEpilogueFwdINS6_IJS8_SA_S9_EEENS6_IJNS7_ILi1EEESI_SI_EEESC_SE_Li256ELb1ELb1ELb1ELb0EEENS1_36VarlenDynamicPersistentTileSchedulerILi128ELi32ELi256ELi256ELb1ELb1ELb0ELb1ELb0ELb1EEEEEEEEEvNT_6ParamsE,@function
        .size           _ZN7cutlass13device_kernelIN5flash19enable_sm80_to_sm89INS1_16FlashAttnFwdSm80INS1_25CollectiveMainloopFwdSm80ILi8ELi1ELb0EN4cute5tupleIJNS5_1CILi128EEENS7_ILi32EEENS7_ILi256EEEEEELi256ENS_10bfloat16_tEfNS_4arch4Sm80ELb0ELb1ELb0ELb1ELb1ELb1ELb1ELb1EEENS1_21CollectiveEpilogueFwdINS6_IJS8_SA_S9_EEENS6_IJNS7_ILi1EEESI_SI_EEESC_SE_Li256ELb1ELb1ELb1ELb0EEENS1_36VarlenDynamicPersistentTileSchedulerILi128ELi32ELi256ELi256ELb1ELb1ELb0ELb1ELb0ELb1EEEEEEEEEvNT_6ParamsE,(.L_x_6576 - _ZN7cutlass13device_kernelIN5flash19enable_sm80_to_sm89INS1_16FlashAttnFwdSm80INS1_25CollectiveMainloopFwdSm80ILi8ELi1ELb0EN4cute5tupleIJNS5_1CILi128EEENS7_ILi32EEENS7_ILi256EEEEEELi256ENS_10bfloat16_tEfNS_4arch4Sm80ELb0ELb1ELb0ELb1ELb1ELb1ELb1ELb1EEENS1_21CollectiveEpilogueFwdINS6_IJS8_SA_S9_EEENS6_IJNS7_ILi1EEESI_SI_EEESC_SE_Li256ELb1ELb1ELb1ELb0EEENS1_36VarlenDynamicPersistentTileSchedulerILi128ELi32ELi256ELi256ELb1ELb1ELb0ELb1ELb0ELb1EEEEEEEEEvNT_6ParamsE)
        .other          _ZN7cutlass13device_kernelIN5flash19enable_sm80_to_sm89INS1_16FlashAttnFwdSm80INS1_25CollectiveMainloopFwdSm80ILi8ELi1ELb0EN4cute5tupleIJNS5_1CILi128EEENS7_ILi32EEENS7_ILi256EEEEEELi256ENS_10bfloat16_tEfNS_4arch4Sm80ELb0ELb1ELb0ELb1ELb1ELb1ELb1ELb1EEENS1_21CollectiveEpilogueFwdINS6_IJS8_SA_S9_EEENS6_IJNS7_ILi1EEESI_SI_EEESC_SE_Li256ELb1ELb1ELb1ELb0EEENS1_36VarlenDynamicPersistentTileSchedulerILi128ELi32ELi256ELi256ELb1ELb1ELb0ELb1ELb0ELb1EEEEEEEEEvNT_6ParamsE,@"STO_CUDA_ENTRY STV_DEFAULT"
_ZN7cutlass13device_kernelIN5flash19enable_sm80_to_sm89INS1_16FlashAttnFwdSm80INS1_25CollectiveMainloopFwdSm80ILi8ELi1ELb0EN4cute5tupleIJNS5_1CILi128EEENS7_ILi32EEENS7_ILi256EEEEEELi256ENS_10bfloat16_tEfNS_4arch4Sm80ELb0ELb1ELb0ELb1ELb1ELb1ELb1ELb1EEENS1_21CollectiveEpilogueFwdINS6_IJS8_SA_S9_EEENS6_IJNS7_ILi1EEESI_SI_EEESC_SE_Li256ELb1ELb1ELb1ELb0EEENS1_36VarlenDynamicPersistentTileSchedulerILi128ELi32ELi256ELi256ELb1ELb1ELb0ELb1ELb0ELb1EEEEEEEEEvNT_6ParamsE:
        /* <DEDUP_REMOVED lines=52> */
.L_x_3960:
        /* <DEDUP_REMOVED lines=16> */
.L_x_4230:
        /* <DEDUP_REMOVED lines=16> */
.L_x_4231:
[----:B---3--:R-:W-:-:S05]  /*0540*/  IMAD R0, R0, c[0x0][0x538], RZ ;  /* 0x00014e0000007a24 */ /* 0x008fca00078e02ff */
[----:B------:R-:W-:-:S04]  /*0550*/  IADD3 R6, R0, R6, RZ ;  /* 0x0000000600067210 */ /* 0x000fc80007ffe0ff */
[----:B------:R-:W-:-:S13]  /*0560*/  ISETP.GT.AND P0, PT, R6, UR4, PT ;  /* 0x0000000406007c0c */ /* 0x000fda000bf04270 */
[----:B-12---:R-:W-:Y:S05]  /*0570*/  @!P0 BRA `(.L_x_3960) ;  /* 0xfffffdc000008947 */ /* 0x006fea000383ffff */
.L_x_3956:
[----:B------:R-:W-:-:S05]  /*0580*/  IADD3 R11, -R0, R6, RZ ;  /* 0x00000006000b7210 */ /* 0x000fca0007ffe1ff */
[----:B------:R-:W-:-:S05]  /*0590*/  IMAD R0, R4, c[0x0][0x538], R11 ;  /* 0x00014e0004007a24 */ /* 0x000fca00078e020b */
[----:B------:R-:W-:Y:S01]  /*05a0*/  ISETP.GT.AND P0, PT, R0, UR4, PT ;  /* 0x0000000400007c0c */ /* 0x000fe2000bf04270 */
[----:B------:R-:W-:-:S12]  /*05b0*/  BRA.DIV ~URZ, `(.L_x_3961) ;  /* 0x000206227f007947 */ /* 0x000fd8000b800000 */
[----:B------:R-:W-:-:S04]  /*05c0*/  VOTE.ANY R10, PT, !P0 ;  /* 0x00000000000a7806 */ /* 0x000fc800040e0100 */
.L_x_4232:
[----:B------:R-:W1:Y:S02]  /*05d0*/  POPC R5, R10 ;  /* 0x0000000a00057309 */ /* 0x000e640000000000 */
[----:B-12---:R-:W-:Y:S01]  /*05e0*/  IADD3 R235, R5, R7, RZ ;  /* 0x0000000705eb7210 */ /* 0x006fe20007ffe0ff */
[----:B------:R-:W-:Y:S05]  /*05f0*/  BRA.DIV ~URZ, `(.L_x_3962) ;  /* 0x000206327f007947 */ /* 0x000fea000b800000 */
[----:B------:R1:W2:Y:S01]  /*0600*/  SHFL.IDX PT, R12, R9, R5, 0x1f ;  /* 0x00001f05090c7589 */ /* 0x0002a200000e0000 */
[----:B------:R-:W-:-:S03]  /*0610*/  MOV R6, RZ ;  /* 0x000000ff00067202 */ /* 0x000fc60000000f00 */
[----:B------:R1:W3:Y:S04]  /*0620*/  SHFL.IDX PT, R9, R8, R5, 0x1f ;  /* 0x00001f0508097589 */ /* 0x0002e800000e0000 */
.L_x_4233:
[----:B------:R-:W-:Y:S01]  /*0630*/  ISETP.NE.AND P0, PT, R10, RZ, PT ;  /* 0x000000ff0a00720c */ /* 0x000fe20003f05270 */
[----:B------:R-:W-:-:S12]  /*0640*/  BSSY B0, `(.L_x_3963) ;  /* 0x0000005000007945 */ /* 0x000fd80003800000 */
[----:B------:R-:W-:Y:S05]  /*0650*/  @!P0 BRA `(.L_x_3964) ;  /* 0x0000003000008947 */ /* 0x000fea0003800000 */
[----:B------:R-:W-:Y:S01]  /*0660*/  IADD3 R2, R5, -0x1, RZ ;  /* 0xffffffff05027810 */ /* 0x000fe20007ffe0ff */
[----:B------:R-:W-:Y:S05]  /*0670*/  BRA.DIV ~URZ, `(.L_x_3965) ;  /* 0x000206927f007947 */ /* 0x000fea000b800000 */
[----:B------:R4:W1:Y:S02]  /*0680*/  SHFL.IDX PT, R6, R4, R2, 0x1f ;  /* 0x00001f0204067589 */ /* 0x00086400000e0000 */
.L_x_3964:
[----:B------:R-:W-:Y:S05]  /*0690*/  BSYNC B0 ;  /* 0x0000000000007941 */ /* 0x000fea0003800000 */
.L_x_3963:
        /* <DEDUP_REMOVED lines=67> */
.L_x_3967:
        /* <DEDUP_REMOVED lines=68> */
.L_x_3968:
[----:B------:R-:W-:Y:S05]  /*0f10*/  BSYNC B0 ;  /* 0x0000000000007941 */ /* 0x000fea0003800000 */
.L_x_3966:
[----:B------:R-:W-:-:S04]  /*0f20*/  LOP3.LUT R0, RZ, R0, RZ, 0x33, !PT ;  /* 0x00000000ff007212 */ /* 0x000fc800078e33ff */
[----:B------:R-:W-:Y:S01]  /*0f30*/  IADD3 R233, R0, R12, RZ ;  /* 0x0000000c00e97210 */ /* 0x000fe20007ffe0ff */
[----:B------:R-:W-:Y:S05]  /*0f40*/  BRA `(.L_x_3969) ;  /* 0x0000004000007947 */ /* 0x000fea0003800000 */
.L_x_3957:
[----:B--2---:R-:W-:Y:S01]  /*0f50*/  IMAD.MOV.U32 R233, RZ, RZ, RZ ;  /* 0x000000ffffe97224 */ /* 0x004fe200078e00ff */
[----:B------:R-:W-:Y:S01]  /*0f60*/  MOV R234, RZ ;  /* 0x000000ff00ea7202 */ /* 0x000fe20000000f00 */
[----:B------:R-:W-:Y:S01]  /*0f70*/  IMAD.U32 R232, RZ, RZ, UR4 ;  /* 0x00000004ffe87e24 */ /* 0x000fe2000f8e00ff */
[----:B------:R-:W-:Y:S02]  /*0f80*/  MOV R235, c[0x0][0x53c] ;  /* 0x00014f0000eb7a02 */ /* 0x000fe40000000f00 */
.L_x_3969:
[----:B------:R-:W-:Y:S01]  /*0f90*/  ISETP.NE.AND P0, PT, R13, RZ, PT ;  /* 0x000000ff0d00720c */ /* 0x000fe20003f05270 */
[----:B------:R-:W-:-:S12]  /*0fa0*/  WARPSYNC 0xffffffff ;  /* 0xffffffff00007948 */ /* 0x000fd80003800000 */
[----:B------:R1:W-:Y:S04]  /*0fb0*/  @!P0 STS.128 [0x20080], R232 ;  /* 0x020080e8ff008388 */ /* 0x0003e80000000c00 */
[----:B------:R-:W-:Y:S06]  /*0fc0*/  BAR.ARV 0x5, 0x100 ;  /* 0x0144000000007b1d */ /* 0x000fec0000002000 */
.L_x_3955:
        /* <DEDUP_REMOVED lines=141> */
[CC--:B------:R-:W-:Y:S01]  /*18a0*/  IADD3 R3, R11.reuse, R9.reuse, R12 ;  /* 0x000000090b037210 */ /* 0x0c0fe20007ffe00c */
[----:B------:R-:W-:Y:S01]  /*18b0*/  STL [R1+0x8], R17 ;  /* 0x0000081101007387 */ /* 0x000fe20000100800 */
[----:B------:R-:W-:Y:S01]  /*18c0*/  LOP3.LUT R4, R11, R9, RZ, 0xfc, !PT ;  /* 0x000000090b047212 */ /* 0x000fe200078efcff */
[----:B------:R-:W-:Y:S01]  /*18d0*/  IMAD.MOV.U32 R11, RZ, RZ, 0x20 ;  /* 0x00000020ff0b7424 */ /* 0x000fe200078e00ff */
[--C-:B------:R-:W-:Y:S01]  /*18e0*/  LOP3.LUT R10, R29, 0x38, R134.reuse, 0xf8, !PT ;  /* 0x000000381d0a7812 */ /* 0x100fe200078ef886 */
[----:B------:R1:W-:Y:S01]  /*18f0*/  STL [R1+0x4], R7 ;  /* 0x0000040701007387 */ /* 0x0003e20000100800 */
[----:B------:R-:W-:Y:S01]  /*1900*/  LOP3.LUT R9, R28, 0x38, R134, 0xf8, !PT ;  /* 0x000000381c097812 */ /* 0x000fe200078ef886 */
[----:B------:R-:W-:Y:S01]  /*1910*/  IMAD.MOV.U32 R12, RZ, RZ, 0x40 ;  /* 0x00000040ff0c7424 */ /* 0x000fe200078e00ff */
[----:B------:R-:W-:Y:S01]  /*1920*/  LOP3.LUT R10, R22, R10, R23, 0xf6, !PT ;  /* 0x0000000a160a7212 */ /* 0x000fe200078ef617 */
[----:B------:R2:W-:Y:S01]  /*1930*/  STL [R1], R2 ;  /* 0x0000000201007387 */ /* 0x0005e20000100800 */
[----:B------:R-:W-:-:S02]  /*1940*/  LOP3.LUT R9, R20, R9, R21, 0xf6, !PT ;  /* 0x0000000914097212 */ /* 0x000fc400078ef615 */
[----:B------:R-:W-:Y:S02]  /*1950*/  LEA R178, R0, 0xc080, 0x1 ;  /* 0x0000c08000b27811 */ /* 0x000fe400078e08ff */
[----:B------:R-:W-:Y:S02]  /*1960*/  LOP3.LUT R8, R27, 0x38, R134, 0xf8, !PT ;  /* 0x000000381b087812 */ /* 0x000fe400078ef886 */
[----:B------:R-:W-:Y:S02]  /*1970*/  SHF.R.S32.HI R0, RZ, 0x3, R5 ;  /* 0x00000003ff007819 */ /* 0x000fe40000011405 */
[----:B------:R-:W-:Y:S02]  /*1980*/  LOP3.LUT R202, R5, 0xfffffff8, RZ, 0xc0, !PT ;  /* 0xfffffff805ca7812 */ /* 0x000fe400078ec0ff */
[----:B------:R-:W-:Y:S01]  /*1990*/  LOP3.LUT R220, R25, R231, RZ, 0xfc, !PT ;  /* 0x000000e719dc7212 */ /* 0x000fe200078efcff */
[----:B------:R-:W-:Y:S01]  /*19a0*/  STL [R1+0xc], R0 ;  /* 0x00000c0001007387 */ /* 0x000fe20000100800 */
[----:B------:R-:W-:-:S02]  /*19b0*/  LEA R5, R10, 0x10080, 0x1 ;  /* 0x000100800a057811 */ /* 0x000fc400078e08ff */
[----:B------:R-:W-:Y:S01]  /*19c0*/  LEA R9, R9, 0x10080, 0x1 ;  /* 0x0001008009097811 */ /* 0x000fe200078e08ff */
[----:B------:R-:W-:Y:S01]  /*19d0*/  IMAD.SHL.U32 R220, R220, 0x2, RZ ;  /* 0x00000002dcdc7824 */ /* 0x000fe200078e00ff */
[----:B------:R-:W-:Y:S01]  /*19e0*/  LOP3.LUT R8, R18, R8, R19, 0xf6, !PT ;  /* 0x0000000812087212 */ /* 0x000fe200078ef613 */
[----:B------:R3:W-:Y:S01]  /*19f0*/  STL [R1+0x34], R5 ;  /* 0x0000340501007387 */ /* 0x0007e20000100800 */
[----:B------:R-:W-:Y:S02]  /*1a00*/  LEA R183, R3, 0x10080, 0x1 ;  /* 0x0001008003b77811 */ /* 0x000fe400078e08ff */
[----:B------:R-:W-:Y:S01]  /*1a10*/  LEA R8, R8, 0x10080, 0x1 ;  /* 0x0001008008087811 */ /* 0x000fe200078e08ff */
[----:B------:R4:W-:Y:S01]  /*1a20*/  STL [R1+0x30], R9 ;  /* 0x0000300901007387 */ /* 0x0009e20000100800 */
[----:B-1----:R-:W-:Y:S01]  /*1a30*/  SEL R7, R12, 0xffffffc0, !P2 ;  /* 0xffffffc00c077807 */ /* 0x002fe20005000000 */
[----:B--2---:R-:W-:Y:S01]  /*1a40*/  IMAD.IADD R2, R26, 0x1, -R6 ;  /* 0x000000011a027824 */ /* 0x004fe200078e0a06 */
[C---:B------:R-:W-:Y:S01]  /*1a50*/  SEL R6, R11.reuse, 0xffffffe0, !P1 ;  /* 0xffffffe00b067807 */ /* 0x040fe20004800000 */
[----:B------:R1:W-:Y:S01]  /*1a60*/  STL [R1+0x2c], R8 ;  /* 0x00002c0801007387 */ /* 0x0003e20000100800 */
[----:B------:R-:W-:Y:S01]  /*1a70*/  LEA R179, R4, 0x8080, 0x1 ;  /* 0x0000808004b37811 */ /* 0x000fe200078e08ff */
[----:B------:R-:W-:Y:S01]  /*1a80*/  IMAD.SHL.U32 R216, R2, 0x2, RZ ;  /* 0x0000000202d87824 */ /* 0x000fe200078e00ff */
[----:B------:R-:W-:Y:S01]  /*1a90*/  SEL R2, R11, 0xffffffe0, !P4 ;  /* 0xffffffe00b027807 */ /* 0x000fe20006000000 */
[----:B------:R-:W-:Y:S01]  /*1aa0*/  IMAD.IADD R240, R237, 0x1, R6 ;  /* 0x00000001edf07824 */ /* 0x000fe200078e0206 */
[----:B------:R-:W-:Y:S01]  /*1ab0*/  IADD3 R201, R134, 0x80, RZ ;  /* 0x0000008086c97810 */ /* 0x000fe20007ffe0ff */
[----:B------:R-:W-:Y:S01]  /*1ac0*/  IMAD.IADD R239, R6, 0x1, R238 ;  /* 0x0000000106ef7824 */ /* 0x000fe200078e02ee */
[C---:B------:R-:W-:Y:S01]  /*1ad0*/  IADD3 R34, R216.reuse, 0x8, RZ ;  /* 0x00000008d8227810 */ /* 0x040fe20007ffe0ff */
[----:B------:R-:W-:Y:S01]  /*1ae0*/  IMAD.IADD R184, R183, 0x1, R2 ;  /* 0x00000001b7b87824 */ /* 0x000fe200078e0202 */
[----:B------:R-:W-:Y:S01]  /*1af0*/  IADD3 R33, R216, 0x10, RZ ;  /* 0x00000010d8217810 */ /* 0x000fe20007ffe0ff */
[----:B------:R-:W-:Y:S01]  /*1b00*/  IMAD.IADD R180, R2, 0x1, R179 ;  /* 0x0000000102b47824 */ /* 0x000fe200078e02b3 */
[C---:B------:R-:W-:Y:S01]  /*1b10*/  IADD3 R32, R216.reuse, 0x18, RZ ;  /* 0x00000018d8207810 */ /* 0x040fe20007ffe0ff */
[--C-:B------:R-:W-:Y:S01]  /*1b20*/  IMAD.IADD R244, R237, 0x1, R7.reuse ;  /* 0x00000001edf47824 */ /* 0x100fe200078e0207 */
[C---:B------:R-:W-:Y:S01]  /*1b30*/  IADD3 R31, R216.reuse, 0x30, RZ ;  /* 0x00000030d81f7810 */ /* 0x040fe20007ffe0ff */
[C---:B------:R-:W-:Y:S01]  /*1b40*/  IMAD.IADD R243, R7.reuse, 0x1, R240 ;  /* 0x0000000107f37824 */ /* 0x040fe200078e02f0 */
[C---:B------:R-:W-:Y:S01]  /*1b50*/  IADD3 R29, R216.reuse, 0x40, RZ ;  /* 0x00000040d81d7810 */ /* 0x040fe20007ffe0ff */
[----:B------:R-:W-:Y:S01]  /*1b60*/  IMAD.IADD R242, R7, 0x1, R238 ;  /* 0x0000000107f27824 */ /* 0x000fe200078e02ee */
[----:B------:R-:W-:Y:S01]  /*1b70*/  SHF.R.S32.HI R35, RZ, 0x1f, R34 ;  /* 0x0000001fff237819 */ /* 0x000fe20000011422 */
[----:B------:R-:W-:Y:S01]  /*1b80*/  IMAD.IADD R241, R239, 0x1, R7 ;  /* 0x00000001eff17824 */ /* 0x000fe200078e0207 */
[----:B------:R-:W-:-:S02]  /*1b90*/  IADD3 R27, R216, 0x50, RZ ;  /* 0x00000050d81b7810 */ /* 0x000fc40007ffe0ff */
[----:B------:R-:W-:Y:S02]  /*1ba0*/  SHF.R.S32.HI R34, RZ, 0x1f, R33 ;  /* 0x0000001fff227819 */ /* 0x000fe40000011421 */
[C---:B------:R-:W-:Y:S02]  /*1bb0*/  IADD3 R25, R216.reuse, 0x60, RZ ;  /* 0x00000060d8197810 */ /* 0x040fe40007ffe0ff */
[----:B------:R-:W-:Y:S02]  /*1bc0*/  SHF.R.S32.HI R33, RZ, 0x1f, R32 ;  /* 0x0000001fff217819 */ /* 0x000fe40000011420 */
[C---:B------:R-:W-:Y:S02]  /*1bd0*/  IADD3 R23, R216.reuse, 0x70, RZ ;  /* 0x00000070d8177810 */ /* 0x040fe40007ffe0ff */
[----:B------:R-:W-:Y:S02]  /*1be0*/  SHF.R.S32.HI R33, RZ, 0x1f, R31 ;  /* 0x0000001fff217819 */ /* 0x000fe4000001141f */
[----:B------:R-:W-:-:S02]  /*1bf0*/  IADD3 R247, R216, 0x20, RZ ;  /* 0x00000020d8f77810 */ /* 0x000fc40007ffe0ff */
[C---:B------:R-:W-:Y:S02]  /*1c00*/  IADD3 R21, R216.reuse, 0x80, RZ ;  /* 0x00000080d8157810 */ /* 0x040fe40007ffe0ff */
[----:B------:R-:W-:Y:S02]  /*1c10*/  SHF.R.S32.HI R31, RZ, 0x1f, R29 ;  /* 0x0000001fff1f7819 */ /* 0x000fe4000001141d */
[C---:B------:R-:W-:Y:S02]  /*1c20*/  IADD3 R30, R216.reuse, 0x38, RZ ;  /* 0x00000038d81e7810 */ /* 0x040fe40007ffe0ff */
[C---:B------:R-:W-:Y:S02]  /*1c30*/  IADD3 R19, R216.reuse, 0x90, RZ ;  /* 0x00000090d8137810 */ /* 0x040fe40007ffe0ff */
[----:B------:R-:W-:Y:S02]  /*1c40*/  SHF.R.S32.HI R29, RZ, 0x1f, R27 ;  /* 0x0000001fff1d7819 */ /* 0x000fe4000001141b */
[----:B------:R-:W-:-:S02]  /*1c50*/  IADD3 R28, R216, 0x48, RZ ;  /* 0x00000048d81c7810 */ /* 0x000fc40007ffe0ff */
[C---:B------:R-:W-:Y:S02]  /*1c60*/  IADD3 R17, R216.reuse, 0xa0, RZ ;  /* 0x000000a0d8117810 */ /* 0x040fe40007ffe0ff */
[----:B------:R-:W-:Y:S02]  /*1c70*/  SHF.R.S32.HI R27, RZ, 0x1f, R25 ;  /* 0x0000001fff1b7819 */ /* 0x000fe40000011419 */
[C---:B------:R-:W-:Y:S02]  /*1c80*/  IADD3 R26, R216.reuse, 0x58, RZ ;  /* 0x00000058d81a7810 */ /* 0x040fe40007ffe0ff */
[----:B------:R-:W-:Y:S02]  /*1c90*/  IADD3 R11, R216, 0xb0, RZ ;  /* 0x000000b0d80b7810 */ /* 0x000fe40007ffe0ff */
[----:B------:R-:W-:Y:S02]  /*1ca0*/  SHF.R.S32.HI R25, RZ, 0x1f, R23 ;  /* 0x0000001fff197819 */ /* 0x000fe40000011417 */
[----:B---3--:R-:W-:-:S02]  /*1cb0*/  SHF.R.S32.HI R5, RZ, 0x1f, R216 ;  /* 0x0000001fff057819 */ /* 0x008fc400000114d8 */
[C---:B------:R-:W-:Y:S02]  /*1cc0*/  IADD3 R24, R216.reuse, 0x68, RZ ;  /* 0x00000068d8187810 */ /* 0x040fe40007ffe0ff */
[C---:B----4-:R-:W-:Y:S02]  /*1cd0*/  IADD3 R9, R216.reuse, 0xc0, RZ ;  /* 0x000000c0d8097810 */ /* 0x050fe40007ffe0ff */
[----:B------:R-:W-:Y:S02]  /*1ce0*/  SHF.R.S32.HI R32, RZ, 0x1f, R247 ;  /* 0x0000001fff207819 */ /* 0x000fe400000114f7 */
[----:B------:R-:W-:Y:S02]  /*1cf0*/  SHF.R.S32.HI R23, RZ, 0x1f, R21 ;  /* 0x0000001fff177819 */ /* 0x000fe40000011415 */
[C---:B------:R-:W-:Y:S02]  /*1d00*/  IADD3 R22, R216.reuse, 0x78, RZ ;  /* 0x00000078d8167810 */ /* 0x040fe40007ffe0ff */
[----:B------:R-:W-:-:S02]  /*1d10*/  IADD3 R5, R216, 0xd0, RZ ;  /* 0x000000d0d8057810 */ /* 0x000fc40007ffe0ff */
[----:B------:R-:W-:Y:S02]  /*1d20*/  SHF.R.S32.HI R32, RZ, 0x1f, R30 ;  /* 0x0000001fff207819 */ /* 0x000fe4000001141e */
[----:B------:R-:W-:Y:S02]  /*1d30*/  SHF.R.S32.HI R21, RZ, 0x1f, R19 ;  /* 0x0000001fff157819 */ /* 0x000fe40000011413 */
[C---:B------:R-:W-:Y:S02]  /*1d40*/  IADD3 R20, R216.reuse, 0x88, RZ ;  /* 0x00000088d8147810 */ /* 0x040fe40007ffe0ff */
[----:B------:R-:W-:Y:S02]  /*1d50*/  IADD3 R251, R216, 0xe0, RZ ;  /* 0x000000e0d8fb7810 */ /* 0x000fe40007ffe0ff */
[----:B------:R-:W-:Y:S02]  /*1d60*/  SHF.R.S32.HI R30, RZ, 0x1f, R28 ;  /* 0x0000001fff1e7819 */ /* 0x000fe4000001141c */
[----:B------:R-:W-:-:S02]  /*1d70*/  SHF.R.S32.HI R19, RZ, 0x1f, R17 ;  /* 0x0000001fff137819 */ /* 0x000fc40000011411 */
[----:B------:R-:W-:Y:S02]  /*1d80*/  SEL R0, R12, 0xffffffc0, !P3 ;  /* 0xffffffc00c007807 */ /* 0x000fe40005800000 */
[C---:B------:R-:W-:Y:S02]  /*1d90*/  IADD3 R18, R216.reuse, 0x98, RZ ;  /* 0x00000098d8127810 */ /* 0x040fe40007ffe0ff */
[----:B------:R-:W-:Y:S01]  /*1da0*/  IADD3 R248, R216, 0xf8, RZ ;  /* 0x000000f8d8f87810 */ /* 0x000fe20007ffe0ff */
[----:B------:R-:W-:Y:S01]  /*1db0*/  IMAD.IADD R186, R183, 0x1, R0 ;  /* 0x00000001b7ba7824 */ /* 0x000fe200078e0200 */
[----:B------:R-:W-:Y:S01]  /*1dc0*/  SHF.R.S32.HI R28, RZ, 0x1f, R26 ;  /* 0x0000001fff1c7819 */ /* 0x000fe2000001141a */
[----:B------:R-:W-:Y:S01]  /*1dd0*/  IMAD.IADD R182, R0, 0x1, R179 ;  /* 0x0000000100b67824 */ /* 0x000fe200078e02b3 */
[----:B------:R-:W-:Y:S01]  /*1de0*/  SHF.R.S32.HI R17, RZ, 0x1f, R11 ;  /* 0x0000001fff117819 */ /* 0x000fe2000001140b */
[----:B------:R-:W-:Y:S01]  /*1df0*/  IMAD.IADD R185, R184, 0x1, R0 ;  /* 0x00000001b8b97824 */ /* 0x000fe200078e0200 */
[----:B------:R-:W-:Y:S01]  /*1e00*/  IADD3 R12, R216, 0xa8, RZ ;  /* 0x000000a8d80c7810 */ /* 0x000fe20007ffe0ff */
[----:B------:R-:W-:Y:S01]  /*1e10*/  IMAD.IADD R181, R0, 0x1, R180 ;  /* 0x0000000100b57824 */ /* 0x000fe200078e02b4 */
[----:B------:R-:W-:-:S02]  /*1e20*/  SHF.R.S32.HI R26, RZ, 0x1f, R24 ;  /* 0x0000001fff1a7819 */ /* 0x000fc40000011418 */
[----:B------:R-:W-:Y:S02]  /*1e30*/  SHF.R.S32.HI R11, RZ, 0x1f, R9 ;  /* 0x0000001fff0b7819 */ /* 0x000fe40000011409 */
[C---:B------:R-:W-:Y:S02]  /*1e40*/  IADD3 R10, R216.reuse, 0xb8, RZ ;  /* 0x000000b8d80a7810 */ /* 0x040fe40007ffe0ff */
[----:B------:R-:W-:Y:S02]  /*1e50*/  SHF.R.S32.HI R24, RZ, 0x1f, R22 ;  /* 0x0000001fff187819 */ /* 0x000fe40000011416 */
[----:B------:R-:W-:Y:S02]  /*1e60*/  SHF.R.S32.HI R9, RZ, 0x1f, R5 ;  /* 0x0000001fff097819 */ /* 0x000fe40000011405 */
[----:B-1----:R-:W-:Y:S02]  /*1e70*/  IADD3 R8, R216, 0xc8, RZ ;  /* 0x000000c8d8087810 */ /* 0x002fe40007ffe0ff */
[----:B------:R-:W-:-:S02]  /*1e80*/  SHF.R.S32.HI R22, RZ, 0x1f, R20 ;  /* 0x0000001fff167819 */ /* 0x000fc40000011414 */
[----:B------:R-:W-:Y:S02]  /*1e90*/  SHF.R.S32.HI R5, RZ, 0x1f, R251 ;  /* 0x0000001fff057819 */ /* 0x000fe400000114fb */
[C---:B------:R-:W-:Y:S02]  /*1ea0*/  IADD3 R252, R216.reuse, 0xd8, RZ ;  /* 0x000000d8d8fc7810 */ /* 0x040fe40007ffe0ff */
[C---:B------:R-:W-:Y:S02]  /*1eb0*/  IADD3 R250, R216.reuse, 0xe8, RZ ;  /* 0x000000e8d8fa7810 */ /* 0x040fe40007ffe0ff */
[----:B------:R-:W-:Y:S02]  /*1ec0*/  SHF.R.S32.HI R20, RZ, 0x1f, R18 ;  /* 0x0000001fff147819 */ /* 0x000fe40000011412 */
[----:B------:R-:W-:Y:S02]  /*1ed0*/  SHF.R.S32.HI R5, RZ, 0x1f, R248 ;  /* 0x0000001fff057819 */ /* 0x000fe400000114f8 */
[----:B------:R-:W-:-:S02]  /*1ee0*/  IADD3 R249, R216, 0xf0, RZ ;  /* 0x000000f0d8f97810 */ /* 0x000fc40007ffe0ff */
[----:B------:R-:W-:Y:S02]  /*1ef0*/  SHF.R.S32.HI R18, RZ, 0x1f, R12 ;  /* 0x0000001fff127819 */ /* 0x000fe4000001140c */
[----:B------:R-:W-:Y:S02]  /*1f00*/  LEA R5, R16, 0x10080, 0x1 ;  /* 0x0001008010057811 */ /* 0x000fe400078e08ff */
[----:B------:R-:W-:Y:S02]  /*1f10*/  SHF.R.S32.HI R12, RZ, 0x1f, R10 ;  /* 0x0000001fff0c7819 */ /* 0x000fe4000001140a */
[----:B------:R-:W-:Y:S01]  /*1f20*/  SHF.R.S32.HI R10, RZ, 0x1f, R8 ;  /* 0x0000001fff0a7819 */ /* 0x000fe20000011408 */
[----:B------:R1:W-:Y:S01]  /*1f30*/  STL [R1+0x28], R5 ;  /* 0x0000280501007387 */ /* 0x0003e20000100800 */
[----:B------:R-:W-:Y:S02]  /*1f40*/  SHF.R.S32.HI R8, RZ, 0x1f, R252 ;  /* 0x0000001fff087819 */ /* 0x000fe400000114fc */
[----:B------:R-:W-:-:S02]  /*1f50*/  SHF.R.S32.HI R9, RZ, 0x1f, R250 ;  /* 0x0000001fff097819 */ /* 0x000fc400000114fa */
[----:B------:R-:W-:Y:S02]  /*1f60*/  SHF.R.S32.HI R8, RZ, 0x1f, R249 ;  /* 0x0000001fff087819 */ /* 0x000fe400000114f9 */
[----:B------:R-:W-:Y:S02]  /*1f70*/  LEA R9, R15, 0x10080, 0x1 ;  /* 0x000100800f097811 */ /* 0x000fe400078e08ff */
[----:B------:R-:W-:Y:S02]  /*1f80*/  LEA R8, R14, 0x10080, 0x1 ;  /* 0x000100800e087811 */ /* 0x000fe400078e08ff */
[----:B------:R-:W-:Y:S01]  /*1f90*/  IADD3 R200, R134, 0xc0, RZ ;  /* 0x000000c086c87810 */ /* 0x000fe20007ffe0ff */
[----:B------:R2:W-:Y:S01]  /*1fa0*/  STL [R1+0x24], R9 ;  /* 0x0000240901007387 */ /* 0x0005e20000100800 */
[----:B------:R-:W-:Y:S02]  /*1fb0*/  IADD3 R246, R216, 0x28, RZ ;  /* 0x00000028d8f67810 */ /* 0x000fe40007ffe0ff */
[----:B------:R-:W-:Y:S01]  /*1fc0*/  SHF.R.S32.HI R135, RZ, 0x1f, R134 ;  /* 0x0000001fff877819 */ /* 0x000fe20000011486 */
[----:B------:R2:W-:Y:S01]  /*1fd0*/  STL [R1+0x20], R8 ;  /* 0x0000200801007387 */ /* 0x0005e20000100800 */
[----:B------:R-:W-:-:S02]  /*1fe0*/  SHF.R.S32.HI R157, RZ, 0x1f, R156 ;  /* 0x0000001fff9d7819 */ /* 0x000fc4000001149c */
[----:B------:R-:W-:Y:S02]  /*1ff0*/  SHF.R.S32.HI R208, RZ, 0x1f, R201 ;  /* 0x0000001fffd07819 */ /* 0x000fe400000114c9 */
[----:B------:R-:W-:Y:S02]  /*2000*/  SHF.R.S32.HI R206, RZ, 0x1f, R200 ;  /* 0x0000001fffce7819 */ /* 0x000fe400000114c8 */
[----:B------:R-:W-:Y:S02]  /*2010*/  SHF.R.S32.HI R207, RZ, 0x1f, R202 ;  /* 0x0000001fffcf7819 */ /* 0x000fe400000114ca */
[----:B-1----:R-:W-:Y:S02]  /*2020*/  LEA R5, R13, 0x10080, 0x1 ;  /* 0x000100800d057811 */ /* 0x002fe400078e08ff */
[----:B------:R-:W-:-:S03]  /*2030*/  SHF.R.S32.HI R34, RZ, 0x1f, R246 ;  /* 0x0000001fff227819 */ /* 0x000fc600000114f6 */
[----:B------:R2:W-:Y:S04]  /*2040*/  STL [R1+0x1c], R5 ;  /* 0x00001c0501007387 */ /* 0x0005e80000100800 */
.L_x_4229:
        /* <DEDUP_REMOVED lines=14> */
[CC--:B--2---:R-:W-:Y:S01]  /*2130*/  IMAD.WIDE R4, R235.reuse, R15.reuse, c[0x0][0x350] ;  /* 0x0000d400eb047625 */ /* 0x0c4fe200078e020f */
        /* <DEDUP_REMOVED lines=17> */
.L_x_3970:
[----:B------:R-:W-:-:S04]  /*2250*/  ISETP.NE.U32.AND P0, PT, RZ, c[0x0][0x368], PT ;  /* 0x0000da00ff007a0c */ /* 0x000fc80003f05070 */
[----:B------:R-:W-:-:S13]  /*2260*/  ISETP.NE.AND.EX P0, PT, RZ, c[0x0][0x36c], PT, P0 ;  /* 0x0000db00ff007a0c */ /* 0x000fda0003f05300 */
[----:B------:R-:W-:Y:S05]  /*2270*/  @!P0 BRA `(.L_x_3971) ;  /* 0x0000003000008947 */ /* 0x000fea0003800000 */
[----:B-1----:R-:W-:-:S05]  /*2280*/  IMAD.WIDE R4, R235, R15, c[0x0][0x368] ;  /* 0x0000da00eb047625 */ /* 0x002fca00078e020f */
[----:B------:R1:W5:Y:S01]  /*2290*/  LDG.E R12, [R4.64] ;  /* 0x00000008040c7981 */ /* 0x000362000c1e1900 */
[----:B------:R-:W-:Y:S05]  /*22a0*/  BRA `(.L_x_3972) ;  /* 0x0000005000007947 */ /* 0x000fea0003800000 */
.L_x_3971:
[----:B------:R-:W-:Y:S01]  /*22b0*/  MOV R12, UR6 ;  /* 0x00000006000c7c02 */ /* 0x000fe20008000f00 */
[----:B------:R-:W-:Y:S05]  /*22c0*/  @!P3 BRA `(.L_x_3972) ;  /* 0x000000300000b947 */ /* 0x000fea0003800000 */
[----:B-1----:R-:W2:Y:S04]  /*22d0*/  LDG.E R6, [R4.64] ;  /* 0x0000000804067981 */ /* 0x002ea8000c1e1900 */
[----:B------:R-:W2:Y:S02]  /*22e0*/  LDG.E R0, [R4.64+0x4] ;  /* 0x0000040804007981 */ /* 0x000ea4000c1e1900 */
[----:B--2---:R-:W-:Y:S02]  /*22f0*/  IADD3 R12, -R6, R0, RZ ;  /* 0x00000000060c7210 */ /* 0x004fe40007ffe1ff */
.L_x_3972:
        /* <DEDUP_REMOVED lines=41> */
.L_x_3975:
[----:B------:R-:W-:-:S13]  /*2590*/  ISETP.NE.AND P0, PT, R6, 0x1, PT ;  /* 0x000000010600780c */ /* 0x000fda0003f05270 */
[----:B------:R-:W-:-:S05]  /*25a0*/  @P0 IMAD.HI.U32 R0, R2, c[0x0][0x330], RZ ;  /* 0x0000cc0002000a27 */ /* 0x000fca00078e00ff */
[----:B------:R-:W-:Y:S02]  /*25b0*/  @P0 SHF.R.U32.HI R2, RZ, c[0x0][0x334], R0 ;  /* 0x0000cd00ff020a19 */ /* 0x000fe40000011600 */
.L_x_3976:
[----:B------:R-:W-:Y:S05]  /*25c0*/  BSYNC B0 ;  /* 0x0000000000007941 */ /* 0x000fea0003800000 */
.L_x_3974:
[----:B------:R-:W-:-:S05]  /*25d0*/  IMAD R2, R2, R6, c[0x0][0x32c] ;  /* 0x0000cb0002027624 */ /* 0x000fca00078e0206 */
[----:B------:R-:W-:-:S04]  /*25e0*/  IMNMX R3, R3, R2, PT ;  /* 0x0000000203037217 */ /* 0x000fc80003800200 */
.L_x_3973:
        /* <DEDUP_REMOVED lines=21> */
.L_x_3979:
[----:B------:R-:W-:-:S13]  /*2740*/  ISETP.NE.AND P0, PT, R6, 0x1, PT ;  /* 0x000000010600780c */ /* 0x000fda0003f05270 */
[----:B------:R-:W-:-:S05]  /*2750*/  @P0 IMAD.HI.U32 R3, R0, c[0x0][0x330], RZ ;  /* 0x0000cc0000030a27 */ /* 0x000fca00078e00ff */
[----:B------:R-:W-:Y:S02]  /*2760*/  @P0 SHF.R.U32.HI R0, RZ, c[0x0][0x334], R3 ;  /* 0x0000cd00ff000a19 */ /* 0x000fe40000011603 */
.L_x_3980:
[----:B------:R-:W-:Y:S05]  /*2770*/  BSYNC B0 ;  /* 0x0000000000007941 */ /* 0x000fea0003800000 */
.L_x_3978:
[----:B------:R-:W-:-:S05]  /*2780*/  IMAD R0, R0, c[0x0][0x32c], RZ ;  /* 0x0000cb0000007a24 */ /* 0x000fca00078e02ff */
[----:B------:R-:W-:-:S04]  /*2790*/  IMNMX R2, R2, R0, !PT ;  /* 0x0000000002027217 */ /* 0x000fc80007800200 */
.L_x_3977:
        /* <DEDUP_REMOVED lines=46> */
.L_x_3982:
[----:B------:R-:W-:Y:S05]  /*2a80*/  BSYNC B0 ;  /* 0x0000000000007941 */ /* 0x000fea0003800000 */
.L_x_3981:
        /* <DEDUP_REMOVED lines=99> */
[----:B------:R-:W-:Y:S01]  /*30c0*/  IMAD R0, R212, c[0x0][0x294], R0 ;  /* 0x0000a500d4007a24 */ /* 0x000fe200078e0200 */
[----:B------:R-:W-:Y:S01]  /*30d0*/  MOV R10, R4 ;  /* 0x00000004000a7202 */ /* 0x000fe20000000f00 */
[----:B------:R-:W-:Y:S01]  /*30e0*/  IMAD.IADD R94, R12, 0x1, R14 ;  /* 0x000000010c5e7824 */ /* 0x000fe200078e020e */
[----:B------:R-:W-:Y:S01]  /*30f0*/  LOP3.LUT R215, R215, 0xfffffff7, RZ, 0xc0, !PT ;  /* 0xfffffff7d7d77812 */ /* 0x000fe200078ec0ff */
[----:B------:R-:W-:-:S04]  /*3100*/  IMAD.WIDE.U32 R6, R212, c[0x0][0x280], R134 ;  /* 0x0000a000d4067a25 */ /* 0x000fc800078e0086 */
[C---:B------:R-:W-:Y:S02]  /*3110*/  IMAD R14, R212.reuse, c[0x0][0x284], R9 ;  /* 0x0000a100d40e7a24 */ /* 0x040fe400078e0209 */
        /* <DEDUP_REMOVED lines=32> */
[----:B------:R-:W-:Y:S01]  /*3320*/  IADD3 R15, R13, R15, R231 ;  /* 0x0000000f0d0f7210 */ /* 0x000fe20007ffe0e7 */
        /* <DEDUP_REMOVED lines=32> */
.L_x_4002:
        /* <DEDUP_REMOVED lines=92> */
.L_x_3988:
[----:B------:R-:W-:Y:S05]  /*3af0*/  BSYNC B0 ;  /* 0x0000000000007941 */ /* 0x000fea0003800000 */
.L_x_3987:
        /* <DEDUP_REMOVED lines=82> */
.L_x_3991:
[----:B------:R-:W-:Y:S05]  /*4020*/  BSYNC B0 ;  /* 0x0000000000007941 */ /* 0x000fea0003800000 */
.L_x_3990:
        /* <DEDUP_REMOVED lines=58> */
.L_x_3993:
[----:B------:R-:W-:Y:S05]  /*43d0*/  BSYNC B0 ;  /* 0x0000000000007941 */ /* 0x000fea0003800000 */
.L_x_3992:
        /* <DEDUP_REMOVED lines=58> */
.L_x_3995:
[----:B------:R-:W-:Y:S05]  /*4780*/  BSYNC B0 ;  /* 0x0000000000007941 */ /* 0x000fea0003800000 */
.L_x_3994:
        /* <DEDUP_REMOVED lines=58> */
.L_x_3986:
        /* <DEDUP_REMOVED lines=31> */
.L_x_3997:
[----:B------:R-:W-:Y:S05]  /*4d20*/  BSYNC B0 ;  /* 0x0000000000007941 */ /* 0x000fea0003800000 */
.L_x_3996:
        /* <DEDUP_REMOVED lines=147> */
.L_x_3999:
[----:B------:R-:W-:Y:S05]  /*5660*/  BSYNC B0 ;  /* 0x0000000000007941 */ /* 0x000fea0003800000 */
.L_x_3998:
        /* <DEDUP_REMOVED lines=126> */
.L_x_3985:
        /* <DEDUP_REMOVED lines=9> */
[C---:B------:R-:W-:Y:S09]  /*5ee0*/  ISETP.GE.AND P1, PT, R201.reuse, c[0x0][0x1d4], PT ;  /* 0x00007500c9007a0c */ /* 0x040ff20003f26270 */
        /* <DEDUP_REMOVED lines=17> */
.L_x_3989:
[----:B------:R-:W-:Y:S05]  /*6000*/  BSYNC B1 ;  /* 0x0000000000017941 */ /* 0x000fea0003800000 */
.L_x_3984:
        /* <DEDUP_REMOVED lines=41> */
[C---:B------:R-:W-:Y:S09]  /*62a0*/  ISETP.GE.AND P1, PT, R201.reuse, c[0x0][0x1d4], PT ;  /* 0x00007500c9007a0c */ /* 0x040ff20003f26270 */
        /* <DEDUP_REMOVED lines=17> */
.L_x_4001:
[----:B-123--:R-:W-:Y:S05]  /*63c0*/  BSYNC B0 ;  /* 0x0000000000007941 */ /* 0x00efea0003800000 */
.L_x_4000:
        /* <DEDUP_REMOVED lines=23> */
.L_x_3983:
        /* <DEDUP_REMOVED lines=22> */
.L_x_4005:
[----:B------:R-:W-:-:S13]  /*66a0*/  ISETP.NE.AND P0, PT, R4, 0x1, PT ;  /* 0x000000010400780c */ /* 0x000fda0003f05270 */
[----:B------:R-:W-:-:S05]  /*66b0*/  @P0 IMAD.HI.U32 R0, R2, c[0x0][0x330], RZ ;  /* 0x0000cc0002000a27 */ /* 0x000fca00078e00ff */
[----:B------:R-:W-:Y:S02]  /*66c0*/  @P0 SHF.R.U32.HI R2, RZ, c[0x0][0x334], R0 ;  /* 0x0000cd00ff020a19 */ /* 0x000fe40000011600 */
.L_x_4006:
[----:B------:R-:W-:Y:S05]  /*66d0*/  BSYNC B0 ;  /* 0x0000000000007941 */ /* 0x000fea0003800000 */
.L_x_4004:
[----:B------:R-:W-:-:S05]  /*66e0*/  IMAD R2, R2, R4, c[0x0][0x32c] ;  /* 0x0000cb0002027624 */ /* 0x000fca00078e0204 */
[----:B------:R-:W-:-:S04]  /*66f0*/  IMNMX R3, R3, R2, PT ;  /* 0x0000000203037217 */ /* 0x000fc80003800200 */
.L_x_4003:
        /* <DEDUP_REMOVED lines=21> */
.L_x_4009:
[----:B------:R-:W-:-:S04]  /*6850*/  MOV R3, c[0x0][0x32c] ;  /* 0x0000cb0000037a02 */ /* 0x000fc80000000f00 */
[----:B------:R-:W-:-:S13]  /*6860*/  ISETP.NE.AND P0, PT, R3, 0x1, PT ;  /* 0x000000010300780c */ /* 0x000fda0003f05270 */
[----:B------:R-:W-:-:S05]  /*6870*/  @P0 IMAD.HI.U32 R3, R0, c[0x0][0x330], RZ ;  /* 0x0000cc0000030a27 */ /* 0x000fca00078e00ff */
[----:B------:R-:W-:Y:S02]  /*6880*/  @P0 SHF.R.U32.HI R0, RZ, c[0x0][0x334], R3 ;  /* 0x0000cd00ff000a19 */ /* 0x000fe40000011603 */
.L_x_4010:
[----:B------:R-:W-:Y:S05]  /*6890*/  BSYNC B0 ;  /* 0x0000000000007941 */ /* 0x000fea0003800000 */
.L_x_4008:
[----:B------:R-:W-:-:S05]  /*68a0*/  IMAD R0, R0, c[0x0][0x32c], RZ ;  /* 0x0000cb0000007a24 */ /* 0x000fca00078e02ff */
[----:B------:R-:W-:-:S04]  /*68b0*/  IMNMX R2, R2, R0, !PT ;  /* 0x0000000002027217 */ /* 0x000fc80007800200 */
.L_x_4007:
        /* <DEDUP_REMOVED lines=38> */
.L_x_4012:
[----:B------:R-:W-:Y:S05]  /*6b20*/  BSYNC B0 ;  /* 0x0000000000007941 */ /* 0x000fea0003800000 */
.L_x_4011:
        /* <DEDUP_REMOVED lines=121> */
.L_x_4234:
[----:B------:R-:W-:Y:S05]  /*72c0*/  BRA.DIV ~URZ, `(.L_x_4015) ;  /* 0x00019b127f007947 */ /* 0x000fea000b800000 */
[----:B------:R3:W4:Y:S02]  /*72d0*/  SHFL.IDX PT, R0, R12, RZ, 0x181f ;  /* 0x00181fff0c007589 */ /* 0x00072400000e0000 */
.L_x_4235:
        /* <DEDUP_REMOVED lines=21> */
.L_x_4017:
[----:B------:R-:W-:Y:S05]  /*7430*/  BSYNC B0 ;  /* 0x0000000000007941 */ /* 0x000fea0003800000 */
.L_x_4016:
[----:B------:R-:W-:Y:S05]  /*7440*/  BRA.DIV ~URZ, `(.L_x_4018) ;  /* 0x000199f27f007947 */ /* 0x000fea000b800000 */
[----:B--2---:R2:W1:Y:S04]  /*7450*/  SHFL.IDX PT, R4, R5, 0x1, 0x181f ;  /* 0x00381f0005047f89 */ /* 0x00446800000e0000 */
[----:B----4-:R2:W4:Y:S02]  /*7460*/  SHFL.IDX PT, R0, R12, 0x1, 0x181f ;  /* 0x00381f000c007f89 */ /* 0x01052400000e0000 */
.L_x_4236:
        /* <DEDUP_REMOVED lines=21> */
.L_x_4020:
[----:B------:R-:W-:Y:S05]  /*75c0*/  BSYNC B0 ;  /* 0x0000000000007941 */ /* 0x000fea0003800000 */
.L_x_4019:
[----:B------:R-:W-:Y:S05]  /*75d0*/  BRA.DIV ~URZ, `(.L_x_4021) ;  /* 0x000199227f007947 */ /* 0x000fea000b800000 */
[----:B-1----:R1:W2:Y:S02]  /*75e0*/  SHFL.IDX PT, R4, R5, 0x2, 0x181f ;  /* 0x00581f0005047f89 */ /* 0x0022a400000e0000 */
.L_x_4237:
[----:B------:R-:W-:Y:S05]  /*75f0*/  BRA.DIV ~URZ, `(.L_x_4022) ;  /* 0x000199727f007947 */ /* 0x000fea000b800000 */
[----:B----4-:R4:W1:Y:S02]  /*7600*/  SHFL.IDX PT, R0, R12, 0x2, 0x181f ;  /* 0x00581f000c007f89 */ /* 0x01086400000e0000 */
.L_x_4238:
        /* <DEDUP_REMOVED lines=21> */
.L_x_4024:
[----:B------:R-:W-:Y:S05]  /*7760*/  BSYNC B0 ;  /* 0x0000000000007941 */ /* 0x000fea0003800000 */
.L_x_4023:
[----:B------:R-:W-:Y:S05]  /*7770*/  BRA.DIV ~URZ, `(.L_x_4025) ;  /* 0x000198527f007947 */ /* 0x000fea000b800000 */
[----:B--2---:R2:W3:Y:S04]  /*7780*/  SHFL.IDX PT, R4, R5, 0x3, 0x181f ;  /* 0x00781f0005047f89 */ /* 0x0044e800000e0000 */
[----:B-1----:R2:W1:Y:S02]  /*7790*/  SHFL.IDX PT, R0, R12, 0x3, 0x181f ;  /* 0x00781f000c007f89 */ /* 0x00246400000e0000 */
.L_x_4239:
        /* <DEDUP_REMOVED lines=88> */
.L_x_4026:
        /* <DEDUP_REMOVED lines=62> */
[C---:B-----5:R-:W-:Y:S01]  /*8100*/  @!P2 SHF.L.U64.HI R6, R159.reuse, 0x1, R105 ;  /* 0x000000019f06a819 */ /* 0x060fe20000010269 */
        /* <DEDUP_REMOVED lines=33> */
.L_x_4030:
[----:B------:R-:W-:Y:S05]  /*8320*/  BSYNC B0 ;  /* 0x0000000000007941 */ /* 0x000fea0003800000 */
.L_x_4029:
        /* <DEDUP_REMOVED lines=49> */
[C---:B------:R-:W-:Y:S01]  /*8640*/  @!P2 IMAD.SHL.U32 R5, R159.reuse, 0x2, RZ ;  /* 0x000000029f05a824 */ /* 0x040fe200078e00ff */
        /* <DEDUP_REMOVED lines=33> */
.L_x_4032:
[----:B------:R-:W-:Y:S05]  /*8860*/  BSYNC B0 ;  /* 0x0000000000007941 */ /* 0x000fea0003800000 */
.L_x_4031:
        /* <DEDUP_REMOVED lines=88> */
.L_x_4034:
[----:B--2---:R-:W-:Y:S05]  /*8df0*/  BSYNC B0 ;  /* 0x0000000000007941 */ /* 0x004fea0003800000 */
.L_x_4033:
        /* <DEDUP_REMOVED lines=81> */
.L_x_4036:
[----:B-1-34-:R-:W-:Y:S05]  /*9310*/  BSYNC B0 ;  /* 0x0000000000007941 */ /* 0x01afea0003800000 */
.L_x_4035:
        /* <DEDUP_REMOVED lines=83> */
.L_x_4040:
[----:B------:R-:W-:Y:S05]  /*9850*/  BSYNC B0 ;  /* 0x0000000000007941 */ /* 0x000fea0003800000 */
.L_x_4039:
        /* <DEDUP_REMOVED lines=49> */
.L_x_4042:
[----:B------:R-:W-:Y:S05]  /*9b70*/  BSYNC B0 ;  /* 0x0000000000007941 */ /* 0x000fea0003800000 */
.L_x_4041:
        /* <DEDUP_REMOVED lines=49> */
.L_x_4044:
[----:B------:R-:W-:Y:S05]  /*9e90*/  BSYNC B0 ;  /* 0x0000000000007941 */ /* 0x000fea0003800000 */
.L_x_4043:
        /* <DEDUP_REMOVED lines=48> */
.L_x_4038:
[----:B------:R-:W-:Y:S05]  /*a1a0*/  BSYNC B1 ;  /* 0x0000000000017941 */ /* 0x000fea0003800000 */
.L_x_4037:
        /* <DEDUP_REMOVED lines=53> */
.L_x_4048:
[----:B------:R-:W-:Y:S05]  /*a500*/  BSYNC B0 ;  /* 0x0000000000007941 */ /* 0x000fea0003800000 */
.L_x_4047:
        /* <DEDUP_REMOVED lines=49> */
.L_x_4050:
[----:B------:R-:W-:Y:S05]  /*a820*/  BSYNC B0 ;  /* 0x0000000000007941 */ /* 0x000fea0003800000 */
.L_x_4049:
        /* <DEDUP_REMOVED lines=49> */
.L_x_4052:
[----:B------:R-:W-:Y:S05]  /*ab40*/  BSYNC B0 ;  /* 0x0000000000007941 */ /* 0x000fea0003800000 */
.L_x_4051:
        /* <DEDUP_REMOVED lines=48> */
.L_x_4046:
[----:B------:R-:W-:Y:S05]  /*ae50*/  BSYNC B1 ;  /* 0x0000000000017941 */ /* 0x000fea0003800000 */
.L_x_4045:
        /* <DEDUP_REMOVED lines=53> */
.L_x_4056:
[----:B------:R-:W-:Y:S05]  /*b1b0*/  BSYNC B0 ;  /* 0x0000000000007941 */ /* 0x000fea0003800000 */
.L_x_4055:
        /* <DEDUP_REMOVED lines=49> */
.L_x_4058:
[----:B------:R-:W-:Y:S05]  /*b4d0*/  BSYNC B0 ;  /* 0x0000000000007941 */ /* 0x000fea0003800000 */
.L_x_4057:
        /* <DEDUP_REMOVED lines=49> */
.L_x_4060:
[----:B------:R-:W-:Y:S05]  /*b7f0*/  BSYNC B0 ;  /* 0x0000000000007941 */ /* 0x000fea0003800000 */
.L_x_4059:
        /* <DEDUP_REMOVED lines=48> */
.L_x_4054:
[----:B------:R-:W-:Y:S05]  /*bb00*/  BSYNC B1 ;  /* 0x0000000000017941 */ /* 0x000fea0003800000 */
.L_x_4053:
        /* <DEDUP_REMOVED lines=52> */
.L_x_4063:
[----:B------:R-:W-:Y:S05]  /*be50*/  BSYNC B0 ;  /* 0x0000000000007941 */ /* 0x000fea0003800000 */
.L_x_4062:
        /* <DEDUP_REMOVED lines=49> */
.L_x_4065:
[----:B------:R-:W-:Y:S05]  /*c170*/  BSYNC B0 ;  /* 0x0000000000007941 */ /* 0x000fea0003800000 */
.L_x_4064:
        /* <DEDUP_REMOVED lines=49> */
.L_x_4067:
[----:B------:R-:W-:Y:S05]  /*c490*/  BSYNC B0 ;  /* 0x0000000000007941 */ /* 0x000fea0003800000 */
.L_x_4066:
        /* <DEDUP_REMOVED lines=49> */
.L_x_4028:
        /* <DEDUP_REMOVED lines=61> */
.L_x_4069:
[----:B------:R-:W-:Y:S05]  /*cb80*/  BSYNC B0 ;  /* 0x0000000000007941 */ /* 0x000fea0003800000 */
.L_x_4068:
        /* <DEDUP_REMOVED lines=64> */
.L_x_4071:
[----:B--2-4-:R-:W-:Y:S05]  /*cf90*/  BSYNC B0 ;  /* 0x0000000000007941 */ /* 0x014fea0003800000 */
.L_x_4070:
        /* <DEDUP_REMOVED lines=72> */
.L_x_4073:
[----:B--2-4-:R-:W-:Y:S05]  /*d420*/  BSYNC B0 ;  /* 0x0000000000007941 */ /* 0x014fea0003800000 */
.L_x_4072:
        /* <DEDUP_REMOVED lines=63> */
.L_x_4075:
[----:B-1234-:R-:W-:Y:S05]  /*d820*/  BSYNC B0 ;  /* 0x0000000000007941 */ /* 0x01efea0003800000 */
.L_x_4074:
        /* <DEDUP_REMOVED lines=141> */
.L_x_4079:
[----:B------:R-:W-:Y:S05]  /*e100*/  BSYNC B0 ;  /* 0x0000000000007941 */ /* 0x000fea0003800000 */
.L_x_4078:
        /* <DEDUP_REMOVED lines=107> */
.L_x_4077:
[----:B------:R-:W-:Y:S05]  /*e7c0*/  BSYNC B1 ;  /* 0x0000000000017941 */ /* 0x000fea0003800000 */
.L_x_4076:
        /* <DEDUP_REMOVED lines=119> */
.L_x_4083:
[----:B------:R-:W-:Y:S05]  /*ef40*/  BSYNC B0 ;  /* 0x0000000000007941 */ /* 0x000fea0003800000 */
.L_x_4082:
        /* <DEDUP_REMOVED lines=89> */
[----:B------:R-:W-:Y:S01]  /*f4e0*/  FMUL.FTZ R5, R2, R11 ;  /* 0x0000000b02057220 */ /* 0x000fe20000410000 */
[----:B------:R-:W-:Y:S01]  /*f4f0*/  LOP3.LUT R8, R16, 0xffff0000, RZ, 0xc0, !PT ;  /* 0xffff000010087812 */ /* 0x000fe200078ec0ff */
[----:B------:R-:W-:Y:S02]  /*f500*/  FMUL.FTZ R6, R2, R7 ;  /* 0x0000000702067220 */ /* 0x000fe40000410000 */
[----:B------:R-:W-:-:S02]  /*f510*/  FMUL.FTZ R2, R0, R10 ;  /* 0x0000000a00027220 */ /* 0x000fc40000410000 */
        /* <DEDUP_REMOVED lines=14> */
.L_x_4081:
[----:B------:R-:W-:Y:S05]  /*f600*/  BSYNC B1 ;  /* 0x0000000000017941 */ /* 0x000fea0003800000 */
.L_x_4080:
        /* <DEDUP_REMOVED lines=119> */
.L_x_4087:
[----:B------:R-:W-:Y:S05]  /*fd80*/  BSYNC B0 ;  /* 0x0000000000007941 */ /* 0x000fea0003800000 */
.L_x_4086:
        /* <DEDUP_REMOVED lines=107> */
.L_x_4085:
[----:B------:R-:W-:Y:S05]  /*10440*/  BSYNC B1 ;  /* 0x0000000000017941 */ /* 0x000fea0003800000 */
.L_x_4084:
        /* <DEDUP_REMOVED lines=118> */
.L_x_4089:
[----:B------:R-:W-:Y:S05]  /*10bb0*/  BSYNC B0 ;  /* 0x0000000000007941 */ /* 0x000fea0003800000 */
.L_x_4088:
        /* <DEDUP_REMOVED lines=107> */
.L_x_4061:
[----:B------:R-:W-:Y:S05]  /*11270*/  BSYNC B2 ;  /* 0x0000000000027941 */ /* 0x000fea0003800000 */
.L_x_4027:
        /* <DEDUP_REMOVED lines=20> */
[----:B------:R-:W1:Y:S04]  /*113c0*/  SHFL.IDX PT, R0, R3, RZ, 0x181f ;  /* 0x00181fff03007589 */ /* 0x000e6800000e0000 */
[----:B------:R-:W2:Y:S04]  /*113d0*/  SHFL.IDX PT, R2, R2, RZ, 0x181f ;  /* 0x00181fff02027589 */ /* 0x000ea800000e0000 */
[----:B------:R-:W3:Y:S04]  /*113e0*/  LDSM.16.M88.4 R24, [R178+0x800] ;  /* 0x00080000b218783b */ /* 0x000ee80000000200 */
[----:B------:R-:W-:Y:S01]  /*113f0*/  @P1 IADD3 R187, R178, -0x20, RZ ;  /* 0xffffffe0b2bb1810 */ /* 0x000fe20007ffe0ff */
[----:B------:R-:W-:Y:S03]  /*11400*/  LDSM.16.M88.4 R4, [R184] ;  /* 0x00000000b804783b */ /* 0x000fe60000000200 */
[C---:B------:R-:W-:Y:S01]  /*11410*/  IADD3 R188, R187.reuse, 0x3000, RZ ;  /* 0x00003000bbbc7810 */ /* 0x040fe20007ffe0ff */
[----:B-----5:R-:W-:Y:S01]  /*11420*/  LDSM.16.M88.4 R36, [R187] ;  /* 0x00000000bb24783b */ /* 0x020fe20000000200 */
[----:B------:R-:W-:-:S02]  /*11430*/  IADD3 R190, R187, 0x1000, RZ ;  /* 0x00001000bbbe7810 */ /* 0x000fc40007ffe0ff */
[C---:B------:R-:W-:Y:S01]  /*11440*/  IADD3 R189, R187.reuse, 0x1800, RZ ;  /* 0x00001800bbbd7810 */ /* 0x040fe20007ffe0ff */
[----:B------:R-:W4:Y:S01]  /*11450*/  LDSM.16.M88.4 R44, [R187+0x800] ;  /* 0x00080000bb2c783b */ /* 0x000f220000000200 */
[----:B------:R-:W-:Y:S02]  /*11460*/  IADD3 R192, R187, 0x2000, RZ ;  /* 0x00002000bbc07810 */ /* 0x000fe40007ffe0ff */
[-C--:B-1--4-:R-:W-:Y:S02]  /*11470*/  LEA R12, P0, R202, R0.reuse, 0x1 ;  /* 0x00000000ca0c7211 */ /* 0x092fe400078008ff */
[----:B------:R-:W-:Y:S02]  /*11480*/  LEA R16, P1, R200, R0, 0x1 ;  /* 0x00000000c8107211 */ /* 0x000fe400078208ff */
[----:B--2---:R-:W-:Y:S02]  /*11490*/  LEA.HI.X R13, R202, R2, R207, 0x1, P0 ;  /* 0x00000002ca0d7211 */ /* 0x004fe400000f0ccf */
[----:B------:R-:W-:-:S02]  /*114a0*/  ISETP.GT.AND P0, PT, R116, R212, PT ;  /* 0x000000d47400720c */ /* 0x000fc40003f04270 */
[----:B------:R-:W-:Y:S02]  /*114b0*/  LEA.HI.X R17, R200, R2, R206, 0x1, P1 ;  /* 0x00000002c8117211 */ /* 0x000fe400008f0cce */
[C---:B------:R-:W-:Y:S02]  /*114c0*/  ISETP.GE.OR P1, PT, R134.reuse, c[0x0][0x1d4], !P0 ;  /* 0x0000750086007a0c */ /* 0x040fe40004726670 */
[C---:B------:R-:W-:Y:S01]  /*114d0*/  LEA R14, P3, R134.reuse, R0, 0x1 ;  /* 0x00000000860e7211 */ /* 0x040fe200078608ff */
[C---:B------:R-:W-:Y:S01]  /*114e0*/  HMMA.16816.F32.BF16 R28, R8.reuse, R20, RZ ;  /* 0x00000014081c723c */ /* 0x040fe200000418ff */
[----:B------:R-:W-:Y:S02]  /*114f0*/  IADD3 R191, R187, 0x2800, RZ ;  /* 0x00002800bbbf7810 */ /* 0x000fe40007ffe0ff */
[----:B------:R-:W-:Y:S02]  /*11500*/  LEA.HI.X R15, R134, R2, R135, 0x1, P3 ;  /* 0x00000002860f7211 */ /* 0x000fe400018f0c87 */
[----:B------:R-:W-:Y:S01]  /*11510*/  LEA R18, P3, R201, R0, 0x1 ;  /* 0x00000000c9127211 */ /* 0x000fe200078608ff */
[----:B------:R-:W-:Y:S01]  /*11520*/  IMAD.MOV.U32 R0, RZ, RZ, 0x40 ;  /* 0x00000040ff007424 */ /* 0x000fe200078e00ff */
[----:B------:R-:W-:Y:S01]  /*11530*/  IADD3 R193, R187, 0x3800, RZ ;  /* 0x00003800bbc17810 */ /* 0x000fe20007ffe0ff */
[----:B------:R-:W-:Y:S01]  /*11540*/  HMMA.16816.F32.BF16 R32, R8, R22, RZ ;  /* 0x000000160820723c */ /* 0x000fe200000418ff */
[----:B------:R-:W-:Y:S01]  /*11550*/  LEA.HI.X R19, R201, R2, R208, 0x1, P3 ;  /* 0x00000002c9137211 */ /* 0x000fe200018f0cd0 */
[----:B------:R-:W-:Y:S01]  /*11560*/  @!PT LDS RZ, [RZ] ;  /* 0x00000000fffff984 */ /* 0x000fe20000000800 */
[----:B------:R-:W-:Y:S01]  /*11570*/  @!PT LDS RZ, [RZ] ;  /* 0x00000000fffff984 */ /* 0x000fe20000000800 */
[----:B------:R-:W-:Y:S01]  /*11580*/  @!PT LDS RZ, [RZ] ;  /* 0x00000000fffff984 */ /* 0x000fe20000000800 */
[----:B------:R1:W-:Y:S01]  /*11590*/  LDGSTS.E.BYPASS.LTC128B.128 [R195+0x8080], [R14.64], !P1 ;  /* 0x080800000ec37fae */ /* 0x0003e2000c901d48 */
[----:B------:R-:W-:-:S02]  /*115a0*/  ISETP.GE.OR P1, PT, R138, c[0x0][0x1d4], !P0 ;  /* 0x000075008a007a0c */ /* 0x000fc40004726670 */
[----:B------:R-:W-:Y:S02]  /*115b0*/  SEL R0, R0, 0xffffffc0, !P2 ;  /* 0xffffffc000007807 */ /* 0x000fe40005000000 */
[----:B------:R-:W-:Y:S01]  /*115c0*/  IADD3 R194, R187, 0x800, RZ ;  /* 0x00000800bbc27810 */ /* 0x000fe20007ffe0ff */
[----:B---3--:R-:W-:Y:S02]  /*115d0*/  HMMA.16816.F32.BF16 R20, R8, R24, RZ ;  /* 0x000000180814723c */ /* 0x008fe400000418ff */
        /* <DEDUP_REMOVED lines=9> */
[----:B------:R-:W-:Y:S01]  /*11670*/  LDSM.16.M88.4 R48, [R177+0x800] ;  /* 0x00080000b130783b */ /* 0x000fe20000000200 */
[----:B-1----:R-:W-:Y:S03]  /*11680*/  HMMA.16816.F32.BF16 R12, R8, R26, RZ ;  /* 0x0000001a080c723c */ /* 0x002fe600000418ff */
[----:B------:R-:W1:Y:S04]  /*11690*/  LDSM.16.M88.4 R8, [R186] ;  /* 0x00000000ba08783b */ /* 0x000e680000000200 */
[----:B------:R-:W0:Y:S01]  /*116a0*/  LDGDEPBAR ;  /* 0x00000000000079af */ /* 0x000e220000000000 */
[C---:B------:R-:W-:Y:S08]  /*116b0*/  HMMA.16816.F32.BF16 R24, R4.reuse, R44, R20 ;  /* 0x0000002c0418723c */ /* 0x040ff00000041814 */
[C---:B--2---:R-:W-:Y:S08]  /*116c0*/  HMMA.16816.F32.BF16 R16, R4.reuse, R36, R28 ;  /* 0x000000240410723c */ /* 0x044ff0000004181c */
[C---:B------:R-:W-:Y:S01]  /*116d0*/  HMMA.16816.F32.BF16 R28, R4.reuse, R38, R32 ;  /* 0x00000026041c723c */ /* 0x040fe20000041820 */
[----:B------:R-:W-:Y:S04]  /*116e0*/  LDSM.16.M88.4 R32, [R176+-0x3000] ;  /* 0xffd00000b020783b */ /* 0x000fe80000000200 */
[----:B------:R-:W-:Y:S03]  /*116f0*/  LDSM.16.M88.4 R36, [R178+0x1000] ;  /* 0x00100000b224783b */ /* 0x000fe60000000200 */
[----:B------:R-:W-:Y:S01]  /*11700*/  HMMA.16816.F32.BF16 R12, R4, R46, R12 ;  /* 0x0000002e040c723c */ /* 0x000fe2000004180c */
[----:B------:R-:W2:Y:S04]  /*11710*/  LDSM.16.M88.4 R4, [R185] ;  /* 0x00000000b904783b */ /* 0x000ea80000000200 */
[----:B------:R-:W3:Y:S03]  /*11720*/  LDSM.16.M88.4 R44, [R176+-0x2800] ;  /* 0xffd80000b02c783b */ /* 0x000ee60000000200 */
[C---:B-1----:R-:W-:Y:S08]  /*11730*/  HMMA.16816.F32.BF16 R20, R8.reuse, R40, R16 ;  /* 0x000000280814723c */ /* 0x042ff00000041810 */
[C---:B------:R-:W-:Y:S01]  /*11740*/  HMMA.16816.F32.BF16 R16, R8.reuse, R42, R28 ;  /* 0x0000002a0810723c */ /* 0x040fe2000004181c */
[----:B------:R-:W-:Y:S07]  /*11750*/  LDSM.16.M88.4 R40, [R189] ;  /* 0x00000000bd28783b */ /* 0x000fee0000000200 */
[C---:B------:R-:W-:Y:S08]  /*11760*/  HMMA.16816.F32.BF16 R24, R8.reuse, R48, R24 ;  /* 0x000000300818723c */ /* 0x040ff00000041818 */
[----:B------:R-:W-:Y:S01]  /*11770*/  HMMA.16816.F32.BF16 R12, R8, R50, R12 ;  /* 0x00000032080c723c */ /* 0x000fe2000004180c */
[----:B------:R-:W1:Y:S04]  /*11780*/  LDSM.16.M88.4 R8, [R183+0x4000] ;  /* 0x00400000b708783b */ /* 0x000e680000000200 */
[----:B------:R-:W4:Y:S03]  /*11790*/  LDSM.16.M88.4 R48, [R178+0x1800] ;  /* 0x00180000b230783b */ /* 0x000f260000000200 */
[C---:B--2---:R-:W-:Y:S08]  /*117a0*/  HMMA.16816.F32.BF16 R20, R4.reuse, R32, R20 ;  /* 0x000000200414723c */ /* 0x044ff00000041814 */
[C---:B------:R-:W-:Y:S01]  /*117b0*/  HMMA.16816.F32.BF16 R16, R4.reuse, R34, R16 ;  /* 0x000000220410723c */ /* 0x040fe20000041810 */
[----:B------:R-:W-:Y:S07]  /*117c0*/  LDSM.16.M88.4 R32, [R190] ;  /* 0x00000000be20783b */ /* 0x000fee0000000200 */
[C---:B---3--:R-:W-:Y:S08]  /*117d0*/  HMMA.16816.F32.BF16 R24, R4.reuse, R44, R24 ;  /* 0x0000002c0418723c */ /* 0x048ff00000041818 */
[----:B------:R-:W-:Y:S01]  /*117e0*/  HMMA.16816.F32.BF16 R12, R4, R46, R12 ;  /* 0x0000002e040c723c */ /* 0x000fe2000004180c */
[----:B------:R-:W2:Y:S04]  /*117f0*/  LDSM.16.M88.4 R4, [R184+0x4000] ;  /* 0x00400000b804783b */ /* 0x000ea80000000200 */
[----:B------:R-:W-:Y:S03]  /*11800*/  LDSM.16.M88.4 R44, [R178+0x2800] ;  /* 0x00280000b22c783b */ /* 0x000fe60000000200 */
[C---:B-1----:R-:W-:Y:S01]  /*11810*/  HMMA.16816.F32.BF16 R28, R8.reuse, R36, R20 ;  /* 0x00000024081c723c */ /* 0x042fe20000041814 */
[----:B------:R-:W-:Y:S07]  /*11820*/  LDSM.16.M88.4 R20, [R177+0x1000] ;  /* 0x00100000b114783b */ /* 0x000fee0000000200 */
[C---:B------:R-:W-:Y:S01]  /*11830*/  HMMA.16816.F32.BF16 R16, R8.reuse, R38, R16 ;  /* 0x000000260810723c */ /* 0x040fe20000041810 */
[----:B------:R-:W-:Y:S07]  /*11840*/  LDSM.16.M88.4 R36, [R177+0x1800] ;  /* 0x00180000b124783b */ /* 0x000fee0000000200 */
[C---:B----4-:R-:W-:Y:S08]  /*11850*/  HMMA.16816.F32.BF16 R24, R8.reuse, R48, R24 ;  /* 0x000000300818723c */ /* 0x050ff00000041818 */
[----:B------:R-:W-:Y:S01]  /*11860*/  HMMA.16816.F32.BF16 R12, R8, R50, R12 ;  /* 0x00000032080c723c */ /* 0x000fe2000004180c */
[----:B------:R-:W1:Y:S07]  /*11870*/  LDSM.16.M88.4 R8, [R186+0x4000] ;  /* 0x00400000ba08783b */ /* 0x000e6e0000000200 */
[C---:B--2---:R-:W-:Y:S08]  /*11880*/  HMMA.16816.F32.BF16 R28, R4.reuse, R32, R28 ;  /* 0x00000020041c723c */ /* 0x044ff0000004181c */
[C---:B------:R-:W-:Y:S01]  /*11890*/  HMMA.16816.F32.BF16 R16, R4.reuse, R34, R16 ;  /* 0x000000220410723c */ /* 0x040fe20000041810 */
[----:B------:R-:W-:Y:S07]  /*118a0*/  LDSM.16.M88.4 R32, [R176+-0x2000] ;  /* 0xffe00000b020783b */ /* 0x000fee0000000200 */
[C---:B------:R-:W-:Y:S08]  /*118b0*/  HMMA.16816.F32.BF16 R24, R4.reuse, R40, R24 ;  /* 0x000000280418723c */ /* 0x040ff00000041818 */
[----:B------:R-:W-:Y:S01]  /*118c0*/  HMMA.16816.F32.BF16 R12, R4, R42, R12 ;  /* 0x0000002a040c723c */ /* 0x000fe2000004180c */
[----:B------:R-:W2:Y:S04]  /*118d0*/  LDSM.16.M88.4 R4, [R185+0x4000] ;  /* 0x00400000b904783b */ /* 0x000ea80000000200 */
[----:B------:R-:W3:Y:S03]  /*118e0*/  LDSM.16.M88.4 R40, [R176+-0x1800] ;  /* 0xffe80000b028783b */ /* 0x000ee60000000200 */
[C---:B-1----:R-:W-:Y:S08]  /*118f0*/  HMMA.16816.F32.BF16 R28, R8.reuse, R20, R28 ;  /* 0x00000014081c723c */ /* 0x042ff0000004181c */
[C---:B------:R-:W-:Y:S08]  /*11900*/  HMMA.16816.F32.BF16 R20, R8.reuse, R22, R16 ;  /* 0x000000160814723c */ /* 0x040ff00000041810 */
[C---:B------:R-:W-:Y:S08]  /*11910*/  HMMA.16816.F32.BF16 R16, R8.reuse, R36, R24 ;  /* 0x000000240810723c */ /* 0x040ff00000041818 */
[----:B------:R-:W-:Y:S01]  /*11920*/  HMMA.16816.F32.BF16 R12, R8, R38, R12 ;  /* 0x00000026080c723c */ /* 0x000fe2000004180c */
[----:B------:R-:W-:Y:S04]  /*11930*/  LDSM.16.M88.4 R8, [R183+0x8000] ;  /* 0x00800000b708783b */ /* 0x000fe80000000200 */
[----:B------:R-:W1:Y:S03]  /*11940*/  LDSM.16.M88.4 R36, [R178+0x2000] ;  /* 0x00200000b224783b */ /* 0x000e660000000200 */
[C---:B--2---:R-:W-:Y:S01]  /*11950*/  HMMA.16816.F32.BF16 R24, R4.reuse, R32, R28 ;  /* 0x000000200418723c */ /* 0x044fe2000004181c */
[----:B------:R-:W-:Y:S07]  /*11960*/  LDSM.16.M88.4 R28, [R192] ;  /* 0x00000000c01c783b */ /* 0x000fee0000000200 */
[C---:B------:R-:W-:Y:S01]  /*11970*/  HMMA.16816.F32.BF16 R20, R4.reuse, R34, R20 ;  /* 0x000000220414723c */ /* 0x040fe20000041814 */
[----:B------:R-:W-:Y:S07]  /*11980*/  LDSM.16.M88.4 R32, [R177+0x2000] ;  /* 0x00200000b120783b */ /* 0x000fee0000000200 */
[C---:B---3--:R-:W-:Y:S08]  /*11990*/  HMMA.16816.F32.BF16 R16, R4.reuse, R40, R16 ;  /* 0x000000280410723c */ /* 0x048ff00000041810 */
[----:B------:R-:W-:Y:S01]  /*119a0*/  HMMA.16816.F32.BF16 R12, R4, R42, R12 ;  /* 0x0000002a040c723c */ /* 0x000fe2000004180c */
[----:B------:R-:W2:Y:S04]  /*119b0*/  LDSM.16.M88.4 R4, [R184+0x8000] ;  /* 0x00800000b804783b */ /* 0x000ea80000000200 */
[----:B------:R-:W3:Y:S03]  /*119c0*/  LDSM.16.M88.4 R40, [R191] ;  /* 0x00000000bf28783b */ /* 0x000ee60000000200 */
[C---:B-1----:R-:W-:Y:S08]  /*119d0*/  HMMA.16816.F32.BF16 R24, R8.reuse, R36, R24 ;  /* 0x000000240818723c */ /* 0x042ff00000041818 */
[C---:B------:R-:W-:Y:S01]  /*119e0*/  HMMA.16816.F32.BF16 R20, R8.reuse, R38, R20 ;  /* 0x000000260814723c */ /* 0x040fe20000041814 */
[----:B------:R-:W-:Y:S07]  /*119f0*/  LDSM.16.M88.4 R36, [R176+-0x800] ;  /* 0xfff80000b024783b */ /* 0x000fee0000000200 */
[C---:B------:R-:W-:Y:S08]  /*11a00*/  HMMA.16816.F32.BF16 R16, R8.reuse, R44, R16 ;  /* 0x0000002c0810723c */ /* 0x040ff00000041810 */
[----:B------:R-:W-:Y:S01]  /*11a10*/  HMMA.16816.F32.BF16 R12, R8, R46, R12 ;  /* 0x0000002e080c723c */ /* 0x000fe2000004180c */
[----:B------:R-:W1:Y:S04]  /*11a20*/  LDSM.16.M88.4 R8, [R186+0x8000] ;  /* 0x00800000ba08783b */ /* 0x000e680000000200 */
[----:B------:R-:W4:Y:S03]  /*11a30*/  LDSM.16.M88.4 R44, [R177+0x2800] ;  /* 0x00280000b12c783b */ /* 0x000f260000000200 */
[C---:B--2---:R-:W-:Y:S08]  /*11a40*/  HMMA.16816.F32.BF16 R24, R4.reuse, R28, R24 ;  /* 0x0000001c0418723c */ /* 0x044ff00000041818 */
[C---:B------:R-:W-:Y:S01]  /*11a50*/  HMMA.16816.F32.BF16 R20, R4.reuse, R30, R20 ;  /* 0x0000001e0414723c */ /* 0x040fe20000041814 */
[----:B------:R-:W-:Y:S07]  /*11a60*/  LDSM.16.M88.4 R28, [R176+-0x1000] ;  /* 0xfff00000b01c783b */ /* 0x000fee0000000200 */
[C---:B---3--:R-:W-:Y:S08]  /*11a70*/  HMMA.16816.F32.BF16 R16, R4.reuse, R40, R16 ;  /* 0x000000280410723c */ /* 0x048ff00000041810 */
[----:B------:R-:W-:Y:S01]  /*11a80*/  HMMA.16816.F32.BF16 R12, R4, R42, R12 ;  /* 0x0000002a040c723c */ /* 0x000fe2000004180c */
[----:B------:R-:W2:Y:S04]  /*11a90*/  LDSM.16.M88.4 R4, [R185+0x8000] ;  /* 0x00800000b904783b */ /* 0x000ea80000000200 */
[----:B------:R-:W-:Y:S03]  /*11aa0*/  LDSM.16.M88.4 R40, [R193] ;  /* 0x00000000c128783b */ /* 0x000fe60000000200 */
[C---:B-1----:R-:W-:Y:S08]  /*11ab0*/  HMMA.16816.F32.BF16 R24, R8.reuse, R32, R24 ;  /* 0x000000200818723c */ /* 0x042ff00000041818 */
[C---:B------:R-:W-:Y:S01]  /*11ac0*/  HMMA.16816.F32.BF16 R20, R8.reuse, R34, R20 ;  /* 0x000000220814723c */ /* 0x040fe20000041814 */
[----:B------:R-:W-:Y:S07]  /*11ad0*/  LDSM.16.M88.4 R32, [R178+0x3000] ;  /* 0x00300000b220783b */ /* 0x000fee0000000200 */
[C---:B----4-:R-:W-:Y:S08]  /*11ae0*/  HMMA.16816.F32.BF16 R16, R8.reuse, R44, R16 ;  /* 0x0000002c0810723c */ /* 0x050ff00000041810 */
[----:B------:R-:W-:Y:S01]  /*11af0*/  HMMA.16816.F32.BF16 R12, R8, R46, R12 ;  /* 0x0000002e080c723c */ /* 0x000fe2000004180c */
[----:B------:R-:W1:Y:S04]  /*11b00*/  LDSM.16.M88.4 R8, [R183+0xc000] ;  /* 0x00c00000b708783b */ /* 0x000e680000000200 */
[----:B------:R-:W3:Y:S03]  /*11b10*/  LDSM.16.M88.4 R44, [R178+0x3800] ;  /* 0x00380000b22c783b */ /* 0x000ee60000000200 */
[C---:B--2---:R-:W-:Y:S08]  /*11b20*/  HMMA.16816.F32.BF16 R24, R4.reuse, R28, R24 ;  /* 0x0000001c0418723c */ /* 0x044ff00000041818 */
[C---:B------:R-:W-:Y:S01]  /*11b30*/  HMMA.16816.F32.BF16 R20, R4.reuse, R30, R20 ;  /* 0x0000001e0414723c */ /* 0x040fe20000041814 */
[----:B------:R-:W-:Y:S07]  /*11b40*/  LDSM.16.M88.4 R28, [R188] ;  /* 0x00000000bc1c783b */ /* 0x000fee0000000200 */
[C---:B------:R-:W-:Y:S08]  /*11b50*/  HMMA.16816.F32.BF16 R16, R4.reuse, R36, R16 ;  /* 0x000000240410723c */ /* 0x040ff00000041810 */
[----:B------:R-:W-:Y:S01]  /*11b60*/  HMMA.16816.F32.BF16 R12, R4, R38, R12 ;  /* 0x00000026040c723c */ /* 0x000fe2000004180c */
[----:B------:R-:W2:Y:S04]  /*11b70*/  LDSM.16.M88.4 R4, [R184+0xc000] ;  /* 0x00c00000b804783b */ /* 0x000ea80000000200 */
[----:B------:R-:W-:Y:S03]  /*11b80*/  LDSM.16.M88.4 R36, [R177+0x3000] ;  /* 0x00300000b124783b */ /* 0x000fe60000000200 */
[C---:B-1----:R-:W-:Y:S08]  /*11b90*/  HMMA.16816.F32.BF16 R24, R8.reuse, R32, R24 ;  /* 0x000000200818723c */ /* 0x042ff00000041818 */
[C---:B------:R-:W-:Y:S01]  /*11ba0*/  HMMA.16816.F32.BF16 R20, R8.reuse, R34, R20 ;  /* 0x000000220814723c */ /* 0x040fe20000041814 */
[----:B------:R-:W-:Y:S07]  /*11bb0*/  LDSM.16.M88.4 R32, [R176] ;  /* 0x00000000b020783b */ /* 0x000fee0000000200 */
[C---:B---3--:R-:W-:Y:S08]  /*11bc0*/  HMMA.16816.F32.BF16 R16, R8.reuse, R44, R16 ;  /* 0x0000002c0810723c */ /* 0x048ff00000041810 */
[----:B------:R-:W-:Y:S01]  /*11bd0*/  HMMA.16816.F32.BF16 R12, R8, R46, R12 ;  /* 0x0000002e080c723c */ /* 0x000fe2000004180c */
[----:B------:R-:W1:Y:S04]  /*11be0*/  LDSM.16.M88.4 R8, [R186+0xc000] ;  /* 0x00c00000ba08783b */ /* 0x000e680000000200 */
[----:B------:R-:W3:Y:S03]  /*11bf0*/  LDSM.16.M88.4 R44, [R177+0x3800] ;  /* 0x00380000b12c783b */ /* 0x000ee60000000200 */
[C---:B--2---:R-:W-:Y:S08]  /*11c00*/  HMMA.16816.F32.BF16 R24, R4.reuse, R28, R24 ;  /* 0x0000001c0418723c */ /* 0x044ff00000041818 */
[C---:B------:R-:W-:Y:S01]  /*11c10*/  HMMA.16816.F32.BF16 R20, R4.reuse, R30, R20 ;  /* 0x0000001e0414723c */ /* 0x040fe20000041814 */
[----:B------:R-:W-:Y:S07]  /*11c20*/  LDSM.16.M88.4 R28, [R176+0x800] ;  /* 0x00080000b01c783b */ /* 0x000fee0000000200 */
[C---:B------:R-:W-:Y:S08]  /*11c30*/  HMMA.16816.F32.BF16 R16, R4.reuse, R40, R16 ;  /* 0x000000280410723c */ /* 0x040ff00000041810 */
[----:B------:R-:W-:Y:S01]  /*11c40*/  HMMA.16816.F32.BF16 R12, R4, R42, R12 ;  /* 0x0000002a040c723c */ /* 0x000fe2000004180c */
[----:B------:R-:W2:Y:S01]  /*11c50*/  LDSM.16.M88.4 R4, [R185+0xc000] ;  /* 0x00c00000b904783b */ /* 0x000ea20000000200 */
[----:B------:R-:W-:-:S06]  /*11c60*/  DEPBAR.LE SB0, 0x0 ;  /* 0x000080000000791a */ /* 0x000fcc0000000000 */
[C---:B-1----:R-:W-:Y:S08]  /*11c70*/  HMMA.16816.F32.BF16 R24, R8.reuse, R36, R24 ;  /* 0x000000240818723c */ /* 0x042ff00000041818 */
[C---:B------:R-:W-:Y:S08]  /*11c80*/  HMMA.16816.F32.BF16 R20, R8.reuse, R38, R20 ;  /* 0x000000260814723c */ /* 0x040ff00000041814 */
[C---:B---3--:R-:W-:Y:S08]  /*11c90*/  HMMA.16816.F32.BF16 R16, R8.reuse, R44, R16 ;  /* 0x0000002c0810723c */ /* 0x048ff00000041810 */
[----:B------:R-:W-:Y:S08]  /*11ca0*/  HMMA.16816.F32.BF16 R8, R8, R46, R12 ;  /* 0x0000002e0808723c */ /* 0x000ff0000004180c */
[C---:B--2---:R-:W-:Y:S08]  /*11cb0*/  HMMA.16816.F32.BF16 R24, R4.reuse, R32, R24 ;  /* 0x000000200418723c */ /* 0x044ff00000041818 */
[C---:B------:R-:W-:Y:S08]  /*11cc0*/  HMMA.16816.F32.BF16 R16, R4.reuse, R28, R16 ;  /* 0x0000001c0410723c */ /* 0x040ff00000041810 */
[C---:B------:R-:W-:Y:S08]  /*11cd0*/  HMMA.16816.F32.BF16 R20, R4.reuse, R34, R20 ;  /* 0x000000220414723c */ /* 0x040ff00000041814 */
[----:B------:R-:W-:Y:S01]  /*11ce0*/  HMMA.16816.F32.BF16 R28, R4, R30, R8 ;  /* 0x0000001e041c723c */ /* 0x000fe20000041808 */
[----:B------:R-:W-:Y:S06]  /*11cf0*/  BAR.SYNC.DEFER_BLOCKING 0x0 ;  /* 0x0000000000007b1d */ /* 0x000fec0000010000 */
[----:B------:R-:W-:Y:S01]  /*11d00*/  @!UPT UIADD3 URZ, URZ, URZ, URZ ;  /* 0x0000003f3f3ff290 */ /* 0x000fe2000fffe03f */
[----:B------:R-:W-:Y:S11]  /*11d10*/  @!P0 BRA `(.L_x_4091) ;  /* 0x0000032000008947 */ /* 0x000ff60003800000 */
[----:B------:R-:W-:Y:S01]  /*11d20*/  ISETP.NE.AND P4, PT, R120, 0x1, PT ;  /* 0x000000017800780c */ /* 0x000fe20003f85270 */
[----:B------:R-:W-:Y:S01]  /*11d30*/  IMAD.MOV.U32 R198, RZ, RZ, RZ ;  /* 0x000000ffffc67224 */ /* 0x000fe200078e00ff */
        /* <DEDUP_REMOVED lines=27> */
.L_x_4240:
[----:B------:R-:W-:Y:S05]  /*11ef0*/  BRA.DIV ~URZ, `(.L_x_4093) ;  /* 0x0000f1f27f007947 */ /* 0x000fea000b800000 */
[----:B-1----:R1:W3:Y:S02]  /*11f00*/  SHFL.IDX PT, R0, R5, RZ, 0x181f ;  /* 0x00181fff05007589 */ /* 0x0022e400000e0000 */
.L_x_4241:
[C---:B------:R-:W-:Y:S02]  /*11f10*/  ISETP.GE.AND P1, PT, R134.reuse, c[0x0][0x1d4], PT ;  /* 0x0000750086007a0c */ /* 0x040fe40003f26270 */
[----:B---3--:R-:W-:Y:S02]  /*11f20*/  LEA R2, P0, R134, R0, 0x1 ;  /* 0x0000000086027211 */ /* 0x008fe400078008ff */
        /* <DEDUP_REMOVED lines=17> */
.L_x_4091:
[----:B------:R-:W-:Y:S05]  /*12040*/  BSYNC B0 ;  /* 0x0000000000007941 */ /* 0x000fea0003800000 */
.L_x_4090:
[----:B------:R-:W-:Y:S01]  /*12050*/  IMAD.MOV.U32 R0, RZ, RZ, c[0x0][0x2c4] ;  /* 0x0000b100ff007624 */ /* 0x000fe200078e00ff */
[----:B------:R-:W-:Y:S01]  /*12060*/  ULDC UR4, c[0x0][0x324] ;  /* 0x0000c90000047ab9 */ /* 0x000fe20000000800 */
[----:B---3--:R-:W-:Y:S01]  /*12070*/  IADD3 R2, R210, 0x1, -R107 ;  /* 0x00000001d2027810 */ /* 0x008fe20007ffe86b */
        /* <DEDUP_REMOVED lines=10> */
[----:B-1----:R-:W-:Y:S01]  /*12120*/  IADD3 R5, R0, c[0x0][0x328], RZ ;  /* 0x0000ca0000057a10 */ /* 0x002fe20007ffe0ff */
[----:B------:R-:W-:Y:S05]  /*12130*/  BRA.DIV ~URZ, `(.L_x_4094) ;  /* 0x0000f0127f007947 */ /* 0x000fea000b800000 */
[----:B------:R1:W2:Y:S02]  /*12140*/  SHFL.IDX PT, R3, R4, RZ, 0x1c1f ;  /* 0x001c1fff04037589 */ /* 0x0002a400000e0000 */
.L_x_4242:
        /* <DEDUP_REMOVED lines=17> */
.L_x_4097:
[----:B------:R-:W-:-:S04]  /*12260*/  MOV R8, c[0x0][0x32c] ;  /* 0x0000cb0000087a02 */ /* 0x000fc80000000f00 */
[----:B------:R-:W-:-:S13]  /*12270*/  ISETP.NE.AND P0, PT, R8, 0x1, PT ;  /* 0x000000010800780c */ /* 0x000fda0003f05270 */
[----:B------:R-:W-:-:S05]  /*12280*/  @P0 IMAD.HI.U32 R8, R3, c[0x0][0x330], RZ ;  /* 0x0000cc0003080a27 */ /* 0x000fca00078e00ff */
[----:B------:R-:W-:Y:S02]  /*12290*/  @P0 SHF.R.U32.HI R3, RZ, c[0x0][0x334], R8 ;  /* 0x0000cd00ff030a19 */ /* 0x000fe40000011608 */
.L_x_4098:
[----:B------:R-:W-:Y:S05]  /*122a0*/  BSYNC B0 ;  /* 0x0000000000007941 */ /* 0x000fea0003800000 */
.L_x_4096:
[----:B------:R-:W-:-:S04]  /*122b0*/  IMAD R3, R3, c[0x0][0x32c], -R107 ;  /* 0x0000cb0003037a24 */ /* 0x000fc800078e0a6b */
[----:B------:R-:W-:-:S05]  /*122c0*/  IMAD.IADD R3, R3, 0x1, -R216 ;  /* 0x0000000103037824 */ /* 0x000fca00078e0ad8 */
[----:B------:R-:W-:Y:S02]  /*122d0*/  IADD3 R8, R3, c[0x0][0x32c], RZ ;  /* 0x0000cb0003087a10 */ /* 0x000fe40007ffe0ff */
[----:B------:R-:W-:Y:S02]  /*122e0*/  IMNMX R0, R0, R3, !PT ;  /* 0x0000000300007217 */ /* 0x000fe40007800200 */
[----:B------:R-:W-:Y:S02]  /*122f0*/  IMNMX R2, R2, R8, PT ;  /* 0x0000000802027217 */ /* 0x000fe40003800200 */
.L_x_4095:
[----:B------:R-:W-:-:S04]  /*12300*/  ISETP.GT.AND P1, PT, R196, RZ, PT ;  /* 0x000000ffc400720c */ /* 0x000fc80003f24270 */
[C---:B------:R-:W-:Y:S02]  /*12310*/  ISETP.GT.AND P2, PT, R0.reuse, RZ, P1 ;  /* 0x000000ff0000720c */ /* 0x040fe40000f44270 */
[----:B------:R-:W-:Y:S02]  /*12320*/  ISETP.GT.AND P0, PT, R0, 0x1, P1 ;  /* 0x000000010000780c */ /* 0x000fe40000f04270 */
[C---:B------:R-:W-:Y:S02]  /*12330*/  ISETP.LT.OR P2, PT, R2.reuse, 0x1, P2 ;  /* 0x000000010200780c */ /* 0x040fe40001741670 */
[----:B------:R-:W-:Y:S02]  /*12340*/  ISETP.LT.OR P0, PT, R2, 0x2, P0 ;  /* 0x000000020200780c */ /* 0x000fe40000701670 */
[----:B------:R-:W-:Y:S02]  /*12350*/  FSEL R10, R24, -INF , !P2 ;  /* 0xff800000180a7808 */ /* 0x000fe40005000000 */
[----:B------:R-:W-:-:S02]  /*12360*/  ISETP.GT.AND P2, PT, R0, 0x8, P1 ;  /* 0x000000080000780c */ /* 0x000fc40000f44270 */
[----:B------:R-:W-:Y:S02]  /*12370*/  FSEL R11, R25, -INF , !P0 ;  /* 0xff800000190b7808 */ /* 0x000fe40004000000 */
        /* <DEDUP_REMOVED lines=16> */
[----:B------:R-:W-:Y:S01]  /*12480*/  FSEL R28, R29, -INF , !P0 ;  /* 0xff8000001d1c7808 */ /* 0x000fe20004000000 */
[----:B------:R-:W-:Y:S06]  /*12490*/  BRA.DIV ~URZ, `(.L_x_4099) ;  /* 0x0000ed227f007947 */ /* 0x000fec000b800000 */
[----:B------:R2:W3:Y:S02]  /*124a0*/  SHFL.IDX PT, R3, R4, 0x1, 0x1c1f ;  /* 0x003c1f0004037f89 */ /* 0x0004e400000e0000 */
.L_x_4243:
        /* <DEDUP_REMOVED lines=17> */
.L_x_4102:
[----:B-12---:R-:W-:-:S04]  /*125c0*/  MOV R4, c[0x0][0x32c] ;  /* 0x0000cb0000047a02 */ /* 0x006fc80000000f00 */
[----:B------:R-:W-:-:S13]  /*125d0*/  ISETP.NE.AND P0, PT, R4, 0x1, PT ;  /* 0x000000010400780c */ /* 0x000fda0003f05270 */
[----:B------:R-:W-:-:S05]  /*125e0*/  @P0 IMAD.HI.U32 R4, R3, c[0x0][0x330], RZ ;  /* 0x0000cc0003040a27 */ /* 0x000fca00078e00ff */
[----:B------:R-:W-:Y:S02]  /*125f0*/  @P0 SHF.R.U32.HI R3, RZ, c[0x0][0x334], R4 ;  /* 0x0000cd00ff030a19 */ /* 0x000fe40000011604 */
.L_x_4103:
[----:B------:R-:W-:Y:S05]  /*12600*/  BSYNC B0 ;  /* 0x0000000000007941 */ /* 0x000fea0003800000 */
.L_x_4101:
[----:B------:R-:W-:-:S04]  /*12610*/  IMAD R3, R3, c[0x0][0x32c], -R107 ;  /* 0x0000cb0003037a24 */ /* 0x000fc800078e0a6b */
[----:B------:R-:W-:-:S05]  /*12620*/  IMAD.IADD R3, R3, 0x1, -R216 ;  /* 0x0000000103037824 */ /* 0x000fca00078e0ad8 */
[----:B------:R-:W-:Y:S02]  /*12630*/  IADD3 R4, R3, c[0x0][0x32c], RZ ;  /* 0x0000cb0003047a10 */ /* 0x000fe40007ffe0ff */
[----:B------:R-:W-:Y:S02]  /*12640*/  IMNMX R0, R0, R3, !PT ;  /* 0x0000000300007217 */ /* 0x000fe40007800200 */
[----:B------:R-:W-:Y:S02]  /*12650*/  IMNMX R2, R2, R4, PT ;  /* 0x0000000402027217 */ /* 0x000fe40003800200 */
.L_x_4100:
[C---:B------:R-:W-:Y:S02]  /*12660*/  ISETP.GT.AND P0, PT, R0.reuse, 0x1, P1 ;  /* 0x000000010000780c */ /* 0x040fe40000f04270 */
[----:B------:R-:W-:Y:S02]  /*12670*/  ISETP.GT.AND P2, PT, R0, 0x8, P1 ;  /* 0x000000080000780c */ /* 0x000fe40000f44270 */
[C---:B------:R-:W-:Y:S02]  /*12680*/  ISETP.LT.OR P0, PT, R2.reuse, 0x2, P0 ;  /* 0x000000020200780c */ /* 0x040fe40000701670 */
[----:B------:R-:W-:-:S02]  /*12690*/  ISETP.LT.OR P2, PT, R2, 0x9, P2 ;  /* 0x000000090200780c */ /* 0x000fc40001741670 */
[----:B------:R-:W-:Y:S02]  /*126a0*/  FSEL R7, R27, -INF , !P0 ;  /* 0xff8000001b077808 */ /* 0x000fe40004000000 */
[----:B------:R-:W-:Y:S02]  /*126b0*/  ISETP.GT.AND P0, PT, R0, 0x9, P1 ;  /* 0x000000090000780c */ /* 0x000fe40000f04270 */
[----:B------:R-:W-:Y:S02]  /*126c0*/  FSEL R8, R22, -INF , !P2 ;  /* 0xff80000016087808 */ /* 0x000fe40005000000 */
[----:B------:R-:W-:Y:S02]  /*126d0*/  ISETP.GT.AND P2, PT, R0, RZ, P1 ;  /* 0x000000ff0000720c */ /* 0x000fe40000f44270 */
[C---:B------:R-:W-:Y:S02]  /*126e0*/  ISETP.LT.OR P0, PT, R2.reuse, 0xa, P0 ;  /* 0x0000000a0200780c */ /* 0x040fe40000701670 */
[----:B------:R-:W-:-:S02]  /*126f0*/  ISETP.LT.OR P2, PT, R2, 0x1, P2 ;  /* 0x000000010200780c */ /* 0x000fc40001741670 */
[----:B------:R-:W-:Y:S02]  /*12700*/  FSEL R9, R23, -INF , !P0 ;  /* 0xff80000017097808 */ /* 0x000fe40004000000 */
[----:B------:R-:W-:Y:S02]  /*12710*/  ISETP.GT.AND P0, PT, R0, 0x10, P1 ;  /* 0x000000100000780c */ /* 0x000fe40000f04270 */
[----:B------:R-:W-:Y:S02]  /*12720*/  FSEL R6, R26, -INF , !P2 ;  /* 0xff8000001a067808 */ /* 0x000fe40005000000 */
[----:B------:R-:W-:Y:S02]  /*12730*/  FMNMX.FTZ R3, R10, R11, !PT ;  /* 0x0000000b0a037209 */ /* 0x000fe40007810000 */
[----:B------:R-:W-:Y:S02]  /*12740*/  ISETP.LT.OR P2, PT, R2, 0x11, P0 ;  /* 0x000000110200780c */ /* 0x000fe40000741670 */
[----:B-12---:R-:W-:-:S02]  /*12750*/  FMNMX.FTZ R4, R6, R7, !PT ;  /* 0x0000000706047209 */ /* 0x006fc40007810000 */
[----:B------:R-:W-:Y:S02]  /*12760*/  ISETP.GT.AND P0, PT, R0, 0x11, P1 ;  /* 0x000000110000780c */ /* 0x000fe40000f04270 */
[----:B------:R-:W-:Y:S02]  /*12770*/  FMNMX.FTZ R3, R12, R3, !PT ;  /* 0x000000030c037209 */ /* 0x000fe40007810000 */
[----:B------:R-:W-:Y:S02]  /*12780*/  FSEL R27, R18, -INF , !P2 ;  /* 0xff800000121b7808 */ /* 0x000fe40005000000 */
[----:B------:R-:W-:Y:S02]  /*12790*/  FMNMX.FTZ R4, R8, R4, !PT ;  /* 0x0000000408047209 */ /* 0x000fe40007810000 */
[----:B------:R-:W-:Y:S02]  /*127a0*/  ISETP.LT.OR P2, PT, R2, 0x12, P0 ;  /* 0x000000120200780c */ /* 0x000fe40000741670 */
[----:B------:R-:W-:-:S02]  /*127b0*/  ISETP.GT.AND P3, PT, R0, 0x18, P1 ;  /* 0x000000180000780c */ /* 0x000fc40000f64270 */
[----:B------:R-:W-:Y:S02]  /*127c0*/  ISETP.GT.AND P0, PT, R0, 0x19, P1 ;  /* 0x000000190000780c */ /* 0x000fe40000f04270 */
[----:B------:R-:W-:Y:S02]  /*127d0*/  FMNMX.FTZ R0, R13, R3, !PT ;  /* 0x000000030d007209 */ /* 0x000fe40007810000 */
[----:B------:R-:W-:Y:S02]  /*127e0*/  FMNMX.FTZ R3, R9, R4, !PT ;  /* 0x0000000409037209 */ /* 0x000fe40007810000 */
[----:B------:R-:W-:Y:S02]  /*127f0*/  FSEL R24, R19, -INF , !P2 ;  /* 0xff80000013187808 */ /* 0x000fe40005000000 */
[----:B------:R-:W-:Y:S02]  /*12800*/  ISETP.LT.OR P1, PT, R2, 0x19, P3 ;  /* 0x000000190200780c */ /* 0x000fe40001f21670 */
        /* <DEDUP_REMOVED lines=13> */
.L_x_4244:
[----:B-12---:R-:W-:Y:S01]  /*128e0*/  FMNMX.FTZ R4, R4, R0, !PT ;  /* 0x0000000004047209 */ /* 0x006fe20007810000 */
[----:B------:R-:W-:Y:S05]  /*128f0*/  BRA.DIV ~URZ, `(.L_x_4105) ;  /* 0x0000e9827f007947 */ /* 0x000fea000b800000 */
[----:B------:R-:W1:Y:S04]  /*12900*/  SHFL.BFLY PT, R0, R5, 0x2, 0x1f ;  /* 0x0c401f0005007f89 */ /* 0x000e6800000e0000 */
[----:B------:R-:W2:Y:S01]  /*12910*/  SHFL.BFLY PT, R2, R4, 0x1, 0x1f ;  /* 0x0c201f0004027f89 */ /* 0x000ea200000e0000 */
[----:B-1----:R-:W-:-:S02]  /*12920*/  FMNMX.FTZ R5, R5, R0, !PT ;  /* 0x0000000005057209 */ /* 0x002fc40007810000 */
[----:B--2---:R-:W-:-:S03]  /*12930*/  FMNMX.FTZ R133, R4, R2, !PT ;  /* 0x0000000204857209 */ /* 0x004fc60007810000 */
[----:B------:R1:W2:Y:S04]  /*12940*/  SHFL.BFLY PT, R3, R5, 0x1, 0x1f ;  /* 0x0c201f0005037f89 */ /* 0x0002a800000e0000 */
.L_x_4245:
[C---:B------:R-:W-:Y:S01]  /*12950*/  FMUL.FTZ R2, R133.reuse, c[0x0][0x2d0] ;  /* 0x0000b40085027a20 */ /* 0x040fe20000410000 */
[----:B------:R-:W-:Y:S01]  /*12960*/  FSETP.NEU.FTZ.AND P0, PT, R133, -INF , PT ;  /* 0xff8000008500780b */ /* 0x000fe20003f1d000 */
[----:B------:R-:W-:Y:S01]  /*12970*/  WARPSYNC 0xffffffff ;  /* 0xffffffff00007948 */ /* 0x000fe20003800000 */
[----:B--2---:R-:W-:Y:S01]  /*12980*/  FMNMX.FTZ R4, R3, R5, !PT ;  /* 0x0000000503047209 */ /* 0x004fe20007810000 */
        /* <DEDUP_REMOVED lines=17> */
[----:B--2---:R-:W-:-:S03]  /*12aa0*/  FFMA.FTZ R0, R11, c[0x0][0x2d0], -R2 ;  /* 0x0000b4000b007a23 */ /* 0x004fc60000010802 */
[----:B------:R-:W-:Y:S01]  /*12ab0*/  LDSM.16.MT88.4 R68, [R182+0x1800] ;  /* 0x00180000b644783b */ /* 0x000fe20000004200 */
[----:B------:R2:W-:Y:S03]  /*12ac0*/  MUFU.EX2 R108, R0 ;  /* 0x00000000006c7308 */ /* 0x0005e60000000800 */
[----:B------:R-:W-:Y:S01]  /*12ad0*/  LDSM.16.MT88.4 R72, [R179+0x2000] ;  /* 0x00200000b348783b */ /* 0x000fe20000004200 */
[----:B---3--:R-:W-:-:S03]  /*12ae0*/  FFMA.FTZ R3, R14, c[0x0][0x2d0], -R2 ;  /* 0x0000b4000e037a23 */ /* 0x008fc60000010802 */
[----:B------:R-:W-:Y:S01]  /*12af0*/  LDSM.16.MT88.4 R60, [R180+0x1000] ;  /* 0x00100000b43c783b */ /* 0x000fe20000004200 */
[----:B------:R-:W-:Y:S03]  /*12b00*/  MUFU.EX2 R118, R3 ;  /* 0x0000000300767308 */ /* 0x000fe60000000800 */
[----:B------:R-:W-:Y:S04]  /*12b10*/  LDSM.16.MT88.4 R64, [R181+0x1000] ;  /* 0x00100000b540783b */ /* 0x000fe80000004200 */
[----:B------:R-:W-:Y:S01]  /*12b20*/  LDSM.16.MT88.4 R80, [R181+0x1800] ;  /* 0x00180000b550783b */ /* 0x000fe20000004200 */
[----:B--2---:R-:W-:-:S03]  /*12b30*/  FFMA.FTZ R0, R12, c[0x0][0x2d0], -R2 ;  /* 0x0000b4000c007a23 */ /* 0x004fc60000010802 */
[----:B------:R-:W2:Y:S01]  /*12b40*/  LDSM.16.MT88.4 R12, [R179] ;  /* 0x00000000b30c783b */ /* 0x000ea20000004200 */
[----:B------:R3:W4:Y:S03]  /*12b50*/  MUFU.EX2 R109, R0 ;  /* 0x00000000006d7308 */ /* 0x0007260000000800 */
[----:B------:R-:W5:Y:S04]  /*12b60*/  LDSM.16.MT88.4 R84, [R180+0x2000] ;  /* 0x00200000b454783b */ /* 0x000f680000004200 */
[----:B------:R-:W-:Y:S04]  /*12b70*/  LDSM.16.MT88.4 R92, [R180+0x2800] ;  /* 0x00280000b45c783b */ /* 0x000fe80000004200 */
[----:B------:R-:W-:Y:S04]  /*12b80*/  LDSM.16.MT88.4 R96, [R181+0x2800] ;  /* 0x00280000b560783b */ /* 0x000fe80000004200 */
[----:B------:R-:W-:Y:S01]  /*12b90*/  LDSM.16.MT88.4 R112, [R180+0x3000] ;  /* 0x00300000b470783b */ /* 0x000fe20000004200 */
[----:B---3--:R-:W-:Y:S01]  /*12ba0*/  FMUL.FTZ R0, R4, c[0x0][0x2d0] ;  /* 0x0000b40004007a20 */ /* 0x008fe20000410000 */
[----:B----4-:R-:W-:-:S02]  /*12bb0*/  F2FP.BF16.PACK_AB R10, R119, R109 ;  /* 0x0000006d770a723e */ /* 0x010fc400000010ff */
[----:B------:R-:W-:Y:S02]  /*12bc0*/  LDSM.16.MT88.4 R120, [R182+0x3000] ;  /* 0x00300000b678783b */ /* 0x000fe40000004200 */
[----:B------:R-:W-:Y:S02]  /*12bd0*/  FSEL R0, R0, RZ, P0 ;  /* 0x000000ff00007208 */ /* 0x000fe40000000000 */
[----:B------:R-:W-:Y:S03]  /*12be0*/  LDSM.16.MT88.4 R48, [R180+0x1800] ;  /* 0x00180000b430783b */ /* 0x000fe60000004200 */
[--C-:B------:R-:W-:Y:S01]  /*12bf0*/  FFMA.FTZ R3, R6, c[0x0][0x2d0], -R0.reuse ;  /* 0x0000b40006037a23 */ /* 0x100fe20000010800 */
[----:B------:R-:W-:Y:S03]  /*12c00*/  LDSM.16.MT88.4 R88, [R182+0x2000] ;  /* 0x00200000b658783b */ /* 0x000fe60000004200 */
[----:B------:R3:W-:Y:S01]  /*12c10*/  MUFU.EX2 R6, R3 ;  /* 0x0000000300067308 */ /* 0x0007e20000000800 */
[----:B------:R-:W4:Y:S01]  /*12c20*/  LDSM.16.MT88.4 R104, [R179+0x3000] ;  /* 0x00300000b368783b */ /* 0x000f220000004200 */
[----:B---3--:R-:W-:-:S06]  /*12c30*/  FFMA.FTZ R3, R7, c[0x0][0x2d0], -R0 ;  /* 0x0000b40007037a23 */ /* 0x008fcc0000010800 */
[----:B-1----:R1:W3:Y:S02]  /*12c40*/  MUFU.EX2 R5, R3 ;  /* 0x0000000300057308 */ /* 0x0022e40000000800 */
[----:B-1----:R-:W-:Y:S01]  /*12c50*/  FFMA.FTZ R3, R8, c[0x0][0x2d0], -R0 ;  /* 0x0000b40008037a23 */ /* 0x002fe20000010800 */
[----:B------:R-:W-:-:S05]  /*12c60*/  F2FP.BF16.PACK_AB R8, R108, R110 ;  /* 0x0000006e6c08723e */ /* 0x000fca00000010ff */
[----:B------:R1:W-:Y:S02]  /*12c70*/  MUFU.EX2 R116, R3 ;  /* 0x0000000300747308 */ /* 0x0003e40000000800 */
[----:B-1----:R-:W-:Y:S01]  /*12c80*/  FFMA.FTZ R3, R9, c[0x0][0x2d0], -R0 ;  /* 0x0000b40009037a23 */ /* 0x002fe20000010800 */
[----:B---3--:R-:W-:-:S05]  /*12c90*/  F2FP.BF16.PACK_AB R9, R5, R6 ;  /* 0x000000060509723e */ /* 0x008fca00000010ff */
[----:B------:R1:W3:Y:S02]  /*12ca0*/  MUFU.EX2 R7, R3 ;  /* 0x0000000300077308 */ /* 0x0002e40000000800 */
[----:B-1----:R-:W-:Y:S01]  /*12cb0*/  FFMA.FTZ R3, R17, c[0x0][0x2d0], -R2 ;  /* 0x0000b40011037a23 */ /* 0x002fe20000010802 */
[----:B---3--:R-:W-:-:S05]  /*12cc0*/  F2FP.BF16.PACK_AB R11, R7, R116 ;  /* 0x00000074070b723e */ /* 0x008fca00000010ff */
[----:B------:R1:W3:Y:S02]  /*12cd0*/  MUFU.EX2 R124, R3 ;  /* 0x00000003007c7308 */ /* 0x0002e40000000800 */
[C---:B--2---:R-:W-:Y:S08]  /*12ce0*/  HMMA.16816.F32.BF16 R152, R8.reuse, R12, RZ ;  /* 0x0000000c0898723c */ /* 0x044ff000000418ff */
[C---:B------:R-:W-:Y:S01]  /*12cf0*/  HMMA.16816.F32.BF16 R12, R8.reuse, R14, RZ ;  /* 0x0000000e080c723c */ /* 0x040fe200000418ff */
[--C-:B-1----:R-:W-:Y:S01]  /*12d00*/  FFMA.FTZ R3, R16, c[0x0][0x2d0], -R2.reuse ;  /* 0x0000b40010037a23 */ /* 0x102fe20000010802 */
[----:B---3--:R-:W-:Y:S01]  /*12d10*/  F2FP.BF16.PACK_AB R128, R124, R118 ;  /* 0x000000767c80723e */ /* 0x008fe200000010ff */
        /* <DEDUP_REMOVED lines=8> */
[----:B---3--:R-:W-:Y:S01]  /*12da0*/  FFMA.FTZ R2, R27, c[0x0][0x2d0], -R0 ;  /* 0x0000b4001b027a23 */ /* 0x008fe20000010800 */
[----:B------:R-:W-:-:S06]  /*12db0*/  F2FP.BF16.PACK_AB R130, R205, R125 ;  /* 0x0000007dcd82723e */ /* 0x000fcc00000010ff */
[C---:B-----5:R-:W-:Y:S01]  /*12dc0*/  HMMA.16816.F32.BF16 R76, R8.reuse, R84, RZ ;  /* 0x00000054084c723c */ /* 0x060fe200000418ff */
[----:B------:R3:W-:Y:S07]  /*12dd0*/  MUFU.EX2 R3, R2 ;  /* 0x0000000200037308 */ /* 0x0007ee0000000800 */
[C---:B----4-:R-:W-:Y:S08]  /*12de0*/  HMMA.16816.F32.BF16 R100, R8.reuse, R104, RZ ;  /* 0x000000680864723c */ /* 0x050ff000000418ff */
        /* <DEDUP_REMOVED lines=108> */
.L_x_4108:
[----:B------:R-:W-:-:S04]  /*134b0*/  MOV R2, 0x1 ;  /* 0x0000000100027802 */ /* 0x000fc80000000f00 */
[----:B------:R-:W-:-:S13]  /*134c0*/  ISETP.NE.AND P0, PT, R2, c[0x0][0x32c], PT ;  /* 0x0000cb0002007a0c */ /* 0x000fda0003f05270 */
[----:B------:R-:W-:-:S05]  /*134d0*/  @P0 IMAD.HI.U32 R2, R3, c[0x0][0x330], RZ ;  /* 0x0000cc0003020a27 */ /* 0x000fca00078e00ff */
[----:B------:R-:W-:Y:S02]  /*134e0*/  @P0 SHF.R.U32.HI R3, RZ, c[0x0][0x334], R2 ;  /* 0x0000cd00ff030a19 */ /* 0x000fe40000011602 */
.L_x_4109:
[----:B------:R-:W-:Y:S05]  /*134f0*/  BSYNC B0 ;  /* 0x0000000000007941 */ /* 0x000fea0003800000 */
.L_x_4107:
[----:B------:R-:W-:-:S05]  /*13500*/  MOV R2, c[0x0][0x32c] ;  /* 0x0000cb0000027a02 */ /* 0x000fca0000000f00 */
[----:B------:R-:W-:-:S05]  /*13510*/  IMAD R3, R3, R2, c[0x0][0x32c] ;  /* 0x0000cb0003037624 */ /* 0x000fca00078e0202 */
[----:B------:R-:W-:-:S04]  /*13520*/  IMNMX R0, R0, R3, PT ;  /* 0x0000000300007217 */ /* 0x000fc80003800200 */
.L_x_4106:
        /* <DEDUP_REMOVED lines=12> */
.L_x_4131:
        /* <DEDUP_REMOVED lines=27> */
.L_x_4246:
[----:B------:R-:W-:-:S05]  /*137a0*/  BRA.DIV ~URZ, `(.L_x_4114) ;  /* 0x0000dc327f007947 */ /* 0x000fca000b800000 */
[----:B----4-:R4:W3:Y:S02]  /*137b0*/  SHFL.IDX PT, R0, R5, RZ, 0x181f ;  /* 0x00181fff05007589 */ /* 0x0108e400000e0000 */
.L_x_4247:
        /* <DEDUP_REMOVED lines=17> */
.L_x_4112:
[----:B------:R-:W-:Y:S05]  /*138d0*/  BSYNC B0 ;  /* 0x0000000000007941 */ /* 0x000fea0003800000 */
.L_x_4111:
        /* <DEDUP_REMOVED lines=20> */
[----:B------:R-:W1:Y:S05]  /*13a20*/  LDSM.16.M88.4 R160, [R176+-0x3000] ;  /* 0xffd00000b0a0783b */ /* 0x000e6a0000000200 */
[----:B------:R-:W2:Y:S02]  /*13a30*/  LDSM.16.M88.4 R168, [R176+-0x2800] ;  /* 0xffd80000b0a8783b */ /* 0x000ea40000000200 */
[C---:B-1----:R-:W-:Y:S08]  /*13a40*/  HMMA.16816.F32.BF16 R4, R164.reuse, R160, R4 ;  /* 0x000000a0a404723c */ /* 0x042ff00000041804 */
[C---:B------:R-:W-:Y:S01]  /*13a50*/  HMMA.16816.F32.BF16 R8, R164.reuse, R162, R8 ;  /* 0x000000a2a408723c */ /* 0x040fe20000041808 */
[----:B------:R-:W-:Y:S07]  /*13a60*/  LDSM.16.M88.4 R160, [R183+0x4000] ;  /* 0x00400000b7a0783b */ /* 0x000fee0000000200 */
[C---:B--2---:R-:W-:Y:S08]  /*13a70*/  HMMA.16816.F32.BF16 R12, R164.reuse, R168, R12 ;  /* 0x000000a8a40c723c */ /* 0x044ff0000004180c */
[----:B------:R-:W-:Y:S01]  /*13a80*/  HMMA.16816.F32.BF16 R16, R164, R170, R16 ;  /* 0x000000aaa410723c */ /* 0x000fe20000041810 */
[----:B------:R-:W1:Y:S05]  /*13a90*/  LDSM.16.M88.4 R164, [R178+0x1000] ;  /* 0x00100000b2a4783b */ /* 0x000e6a0000000200 */
[----:B------:R-:W2:Y:S02]  /*13aa0*/  LDSM.16.M88.4 R168, [R178+0x1800] ;  /* 0x00180000b2a8783b */ /* 0x000ea40000000200 */
[C---:B-1----:R-:W-:Y:S08]  /*13ab0*/  HMMA.16816.F32.BF16 R4, R160.reuse, R164, R4 ;  /* 0x000000a4a004723c */ /* 0x042ff00000041804 */
[C---:B------:R-:W-:Y:S01]  /*13ac0*/  HMMA.16816.F32.BF16 R8, R160.reuse, R166, R8 ;  /* 0x000000a6a008723c */ /* 0x040fe20000041808 */
[----:B------:R-:W-:Y:S07]  /*13ad0*/  LDSM.16.M88.4 R164, [R184+0x4000] ;  /* 0x00400000b8a4783b */ /* 0x000fee0000000200 */
[C---:B--2---:R-:W-:Y:S08]  /*13ae0*/  HMMA.16816.F32.BF16 R12, R160.reuse, R168, R12 ;  /* 0x000000a8a00c723c */ /* 0x044ff0000004180c */
[----:B------:R-:W-:Y:S01]  /*13af0*/  HMMA.16816.F32.BF16 R16, R160, R170, R16 ;  /* 0x000000aaa010723c */ /* 0x000fe20000041810 */
[----:B------:R-:W1:Y:S05]  /*13b00*/  LDSM.16.M88.4 R160, [R190] ;  /* 0x00000000bea0783b */ /* 0x000e6a0000000200 */
[----:B------:R-:W2:Y:S02]  /*13b10*/  LDSM.16.M88.4 R168, [R189] ;  /* 0x00000000bda8783b */ /* 0x000ea40000000200 */
        /* <DEDUP_REMOVED lines=69> */
[----:B------:R-:W2:Y:S02]  /*13f70*/  LDSM.16.M88.4 R168, [R176+0x800] ;  /* 0x00080000b0a8783b */ /* 0x000ea40000000200 */
[----:B------:R-:W-:Y:S04]  /*13f80*/  DEPBAR.LE SB0, 0x0 ;  /* 0x000080000000791a */ /* 0x000fe80000000000 */
[----:B------:R-:W-:Y:S01]  /*13f90*/  BAR.SYNC.DEFER_BLOCKING 0x0 ;  /* 0x0000000000007b1d */ /* 0x000fe20000010000 */
[C---:B-1----:R-:W-:Y:S08]  /*13fa0*/  HMMA.16816.F32.BF16 R4, R164.reuse, R160, R4 ;  /* 0x000000a0a404723c */ /* 0x042ff00000041804 */
[C---:B------:R-:W-:Y:S08]  /*13fb0*/  HMMA.16816.F32.BF16 R8, R164.reuse, R162, R8 ;  /* 0x000000a2a408723c */ /* 0x040ff00000041808 */
[C---:B--2---:R-:W-:Y:S08]  /*13fc0*/  HMMA.16816.F32.BF16 R12, R164.reuse, R168, R12 ;  /* 0x000000a8a40c723c */ /* 0x044ff0000004180c */
[----:B------:R-:W-:Y:S01]  /*13fd0*/  HMMA.16816.F32.BF16 R16, R164, R170, R16 ;  /* 0x000000aaa410723c */ /* 0x000fe20000041810 */
[----:B------:R-:W-:Y:S07]  /*13fe0*/  @!UPT UIADD3 URZ, URZ, URZ, URZ ;  /* 0x0000003f3f3ff290 */ /* 0x000fee000fffe03f */
[----:B------:R-:W-:-:S11]  /*13ff0*/  @!P0 BRA `(.L_x_4116) ;  /* 0x0000031000008947 */ /* 0x000fd60003800000 */
[----:B------:R-:W-:Y:S02]  /*14000*/  IMAD.MOV.U32 R0, RZ, RZ, c[0x0][0x2b8] ;  /* 0x0000ae00ff007624 */ /* 0x000fe400078e00ff */
[----:B------:R-:W-:Y:S02]  /*14010*/  IMAD.MOV.U32 R198, RZ, RZ, RZ ;  /* 0x000000ffffc67224 */ /* 0x000fe400078e00ff */
[----:B------:R-:W-:Y:S01]  /*14020*/  IMAD R2, R197, 0x20, R227 ;  /* 0x00000020c5027824 */ /* 0x000fe200078e02e3 */
        /* <DEDUP_REMOVED lines=12> */
[C---:B------:R-:W-:Y:S01]  /*140f0*/  IMAD.WIDE.U32 R2, R199.reuse, c[0x0][0x1e0], RZ ;  /* 0x00007800c7027a25 */ /* 0x040fe200078e00ff */
[----:B------:R-:W-:Y:S05]  /*14100*/  SHF.R.S32.HI R0, RZ, 0x1f, R199 ;  /* 0x0000001fff007819 */ /* 0x000fea00000114c7 */
[----:B------:R-:W-:Y:S04]  /*14110*/  IMAD R0, R0, c[0x0][0x1e0], RZ ;  /* 0x0000780000007a24 */ /* 0x000fe800078e02ff */
[----:B------:R-:W-:Y:S05]  /*14120*/  IMAD R0, R199, c[0x0][0x1e4], R0 ;  /* 0x00007900c7007a24 */ /* 0x000fea00078e0200 */
        /* <DEDUP_REMOVED lines=11> */
.L_x_4248:
[----:B------:R-:W-:-:S05]  /*141e0*/  BRA.DIV ~URZ, `(.L_x_4118) ;  /* 0x0000d2b27f007947 */ /* 0x000fca000b800000 */
[----:B-1----:R1:W3:Y:S02]  /*141f0*/  SHFL.IDX PT, R0, R133, RZ, 0x181f ;  /* 0x00181fff85007589 */ /* 0x0022e400000e0000 */
.L_x_4249:
        /* <DEDUP_REMOVED lines=17> */
.L_x_4116:
[----:B------:R-:W-:Y:S05]  /*14310*/  BSYNC B0 ;  /* 0x0000000000007941 */ /* 0x000fea0003800000 */
.L_x_4115:
[----:B------:R-:W-:Y:S01]  /*14320*/  IMAD.MOV.U32 R0, RZ, RZ, c[0x0][0x2c4] ;  /* 0x0000b100ff007624 */ /* 0x000fe200078e00ff */
[----:B------:R-:W0:Y:S01]  /*14330*/  LDGDEPBAR ;  /* 0x00000000000079af */ /* 0x000e220000000000 */
[----:B------:R-:W-:Y:S01]  /*14340*/  IMAD.IADD R132, R236, 0x1, R228 ;  /* 0x00000001ec847824 */ /* 0x000fe200078e02e4 */
[----:B------:R-:W-:Y:S01]  /*14350*/  ULDC UR4, c[0x0][0x324] ;  /* 0x0000c90000047ab9 */ /* 0x000fe20000000800 */
[----:B-1----:R-:W-:Y:S01]  /*14360*/  IMAD.SHL.U32 R133, R197, 0x20, RZ ;  /* 0x00000020c5857824 */ /* 0x002fe200078e00ff */
[----:B------:R-:W-:Y:S01]  /*14370*/  ISETP.NE.AND P0, PT, R0, 0x1, PT ;  /* 0x000000010000780c */ /* 0x000fe20003f05270 */
[----:B------:R-:W-:Y:S11]  /*14380*/  ULOP3.LUT UR4, URZ, UR4, URZ, 0x33, !UPT ;  /* 0x000000043f047292 */ /* 0x000ff6000f8e333f */
[----:B------:R-:W-:Y:S01]  /*14390*/  @!UPT UIADD3 URZ, URZ, URZ, URZ ;  /* 0x0000003f3f3ff290 */ /* 0x000fe2000fffe03f */
[----:B------:R-:W-:Y:S05]  /*143a0*/  @P0 IMAD.HI.U32 R0, R132, c[0x0][0x2c8], RZ ;  /* 0x0000b20084000a27 */ /* 0x000fea00078e00ff */
[----:B------:R-:W-:Y:S02]  /*143b0*/  @P0 SHF.R.U32.HI R132, RZ, c[0x0][0x2cc], R0 ;  /* 0x0000b300ff840a19 */ /* 0x000fe40000011600 */
[----:B------:R-:W-:Y:S04]  /*143c0*/  IADD3 R0, -R216, 0x1, -R133 ;  /* 0x00000001d8007810 */ /* 0x000fe80007ffe985 */
[----:B------:R-:W-:Y:S04]  /*143d0*/  IADD3 R0, -R211, R0, R210 ;  /* 0x00000000d3007210 */ /* 0x000fe80007ffe1d2 */
[C---:B--2---:R-:W-:Y:S02]  /*143e0*/  IADD3 R160, R0.reuse, UR4, RZ ;  /* 0x0000000400a07c10 */ /* 0x044fe4000fffe0ff */
[----:B------:R-:W-:Y:S01]  /*143f0*/  IADD3 R161, R0, c[0x0][0x328], RZ ;  /* 0x0000ca0000a17a10 */ /* 0x000fe20007ffe0ff */
[----:B------:R-:W-:-:S05]  /*14400*/  BRA.DIV ~URZ, `(.L_x_4119) ;  /* 0x0000d0f27f007947 */ /* 0x000fca000b800000 */
[----:B------:R1:W2:Y:S02]  /*14410*/  SHFL.IDX PT, R3, R132, RZ, 0x1c1f ;  /* 0x001c1fff84037589 */ /* 0x0002a400000e0000 */
.L_x_4250:
        /* <DEDUP_REMOVED lines=19> */
.L_x_4122:
[----:B------:R-:W-:Y:S04]  /*14550*/  MOV R162, c[0x0][0x32c] ;  /* 0x0000cb0000a27a02 */ /* 0x000fe80000000f00 */
[----:B------:R-:W-:Y:S11]  /*14560*/  ISETP.NE.AND P0, PT, R162, 0x1, PT ;  /* 0x00000001a200780c */ /* 0x000ff60003f05270 */
[----:B------:R-:W-:Y:S02]  /*14570*/  @!UPT UIADD3 URZ, URZ, URZ, URZ ;  /* 0x0000003f3f3ff290 */ /* 0x000fe4000fffe03f */
[----:B------:R-:W-:Y:S05]  /*14580*/  @P0 IMAD.HI.U32 R162, R3, c[0x0][0x330], RZ ;  /* 0x0000cc0003a20a27 */ /* 0x000fea00078e00ff */
[----:B------:R-:W-:Y:S02]  /*14590*/  @P0 SHF.R.U32.HI R3, RZ, c[0x0][0x334], R162 ;  /* 0x0000cd00ff030a19 */ /* 0x000fe400000116a2 */
.L_x_4123:
[----:B------:R-:W-:Y:S05]  /*145a0*/  BSYNC B0 ;  /* 0x0000000000007941 */ /* 0x000fea0003800000 */
.L_x_4121:
[----:B------:R-:W-:Y:S04]  /*145b0*/  IMAD R3, R3, c[0x0][0x32c], -R133 ;  /* 0x0000cb0003037a24 */ /* 0x000fe800078e0a85 */
[----:B------:R-:W-:Y:S05]  /*145c0*/  IMAD.IADD R3, R3, 0x1, -R216 ;  /* 0x0000000103037824 */ /* 0x000fea00078e0ad8 */
[----:B------:R-:W-:Y:S02]  /*145d0*/  IMNMX R0, R0, R3, !PT ;  /* 0x0000000300007217 */ /* 0x000fe40007800200 */
[----:B------:R-:W-:Y:S04]  /*145e0*/  IADD3 R3, R3, c[0x0][0x32c], RZ ;  /* 0x0000cb0003037a10 */ /* 0x000fe80007ffe0ff */
[----:B------:R-:W-:Y:S02]  /*145f0*/  IMNMX R2, R2, R3, PT ;  /* 0x0000000302027217 */ /* 0x000fe40003800200 */
.L_x_4120:
        /* <DEDUP_REMOVED lines=27> */
.L_x_4251:
        /* <DEDUP_REMOVED lines=19> */
.L_x_4127:
[----:B------:R-:W-:Y:S04]  /*148e0*/  MOV R4, c[0x0][0x32c] ;  /* 0x0000cb0000047a02 */ /* 0x000fe80000000f00 */
[----:B------:R-:W-:Y:S11]  /*148f0*/  ISETP.NE.AND P0, PT, R4, 0x1, PT ;  /* 0x000000010400780c */ /* 0x000ff60003f05270 */
[----:B------:R-:W-:Y:S02]  /*14900*/  @!UPT UIADD3 URZ, URZ, URZ, URZ ;  /* 0x0000003f3f3ff290 */ /* 0x000fe4000fffe03f */
[----:B------:R-:W-:Y:S05]  /*14910*/  @P0 IMAD.HI.U32 R4, R3, c[0x0][0x330], RZ ;  /* 0x0000cc0003040a27 */ /* 0x000fea00078e00ff */
[----:B------:R-:W-:Y:S02]  /*14920*/  @P0 SHF.R.U32.HI R3, RZ, c[0x0][0x334], R4 ;  /* 0x0000cd00ff030a19 */ /* 0x000fe40000011604 */
.L_x_4128:
[----:B------:R-:W-:Y:S05]  /*14930*/  BSYNC B0 ;  /* 0x0000000000007941 */ /* 0x000fea0003800000 */
.L_x_4126:
[----:B------:R-:W-:Y:S04]  /*14940*/  IMAD R133, R3, c[0x0][0x32c], -R133 ;  /* 0x0000cb0003857a24 */ /* 0x000fe800078e0a85 */
[----:B------:R-:W-:Y:S05]  /*14950*/  IMAD.IADD R3, R133, 0x1, -R216 ;  /* 0x0000000185037824 */ /* 0x000fea00078e0ad8 */
[----:B------:R-:W-:Y:S02]  /*14960*/  IMNMX R0, R0, R3, !PT ;  /* 0x0000000300007217 */ /* 0x000fe40007800200 */
[----:B------:R-:W-:Y:S04]  /*14970*/  IADD3 R3, R3, c[0x0][0x32c], RZ ;  /* 0x0000cb0003037a10 */ /* 0x000fe80007ffe0ff */
[----:B------:R-:W-:Y:S02]  /*14980*/  IMNMX R2, R2, R3, PT ;  /* 0x0000000302027217 */ /* 0x000fe40003800200 */
.L_x_4125:
        /* <DEDUP_REMOVED lines=42> */
.L_x_4252:
[----:B-12---:R-:W-:Y:S01]  /*14c30*/  FMNMX.FTZ R132, R132, R0, !PT ;  /* 0x0000000084847209 */ /* 0x006fe20007810000 */
[----:B------:R-:W-:-:S05]  /*14c40*/  BRA.DIV ~URZ, `(.L_x_4130) ;  /* 0x0000c9d27f007947 */ /* 0x000fca000b800000 */
[----:B------:R-:W1:Y:S02]  /*14c50*/  SHFL.BFLY PT, R0, R132, 0x1, 0x1f ;  /* 0x0c201f0084007f89 */ /* 0x000e6400000e0000 */
[----:B-1----:R-:W-:Y:S02]  /*14c60*/  FMNMX.FTZ R133, R132, R0, !PT ;  /* 0x0000000084857209 */ /* 0x002fe40007810000 */
[----:B------:R-:W1:Y:S02]  /*14c70*/  SHFL.BFLY PT, R0, R4, 0x2, 0x1f ;  /* 0x0c401f0004007f89 */ /* 0x000e6400000e0000 */
[----:B-1----:R-:W-:Y:S05]  /*14c80*/  FMNMX.FTZ R132, R4, R0, !PT ;  /* 0x0000000004847209 */ /* 0x002fea0007810000 */
[----:B------:R1:W2:Y:S02]  /*14c90*/  SHFL.BFLY PT, R0, R132, 0x1, 0x1f ;  /* 0x0c201f0084007f89 */ /* 0x0002a400000e0000 */
.L_x_4253:
[C---:B------:R-:W-:Y:S01]  /*14ca0*/  FSETP.NEU.FTZ.AND P0, PT, R133.reuse, -INF , PT ;  /* 0xff8000008500780b */ /* 0x040fe20003f1d000 */
[C---:B------:R-:W-:Y:S01]  /*14cb0*/  FMUL.FTZ R2, R133.reuse, c[0x0][0x2d0] ;  /* 0x0000b40085027a20 */ /* 0x040fe20000410000 */
[----:B--2---:R-:W-:Y:S01]  /*14cc0*/  FMNMX.FTZ R3, R0, R132, !PT ;  /* 0x0000008400037209 */ /* 0x004fe20007810000 */
[----:B------:R-:W-:Y:S01]  /*14cd0*/  WARPSYNC 0xffffffff ;  /* 0xffffffff00007948 */ /* 0x000fe20003800000 */
[----:B------:R-:W-:Y:S02]  /*14ce0*/  FSEL R0, R133, RZ, P0 ;  /* 0x000000ff85007208 */ /* 0x000fe40000000000 */
[----:B------:R-:W-:Y:S02]  /*14cf0*/  FSEL R2, R2, RZ, P0 ;  /* 0x000000ff02027208 */ /* 0x000fe40000000000 */
[----:B------:R-:W-:Y:S01]  /*14d00*/  FSETP.NEU.FTZ.AND P0, PT, R3, -INF , PT ;  /* 0xff8000000300780b */ /* 0x000fe20003f1d000 */
[----:B------:R-:W-:Y:S01]  /*14d10*/  FADD.FTZ R0, -R0, R136 ;  /* 0x0000008800007221 */ /* 0x000fe20000010100 */
[----:B------:R-:W-:Y:S01]  /*14d20*/  IADD3 R196, R197, -0x1, RZ ;  /* 0xffffffffc5c47810 */ /* 0x000fe20007ffe0ff */
        /* <DEDUP_REMOVED lines=10> */
[----:B------:R-:W-:Y:S09]  /*14dd0*/  FFMA.FTZ R169, R13, c[0x0][0x2d0], -R2 ;  /* 0x0000b4000da97a23 */ /* 0x000ff20000010802 */
[----:B------:R-:W-:Y:S10]  /*14de0*/  MUFU.EX2 R4, R14 ;  /* 0x0000000e00047308 */ /* 0x000ff40000000800 */
[----:B------:R-:W-:Y:S10]  /*14df0*/  MUFU.EX2 R17, R17 ;  /* 0x0000001100117308 */ /* 0x000ff40000000800 */
[----:B------:R-:W2:Y:S02]  /*14e00*/  MUFU.EX2 R15, R15 ;  /* 0x0000000f000f7308 */ /* 0x000ea40000000800 */
[----:B--2---:R-:W-:Y:S01]  /*14e10*/  F2FP.BF16.PACK_AB R162, R15, R17 ;  /* 0x000000110fa2723e */ /* 0x004fe200000010ff */
        /* <DEDUP_REMOVED lines=14> */
[--C-:B-1----:R-:W-:Y:S02]  /*14f00*/  FFMA.FTZ R132, R10, c[0x0][0x2d0], -R4.reuse ;  /* 0x0000b4000a847a23 */ /* 0x102fe40000010804 */
[----:B------:R-:W1:Y:S01]  /*14f10*/  MUFU.EX2 R2, R2 ;  /* 0x0000000200027308 */ /* 0x000e620000000800 */
[--C-:B------:R-:W-:Y:S02]  /*14f20*/  FFMA.FTZ R136, R11, c[0x0][0x2d0], -R4.reuse ;  /* 0x0000b4000b887a23 */ /* 0x100fe40000010804 */
[--C-:B------:R-:W-:Y:S02]  /*14f30*/  FFMA.FTZ R166, R9, c[0x0][0x2d0], -R4.reuse ;  /* 0x0000b40009a67a23 */ /* 0x100fe40000010804 */
[--C-:B------:R-:W-:Y:S02]  /*14f40*/  FFMA.FTZ R14, R12, c[0x0][0x2d0], -R4.reuse ;  /* 0x0000b4000c0e7a23 */ /* 0x100fe40000010804 */
[--C-:B------:R-:W-:Y:S02]  /*14f50*/  FFMA.FTZ R165, R7, c[0x0][0x2d0], -R4.reuse ;  /* 0x0000b40007a57a23 */ /* 0x100fe40000010804 */
[--C-:B------:R-:W-:Y:S01]  /*14f60*/  FFMA.FTZ R167, R6, c[0x0][0x2d0], -R4.reuse ;  /* 0x0000b40006a77a23 */ /* 0x100fe20000010804 */
[----:B------:R2:W-:Y:S01]  /*14f70*/  MUFU.EX2 R137, R8 ;  /* 0x0000000800897308 */ /* 0x0005e20000000800 */
[----:B------:R-:W-:Y:S02]  /*14f80*/  FFMA.FTZ R168, R5, c[0x0][0x2d0], -R4 ;  /* 0x0000b40005a87a23 */ /* 0x000fe40000010804 */
[----:B------:R-:W-:Y:S02]  /*14f90*/  FADD.FTZ R4, R17, R13 ;  /* 0x0000000d11047221 */ /* 0x000fe40000010000 */
[C---:B------:R-:W-:Y:S02]  /*14fa0*/  FMUL.FTZ R17, R0.reuse, R141 ;  /* 0x0000008d00117220 */ /* 0x040fe40000410000 */
[C---:B------:R-:W-:Y:S02]  /*14fb0*/  FMUL.FTZ R13, R0.reuse, R145 ;  /* 0x00000091000d7220 */ /* 0x040fe40000410000 */
[----:B------:R-:W-:Y:S01]  /*14fc0*/  FADD.FTZ R164, R15, R4 ;  /* 0x000000040fa47221 */ /* 0x000fe20000010000 */
[----:B------:R-:W-:Y:S01]  /*14fd0*/  MUFU.EX2 R145, R132 ;  /* 0x0000008400917308 */ /* 0x000fe20000000800 */
[C---:B------:R-:W-:Y:S02]  /*14fe0*/  FMUL.FTZ R4, R0.reuse, R152 ;  /* 0x0000009800047220 */ /* 0x040fe40000410000 */
[----:B------:R-:W-:Y:S02]  /*14ff0*/  FMUL.FTZ R5, R0, R153 ;  /* 0x0000009900057220 */ /* 0x000fe40000410000 */
[C---:B-1----:R-:W-:Y:S02]  /*15000*/  FMUL.FTZ R18, R2.reuse, R142 ;  /* 0x0000008e02127220 */ /* 0x042fe40000410000 */
[C---:B------:R-:W-:Y:S02]  /*15010*/  FMUL.FTZ R19, R2.reuse, R143 ;  /* 0x0000008f02137220 */ /* 0x040fe40000410000 */
[----:B------:R-:W1:Y:S01]  /*15020*/  LDSM.16.MT88.4 R140, [R179] ;  /* 0x00000000b38c783b */ /* 0x000e620000004200 */
[----:B------:R-:W3:Y:S01]  /*15030*/  MUFU.EX2 R152, R14 ;  /* 0x0000000e00987308 */ /* 0x000ee20000000800 */
[C---:B------:R-:W-:Y:S02]  /*15040*/  FMUL.FTZ R6, R2.reuse, R154 ;  /* 0x0000009a02067220 */ /* 0x040fe40000410000 */
[----:B------:R-:W-:Y:S02]  /*15050*/  FMUL.FTZ R7, R2, R155 ;  /* 0x0000009b02077220 */ /* 0x000fe40000410000 */
[C---:B--2---:R-:W-:Y:S02]  /*15060*/  FMUL.FTZ R8, R0.reuse, R148 ;  /* 0x0000009400087220 */ /* 0x044fe40000410000 */
[----:B------:R-:W-:Y:S02]  /*15070*/  FMUL.FTZ R9, R0, R149 ;  /* 0x0000009500097220 */ /* 0x000fe40000410000 */
[C---:B------:R-:W-:Y:S01]  /*15080*/  FMUL.FTZ R10, R2.reuse, R150 ;  /* 0x00000096020a7220 */ /* 0x040fe20000410000 */
[----:B------:R-:W2:Y:S01]  /*15090*/  MUFU.EX2 R173, R136 ;  /* 0x0000008800ad7308 */ /* 0x000ea20000000800 */
[----:B------:R-:W-:Y:S02]  /*150a0*/  FMUL.FTZ R11, R2, R151 ;  /* 0x00000097020b7220 */ /* 0x000fe40000410000 */
[----:B------:R-:W-:Y:S01]  /*150b0*/  FMUL.FTZ R12, R0, R144 ;  /* 0x00000090000c7220 */ /* 0x000fe20000410000 */
[----:B------:R-:W-:Y:S01]  /*150c0*/  LDSM.16.MT88.4 R148, [R179+0x800] ;  /* 0x00080000b394783b */ /* 0x000fe20000004200 */
[C---:B------:R-:W-:Y:S02]  /*150d0*/  FMUL.FTZ R15, R2.reuse, R147 ;  /* 0x00000093020f7220 */ /* 0x040fe40000410000 */
[C---:B------:R-:W-:Y:S02]  /*150e0*/  FMUL.FTZ R22, R2.reuse, R22 ;  /* 0x0000001602167220 */ /* 0x040fe40000410000 */
[----:B------:R-:W-:Y:S01]  /*150f0*/  FMUL.FTZ R23, R2, R23 ;  /* 0x0000001702177220 */ /* 0x000fe20000410000 */
[----:B------:R-:W4:Y:S01]  /*15100*/  MUFU.EX2 R132, R172 ;  /* 0x000000ac00847308 */ /* 0x000f220000000800 */
[C---:B------:R-:W-:Y:S02]  /*15110*/  FMUL.FTZ R24, R0.reuse, R24 ;  /* 0x0000001800187220 */ /* 0x040fe40000410000 */
[----:B------:R-:W-:Y:S01]  /*15120*/  FMUL.FTZ R25, R0, R25 ;  /* 0x0000001900197220 */ /* 0x000fe20000410000 */
[----:B---3--:R-:W-:Y:S01]  /*15130*/  F2FP.BF16.PACK_AB R161, R152, R137 ;  /* 0x0000008998a1723e */ /* 0x008fe200000010ff */
[C---:B------:R-:W-:Y:S02]  /*15140*/  FMUL.FTZ R14, R2.reuse, R146 ;  /* 0x00000092020e7220 */ /* 0x040fe40000410000 */
        /* <DEDUP_REMOVED lines=124> */
[----:B------:R-:W-:Y:S02]  /*15910*/  FFMA.FTZ R144, R2, R204, R137 ;  /* 0x000000cc02907223 */ /* 0x000fe40000010089 */
[----:B------:R-:W2:Y:S01]  /*15920*/  MUFU.EX2 R2, R171 ;  /* 0x000000ab00027308 */ /* 0x000ea20000000800 */
[----:B----4-:R-:W-:Y:S01]  /*15930*/  FADD.FTZ R0, R132, R164 ;  /* 0x000000a484007221 */ /* 0x010fe20000010000 */
[C---:B-1----:R-:W-:Y:S08]  /*15940*/  HMMA.16816.F32.BF16 R44, R160.reuse, R140, R44 ;  /* 0x0000008ca02c723c */ /* 0x042ff0000004182c */
[----:B------:R-:W1:Y:S01]  /*15950*/  MUFU.EX2 R137, R170 ;  /* 0x000000aa00897308 */ /* 0x000e620000000800 */
[C---:B------:R-:W-:Y:S01]  /*15960*/  HMMA.16816.F32.BF16 R48, R160.reuse, R142, R48 ;  /* 0x0000008ea030723c */ /* 0x040fe20000041830 */
[----:B------:R-:W3:Y:S08]  /*15970*/  LDSM.16.MT88.4 R140, [R182+0x1000] ;  /* 0x00100000b68c783b */ /* 0x000ef00000004200 */
[----:B------:R4:W5:Y:S03]  /*15980*/  MUFU.EX2 R170, R166 ;  /* 0x000000a600aa7308 */ /* 0x0009660000000800 */
[C---:B--2---:R-:W-:Y:S01]  /*15990*/  F2FP.BF16.PACK_AB R164, R2.reuse, R132 ;  /* 0x0000008402a4723e */ /* 0x044fe200000010ff */
[----:B------:R-:W-:Y:S02]  /*159a0*/  FADD.FTZ R0, R2, R0 ;  /* 0x0000000002007221 */ /* 0x000fe40000010000 */
[----:B------:R-:W-:Y:S04]  /*159b0*/  FADD.FTZ R2, R152, R144 ;  /* 0x0000009098027221 */ /* 0x000fe80000010000 */
[----:B------:R-:W-:Y:S01]  /*159c0*/  MUFU.EX2 R132, R168 ;  /* 0x000000a800847308 */ /* 0x000fe20000000800 */
[----:B-1----:R-:W-:Y:S04]  /*159d0*/  FADD.FTZ R0, R137, R0 ;  /* 0x0000000089007221 */ /* 0x002fe80000010000 */
[C---:B------:R-:W-:Y:S02]  /*159e0*/  FADD.FTZ R205, R136.reuse, R0 ;  /* 0x0000000088cd7221 */ /* 0x040fe40000010000 */
[----:B------:R-:W-:Y:S01]  /*159f0*/  FADD.FTZ R0, R145, R2 ;  /* 0x0000000291007221 */ /* 0x000fe20000010000 */
[----:B----4-:R-:W-:Y:S03]  /*15a00*/  F2FP.BF16.PACK_AB R166, R136, R137 ;  /* 0x0000008988a6723e */ /* 0x010fe600000010ff */
[----:B------:R-:W-:Y:S01]  /*15a10*/  FADD.FTZ R0, R173, R0 ;  /* 0x00000000ad007221 */ /* 0x000fe20000010000 */
[C---:B-----5:R-:W-:Y:S02]  /*15a20*/  F2FP.BF16.PACK_AB R165, R169.reuse, R170 ;  /* 0x000000aaa9a5723e */ /* 0x060fe400000010ff */
[----:B------:R-:W-:Y:S01]  /*15a30*/  MOV R136, R133 ;  /* 0x0000008500887202 */ /* 0x000fe20000000f00 */
[----:B------:R-:W-:Y:S01]  /*15a40*/  FADD.FTZ R0, R170, R0 ;  /* 0x00000000aa007221 */ /* 0x000fe20000010000 */
[-C--:B------:R-:W-:Y:S03]  /*15a50*/  MOV R137, R3.reuse ;  /* 0x0000000300897202 */ /* 0x080fe60000000f00 */
        /* <DEDUP_REMOVED lines=33> */
[----:B------:R-:W-:Y:S04]  /*15c70*/  FADD.FTZ R0, R160, R0 ;  /* 0x00000000a0007221 */ /* 0x000fe80000010000 */
[----:B------:R-:W-:Y:S02]  /*15c80*/  FADD.FTZ R204, R132, R0 ;  /* 0x0000000084cc7221 */ /* 0x000fe40000010000 */
        /* <DEDUP_REMOVED lines=48> */
.L_x_4110:
        /* <DEDUP_REMOVED lines=21> */
.L_x_4134:
[----:B------:R-:W-:-:S04]  /*160e0*/  MOV R3, 0x1 ;  /* 0x0000000100037802 */ /* 0x000fc80000000f00 */
[----:B------:R-:W-:-:S13]  /*160f0*/  ISETP.NE.AND P0, PT, R3, c[0x0][0x32c], PT ;  /* 0x0000cb0003007a0c */ /* 0x000fda0003f05270 */
[----:B------:R-:W-:-:S05]  /*16100*/  @P0 IMAD.HI.U32 R3, R0, c[0x0][0x330], RZ ;  /* 0x0000cc0000030a27 */ /* 0x000fca00078e00ff */
[----:B------:R-:W-:Y:S02]  /*16110*/  @P0 SHF.R.U32.HI R0, RZ, c[0x0][0x334], R3 ;  /* 0x0000cd00ff000a19 */ /* 0x000fe40000011603 */
.L_x_4135:
[----:B------:R-:W-:Y:S05]  /*16120*/  BSYNC B0 ;  /* 0x0000000000007941 */ /* 0x000fea0003800000 */
.L_x_4133:
[----:B------:R-:W-:-:S05]  /*16130*/  IMAD R0, R0, c[0x0][0x32c], RZ ;  /* 0x0000cb0000007a24 */ /* 0x000fca00078e02ff */
[----:B------:R-:W-:-:S04]  /*16140*/  IMNMX R2, R2, R0, !PT ;  /* 0x0000000002027217 */ /* 0x000fc80007800200 */
.L_x_4132:
        /* <DEDUP_REMOVED lines=9> */
.L_x_4147:
        /* <DEDUP_REMOVED lines=27> */
.L_x_4254:
[----:B------:R-:W-:-:S05]  /*16390*/  BRA.DIV ~URZ, `(.L_x_4140) ;  /* 0x0000b3b27f007947 */ /* 0x000fca000b800000 */
[----:B----4-:R4:W3:Y:S02]  /*163a0*/  SHFL.IDX PT, R0, R5, RZ, 0x181f ;  /* 0x00181fff05007589 */ /* 0x0108e400000e0000 */
.L_x_4255:
        /* <DEDUP_REMOVED lines=20> */
.L_x_4138:
[----:B------:R-:W-:Y:S05]  /*164f0*/  BSYNC B0 ;  /* 0x0000000000007941 */ /* 0x000fea0003800000 */
.L_x_4137:
        /* <DEDUP_REMOVED lines=144> */
.L_x_4256:
[----:B------:R-:W-:-:S05]  /*16e00*/  BRA.DIV ~URZ, `(.L_x_4144) ;  /* 0x0000aa027f007947 */ /* 0x000fca000b800000 */
[----:B-1----:R1:W3:Y:S02]  /*16e10*/  SHFL.IDX PT, R0, R133, RZ, 0x181f ;  /* 0x00181fff85007589 */ /* 0x0022e400000e0000 */
.L_x_4257:
        /* <DEDUP_REMOVED lines=20> */
.L_x_4142:
[----:B------:R-:W-:Y:S05]  /*16f60*/  BSYNC B0 ;  /* 0x0000000000007941 */ /* 0x000fea0003800000 */
.L_x_4141:
        /* <DEDUP_REMOVED lines=18> */
[----:B------:R2:W3:Y:S02]  /*17090*/  SHFL.BFLY PT, R0, R132, 0x2, 0x1f ;  /* 0x0c401f0084007f89 */ /* 0x0004e400000e0000 */
.L_x_4258:
[----:B--23--:R-:W-:Y:S01]  /*170a0*/  FMNMX.FTZ R132, R132, R0, !PT ;  /* 0x0000000084847209 */ /* 0x00cfe20007810000 */
[----:B------:R-:W-:-:S05]  /*170b0*/  BRA.DIV ~URZ, `(.L_x_4146) ;  /* 0x0000a7f27f007947 */ /* 0x000fca000b800000 */
[----:B------:R-:W2:Y:S02]  /*170c0*/  SHFL.BFLY PT, R0, R132, 0x1, 0x1f ;  /* 0x0c201f0084007f89 */ /* 0x000ea400000e0000 */
[----:B-12---:R-:W-:Y:S02]  /*170d0*/  FMNMX.FTZ R133, R132, R0, !PT ;  /* 0x0000000084857209 */ /* 0x006fe40007810000 */
[----:B------:R-:W1:Y:S02]  /*170e0*/  SHFL.BFLY PT, R0, R160, 0x2, 0x1f ;  /* 0x0c401f00a0007f89 */ /* 0x000e6400000e0000 */
[----:B-1----:R-:W-:Y:S05]  /*170f0*/  FMNMX.FTZ R132, R160, R0, !PT ;  /* 0x00000000a0847209 */ /* 0x002fea0007810000 */
[----:B------:R1:W2:Y:S02]  /*17100*/  SHFL.BFLY PT, R0, R132, 0x1, 0x1f ;  /* 0x0c201f0084007f89 */ /* 0x0002a400000e0000 */
.L_x_4259:
        /* <DEDUP_REMOVED lines=245> */
[----:B------:R-:W-:Y:S01]  /*18060*/  MOV R137, R3 ;  /* 0x0000000300897202 */ /* 0x000fe20000000f00 */
        /* <DEDUP_REMOVED lines=50> */
.L_x_4136:
[----:B------:R-:W-:-:S13]  /*18390*/  ISETP.GE.AND P0, PT, R196, R209, PT ;  /* 0x000000d1c400720c */ /* 0x000fda0003f06270 */
[----:B------:R-:W-:Y:S05]  /*183a0*/  @!P0 BRA `(.L_x_4148) ;  /* 0x0000294000008947 */ /* 0x000fea0003800000 */
[----:B------:R-:W-:Y:S02]  /*183b0*/  MOV R137, R4 ;  /* 0x0000000400897202 */ /* 0x000fe40000000f00 */
[----:B------:R-:W-:Y:S02]  /*183c0*/  MOV R136, R133 ;  /* 0x0000008500887202 */ /* 0x000fe40000000f00 */
.L_x_4166:
        /* <DEDUP_REMOVED lines=24> */
.L_x_4260:
[C---:B--23--:R-:W-:Y:S01]  /*18550*/  HMMA.16816.F32.BF16 R4, R16.reuse, R8, RZ ;  /* 0x000000081004723c */ /* 0x04cfe200000418ff */
[----:B------:R-:W2:Y:S01]  /*18560*/  SHFL.IDX PT, R2, R132, RZ, 0x181f ;  /* 0x00181fff84027589 */ /* 0x000ea200000e0000 */
[----:B------:R-:W-:Y:S01]  /*18570*/  BSSY B0, `(.L_x_4150) ;  /* 0x00000b1000007945 */ /* 0x000fe20003800000 */
[----:B------:R-:W-:Y:S02]  /*18580*/  ISETP.GE.AND P4, PT, R134, c[0x0][0x1d4], PT ;  /* 0x0000750086007a0c */ /* 0x000fe40003f86270 */
[C---:B------:R-:W-:Y:S02]  /*18590*/  ISETP.GE.AND P3, PT, R201.reuse, c[0x0][0x1d4], PT ;  /* 0x00007500c9007a0c */ /* 0x040fe40003f66270 */
[----:B------:R-:W-:Y:S01]  /*185a0*/  ISETP.GE.AND P2, PT, R200, c[0x0][0x1d4], PT ;  /* 0x00007500c8007a0c */ /* 0x000fe20003f46270 */
[C---:B------:R-:W-:Y:S08]  /*185b0*/  HMMA.16816.F32.BF16 R8, R16.reuse, R10, RZ ;  /* 0x0000000a1008723c */ /* 0x040ff000000418ff */
[C---:B----4-:R-:W-:Y:S08]  /*185c0*/  HMMA.16816.F32.BF16 R12, R16.reuse, R160, RZ ;  /* 0x000000a0100c723c */ /* 0x050ff000000418ff */
[----:B------:R-:W-:Y:S01]  /*185d0*/  HMMA.16816.F32.BF16 R16, R16, R162, RZ ;  /* 0x000000a21010723c */ /* 0x000fe200000418ff */
[CC--:B--2---:R-:W-:Y:S03]  /*185e0*/  LEA R132, P0, R134.reuse, R2.reuse, 0x1 ;  /* 0x0000000286847211 */ /* 0x0c4fe600078008ff */
[C---:B------:R-:W-:Y:S02]  /*185f0*/  LEA R160, P1, R201.reuse, R2, 0x1 ;  /* 0x00000002c9a07211 */ /* 0x040fe400078208ff */
[-C--:B------:R-:W-:Y:S02]  /*18600*/  LEA.HI.X R133, R134, R0.reuse, R135, 0x1, P0 ;  /* 0x0000000086857211 */ /* 0x080fe400000f0c87 */
[C---:B-1----:R-:W-:Y:S03]  /*18610*/  HMMA.16816.F32.BF16 R4, R164.reuse, R168, R4 ;  /* 0x000000a8a404723c */ /* 0x042fe60000041804 */
[----:B------:R-:W-:Y:S01]  /*18620*/  @!PT LDS RZ, [RZ] ;  /* 0x00000000fffff984 */ /* 0x000fe20000000800 */
[----:B------:R-:W-:Y:S01]  /*18630*/  @!PT LDS RZ, [RZ] ;  /* 0x00000000fffff984 */ /* 0x000fe20000000800 */
[----:B------:R1:W-:Y:S02]  /*18640*/  LDGSTS.E.BYPASS.LTC128B.128 [R220+0x8080], [R132.64], !P4 ;  /* 0x0808000084dc7fae */ /* 0x0003e4000e101d48 */
        /* <DEDUP_REMOVED lines=11> */
[----:B------:R2:W-:Y:S04]  /*18700*/  LDGSTS.E.BYPASS.LTC128B.128 [R220+0xa080], [R160.64], !P3 ;  /* 0x0a080000a0dc7fae */ /* 0x0005e8000d901d48 */
[----:B------:R1:W-:Y:S04]  /*18710*/  LDGSTS.E.BYPASS.LTC128B.128 [R220+0xb080], [R2.64], !P2 ;  /* 0x0b08000002dc7fae */ /* 0x0003e8000d101d48 */
[----:B------:R-:W-:Y:S04]  /*18720*/  LDSM.16.M88.4 R168, [R177] ;  /* 0x00000000b1a8783b */ /* 0x000fe80000000200 */
[----:B------:R-:W-:Y:S04]  /*18730*/  LDSM.16.M88.4 R164, [R177+0x800] ;  /* 0x00080000b1a4783b */ /* 0x000fe80000000200 */
[----:B------:R-:W-:Y:S04]  /*18740*/  LDSM.16.M88.4 R172, [R176+-0x3000] ;  /* 0xffd00000b0ac783b */ /* 0x000fe80000000200 */
[----:B------:R-:W0:Y:S04]  /*18750*/  LDGDEPBAR ;  /* 0x00000000000079af */ /* 0x000e280000000000 */
[----:B--2---:R-:W2:Y:S02]  /*18760*/  LDSM.16.M88.4 R160, [R186] ;  /* 0x00000000baa0783b */ /* 0x004ea40000000200 */
[C---:B--2---:R-:W-:Y:S08]  /*18770*/  HMMA.16816.F32.BF16 R4, R160.reuse, R168, R4 ;  /* 0x000000a8a004723c */ /* 0x044ff00000041804 */
[C---:B------:R-:W-:Y:S01]  /*18780*/  HMMA.16816.F32.BF16 R8, R160.reuse, R170, R8 ;  /* 0x000000aaa008723c */ /* 0x040fe20000041808 */
[----:B------:R-:W2:Y:S07]  /*18790*/  LDSM.16.M88.4 R168, [R185] ;  /* 0x00000000b9a8783b */ /* 0x000eae0000000200 */
[C---:B------:R-:W-:Y:S08]  /*187a0*/  HMMA.16816.F32.BF16 R12, R160.reuse, R164, R12 ;  /* 0x000000a4a00c723c */ /* 0x040ff0000004180c */
[----:B------:R-:W-:Y:S01]  /*187b0*/  HMMA.16816.F32.BF16 R16, R160, R166, R16 ;  /* 0x000000a6a010723c */ /* 0x000fe20000041810 */
[----:B------:R-:W3:Y:S04]  /*187c0*/  LDSM.16.M88.4 R160, [R176+-0x2800] ;  /* 0xffd80000b0a0783b */ /* 0x000ee80000000200 */
[----:B------:R-:W-:Y:S03]  /*187d0*/  LDSM.16.M88.4 R164, [R183+0x4000] ;  /* 0x00400000b7a4783b */ /* 0x000fe60000000200 */
[C---:B--2---:R-:W-:Y:S08]  /*187e0*/  HMMA.16816.F32.BF16 R4, R168.reuse, R172, R4 ;  /* 0x000000aca804723c */ /* 0x044ff00000041804 */
[C---:B------:R-:W-:Y:S01]  /*187f0*/  HMMA.16816.F32.BF16 R8, R168.reuse, R174, R8 ;  /* 0x000000aea808723c */ /* 0x040fe20000041808 */
[----:B------:R-:W2:Y:S07]  /*18800*/  LDSM.16.M88.4 R172, [R178+0x1000] ;  /* 0x00100000b2ac783b */ /* 0x000eae0000000200 */
[C---:B---3--:R-:W-:Y:S08]  /*18810*/  HMMA.16816.F32.BF16 R12, R168.reuse, R160, R12 ;  /* 0x000000a0a80c723c */ /* 0x048ff0000004180c */
[----:B------:R-:W-:Y:S01]  /*18820*/  HMMA.16816.F32.BF16 R16, R168, R162, R16 ;  /* 0x000000a2a810723c */ /* 0x000fe20000041810 */
[----:B------:R-:W3:Y:S04]  /*18830*/  LDSM.16.M88.4 R160, [R178+0x1800] ;  /* 0x00180000b2a0783b */ /* 0x000ee80000000200 */
[----:B------:R-:W-:Y:S03]  /*18840*/  LDSM.16.M88.4 R168, [R184+0x4000] ;  /* 0x00400000b8a8783b */ /* 0x000fe60000000200 */
[C---:B--2---:R-:W-:Y:S08]  /*18850*/  HMMA.16816.F32.BF16 R4, R164.reuse, R172, R4 ;  /* 0x000000aca404723c */ /* 0x044ff00000041804 */
[C---:B------:R-:W-:Y:S01]  /*18860*/  HMMA.16816.F32.BF16 R8, R164.reuse, R174, R8 ;  /* 0x000000aea408723c */ /* 0x040fe20000041808 */
[----:B------:R-:W2:Y:S07]  /*18870*/  LDSM.16.M88.4 R172, [R190] ;  /* 0x00000000beac783b */ /* 0x000eae0000000200 */
[C---:B---3--:R-:W-:Y:S08]  /*18880*/  HMMA.16816.F32.BF16 R12, R164.reuse, R160, R12 ;  /* 0x000000a0a40c723c */ /* 0x048ff0000004180c */
[----:B------:R-:W-:Y:S01]  /*18890*/  HMMA.16816.F32.BF16 R16, R164, R162, R16 ;  /* 0x000000a2a410723c */ /* 0x000fe20000041810 */
[----:B------:R-:W3:Y:S04]  /*188a0*/  LDSM.16.M88.4 R160, [R189] ;  /* 0x00000000bda0783b */ /* 0x000ee80000000200 */
        /* <DEDUP_REMOVED lines=10> */
[----:B------:R-:W2:Y:S07]  /*18950*/  LDSM.16.M88.4 R172, [R176+-0x2000] ;  /* 0xffe00000b0ac783b */ /* 0x000eae0000000200 */
[C---:B---3--:R-:W-:Y:S08]  /*18960*/  HMMA.16816.F32.BF16 R12, R164.reuse, R160, R12 ;  /* 0x000000a0a40c723c */ /* 0x048ff0000004180c */
        /* <DEDUP_REMOVED lines=57> */
[----:B------:R-:W3:Y:S01]  /*18d00*/  LDSM.16.M88.4 R160, [R176+0x800] ;  /* 0x00080000b0a0783b */ /* 0x000ee20000000200 */
[----:B------:R-:W-:Y:S04]  /*18d10*/  DEPBAR.LE SB0, 0x0 ;  /* 0x000080000000791a */ /* 0x000fe80000000000 */
[----:B------:R-:W-:Y:S02]  /*18d20*/  BAR.SYNC.DEFER_BLOCKING 0x0 ;  /* 0x0000000000007b1d */ /* 0x000fe40000010000 */
[C---:B--2---:R-:W-:Y:S08]  /*18d30*/  HMMA.16816.F32.BF16 R4, R168.reuse, R172, R4 ;  /* 0x000000aca804723c */ /* 0x044ff00000041804 */
[C---:B------:R-:W-:Y:S08]  /*18d40*/  HMMA.16816.F32.BF16 R8, R168.reuse, R174, R8 ;  /* 0x000000aea808723c */ /* 0x040ff00000041808 */
[C---:B---3--:R-:W-:Y:S08]  /*18d50*/  HMMA.16816.F32.BF16 R12, R168.reuse, R160, R12 ;  /* 0x000000a0a80c723c */ /* 0x048ff0000004180c */
[----:B------:R-:W-:Y:S01]  /*18d60*/  HMMA.16816.F32.BF16 R16, R168, R162, R16 ;  /* 0x000000a2a810723c */ /* 0x000fe20000041810 */
[----:B------:R-:W-:Y:S07]  /*18d70*/  @!UPT UIADD3 URZ, URZ, URZ, URZ ;  /* 0x0000003f3f3ff290 */ /* 0x000fee000fffe03f */
[----:B------:R-:W-:-:S11]  /*18d80*/  @!P0 BRA `(.L_x_4151) ;  /* 0x000002f000008947 */ /* 0x000fd60003800000 */
[----:B-1----:R-:W-:Y:S02]  /*18d90*/  IMAD.MOV.U32 R197, RZ, RZ, c[0x0][0x2b8] ;  /* 0x0000ae00ffc57624 */ /* 0x002fe400078e00ff */
        /* <DEDUP_REMOVED lines=29> */
.L_x_4261:
[----:B------:R-:W-:-:S05]  /*18f70*/  BRA.DIV ~URZ, `(.L_x_4153) ;  /* 0x00008ab27f007947 */ /* 0x000fca000b800000 */
[----:B-1----:R1:W3:Y:S02]  /*18f80*/  SHFL.IDX PT, R0, R133, RZ, 0x181f ;  /* 0x00181fff85007589 */ /* 0x0022e400000e0000 */
.L_x_4262:
        /* <DEDUP_REMOVED lines=15> */
.L_x_4151:
[----:B-1----:R-:W-:Y:S05]  /*19080*/  BSYNC B0 ;  /* 0x0000000000007941 */ /* 0x002fea0003800000 */
.L_x_4150:
[----:B------:R-:W-:Y:S01]  /*19090*/  LOP3.LUT R162, RZ, c[0x0][0x324], RZ, 0x33, !PT ;  /* 0x0000c900ffa27a12 */ /* 0x000fe200078e33ff */
[----:B------:R-:W-:Y:S01]  /*190a0*/  IMAD.MOV.U32 R0, RZ, RZ, c[0x0][0x2c4] ;  /* 0x0000b100ff007624 */ /* 0x000fe200078e00ff */
        /* <DEDUP_REMOVED lines=8> */
[----:B---3--:R-:W-:Y:S04]  /*19130*/  IADD3 R160, -R211, R0, R210 ;  /* 0x00000000d3a07210 */ /* 0x008fe80007ffe1d2 */
[----:B------:R-:W-:Y:S01]  /*19140*/  IADD3 R161, R160, c[0x0][0x328], RZ ;  /* 0x0000ca00a0a17a10 */ /* 0x000fe20007ffe0ff */
[----:B------:R-:W-:-:S05]  /*19150*/  BRA.DIV ~URZ, `(.L_x_4154) ;  /* 0x000089327f007947 */ /* 0x000fca000b800000 */
[----:B------:R1:W2:Y:S02]  /*19160*/  SHFL.IDX PT, R3, R132, RZ, 0x1c1f ;  /* 0x001c1fff84037589 */ /* 0x0002a400000e0000 */
.L_x_4263:
[-C--:B--2---:R-:W-:Y:S01]  /*19170*/  IADD3 R2, R161, R3.reuse, RZ ;  /* 0x00000003a1027210 */ /* 0x084fe20007ffe0ff */
        /* <DEDUP_REMOVED lines=18> */
.L_x_4157:
[----:B------:R-:W-:Y:S04]  /*192a0*/  MOV R162, c[0x0][0x32c] ;  /* 0x0000cb0000a27a02 */ /* 0x000fe80000000f00 */
[----:B------:R-:W-:Y:S11]  /*192b0*/  ISETP.NE.AND P0, PT, R162, 0x1, PT ;  /* 0x00000001a200780c */ /* 0x000ff60003f05270 */
[----:B------:R-:W-:Y:S02]  /*192c0*/  @!UPT UIADD3 URZ, URZ, URZ, URZ ;  /* 0x0000003f3f3ff290 */ /* 0x000fe4000fffe03f */
[----:B------:R-:W-:Y:S05]  /*192d0*/  @P0 IMAD.HI.U32 R162, R3, c[0x0][0x330], RZ ;  /* 0x0000cc0003a20a27 */ /* 0x000fea00078e00ff */
[----:B------:R-:W-:Y:S02]  /*192e0*/  @P0 SHF.R.U32.HI R3, RZ, c[0x0][0x334], R162 ;  /* 0x0000cd00ff030a19 */ /* 0x000fe400000116a2 */
.L_x_4158:
[----:B------:R-:W-:Y:S05]  /*192f0*/  BSYNC B0 ;  /* 0x0000000000007941 */ /* 0x000fea0003800000 */
.L_x_4156:
[----:B------:R-:W-:Y:S04]  /*19300*/  IMAD R3, R3, c[0x0][0x32c], -R133 ;  /* 0x0000cb0003037a24 */ /* 0x000fe800078e0a85 */
[----:B------:R-:W-:Y:S05]  /*19310*/  IMAD.IADD R3, R3, 0x1, -R216 ;  /* 0x0000000103037824 */ /* 0x000fea00078e0ad8 */
[----:B------:R-:W-:Y:S02]  /*19320*/  IMNMX R0, R0, R3, !PT ;  /* 0x0000000300007217 */ /* 0x000fe40007800200 */
[----:B------:R-:W-:Y:S04]  /*19330*/  IADD3 R3, R3, c[0x0][0x32c], RZ ;  /* 0x0000cb0003037a10 */ /* 0x000fe80007ffe0ff */
[----:B------:R-:W-:Y:S02]  /*19340*/  IMNMX R2, R2, R3, PT ;  /* 0x0000000302027217 */ /* 0x000fe40003800200 */
.L_x_4155:
        /* <DEDUP_REMOVED lines=27> */
.L_x_4264:
        /* <DEDUP_REMOVED lines=19> */
.L_x_4162:
[----:B------:R-:W-:Y:S04]  /*19630*/  MOV R4, c[0x0][0x32c] ;  /* 0x0000cb0000047a02 */ /* 0x000fe80000000f00 */
[----:B------:R-:W-:Y:S11]  /*19640*/  ISETP.NE.AND P0, PT, R4, 0x1, PT ;  /* 0x000000010400780c */ /* 0x000ff60003f05270 */
[----:B------:R-:W-:Y:S02]  /*19650*/  @!UPT UIADD3 URZ, URZ, URZ, URZ ;  /* 0x0000003f3f3ff290 */ /* 0x000fe4000fffe03f */
[----:B------:R-:W-:Y:S05]  /*19660*/  @P0 IMAD.HI.U32 R4, R3, c[0x0][0x330], RZ ;  /* 0x0000cc0003040a27 */ /* 0x000fea00078e00ff */
[----:B------:R-:W-:Y:S02]  /*19670*/  @P0 SHF.R.U32.HI R3, RZ, c[0x0][0x334], R4 ;  /* 0x0000cd00ff030a19 */ /* 0x000fe40000011604 */
.L_x_4163:
[----:B------:R-:W-:Y:S05]  /*19680*/  BSYNC B0 ;  /* 0x0000000000007941 */ /* 0x000fea0003800000 */
.L_x_4161:
[----:B------:R-:W-:Y:S04]  /*19690*/  IMAD R133, R3, c[0x0][0x32c], -R133 ;  /* 0x0000cb0003857a24 */ /* 0x000fe800078e0a85 */
[----:B------:R-:W-:Y:S05]  /*196a0*/  IMAD.IADD R3, R133, 0x1, -R216 ;  /* 0x0000000185037824 */ /* 0x000fea00078e0ad8 */
[----:B------:R-:W-:Y:S02]  /*196b0*/  IMNMX R0, R0, R3, !PT ;  /* 0x0000000300007217 */ /* 0x000fe40007800200 */
[----:B------:R-:W-:Y:S04]  /*196c0*/  IADD3 R3, R3, c[0x0][0x32c], RZ ;  /* 0x0000cb0003037a10 */ /* 0x000fe80007ffe0ff */
[----:B------:R-:W-:Y:S02]  /*196d0*/  IMNMX R2, R2, R3, PT ;  /* 0x0000000302027217 */ /* 0x000fe40003800200 */
.L_x_4160:
        /* <DEDUP_REMOVED lines=42> */
.L_x_4265:
[----:B-12---:R-:W-:Y:S01]  /*19980*/  FMNMX.FTZ R132, R132, R0, !PT ;  /* 0x0000000084847209 */ /* 0x006fe20007810000 */
[----:B------:R-:W-:-:S05]  /*19990*/  BRA.DIV ~URZ, `(.L_x_4165) ;  /* 0x000082127f007947 */ /* 0x000fca000b800000 */
[----:B------:R-:W1:Y:S02]  /*199a0*/  SHFL.BFLY PT, R0, R132, 0x1, 0x1f ;  /* 0x0c201f0084007f89 */ /* 0x000e6400000e0000 */
[----:B-1----:R-:W-:Y:S02]  /*199b0*/  FMNMX.FTZ R133, R132, R0, !PT ;  /* 0x0000000084857209 */ /* 0x002fe40007810000 */
[----:B------:R-:W1:Y:S02]  /*199c0*/  SHFL.BFLY PT, R0, R4, 0x2, 0x1f ;  /* 0x0c401f0004007f89 */ /* 0x000e6400000e0000 */
[----:B-1----:R-:W-:Y:S05]  /*199d0*/  FMNMX.FTZ R4, R4, R0, !PT ;  /* 0x0000000004047209 */ /* 0x002fea0007810000 */
[----:B------:R1:W2:Y:S02]  /*199e0*/  SHFL.BFLY PT, R0, R4, 0x1, 0x1f ;  /* 0x0c201f0004007f89 */ /* 0x0002a400000e0000 */
.L_x_4266:
        /* <DEDUP_REMOVED lines=18> */
[----:B------:R-:W-:Y:S09]  /*19b10*/  FFMA.FTZ R169, R13, c[0x0][0x2d0], -R2 ;  /* 0x0000b4000da97a23 */ /* 0x000ff20000010802 */
[----:B------:R-:W2:Y:S10]  /*19b20*/  MUFU.EX2 R4, R15 ;  /* 0x0000000f00047308 */ /* 0x000eb40000000800 */
[----:B------:R-:W-:Y:S10]  /*19b30*/  MUFU.EX2 R18, R14 ;  /* 0x0000000e00127308 */ /* 0x000ff40000000800 */
[----:B------:R1:W3:Y:S02]  /*19b40*/  MUFU.EX2 R15, R17 ;  /* 0x00000011000f7308 */ /* 0x0002e40000000800 */
[----:B-1----:R-:W-:Y:S01]  /*19b50*/  FMUL.FTZ R17, R0, R141 ;  /* 0x0000008d00117220 */ /* 0x002fe20000410000 */
[----:B--2---:R-:W-:Y:S01]  /*19b60*/  F2FP.BF16.PACK_AB R160, R4, R16 ;  /* 0x0000001004a0723e */ /* 0x004fe200000010ff */
[C---:B------:R-:W-:Y:S01]  /*19b70*/  FFMA.FTZ R2, R0.reuse, R205, R16 ;  /* 0x000000cd00027223 */ /* 0x040fe20000010010 */
[----:B---3--:R-:W-:Y:S01]  /*19b80*/  F2FP.BF16.PACK_AB R162, R15, R18 ;  /* 0x000000120fa2723e */ /* 0x008fe200000010ff */
        /* <DEDUP_REMOVED lines=33> */
[----:B--2---:R-:W-:Y:S02]  /*19da0*/  FMUL.FTZ R8, R0, R148 ;  /* 0x0000009400087220 */ /* 0x004fe40000410000 */
[C---:B------:R-:W-:Y:S02]  /*19db0*/  FMUL.FTZ R10, R2.reuse, R150 ;  /* 0x00000096020a7220 */ /* 0x040fe40000410000 */
[----:B------:R-:W-:Y:S01]  /*19dc0*/  FMUL.FTZ R11, R2, R151 ;  /* 0x00000097020b7220 */ /* 0x000fe20000410000 */
[----:B------:R-:W2:Y:S01]  /*19dd0*/  MUFU.EX2 R173, R136 ;  /* 0x0000008800ad7308 */ /* 0x000ea20000000800 */
[----:B------:R-:W-:Y:S01]  /*19de0*/  FMUL.FTZ R12, R0, R144 ;  /* 0x00000090000c7220 */ /* 0x000fe20000410000 */
[----:B------:R-:W-:Y:S01]  /*19df0*/  LDSM.16.MT88.4 R148, [R179+0x800] ;  /* 0x00080000b394783b */ /* 0x000fe20000004200 */
[C---:B------:R-:W-:Y:S02]  /*19e00*/  FMUL.FTZ R15, R2.reuse, R147 ;  /* 0x00000093020f7220 */ /* 0x040fe40000410000 */
[C---:B------:R-:W-:Y:S02]  /*19e10*/  FMUL.FTZ R22, R2.reuse, R22 ;  /* 0x0000001602167220 */ /* 0x040fe40000410000 */
[----:B------:R-:W-:Y:S02]  /*19e20*/  FMUL.FTZ R23, R2, R23 ;  /* 0x0000001702177220 */ /* 0x000fe40000410000 */
[C---:B------:R-:W-:Y:S01]  /*19e30*/  FMUL.FTZ R24, R0.reuse, R24 ;  /* 0x0000001800187220 */ /* 0x040fe20000410000 */
[----:B------:R-:W4:Y:S01]  /*19e40*/  MUFU.EX2 R132, R172 ;  /* 0x000000ac00847308 */ /* 0x000f220000000800 */
[----:B------:R-:W-:Y:S02]  /*19e50*/  FMUL.FTZ R25, R0, R25 ;  /* 0x0000001900197220 */ /* 0x000fe40000410000 */
[----:B------:R-:W-:Y:S01]  /*19e60*/  FMUL.FTZ R26, R2, R26 ;  /* 0x0000001a021a7220 */ /* 0x000fe20000410000 */
[----:B---3--:R-:W-:Y:S01]  /*19e70*/  F2FP.BF16.PACK_AB R161, R152, R137 ;  /* 0x0000008998a1723e */ /* 0x008fe200000010ff */
[C---:B------:R-:W-:Y:S02]  /*19e80*/  FMUL.FTZ R14, R2.reuse, R146 ;  /* 0x00000092020e7220 */ /* 0x040fe40000410000 */
[----:B------:R-:W-:Y:S02]  /*19e90*/  FMUL.FTZ R27, R2, R27 ;  /* 0x0000001b021b7220 */ /* 0x000fe40000410000 */
[C---:B------:R-:W-:Y:S01]  /*19ea0*/  FMUL.FTZ R28, R0.reuse, R28 ;  /* 0x0000001c001c7220 */ /* 0x040fe20000410000 */
[----:B------:R-:W-:Y:S01]  /*19eb0*/  MUFU.EX2 R136, R169 ;  /* 0x000000a900887308 */ /* 0x000fe20000000800 */
[----:B------:R-:W-:Y:S02]  /*19ec0*/  FMUL.FTZ R29, R0, R29 ;  /* 0x0000001d001d7220 */ /* 0x000fe40000410000 */
[C---:B------:R-:W-:Y:S01]  /*19ed0*/  FMUL.FTZ R30, R2.reuse, R30 ;  /* 0x0000001e021e7220 */ /* 0x040fe20000410000 */
[----:B--2---:R-:W-:Y:S01]  /*19ee0*/  F2FP.BF16.PACK_AB R163, R173, R145 ;  /* 0x00000091ada3723e */ /* 0x004fe200000010ff */
        /* <DEDUP_REMOVED lines=224> */
.L_x_4148:
[----:B------:R-:W-:Y:S05]  /*1acf0*/  BRA.DIV ~URZ, `(.L_x_4167) ;  /* 0x00006f927f007947 */ /* 0x000fea000b800000 */
[----:B------:R1:W2:Y:S02]  /*1ad00*/  SHFL.BFLY PT, R0, R205, 0x2, 0x1f ;  /* 0x0c401f00cd007f89 */ /* 0x0002a400000e0000 */
.L_x_4267:
[----:B--2---:R-:W-:Y:S01]  /*1ad10*/  FADD.FTZ R5, R0, R205 ;  /* 0x000000cd00057221 */ /* 0x004fe20000010000 */
[----:B------:R-:W-:Y:S05]  /*1ad20*/  BRA.DIV ~URZ, `(.L_x_4168) ;  /* 0x00006fb27f007947 */ /* 0x000fea000b800000 */
[----:B------:R-:W2:Y:S02]  /*1ad30*/  SHFL.BFLY PT, R0, R5, 0x1, 0x1f ;  /* 0x0c201f0005007f89 */ /* 0x000ea400000e0000 */
[----:B--2---:R-:W-:-:S02]  /*1ad40*/  FADD.FTZ R5, R5, R0 ;  /* 0x0000000005057221 */ /* 0x004fc40000010000 */
[----:B------:R-:W2:Y:S02]  /*1ad50*/  SHFL.BFLY PT, R0, R204, 0x2, 0x1f ;  /* 0x0c401f00cc007f89 */ /* 0x000ea400000e0000 */
[----:B--2---:R-:W-:-:S05]  /*1ad60*/  FADD.FTZ R6, R0, R204 ;  /* 0x000000cc00067221 */ /* 0x004fca0000010000 */
[----:B------:R2:W3:Y:S02]  /*1ad70*/  SHFL.BFLY PT, R3, R6, 0x1, 0x1f ;  /* 0x0c201f0006037f89 */ /* 0x0004e400000e0000 */
.L_x_4268:
        /* <DEDUP_REMOVED lines=148> */
.L_x_4013:
        /* <DEDUP_REMOVED lines=17> */
.L_x_4170:
[----:B------:R-:W-:Y:S05]  /*1b7d0*/  BSYNC B0 ;  /* 0x0000000000007941 */ /* 0x000fea0003800000 */
.L_x_4169:
        /* <DEDUP_REMOVED lines=154> */
.L_x_4173:
        /* <DEDUP_REMOVED lines=120> */
.L_x_4269:
[----:B------:R-:W-:Y:S05]  /*1c900*/  BRA.DIV ~URZ, `(.L_x_4176) ;  /* 0x000055427f007947 */ /* 0x000fea000b800000 */
[----:B------:R4:W2:Y:S02]  /*1c910*/  SHFL.IDX PT, R0, R14, RZ, 0x181f ;  /* 0x00181fff0e007589 */ /* 0x0008a400000e0000 */
.L_x_4270:
        /* <DEDUP_REMOVED lines=19> */
.L_x_4178:
[----:B------:R-:W-:Y:S05]  /*1ca50*/  BSYNC B0 ;  /* 0x0000000000007941 */ /* 0x000fea0003800000 */
.L_x_4177:
[----:B------:R-:W-:Y:S05]  /*1ca60*/  BRA.DIV ~URZ, `(.L_x_4179) ;  /* 0x000054427f007947 */ /* 0x000fea000b800000 */
[----:B---3--:R3:W4:Y:S04]  /*1ca70*/  SHFL.IDX PT, R4, R13, 0x1, 0x181f ;  /* 0x00381f000d047f89 */ /* 0x00872800000e0000 */
[----:B--2---:R3:W2:Y:S02]  /*1ca80*/  SHFL.IDX PT, R0, R14, 0x1, 0x181f ;  /* 0x00381f000e007f89 */ /* 0x0046a400000e0000 */
.L_x_4271:
        /* <DEDUP_REMOVED lines=20> */
.L_x_4181:
[----:B------:R-:W-:Y:S05]  /*1cbd0*/  BSYNC B0 ;  /* 0x0000000000007941 */ /* 0x000fea0003800000 */
.L_x_4180:
[----:B------:R-:W-:Y:S05]  /*1cbe0*/  BRA.DIV ~URZ, `(.L_x_4182) ;  /* 0x000053827f007947 */ /* 0x000fea000b800000 */
[----:B----4-:R4:W3:Y:S02]  /*1cbf0*/  SHFL.IDX PT, R4, R13, 0x2, 0x181f ;  /* 0x00581f000d047f89 */ /* 0x0108e400000e0000 */
.L_x_4272:
[----:B------:R-:W-:Y:S05]  /*1cc00*/  BRA.DIV ~URZ, `(.L_x_4183) ;  /* 0x000053d27f007947 */ /* 0x000fea000b800000 */
[----:B--2---:R2:W4:Y:S02]  /*1cc10*/  SHFL.IDX PT, R0, R14, 0x2, 0x181f ;  /* 0x00581f000e007f89 */ /* 0x00452400000e0000 */
.L_x_4273:
        /* <DEDUP_REMOVED lines=20> */
.L_x_4185:
[----:B------:R-:W-:Y:S05]  /*1cd60*/  BSYNC B0 ;  /* 0x0000000000007941 */ /* 0x000fea0003800000 */
.L_x_4184:
[----:B------:R-:W-:Y:S05]  /*1cd70*/  BRA.DIV ~URZ, `(.L_x_4186) ;  /* 0x000052c27f007947 */ /* 0x000fea000b800000 */
[----:B---3--:R3:W2:Y:S04]  /*1cd80*/  SHFL.IDX PT, R4, R13, 0x3, 0x181f ;  /* 0x00781f000d047f89 */ /* 0x0086a800000e0000 */
[----:B----4-:R3:W4:Y:S02]  /*1cd90*/  SHFL.IDX PT, R0, R14, 0x3, 0x181f ;  /* 0x00781f000e007f89 */ /* 0x01072400000e0000 */
.L_x_4274:
        /* <DEDUP_REMOVED lines=21> */
.L_x_4174:
        /* <DEDUP_REMOVED lines=33> */
.L_x_4275:
[----:B------:R-:W-:Y:S05]  /*1d100*/  BRA.DIV ~URZ, `(.L_x_4189) ;  /* 0x000050627f007947 */ /* 0x000fea000b800000 */
[----:B------:R3:W4:Y:S02]  /*1d110*/  SHFL.IDX PT, R0, R12, RZ, 0x1c1f ;  /* 0x001c1fff0c007589 */ /* 0x00072400000e0000 */
.L_x_4276:
        /* <DEDUP_REMOVED lines=9> */
[----:B----4-:R-:W-:Y:S02]  /*1d1b0*/  @!P0 LEA R2, P1, R216, R0, 0x2 ;  /* 0x00000000d8028211 */ /* 0x010fe400078210ff */
[----:B------:R-:W-:Y:S02]  /*1d1c0*/  ISETP.GE.AND P3, PT, R14, c[0x0][0x3c8], PT ;  /* 0x0000f2000e007a0c */ /* 0x000fe40003f66270 */
[C---:B--2---:R-:W-:Y:S02]  /*1d1d0*/  @!P0 LEA.HI.X R3, R216.reuse, R4, R6, 0x2, P1 ;  /* 0x00000004d8038211 */ /* 0x044fe400008f1406 */
[----:B------:R-:W-:-:S02]  /*1d1e0*/  IADD3 R6, R216, 0x18, RZ ;  /* 0x00000018d8067810 */ /* 0x000fc40007ffe0ff */
[----:B------:R-:W-:Y:S01]  /*1d1f0*/  IADD3 R11, R216, 0x70, RZ ;  /* 0x00000070d80b7810 */ /* 0x000fe20007ffe0ff */
[----:B------:R2:W-:Y:S01]  /*1d200*/  @!P0 ST.E.64 [R2.64], R132 ;  /* 0x0000008402008985 */ /* 0x0005e2000c101b08 */
[----:B------:R-:W-:Y:S02]  /*1d210*/  ISETP.GE.AND P0, PT, R8, c[0x0][0x3c8], PT ;  /* 0x0000f20008007a0c */ /* 0x000fe40003f06270 */
[----:B------:R-:W-:Y:S02]  /*1d220*/  ISETP.GE.AND P2, PT, R6, c[0x0][0x3c8], PT ;  /* 0x0000f20006007a0c */ /* 0x000fe40003f46270 */
[----:B------:R-:W-:Y:S02]  /*1d230*/  IADD3 R15, R216, 0x60, RZ ;  /* 0x00000060d80f7810 */ /* 0x000fe40007ffe0ff */
[----:B------:R-:W-:Y:S02]  /*1d240*/  ISETP.GE.AND P4, PT, R11, c[0x0][0x3c8], PT ;  /* 0x0000f2000b007a0c */ /* 0x000fe40003f86270 */
[----:B------:R-:W-:-:S02]  /*1d250*/  SHF.R.S32.HI R15, RZ, 0x1f, R15 ;  /* 0x0000001fff0f7819 */ /* 0x000fc4000001140f */
[C---:B------:R-:W-:Y:S02]  /*1d260*/  IADD3 R10, R216.reuse, 0x68, RZ ;  /* 0x00000068d80a7810 */ /* 0x040fe40007ffe0ff */
[----:B------:R-:W-:Y:S02]  /*1d270*/  IADD3 R16, R216, 0xa0, RZ ;  /* 0x000000a0d8107810 */ /* 0x000fe40007ffe0ff */
[----:B------:R-:W-:Y:S02]  /*1d280*/  SHF.R.S32.HI R10, RZ, 0x1f, R10 ;  /* 0x0000001fff0a7819 */ /* 0x000fe4000001140a */
        /* <DEDUP_REMOVED lines=80> */
[C---:B----4-:R-:W-:Y:S02]  /*1d790*/  @!P4 LEA R6, P5, R11.reuse, R0, 0x2 ;  /* 0x000000000b06c211 */ /* 0x050fe400078a10ff */
        /* <DEDUP_REMOVED lines=59> */
[----:B------:R-:W-:-:S02]  /*1db50*/  ISETP.GE.AND P1, PT, R14, c[0x0][0x3c8], PT ;  /* 0x0000f2000e007a0c */ /* 0x000fc40003f26270 */
[C---:B------:R-:W-:Y:S01]  /*1db60*/  IADD3 R15, R216.reuse, 0xc0, RZ ;  /* 0x000000c0d80f7810 */ /* 0x040fe20007ffe0ff */
[----:B------:R4:W-:Y:S01]  /*1db70*/  @!P4 ST.E.64 [R6.64], R92 ;  /* 0x0000005c0600c985 */ /* 0x0009e2000c101b08 */
[----:B------:R-:W-:Y:S02]  /*1db80*/  IADD3 R10, R216, 0xd0, RZ ;  /* 0x000000d0d80a7810 */ /* 0x000fe40007ffe0ff */
[----:B------:R-:W-:Y:S02]  /*1db90*/  SHF.R.S32.HI R15, RZ, 0x1f, R15 ;  /* 0x0000001fff0f7819 */ /* 0x000fe4000001140f */
[----:B------:R-:W-:Y:S02]  /*1dba0*/  ISETP.GE.AND P6, PT, R10, c[0x0][0x3c8], PT ;  /* 0x0000f2000a007a0c */ /* 0x000fe40003fc6270 */
[----:B------:R-:W-:Y:S02]  /*1dbb0*/  ISETP.GE.AND P5, PT, R252, c[0x0][0x3c8], PT ;  /* 0x0000f200fc007a0c */ /* 0x000fe40003fa6270 */
[----:B------:R-:W-:-:S02]  /*1dbc0*/  ISETP.GE.AND P4, PT, R251, c[0x0][0x3c8], PT ;  /* 0x0000f200fb007a0c */ /* 0x000fc40003f86270 */
[----:B------:R-:W-:Y:S02]  /*1dbd0*/  SHF.R.S32.HI R16, RZ, 0x1f, R250 ;  /* 0x0000001fff107819 */ /* 0x000fe400000114fa */
        /* <DEDUP_REMOVED lines=12> */
[----:B------:R-:W-:Y:S02]  /*1dca0*/  ISETP.GE.AND P0, PT, R248, c[0x0][0x3c8], PT ;  /* 0x0000f200f8007a0c */ /* 0x000fe40003f06270 */
        /* <DEDUP_REMOVED lines=25> */
.L_x_4191:
[----:B------:R-:W-:Y:S05]  /*1de40*/  BSYNC B0 ;  /* 0x0000000000007941 */ /* 0x000fea0003800000 */
.L_x_4190:
[----:B------:R-:W-:Y:S05]  /*1de50*/  BRA.DIV ~URZ, `(.L_x_4192) ;  /* 0x000043727f007947 */ /* 0x000fea000b800000 */
[----:B--2---:R2:W1:Y:S04]  /*1de60*/  SHFL.IDX PT, R4, R5, 0x1, 0x1c1f ;  /* 0x003c1f0005047f89 */ /* 0x00446800000e0000 */
[----:B----4-:R2:W4:Y:S02]  /*1de70*/  SHFL.IDX PT, R0, R12, 0x1, 0x1c1f ;  /* 0x003c1f000c007f89 */ /* 0x01052400000e0000 */
.L_x_4277:
[----:B------:R-:W-:-:S13]  /*1de80*/  ISETP.NE.AND P0, PT, R13, RZ, PT ;  /* 0x000000ff0d00720c */ /* 0x000fda0003f05270 */
[----:B------:R-:W-:Y:S05]  /*1de90*/  @P0 BRA `(.L_x_4187) ;  /* 0x00001ae000000947 */ /* 0x000fea0003800000 */
[C---:B------:R-:W-:Y:S02]  /*1dea0*/  ISETP.GE.AND P3, PT, R216.reuse, c[0x0][0x3c8], PT ;  /* 0x0000f200d8007a0c */ /* 0x040fe40003f66270 */
[C---:B------:R-:W-:Y:S02]  /*1deb0*/  IADD3 R11, R216.reuse, 0x8, RZ ;  /* 0x00000008d80b7810 */ /* 0x040fe40007ffe0ff */
[----:B------:R-:W-:Y:S02]  /*1dec0*/  SHF.R.S32.HI R6, RZ, 0x1f, R216 ;  /* 0x0000001fff067819 */ /* 0x000fe400000114d8 */
[----:B------:R-:W-:Y:S02]  /*1ded0*/  ISETP.GE.AND P2, PT, R11, c[0x0][0x3c8], PT ;  /* 0x0000f2000b007a0c */ /* 0x000fe40003f46270 */
[C---:B--23--:R-:W-:Y:S02]  /*1dee0*/  IADD3 R12, R216.reuse, 0x10, RZ ;  /* 0x00000010d80c7810 */ /* 0x04cfe40007ffe0ff */
[----:B------:R-:W-:-:S02]  /*1def0*/  IADD3 R14, R216, 0x8, RZ ;  /* 0x00000008d80e7810 */ /* 0x000fc40007ffe0ff */
[----:B------:R-:W-:Y:S02]  /*1df00*/  ISETP.GE.AND P1, PT, R12, c[0x0][0x3c8], PT ;  /* 0x0000f2000c007a0c */ /* 0x000fe40003f26270 */
[C---:B----4-:R-:W-:Y:S02]  /*1df10*/  @!P3 LEA R2, P4, R216.reuse, R0, 0x2 ;  /* 0x00000000d802b211 */ /* 0x050fe400078810ff */
[C---:B-1----:R-:W-:Y:S02]  /*1df20*/  IADD3 R5, R216.reuse, 0x18, RZ ;  /* 0x00000018d8057810 */ /* 0x042fe40007ffe0ff */
        /* <DEDUP_REMOVED lines=29> */
[----:B------:R-:W-:Y:S02]  /*1e100*/  ISETP.GE.AND P0, PT, R246, c[0x0][0x3c8], PT ;  /* 0x0000f200f6007a0c */ /* 0x000fe40003f06270 */
        /* <DEDUP_REMOVED lines=52> */
[----:B------:R-:W-:Y:S02]  /*1e450*/  @!P0 LEA R2, P6, R5, R0, 0x2 ;  /* 0x0000000005028211 */ /* 0x000fe400078c10ff */
        /* <DEDUP_REMOVED lines=19> */
[-C--:B--2---:R-:W-:Y:S02]  /*1e590*/  @!P4 LEA R6, P6, R14, R0.reuse, 0x2 ;  /* 0x000000000e06c211 */ /* 0x084fe400078c10ff */
        /* <DEDUP_REMOVED lines=63> */
[----:B------:R-:W-:Y:S02]  /*1e990*/  IADD3 R5, R216, 0xd0, RZ ;  /* 0x000000d0d8057810 */ /* 0x000fe40007ffe0ff */
        /* <DEDUP_REMOVED lines=14> */
[----:B------:R-:W-:Y:S01]  /*1ea80*/  IADD3 R10, R216, 0xd0, RZ ;  /* 0x000000d0d80a7810 */ /* 0x000fe20007ffe0ff */
[----:B------:R2:W-:Y:S01]  /*1ea90*/  @!P0 ST.E.64 [R2.64], R62 ;  /* 0x0000003e02008985 */ /* 0x0005e2000c101b08 */
[----:B------:R-:W-:Y:S02]  /*1eaa0*/  ISETP.GE.AND P1, PT, R250, c[0x0][0x3c8], PT ;  /* 0x0000f200fa007a0c */ /* 0x000fe40003f26270 */
[----:B------:R-:W-:Y:S02]  /*1eab0*/  SHF.R.S32.HI R10, RZ, 0x1f, R10 ;  /* 0x0000001fff0a7819 */ /* 0x000fe4000001140a */
        /* <DEDUP_REMOVED lines=8> */
[----:B------:R-:W-:Y:S01]  /*1eb40*/  SHF.R.S32.HI R5, RZ, 0x1f, R252 ;  /* 0x0000001fff057819 */ /* 0x000fe200000114fc */
[----:B------:R1:W-:Y:S01]  /*1eb50*/  @!P4 ST.E.64 [R2.64], R86 ;  /* 0x000000560200c985 */ /* 0x0003e2000c101b08 */
[----:B------:R-:W-:-:S02]  /*1eb60*/  @!P2 LEA R8, P6, R251, R0, 0x2 ;  /* 0x00000000fb08a211 */ /* 0x000fc400078c10ff */
[----:B------:R-:W-:Y:S02]  /*1eb70*/  SHF.R.S32.HI R12, RZ, 0x1f, R250 ;  /* 0x0000001fff0c7819 */ /* 0x000fe400000114fa */
[----:B------:R-:W-:-:S05]  /*1eb80*/  @!P2 LEA.HI.X R9, R251, R4, R13, 0x2, P6 ;  /* 0x00000004fb09a211 */ /* 0x000fca00030f140d */
[----:B-1----:R-:W-:Y:S02]  /*1eb90*/  P2R R2, PR, RZ, 0x20 ;  /* 0x00000020ff027803 */ /* 0x002fe40000000000 */
[----:B------:R-:W-:Y:S02]  /*1eba0*/  @!P1 LEA R6, P5, R250, R0, 0x2 ;  /* 0x00000000fa069211 */ /* 0x000fe400078a10ff */
        /* <DEDUP_REMOVED lines=17> */
.L_x_4172:
        /* <DEDUP_REMOVED lines=18> */
.L_x_4193:
        /* <DEDUP_REMOVED lines=56> */
.L_x_4195:
[----:B------:R-:W-:Y:S05]  /*1f160*/  BSYNC B0 ;  /* 0x0000000000007941 */ /* 0x000fea0003800000 */
.L_x_4194:
        /* <DEDUP_REMOVED lines=35> */
.L_x_4278:
[----:B------:R-:W-:Y:S05]  /*1f3a0*/  BRA.DIV ~URZ, `(.L_x_4197) ;  /* 0x00002f527f007947 */ /* 0x000fea000b800000 */
[----:B------:R3:W4:Y:S02]  /*1f3b0*/  SHFL.IDX PT, R0, R14, RZ, 0x181f ;  /* 0x00181fff0e007589 */ /* 0x00072400000e0000 */
.L_x_4279:
        /* <DEDUP_REMOVED lines=20> */
.L_x_4199:
[----:B------:R-:W-:Y:S05]  /*1f500*/  BSYNC B0 ;  /* 0x0000000000007941 */ /* 0x000fea0003800000 */
.L_x_4198:
[----:B------:R-:W-:Y:S05]  /*1f510*/  BRA.DIV ~URZ, `(.L_x_4200) ;  /* 0x00002e427f007947 */ /* 0x000fea000b800000 */
[----:B--2---:R2:W1:Y:S04]  /*1f520*/  SHFL.IDX PT, R4, R5, 0x1, 0x181f ;  /* 0x00381f0005047f89 */ /* 0x00446800000e0000 */
[----:B----4-:R2:W4:Y:S02]  /*1f530*/  SHFL.IDX PT, R0, R14, 0x1, 0x181f ;  /* 0x00381f000e007f89 */ /* 0x01052400000e0000 */
.L_x_4280:
        /* <DEDUP_REMOVED lines=20> */
.L_x_4202:
[----:B------:R-:W-:Y:S05]  /*1f680*/  BSYNC B0 ;  /* 0x0000000000007941 */ /* 0x000fea0003800000 */
.L_x_4201:
[----:B------:R-:W-:Y:S05]  /*1f690*/  BRA.DIV ~URZ, `(.L_x_4203) ;  /* 0x00002d827f007947 */ /* 0x000fea000b800000 */
[----:B-1----:R1:W2:Y:S02]  /*1f6a0*/  SHFL.IDX PT, R4, R5, 0x2, 0x181f ;  /* 0x00581f0005047f89 */ /* 0x0022a400000e0000 */
.L_x_4281:
[----:B------:R-:W-:Y:S05]  /*1f6b0*/  BRA.DIV ~URZ, `(.L_x_4204) ;  /* 0x00002dd27f007947 */ /* 0x000fea000b800000 */
[----:B----4-:R4:W1:Y:S02]  /*1f6c0*/  SHFL.IDX PT, R0, R14, 0x2, 0x181f ;  /* 0x00581f000e007f89 */ /* 0x01086400000e0000 */
.L_x_4282:
        /* <DEDUP_REMOVED lines=20> */
.L_x_4206:
[----:B------:R-:W-:Y:S05]  /*1f810*/  BSYNC B0 ;  /* 0x0000000000007941 */ /* 0x000fea0003800000 */
.L_x_4205:
[----:B------:R-:W-:Y:S05]  /*1f820*/  BRA.DIV ~URZ, `(.L_x_4207) ;  /* 0x00002cc27f007947 */ /* 0x000fea000b800000 */
[----:B--2---:R2:W3:Y:S04]  /*1f830*/  SHFL.IDX PT, R4, R5, 0x3, 0x181f ;  /* 0x00781f0005047f89 */ /* 0x0044e800000e0000 */
[----:B-1----:R2:W1:Y:S02]  /*1f840*/  SHFL.IDX PT, R0, R14, 0x3, 0x181f ;  /* 0x00781f000e007f89 */ /* 0x00246400000e0000 */
.L_x_4283:
        /* <DEDUP_REMOVED lines=19> */
.L_x_4187:
[----:B------:R-:W-:Y:S05]  /*1f980*/  BSYNC B1 ;  /* 0x0000000000017941 */ /* 0x000fea0003800000 */
.L_x_4171:
        /* <DEDUP_REMOVED lines=13> */
.L_x_4284:
[----:B------:R-:W-:Y:S05]  /*1fa60*/  BRA.DIV ~URZ, `(.L_x_4210) ;  /* 0x00002bb27f007947 */ /* 0x000fea000b800000 */
[----:B------:R3:W4:Y:S02]  /*1fa70*/  SHFL.IDX PT, R6, R96, 0x1, 0x1f ;  /* 0x00201f0060067f89 */ /* 0x00072400000e0000 */
.L_x_4285:
        /* <DEDUP_REMOVED lines=18> */
.L_x_4286:
        /* <DEDUP_REMOVED lines=16> */
.L_x_4287:
[----:B--2---:R-:W-:Y:S01]  /*1fca0*/  IMAD R0, R0, c[0x0][0x538], RZ ;  /* 0x00014e0000007a24 */ /* 0x004fe200078e02ff */
[----:B------:R-:W-:Y:S04]  /*1fcb0*/  BSSY B1, `(.L_x_4213) ;  /* 0x00000c8000017945 */ /* 0x000fe80003800000 */
[----:B----4-:R-:W-:-:S04]  /*1fcc0*/  IADD3 R6, R0, R6, RZ ;  /* 0x0000000600067210 */ /* 0x010fc80007ffe0ff */
[----:B------:R-:W-:-:S13]  /*1fcd0*/  ISETP.GT.AND P0, PT, R6, R9, PT ;  /* 0x000000090600720c */ /* 0x000fda0003f04270 */
[----:B------:R-:W-:Y:S05]  /*1fce0*/  @P0 BRA `(.L_x_4214) ;  /* 0x0000025000000947 */ /* 0x000fea0003800000 */
.L_x_4218:
        /* <DEDUP_REMOVED lines=17> */
.L_x_4288:
        /* <DEDUP_REMOVED lines=16> */
.L_x_4289:
[----:B--2---:R-:W-:-:S05]  /*1ff00*/  IMAD R0, R0, c[0x0][0x538], RZ ;  /* 0x00014e0000007a24 */ /* 0x004fca00078e02ff */
[----:B------:R-:W-:-:S04]  /*1ff10*/  IADD3 R6, R0, R6, RZ ;  /* 0x0000000600067210 */ /* 0x000fc80007ffe0ff */
[----:B------:R-:W-:-:S13]  /*1ff20*/  ISETP.GT.AND P0, PT, R6, R9, PT ;  /* 0x000000090600720c */ /* 0x000fda0003f04270 */
[----:B-1-3--:R-:W-:Y:S05]  /*1ff30*/  @!P0 BRA `(.L_x_4218) ;  /* 0xfffffdb000008947 */ /* 0x00afea000383ffff */
.L_x_4214:
[----:B------:R-:W-:-:S05]  /*1ff40*/  IADD3 R11, -R0, R6, RZ ;  /* 0x00000006000b7210 */ /* 0x000fca0007ffe1ff */
[----:B------:R-:W-:-:S05]  /*1ff50*/  IMAD R0, R4, c[0x0][0x538], R11 ;  /* 0x00014e0004007a24 */ /* 0x000fca00078e020b */
[----:B------:R-:W-:Y:S01]  /*1ff60*/  ISETP.GT.AND P0, PT, R0, R9, PT ;  /* 0x000000090000720c */ /* 0x000fe20003f04270 */
[----:B------:R-:W-:-:S12]  /*1ff70*/  BRA.DIV ~URZ, `(.L_x_4219) ;  /* 0x00002ae27f007947 */ /* 0x000fd8000b800000 */
[----:B------:R-:W-:-:S04]  /*1ff80*/  VOTE.ANY R10, PT, !P0 ;  /* 0x00000000000a7806 */ /* 0x000fc800040e0100 */
.L_x_4290:
[----:B------:R-:W2:Y:S02]  /*1ff90*/  POPC R6, R10 ;  /* 0x0000000a00067309 */ /* 0x000ea40000000000 */
[----:B--2---:R-:W-:Y:S01]  /*1ffa0*/  IADD3 R235, R6, R235, RZ ;  /* 0x000000eb06eb7210 */ /* 0x004fe20007ffe0ff */
[----:B------:R-:W-:Y:S05]  /*1ffb0*/  BRA.DIV ~URZ, `(.L_x_4220) ;  /* 0x00002af27f007947 */ /* 0x000fea000b800000 */
[----:B------:R2:W4:Y:S04]  /*1ffc0*/  SHFL.IDX PT, R7, R7, R6, 0x1f ;  /* 0x00001f0607077589 */ /* 0x00052800000e0000 */
[----:B------:R2:W1:Y:S02]  /*1ffd0*/  SHFL.IDX PT, R5, R8, R6, 0x1f ;  /* 0x00001f0608057589 */ /* 0x00046400000e0000 */
.L_x_4291:
[----:B------:R-:W-:Y:S01]  /*1ffe0*/  ISETP.NE.AND P0, PT, R10, RZ, PT ;  /* 0x000000ff0a00720c */ /* 0x000fe20003f05270 */
[----:B------:R-:W-:-:S12]  /*1fff0*/  BSSY B0, `(.L_x_4221) ;  /* 0x0000005000007945 */ /* 0x000fd80003800000 */
[----:B------:R-:W-:Y:S05]  /*20000*/  @!P0 BRA `(.L_x_4222) ;  /* 0x0000003000008947 */ /* 0x000fea0003800000 */
[----:B--2---:R-:W-:Y:S01]  /*20010*/  IADD3 R6, R6, -0x1, RZ ;  /* 0xffffffff06067810 */ /* 0x004fe20007ffe0ff */
[----:B------:R-:W-:Y:S05]  /*20020*/  BRA.DIV ~URZ, `(.L_x_4223) ;  /* 0x00002b527f007947 */ /* 0x000fea000b800000 */
[----:B------:R2:W3:Y:S02]  /*20030*/  SHFL.IDX PT, R12, R4, R6, 0x1f ;  /* 0x00001f06040c7589 */ /* 0x0004e400000e0000 */
.L_x_4222:
[----:B------:R-:W-:Y:S05]  /*20040*/  BSYNC B0 ;  /* 0x0000000000007941 */ /* 0x000fea0003800000 */
.L_x_4221:
        /* <DEDUP_REMOVED lines=67> */
.L_x_4225:
        /* <DEDUP_REMOVED lines=67> */
.L_x_4226:
[----:B------:R-:W-:Y:S05]  /*208b0*/  BSYNC B0 ;  /* 0x0000000000007941 */ /* 0x000fea0003800000 */
.L_x_4224:
[----:B------:R-:W-:-:S04]  /*208c0*/  LOP3.LUT R2, RZ, R2, RZ, 0x33, !PT ;  /* 0x00000002ff027212 */ /* 0x000fc800078e33ff */
[----:B------:R-:W-:Y:S01]  /*208d0*/  IADD3 R233, R2, R7, RZ ;  /* 0x0000000702e97210 */ /* 0x000fe20007ffe0ff */
[----:B------:R-:W-:Y:S05]  /*208e0*/  BRA `(.L_x_4227) ;  /* 0x0000004000007947 */ /* 0x000fea0003800000 */
.L_x_4215:
[----:B------:R-:W-:Y:S01]  /*208f0*/  IMAD.MOV.U32 R232, RZ, RZ, R9 ;  /* 0x000000ffffe87224 */ /* 0x000fe200078e0009 */
[----:B------:R-:W-:Y:S01]  /*20900*/  MOV R234, RZ ;  /* 0x000000ff00ea7202 */ /* 0x000fe20000000f00 */
[----:B------:R-:W-:Y:S01]  /*20910*/  IMAD.MOV.U32 R233, RZ, RZ, RZ ;  /* 0x000000ffffe97224 */ /* 0x000fe200078e00ff */
[----:B------:R-:W-:Y:S02]  /*20920*/  MOV R235, c[0x0][0x53c] ;  /* 0x00014f0000eb7a02 */ /* 0x000fe40000000f00 */
.L_x_4227:
[----:B------:R-:W-:Y:S05]  /*20930*/  BSYNC B1 ;  /* 0x0000000000017941 */ /* 0x000fea0003800000 */
.L_x_4213:
[----:B------:R-:W-:Y:S01]  /*20940*/  WARPSYNC 0xffffffff ;  /* 0xffffffff00007948 */ /* 0x000fe20003800000 */
[----:B------:R-:W-:Y:S01]  /*20950*/  BAR.SYNC.DEFER_BLOCKING 0x4, 0x100 ;  /* 0x0104000000007b1d */ /* 0x000fe20000010000 */
[----:B------:R-:W-:-:S13]  /*20960*/  ISETP.NE.AND P0, PT, R13, RZ, PT ;  /* 0x000000ff0d00720c */ /* 0x000fda0003f05270 */
[----:B------:R2:W-:Y:S04]  /*20970*/  @!P0 STS.128 [0x20080], R232 ;  /* 0x020080e8ff008388 */ /* 0x0005e80000000c00 */
[----:B------:R-:W-:Y:S06]  /*20980*/  BAR.ARV 0x5, 0x100 ;  /* 0x0144000000007b1d */ /* 0x000fec0000002000 */
.L_x_4208:
[----:B-1----:R-:W-:-:S13]  /*20990*/  ISETP.GE.AND P0, PT, R235, c[0x0][0x53c], PT ;  /* 0x00014f00eb007a0c */ /* 0x002fda0003f06270 */
[----:B--23--:R-:W-:Y:S01]  /*209a0*/  @P0 CALL.REL.NOINC `(.L_x_4228) ;  /* 0x0000001000000944 */ /* 0x00cfe20003c00000 */
[----:B------:R-:W-:Y:S05]  /*209b0*/  BRA `(.L_x_4229) ;  /* 0xfffe169000007947 */ /* 0x000fea000383ffff */
.L_x_4228:
[----:B------:R-:W-:Y:S05]  /*209c0*/  EXIT ;  /* 0x000000000000794d */ /* 0x000fea0003800000 */
.L_x_3958:
[----:B------:R-:W-:Y:S01]  /*209d0*/  IMAD.MOV.U32 R0, RZ, RZ, R5 ;  /* 0x000000ffff007224 */ /* 0x000fe200078e0005 */
[----:B------:R-:W-:Y:S02]  /*209e0*/  MOV R3, 0x1 ;  /* 0x0000000100037802 */ /* 0x000fe40000000f00 */
[----:B------:R-:W-:Y:S02]  /*209f0*/  MOV R2, 0x20a10 ;  /* 0x00020a1000027802 */ /* 0x000fe40000000f00 */
[----:B--2---:R-:W-:Y:S05]  /*20a00*/  CALL.REL.NOINC `($__internal_68_$__cuda_sm70_shflsync_up_p) ;  /* 0x000022c000007944 */ /* 0x004fea0003c00000 */
[----:B------:R-:W-:Y:S01]  /*20a10*/  MOV R0, R4 ;  /* 0x0000000400007202 */ /* 0x000fe20000000f00 */
[----:B------:R-:W-:Y:S05]  /*20a20*/  BRA `(.L_x_4230) ;  /* 0xfffdfa1000007947 */ /* 0x000fea000383ffff */
.L_x_3959:
[----:B------:R-:W-:Y:S01]  /*20a30*/  IMAD.MOV.U32 R0, RZ, RZ, R5 ;  /* 0x000000ffff007224 */ /* 0x000fe200078e0005 */
[----:B------:R-:W-:Y:S02]  /*20a40*/  MOV R3, 0x2 ;  /* 0x0000000200037802 */ /* 0x000fe40000000f00 */
[----:B------:R-:W-:Y:S02]  /*20a50*/  MOV R2, 0x20a70 ;  /* 0x00020a7000027802 */ /* 0x000fe40000000f00 */
[----:B--2---:R-:W-:Y:S05]  /*20a60*/  CALL.REL.NOINC `($__internal_68_$__cuda_sm70_shflsync_up_p) ;  /* 0x0000226000007944 */ /* 0x004fea0003c00000 */
[----:B------:R-:W-:Y:S01]  /*20a70*/  SEL R4, R4, RZ, P4 ;  /* 0x000000ff04047207 */ /* 0x000fe20002000000 */
[----:B------:R-:W-:Y:S01]  /*20a80*/  IMAD.MOV.U32 R3, RZ, RZ, 0x4 ;  /* 0x00000004ff037424 */ /* 0x000fe200078e00ff */
[----:B------:R-:W-:-:S03]  /*20a90*/  MOV R2, 0x20ac0 ;  /* 0x00020ac000027802 */ /* 0x000fc60000000f00 */
[----:B------:R-:W-:Y:S02]  /*20aa0*/  IMAD.IADD R0, R5, 0x1, R4 ;  /* 0x0000000105007824 */ /* 0x000fe400078e0204 */
[----:B------:R-:W-:Y:S05]  /*20ab0*/  CALL.REL.NOINC `($__internal_68_$__cuda_sm70_shflsync_up_p) ;  /* 0x0000221000007944 */ /* 0x000fea0003c00000 */
        /* <DEDUP_REMOVED lines=12> */
[----:B------:R-:W-:Y:S02]  /*20b80*/  MOV R203, 0x1f ;  /* 0x0000001f00cb7802 */ /* 0x000fe40000000f00 */
[----:B------:R-:W-:Y:S01]  /*20b90*/  MOV R3, 0x20bd0 ;  /* 0x00020bd000037802 */ /* 0x000fe20000000f00 */
[----:B------:R-:W-:-:S04]  /*20ba0*/  IMAD.IADD R4, R0, 0x1, R4 ;  /* 0x0000000100047824 */ /* 0x000fc800078e0204 */
[----:B------:R-:W-:Y:S02]  /*20bb0*/  IMAD.MOV.U32 R0, RZ, RZ, R4 ;  /* 0x000000ffff007224 */ /* 0x000fe400078e0004 */
[----:B------:R-:W-:Y:S05]  /*20bc0*/  CALL.REL.NOINC `($__internal_67_$__cuda_sm70_shflsync_idx_p) ;  /* 0x0000208000007944 */ /* 0x000fea0003c00000 */
[----:B-1---5:R-:W-:Y:S05]  /*20bd0*/  BRA `(.L_x_4231) ;  /* 0xfffdf96000007947 */ /* 0x022fea000383ffff */
.L_x_3961:
[----:B------:R-:W-:Y:S02]  /*20be0*/  SEL R0, RZ, 0x1, P0 ;  /* 0x00000001ff007807 */ /* 0x000fe40000000000 */
[----:B------:R-:W-:Y:S02]  /*20bf0*/  MOV R2, 0x20c10 ;  /* 0x00020c1000027802 */ /* 0x000fe40000000f00 */
[----:B--2---:R-:W-:Y:S05]  /*20c00*/  CALL.REL.NOINC `($__internal_69_$__cuda_sm70_votesync_ballot) ;  /* 0x0000212000007944 */ /* 0x004fea0003c00000 */
[----:B------:R-:W-:Y:S01]  /*20c10*/  MOV R10, R0 ;  /* 0x00000000000a7202 */ /* 0x000fe20000000f00 */
[----:B------:R-:W-:Y:S05]  /*20c20*/  BRA `(.L_x_4232) ;  /* 0xfffdf9a000007947 */ /* 0x000fea000383ffff */
.L_x_3962:
[----:B------:R-:W-:Y:S01]  /*20c30*/  IMAD.MOV.U32 R0, RZ, RZ, R9 ;  /* 0x000000ffff007224 */ /* 0x000fe200078e0009 */
[----:B------:R-:W-:Y:S01]  /*20c40*/  MOV R2, R5 ;  /* 0x0000000500027202 */ /* 0x000fe20000000f00 */
[----:B------:R-:W-:Y:S01]  /*20c50*/  IMAD.MOV.U32 R203, RZ, RZ, 0x1f ;  /* 0x0000001fffcb7424 */ /* 0x000fe200078e00ff */
[----:B------:R-:W-:Y:S02]  /*20c60*/  MOV R3, 0x20c80 ;  /* 0x00020c8000037802 */ /* 0x000fe40000000f00 */
[----:B------:R-:W-:Y:S05]  /*20c70*/  CALL.REL.NOINC `($__internal_67_$__cuda_sm70_shflsync_idx_p) ;  /* 0x00001fd000007944 */ /* 0x000fea0003c00000 */
[----:B------:R-:W-:Y:S01]  /*20c80*/  IMAD.MOV.U32 R12, RZ, RZ, R0 ;  /* 0x000000ffff0c7224 */ /* 0x000fe200078e0000 */
[----:B------:R-:W-:Y:S01]  /*20c90*/  MOV R0, R8 ;  /* 0x0000000800007202 */ /* 0x000fe20000000f00 */
[----:B------:R-:W-:Y:S01]  /*20ca0*/  IMAD.MOV.U32 R6, RZ, RZ, RZ ;  /* 0x000000ffff067224 */ /* 0x000fe200078e00ff */
[----:B------:R-:W-:Y:S01]  /*20cb0*/  MOV R2, R5 ;  /* 0x0000000500027202 */ /* 0x000fe20000000f00 */
[----:B------:R-:W-:Y:S01]  /*20cc0*/  IMAD.MOV.U32 R203, RZ, RZ, 0x1f ;  /* 0x0000001fffcb7424 */ /* 0x000fe200078e00ff */
[----:B------:R-:W-:-:S02]  /*20cd0*/  MOV R3, 0x20cf0 ;  /* 0x00020cf000037802 */ /* 0x000fc40000000f00 */
[----:B-1---5:R-:W-:Y:S05]  /*20ce0*/  CALL.REL.NOINC `($__internal_67_$__cuda_sm70_shflsync_idx_p) ;  /* 0x00001f6000007944 */ /* 0x022fea0003c00000 */
[----:B------:R-:W-:Y:S01]  /*20cf0*/  MOV R9, R0 ;  /* 0x0000000000097202 */ /* 0x000fe20000000f00 */
[----:B-1---5:R-:W-:Y:S05]  /*20d00*/  BRA `(.L_x_4233) ;  /* 0xfffdf92000007947 */ /* 0x022fea000383ffff */
.L_x_3965:
[----:B------:R-:W-:Y:S01]  /*20d10*/  IMAD.MOV.U32 R0, RZ, RZ, R4 ;  /* 0x000000ffff007224 */ /* 0x000fe200078e0004 */
[----:B------:R-:W-:-:S02]  /*20d20*/  MOV R203, 0x1f ;  /* 0x0000001f00cb7802 */ /* 0x000fc40000000f00 */
[----:B------:R-:W-:Y:S02]  /*20d30*/  MOV R3, 0x20d50 ;  /* 0x00020d5000037802 */ /* 0x000fe40000000f00 */
[----:B-123--:R-:W-:Y:S05]  /*20d40*/  CALL.REL.NOINC `($__internal_67_$__cuda_sm70_shflsync_idx_p) ;  /* 0x00001f0000007944 */ /* 0x00efea0003c00000 */
[----:B------:R-:W-:Y:S01]  /*20d50*/  MOV R6, R0 ;  /* 0x0000000000067202 */ /* 0x000fe20000000f00 */
[----:B-1---5:R-:W-:Y:S05]  /*20d60*/  BRA `(.L_x_3964) ;  /* 0xfffdf92000007947 */ /* 0x022fea000383ffff */
.L_x_4014:
[----:B------:R-:W-:Y:S01]  /*20d70*/  IMAD.MOV.U32 R0, RZ, RZ, R5 ;  /* 0x000000ffff007224 */ /* 0x000fe200078e0005 */
[----:B------:R-:W-:Y:S01]  /*20d80*/  MOV R2, RZ ;  /* 0x000000ff00027202 */ /* 0x000fe20000000f00 */
[----:B------:R-:W-:Y:S01]  /*20d90*/  IMAD.MOV.U32 R203, RZ, RZ, 0x181f ;  /* 0x0000181fffcb7424 */ /* 0x000fe200078e00ff */
[----:B------:R-:W-:Y:S02]  /*20da0*/  MOV R3, 0x20dc0 ;  /* 0x00020dc000037802 */ /* 0x000fe40000000f00 */
[----:B-----5:R-:W-:Y:S05]  /*20db0*/  CALL.REL.NOINC `($__internal_67_$__cuda_sm70_shflsync_idx_p) ;  /* 0x00001e9000007944 */ /* 0x020fea0003c00000 */
[----:B-----5:R-:W-:Y:S01]  /*20dc0*/  MOV R4, R0 ;  /* 0x0000000000047202 */ /* 0x020fe20000000f00 */
[----:B-1----:R-:W-:Y:S05]  /*20dd0*/  BRA `(.L_x_4234) ;  /* 0xfffe64e000007947 */ /* 0x002fea000383ffff */
.L_x_4015:
[----:B------:R-:W-:Y:S01]  /*20de0*/  IMAD.MOV.U32 R0, RZ, RZ, R12 ;  /* 0x000000ffff007224 */ /* 0x000fe200078e000c */
[----:B------:R-:W-:Y:S01]  /*20df0*/  MOV R2, RZ ;  /* 0x000000ff00027202 */ /* 0x000fe20000000f00 */
[----:B------:R-:W-:Y:S01]  /*20e00*/  IMAD.MOV.U32 R203, RZ, RZ, 0x181f ;  /* 0x0000181fffcb7424 */ /* 0x000fe200078e00ff */
[----:B------:R-:W-:Y:S02]  /*20e10*/  MOV R3, 0x20e30 ;  /* 0x00020e3000037802 */ /* 0x000fe40000000f00 */
[----:B-12--5:R-:W-:Y:S05]  /*20e20*/  CALL.REL.NOINC `($__internal_67_$__cuda_sm70_shflsync_idx_p) ;  /* 0x00001e2000007944 */ /* 0x026fea0003c00000 */
[----:B-1---5:R-:W-:Y:S05]  /*20e30*/  BRA `(.L_x_4235) ;  /* 0xfffe64a000007947 */ /* 0x022fea000383ffff */
.L_x_4018:
[----:B----4-:R-:W-:Y:S01]  /*20e40*/  IMAD.MOV.U32 R0, RZ, RZ, R5 ;  /* 0x000000ffff007224 */ /* 0x010fe200078e0005 */
[----:B--2---:R-:W-:Y:S01]  /*20e50*/  MOV R2, 0x1 ;  /* 0x0000000100027802 */ /* 0x004fe20000000f00 */
[----:B------:R-:W-:Y:S01]  /*20e60*/  IMAD.MOV.U32 R203, RZ, RZ, 0x181f ;  /* 0x0000181fffcb7424 */ /* 0x000fe200078e00ff */
[----:B------:R-:W-:-:S02]  /*20e70*/  MOV R3, 0x20e90 ;  /* 0x00020e9000037802 */ /* 0x000fc40000000f00 */
[----:B-1-3-5:R-:W-:Y:S05]  /*20e80*/  CALL.REL.NOINC `($__internal_67_$__cuda_sm70_shflsync_idx_p) ;  /* 0x00001dc000007944 */ /* 0x02afea0003c00000 */
[----:B-----5:R-:W-:Y:S01]  /*20e90*/  IMAD.MOV.U32 R4, RZ, RZ, R0 ;  /* 0x000000ffff047224 */ /* 0x020fe200078e0000 */
[----:B------:R-:W-:Y:S01]  /*20ea0*/  MOV R2, 0x1 ;  /* 0x0000000100027802 */ /* 0x000fe20000000f00 */
[----:B------:R-:W-:Y:S01]  /*20eb0*/  IMAD.MOV.U32 R0, RZ, RZ, R12 ;  /* 0x000000ffff007224 */ /* 0x000fe200078e000c */
[----:B------:R-:W-:-:S02]  /*20ec0*/  MOV R203, 0x181f ;  /* 0x0000181f00cb7802 */ /* 0x000fc40000000f00 */
[----:B------:R-:W-:Y:S02]  /*20ed0*/  MOV R3, 0x20ef0 ;  /* 0x00020ef000037802 */ /* 0x000fe40000000f00 */
[----:B-1----:R-:W-:Y:S05]  /*20ee0*/  CALL.REL.NOINC `($__internal_67_$__cuda_sm70_shflsync_idx_p) ;  /* 0x00001d6000007944 */ /* 0x002fea0003c00000 */
[----:B-1---5:R-:W-:Y:S05]  /*20ef0*/  BRA `(.L_x_4236) ;  /* 0xfffe657000007947 */ /* 0x022fea000383ffff */
.L_x_4021:
[----:B----4-:R-:W-:Y:S01]  /*20f00*/  IMAD.MOV.U32 R0, RZ, RZ, R5 ;  /* 0x000000ffff007224 */ /* 0x010fe200078e0005 */
[----:B-1----:R-:W-:Y:S01]  /*20f10*/  MOV R2, 0x2 ;  /* 0x0000000200027802 */ /* 0x002fe20000000f00 */
[----:B------:R-:W-:Y:S01]  /*20f20*/  IMAD.MOV.U32 R203, RZ, RZ, 0x181f ;  /* 0x0000181fffcb7424 */ /* 0x000fe200078e00ff */
[----:B------:R-:W-:Y:S02]  /*20f30*/  MOV R3, 0x20f50 ;  /* 0x00020f5000037802 */ /* 0x000fe40000000f00 */
[----:B--23-5:R-:W-:Y:S05]  /*20f40*/  CALL.REL.NOINC `($__internal_67_$__cuda_sm70_shflsync_idx_p) ;  /* 0x00001d0000007944 */ /* 0x02cfea0003c00000 */
[----:B-----5:R-:W-:Y:S01]  /*20f50*/  MOV R4, R0 ;  /* 0x0000000000047202 */ /* 0x020fe20000000f00 */
[----:B-1----:R-:W-:Y:S05]  /*20f60*/  BRA `(.L_x_4237) ;  /* 0xfffe668000007947 */ /* 0x002fea000383ffff */
.L_x_4022:
[----:B----4-:R-:W-:Y:S01]  /*20f70*/  IMAD.MOV.U32 R0, RZ, RZ, R12 ;  /* 0x000000ffff007224 */ /* 0x010fe200078e000c */
[----:B------:R-:W-:Y:S01]  /*20f80*/  MOV R2, 0x2 ;  /* 0x0000000200027802 */ /* 0x000fe20000000f00 */
[----:B------:R-:W-:Y:S01]  /*20f90*/  IMAD.MOV.U32 R203, RZ, RZ, 0x181f ;  /* 0x0000181fffcb7424 */ /* 0x000fe200078e00ff */
[----:B------:R-:W-:Y:S02]  /*20fa0*/  MOV R3, 0x20fc0 ;  /* 0x00020fc000037802 */ /* 0x000fe40000000f00 */
[----:B-123-5:R-:W-:Y:S05]  /*20fb0*/  CALL.REL.NOINC `($__internal_67_$__cuda_sm70_shflsync_idx_p) ;  /* 0x00001c9000007944 */ /* 0x02efea0003c00000 */
[----:B-1---5:R-:W-:Y:S05]  /*20fc0*/  BRA `(.L_x_4238) ;  /* 0xfffe664000007947 */ /* 0x022fea000383ffff */
.L_x_4025:
[----:B-1----:R-:W-:Y:S01]  /*20fd0*/  IMAD.MOV.U32 R0, RZ, RZ, R5 ;  /* 0x000000ffff007224 */ /* 0x002fe200078e0005 */
[----:B------:R-:W-:Y:S01]  /*20fe0*/  MOV R2, 0x3 ;  /* 0x0000000300027802 */ /* 0x000fe20000000f00 */
[----:B------:R-:W-:Y:S01]  /*20ff0*/  IMAD.MOV.U32 R203, RZ, RZ, 0x181f ;  /* 0x0000181fffcb7424 */ /* 0x000fe200078e00ff */
[----:B------:R-:W-:-:S02]  /*21000*/  MOV R3, 0x21020 ;  /* 0x0002102000037802 */ /* 0x000fc40000000f00 */
[----:B--2345:R-:W-:Y:S05]  /*21010*/  CALL.REL.NOINC `($__internal_67_$__cuda_sm70_shflsync_idx_p) ;  /* 0x00001c3000007944 */ /* 0x03cfea0003c00000 */
[----:B-----5:R-:W-:Y:S01]  /*21020*/  IMAD.MOV.U32 R4, RZ, RZ, R0 ;  /* 0x000000ffff047224 */ /* 0x020fe200078e0000 */
[----:B------:R-:W-:Y:S01]  /*21030*/  MOV R2, 0x3 ;  /* 0x0000000300027802 */ /* 0x000fe20000000f00 */
[----:B------:R-:W-:Y:S01]  /*21040*/  IMAD.MOV.U32 R0, RZ, RZ, R12 ;  /* 0x000000ffff007224 */ /* 0x000fe200078e000c */
[----:B------:R-:W-:-:S02]  /*21050*/  MOV R203, 0x181f ;  /* 0x0000181f00cb7802 */ /* 0x000fc40000000f00 */
[----:B------:R-:W-:Y:S02]  /*21060*/  MOV R3, 0x21080 ;  /* 0x0002108000037802 */ /* 0x000fe40000000f00 */
[----:B-1----:R-:W-:Y:S05]  /*21070*/  CALL.REL.NOINC `($__internal_67_$__cuda_sm70_shflsync_idx_p) ;  /* 0x00001bd000007944 */ /* 0x002fea0003c00000 */
[----:B-1---5:R-:W-:Y:S05]  /*21080*/  BRA `(.L_x_4239) ;  /* 0xfffe671000007947 */ /* 0x022fea000383ffff */
.L_x_4092:
[----:B------:R-:W-:Y:S01]  /*21090*/  IMAD.MOV.U32 R2, RZ, RZ, RZ ;  /* 0x000000ffff027224 */ /* 0x000fe200078e00ff */
[----:B------:R-:W-:Y:S02]  /*210a0*/  MOV R203, 0x181f ;  /* 0x0000181f00cb7802 */ /* 0x000fe40000000f00 */
[----:B------:R-:W-:Y:S02]  /*210b0*/  MOV R3, 0x210d0 ;  /* 0x000210d000037802 */ /* 0x000fe40000000f00 */
[----:B------:R-:W-:Y:S05]  /*210c0*/  CALL.REL.NOINC `($__internal_67_$__cuda_sm70_shflsync_idx_p) ;  /* 0x00001b8000007944 */ /* 0x000fea0003c00000 */
[----:B-----5:R-:W-:Y:S01]  /*210d0*/  MOV R4, R0 ;  /* 0x0000000000047202 */ /* 0x020fe20000000f00 */
[----:B-1----:R-:W-:Y:S05]  /*210e0*/  BRA `(.L_x_4240) ;  /* 0xffff0e0000007947 */ /* 0x002fea000383ffff */
.L_x_4093:
[----:B-1----:R-:W-:Y:S01]  /*210f0*/  IMAD.MOV.U32 R0, RZ, RZ, R5 ;  /* 0x000000ffff007224 */ /* 0x002fe200078e0005 */
[----:B------:R-:W-:Y:S01]  /*21100*/  MOV R2, RZ ;  /* 0x000000ff00027202 */ /* 0x000fe20000000f00 */
[----:B------:R-:W-:Y:S01]  /*21110*/  IMAD.MOV.U32 R203, RZ, RZ, 0x181f ;  /* 0x0000181fffcb7424 */ /* 0x000fe200078e00ff */
[----:B------:R-:W-:Y:S02]  /*21120*/  MOV R3, 0x21140 ;  /* 0x0002114000037802 */ /* 0x000fe40000000f00 */
[----:B--2---:R-:W-:Y:S05]  /*21130*/  CALL.REL.NOINC `($__internal_67_$__cuda_sm70_shflsync_idx_p) ;  /* 0x00001b1000007944 */ /* 0x004fea0003c00000 */
[----:B-1---5:R-:W-:Y:S05]  /*21140*/  BRA `(.L_x_4241) ;  /* 0xffff0dc000007947 */ /* 0x022fea000383ffff */
.L_x_4094:
[----:B------:R-:W-:Y:S01]  /*21150*/  IMAD.MOV.U32 R0, RZ, RZ, R4 ;  /* 0x000000ffff007224 */ /* 0x000fe200078e0004 */
[----:B------:R-:W-:Y:S01]  /*21160*/  MOV R2, RZ ;  /* 0x000000ff00027202 */ /* 0x000fe20000000f00 */
[----:B------:R-:W-:Y:S01]  /*21170*/  IMAD.MOV.U32 R203, RZ, RZ, 0x1c1f ;  /* 0x00001c1fffcb7424 */ /* 0x000fe200078e00ff */
[----:B------:R-:W-:-:S02]  /*21180*/  MOV R3, 0x211a0 ;  /* 0x000211a000037802 */ /* 0x000fc40000000f00 */
[----:B------:R-:W-:Y:S05]  /*21190*/  CALL.REL.NOINC `($__internal_67_$__cuda_sm70_shflsync_idx_p) ;  /* 0x00001ab000007944 */ /* 0x000fea0003c00000 */
[----:B------:R-:W-:Y:S01]  /*211a0*/  MOV R3, R0 ;  /* 0x0000000000037202 */ /* 0x000fe20000000f00 */
[----:B-1---5:R-:W-:Y:S05]  /*211b0*/  BRA `(.L_x_4242) ;  /* 0xffff0f9000007947 */ /* 0x022fea000383ffff */
.L_x_4099:
[----:B------:R-:W-:Y:S01]  /*211c0*/  IMAD.MOV.U32 R0, RZ, RZ, R4 ;  /* 0x000000ffff007224 */ /* 0x000fe200078e0004 */
[----:B------:R-:W-:Y:S01]  /*211d0*/  MOV R2, 0x1 ;  /* 0x0000000100027802 */ /* 0x000fe20000000f00 */
[----:B------:R-:W-:Y:S01]  /*211e0*/  IMAD.MOV.U32 R203, RZ, RZ, 0x1c1f ;  /* 0x00001c1fffcb7424 */ /* 0x000fe200078e00ff */
[----:B------:R-:W-:-:S02]  /*211f0*/  MOV R3, 0x21210 ;  /* 0x0002121000037802 */ /* 0x000fc40000000f00 */
[----:B-1----:R-:W-:Y:S05]  /*21200*/  CALL.REL.NOINC `($__internal_67_$__cuda_sm70_shflsync_idx_p) ;  /* 0x00001a4000007944 */ /* 0x002fea0003c00000 */
[----:B------:R-:W-:Y:S01]  /*21210*/  MOV R3, R0 ;  /* 0x0000000000037202 */ /* 0x000fe20000000f00 */
[----:B-1---5:R-:W-:Y:S05]  /*21220*/  BRA `(.L_x_4243) ;  /* 0xffff128000007947 */ /* 0x022fea000383ffff */
.L_x_4104:
[----:B------:R-:W-:Y:S01]  /*21230*/  IMAD.MOV.U32 R132, RZ, RZ, R4 ;  /* 0x000000ffff847224 */ /* 0x000fe200078e0004 */
[----:B------:R-:W-:-:S02]  /*21240*/  MOV R0, 0x2 ;  /* 0x0000000200007802 */ /* 0x000fc40000000f00 */
[----:B------:R-:W-:Y:S02]  /*21250*/  MOV R2, 0x21270 ;  /* 0x0002127000027802 */ /* 0x000fe40000000f00 */
[----:B------:R-:W-:Y:S05]  /*21260*/  CALL.REL.NOINC `($__internal_66_$__cuda_sm70_shflsync_bfly_p) ;  /* 0x0000198000007944 */ /* 0x000fea0003c00000 */
[----:B------:R-:W-:Y:S05]  /*21270*/  BRA `(.L_x_4244) ;  /* 0xffff166000007947 */ /* 0x000fea000383ffff */
.L_x_4105:
[----:B------:R-:W-:Y:S01]  /*21280*/  IMAD.MOV.U32 R132, RZ, RZ, R4 ;  /* 0x000000ffff847224 */ /* 0x000fe200078e0004 */
[----:B------:R-:W-:Y:S02]  /*21290*/  MOV R0, 0x1 ;  /* 0x0000000100007802 */ /* 0x000fe40000000f00 */
[----:B------:R-:W-:Y:S02]  /*212a0*/  MOV R2, 0x212c0 ;  /* 0x000212c000027802 */ /* 0x000fe40000000f00 */
[----:B------:R-:W-:Y:S05]  /*212b0*/  CALL.REL.NOINC `($__internal_66_$__cuda_sm70_shflsync_bfly_p) ;  /* 0x0000193000007944 */ /* 0x000fea0003c00000 */
[----:B------:R-:W-:Y:S01]  /*212c0*/  FMNMX.FTZ R133, R4, R0, !PT ;  /* 0x0000000004857209 */ /* 0x000fe20007810000 */
[----:B------:R-:W-:Y:S01]  /*212d0*/  IMAD.MOV.U32 R132, RZ, RZ, R5 ;  /* 0x000000ffff847224 */ /* 0x000fe200078e0005 */
[----:B------:R-:W-:Y:S01]  /*212e0*/  MOV R2, 0x21310 ;  /* 0x0002131000027802 */ /* 0x000fe20000000f00 */
[----:B------:R-:W-:Y:S02]  /*212f0*/  IMAD.MOV.U32 R0, RZ, RZ, 0x2 ;  /* 0x00000002ff007424 */ /* 0x000fe400078e00ff */
[----:B------:R-:W-:Y:S05]  /*21300*/  CALL.REL.NOINC `($__internal_66_$__cuda_sm70_shflsync_bfly_p) ;  /* 0x000018e000007944 */ /* 0x000fea0003c00000 */
[----:B------:R-:W-:Y:S01]  /*21310*/  FMNMX.FTZ R5, R5, R0, !PT ;  /* 0x0000000005057209 */ /* 0x000fe20007810000 */
[----:B------:R-:W-:Y:S01]  /*21320*/  IMAD.MOV.U32 R0, RZ, RZ, 0x1 ;  /* 0x00000001ff007424 */ /* 0x000fe200078e00ff */
[----:B------:R-:W-:-:S03]  /*21330*/  MOV R2, 0x21360 ;  /* 0x0002136000027802 */ /* 0x000fc60000000f00 */
[----:B------:R-:W-:Y:S02]  /*21340*/  IMAD.MOV.U32 R132, RZ, RZ, R5 ;  /* 0x000000ffff847224 */ /* 0x000fe400078e0005 */
[----:B------:R-:W-:Y:S05]  /*21350*/  CALL.REL.NOINC `($__internal_66_$__cuda_sm70_shflsync_bfly_p) ;  /* 0x0000189000007944 */ /* 0x000fea0003c00000 */
[----:B------:R-:W-:Y:S01]  /*21360*/  MOV R3, R0 ;  /* 0x0000000000037202 */ /* 0x000fe20000000f00 */
[----:B------:R-:W-:Y:S05]  /*21370*/  BRA `(.L_x_4245) ;  /* 0xffff15d000007947 */ /* 0x000fea000383ffff */
.L_x_4113:
[----:B------:R-:W-:Y:S01]  /*21380*/  MOV R203, 0x181f ;  /* 0x0000181f00cb7802 */ /* 0x000fe20000000f00 */
[----:B------:R-:W-:Y:S01]  /*21390*/  IMAD.MOV.U32 R2, RZ, RZ, RZ ;  /* 0x000000ffff027224 */ /* 0x000fe200078e00ff */
[----:B------:R-:W-:Y:S02]  /*213a0*/  MOV R3, 0x213c0 ;  /* 0x000213c000037802 */ /* 0x000fe40000000f00 */
[----:B-1234-:R-:W-:Y:S05]  /*213b0*/  CALL.REL.NOINC `($__internal_67_$__cuda_sm70_shflsync_idx_p) ;  /* 0x0000189000007944 */ /* 0x01efea0003c00000 */
[----:B-----5:R-:W-:Y:S01]  /*213c0*/  MOV R4, R0 ;  /* 0x0000000000047202 */ /* 0x020fe20000000f00 */
[----:B-1----:R-:W-:-:S05]  /*213d0*/  BRA `(.L_x_4246) ;  /* 0xffff23c000007947 */ /* 0x002fca000383ffff */
.L_x_4114:
[----:B------:R-:W-:Y:S01]  /*213e0*/  MOV R2, RZ ;  /* 0x000000ff00027202 */ /* 0x000fe20000000f00 */
[----:B----4-:R-:W-:Y:S01]  /*213f0*/  IMAD.MOV.U32 R0, RZ, RZ, R5 ;  /* 0x000000ffff007224 */ /* 0x010fe200078e0005 */
[----:B------:R-:W-:Y:S01]  /*21400*/  MOV R3, 0x21430 ;  /* 0x0002143000037802 */ /* 0x000fe20000000f00 */
[----:B------:R-:W-:Y:S02]  /*21410*/  IMAD.MOV.U32 R203, RZ, RZ, 0x181f ;  /* 0x0000181fffcb7424 */ /* 0x000fe400078e00ff */
[----:B-123--:R-:W-:Y:S05]  /*21420*/  CALL.REL.NOINC `($__internal_67_$__cuda_sm70_shflsync_idx_p) ;  /* 0x0000182000007944 */ /* 0x00efea0003c00000 */
[----:B-1---5:R-:W-:-:S05]  /*21430*/  BRA `(.L_x_4247) ;  /* 0xffff238000007947 */ /* 0x022fca000383ffff */
.L_x_4117:
[----:B------:R-:W-:Y:S01]  /*21440*/  MOV R203, 0x181f ;  /* 0x0000181f00cb7802 */ /* 0x000fe20000000f00 */
[----:B------:R-:W-:Y:S01]  /*21450*/  IMAD.MOV.U32 R2, RZ, RZ, RZ ;  /* 0x000000ffff027224 */ /* 0x000fe200078e00ff */
[----:B------:R-:W-:Y:S02]  /*21460*/  MOV R3, 0x21480 ;  /* 0x0002148000037802 */ /* 0x000fe40000000f00 */
[----:B------:R-:W-:Y:S05]  /*21470*/  CALL.REL.NOINC `($__internal_67_$__cuda_sm70_shflsync_idx_p) ;  /* 0x000017d000007944 */ /* 0x000fea0003c00000 */
[----:B------:R-:W-:Y:S01]  /*21480*/  MOV R132, R0 ;  /* 0x0000000000847202 */ /* 0x000fe20000000f00 */
[----:B-1---5:R-:W-:-:S05]  /*21490*/  BRA `(.L_x_4248) ;  /* 0xffff2d4000007947 */ /* 0x022fca000383ffff */
.L_x_4118:
[----:B------:R-:W-:Y:S01]  /*214a0*/  MOV R2, RZ ;  /* 0x000000ff00027202 */ /* 0x000fe20000000f00 */
[----:B-1----:R-:W-:Y:S01]  /*214b0*/  IMAD.MOV.U32 R0, RZ, RZ, R133 ;  /* 0x000000ffff007224 */ /* 0x002fe200078e0085 */
[----:B------:R-:W-:Y:S01]  /*214c0*/  MOV R3, 0x214f0 ;  /* 0x000214f000037802 */ /* 0x000fe20000000f00 */
[----:B------:R-:W-:Y:S02]  /*214d0*/  IMAD.MOV.U32 R203, RZ, RZ, 0x181f ;  /* 0x0000181fffcb7424 */ /* 0x000fe400078e00ff */
[----:B--2---:R-:W-:Y:S05]  /*214e0*/  CALL.REL.NOINC `($__internal_67_$__cuda_sm70_shflsync_idx_p) ;  /* 0x0000176000007944 */ /* 0x004fea0003c00000 */
[----:B-1---5:R-:W-:-:S05]  /*214f0*/  BRA `(.L_x_4249) ;  /* 0xffff2d0000007947 */ /* 0x022fca000383ffff */
.L_x_4119:
[----:B------:R-:W-:Y:S01]  /*21500*/  MOV R2, RZ ;  /* 0x000000ff00027202 */ /* 0x000fe20000000f00 */
[----:B------:R-:W-:Y:S01]  /*21510*/  IMAD.MOV.U32 R0, RZ, RZ, R132 ;  /* 0x000000ffff007224 */ /* 0x000fe200078e0084 */
[----:B------:R-:W-:Y:S01]  /*21520*/  MOV R3, 0x21550 ;  /* 0x0002155000037802 */ /* 0x000fe20000000f00 */
[----:B------:R-:W-:Y:S02]  /*21530*/  IMAD.MOV.U32 R203, RZ, RZ, 0x1c1f ;  /* 0x00001c1fffcb7424 */ /* 0x000fe400078e00ff */
[----:B------:R-:W-:Y:S05]  /*21540*/  CALL.REL.NOINC `($__internal_67_$__cuda_sm70_shflsync_idx_p) ;  /* 0x0000170000007944 */ /* 0x000fea0003c00000 */
[----:B------:R-:W-:Y:S01]  /*21550*/  MOV R3, R0 ;  /* 0x0000000000037202 */ /* 0x000fe20000000f00 */
[----:B-1---5:R-:W-:-:S05]  /*21560*/  BRA `(.L_x_4250) ;  /* 0xffff2eb000007947 */ /* 0x022fca000383ffff */
.L_x_4124:
[----:B------:R-:W-:Y:S01]  /*21570*/  MOV R2, 0x1 ;  /* 0x0000000100027802 */ /* 0x000fe20000000f00 */
[----:B------:R-:W-:Y:S01]  /*21580*/  IMAD.MOV.U32 R0, RZ, RZ, R132 ;  /* 0x000000ffff007224 */ /* 0x000fe200078e0084 */
[----:B------:R-:W-:Y:S01]  /*21590*/  MOV R3, 0x215c0 ;  /* 0x000215c000037802 */ /* 0x000fe20000000f00 */
[----:B------:R-:W-:Y:S02]  /*215a0*/  IMAD.MOV.U32 R203, RZ, RZ, 0x1c1f ;  /* 0x00001c1fffcb7424 */ /* 0x000fe400078e00ff */
[----:B-1----:R-:W-:Y:S05]  /*215b0*/  CALL.REL.NOINC `($__internal_67_$__cuda_sm70_shflsync_idx_p) ;  /* 0x0000169000007944 */ /* 0x002fea0003c00000 */
[----:B------:R-:W-:Y:S01]  /*215c0*/  MOV R3, R0 ;  /* 0x0000000000037202 */ /* 0x000fe20000000f00 */
[----:B-1---5:R-:W-:-:S05]  /*215d0*/  BRA `(.L_x_4251) ;  /* 0xffff31d000007947 */ /* 0x022fca000383ffff */
.L_x_4129:
[----:B------:R-:W-:Y:S02]  /*215e0*/  MOV R0, 0x2 ;  /* 0x0000000200007802 */ /* 0x000fe40000000f00 */
[----:B------:R-:W-:Y:S02]  /*215f0*/  MOV R2, 0x21610 ;  /* 0x0002161000027802 */ /* 0x000fe40000000f00 */
[----:B------:R-:W-:Y:S05]  /*21600*/  CALL.REL.NOINC `($__internal_66_$__cuda_sm70_shflsync_bfly_p) ;  /* 0x000015e000007944 */ /* 0x000fea0003c00000 */
[----:B------:R-:W-:-:S05]  /*21610*/  BRA `(.L_x_4252) ;  /* 0xffff361000007947 */ /* 0x000fca000383ffff */
.L_x_4130:
        /* <DEDUP_REMOVED lines=10> */
[----:B------:R-:W-:Y:S02]  /*216c0*/  MOV R2, 0x216e0 ;  /* 0x000216e000027802 */ /* 0x000fe40000000f00 */
[----:B------:R-:W-:Y:S05]  /*216d0*/  CALL.REL.NOINC `($__internal_66_$__cuda_sm70_shflsync_bfly_p) ;  /* 0x0000151000007944 */ /* 0x000fea0003c00000 */
[----:B------:R-:W-:-:S05]  /*216e0*/  BRA `(.L_x_4253) ;  /* 0xffff35b000007947 */ /* 0x000fca000383ffff */
.L_x_4139:
[----:B------:R-:W-:Y:S01]  /*216f0*/  MOV R203, 0x181f ;  /* 0x0000181f00cb7802 */ /* 0x000fe20000000f00 */
[----:B------:R-:W-:Y:S01]  /*21700*/  IMAD.MOV.U32 R2, RZ, RZ, RZ ;  /* 0x000000ffff027224 */ /* 0x000fe200078e00ff */
[----:B------:R-:W-:Y:S02]  /*21710*/  MOV R3, 0x21730 ;  /* 0x0002173000037802 */ /* 0x000fe40000000f00 */
[----:B-1234-:R-:W-:Y:S05]  /*21720*/  CALL.REL.NOINC `($__internal_67_$__cuda_sm70_shflsync_idx_p) ;  /* 0x0000152000007944 */ /* 0x01efea0003c00000 */
[----:B-----5:R-:W-:Y:S01]  /*21730*/  MOV R4, R0 ;  /* 0x0000000000047202 */ /* 0x020fe20000000f00 */
[----:B-1----:R-:W-:-:S05]  /*21740*/  BRA `(.L_x_4254) ;  /* 0xffff4c4000007947 */ /* 0x002fca000383ffff */
.L_x_4140:
[----:B------:R-:W-:Y:S01]  /*21750*/  MOV R2, RZ ;  /* 0x000000ff00027202 */ /* 0x000fe20000000f00 */
[----:B----4-:R-:W-:Y:S01]  /*21760*/  IMAD.MOV.U32 R0, RZ, RZ, R5 ;  /* 0x000000ffff007224 */ /* 0x010fe200078e0005 */
[----:B------:R-:W-:Y:S01]  /*21770*/  MOV R3, 0x217a0 ;  /* 0x000217a000037802 */ /* 0x000fe20000000f00 */
[----:B------:R-:W-:Y:S02]  /*21780*/  IMAD.MOV.U32 R203, RZ, RZ, 0x181f ;  /* 0x0000181fffcb7424 */ /* 0x000fe400078e00ff */
[----:B-123--:R-:W-:Y:S05]  /*21790*/  CALL.REL.NOINC `($__internal_67_$__cuda_sm70_shflsync_idx_p) ;  /* 0x000014b000007944 */ /* 0x00efea0003c00000 */
[----:B-1---5:R-:W-:-:S05]  /*217a0*/  BRA `(.L_x_4255) ;  /* 0xffff4c0000007947 */ /* 0x022fca000383ffff */
.L_x_4143:
[----:B------:R-:W-:Y:S01]  /*217b0*/  MOV R203, 0x181f ;  /* 0x0000181f00cb7802 */ /* 0x000fe20000000f00 */
[----:B------:R-:W-:Y:S01]  /*217c0*/  IMAD.MOV.U32 R2, RZ, RZ, RZ ;  /* 0x000000ffff027224 */ /* 0x000fe200078e00ff */
[----:B------:R-:W-:Y:S02]  /*217d0*/  MOV R3, 0x217f0 ;  /* 0x000217f000037802 */ /* 0x000fe40000000f00 */
[----:B------:R-:W-:Y:S05]  /*217e0*/  CALL.REL.NOINC `($__internal_67_$__cuda_sm70_shflsync_idx_p) ;  /* 0x0000146000007944 */ /* 0x000fea0003c00000 */
[----:B------:R-:W-:Y:S01]  /*217f0*/  MOV R132, R0 ;  /* 0x0000000000847202 */ /* 0x000fe20000000f00 */
[----:B-1---5:R-:W-:-:S05]  /*21800*/  BRA `(.L_x_4256) ;  /* 0xffff55f000007947 */ /* 0x022fca000383ffff */
.L_x_4144:
[----:B------:R-:W-:Y:S01]  /*21810*/  MOV R2, RZ ;  /* 0x000000ff00027202 */ /* 0x000fe20000000f00 */
[----:B-1----:R-:W-:Y:S01]  /*21820*/  IMAD.MOV.U32 R0, RZ, RZ, R133 ;  /* 0x000000ffff007224 */ /* 0x002fe200078e0085 */
[----:B------:R-:W-:Y:S01]  /*21830*/  MOV R3, 0x21860 ;  /* 0x0002186000037802 */ /* 0x000fe20000000f00 */
[----:B------:R-:W-:Y:S02]  /*21840*/  IMAD.MOV.U32 R203, RZ, RZ, 0x181f ;  /* 0x0000181fffcb7424 */ /* 0x000fe400078e00ff */
[----:B--2---:R-:W-:Y:S05]  /*21850*/  CALL.REL.NOINC `($__internal_67_$__cuda_sm70_shflsync_idx_p) ;  /* 0x000013f000007944 */ /* 0x004fea0003c00000 */
[----:B-1---5:R-:W-:-:S05]  /*21860*/  BRA `(.L_x_4257) ;  /* 0xffff55b000007947 */ /* 0x022fca000383ffff */
.L_x_4145:
[----:B------:R-:W-:Y:S02]  /*21870*/  MOV R0, 0x2 ;  /* 0x0000000200007802 */ /* 0x000fe40000000f00 */
[----:B------:R-:W-:Y:S02]  /*21880*/  MOV R2, 0x218a0 ;  /* 0x000218a000027802 */ /* 0x000fe40000000f00 */
[----:B-1----:R-:W-:Y:S05]  /*21890*/  CALL.REL.NOINC `($__internal_66_$__cuda_sm70_shflsync_bfly_p) ;  /* 0x0000135000007944 */ /* 0x002fea0003c00000 */
[----:B------:R-:W-:-:S05]  /*218a0*/  BRA `(.L_x_4258) ;  /* 0xffff57f000007947 */ /* 0x000fca000383ffff */
.L_x_4146:
[----:B------:R-:W-:Y:S02]  /*218b0*/  MOV R0, 0x1 ;  /* 0x0000000100007802 */ /* 0x000fe40000000f00 */
[----:B------:R-:W-:Y:S02]  /*218c0*/  MOV R2, 0x218e0 ;  /* 0x000218e000027802 */ /* 0x000fe40000000f00 */
[----:B-1----:R-:W-:Y:S05]  /*218d0*/  CALL.REL.NOINC `($__internal_66_$__cuda_sm70_shflsync_bfly_p) ;  /* 0x0000131000007944 */ /* 0x002fea0003c00000 */
        /* <DEDUP_REMOVED lines=10> */
.L_x_4149:
[----:B------:R-:W-:Y:S01]  /*21980*/  MOV R203, 0x181f ;  /* 0x0000181f00cb7802 */ /* 0x000fe20000000f00 */
[----:B------:R-:W-:Y:S01]  /*21990*/  IMAD.MOV.U32 R2, RZ, RZ, RZ ;  /* 0x000000ffff027224 */ /* 0x000fe200078e00ff */
[----:B------:R-:W-:Y:S02]  /*219a0*/  MOV R3, 0x219c0 ;  /* 0x000219c000037802 */ /* 0x000fe40000000f00 */
[----:B-1234-:R-:W-:Y:S05]  /*219b0*/  CALL.REL.NOINC `($__internal_67_$__cuda_sm70_shflsync_idx_p) ;  /* 0x0000129000007944 */ /* 0x01efea0003c00000 */
[----:B-1---5:R-:W-:-:S05]  /*219c0*/  BRA `(.L_x_4260) ;  /* 0xffff6b8000007947 */ /* 0x022fca000383ffff */
.L_x_4152:
[----:B------:R-:W-:Y:S01]  /*219d0*/  MOV R203, 0x181f ;  /* 0x0000181f00cb7802 */ /* 0x000fe20000000f00 */
[----:B------:R-:W-:Y:S01]  /*219e0*/  IMAD.MOV.U32 R2, RZ, RZ, RZ ;  /* 0x000000ffff027224 */ /* 0x000fe200078e00ff */
[----:B------:R-:W-:Y:S02]  /*219f0*/  MOV R3, 0x21a10 ;  /* 0x00021a1000037802 */ /* 0x000fe40000000f00 */
[----:B------:R-:W-:Y:S05]  /*21a00*/  CALL.REL.NOINC `($__internal_67_$__cuda_sm70_shflsync_idx_p) ;  /* 0x0000124000007944 */ /* 0x000fea0003c00000 */
[----:B------:R-:W-:Y:S01]  /*21a10*/  MOV R132, R0 ;  /* 0x0000000000847202 */ /* 0x000fe20000000f00 */
[----:B-1---5:R-:W-:-:S05]  /*21a20*/  BRA `(.L_x_4261) ;  /* 0xffff754000007947 */ /* 0x022fca000383ffff */
.L_x_4153:
[----:B------:R-:W-:Y:S01]  /*21a30*/  MOV R2, RZ ;  /* 0x000000ff00027202 */ /* 0x000fe20000000f00 */
[----:B-1----:R-:W-:Y:S01]  /*21a40*/  IMAD.MOV.U32 R0, RZ, RZ, R133 ;  /* 0x000000ffff007224 */ /* 0x002fe200078e0085 */
[----:B------:R-:W-:Y:S01]  /*21a50*/  MOV R3, 0x21a80 ;  /* 0x00021a8000037802 */ /* 0x000fe20000000f00 */
[----:B------:R-:W-:Y:S02]  /*21a60*/  IMAD.MOV.U32 R203, RZ, RZ, 0x181f ;  /* 0x0000181fffcb7424 */ /* 0x000fe400078e00ff */
[----:B--2---:R-:W-:Y:S05]  /*21a70*/  CALL.REL.NOINC `($__internal_67_$__cuda_sm70_shflsync_idx_p) ;  /* 0x000011d000007944 */ /* 0x004fea0003c00000 */
[----:B-1---5:R-:W-:-:S05]  /*21a80*/  BRA `(.L_x_4262) ;  /* 0xffff750000007947 */ /* 0x022fca000383ffff */
.L_x_4154:
[----:B------:R-:W-:Y:S01]  /*21a90*/  MOV R2, RZ ;  /* 0x000000ff00027202 */ /* 0x000fe20000000f00 */
[----:B------:R-:W-:Y:S01]  /*21aa0*/  IMAD.MOV.U32 R0, RZ, RZ, R132 ;  /* 0x000000ffff007224 */ /* 0x000fe200078e0084 */
[----:B------:R-:W-:Y:S01]  /*21ab0*/  MOV R3, 0x21ae0 ;  /* 0x00021ae000037802 */ /* 0x000fe20000000f00 */
[----:B------:R-:W-:Y:S02]  /*21ac0*/  IMAD.MOV.U32 R203, RZ, RZ, 0x1c1f ;  /* 0x00001c1fffcb7424 */ /* 0x000fe400078e00ff */
[----:B------:R-:W-:Y:S05]  /*21ad0*/  CALL.REL.NOINC `($__internal_67_$__cuda_sm70_shflsync_idx_p) ;  /* 0x0000117000007944 */ /* 0x000fea0003c00000 */
[----:B------:R-:W-:Y:S01]  /*21ae0*/  MOV R3, R0 ;  /* 0x0000000000037202 */ /* 0x000fe20000000f00 */
[----:B-1---5:R-:W-:-:S05]  /*21af0*/  BRA `(.L_x_4263) ;  /* 0xffff767000007947 */ /* 0x022fca000383ffff */
.L_x_4159:
[----:B------:R-:W-:Y:S01]  /*21b00*/  MOV R2, 0x1 ;  /* 0x0000000100027802 */ /* 0x000fe20000000f00 */
[----:B------:R-:W-:Y:S01]  /*21b10*/  IMAD.MOV.U32 R0, RZ, RZ, R132 ;  /* 0x000000ffff007224 */ /* 0x000fe200078e0084 */
[----:B------:R-:W-:Y:S01]  /*21b20*/  MOV R3, 0x21b50 ;  /* 0x00021b5000037802 */ /* 0x000fe20000000f00 */
[----:B------:R-:W-:Y:S02]  /*21b30*/  IMAD.MOV.U32 R203, RZ, RZ, 0x1c1f ;  /* 0x00001c1fffcb7424 */ /* 0x000fe400078e00ff */
[----:B-1----:R-:W-:Y:S05]  /*21b40*/  CALL.REL.NOINC `($__internal_67_$__cuda_sm70_shflsync_idx_p) ;  /* 0x0000110000007944 */ /* 0x002fea0003c00000 */
[----:B------:R-:W-:Y:S01]  /*21b50*/  MOV R3, R0 ;  /* 0x0000000000037202 */ /* 0x000fe20000000f00 */
[----:B-1---5:R-:W-:-:S05]  /*21b60*/  BRA `(.L_x_4264) ;  /* 0xffff799000007947 */ /* 0x022fca000383ffff */
.L_x_4164:
[----:B------:R-:W-:Y:S02]  /*21b70*/  MOV R0, 0x2 ;  /* 0x0000000200007802 */ /* 0x000fe40000000f00 */
[----:B------:R-:W-:Y:S02]  /*21b80*/  MOV R2, 0x21ba0 ;  /* 0x00021ba000027802 */ /* 0x000fe40000000f00 */
[----:B------:R-:W-:Y:S05]  /*21b90*/  CALL.REL.NOINC `($__internal_66_$__cuda_sm70_shflsync_bfly_p) ;  /* 0x0000105000007944 */ /* 0x000fea0003c00000 */
[----:B------:R-:W-:-:S05]  /*21ba0*/  BRA `(.L_x_4265) ;  /* 0xffff7dd000007947 */ /* 0x000fca000383ffff */
.L_x_4165:
        /* <DEDUP_REMOVED lines=10> */
[----:B------:R-:W-:Y:S03]  /*21c50*/  MOV R2, 0x21c80 ;  /* 0x00021c8000027802 */ /* 0x000fe60000000f00 */
[----:B------:R-:W-:Y:S02]  /*21c60*/  IMAD.MOV.U32 R132, RZ, RZ, R4 ;  /* 0x000000ffff847224 */ /* 0x000fe400078e0004 */
[----:B------:R-:W-:Y:S05]  /*21c70*/  CALL.REL.NOINC `($__internal_66_$__cuda_sm70_shflsync_bfly_p) ;  /* 0x00000f7000007944 */ /* 0x000fea0003c00000 */
[----:B------:R-:W-:-:S05]  /*21c80*/  BRA `(.L_x_4266) ;  /* 0xffff7d6000007947 */ /* 0x000fca000383ffff */
.L_x_4167:
[----:B------:R-:W-:Y:S01]  /*21c90*/  IMAD.MOV.U32 R132, RZ, RZ, R205 ;  /* 0x000000ffff847224 */ /* 0x000fe200078e00cd */
[----:B------:R-:W-:-:S02]  /*21ca0*/  MOV R0, 0x2 ;  /* 0x0000000200007802 */ /* 0x000fc40000000f00 */
[----:B------:R-:W-:Y:S02]  /*21cb0*/  MOV R2, 0x21cd0 ;  /* 0x00021cd000027802 */ /* 0x000fe40000000f00 */
[----:B------:R-:W-:Y:S05]  /*21cc0*/  CALL.REL.NOINC `($__internal_66_$__cuda_sm70_shflsync_bfly_p) ;  /* 0x00000f2000007944 */ /* 0x000fea0003c00000 */
[----:B------:R-:W-:Y:S05]  /*21cd0*/  BRA `(.L_x_4267) ;  /* 0xffff903000007947 */ /* 0x000fea000383ffff */
.L_x_4168:
[----:B------:R-:W-:Y:S01]  /*21ce0*/  IMAD.MOV.U32 R132, RZ, RZ, R5 ;  /* 0x000000ffff847224 */ /* 0x000fe200078e0005 */
[----:B------:R-:W-:Y:S02]  /*21cf0*/  MOV R0, 0x1 ;  /* 0x0000000100007802 */ /* 0x000fe40000000f00 */
[----:B------:R-:W-:Y:S02]  /*21d00*/  MOV R2, 0x21d20 ;  /* 0x00021d2000027802 */ /* 0x000fe40000000f00 */
[----:B-1----:R-:W-:Y:S05]  /*21d10*/  CALL.REL.NOINC `($__internal_66_$__cuda_sm70_shflsync_bfly_p) ;  /* 0x00000ed000007944 */ /* 0x002fea0003c00000 */
[----:B------:R-:W-:Y:S01]  /*21d20*/  FADD.FTZ R5, R5, R0 ;  /* 0x0000000005057221 */ /* 0x000fe20000010000 */
[----:B------:R-:W-:Y:S02]  /*21d30*/  MOV R132, R204 ;  /* 0x000000cc00847202 */ /* 0x000fe40000000f00 */
[----:B------:R-:W-:Y:S02]  /*21d40*/  MOV R0, 0x2 ;  /* 0x0000000200007802 */ /* 0x000fe40000000f00 */
[----:B------:R-:W-:Y:S02]  /*21d50*/  MOV R2, 0x21d70 ;  /* 0x00021d7000027802 */ /* 0x000fe40000000f00 */
[----:B------:R-:W-:Y:S05]  /*21d60*/  CALL.REL.NOINC `($__internal_66_$__cuda_sm70_shflsync_bfly_p) ;  /* 0x00000e8000007944 */ /* 0x000fea0003c00000 */
[----:B------:R-:W-:Y:S01]  /*21d70*/  FADD.FTZ R6, R204, R0 ;  /* 0x00000000cc067221 */ /* 0x000fe20000010000 */
[----:B------:R-:W-:Y:S02]  /*21d80*/  MOV R0, 0x1 ;  /* 0x0000000100007802 */ /* 0x000fe40000000f00 */
[----:B------:R-:W-:-:S02]  /*21d90*/  MOV R2, 0x21dc0 ;  /* 0x00021dc000027802 */ /* 0x000fc40000000f00 */
[----:B------:R-:W-:Y:S02]  /*21da0*/  MOV R132, R6 ;  /* 0x0000000600847202 */ /* 0x000fe40000000f00 */
[----:B------:R-:W-:Y:S05]  /*21db0*/  CALL.REL.NOINC `($__internal_66_$__cuda_sm70_shflsync_bfly_p) ;  /* 0x00000e3000007944 */ /* 0x000fea0003c00000 */
[----:B------:R-:W-:Y:S01]  /*21dc0*/  MOV R3, R0 ;  /* 0x0000000000037202 */ /* 0x000fe20000000f00 */
[----:B------:R-:W-:Y:S05]  /*21dd0*/  BRA `(.L_x_4268) ;  /* 0xffff8fa000007947 */ /* 0x000fea000383ffff */
.L_x_4175:
[----:B--234-:R-:W-:Y:S01]  /*21de0*/  IMAD.MOV.U32 R0, RZ, RZ, R13 ;  /* 0x000000ffff007224 */ /* 0x01cfe200078e000d */
[----:B------:R-:W-:Y:S01]  /*21df0*/  MOV R2, RZ ;  /* 0x000000ff00027202 */ /* 0x000fe20000000f00 */
[----:B------:R-:W-:Y:S01]  /*21e00*/  IMAD.MOV.U32 R203, RZ, RZ, 0x181f ;  /* 0x0000181fffcb7424 */ /* 0x000fe200078e00ff */
[----:B------:R-:W-:Y:S02]  /*21e10*/  MOV R3, 0x21e30 ;  /* 0x00021e3000037802 */ /* 0x000fe40000000f00 */
[----:B-1----:R-:W-:Y:S05]  /*21e20*/  CALL.REL.NOINC `($__internal_67_$__cuda_sm70_shflsync_idx_p) ;  /* 0x00000e2000007944 */ /* 0x002fea0003c00000 */
[----:B-----5:R-:W-:Y:S01]  /*21e30*/  MOV R4, R0 ;  /* 0x0000000000047202 */ /* 0x020fe20000000f00 */
[----:B-1----:R-:W-:Y:S05]  /*21e40*/  BRA `(.L_x_4269) ;  /* 0xffffaab000007947 */ /* 0x002fea000383ffff */
.L_x_4176:
[----:B------:R-:W-:Y:S01]  /*21e50*/  IMAD.MOV.U32 R0, RZ, RZ, R14 ;  /* 0x000000ffff007224 */ /* 0x000fe200078e000e */
[----:B------:R-:W-:Y:S01]  /*21e60*/  MOV R2, RZ ;  /* 0x000000ff00027202 */ /* 0x000fe20000000f00 */
[----:B------:R-:W-:Y:S01]  /*21e70*/  IMAD.MOV.U32 R203, RZ, RZ, 0x181f ;  /* 0x0000181fffcb7424 */ /* 0x000fe200078e00ff */
[----:B------:R-:W-:Y:S02]  /*21e80*/  MOV R3, 0x21ea0 ;  /* 0x00021ea000037802 */ /* 0x000fe40000000f00 */
[----:B-123--:R-:W-:Y:S05]  /*21e90*/  CALL.REL.NOINC `($__internal_67_$__cuda_sm70_shflsync_idx_p) ;  /* 0x00000db000007944 */ /* 0x00efea0003c00000 */
[----:B-1---5:R-:W-:Y:S05]  /*21ea0*/  BRA `(.L_x_4270) ;  /* 0xffffaa7000007947 */ /* 0x022fea000383ffff */
.L_x_4179:
[----:B--2---:R-:W-:Y:S01]  /*21eb0*/  IMAD.MOV.U32 R0, RZ, RZ, R13 ;  /* 0x000000ffff007224 */ /* 0x004fe200078e000d */
[----:B------:R-:W-:Y:S01]  /*21ec0*/  MOV R2, 0x1 ;  /* 0x0000000100027802 */ /* 0x000fe20000000f00 */
[----:B------:R-:W-:Y:S01]  /*21ed0*/  IMAD.MOV.U32 R203, RZ, RZ, 0x181f ;  /* 0x0000181fffcb7424 */ /* 0x000fe200078e00ff */
[----:B------:R-:W-:-:S02]  /*21ee0*/  MOV R3, 0x21f00 ;  /* 0x00021f0000037802 */ /* 0x000fc40000000f00 */
[----:B-1-34-:R-:W-:Y:S05]  /*21ef0*/  CALL.REL.NOINC `($__internal_67_$__cuda_sm70_shflsync_idx_p) ;  /* 0x00000d5000007944 */ /* 0x01afea0003c00000 */
[----:B-----5:R-:W-:Y:S01]  /*21f00*/  IMAD.MOV.U32 R4, RZ, RZ, R0 ;  /* 0x000000ffff047224 */ /* 0x020fe200078e0000 */
[----:B------:R-:W-:Y:S01]  /*21f10*/  MOV R2, 0x1 ;  /* 0x0000000100027802 */ /* 0x000fe20000000f00 */
[----:B------:R-:W-:Y:S01]  /*21f20*/  IMAD.MOV.U32 R0, RZ, RZ, R14 ;  /* 0x000000ffff007224 */ /* 0x000fe200078e000e */
[----:B------:R-:W-:-:S02]  /*21f30*/  MOV R203, 0x181f ;  /* 0x0000181f00cb7802 */ /* 0x000fc40000000f00 */
[----:B------:R-:W-:Y:S02]  /*21f40*/  MOV R3, 0x21f60 ;  /* 0x00021f6000037802 */ /* 0x000fe40000000f00 */
[----:B-1----:R-:W-:Y:S05]  /*21f50*/  CALL.REL.NOINC `($__internal_67_$__cuda_sm70_shflsync_idx_p) ;  /* 0x00000cf000007944 */ /* 0x002fea0003c00000 */
[----:B-1---5:R-:W-:Y:S05]  /*21f60*/  BRA `(.L_x_4271) ;  /* 0xffffab2000007947 */ /* 0x022fea000383ffff */
.L_x_4182:
[----:B--2---:R-:W-:Y:S01]  /*21f70*/  IMAD.MOV.U32 R0, RZ, RZ, R13 ;  /* 0x000000ffff007224 */ /* 0x004fe200078e000d */
[----:B------:R-:W-:Y:S01]  /*21f80*/  MOV R2, 0x2 ;  /* 0x0000000200027802 */ /* 0x000fe20000000f00 */
[----:B------:R-:W-:Y:S01]  /*21f90*/  IMAD.MOV.U32 R203, RZ, RZ, 0x181f ;  /* 0x0000181fffcb7424 */ /* 0x000fe200078e00ff */
[----:B------:R-:W-:Y:S02]  /*21fa0*/  MOV R3, 0x21fc0 ;  /* 0x00021fc000037802 */ /* 0x000fe40000000f00 */
[----:B-1-34-:R-:W-:Y:S05]  /*21fb0*/  CALL.REL.NOINC `($__internal_67_$__cuda_sm70_shflsync_idx_p) ;  /* 0x00000c9000007944 */ /* 0x01afea0003c00000 */
[----:B-----5:R-:W-:Y:S01]  /*21fc0*/  MOV R4, R0 ;  /* 0x0000000000047202 */ /* 0x020fe20000000f00 */
[----:B-1----:R-:W-:Y:S05]  /*21fd0*/  BRA `(.L_x_4272) ;  /* 0xffffac2000007947 */ /* 0x002fea000383ffff */
.L_x_4183:
[----:B--2---:R-:W-:Y:S01]  /*21fe0*/  IMAD.MOV.U32 R0, RZ, RZ, R14 ;  /* 0x000000ffff007224 */ /* 0x004fe200078e000e */
[----:B------:R-:W-:Y:S01]  /*21ff0*/  MOV R2, 0x2 ;  /* 0x0000000200027802 */ /* 0x000fe20000000f00 */
[----:B------:R-:W-:Y:S01]  /*22000*/  IMAD.MOV.U32 R203, RZ, RZ, 0x181f ;  /* 0x0000181fffcb7424 */ /* 0x000fe200078e00ff */
[----:B------:R-:W-:Y:S02]  /*22010*/  MOV R3, 0x22030 ;  /* 0x0002203000037802 */ /* 0x000fe40000000f00 */
[----:B-1-34-:R-:W-:Y:S05]  /*22020*/  CALL.REL.NOINC `($__internal_67_$__cuda_sm70_shflsync_idx_p) ;  /* 0x00000c2000007944 */ /* 0x01afea0003c00000 */
[----:B-1---5:R-:W-:Y:S05]  /*22030*/  BRA `(.L_x_4273) ;  /* 0xffffabe000007947 */ /* 0x022fea000383ffff */
.L_x_4186:
[----:B----4-:R-:W-:Y:S01]  /*22040*/  IMAD.MOV.U32 R0, RZ, RZ, R13 ;  /* 0x000000ffff007224 */ /* 0x010fe200078e000d */
[----:B---3--:R-:W-:Y:S01]  /*22050*/  MOV R2, 0x3 ;  /* 0x0000000300027802 */ /* 0x008fe20000000f00 */
[----:B------:R-:W-:Y:S01]  /*22060*/  IMAD.MOV.U32 R203, RZ, RZ, 0x181f ;  /* 0x0000181fffcb7424 */ /* 0x000fe200078e00ff */
[----:B------:R-:W-:-:S02]  /*22070*/  MOV R3, 0x22090 ;  /* 0x0002209000037802 */ /* 0x000fc40000000f00 */
[----:B-12---:R-:W-:Y:S05]  /*22080*/  CALL.REL.NOINC `($__internal_67_$__cuda_sm70_shflsync_idx_p) ;  /* 0x00000bc000007944 */ /* 0x006fea0003c00000 */
[----:B-----5:R-:W-:Y:S01]  /*22090*/  IMAD.MOV.U32 R4, RZ, RZ, R0 ;  /* 0x000000ffff047224 */ /* 0x020fe200078e0000 */
[----:B------:R-:W-:Y:S01]  /*220a0*/  MOV R2, 0x3 ;  /* 0x0000000300027802 */ /* 0x000fe20000000f00 */
[----:B------:R-:W-:Y:S01]  /*220b0*/  IMAD.MOV.U32 R0, RZ, RZ, R14 ;  /* 0x000000ffff007224 */ /* 0x000fe200078e000e */
[----:B------:R-:W-:-:S02]  /*220c0*/  MOV R203, 0x181f ;  /* 0x0000181f00cb7802 */ /* 0x000fc40000000f00 */
[----:B------:R-:W-:Y:S02]  /*220d0*/  MOV R3, 0x220f0 ;  /* 0x000220f000037802 */ /* 0x000fe40000000f00 */
[----:B-1----:R-:W-:Y:S05]  /*220e0*/  CALL.REL.NOINC `($__internal_67_$__cuda_sm70_shflsync_idx_p) ;  /* 0x00000b6000007944 */ /* 0x002fea0003c00000 */
[----:B-1---5:R-:W-:Y:S05]  /*220f0*/  BRA `(.L_x_4274) ;  /* 0xffffaca000007947 */ /* 0x022fea000383ffff */
.L_x_4188:
[----:B------:R-:W-:Y:S01]  /*22100*/  IMAD.MOV.U32 R0, RZ, RZ, R5 ;  /* 0x000000ffff007224 */ /* 0x000fe200078e0005 */
[----:B------:R-:W-:Y:S01]  /*22110*/  MOV R2, RZ ;  /* 0x000000ff00027202 */ /* 0x000fe20000000f00 */
[----:B------:R-:W-:Y:S01]  /*22120*/  IMAD.MOV.U32 R203, RZ, RZ, 0x1c1f ;  /* 0x00001c1fffcb7424 */ /* 0x000fe200078e00ff */
[----:B------:R-:W-:Y:S02]  /*22130*/  MOV R3, 0x22150 ;  /* 0x0002215000037802 */ /* 0x000fe40000000f00 */
[----:B------:R-:W-:Y:S05]  /*22140*/  CALL.REL.NOINC `($__internal_67_$__cuda_sm70_shflsync_idx_p) ;  /* 0x00000b0000007944 */ /* 0x000fea0003c00000 */
[----:B-----5:R-:W-:Y:S01]  /*22150*/  MOV R4, R0 ;  /* 0x0000000000047202 */ /* 0x020fe20000000f00 */
[----:B-1----:R-:W-:Y:S05]  /*22160*/  BRA `(.L_x_4275) ;  /* 0xffffaf9000007947 */ /* 0x002fea000383ffff */
.L_x_4189:
[----:B------:R-:W-:Y:S01]  /*22170*/  IMAD.MOV.U32 R0, RZ, RZ, R12 ;  /* 0x000000ffff007224 */ /* 0x000fe200078e000c */
[----:B------:R-:W-:Y:S01]  /*22180*/  MOV R2, RZ ;  /* 0x000000ff00027202 */ /* 0x000fe20000000f00 */
[----:B------:R-:W-:Y:S01]  /*22190*/  IMAD.MOV.U32 R203, RZ, RZ, 0x1c1f ;  /* 0x00001c1fffcb7424 */ /* 0x000fe200078e00ff */
[----:B------:R-:W-:Y:S02]  /*221a0*/  MOV R3, 0x221c0 ;  /* 0x000221c000037802 */ /* 0x000fe40000000f00 */
[----:B-12---:R-:W-:Y:S05]  /*221b0*/  CALL.REL.NOINC `($__internal_67_$__cuda_sm70_shflsync_idx_p) ;  /* 0x00000a9000007944 */ /* 0x006fea0003c00000 */
[----:B-1---5:R-:W-:Y:S05]  /*221c0*/  BRA `(.L_x_4276) ;  /* 0xffffaf5000007947 */ /* 0x022fea000383ffff */
.L_x_4192:
[----:B----4-:R-:W-:Y:S01]  /*221d0*/  IMAD.MOV.U32 R0, RZ, RZ, R5 ;  /* 0x000000ffff007224 */ /* 0x010fe200078e0005 */
[----:B------:R-:W-:Y:S01]  /*221e0*/  MOV R2, 0x1 ;  /* 0x0000000100027802 */ /* 0x000fe20000000f00 */
[----:B------:R-:W-:Y:S01]  /*221f0*/  IMAD.MOV.U32 R203, RZ, RZ, 0x1c1f ;  /* 0x00001c1fffcb7424 */ /* 0x000fe200078e00ff */
[----:B------:R-:W-:-:S02]  /*22200*/  MOV R3, 0x22220 ;  /* 0x0002222000037802 */ /* 0x000fc40000000f00 */
[----:B-123--:R-:W-:Y:S05]  /*22210*/  CALL.REL.NOINC `($__internal_67_$__cuda_sm70_shflsync_idx_p) ;  /* 0x00000a3000007944 */ /* 0x00efea0003c00000 */
[----:B-----5:R-:W-:Y:S01]  /*22220*/  IMAD.MOV.U32 R4, RZ, RZ, R0 ;  /* 0x000000ffff047224 */ /* 0x020fe200078e0000 */
[----:B------:R-:W-:Y:S01]  /*22230*/  MOV R2, 0x1 ;  /* 0x0000000100027802 */ /* 0x000fe20000000f00 */
[----:B------:R-:W-:Y:S01]  /*22240*/  IMAD.MOV.U32 R0, RZ, RZ, R12 ;  /* 0x000000ffff007224 */ /* 0x000fe200078e000c */
[----:B------:R-:W-:-:S02]  /*22250*/  MOV R203, 0x1c1f ;  /* 0x00001c1f00cb7802 */ /* 0x000fc40000000f00 */
[----:B------:R-:W-:Y:S02]  /*22260*/  MOV R3, 0x22280 ;  /* 0x0002228000037802 */ /* 0x000fe40000000f00 */
[----:B-1----:R-:W-:Y:S05]  /*22270*/  CALL.REL.NOINC `($__internal_67_$__cuda_sm70_shflsync_idx_p) ;  /* 0x000009d000007944 */ /* 0x002fea0003c00000 */
[----:B-1---5:R-:W-:Y:S05]  /*22280*/  BRA `(.L_x_4277) ;  /* 0xffffbbf000007947 */ /* 0x022fea000383ffff */
.L_x_4196:
[----:B------:R-:W-:Y:S01]  /*22290*/  IMAD.MOV.U32 R0, RZ, RZ, R5 ;  /* 0x000000ffff007224 */ /* 0x000fe200078e0005 */
[----:B------:R-:W-:Y:S01]  /*222a0*/  MOV R2, RZ ;  /* 0x000000ff00027202 */ /* 0x000fe20000000f00 */
[----:B------:R-:W-:Y:S01]  /*222b0*/  IMAD.MOV.U32 R203, RZ, RZ, 0x181f ;  /* 0x0000181fffcb7424 */ /* 0x000fe200078e00ff */
[----:B------:R-:W-:Y:S02]  /*222c0*/  MOV R3, 0x222e0 ;  /* 0x000222e000037802 */ /* 0x000fe40000000f00 */
[----:B------:R-:W-:Y:S05]  /*222d0*/  CALL.REL.NOINC `($__internal_67_$__cuda_sm70_shflsync_idx_p) ;  /* 0x0000097000007944 */ /* 0x000fea0003c00000 */
[----:B-----5:R-:W-:Y:S01]  /*222e0*/  MOV R4, R0 ;  /* 0x0000000000047202 */ /* 0x020fe20000000f00 */
[----:B-1----:R-:W-:Y:S05]  /*222f0*/  BRA `(.L_x_4278) ;  /* 0xffffd0a000007947 */ /* 0x002fea000383ffff */
.L_x_4197:
[----:B------:R-:W-:Y:S01]  /*22300*/  IMAD.MOV.U32 R0, RZ, RZ, R14 ;  /* 0x000000ffff007224 */ /* 0x000fe200078e000e */
[----:B------:R-:W-:Y:S01]  /*22310*/  MOV R2, RZ ;  /* 0x000000ff00027202 */ /* 0x000fe20000000f00 */
[----:B------:R-:W-:Y:S01]  /*22320*/  IMAD.MOV.U32 R203, RZ, RZ, 0x181f ;  /* 0x0000181fffcb7424 */ /* 0x000fe200078e00ff */
[----:B------:R-:W-:Y:S02]  /*22330*/  MOV R3, 0x22350 ;  /* 0x0002235000037802 */ /* 0x000fe40000000f00 */
[----:B-12---:R-:W-:Y:S05]  /*22340*/  CALL.REL.NOINC `($__internal_67_$__cuda_sm70_shflsync_idx_p) ;  /* 0x0000090000007944 */ /* 0x006fea0003c00000 */
[----:B-1---5:R-:W-:Y:S05]  /*22350*/  BRA `(.L_x_4279) ;  /* 0xffffd06000007947 */ /* 0x022fea000383ffff */
.L_x_4200:
[----:B----4-:R-:W-:Y:S01]  /*22360*/  IMAD.MOV.U32 R0, RZ, RZ, R5 ;  /* 0x000000ffff007224 */ /* 0x010fe200078e0005 */
[----:B--2---:R-:W-:Y:S01]  /*22370*/  MOV R2, 0x1 ;  /* 0x0000000100027802 */ /* 0x004fe20000000f00 */
[----:B------:R-:W-:Y:S01]  /*22380*/  IMAD.MOV.U32 R203, RZ, RZ, 0x181f ;  /* 0x0000181fffcb7424 */ /* 0x000fe200078e00ff */
[----:B------:R-:W-:-:S02]  /*22390*/  MOV R3, 0x223b0 ;  /* 0x000223b000037802 */ /* 0x000fc40000000f00 */
[----:B-1-3--:R-:W-:Y:S05]  /*223a0*/  CALL.REL.NOINC `($__internal_67_$__cuda_sm70_shflsync_idx_p) ;  /* 0x000008a000007944 */ /* 0x00afea0003c00000 */
[----:B-----5:R-:W-:Y:S01]  /*223b0*/  IMAD.MOV.U32 R4, RZ, RZ, R0 ;  /* 0x000000ffff047224 */ /* 0x020fe200078e0000 */
[----:B------:R-:W-:Y:S01]  /*223c0*/  MOV R2, 0x1 ;  /* 0x0000000100027802 */ /* 0x000fe20000000f00 */
[----:B------:R-:W-:Y:S01]  /*223d0*/  IMAD.MOV.U32 R0, RZ, RZ, R14 ;  /* 0x000000ffff007224 */ /* 0x000fe200078e000e */
[----:B------:R-:W-:-:S02]  /*223e0*/  MOV R203, 0x181f ;  /* 0x0000181f00cb7802 */ /* 0x000fc40000000f00 */
[----:B------:R-:W-:Y:S02]  /*223f0*/  MOV R3, 0x22410 ;  /* 0x0002241000037802 */ /* 0x000fe40000000f00 */
[----:B-1----:R-:W-:Y:S05]  /*22400*/  CALL.REL.NOINC `($__internal_67_$__cuda_sm70_shflsync_idx_p) ;  /* 0x0000084000007944 */ /* 0x002fea0003c00000 */
[----:B-1---5:R-:W-:Y:S05]  /*22410*/  BRA `(.L_x_4280) ;  /* 0xffffd12000007947 */ /* 0x022fea000383ffff */
.L_x_4203:
[----:B----4-:R-:W-:Y:S01]  /*22420*/  IMAD.MOV.U32 R0, RZ, RZ, R5 ;  /* 0x000000ffff007224 */ /* 0x010fe200078e0005 */
[----:B-1----:R-:W-:Y:S01]  /*22430*/  MOV R2, 0x2 ;  /* 0x0000000200027802 */ /* 0x002fe20000000f00 */
[----:B------:R-:W-:Y:S01]  /*22440*/  IMAD.MOV.U32 R203, RZ, RZ, 0x181f ;  /* 0x0000181fffcb7424 */ /* 0x000fe200078e00ff */
[----:B------:R-:W-:Y:S02]  /*22450*/  MOV R3, 0x22470 ;  /* 0x0002247000037802 */ /* 0x000fe40000000f00 */
[----:B--23--:R-:W-:Y:S05]  /*22460*/  CALL.REL.NOINC `($__internal_67_$__cuda_sm70_shflsync_idx_p) ;  /* 0x000007e000007944 */ /* 0x00cfea0003c00000 */
[----:B-----5:R-:W-:Y:S01]  /*22470*/  MOV R4, R0 ;  /* 0x0000000000047202 */ /* 0x020fe20000000f00 */
[----:B-1----:R-:W-:Y:S05]  /*22480*/  BRA `(.L_x_4281) ;  /* 0xffffd22000007947 */ /* 0x002fea000383ffff */
.L_x_4204:
[----:B----4-:R-:W-:Y:S01]  /*22490*/  IMAD.MOV.U32 R0, RZ, RZ, R14 ;  /* 0x000000ffff007224 */ /* 0x010fe200078e000e */
[----:B------:R-:W-:Y:S01]  /*224a0*/  MOV R2, 0x2 ;  /* 0x0000000200027802 */ /* 0x000fe20000000f00 */
[----:B------:R-:W-:Y:S01]  /*224b0*/  IMAD.MOV.U32 R203, RZ, RZ, 0x181f ;  /* 0x0000181fffcb7424 */ /* 0x000fe200078e00ff */
[----:B------:R-:W-:Y:S02]  /*224c0*/  MOV R3, 0x224e0 ;  /* 0x000224e000037802 */ /* 0x000fe40000000f00 */
[----:B-123--:R-:W-:Y:S05]  /*224d0*/  CALL.REL.NOINC `($__internal_67_$__cuda_sm70_shflsync_idx_p) ;  /* 0x0000077000007944 */ /* 0x00efea0003c00000 */
[----:B-1---5:R-:W-:Y:S05]  /*224e0*/  BRA `(.L_x_4282) ;  /* 0xffffd1e000007947 */ /* 0x022fea000383ffff */
.L_x_4207:
[----:B-1----:R-:W-:Y:S01]  /*224f0*/  IMAD.MOV.U32 R0, RZ, RZ, R5 ;  /* 0x000000ffff007224 */ /* 0x002fe200078e0005 */
[----:B------:R-:W-:Y:S01]  /*22500*/  MOV R2, 0x3 ;  /* 0x0000000300027802 */ /* 0x000fe20000000f00 */
[----:B------:R-:W-:Y:S01]  /*22510*/  IMAD.MOV.U32 R203, RZ, RZ, 0x181f ;  /* 0x0000181fffcb7424 */ /* 0x000fe200078e00ff */
[----:B------:R-:W-:-:S02]  /*22520*/  MOV R3, 0x22540 ;  /* 0x0002254000037802 */ /* 0x000fc40000000f00 */
[----:B--234-:R-:W-:Y:S05]  /*22530*/  CALL.REL.NOINC `($__internal_67_$__cuda_sm70_shflsync_idx_p) ;  /* 0x0000071000007944 */ /* 0x01cfea0003c00000 */
[----:B-----5:R-:W-:Y:S01]  /*22540*/  IMAD.MOV.U32 R4, RZ, RZ, R0 ;  /* 0x000000ffff047224 */ /* 0x020fe200078e0000 */
[----:B------:R-:W-:Y:S01]  /*22550*/  MOV R2, 0x3 ;  /* 0x0000000300027802 */ /* 0x000fe20000000f00 */
[----:B------:R-:W-:Y:S01]  /*22560*/  IMAD.MOV.U32 R0, RZ, RZ, R14 ;  /* 0x000000ffff007224 */ /* 0x000fe200078e000e */
[----:B------:R-:W-:-:S02]  /*22570*/  MOV R203, 0x181f ;  /* 0x0000181f00cb7802 */ /* 0x000fc40000000f00 */
[----:B------:R-:W-:Y:S02]  /*22580*/  MOV R3, 0x225a0 ;  /* 0x000225a000037802 */ /* 0x000fe40000000f00 */
[----:B-1----:R-:W-:Y:S05]  /*22590*/  CALL.REL.NOINC `($__internal_67_$__cuda_sm70_shflsync_idx_p) ;  /* 0x000006b000007944 */ /* 0x002fea0003c00000 */
[----:B-1---5:R-:W-:Y:S05]  /*225a0*/  BRA `(.L_x_4283) ;  /* 0xffffd2a000007947 */ /* 0x022fea000383ffff */
.L_x_4209:
[----:B------:R-:W-:Y:S01]  /*225b0*/  IMAD.MOV.U32 R0, RZ, RZ, R96 ;  /* 0x000000ffff007224 */ /* 0x000fe200078e0060 */
[----:B------:R-:W-:Y:S01]  /*225c0*/  MOV R2, RZ ;  /* 0x000000ff00027202 */ /* 0x000fe20000000f00 */
[----:B------:R-:W-:Y:S01]  /*225d0*/  IMAD.MOV.U32 R203, RZ, RZ, 0x1f ;  /* 0x0000001fffcb7424 */ /* 0x000fe200078e00ff */
[----:B------:R-:W-:Y:S02]  /*225e0*/  MOV R3, 0x22600 ;  /* 0x0002260000037802 */ /* 0x000fe40000000f00 */
[----:B-12---:R-:W-:Y:S05]  /*225f0*/  CALL.REL.NOINC `($__internal_67_$__cuda_sm70_shflsync_idx_p) ;  /* 0x0000065000007944 */ /* 0x006fea0003c00000 */
[----:B------:R-:W-:Y:S01]  /*22600*/  MOV R9, R0 ;  /* 0x0000000000097202 */ /* 0x000fe20000000f00 */
[----:B-1---5:R-:W-:Y:S05]  /*22610*/  BRA `(.L_x_4284) ;  /* 0xffffd44000007947 */ /* 0x022fea000383ffff */
.L_x_4210:
[----:B------:R-:W-:Y:S01]  /*22620*/  IMAD.MOV.U32 R0, RZ, RZ, R96 ;  /* 0x000000ffff007224 */ /* 0x000fe200078e0060 */
[----:B------:R-:W-:Y:S01]  /*22630*/  MOV R2, 0x1 ;  /* 0x0000000100027802 */ /* 0x000fe20000000f00 */
[----:B------:R-:W-:Y:S01]  /*22640*/  IMAD.MOV.U32 R203, RZ, RZ, 0x1f ;  /* 0x0000001fffcb7424 */ /* 0x000fe200078e00ff */
[----:B------:R-:W-:Y:S02]  /*22650*/  MOV R3, 0x22670 ;  /* 0x0002267000037802 */ /* 0x000fe40000000f00 */
[----:B-1234-:R-:W-:Y:S05]  /*22660*/  CALL.REL.NOINC `($__internal_67_$__cuda_sm70_shflsync_idx_p) ;  /* 0x000005e000007944 */ /* 0x01efea0003c00000 */
[----:B------:R-:W-:Y:S01]  /*22670*/  MOV R6, R0 ;  /* 0x0000000000067202 */ /* 0x000fe20000000f00 */
[----:B-1---5:R-:W-:Y:S05]  /*22680*/  BRA `(.L_x_4285) ;  /* 0xffffd3f000007947 */ /* 0x022fea000383ffff */
.L_x_4211:
[----:B------:R-:W-:Y:S02]  /*22690*/  MOV R3, 0x1 ;  /* 0x0000000100037802 */ /* 0x000fe40000000f00 */
[----:B------:R-:W-:-:S02]  /*226a0*/  MOV R2, 0x226c0 ;  /* 0x000226c000027802 */ /* 0x000fc40000000f00 */
[----:B---34-:R-:W-:Y:S05]  /*226b0*/  CALL.REL.NOINC `($__internal_68_$__cuda_sm70_shflsync_up_p) ;  /* 0x0000061000007944 */ /* 0x018fea0003c00000 */
[----:B------:R-:W-:Y:S05]  /*226c0*/  BRA `(.L_x_4286) ;  /* 0xffffd4d000007947 */ /* 0x000fea000383ffff */
.L_x_4212:
[----:B------:R-:W-:Y:S02]  /*226d0*/  MOV R3, 0x2 ;  /* 0x0000000200037802 */ /* 0x000fe40000000f00 */
[----:B------:R-:W-:-:S02]  /*226e0*/  MOV R2, 0x22700 ;  /* 0x0002270000027802 */ /* 0x000fc40000000f00 */
[----:B---34-:R-:W-:Y:S05]  /*226f0*/  CALL.REL.NOINC `($__internal_68_$__cuda_sm70_shflsync_up_p) ;  /* 0x000005d000007944 */ /* 0x018fea0003c00000 */
[----:B------:R-:W-:Y:S02]  /*22700*/  SEL R3, R4, RZ, P1 ;  /* 0x000000ff04037207 */ /* 0x000fe40000800000 */
[----:B------:R-:W-:-:S03]  /*22710*/  MOV R2, 0x22750 ;  /* 0x0002275000027802 */ /* 0x000fc60000000f00 */
[----:B------:R-:W-:Y:S02]  /*22720*/  IMAD.IADD R0, R0, 0x1, R3 ;  /* 0x0000000100007824 */ /* 0x000fe400078e0203 */
[----:B------:R-:W-:Y:S02]  /*22730*/  IMAD.MOV.U32 R3, RZ, RZ, 0x4 ;  /* 0x00000004ff037424 */ /* 0x000fe400078e00ff */
        /* <DEDUP_REMOVED lines=19> */
.L_x_4216:
[----:B------:R-:W-:Y:S02]  /*22870*/  MOV R3, 0x1 ;  /* 0x0000000100037802 */ /* 0x000fe40000000f00 */
[----:B------:R-:W-:Y:S02]  /*22880*/  MOV R2, 0x228a0 ;  /* 0x000228a000027802 */ /* 0x000fe40000000f00 */
[----:B---3--:R-:W-:Y:S05]  /*22890*/  CALL.REL.NOINC `($__internal_68_$__cuda_sm70_shflsync_up_p) ;  /* 0x0000043000007944 */ /* 0x008fea0003c00000 */
[----:B------:R-:W-:Y:S01]  /*228a0*/  MOV R2, R4 ;  /* 0x0000000400027202 */ /* 0x000fe20000000f00 */
[----:B------:R-:W-:Y:S05]  /*228b0*/  BRA `(.L_x_4288) ;  /* 0xffffd54000007947 */ /* 0x000fea000383ffff */
.L_x_4217:
[----:B------:R-:W-:Y:S02]  /*228c0*/  MOV R3, 0x2 ;  /* 0x0000000200037802 */ /* 0x000fe40000000f00 */
[----:B------:R-:W-:Y:S02]  /*228d0*/  MOV R2, 0x228f0 ;  /* 0x000228f000027802 */ /* 0x000fe40000000f00 */
[----:B---3--:R-:W-:Y:S05]  /*228e0*/  CALL.REL.NOINC `($__internal_68_$__cuda_sm70_shflsync_up_p) ;  /* 0x000003e000007944 */ /* 0x008fea0003c00000 */
        /* <DEDUP_REMOVED lines=23> */
.L_x_4219:
[----:B------:R-:W-:Y:S02]  /*22a60*/  SEL R0, RZ, 0x1, P0 ;  /* 0x00000001ff007807 */ /* 0x000fe40000000000 */
[----:B------:R-:W-:Y:S02]  /*22a70*/  MOV R2, 0x22a90 ;  /* 0x00022a9000027802 */ /* 0x000fe40000000f00 */
[----:B-1-3--:R-:W-:Y:S05]  /*22a80*/  CALL.REL.NOINC `($__internal_69_$__cuda_sm70_votesync_ballot) ;  /* 0x000002a000007944 */ /* 0x00afea0003c00000 */
[----:B------:R-:W-:Y:S01]  /*22a90*/  MOV R10, R0 ;  /* 0x00000000000a7202 */ /* 0x000fe20000000f00 */
[----:B------:R-:W-:Y:S05]  /*22aa0*/  BRA `(.L_x_4290) ;  /* 0xffffd4e000007947 */ /* 0x000fea000383ffff */
.L_x_4220:
[----:B------:R-:W-:Y:S01]  /*22ab0*/  IMAD.MOV.U32 R0, RZ, RZ, R7 ;  /* 0x000000ffff007224 */ /* 0x000fe200078e0007 */
[----:B------:R-:W-:Y:S01]  /*22ac0*/  MOV R2, R6 ;  /* 0x0000000600027202 */ /* 0x000fe20000000f00 */
[----:B------:R-:W-:Y:S01]  /*22ad0*/  IMAD.MOV.U32 R203, RZ, RZ, 0x1f ;  /* 0x0000001fffcb7424 */ /* 0x000fe200078e00ff */
[----:B------:R-:W-:Y:S02]  /*22ae0*/  MOV R3, 0x22b00 ;  /* 0x00022b0000037802 */ /* 0x000fe40000000f00 */
[----:B-1-3--:R-:W-:Y:S05]  /*22af0*/  CALL.REL.NOINC `($__internal_67_$__cuda_sm70_shflsync_idx_p) ;  /* 0x0000015000007944 */ /* 0x00afea0003c00000 */
[----:B------:R-:W-:Y:S01]  /*22b00*/  IMAD.MOV.U32 R7, RZ, RZ, R0 ;  /* 0x000000ffff077224 */ /* 0x000fe200078e0000 */
[----:B------:R-:W-:Y:S01]  /*22b10*/  MOV R2, R6 ;  /* 0x0000000600027202 */ /* 0x000fe20000000f00 */
[----:B------:R-:W-:Y:S01]  /*22b20*/  IMAD.MOV.U32 R0, RZ, RZ, R8 ;  /* 0x000000ffff007224 */ /* 0x000fe200078e0008 */
[----:B------:R-:W-:Y:S02]  /*22b30*/  MOV R203, 0x1f ;  /* 0x0000001f00cb7802 */ /* 0x000fe40000000f00 */
[----:B------:R-:W-:-:S02]  /*22b40*/  MOV R3, 0x22b60 ;  /* 0x00022b6000037802 */ /* 0x000fc40000000f00 */
[----:B-1---5:R-:W-:Y:S05]  /*22b50*/  CALL.REL.NOINC `($__internal_67_$__cuda_sm70_shflsync_idx_p) ;  /* 0x000000f000007944 */ /* 0x022fea0003c00000 */
[----:B------:R-:W-:Y:S01]  /*22b60*/  MOV R5, R0 ;  /* 0x0000000000057202 */ /* 0x000fe20000000f00 */
[----:B-1---5:R-:W-:Y:S05]  /*22b70*/  BRA `(.L_x_4291) ;  /* 0xffffd46000007947 */ /* 0x022fea000383ffff */
.L_x_4223:
[----:B------:R-:W-:Y:S01]  /*22b80*/  IMAD.MOV.U32 R0, RZ, RZ, R4 ;  /* 0x000000ffff007224 */ /* 0x000fe200078e0004 */
[----:B------:R-:W-:Y:S01]  /*22b90*/  MOV R2, R6 ;  /* 0x0000000600027202 */ /* 0x000fe20000000f00 */
[----:B------:R-:W-:Y:S01]  /*22ba0*/  IMAD.MOV.U32 R203, RZ, RZ, 0x1f ;  /* 0x0000001fffcb7424 */ /* 0x000fe200078e00ff */
[----:B------:R-:W-:-:S02]  /*22bb0*/  MOV R3, 0x22bd0 ;  /* 0x00022bd000037802 */ /* 0x000fc40000000f00 */
[----:B-1-34-:R-:W-:Y:S05]  /*22bc0*/  CALL.REL.NOINC `($__internal_67_$__cuda_sm70_shflsync_idx_p) ;  /* 0x0000008000007944 */ /* 0x01afea0003c00000 */
[----:B------:R-:W-:Y:S01]  /*22bd0*/  MOV R12, R0 ;  /* 0x00000000000c7202 */ /* 0x000fe20000000f00 */
[----:B-1---5:R-:W-:Y:S05]  /*22be0*/  BRA `(.L_x_4222) ;  /* 0xffffd45000007947 */ /* 0x022fea000383ffff */
        .weak           $__internal_66_$__cuda_sm70_shflsync_bfly_p
        .type           $__internal_66_$__cuda_sm70_shflsync_bfly_p,@function
        .size           $__internal_66_$__cuda_sm70_shflsync_bfly_p,($__internal_67_$__cuda_sm70_shflsync_idx_p - $__internal_66_$__cuda_sm70_shflsync_bfly_p)
$__internal_66_$__cuda_sm70_shflsync_bfly_p:
[----:B------:R-:W-:Y:S02]  /*22bf0*/  MOV R161, 0xffffffff ;  /* 0xffffffff00a17802 */ /* 0x000fe40000000f00 */
[----:B------:R-:W-:-:S02]  /*22c00*/  MOV R3, 0x1f ;  /* 0x0000001f00037802 */ /* 0x000fc40000000f00 */
[----:B------:R-:W-:Y:S04]  /*22c10*/  WARPSYNC R161 ;  /* 0x000000a100007348 */ /* 0x000fe80003800000 */
[----:B------:R1:W2:Y:S02]  /*22c20*/  SHFL.BFLY PT, R0, R132, R0, R3 ;  /* 0x0c00000084007389 */ /* 0x0002a400000e0003 */
[----:B-1----:R-:W-:-:S04]  /*22c30*/  MOV R3, 0x0 ;  /* 0x0000000000037802 */ /* 0x002fc80000000f00 */
[----:B--2---:R-:W-:Y:S05]  /*22c40*/  RET.REL.NODEC R2 `(_ZN7cutlass13device_kernelIN5flash19enable_sm80_to_sm89INS1_16FlashAttnFwdSm80INS1_25CollectiveMainloopFwdSm80ILi8ELi1ELb0EN4cute5tupleIJNS5_1CILi128EEENS7_ILi32EEENS7_ILi256EEEEEELi256ENS_10bfloat16_tEfNS_4arch4Sm80ELb0ELb1ELb0ELb1ELb1ELb1ELb1ELb1EEENS1_21CollectiveEpilogueFwdINS6_IJS8_SA_S9_EEENS6_IJNS7_ILi1EEESI_SI_EEESC_SE_Li256ELb1ELb1ELb1ELb0EEENS1_36VarlenDynamicPersistentTileSchedulerILi128ELi32ELi256ELi256ELb1ELb1ELb0ELb1ELb0ELb1EEEEEEEEEvNT_6ParamsE) ;  /* 0xfffdd3b002007950 */ /* 0x004fea0003c3ffff */
        .weak           $__internal_67_$__cuda_sm70_shflsync_idx_p
        .type           $__internal_67_$__cuda_sm70_shflsync_idx_p,@function
        .size           $__internal_67_$__cuda_sm70_shflsync_idx_p,($__internal_68_$__cuda_sm70_shflsync_up_p - $__internal_67_$__cuda_sm70_shflsync_idx_p)
$__internal_67_$__cuda_sm70_shflsync_idx_p:
[----:B------:R1:W-:Y:S02]  /*22c50*/  STL [R1+0x44], R4 ;  /* 0x0000440401007387 */ /* 0x0003e40000100800 */
[----:B-1----:R-:W-:-:S04]  /*22c60*/  MOV R4, 0xffffffff ;  /* 0xffffffff00047802 */ /* 0x002fc80000000f00 */
[----:B------:R-:W-:Y:S04]  /*22c70*/  WARPSYNC R4 ;  /* 0x0000000400007348 */ /* 0x000fe80003800000 */
[----:B------:R1:W2:Y:S04]  /*22c80*/  SHFL.IDX PT, R0, R0, R2, R203 ;  /* 0x0000000200007389 */ /* 0x0002a800000e00cb */
[----:B-1----:R1:W5:Y:S01]  /*22c90*/  LDL.LU R4, [R1+0x44] ;  /* 0x0000440001047983 */ /* 0x0023620000300800 */
[----:B------:R-:W-:Y:S02]  /*22ca0*/  MOV R2, R3 ;  /* 0x0000000300027202 */ /* 0x000fe40000000f00 */
[----:B------:R-:W-:-:S04]  /*22cb0*/  MOV R3, 0x0 ;  /* 0x0000000000037802 */ /* 0x000fc80000000f00 */
[----:B--2---:R-:W-:Y:S05]  /*22cc0*/  RET.REL.NODEC R2 `(_ZN7cutlass13device_kernelIN5flash19enable_sm80_to_sm89INS1_16FlashAttnFwdSm80INS1_25CollectiveMainloopFwdSm80ILi8ELi1ELb0EN4cute5tupleIJNS5_1CILi128EEENS7_ILi32EEENS7_ILi256EEEEEELi256ENS_10bfloat16_tEfNS_4arch4Sm80ELb0ELb1ELb0ELb1ELb1ELb1ELb1ELb1EEENS1_21CollectiveEpilogueFwdINS6_IJS8_SA_S9_EEENS6_IJNS7_ILi1EEESI_SI_EEESC_SE_Li256ELb1ELb1ELb1ELb0EEENS1_36VarlenDynamicPersistentTileSchedulerILi128ELi32ELi256ELi256ELb1ELb1ELb0ELb1ELb0ELb1EEEEEEEEEvNT_6ParamsE) ;  /* 0xfffdd33002007950 */ /* 0x004fea0003c3ffff */
        .weak           $__internal_68_$__cuda_sm70_shflsync_up_p
        .type           $__internal_68_$__cuda_sm70_shflsync_up_p,@function
        .size           $__internal_68_$__cuda_sm70_shflsync_up_p,($__internal_69_$__cuda_sm70_votesync_ballot - $__internal_68_$__cuda_sm70_shflsync_up_p)
$__internal_68_$__cuda_sm70_shflsync_up_p:
[----:B------:R-:W-:Y:S02]  /*22cd0*/  MOV R4, RZ ;  /* 0x000000ff00047202 */ /* 0x000fe40000000f00 */
[----:B------:R-:W-:-:S04]  /*22ce0*/  MOV R10, 0xffffffff ;  /* 0xffffffff000a7802 */ /* 0x000fc80000000f00 */
[----:B------:R-:W-:Y:S04]  /*22cf0*/  WARPSYNC R10 ;  /* 0x0000000a00007348 */ /* 0x000fe80003800000 */
[----:B------:R1:W2:Y:S02]  /*22d00*/  SHFL.UP PT, R4, R0, R3, R4 ;  /* 0x0400000300047389 */ /* 0x0002a400000e0004 */
[----:B-1----:R-:W-:-:S04]  /*22d10*/  MOV R3, 0x0 ;  /* 0x0000000000037802 */ /* 0x002fc80000000f00 */
[----:B--2---:R-:W-:Y:S05]  /*22d20*/  RET.REL.NODEC R2 `(_ZN7cutlass13device_kernelIN5flash19enable_sm80_to_sm89INS1_16FlashAttnFwdSm80INS1_25CollectiveMainloopFwdSm80ILi8ELi1ELb0EN4cute5tupleIJNS5_1CILi128EEENS7_ILi32EEENS7_ILi256EEEEEELi256ENS_10bfloat16_tEfNS_4arch4Sm80ELb0ELb1ELb0ELb1ELb1ELb1ELb1ELb1EEENS1_21CollectiveEpilogueFwdINS6_IJS8_SA_S9_EEENS6_IJNS7_ILi1EEESI_SI_EEESC_SE_Li256ELb1ELb1ELb1ELb0EEENS1_36VarlenDynamicPersistentTileSchedulerILi128ELi32ELi256ELi256ELb1ELb1ELb0ELb1ELb0ELb1EEEEEEEEEvNT_6ParamsE) ;  /* 0xfffdd2d002007950 */ /* 0x004fea0003c3ffff */
        .weak           $__internal_69_$__cuda_sm70_votesync_ballot
        .type           $__internal_69_$__cuda_sm70_votesync_ballot,@function
        .size           $__internal_69_$__cuda_sm70_votesync_ballot,(.L_x_6576 - $__internal_69_$__cuda_sm70_votesync_ballot)
$__internal_69_$__cuda_sm70_votesync_ballot:
[----:B------:R-:W-:Y:S01]  /*22d30*/  ISETP.NE.U32.AND P0, PT, R0, 0x1, PT ;  /* 0x000000010000780c */ /* 0x000fe20003f05070 */
[----:B------:R-:W-:-:S04]  /*22d40*/  IMAD.MOV.U32 R3, RZ, RZ, -0x1 ;  /* 0xffffffffff037424 */ /* 0x000fc800078e00ff */
[----:B------:R-:W-:Y:S08]  /*22d50*/  WARPSYNC R3 ;  /* 0x0000000300007348 */ /* 0x000ff00003800000 */
[----:B------:R-:W-:-:S04]  /*22d60*/  VOTE.ANY R0, PT, !P0 ;  /* 0x0000000000007806 */ /* 0x000fc800040e0100 */
[----:B------:R-:W-:Y:S01]  /*22d70*/  LOP3.LUT R0, R0, R3, RZ, 0xc0, !PT ;  /* 0x0000000300007212 */ /* 0x000fe200078ec0ff */
[----:B------:R-:W-:-:S04]  /*22d80*/  IMAD.MOV.U32 R3, RZ, RZ, 0x0 ;  /* 0x00000000ff037424 */ /* 0x000fc800078e00ff */
[----:B------:R-:W-:Y:S05]  /*22d90*/  RET.REL.NODEC R2 `(_ZN7cutlass13device_kernelIN5flash19enable_sm80_to_sm89INS1_16FlashAttnFwdSm80INS1_25CollectiveMainloopFwdSm80ILi8ELi1ELb0EN4cute5tupleIJNS5_1CILi128EEENS7_ILi32EEENS7_ILi256EEEEEELi256ENS_10bfloat16_tEfNS_4arch4Sm80ELb0ELb1ELb0ELb1ELb1ELb1ELb1ELb1EEENS1_21CollectiveEpilogueFwdINS6_IJS8_SA_S9_EEENS6_IJNS7_ILi1EEESI_SI_EEESC_SE_Li256ELb1ELb1ELb1ELb0EEENS1_36VarlenDynamicPersistentTileSchedulerILi128ELi32ELi256ELi256ELb1ELb1ELb0ELb1ELb0ELb1EEEEEEEEEvNT_6ParamsE) ;  /* 0xfffdd26002007950 */ /* 0x000fea0003c3ffff */
.L_x_4292:
        /* <DEDUP_REMOVED lines=14> */
.L_x_6576:


//--------------------- .text._ZN7cutlass13device_kernelIN5flash19enable_sm80_to_sm89INS1_16FlashAttnFwdSm80INS1_25CollectiveMainloopFwdSm80ILi8ELi1ELb1EN4cute5tupleIJNS5_1CILi128EEENS7_ILi64EEENS7_ILi256EEEEEELi256ENS_10bfloat16_tEfNS_4arch4Sm80ELb1ELb0ELb0ELb0ELb1ELb0ELb1ELb1EEENS1_21CollectiveEpilogueFwdINS6_IJS8_SA_S9_EEENS6_IJNS7_ILi1EEESI_SI_EEESC_SE_Li256ELb0ELb1ELb1ELb0EEENS1_30DynamicPersistentTileSchedulerILi256ELi256ELb1ELb1ELb0EEEEEEEEEvNT_6ParamsE --------------------------
	.section	.text._ZN7cutlass13device_kernelIN5flash19enable_sm80_to_sm89INS1_16FlashAttnFwdSm80INS1_25CollectiveMainloopFwdSm80ILi8ELi1ELb1EN4cute5tupleIJNS5_1CILi128EEENS7_ILi64EEENS7_ILi256EEEEEELi256ENS_10bfloat16_tEfNS_4arch4Sm80ELb1ELb0ELb0ELb0ELb1ELb0ELb1ELb1EEENS1_21CollectiveEpilogueFwdINS6_IJS8_SA_S9_EEENS6_IJNS7_ILi1EEESI_SI_EEESC_SE_Li256ELb0ELb1ELb1ELb0EEENS1_30DynamicPersistentTileSchedulerILi256ELi256ELb1ELb1ELb0EEEEEEEEEvNT_6ParamsE,"ax",@progbits
	.sectioninfo	@"SHI_REGISTERS=255"
	.align	128
.text._ZN7cutlass13device_kernelIN5flash19enable_sm80_to_sm89INS1_16FlashAttnFwdSm80INS1_25CollectiveMainloopFwdSm80ILi8ELi1ELb1EN4cute5tupleIJNS5_1CILi128EEENS7_ILi64EEENS7_ILi256EEEEEELi256ENS_10bfloat16_tEfNS_4arch4Sm80ELb1ELb0ELb0ELb0ELb1ELb0ELb1ELb1EEENS1_21CollectiveEpilogueFwdINS6_IJS8_SA_S9_EEENS6_IJNS7_ILi1EEESI_SI_EEESC_SE_Li256ELb0ELb1ELb1ELb0EEENS1_30DynamicPersistentTileSchedulerILi256ELi256ELb1ELb1ELb0EEEEEEEEEvNT_6ParamsE:
        .type           _ZN7cutlass13device_kernelIN5flash19enable_sm80_to_sm89INS1_16FlashAttnFwdSm80INS1_25CollectiveMainloopFwdSm80ILi8ELi1ELb1EN4cute5tupleIJNS5_1CILi128EEENS7_ILi64EEENS7_ILi256EEEEEELi256ENS_10bfloat16_tEfNS_4arch4Sm80ELb1ELb0ELb0ELb0ELb1ELb0ELb1ELb1EEENS1_21CollectiveEpilogueFwdINS6_IJS8_SA_S9_EEENS6_IJNS7_ILi1EEESI_SI_EEESC_SE_Li256ELb0ELb1ELb1ELb0EEENS1_30DynamicPersistentTileSchedulerILi256ELi256ELb1ELb1ELb0EEEEEEEEEvNT_6ParamsE,@function
        .size           _ZN7cutlass13device_kernelIN5flash19enable_sm80_to_sm89INS1_16FlashAttnFwdSm80INS1_25CollectiveMainloopFwdSm80ILi8ELi1ELb1EN4cute5tupleIJNS5_1CILi128EEENS7_ILi64EEENS7_ILi256EEEEEELi256ENS_10bfloat16_tEfNS_4arch4Sm80ELb1ELb0ELb0ELb0ELb1ELb0ELb1ELb1EEENS1_21CollectiveEpilogueFwdINS6_IJS8_SA_S9_EEENS6_IJNS7_ILi1EEESI_SI_EEESC_SE_Li256ELb0ELb1ELb1ELb0EEENS1_30DynamicPersistentTileSchedulerILi256ELi256ELb1ELb1ELb0EEEEEEEEEvNT_6ParamsE,(.L_x_6581 - _ZN7cutlass13device_kernelIN5flash19enable_sm80_to_sm89INS1_16FlashAttnFwdSm80INS1_25CollectiveMainloopFwdSm80ILi8ELi1ELb1EN4cute5tupleIJNS5_1CILi128EEENS7_ILi64EEENS7_ILi256EEEEEELi256ENS_10bfloat16_tEfNS_4arch4Sm80ELb1ELb0ELb0ELb0ELb1ELb0ELb1ELb1EEENS1_21CollectiveEpilogueFwdINS6_IJS8_SA_S9_EEENS6_IJNS7_ILi1EEESI_SI_EEESC_SE_Li256ELb0ELb1ELb1ELb0EEENS1_30DynamicPersistentTileSchedulerILi256ELi256ELb1ELb1ELb0EEEEEEEEEvNT_6ParamsE)
        .other          _ZN7cutlass13device_kernelIN5flash19enable_sm80_to_sm89INS1_16FlashAttnFwdSm80INS1_25CollectiveMainloopFwdSm80ILi8ELi1ELb1EN4cute5tupleIJNS5_1CILi128EEENS7_ILi64EEENS7_ILi256EEEEEELi256ENS_10bfloat16_tEfNS_4arch4Sm80ELb1ELb0ELb0ELb0ELb1ELb0ELb1ELb1EEENS1_21CollectiveEpilogueFwdINS6_IJS8_SA_S9_EEENS6_IJNS7_ILi1EEESI_SI_EEESC_SE_Li256ELb0ELb1ELb1ELb0EEENS1_30DynamicPersistentTileSchedulerILi256ELi256ELb1ELb1ELb0EEEEEEEEEvNT_6ParamsE,@"STO_CUDA_ENTRY STV_DEFAULT"
_ZN7cutlass13device_kernelIN5flash19enable_sm80_to_sm89INS1_16FlashAttnFwdSm80INS1_25CollectiveMainloopFwdSm80ILi8ELi1ELb1EN4cute5tupleIJNS5_1CILi128EEENS7_ILi64EEENS7_ILi256EEEEEELi256ENS_10bfloat16_tEfNS_4arch4Sm80ELb1ELb0ELb0ELb0ELb1ELb0ELb1ELb1EEENS1_21CollectiveEpilogueFwdINS6_IJS8_SA_S9_EEENS6_IJNS7_ILi1EEESI_SI_EEESC_SE_Li256ELb0ELb1ELb1ELb0EEENS1_30DynamicPersistentTileSchedulerILi256ELi256ELb1ELb1ELb0EEEEEEEEEvNT_6ParamsE:
        /* <DEDUP_REMOVED lines=20> */
[----:B------:R-:W-:-:S05]  /*0140*/  LOP3.LUT R0, R0, 0xfffffffe, RZ, 0xc0, !PT ;  /* 0xfffffffe00007812 */ /* 0x000fca00078ec0ff */
[----:B------:R-:W-:Y:S01]  /*0150*/  IMAD.IADD R8, R3, 0x1, -R0 ;  /* 0x0000000103087824 */ /* 0x000fe200078e0a00 */
[----:B------:R-:W-:Y:S02]  /*0160*/  LOP3.LUT R0, R2, 0xfffffff0, RZ, 0xc0, !PT ;  /* 0xfffffff002007812 */ /* 0x000fe400078ec0ff */
[----:B------:R-:W-:Y:S02]  /*0170*/  LOP3.LUT R3, R9, 0xfffffff8, RZ, 0xc0, !PT ;  /* 0xfffffff809037812 */ /* 0x000fe400078ec0ff */
[----:B------:R-:W-:Y:S01]  /*0180*/  LOP3.LUT R2, R4, 0xfffffffc, RZ, 0xc0, !PT ;  /* 0xfffffffc04027812 */ /* 0x000fe200078ec0ff */
[----:B------:R-:W-:Y:S02]  /*0190*/  IMAD.SHL.U32 R4, R5, 0x40, RZ ;  /* 0x0000004005047824 */ /* 0x000fe400078e00ff */
[C---:B------:R-:W-:Y:S02]  /*01a0*/  IMAD.IADD R5, R17.reuse, 0x1, -R3 ;  /* 0x0000000111057824 */ /* 0x040fe400078e0a03 */
[----:B------:R-:W-:Y:S01]  /*01b0*/  IMAD.IADD R3, R17, 0x1, -R2 ;  /* 0x0000000111037824 */ /* 0x000fe200078e0a02 */
[----:B------:R-:W-:Y:S01]  /*01c0*/  LOP3.LUT R2, R4, 0x1c0, RZ, 0xc0, !PT ;  /* 0x000001c004027812 */ /* 0x000fe200078ec0ff */
[----:B------:R-:W-:-:S02]  /*01d0*/  IMAD.SHL.U32 R16, R5, 0x8, RZ ;  /* 0x0000000805107824 */ /* 0x000fc400078e00ff */
[----:B------:R-:W-:Y:S01]  /*01e0*/  IMAD.IADD R0, R17, 0x1, -R0 ;  /* 0x0000000111007824 */ /* 0x000fe200078e0a00 */
[----:B------:R-:W-:Y:S01]  /*01f0*/  LEA.HI R4, R3, R3, RZ, 0x1 ;  /* 0x0000000303047211 */ /* 0x000fe200078f08ff */
[----:B------:R-:W-:Y:S01]  /*0200*/  IMAD.SHL.U32 R6, R5, 0x40, RZ ;  /* 0x0000004005067824 */ /* 0x000fe200078e00ff */
[----:B------:R-:W-:Y:S01]  /*0210*/  SHF.R.U32.HI R7, RZ, 0x3, R2 ;  /* 0x00000003ff077819 */ /* 0x000fe20000011602 */
[----:B------:R-:W-:Y:S01]  /*0220*/  STL [R1+0x64], R16 ;  /* 0x0000641001007387 */ /* 0x000fe20000100800 */
[----:B------:R-:W-:Y:S02]  /*0230*/  LOP3.LUT R4, R4, 0x1ffffffe, RZ, 0xc0, !PT ;  /* 0x1ffffffe04047812 */ /* 0x000fe400078ec0ff */
[----:B------:R-:W-:Y:S02]  /*0240*/  LOP3.LUT R5, R2, 0x38, R16, 0xf8, !PT ;  /* 0x0000003802057812 */ /* 0x000fe400078ef810 */
[----:B------:R-:W-:Y:S01]  /*0250*/  SHF.R.S32.HI R251, RZ, 0x1f, R0 ;  /* 0x0000001ffffb7819 */ /* 0x000fe20000011400 */
[----:B------:R-:W-:Y:S01]  /*0260*/  IMAD.IADD R10, R3, 0x1, -R4 ;  /* 0x00000001030a7824 */ /* 0x000fe200078e0a04 */
[----:B------:R-:W-:-:S02]  /*0270*/  LOP3.LUT R2, R6, 0x1c0, RZ, 0xc0, !PT ;  /* 0x000001c006027812 */ /* 0x000fc400078ec0ff */
[----:B------:R-:W-:Y:S02]  /*0280*/  LEA.HI R251, R251, R0, RZ, 0x3 ;  /* 0x00000000fbfb7211 */ /* 0x000fe400078f18ff */
[----:B------:R-:W-:Y:S01]  /*0290*/  LOP3.LUT R4, R2, 0x8, R9, 0xf8, !PT ;  /* 0x0000000802047812 */ /* 0x000fe200078ef809 */
[----:B------:R-:W-:Y:S01]  /*02a0*/  IMAD.MOV.U32 R9, RZ, RZ, 0x20 ;  /* 0x00000020ff097424 */ /* 0x000fe200078e00ff */
[----:B------:R-:W-:Y:S02]  /*02b0*/  LOP3.LUT R5, R5, R7, RZ, 0x3c, !PT ;  /* 0x0000000705057212 */ /* 0x000fe400078e3cff */
[----:B------:R-:W-:Y:S02]  /*02c0*/  SHF.R.U32.HI R2, RZ, 0x3, R2 ;  /* 0x00000003ff027819 */ /* 0x000fe40000011602 */
[-C--:B------:R-:W-:Y:S02]  /*02d0*/  LEA.HI R7, R11, R17.reuse, RZ, 0x5 ;  /* 0x000000110b077211 */ /* 0x080fe400078f28ff */
[C---:B------:R-:W-:Y:S01]  /*02e0*/  LOP3.LUT R3, R251.reuse, 0xfffffff8, RZ, 0xc0, !PT ;  /* 0xfffffff8fb037812 */ /* 0x040fe200078ec0ff */
[----:B------:R-:W-:Y:S01]  /*02f0*/  IMAD.SHL.U32 R251, R251, 0x40, RZ ;  /* 0x00000040fbfb7824 */ /* 0x000fe200078e00ff */
[----:B------:R-:W-:-:S02]  /*0300*/  LEA.HI R6, R11, R17, RZ, 0x6 ;  /* 0x000000110b067211 */ /* 0x000fc400078f30ff */
[----:B------:R-:W-:Y:S01]  /*0310*/  LOP3.LUT R248, R4, R2, RZ, 0x3c, !PT ;  /* 0x0000000204f87212 */ /* 0x000fe200078e3cff */
[----:B------:R-:W-:Y:S01]  /*0320*/  IMAD.IADD R0, R0, 0x1, -R3 ;  /* 0x0000000100007824 */ /* 0x000fe200078e0a03 */
[----:B------:R-:W-:Y:S01]  /*0330*/  LOP3.LUT R2, R7, 0xffffffe0, RZ, 0xc0, !PT ;  /* 0xffffffe007027812 */ /* 0x000fe200078ec0ff */
[----:B------:R-:W-:Y:S01]  /*0340*/  IMAD.SHL.U32 R4, R6, 0x8, RZ ;  /* 0x0000000806047824 */ /* 0x000fe200078e00ff */
[--C-:B------:R-:W-:Y:S01]  /*0350*/  SHF.R.S32.HI R6, RZ, 0x5, R7.reuse ;  /* 0x00000005ff067819 */ /* 0x100fe20000011407 */
[C---:B------:R-:W-:Y:S01]  /*0360*/  IMAD R248, R8.reuse, 0x200, R248 ;  /* 0x0000020008f87824 */ /* 0x040fe200078e02f8 */
[----:B------:R-:W-:Y:S01]  /*0370*/  SHF.R.S32.HI R3, RZ, 0x1f, R7 ;  /* 0x0000001fff037819 */ /* 0x000fe20000011407 */
[----:B------:R-:W-:Y:S01]  /*0380*/  IMAD.IADD R15, R17, 0x1, -R2 ;  /* 0x00000001110f7824 */ /* 0x000fe200078e0a02 */
[----:B------:R-:W-:Y:S01]  /*0390*/  LOP3.LUT R7, R5, 0x7ffffe00, R4, 0xf8, !PT ;  /* 0x7ffffe0005077812 */ /* 0x000fe200078ef804 */
[----:B------:R-:W-:Y:S01]  /*03a0*/  IMAD.SHL.U32 R4, R8, 0x8, RZ ;  /* 0x0000000808047824 */ /* 0x000fe200078e00ff */
[----:B------:R-:W-:-:S02]  /*03b0*/  LEA.HI R2, R3, R6, RZ, 0x3 ;  /* 0x0000000603027211 */ /* 0x000fc400078f18ff */
[----:B------:R-:W-:Y:S01]  /*03c0*/  SHF.R.S32.HI R5, RZ, 0x1f, R15 ;  /* 0x0000001fff057819 */ /* 0x000fe2000001140f */
[----:B------:R-:W-:Y:S01]  /*03d0*/  IMAD.SHL.U32 R7, R7, 0x2, RZ ;  /* 0x0000000207077824 */ /* 0x000fe200078e00ff */
[----:B------:R-:W-:Y:S02]  /*03e0*/  LOP3.LUT R2, R2, 0xffffff8, RZ, 0xc0, !PT ;  /* 0x0ffffff802027812 */ /* 0x000fe400078ec0ff */
[C---:B------:R-:W-:Y:S01]  /*03f0*/  R2P PR, R0.reuse, 0x6 ;  /* 0x0000000600007804 */ /* 0x040fe20000000000 */
[----:B------:R-:W-:Y:S01]  /*0400*/  IMAD.SHL.U32 R0, R0, 0x40, RZ ;  /* 0x0000004000007824 */ /* 0x000fe200078e00ff */
[----:B------:R-:W-:Y:S01]  /*0410*/  LEA.HI R5, R5, R15, RZ, 0x2 ;  /* 0x0000000f05057211 */ /* 0x000fe200078f10ff */
[----:B------:R-:W-:Y:S01]  /*0420*/  IMAD.IADD R3, R6, 0x1, -R2 ;  /* 0x0000000106037824 */ /* 0x000fe200078e0a02 */
[----:B------:R-:W-:Y:S02]  /*0430*/  IADD3 R8, R16, 0x80, RZ ;  /* 0x0000008010087810 */ /* 0x000fe40007ffe0ff */
[----:B------:R-:W-:-:S02]  /*0440*/  SHF.R.S32.HI R2, RZ, 0x2, R5 ;  /* 0x00000002ff027819 */ /* 0x000fc40000011405 */
[----:B------:R-:W-:Y:S02]  /*0450*/  LOP3.LUT R0, R0, 0x1c0, RZ, 0xc0, !PT ;  /* 0x000001c000007812 */ /* 0x000fe400078ec0ff */
[----:B------:R-:W-:Y:S01]  /*0460*/  LEA R248, R248, 0x10100, 0x1 ;  /* 0x00010100f8f87811 */ /* 0x000fe200078e08ff */
[----:B------:R-:W-:Y:S01]  /*0470*/  IMAD R14, R3, 0x10, R2 ;  /* 0x00000010030e7824 */ /* 0x000fe200078e0202 */
[----:B------:R-:W-:Y:S02]  /*0480*/  LOP3.LUT R4, R0, 0x8, R4, 0xf8, !PT ;  /* 0x0000000800047812 */ /* 0x000fe400078ef804 */
[----:B------:R-:W-:Y:S02]  /*0490*/  SEL R2, R12, 0xfffffff0, !P1 ;  /* 0xfffffff00c027807 */ /* 0x000fe40004800000 */
[----:B------:R-:W-:Y:S01]  /*04a0*/  SEL R3, R9, 0xffffffe0, !P2 ;  /* 0xffffffe009037807 */ /* 0x000fe20005000000 */
[----:B------:R-:W-:Y:S01]  /*04b0*/  STL [R1+0x1ec], R14 ;  /* 0x0001ec0e01007387 */ /* 0x000fe20000100800 */
[----:B------:R-:W-:-:S03]  /*04c0*/  SHF.R.U32.HI R0, RZ, 0x3, R0 ;  /* 0x00000003ff007819 */ /* 0x000fc60000011600 */
[----:B------:R-:W-:Y:S01]  /*04d0*/  IMAD.IADD R3, R2, 0x1, R3 ;  /* 0x0000000102037824 */ /* 0x000fe200078e0203 */
[----:B------:R-:W-:Y:S01]  /*04e0*/  LOP3.LUT R0, R4, R0, RZ, 0x3c, !PT ;  /* 0x0000000004007212 */ /* 0x000fe200078e3cff */
[----:B------:R-:W-:Y:S01]  /*04f0*/  STL [R1+0xd8], R13 ;  /* 0x0000d80d01007387 */ /* 0x000fe20000100800 */
[----:B------:R-:W-:Y:S01]  /*0500*/  LEA.HI R2, R11, R17, RZ, 0x7 ;  /* 0x000000110b027211 */ /* 0x000fe200078f38ff */
[----:B------:R-:W-:Y:S01]  /*0510*/  IMAD.MOV.U32 R4, RZ, RZ, 0x40 ;  /* 0x00000040ff047424 */ /* 0x000fe200078e00ff */
[----:B------:R-:W-:Y:S02]  /*0520*/  LOP3.LUT R251, R0, 0x7ffffe00, R251, 0xf8, !PT ;  /* 0x7ffffe0000fb7812 */ /* 0x000fe400078ef8fb */
[----:B------:R-:W-:Y:S02]  /*0530*/  SHF.R.S32.HI R0, RZ, 0x7, R2 ;  /* 0x00000007ff007819 */ /* 0x000fe40000011402 */
[----:B------:R-:W-:Y:S02]  /*0540*/  IADD3 R11, R16, 0x40, RZ ;  /* 0x00000040100b7810 */ /* 0x000fe40007ffe0ff */
[----:B------:R-:W-:-:S02]  /*0550*/  SHF.R.S32.HI R2, RZ, 0x1f, R16 ;  /* 0x0000001fff027819 */ /* 0x000fc40000011410 */
[----:B------:R-:W-:Y:S02]  /*0560*/  LOP3.LUT R0, R5, 0x7ffffffc, RZ, 0xc0, !PT ;  /* 0x7ffffffc05007812 */ /* 0x000fe400078ec0ff */
[----:B------:R-:W-:Y:S01]  /*0570*/  SHF.R.S32.HI R5, RZ, 0x1f, R11 ;  /* 0x0000001fff057819 */ /* 0x000fe2000001140b */
[----:B------:R1:W-:Y:S01]  /*0580*/  STL [R1+0x164], R2 ;  /* 0x0001640201007387 */ /* 0x0003e20000100800 */
[----:B------:R-:W-:Y:S01]  /*0590*/  LEA R251, R251, 0x100, 0x1 ;  /* 0x00000100fbfb7811 */ /* 0x000fe200078e08ff */
[----:B------:R-:W-:Y:S02]  /*05a0*/  IMAD.IADD R0, R15, 0x1, -R0 ;  /* 0x000000010f007824 */ /* 0x000fe400078e0a00 */
[----:B------:R-:W-:Y:S02]  /*05b0*/  STL [R1+0x84], R11 ;  /* 0x0000840b01007387 */ /* 0x000fe40000100800 */
[----:B------:R-:W-:Y:S02]  /*05c0*/  IMAD R3, R3, 0x2, R251 ;  /* 0x0000000203037824 */ /* 0x000fe400078e02fb */
[----:B------:R-:W-:Y:S04]  /*05d0*/  STL [R1+0x80], R8 ;  /* 0x0000800801007387 */ /* 0x000fe80000100800 */
[----:B------:R2:W-:Y:S01]  /*05e0*/  STL [R1+0x160], R5 ;  /* 0x0001600501007387 */ /* 0x0005e20000100800 */
[----:B-1----:R-:W-:-:S05]  /*05f0*/  IADD3 R2, R16, 0xc0, RZ ;  /* 0x000000c010027810 */ /* 0x002fca0007ffe0ff */
[----:B------:R1:W-:Y:S01]  /*0600*/  STL [R1+0x7c], R2 ;  /* 0x00007c0201007387 */ /* 0x0003e20000100800 */
[----:B--2---:R-:W-:-:S05]  /*0610*/  SHF.R.S32.HI R5, RZ, 0x1f, R8 ;  /* 0x0000001fff057819 */ /* 0x004fca0000011408 */
[----:B------:R2:W-:Y:S01]  /*0620*/  STL [R1+0x15c], R5 ;  /* 0x00015c0501007387 */ /* 0x0005e20000100800 */
[----:B-1----:R-:W-:-:S05]  /*0630*/  SHF.R.S32.HI R2, RZ, 0x1f, R2 ;  /* 0x0000001fff027819 */ /* 0x002fca0000011402 */
[----:B------:R1:W-:Y:S04]  /*0640*/  STL [R1+0x158], R2 ;  /* 0x0001580201007387 */ /* 0x0003e80000100800 */
[----:B------:R-:W-:Y:S01]  /*0650*/  STL [R1+0x58], R7 ;  /* 0x0000580701007387 */ /* 0x000fe20000100800 */
[----:B--2---:R-:W-:Y:S01]  /*0660*/  IMAD.SHL.U32 R5, R0, 0x2, RZ ;  /* 0x0000000200057824 */ /* 0x004fe200078e00ff */
[----:B------:R-:W-:-:S04]  /*0670*/  SEL R0, R9, 0xffffffe0, !P1 ;  /* 0xffffffe009007807 */ /* 0x000fc80004800000 */
[C---:B------:R-:W-:Y:S02]  /*0680*/  IADD3 R38, R5.reuse, 0x8, RZ ;  /* 0x0000000805267810 */ /* 0x040fe40007ffe0ff */
[C---:B------:R-:W-:Y:S02]  /*0690*/  IADD3 R37, R5.reuse, 0x10, RZ ;  /* 0x0000001005257810 */ /* 0x040fe40007ffe0ff */
[C---:B------:R-:W-:Y:S02]  /*06a0*/  IADD3 R36, R5.reuse, 0x18, RZ ;  /* 0x0000001805247810 */ /* 0x040fe40007ffe0ff */
[C---:B------:R-:W-:Y:S02]  /*06b0*/  IADD3 R35, R5.reuse, 0x20, RZ ;  /* 0x0000002005237810 */ /* 0x040fe40007ffe0ff */
[C---:B------:R-:W-:Y:S02]  /*06c0*/  IADD3 R34, R5.reuse, 0x28, RZ ;  /* 0x0000002805227810 */ /* 0x040fe40007ffe0ff */
[----:B------:R-:W-:-:S02]  /*06d0*/  IADD3 R33, R5, 0x30, RZ ;  /* 0x0000003005217810 */ /* 0x000fc40007ffe0ff */
[C---:B------:R-:W-:Y:S01]  /*06e0*/  IADD3 R32, R5.reuse, 0x38, RZ ;  /* 0x0000003805207810 */ /* 0x040fe20007ffe0ff */
[----:B-1----:R-:W-:Y:S01]  /*06f0*/  IMAD R2, R10, 0x8, R14 ;  /* 0x000000080a027824 */ /* 0x002fe200078e020e */
        /* <DEDUP_REMOVED lines=31> */
[----:B-1----:R-:W-:Y:S01]  /*08f0*/  SEL R2, R4, 0xffffffc0, !P2 ;  /* 0xffffffc004027807 */ /* 0x002fe20005000000 */
[----:B------:R-:W-:Y:S01]  /*0900*/  STL [R1+0x134], R30 ;  /* 0x0001341e01007387 */ /* 0x000fe20000100800 */
[----:B------:R-:W-:-:S02]  /*0910*/  IADD3 R8, R5, 0xe8, RZ ;  /* 0x000000e805087810 */ /* 0x000fc40007ffe0ff */
[----:B------:R-:W-:Y:S01]  /*0920*/  SHF.R.S32.HI R4, RZ, 0x1f, R38 ;  /* 0x0000001fff047819 */ /* 0x000fe20000011426 */
[----:B------:R-:W-:Y:S01]  /*0930*/  STL [R1+0x130], R29 ;  /* 0x0001301d01007387 */ /* 0x000fe20000100800 */
[----:B------:R-:W-:Y:S01]  /*0940*/  IADD3 R7, R5, 0xf0, RZ ;  /* 0x000000f005077810 */ /* 0x000fe20007ffe0ff */
[----:B------:R-:W-:Y:S01]  /*0950*/  IMAD.IADD R252, R251, 0x1, R2 ;  /* 0x00000001fbfc7824 */ /* 0x000fe200078e0202 */
[----:B------:R-:W-:Y:S01]  /*0960*/  SHF.R.S32.HI R9, RZ, 0x1f, R37 ;  /* 0x0000001fff097819 */ /* 0x000fe20000011425 */
[----:B------:R-:W-:Y:S01]  /*0970*/  STL [R1+0x12c], R28 ;  /* 0x00012c1c01007387 */ /* 0x000fe20000100800 */
[----:B--2---:R-:W-:Y:S02]  /*0980*/  IADD3 R5, R5, 0xf8, RZ ;  /* 0x000000f805057810 */ /* 0x004fe40007ffe0ff */
[----:B------:R-:W-:Y:S01]  /*0990*/  SHF.R.S32.HI R10, RZ, 0x1f, R35 ;  /* 0x0000001fff0a7819 */ /* 0x000fe20000011423 */
        /* <DEDUP_REMOVED lines=24> */
[----:B---3--:R-:W-:-:S03]  /*0b20*/  SHF.R.S32.HI R7, RZ, 0x1f, R7 ;  /* 0x0000001fff077819 */ /* 0x008fc60000011407 */
[----:B------:R1:W-:Y:S01]  /*0b30*/  STL [R1+0x1d8], R4 ;  /* 0x0001d80401007387 */ /* 0x0003e20000100800 */
[----:B----4-:R-:W-:-:S03]  /*0b40*/  SHF.R.S32.HI R9, RZ, 0x1f, R33 ;  /* 0x0000001fff097819 */ /* 0x010fc60000011421 */
        /* <DEDUP_REMOVED lines=45> */
[----:B------:R-:W-:Y:S01]  /*0e20*/  STL [R1+0x178], R9 ;  /* 0x0001780901007387 */ /* 0x000fe20000100800 */
[----:B-1----:R-:W-:-:S05]  /*0e30*/  SHF.R.S32.HI R4, RZ, 0x1f, R11 ;  /* 0x0000001fff047819 */ /* 0x002fca000001140b */
[----:B------:R1:W-:Y:S04]  /*0e40*/  STL [R1+0x174], R4 ;  /* 0x0001740401007387 */ /* 0x0003e80000100800 */
[----:B------:R-:W-:Y:S04]  /*0e50*/  STL [R1+0x170], R8 ;  /* 0x0001700801007387 */ /* 0x000fe80000100800 */
[----:B------:R-:W-:Y:S01]  /*0e60*/  STL [R1+0x16c], R7 ;  /* 0x00016c0701007387 */ /* 0x000fe20000100800 */
[----:B-1----:R-:W-:Y:S01]  /*0e70*/  IMAD R4, R6, 0x800, R251 ;  /* 0x0000080006047824 */ /* 0x002fe200078e02fb */
[----:B------:R-:W-:Y:S01]  /*0e80*/  SHF.R.S32.HI R6, RZ, 0x1f, R5 ;  /* 0x0000001fff067819 */ /* 0x000fe20000011405 */
[----:B------:R-:W-:-:S04]  /*0e90*/  IMAD.IADD R5, R251, 0x1, R0 ;  /* 0x00000001fb057824 */ /* 0x000fc800078e0200 */
[----:B------:R-:W-:Y:S04]  /*0ea0*/  STL [R1+0x168], R6 ;  /* 0x0001680601007387 */ /* 0x000fe80000100800 */
[----:B------:R1:W-:Y:S04]  /*0eb0*/  STL [R1+0x3c], R3 ;  /* 0x00003c0301007387 */ /* 0x0003e80000100800 */
[----:B------:R-:W-:Y:S01]  /*0ec0*/  STL [R1], R5 ;  /* 0x0000000501007387 */ /* 0x000fe20000100800 */
[----:B-1----:R-:W-:Y:S01]  /*0ed0*/  IMAD.IADD R3, R0, 0x1, R4 ;  /* 0x0000000100037824 */ /* 0x002fe200078e0204 */
[C---:B------:R-:W-:Y:S01]  /*0ee0*/  IADD3 R0, R2.reuse, R251, R0 ;  /* 0x000000fb02007210 */ /* 0x040fe20007ffe000 */
[----:B------:R-:W-:-:S04]  /*0ef0*/  IMAD.IADD R4, R2, 0x1, R4 ;  /* 0x0000000102047824 */ /* 0x000fc800078e0204 */
[----:B------:R1:W-:Y:S04]  /*0f00*/  STL [R1+0x4], R0 ;  /* 0x0000040001007387 */ /* 0x0003e80000100800 */
[----:B------:R2:W-:Y:S04]  /*0f10*/  STL [R1+0x4c], R3 ;  /* 0x00004c0301007387 */ /* 0x0005e80000100800 */
[----:B------:R2:W-:Y:S01]  /*0f20*/  STL [R1+0x54], R4 ;  /* 0x0000540401007387 */ /* 0x0005e20000100800 */
[----:B-1----:R-:W-:-:S05]  /*0f30*/  IMAD.IADD R0, R2, 0x1, R3 ;  /* 0x0000000102007824 */ /* 0x002fca00078e0203 */
[----:B------:R2:W-:Y:S02]  /*0f40*/  STL [R1+0x50], R0 ;  /* 0x0000500001007387 */ /* 0x0005e40000100800 */
.L_x_4338:
        /* <DEDUP_REMOVED lines=19> */
.L_x_4294:
[----:B------:R-:W-:-:S04]  /*1080*/  MOV R0, c[0x0][0x554] ;  /* 0x0001550000007a02 */ /* 0x000fc80000000f00 */
[----:B------:R-:W-:Y:S02]  /*1090*/  ISETP.NE.AND P0, PT, R0, 0x1, PT ;  /* 0x000000010000780c */ /* 0x000fe40003f05270 */
[----:B------:R-:W-:-:S11]  /*10a0*/  MOV R0, R2 ;  /* 0x0000000200007202 */ /* 0x000fd60000000f00 */
[----:B------:R-:W-:-:S05]  /*10b0*/  @P0 IMAD.HI.U32 R4, R2, c[0x0][0x558], RZ ;  /* 0x0001560002040a27 */ /* 0x000fca00078e00ff */
[----:B------:R-:W-:-:S05]  /*10c0*/  @P0 SHF.R.U32.HI R0, RZ, c[0x0][0x55c], R4 ;  /* 0x00015700ff000a19 */ /* 0x000fca0000011604 */
[----:B------:R-:W-:Y:S02]  /*10d0*/  IMAD R4, R0, c[0x0][0x554], RZ ;  /* 0x0001550000047a24 */ /* 0x000fe400078e02ff */
.L_x_4295:
[----:B------:R-:W-:Y:S05]  /*10e0*/  BSYNC B0 ;  /* 0x0000000000007941 */ /* 0x000fea0003800000 */
.L_x_4293:
        /* <DEDUP_REMOVED lines=87> */
.L_x_4297:
[----:B------:R-:W-:Y:S05]  /*1660*/  BSYNC B0 ;  /* 0x0000000000007941 */ /* 0x000fea0003800000 */
.L_x_4296:
        /* <DEDUP_REMOVED lines=549> */
[----:B------:R-:W2:Y:S07]  /*38c0*/  LDSM.16.M88.4 R16, [R248+0x7000] ;  /* 0x00700000f810783b */ /* 0x000eae0000000200 */
[C---:B---3--:R-:W-:Y:S01]  /*38d0*/  HMMA.16816.F32.BF16 R32, R228.reuse, R12, R24 ;  /* 0x0000000ce420723c */ /* 0x048fe20000041818 */
[----:B------:R-:W3:Y:S07]  /*38e0*/  LDSM.16.M88.4 R24, [R248+0x6000] ;  /* 0x00600000f818783b */ /* 0x000eee0000000200 */
[C---:B------:R-:W-:Y:S01]  /*38f0*/  HMMA.16816.F32.BF16 R28, R228.reuse, R14, R8 ;  /* 0x0000000ee41c723c */ /* 0x040fe20000041808 */
[----:B------:R-:W4:Y:S07]  /*3900*/  LDSM.16.M88.4 R12, [R248+0x7800] ;  /* 0x00780000f80c783b */ /* 0x000f2e0000000200 */
[C---:B------:R-:W-:Y:S08]  /*3910*/  HMMA.16816.F32.BF16 R8, R228.reuse, R40, R4 ;  /* 0x00000028e408723c */ /* 0x040ff00000041804 */
[----:B------:R-:W-:Y:S01]  /*3920*/  HMMA.16816.F32.BF16 R4, R228, R42, R56 ;  /* 0x0000002ae404723c */ /* 0x000fe20000041838 */
[----:B------:R-:W-:Y:S04]  /*3930*/  STL [R1+0x2c], R64 ;  /* 0x00002c4001007387 */ /* 0x000fe80000100800 */
[----:B------:R3:W-:Y:S03]  /*3940*/  STL [R1+0x20], R3 ;  /* 0x0000200301007387 */ /* 0x0007e60000100800 */
[C---:B-1----:R-:W-:Y:S01]  /*3950*/  HMMA.16816.F32.BF16 R40, R232.reuse, R20, R44 ;  /* 0x00000014e828723c */ /* 0x042fe2000004182c */
[----:B------:R1:W-:Y:S04]  /*3960*/  STL [R1+0x24], R2 ;  /* 0x0000240201007387 */ /* 0x0003e80000100800 */
[----:B------:R4:W-:Y:S03]  /*3970*/  STL [R1+0x28], R0 ;  /* 0x0000280001007387 */ /* 0x0009e60000100800 */
[C---:B------:R-:W-:Y:S01]  /*3980*/  HMMA.16816.F32.BF16 R36, R232.reuse, R22, R36 ;  /* 0x00000016e824723c */ /* 0x040fe20000041824 */
[----:B------:R-:W4:Y:S07]  /*3990*/  LDSM.16.M88.4 R20, [R91] ;  /* 0x000000005b14783b */ /* 0x000f2e0000000200 */
[----:B--2---:R-:W-:Y:S01]  /*39a0*/  HMMA.16816.F32.BF16 R32, R232, R16, R32 ;  /* 0x00000010e820723c */ /* 0x004fe20000041820 */
[----:B---3--:R-:W-:-:S07]  /*39b0*/  IADD3 R3, R90, 0x6800, RZ ;  /* 0x000068005a037810 */ /* 0x008fce0007ffe0ff */
[----:B------:R-:W-:Y:S01]  /*39c0*/  HMMA.16816.F32.BF16 R28, R232, R18, R28 ;  /* 0x00000012e81c723c */ /* 0x000fe2000004181c */
[C---:B-1----:R-:W-:Y:S01]  /*39d0*/  IADD3 R2, R90.reuse, 0x7000, RZ ;  /* 0x000070005a027810 */ /* 0x042fe20007ffe0ff */
[----:B------:R-:W1:Y:S01]  /*39e0*/  LDSM.16.M88.4 R16, [R3] ;  /* 0x000000000310783b */ /* 0x000e620000000200 */
[----:B----4-:R-:W-:-:S05]  /*39f0*/  IADD3 R0, R90, 0x7800, RZ ;  /* 0x000078005a007810 */ /* 0x010fca0007ffe0ff */
[C---:B------:R-:W-:Y:S08]  /*3a00*/  HMMA.16816.F32.BF16 R52, R232.reuse, R24, R52 ;  /* 0x00000018e834723c */ /* 0x040ff00000041834 */
[C---:B------:R-:W-:Y:S08]  /*3a10*/  HMMA.16816.F32.BF16 R48, R232.reuse, R26, R48 ;  /* 0x0000001ae830723c */ /* 0x040ff00000041830 */
[C---:B------:R-:W-:Y:S01]  /*3a20*/  HMMA.16816.F32.BF16 R24, R232.reuse, R12, R8 ;  /* 0x0000000ce818723c */ /* 0x040fe20000041808 */
[----:B------:R-:W2:Y:S07]  /*3a30*/  LDSM.16.M88.4 R8, [R0] ;  /* 0x000000000008783b */ /* 0x000eae0000000200 */
[----:B------:R-:W-:Y:S01]  /*3a40*/  HMMA.16816.F32.BF16 R4, R232, R14, R4 ;  /* 0x0000000ee804723c */ /* 0x000fe20000041804 */
[----:B------:R-:W3:Y:S07]  /*3a50*/  LDSM.16.M88.4 R12, [R2] ;  /* 0x00000000020c783b */ /* 0x000eee0000000200 */
[C---:B------:R-:W-:Y:S08]  /*3a60*/  HMMA.16816.F32.BF16 R52, R236.reuse, R20, R52 ;  /* 0x00000014ec34723c */ /* 0x040ff00000041834 */
[C---:B------:R-:W-:Y:S01]  /*3a70*/  HMMA.16816.F32.BF16 R44, R236.reuse, R22, R48 ;  /* 0x00000016ec2c723c */ /* 0x040fe20000041830 */
[----:B------:R-:W4:Y:S07]  /*3a80*/  LDSM.16.M88.4 R20, [R250+0x6000] ;  /* 0x00600000fa14783b */ /* 0x000f2e0000000200 */
[C---:B-1----:R-:W-:Y:S08]  /*3a90*/  HMMA.16816.F32.BF16 R40, R236.reuse, R16, R40 ;  /* 0x00000010ec28723c */ /* 0x042ff00000041828 */
[C---:B------:R-:W-:Y:S01]  /*3aa0*/  HMMA.16816.F32.BF16 R36, R236.reuse, R18, R36 ;  /* 0x00000012ec24723c */ /* 0x040fe20000041824 */
[----:B------:R-:W1:Y:S07]  /*3ab0*/  LDSM.16.M88.4 R16, [R250+0x6800] ;  /* 0x00680000fa10783b */ /* 0x000e6e0000000200 */
[C---:B--2---:R-:W-:Y:S08]  /*3ac0*/  HMMA.16816.F32.BF16 R24, R236.reuse, R8, R24 ;  /* 0x00000008ec18723c */ /* 0x044ff00000041818 */
[C---:B---3--:R-:W-:Y:S08]  /*3ad0*/  HMMA.16816.F32.BF16 R32, R236.reuse, R12, R32 ;  /* 0x0000000cec20723c */ /* 0x048ff00000041820 */
[C---:B------:R-:W-:Y:S01]  /*3ae0*/  HMMA.16816.F32.BF16 R28, R236.reuse, R14, R28 ;  /* 0x0000000eec1c723c */ /* 0x040fe2000004181c */
[----:B------:R-:W2:Y:S07]  /*3af0*/  LDSM.16.M88.4 R12, [R250+0x7000] ;  /* 0x00700000fa0c783b */ /* 0x000eae0000000200 */
[----:B------:R-:W-:Y:S01]  /*3b00*/  HMMA.16816.F32.BF16 R4, R236, R10, R4 ;  /* 0x0000000aec04723c */ /* 0x000fe20000041804 */
[----:B------:R-:W3:Y:S07]  /*3b10*/  LDSM.16.M88.4 R8, [R250+0x7800] ;  /* 0x00780000fa08783b */ /* 0x000eee0000000200 */
[C---:B----4-:R-:W-:Y:S08]  /*3b20*/  HMMA.16816.F32.BF16 R48, R240.reuse, R20, R52 ;  /* 0x00000014f030723c */ /* 0x050ff00000041834 */
[C---:B------:R-:W-:Y:S01]  /*3b30*/  HMMA.16816.F32.BF16 R44, R240.reuse, R22, R44 ;  /* 0x00000016f02c723c */ /* 0x040fe2000004182c */
[----:B------:R-:W4:Y:S07]  /*3b40*/  LDSM.16.M88.4 R20, [R249] ;  /* 0x00000000f914783b */ /* 0x000f2e0000000200 */
        /* <DEDUP_REMOVED lines=8> */
[----:B------:R-:W3:Y:S01]  /*3bd0*/  LDSM.16.M88.4 R8, [R249+0x1800] ;  /* 0x00180000f908783b */ /* 0x000ee20000000200 */
[----:B------:R-:W-:Y:S01]  /*3be0*/  ISETP.GT.AND P0, PT, R72, R133, PT ;  /* 0x000000854800720c */ /* 0x000fe20003f04270 */
[----:B------:R-:W-:-:S04]  /*3bf0*/  DEPBAR.LE SB0, 0x0 ;  /* 0x000080000000791a */ /* 0x000fc80000000000 */
[----:B------:R1:W-:Y:S04]  /*3c00*/  STL [R1+0x30], R3 ;  /* 0x0000300301007387 */ /* 0x0003e80000100800 */
[----:B------:R2:W-:Y:S04]  /*3c10*/  STL [R1+0x34], R2 ;  /* 0x0000340201007387 */ /* 0x0005e80000100800 */
[----:B------:R4:W-:Y:S01]  /*3c20*/  STL [R1+0x38], R0 ;  /* 0x0000380001007387 */ /* 0x0009e20000100800 */
[C---:B-1----:R-:W-:Y:S02]  /*3c30*/  IADD3 R3, R90.reuse, 0x1800, RZ ;  /* 0x000018005a037810 */ /* 0x042fe40007ffe0ff */
[----:B--2---:R-:W-:-:S02]  /*3c40*/  IADD3 R2, R90, 0x1000, RZ ;  /* 0x000010005a027810 */ /* 0x004fc40007ffe0ff */
[----:B----4-:R-:W-:Y:S01]  /*3c50*/  IADD3 R0, R90, 0x800, RZ ;  /* 0x000008005a007810 */ /* 0x010fe20007ffe0ff */
[----:B------:R1:W-:Y:S04]  /*3c60*/  STL [R1+0x48], R3 ;  /* 0x0000480301007387 */ /* 0x0003e80000100800 */
[----:B------:R1:W-:Y:S04]  /*3c70*/  STL [R1+0x40], R0 ;  /* 0x0000400001007387 */ /* 0x0003e80000100800 */
[----:B------:R1:W-:Y:S01]  /*3c80*/  STL [R1+0x44], R2 ;  /* 0x0000440201007387 */ /* 0x0003e20000100800 */
[C---:B------:R-:W-:Y:S01]  /*3c90*/  HMMA.16816.F32.BF16 R52, R244.reuse, R20, R48 ;  /* 0x00000014f434723c */ /* 0x040fe20000041830 */
[----:B------:R-:W-:Y:S07]  /*3ca0*/  BSSY B0, `(.L_x_4299) ;  /* 0x0000064000007945 */ /* 0x000fee0003800000 */
[----:B------:R-:W-:Y:S01]  /*3cb0*/  HMMA.16816.F32.BF16 R48, R244, R22, R44 ;  /* 0x00000016f430723c */ /* 0x000fe2000004182c */
[----:B------:R-:W-:Y:S01]  /*3cc0*/  BAR.SYNC.DEFER_BLOCKING 0x0 ;  /* 0x0000000000007b1d */ /* 0x000fe20000010000 */
[----:B------:R-:W-:-:S06]  /*3cd0*/  ISETP.GT.AND P6, PT, R77, 0x3f, PT ;  /* 0x0000003f4d00780c */ /* 0x000fcc0003fc4270 */
[C---:B------:R-:W-:Y:S08]  /*3ce0*/  HMMA.16816.F32.BF16 R44, R244.reuse, R16, R40 ;  /* 0x00000010f42c723c */ /* 0x040ff00000041828 */
[C---:B------:R-:W-:Y:S08]  /*3cf0*/  HMMA.16816.F32.BF16 R40, R244.reuse, R18, R36 ;  /* 0x00000012f428723c */ /* 0x040ff00000041824 */
[C---:B------:R-:W-:Y:S08]  /*3d00*/  HMMA.16816.F32.BF16 R36, R244.reuse, R12, R32 ;  /* 0x0000000cf424723c */ /* 0x040ff00000041820 */
[C---:B------:R-:W-:Y:S08]  /*3d10*/  HMMA.16816.F32.BF16 R32, R244.reuse, R14, R28 ;  /* 0x0000000ef420723c */ /* 0x040ff0000004181c */
[C---:B---3--:R-:W-:Y:S08]  /*3d20*/  HMMA.16816.F32.BF16 R24, R244.reuse, R8, R24 ;  /* 0x00000008f418723c */ /* 0x048ff00000041818 */
[----:B------:R-:W-:Y:S01]  /*3d30*/  HMMA.16816.F32.BF16 R20, R244, R10, R4 ;  /* 0x0000000af414723c */ /* 0x000fe20000041804 */
[----:B------:R-:W-:Y:S07]  /*3d40*/  @!UPT UIADD3 URZ, URZ, URZ, URZ ;  /* 0x0000003f3f3ff290 */ /* 0x000fee000fffe03f */
[----:B------:R-:W-:Y:S11]  /*3d50*/  @!P0 BRA `(.L_x_4300) ;  /* 0x0000058000008947 */ /* 0x000ff60003800000 */
[----:B-1----:R-:W-:Y:S01]  /*3d60*/  ISETP.NE.AND P2, PT, R87, 0x1, PT ;  /* 0x000000015700780c */ /* 0x002fe20003f45270 */
[----:B------:R-:W-:-:S02]  /*3d70*/  IMAD R2, R72, 0x40, R132 ;  /* 0x0000004048027824 */ /* 0x000fc400078e0284 */
        /* <DEDUP_REMOVED lines=29> */
.L_x_4339:
        /* <DEDUP_REMOVED lines=29> */
.L_x_4340:
[----:B-1----:R-:W2:Y:S01]  /*4120*/  LDL R15, [R1+0x58] ;  /* 0x00005800010f7983 */ /* 0x002ea20000100800 */
[----:B---3--:R-:W-:-:S02]  /*4130*/  IADD3 R2, -R14, 0x10, RZ ;  /* 0x000000100e027810 */ /* 0x008fc40007ffe1ff */
[----:B------:R-:W-:Y:S02]  /*4140*/  IADD3 R3, -R13, 0x10, RZ ;  /* 0x000000100d037810 */ /* 0x000fe40007ffe1ff */
[----:B------:R-:W-:Y:S02]  /*4150*/  LOP3.LUT R2, R2, 0xf, RZ, 0xc0, !PT ;  /* 0x0000000f02027812 */ /* 0x000fe400078ec0ff */
[----:B------:R-:W-:Y:S02]  /*4160*/  LOP3.LUT R3, R3, 0xf, RZ, 0xc0, !PT ;  /* 0x0000000f03037812 */ /* 0x000fe400078ec0ff */
[----:B------:R-:W-:Y:S02]  /*4170*/  IADD3 R10, P1, P0, R2, R0, R80 ;  /* 0x00000000020a7210 */ /* 0x000fe4000783e050 */
[----:B------:R-:W-:Y:S02]  /*4180*/  IADD3 R2, -R12, 0x10, RZ ;  /* 0x000000100c027810 */ /* 0x000fe40007ffe1ff */
[----:B----4-:R-:W-:-:S02]  /*4190*/  IADD3.X R11, RZ, R4, R73, P1, P0 ;  /* 0x00000004ff0b7210 */ /* 0x010fc40000fe0449 */
[----:B------:R-:W-:Y:S02]  /*41a0*/  LOP3.LUT R2, R2, 0xf, RZ, 0xc0, !PT ;  /* 0x0000000f02027812 */ /* 0x000fe400078ec0ff */
[-C--:B------:R-:W-:Y:S02]  /*41b0*/  IADD3 R8, P5, P4, R3, R0.reuse, R79 ;  /* 0x0000000003087210 */ /* 0x080fe40007cbe04f */
[----:B------:R-:W-:Y:S02]  /*41c0*/  IADD3 R6, P3, P2, R2, R0, R81 ;  /* 0x0000000002067210 */ /* 0x000fe40007a7e051 */
[----:B------:R-:W-:Y:S02]  /*41d0*/  IADD3 R2, -R5, 0x10, RZ ;  /* 0x0000001005027810 */ /* 0x000fe40007ffe1ff */
[----:B------:R-:W-:Y:S02]  /*41e0*/  IADD3.X R7, RZ, R4, R75, P3, P2 ;  /* 0x00000004ff077210 */ /* 0x000fe40001fe444b */
[----:B------:R-:W-:-:S02]  /*41f0*/  LOP3.LUT R2, R2, 0xf, RZ, 0xc0, !PT ;  /* 0x0000000f02027812 */ /* 0x000fc400078ec0ff */
[----:B------:R-:W-:Y:S02]  /*4200*/  ISETP.NE.U32.AND P3, PT, R14, RZ, PT ;  /* 0x000000ff0e00720c */ /* 0x000fe40003f65070 */
[----:B------:R-:W-:Y:S02]  /*4210*/  IADD3 R2, P1, P0, R2, R0, R82 ;  /* 0x0000000002027210 */ /* 0x000fe4000783e052 */
[----:B------:R-:W-:Y:S02]  /*4220*/  ISETP.NE.U32.AND P2, PT, R13, RZ, PT ;  /* 0x000000ff0d00720c */ /* 0x000fe40003f45070 */
[----:B------:R-:W-:Y:S02]  /*4230*/  IADD3.X R3, RZ, R4, R76, P1, P0 ;  /* 0x00000004ff037210 */ /* 0x000fe40000fe044c */
[----:B------:R-:W-:Y:S02]  /*4240*/  ISETP.NE.U32.AND P1, PT, R12, RZ, PT ;  /* 0x000000ff0c00720c */ /* 0x000fe40003f25070 */
[----:B------:R-:W-:-:S02]  /*4250*/  ISETP.NE.U32.AND P0, PT, R5, RZ, PT ;  /* 0x000000ff0500720c */ /* 0x000fc40003f05070 */
[----:B------:R-:W-:Y:S01]  /*4260*/  IADD3.X R9, RZ, R4, R74, P5, P4 ;  /* 0x00000004ff097210 */ /* 0x000fe20002fe844a */
[----:B------:R-:W-:Y:S01]  /*4270*/  @!PT LDS RZ, [RZ] ;  /* 0x00000000fffff984 */ /* 0x000fe20000000800 */
[----:B------:R-:W-:Y:S01]  /*4280*/  @!PT LDS RZ, [RZ] ;  /* 0x00000000fffff984 */ /* 0x000fe20000000800 */
[----:B------:R-:W-:Y:S01]  /*4290*/  @!PT LDS RZ, [RZ] ;  /* 0x00000000fffff984 */ /* 0x000fe20000000800 */
[----:B--2---:R1:W-:Y:S04]  /*42a0*/  LDGSTS.E.BYPASS.LTC128B.128.ZFILL [R15+0x11100], [R10.64], P3 ;  /* 0x111000000a0f7fae */ /* 0x0043e80009941d46 */
[----:B------:R1:W-:Y:S04]  /*42b0*/  LDGSTS.E.BYPASS.LTC128B.128.ZFILL [R15+0x13100], [R8.64], P2 ;  /* 0x13100000080f7fae */ /* 0x0003e80009141d46 */
[----:B------:R1:W-:Y:S04]  /*42c0*/  LDGSTS.E.BYPASS.LTC128B.128.ZFILL [R15+0x15100], [R6.64], P1 ;  /* 0x15100000060f7fae */ /* 0x0003e80008941d46 */
[----:B------:R1:W-:Y:S02]  /*42d0*/  LDGSTS.E.BYPASS.LTC128B.128.ZFILL [R15+0x17100], [R2.64], P0 ;  /* 0x17100000020f7fae */ /* 0x0003e40008141d46 */
.L_x_4300:
[----:B-1----:R-:W-:Y:S05]  /*42e0*/  BSYNC B0 ;  /* 0x0000000000007941 */ /* 0x002fea0003800000 */
.L_x_4299:
[----:B------:R-:W2:Y:S04]  /*42f0*/  LDL R3, [R1+0xd4] ;  /* 0x0000d40001037983 */ /* 0x000ea80000100800 */
        /* <DEDUP_REMOVED lines=17> */
.L_x_4341:
        /* <DEDUP_REMOVED lines=50> */
[----:B-1----:R-:W-:Y:S02]  /*4730*/  FSEL R4, R55, -INF , P0 ;  /* 0xff80000037047808 */ /* 0x002fe40000000000 */
[----:B------:R-:W-:Y:S02]  /*4740*/  ISETP.GT.AND P0, PT, R0, 0x9, PT ;  /* 0x000000090000780c */ /* 0x000fe40003f04270 */
[----:B------:R-:W-:Y:S02]  /*4750*/  FSEL R7, R50, -INF , P2 ;  /* 0xff80000032077808 */ /* 0x000fe40001000000 */
[----:B------:R-:W-:Y:S02]  /*4760*/  FMNMX.FTZ R3, R5, R4, !PT ;  /* 0x0000000405037209 */ /* 0x000fe40007810000 */
[----:B------:R-:W-:-:S02]  /*4770*/  FSEL R6, R51, -INF , P0 ;  /* 0xff80000033067808 */ /* 0x000fc40000000000 */
[C---:B------:R-:W-:Y:S02]  /*4780*/  ISETP.GT.AND P1, PT, R0.reuse, 0x10, PT ;  /* 0x000000100000780c */ /* 0x040fe40003f24270 */
[----:B------:R-:W-:Y:S02]  /*4790*/  FMNMX.FTZ R3, R7, R3, !PT ;  /* 0x0000000307037209 */ /* 0x000fe40007810000 */
        /* <DEDUP_REMOVED lines=15> */
[----:B------:R-:W-:-:S02]  /*4890*/  FMNMX.FTZ R2, R86, R2, !PT ;  /* 0x0000000256027209 */ /* 0x000fc40007810000 */
[----:B------:R-:W-:Y:S02]  /*48a0*/  FSEL R78, R39, -INF , P0 ;  /* 0xff800000274e7808 */ /* 0x000fe40000000000 */
[C---:B------:R-:W-:Y:S02]  /*48b0*/  ISETP.GT.AND P1, PT, R0.reuse, 0x28, PT ;  /* 0x000000280000780c */ /* 0x040fe40003f24270 */
[----:B------:R-:W-:Y:S02]  /*48c0*/  FMNMX.FTZ R3, R79, R3, !PT ;  /* 0x000000034f037209 */ /* 0x000fe40007810000 */
[----:B------:R-:W-:Y:S02]  /*48d0*/  FMNMX.FTZ R2, R85, R2, !PT ;  /* 0x0000000255027209 */ /* 0x000fe40007810000 */
[----:B------:R-:W-:Y:S02]  /*48e0*/  ISETP.GT.AND P0, PT, R0, 0x29, PT ;  /* 0x000000290000780c */ /* 0x000fe40003f04270 */
[----:B------:R-:W-:-:S02]  /*48f0*/  FSEL R77, R34, -INF , P1 ;  /* 0xff800000224d7808 */ /* 0x000fc40000800000 */
[----:B------:R-:W-:Y:S02]  /*4900*/  FMNMX.FTZ R3, R78, R3, !PT ;  /* 0x000000034e037209 */ /* 0x000fe40007810000 */
[----:B------:R-:W-:Y:S02]  /*4910*/  FMNMX.FTZ R2, R84, R2, !PT ;  /* 0x0000000254027209 */ /* 0x000fe40007810000 */
[----:B------:R-:W-:Y:S02]  /*4920*/  FSEL R76, R35, -INF , P0 ;  /* 0xff800000234c7808 */ /* 0x000fe40000000000 */
[----:B------:R-:W-:Y:S02]  /*4930*/  ISETP.GT.AND P1, PT, R0, 0x30, PT ;  /* 0x000000300000780c */ /* 0x000fe40003f24270 */
[----:B------:R-:W-:Y:S02]  /*4940*/  FMNMX.FTZ R3, R77, R3, !PT ;  /* 0x000000034d037209 */ /* 0x000fe40007810000 */
[----:B------:R-:W-:-:S02]  /*4950*/  FMNMX.FTZ R2, R83, R2, !PT ;  /* 0x0000000253027209 */ /* 0x000fc40007810000 */
[----:B------:R-:W-:Y:S02]  /*4960*/  ISETP.GT.AND P0, PT, R0, 0x31, PT ;  /* 0x000000310000780c */ /* 0x000fe40003f04270 */
[----:B------:R-:W-:Y:S02]  /*4970*/  FSEL R75, R26, -INF , P1 ;  /* 0xff8000001a4b7808 */ /* 0x000fe40000800000 */
[----:B------:R-:W-:Y:S02]  /*4980*/  FMNMX.FTZ R3, R76, R3, !PT ;  /* 0x000000034c037209 */ /* 0x000fe40007810000 */
[----:B------:R-:W-:Y:S02]  /*4990*/  FMNMX.FTZ R2, R82, R2, !PT ;  /* 0x0000000252027209 */ /* 0x000fe40007810000 */
[----:B------:R-:W-:Y:S02]  /*49a0*/  FSEL R74, R27, -INF , P0 ;  /* 0xff8000001b4a7808 */ /* 0x000fe40000000000 */
[----:B------:R-:W-:-:S02]  /*49b0*/  ISETP.GT.AND P1, PT, R0, 0x38, PT ;  /* 0x000000380000780c */ /* 0x000fc40003f24270 */
        /* <DEDUP_REMOVED lines=15> */
[----:B-1----:R-:W-:-:S03]  /*4ab0*/  FMNMX.FTZ R133, R0, R133, !PT ;  /* 0x0000008500857209 */ /* 0x002fc60007810000 */
.L_x_4342:
[----:B------:R-:W4:Y:S04]  /*4ac0*/  LDL R92, [R1] ;  /* 0x00000000015c7983 */ /* 0x000f280000100800 */
[----:B------:R-:W5:Y:S04]  /*4ad0*/  LDL R56, [R1+0x3c] ;  /* 0x00003c0001387983 */ /* 0x000f680000100800 */
[----:B--2---:R-:W2:Y:S01]  /*4ae0*/  LDL R93, [R1+0x4] ;  /* 0x00000400015d7983 */ /* 0x004ea20000100800 */
[C---:B------:R-:W-:Y:S01]  /*4af0*/  FMUL.FTZ R2, R133.reuse, c[0x0][0x2d0] ;  /* 0x0000b40085027a20 */ /* 0x040fe20000410000 */
[----:B------:R-:W-:-:S02]  /*4b00*/  FSETP.NEU.FTZ.AND P0, PT, R133, -INF , PT ;  /* 0xff8000008500780b */ /* 0x000fc40003f1d000 */
[----:B---3--:R-:W-:Y:S02]  /*4b10*/  FMNMX.FTZ R16, R3, R16, !PT ;  /* 0x0000001003107209 */ /* 0x008fe40007810000 */
[----:B------:R-:W-:Y:S02]  /*4b20*/  FSEL R2, R2, RZ, P0 ;  /* 0x000000ff02027208 */ /* 0x000fe40000000000 */
[C---:B------:R-:W-:Y:S01]  /*4b30*/  FSETP.NEU.FTZ.AND P0, PT, R16.reuse, -INF , PT ;  /* 0xff8000001000780b */ /* 0x040fe20003f1d000 */
[----:B------:R-:W-:Y:S02]  /*4b40*/  FMUL.FTZ R0, R16, c[0x0][0x2d0] ;  /* 0x0000b40010007a20 */ /* 0x000fe40000410000 */
[----:B------:R-:W-:-:S03]  /*4b50*/  FFMA.FTZ R3, R14, c[0x0][0x2d0], -R2 ;  /* 0x0000b4000e037a23 */ /* 0x000fc60000010802 */
[----:B------:R-:W-:Y:S01]  /*4b60*/  FSEL R0, R0, RZ, P0 ;  /* 0x000000ff00007208 */ /* 0x000fe20000000000 */
[----:B------:R1:W-:Y:S02]  /*4b70*/  MUFU.EX2 R117, R3 ;  /* 0x0000000300757308 */ /* 0x0003e40000000800 */
[----:B-1----:R-:W-:-:S06]  /*4b80*/  FFMA.FTZ R3, R15, c[0x0][0x2d0], -R2 ;  /* 0x0000b4000f037a23 */ /* 0x002fcc0000010802 */
[----:B------:R1:W3:Y:S01]  /*4b90*/  MUFU.EX2 R122, R3 ;  /* 0x00000003007a7308 */ /* 0x0002e20000000800 */
[----:B------:R-:W-:Y:S01]  /*4ba0*/  WARPSYNC 0xffffffff ;  /* 0xffffffff00007948 */ /* 0x000fe20003800000 */
[----:B------:R-:W3:Y:S01]  /*4bb0*/  LDSM.16.MT88.4 R24, [R251] ;  /* 0x00000000fb18783b */ /* 0x000ee20000004200 */
[----:B------:R-:W-:Y:S02]  /*4bc0*/  FFMA.FTZ R5, R5, c[0x0][0x2d0], -R0 ;  /* 0x0000b40005057a23 */ /* 0x000fe40000010800 */
[----:B------:R-:W-:Y:S01]  /*4bd0*/  FFMA.FTZ R13, R13, c[0x0][0x2d0], -R2 ;  /* 0x0000b4000d0d7a23 */ /* 0x000fe20000010802 */
[----:B------:R-:W-:Y:S01]  /*4be0*/  LDSM.16.MT88.4 R44, [R251+0x800] ;  /* 0x00080000fb2c783b */ /* 0x000fe20000004200 */
[----:B-1----:R-:W-:Y:S02]  /*4bf0*/  FFMA.FTZ R3, R4, c[0x0][0x2d0], -R0 ;  /* 0x0000b40004037a23 */ /* 0x002fe40000010800 */
[----:B------:R-:W-:Y:S01]  /*4c00*/  FFMA.FTZ R12, R12, c[0x0][0x2d0], -R2 ;  /* 0x0000b4000c0c7a23 */ /* 0x000fe20000010802 */
[----:B---3--:R-:W-:Y:S01]  /*4c10*/  F2FP.BF16.PACK_AB R14, R122, R117 ;  /* 0x000000757a0e723e */ /* 0x008fe200000010ff */
[----:B------:R1:W-:Y:S01]  /*4c20*/  MUFU.EX2 R119, R3 ;  /* 0x0000000300777308 */ /* 0x0003e20000000800 */
[----:B------:R-:W-:Y:S04]  /*4c30*/  LDSM.16.MT88.4 R32, [R252+0x800] ;  /* 0x00080000fc20783b */ /* 0x000fe80000004200 */
[----:B------:R-:W-:Y:S04]  /*4c40*/  LDSM.16.MT88.4 R60, [R252+0x2800] ;  /* 0x00280000fc3c783b */ /* 0x000fe80000004200 */
[----:B------:R-:W-:Y:S01]  /*4c50*/  LDSM.16.MT88.4 R68, [R251+0x4000] ;  /* 0x00400000fb44783b */ /* 0x000fe20000004200 */
[----:B-1----:R-:W-:-:S04]  /*4c60*/  FFMA.FTZ R3, R7, c[0x0][0x2d0], -R0 ;  /* 0x0000b40007037a23 */ /* 0x002fc80000010800 */
[----:B------:R1:W-:Y:S02]  /*4c70*/  MUFU.EX2 R128, R3 ;  /* 0x0000000300807308 */ /* 0x0003e40000000800 */
[----:B-1----:R-:W-:-:S06]  /*4c80*/  FFMA.FTZ R3, R6, c[0x0][0x2d0], -R0 ;  /* 0x0000b40006037a23 */ /* 0x002fcc0000010800 */
[----:B------:R1:W-:Y:S02]  /*4c90*/  MUFU.EX2 R129, R3 ;  /* 0x0000000300817308 */ /* 0x0003e40000000800 */
[----:B-1----:R-:W-:-:S06]  /*4ca0*/  FFMA.FTZ R3, R17, c[0x0][0x2d0], -R2 ;  /* 0x0000b40011037a23 */ /* 0x002fcc0000010802 */
[----:B------:R1:W-:Y:S08]  /*4cb0*/  MUFU.EX2 R121, R3 ;  /* 0x0000000300797308 */ /* 0x0003f00000000800 */
[----:B------:R3:W-:Y:S01]  /*4cc0*/  MUFU.EX2 R120, R5 ;  /* 0x0000000500787308 */ /* 0x0007e20000000800 */
[----:B-1----:R-:W-:-:S07]  /*4cd0*/  FFMA.FTZ R3, R18, c[0x0][0x2d0], -R2 ;  /* 0x0000b40012037a23 */ /* 0x002fce0000010802 */
[----:B------:R1:W-:Y:S01]  /*4ce0*/  MUFU.EX2 R130, R3 ;  /* 0x0000000300827308 */ /* 0x0003e20000000800 */
[----:B---3--:R-:W-:Y:S07]  /*4cf0*/  LDSM.16.MT88.4 R4, [R252] ;  /* 0x00000000fc04783b */ /* 0x008fee0000004200 */
[----:B------:R-:W-:Y:S01]  /*4d00*/  MUFU.EX2 R118, R13 ;  /* 0x0000000d00767308 */ /* 0x000fe20000000800 */
[----:B-1----:R-:W-:-:S07]  /*4d10*/  FFMA.FTZ R3, R19, c[0x0][0x2d0], -R2 ;  /* 0x0000b40013037a23 */ /* 0x002fce0000010802 */
[----:B------:R-:W1:Y:S08]  /*4d20*/  MUFU.EX2 R116, R12 ;  /* 0x0000000c00747308 */ /* 0x000e700000000800 */
[----:B------:R3:W-:Y:S02]  /*4d30*/  MUFU.EX2 R134, R3 ;  /* 0x0000000300867308 */ /* 0x0007e40000000800 */
[----:B---3--:R-:W-:-:S06]  /*4d40*/  FFMA.FTZ R3, R28, c[0x0][0x2d0], -R2 ;  /* 0x0000b4001c037a23 */ /* 0x008fcc0000010802 */
[----:B------:R3:W2:Y:S01]  /*4d50*/  MUFU.EX2 R96, R3 ;  /* 0x0000000300607308 */ /* 0x0006a20000000800 */
[----:B-1----:R-:W-:Y:S02]  /*4d60*/  F2FP.BF16.PACK_AB R12, R116, R118 ;  /* 0x00000076740c723e */ /* 0x002fe400000010ff */
[----:B------:R-:W-:Y:S02]  /*4d70*/  F2FP.BF16.PACK_AB R13, R119, R120 ;  /* 0x00000078770d723e */ /* 0x000fe400000010ff */
[----:B------:R-:W-:Y:S01]  /*4d80*/  F2FP.BF16.PACK_AB R15, R129, R128 ;  /* 0x00000080810f723e */ /* 0x000fe200000010ff */
[----:B---3--:R-:W-:-:S04]  /*4d90*/  FFMA.FTZ R3, R11, c[0x0][0x2d0], -R0 ;  /* 0x0000b4000b037a23 */ /* 0x008fc80000010800 */
[----:B------:R1:W-:Y:S02]  /*4da0*/  MUFU.EX2 R123, R3 ;  /* 0x00000003007b7308 */ /* 0x0003e40000000800 */
[----:B------:R-:W-:Y:S01]  /*4db0*/  HMMA.16816.F32.BF16 R48, R12, R26, RZ ;  /* 0x0000001a0c30723c */ /* 0x000fe200000418ff */
[----:B-1----:R-:W-:-:S05]  /*4dc0*/  FFMA.FTZ R3, R10, c[0x0][0x2d0], -R0 ;  /* 0x0000b4000a037a23 */ /* 0x002fca0000010800 */
[----:B------:R1:W3:Y:S02]  /*4dd0*/  MUFU.EX2 R131, R3 ;  /* 0x0000000300837308 */ /* 0x0002e40000000800 */
[----:B------:R-:W-:Y:S01]  /*4de0*/  HMMA.16816.F32.BF16 R52, R12, R24, RZ ;  /* 0x000000180c34723c */ /* 0x000fe200000418ff */
[----:B-1----:R-:W-:-:S05]  /*4df0*/  FFMA.FTZ R3, R9, c[0x0][0x2d0], -R0 ;  /* 0x0000b40009037a23 */ /* 0x002fca0000010800 */
[----:B------:R1:W-:Y:S02]  /*4e00*/  MUFU.EX2 R135, R3 ;  /* 0x0000000300877308 */ /* 0x0003e40000000800 */
[----:B-1----:R-:W-:Y:S01]  /*4e10*/  FFMA.FTZ R3, R8, c[0x0][0x2d0], -R0 ;  /* 0x0000b40008037a23 */ /* 0x002fe20000010800 */
[----:B----4-:R-:W1:Y:S04]  /*4e20*/  LDSM.16.MT88.4 R20, [R92] ;  /* 0x000000005c14783b */ /* 0x010e680000004200 */
[----:B------:R-:W4:Y:S01]  /*4e30*/  LDSM.16.MT88.4 R40, [R92+0x800] ;  /* 0x000800005c28783b */ /* 0x000f220000004200 */
[----:B------:R-:W3:Y:S03]  /*4e40*/  MUFU.EX2 R132, R3 ;  /* 0x0000000300847308 */ /* 0x000ee60000000800 */
[----:B-----5:R-:W5:Y:S01]  /*4e50*/  LDSM.16.MT88.4 R24, [R56] ;  /* 0x000000003818783b */ /* 0x020f620000004200 */
[----:B------:R-:W-:-:S02]  /*4e60*/  F2FP.BF16.PACK_AB R8, R130, R121 ;  /* 0x000000798208723e */ /* 0x000fc400000010ff */
[----:B--2---:R-:W-:Y:S01]  /*4e70*/  F2FP.BF16.PACK_AB R10, R96, R134 ;  /* 0x00000086600a723e */ /* 0x004fe200000010ff */
[----:B------:R-:W2:Y:S01]  /*4e80*/  LDSM.16.MT88.4 R56, [R251+0x2000] ;  /* 0x00200000fb38783b */ /* 0x000ea20000004200 */
[----:B---3--:R-:W-:-:S03]  /*4e90*/  F2FP.BF16.PACK_AB R9, R131, R123 ;  /* 0x0000007b8309723e */ /* 0x008fc600000010ff */
[----:B------:R-:W-:Y:S01]  /*4ea0*/  LDSM.16.MT88.4 R64, [R92+0x2000] ;  /* 0x002000005c40783b */ /* 0x000fe20000004200 */
[----:B------:R-:W-:Y:S01]  /*4eb0*/  F2FP.BF16.PACK_AB R11, R132, R135 ;  /* 0x00000087840b723e */ /* 0x000fe200000010ff */
[C---:B-1----:R-:W-:Y:S08]  /*4ec0*/  HMMA.16816.F32.BF16 R28, R12.reuse, R22, RZ ;  /* 0x000000160c1c723c */ /* 0x042ff000000418ff */
[C---:B------:R-:W-:Y:S08]  /*4ed0*/  HMMA.16816.F32.BF16 R36, R12.reuse, R20, RZ ;  /* 0x000000140c24723c */ /* 0x040ff000000418ff */
[C---:B------:R-:W-:Y:S08]  /*4ee0*/  HMMA.16816.F32.BF16 R20, R12.reuse, R4, RZ ;  /* 0x000000040c14723c */ /* 0x040ff000000418ff */
[----:B------:R-:W-:Y:S08]  /*4ef0*/  HMMA.16816.F32.BF16 R4, R12, R6, RZ ;  /* 0x000000060c04723c */ /* 0x000ff000000418ff */
[C---:B------:R-:W-:Y:S08]  /*4f00*/  HMMA.16816.F32.BF16 R48, R8.reuse, R46, R48 ;  /* 0x0000002e0830723c */ /* 0x040ff00000041830 */
[C---:B------:R-:W-:Y:S01]  /*4f10*/  HMMA.16816.F32.BF16 R164, R8.reuse, R44, R52 ;  /* 0x0000002c08a4723c */ /* 0x040fe20000041834 */
[----:B------:R-:W1:Y:S07]  /*4f20*/  LDSM.16.MT88.4 R52, [R93+0x800] ;  /* 0x000800005d34783b */ /* 0x000e6e0000004200 */
[C---:B----4-:R-:W-:Y:S08]  /*4f30*/  HMMA.16816.F32.BF16 R28, R8.reuse, R42, R28 ;  /* 0x0000002a081c723c */ /* 0x050ff0000004181c */
[----:B------:R-:W-:Y:S01]  /*4f40*/  HMMA.16816.F32.BF16 R148, R8, R32, R20 ;  /* 0x000000200894723c */ /* 0x000fe20000041814 */
[----:B------:R-:W-:-:S07]  /*4f50*/  MOV R98, R51 ;  /* 0x0000003300627202 */ /* 0x000fce0000000f00 */
[----:B------:R-:W-:Y:S01]  /*4f60*/  HMMA.16816.F32.BF16 R4, R8, R34, R4 ;  /* 0x000000220804723c */ /* 0x000fe20000041804 */
[----:B------:R-:W-:Y:S01]  /*4f70*/  MOV R97, R48 ;  /* 0x0000003000617202 */ /* 0x000fe20000000f00 */
[----:B------:R-:W-:-:S06]  /*4f80*/  IMAD.MOV.U32 R94, RZ, RZ, R49 ;  /* 0x000000ffff5e7224 */ /* 0x000fcc00078e0031 */
[----:B-----5:R-:W-:Y:S01]  /*4f90*/  HMMA.16816.F32.BF16 R32, R12, R26, RZ ;  /* 0x0000001a0c20723c */ /* 0x020fe200000418ff */
[----:B------:R-:W-:Y:S02]  /*4fa0*/  MOV R95, R50 ;  /* 0x00000032005f7202 */ /* 0x000fe40000000f00 */
[----:B------:R-:W3:Y:S05]  /*4fb0*/  LDSM.16.MT88.4 R48, [R252+0x2000] ;  /* 0x00200000fc30783b */ /* 0x000eea0000004200 */
[----:B------:R-:W-:Y:S01]  /*4fc0*/  HMMA.16816.F32.BF16 R156, R8, R40, R36 ;  /* 0x00000028089c723c */ /* 0x000fe20000041824 */
[----:B------:R-:W4:Y:S01]  /*4fd0*/  LDSM.16.MT88.4 R40, [R251+0x2800] ;  /* 0x00280000fb28783b */ /* 0x000f220000004200 */
[----:B------:R-:W-:Y:S01]  /*4fe0*/  MOV R91, R31 ;  /* 0x0000001f005b7202 */ /* 0x000fe20000000f00 */
[----:B------:R-:W-:Y:S01]  /*4ff0*/  IMAD.MOV.U32 R88, RZ, RZ, R29 ;  /* 0x000000ffff587224 */ /* 0x000fe200078e001d */
[----:B------:R-:W-:Y:S01]  /*5000*/  MOV R90, R28 ;  /* 0x0000001c005a7202 */ /* 0x000fe20000000f00 */
[----:B------:R-:W5:Y:S01]  /*5010*/  LDSM.16.MT88.4 R36, [R92+0x2800] ;  /* 0x002800005c24783b */ /* 0x000f620000004200 */
[----:B------:R-:W-:-:S02]  /*5020*/  MOV R89, R30 ;  /* 0x0000001e00597202 */ /* 0x000fc40000000f00 */
[C---:B------:R-:W-:Y:S08]  /*5030*/  HMMA.16816.F32.BF16 R44, R12.reuse, R24, RZ ;  /* 0x000000180c2c723c */ /* 0x040ff000000418ff */
[C---:B--2---:R-:W-:Y:S08]  /*5040*/  HMMA.16816.F32.BF16 R28, R12.reuse, R56, RZ ;  /* 0x000000380c1c723c */ /* 0x044ff000000418ff */
[----:B------:R-:W-:Y:S01]  /*5050*/  HMMA.16816.F32.BF16 R24, R12, R58, RZ ;  /* 0x0000003a0c18723c */ /* 0x000fe200000418ff */
[----:B------:R-:W2:Y:S01]  /*5060*/  LDSM.16.MT88.4 R56, [R93+0x2000] ;  /* 0x002000005d38783b */ /* 0x000ea20000004200 */
[----:B------:R-:W-:-:S06]  /*5070*/  MOV R19, R4 ;  /* 0x0000000400137202 */ /* 0x000fcc0000000f00 */
[----:B-1----:R-:W-:Y:S01]  /*5080*/  HMMA.16816.F32.BF16 R100, R8, R54, R32 ;  /* 0x000000360864723c */ /* 0x002fe20000041820 */
[----:B------:R-:W-:Y:S01]  /*5090*/  MOV R18, R6 ;  /* 0x0000000600127202 */ /* 0x000fe20000000f00 */
[----:B------:R-:W-:Y:S01]  /*50a0*/  IMAD.MOV.U32 R3, RZ, RZ, R5 ;  /* 0x000000ffff037224 */ /* 0x000fe200078e0005 */
[----:B------:R-:W-:-:S05]  /*50b0*/  MOV R17, R7 ;  /* 0x0000000700117202 */ /* 0x000fca0000000f00 */
[C---:B------:R-:W-:Y:S08]  /*50c0*/  HMMA.16816.F32.BF16 R4, R12.reuse, R66, RZ ;  /* 0x000000420c04723c */ /* 0x040ff000000418ff */
[----:B------:R-:W-:Y:S01]  /*50d0*/  HMMA.16816.F32.BF16 R20, R12, R64, RZ ;  /* 0x000000400c14723c */ /* 0x000fe200000418ff */
[----:B------:R-:W1:Y:S07]  /*50e0*/  LDSM.16.MT88.4 R64, [R93+0x2800] ;  /* 0x002800005d40783b */ /* 0x000e6e0000004200 */
[----:B------:R-:W-:Y:S01]  /*50f0*/  HMMA.16816.F32.BF16 R140, R8, R52, R44 ;  /* 0x00000034088c723c */ /* 0x000fe2000004182c */
[----:B------:R-:W-:-:S02]  /*5100*/  MOV R33, R102 ;  /* 0x0000006600217202 */ /* 0x000fc40000000f00 */
[----:B------:R-:W-:-:S05]  /*5110*/  MOV R32, R101 ;  /* 0x0000006500207202 */ /* 0x000fca0000000f00 */
[----:B---3--:R-:W-:Y:S07]  /*5120*/  HMMA.16816.F32.BF16 R44, R12, R48, RZ ;  /* 0x000000300c2c723c */ /* 0x008fee00000418ff */
[----:B------:R-:W-:Y:S01]  /*5130*/  MOV R49, R103 ;  /* 0x0000006700317202 */ /* 0x000fe20000000f00 */
[----:B------:R-:W-:Y:S02]  /*5140*/  IMAD.MOV.U32 R48, RZ, RZ, R100 ;  /* 0x000000ffff307224 */ /* 0x000fe400078e0064 */
[C---:B----4-:R-:W-:Y:S08]  /*5150*/  HMMA.16816.F32.BF16 R100, R8.reuse, R42, R24 ;  /* 0x0000002a0864723c */ /* 0x050ff00000041818 */
[----:B-----5:R-:W-:Y:S08]  /*5160*/  HMMA.16816.F32.BF16 R188, R8, R38, R4 ;  /* 0x0000002608bc723c */ /* 0x020ff00000041804 */
[----:B--2---:R-:W-:Y:S08]  /*5170*/  HMMA.16816.F32.BF16 R4, R12, R56, RZ ;  /* 0x000000380c04723c */ /* 0x004ff000000418ff */
[C---:B------:R-:W-:Y:S08]  /*5180*/  HMMA.16816.F32.BF16 R184, R8.reuse, R36, R20 ;  /* 0x0000002408b8723c */ /* 0x040ff00000041814 */
[----:B------:R-:W-:Y:S01]  /*5190*/  HMMA.16816.F32.BF16 R52, R8, R40, R28 ;  /* 0x000000280834723c */ /* 0x000fe2000004181c */
[----:B------:R-:W2:Y:S01]  /*51a0*/  LDSM.16.MT88.4 R40, [R251+0x4800] ;  /* 0x00480000fb28783b */ /* 0x000ea20000004200 */
[----:B------:R-:W-:Y:S01]  /*51b0*/  MOV R26, R102 ;  /* 0x00000066001a7202 */ /* 0x000fe20000000f00 */
[----:B------:R-:W-:Y:S01]  /*51c0*/  IMAD.MOV.U32 R24, RZ, RZ, R101 ;  /* 0x000000ffff187224 */ /* 0x000fe200078e0065 */
[----:B------:R-:W-:Y:S01]  /*51d0*/  MOV R27, R100 ;  /* 0x00000064001b7202 */ /* 0x000fe20000000f00 */
[----:B------:R-:W-:Y:S03]  /*51e0*/  LDSM.16.MT88.4 R28, [R92+0x4800] ;  /* 0x004800005c1c783b */ /* 0x000fe60000004200 */
[----:B------:R-:W-:Y:S01]  /*51f0*/  HMMA.16816.F32.BF16 R20, R12, R50, RZ ;  /* 0x000000320c14723c */ /* 0x000fe200000418ff */
[----:B------:R-:W-:Y:S01]  /*5200*/  MOV R25, R103 ;  /* 0x0000006700197202 */ /* 0x000fe20000000f00 */
[----:B------:R-:W-:Y:S05]  /*5210*/  LDSM.16.MT88.4 R36, [R252+0x4000] ;  /* 0x00400000fc24783b */ /* 0x000fea0000004200 */
[----:B------:R-:W-:-:S02]  /*5220*/  MOV R51, R33 ;  /* 0x0000002100337202 */ /* 0x000fc40000000f00 */
[----:B------:R-:W-:Y:S02]  /*5230*/  MOV R50, R32 ;  /* 0x0000002000327202 */ /* 0x000fe40000000f00 */
[----:B------:R-:W3:Y:S01]  /*5240*/  LDSM.16.MT88.4 R32, [R92+0x4000] ;  /* 0x004000005c20783b */ /* 0x000ee20000004200 */
[----:B------:R-:W-:Y:S01]  /*5250*/  HMMA.16816.F32.BF16 R160, R8, R60, R44 ;  /* 0x0000003c08a0723c */ /* 0x000fe2000004182c */
[----:B------:R-:W-:Y:S02]  /*5260*/  MOV R56, R27 ;  /* 0x0000001b00387202 */ /* 0x000fe40000000f00 */
[----:B------:R-:W-:-:S04]  /*5270*/  MOV R57, R24 ;  /* 0x0000001800397202 */ /* 0x000fc80000000f00 */
[----:B------:R-:W-:Y:S01]  /*5280*/  IMAD.MOV.U32 R60, RZ, RZ, R26 ;  /* 0x000000ffff3c7224 */ /* 0x000fe200078e001a */
[----:B------:R-:W-:Y:S01]  /*5290*/  MOV R61, R25 ;  /* 0x00000019003d7202 */ /* 0x000fe20000000f00 */
[----:B-1----:R-:W-:Y:S08]  /*52a0*/  HMMA.16816.F32.BF16 R144, R8, R64, R4 ;  /* 0x000000400890723c */ /* 0x002ff00000041804 */
[C---:B------:R-:W-:Y:S08]  /*52b0*/  HMMA.16816.F32.BF16 R24, R12.reuse, R58, RZ ;  /* 0x0000003a0c18723c */ /* 0x040ff000000418ff */
[----:B------:R-:W-:Y:S01]  /*52c0*/  HMMA.16816.F32.BF16 R4, R12, R68, RZ ;  /* 0x000000440c04723c */ /* 0x000fe200000418ff */
[----:B------:R-:W-:-:S02]  /*52d0*/  MOV R64, R91 ;  /* 0x0000005b00407202 */ /* 0x000fc40000000f00 */
[----:B------:R-:W-:-:S05]  /*52e0*/  MOV R65, R90 ;  /* 0x0000005a00417202 */ /* 0x000fca0000000f00 */
[C---:B------:R-:W-:Y:S08]  /*52f0*/  HMMA.16816.F32.BF16 R152, R8.reuse, R62, R20 ;  /* 0x0000003e0898723c */ /* 0x040ff00000041814 */
[----:B------:R-:W-:Y:S07]  /*5300*/  HMMA.16816.F32.BF16 R136, R8, R66, R24 ;  /* 0x000000420888723c */ /* 0x000fee0000041818 */
[----:B------:R-:W-:Y:S01]  /*5310*/  MOV R67, R89 ;  /* 0x0000005900437202 */ /* 0x000fe20000000f00 */
[----:B------:R-:W-:Y:S01]  /*5320*/  IMAD.MOV.U32 R66, RZ, RZ, R88 ;  /* 0x000000ffff427224 */ /* 0x000fe200078e0058 */
[----:B------:R-:W-:Y:S08]  /*5330*/  HMMA.16816.F32.BF16 R24, R12, R70, RZ ;  /* 0x000000460c18723c */ /* 0x000ff000000418ff */
[----:B--2---:R-:W-:Y:S08]  /*5340*/  HMMA.16816.F32.BF16 R88, R8, R40, R4 ;  /* 0x000000280858723c */ /* 0x004ff00000041804 */
[C---:B---3--:R-:W-:Y:S08]  /*5350*/  HMMA.16816.F32.BF16 R20, R12.reuse, R32, RZ ;  /* 0x000000200c14723c */ /* 0x048ff000000418ff */
[----:B------:R-:W-:Y:S01]  /*5360*/  HMMA.16816.F32.BF16 R4, R12, R34, RZ ;  /* 0x000000220c04723c */ /* 0x000fe200000418ff */
[----:B------:R-:W-:-:S05]  /*5370*/  IMAD.MOV.U32 R70, RZ, RZ, R93 ;  /* 0x000000ffff467224 */ /* 0x000fca00078e005d */
[----:B------:R-:W1:Y:S01]  /*5380*/  LDSM.16.MT88.4 R44, [R70+0x4000] ;  /* 0x00400000462c783b */ /* 0x000e620000004200 */
[----:B------:R-:W-:Y:S01]  /*5390*/  IMAD.MOV.U32 R63, RZ, RZ, R95 ;  /* 0x000000ffff3f7224 */ /* 0x000fe200078e005f */
[----:B------:R-:W-:Y:S02]  /*53a0*/  MOV R62, R94 ;  /* 0x0000005e003e7202 */ /* 0x000fe40000000f00 */
[----:B------:R-:W-:Y:S01]  /*53b0*/  MOV R71, R92 ;  /* 0x0000005c00477202 */ /* 0x000fe20000000f00 */
[----:B------:R-:W-:Y:S01]  /*53c0*/  LDSM.16.MT88.4 R32, [R70+0x4800] ;  /* 0x004800004620783b */ /* 0x000fe20000004200 */
[----:B------:R-:W-:Y:S01]  /*53d0*/  HMMA.16816.F32.BF16 R92, R8, R42, R24 ;  /* 0x0000002a085c723c */ /* 0x000fe20000041818 */
[----:B------:R-:W-:Y:S02]  /*53e0*/  MOV R58, R98 ;  /* 0x00000062003a7202 */ /* 0x000fe40000000f00 */
[----:B------:R-:W-:-:S04]  /*53f0*/  MOV R59, R97 ;  /* 0x00000061003b7202 */ /* 0x000fc80000000f00 */
[----:B------:R-:W-:Y:S02]  /*5400*/  MOV R43, R96 ;  /* 0x00000060002b7202 */ /* 0x000fe40000000f00 */
[C---:B------:R-:W-:Y:S08]  /*5410*/  HMMA.16816.F32.BF16 R96, R8.reuse, R28, R20 ;  /* 0x0000001c0860723c */ /* 0x040ff00000041814 */
[----:B------:R-:W-:Y:S01]  /*5420*/  HMMA.16816.F32.BF16 R100, R8, R30, R4 ;  /* 0x0000001e0864723c */ /* 0x000fe20000041804 */
[----:B------:R-:W2:Y:S07]  /*5430*/  LDSM.16.MT88.4 R28, [R252+0x4800] ;  /* 0x00480000fc1c783b */ /* 0x000eae0000004200 */
[C---:B------:R-:W-:Y:S08]  /*5440*/  HMMA.16816.F32.BF16 R24, R12.reuse, R36, RZ ;  /* 0x000000240c18723c */ /* 0x040ff000000418ff */
[C---:B-1----:R-:W-:Y:S08]  /*5450*/  HMMA.16816.F32.BF16 R4, R12.reuse, R44, RZ ;  /* 0x0000002c0c04723c */ /* 0x042ff000000418ff */
[----:B------:R-:W-:Y:S08]  /*5460*/  HMMA.16816.F32.BF16 R20, R12, R38, RZ ;  /* 0x000000260c14723c */ /* 0x000ff000000418ff */
[C---:B--2---:R-:W-:Y:S01]  /*5470*/  HMMA.16816.F32.BF16 R104, R8.reuse, R28, R24 ;  /* 0x0000001c0868723c */ /* 0x044fe20000041818 */
[----:B------:R-:W1:Y:S07]  /*5480*/  LDSM.16.MT88.4 R24, [R251+0x6000] ;  /* 0x00600000fb18783b */ /* 0x000e6e0000004200 */
[----:B------:R-:W-:Y:S08]  /*5490*/  HMMA.16816.F32.BF16 R112, R8, R32, R4 ;  /* 0x000000200870723c */ /* 0x000ff00000041804 */
[----:B------:R-:W-:Y:S08]  /*54a0*/  HMMA.16816.F32.BF16 R4, R12, R46, RZ ;  /* 0x0000002e0c04723c */ /* 0x000ff000000418ff */
[C---:B------:R-:W-:Y:S01]  /*54b0*/  HMMA.16816.F32.BF16 R108, R8.reuse, R30, R20 ;  /* 0x0000001e086c723c */ /* 0x040fe20000041814 */
[----:B------:R-:W2:Y:S11]  /*54c0*/  LDSM.16.MT88.4 R20, [R251+0x6800] ;  /* 0x00680000fb14783b */ /* 0x000eb60000004200 */
[----:B------:R-:W-:Y:S04]  /*54d0*/  @!UPT UIADD3 URZ, URZ, URZ, URZ ;  /* 0x0000003f3f3ff290 */ /* 0x000fe8000fffe03f */
[----:B------:R-:W-:Y:S08]  /*54e0*/  HMMA.16816.F32.BF16 R180, R8, R34, R4 ;  /* 0x0000002208b4723c */ /* 0x000ff00000041804 */
[----:B-1----:R-:W-:Y:S11]  /*54f0*/  HMMA.16816.F32.BF16 R4, R12, R24, RZ ;  /* 0x000000180c04723c */ /* 0x002ff600000418ff */
[----:B------:R-:W-:Y:S11]  /*5500*/  @!UPT UIADD3 URZ, URZ, URZ, URZ ;  /* 0x0000003f3f3ff290 */ /* 0x000ff6000fffe03f */
[----:B------:R-:W-:Y:S02]  /*5510*/  @!UPT UIADD3 URZ, URZ, URZ, URZ ;  /* 0x0000003f3f3ff290 */ /* 0x000fe4000fffe03f */
[----:B--2---:R-:W-:Y:S08]  /*5520*/  HMMA.16816.F32.BF16 R176, R8, R20, R4 ;  /* 0x0000001408b0723c */ /* 0x004ff00000041804 */
[----:B------:R-:W-:Y:S01]  /*5530*/  HMMA.16816.F32.BF16 R4, R12, R26, RZ ;  /* 0x0000001a0c04723c */ /* 0x000fe200000418ff */
[----:B------:R-:W-:Y:S01]  /*5540*/  MOV R69, R3 ;  /* 0x0000000300457202 */ /* 0x000fe20000000f00 */
[----:B------:R-:W-:Y:S11]  /*5550*/  LDSM.16.MT88.4 R24, [R71+0x6800] ;  /* 0x006800004718783b */ /* 0x000ff60000004200 */
[----:B------:R-:W-:Y:S11]  /*5560*/  @!UPT UIADD3 URZ, URZ, URZ, URZ ;  /* 0x0000003f3f3ff290 */ /* 0x000ff6000fffe03f */
[----:B------:R-:W-:Y:S01]  /*5570*/  HMMA.16816.F32.BF16 R124, R8, R22, R4 ;  /* 0x00000016087c723c */ /* 0x000fe20000041804 */
[----:B------:R-:W1:Y:S01]  /*5580*/  LDSM.16.MT88.4 R20, [R71+0x6000] ;  /* 0x006000004714783b */ /* 0x000e620000004200 */
[----:B------:R-:W-:Y:S01]  /*5590*/  FADD.FTZ R3, R118, R116 ;  /* 0x0000007476037221 */ /* 0x000fe20000010000 */
[----:B------:R-:W-:Y:S01]  /*55a0*/  MOV R41, R17 ;  /* 0x0000001100297202 */ /* 0x000fe20000000f00 */
[----:B------:R-:W-:Y:S02]  /*55b0*/  FADD.FTZ R17, R120, R119 ;  /* 0x0000007778117221 */ /* 0x000fe40000010000 */
[----:B------:R-:W-:Y:S02]  /*55c0*/  FADD.FTZ R3, R117, R3 ;  /* 0x0000000375037221 */ /* 0x000fe40000010000 */
[----:B------:R-:W-:Y:S02]  /*55d0*/  FADD.FTZ R4, R128, R17 ;  /* 0x0000001180047221 */ /* 0x000fe40000010000 */
[----:B------:R-:W-:Y:S01]  /*55e0*/  FADD.FTZ R3, R122, R3 ;  /* 0x000000037a037221 */ /* 0x000fe20000010000 */
[----:B------:R-:W-:Y:S01]  /*55f0*/  MOV R68, R19 ;  /* 0x0000001300447202 */ /* 0x000fe20000000f00 */
[----:B------:R-:W-:-:S02]  /*5600*/  FADD.FTZ R4, R129, R4 ;  /* 0x0000000481047221 */ /* 0x000fc40000010000 */
[----:B------:R-:W-:Y:S01]  /*5610*/  FADD.FTZ R3, R121, R3 ;  /* 0x0000000379037221 */ /* 0x000fe20000010000 */
[----:B------:R-:W-:Y:S01]  /*5620*/  MOV R40, R18 ;  /* 0x0000001200287202 */ /* 0x000fe20000000f00 */
[--C-:B------:R-:W-:Y:S02]  /*5630*/  FFMA.FTZ R18, R87, c[0x0][0x2d0], -R2.reuse ;  /* 0x0000b40057127a23 */ /* 0x100fe40000010802 */
[--C-:B------:R-:W-:Y:S02]  /*5640*/  FFMA.FTZ R17, R86, c[0x0][0x2d0], -R2.reuse ;  /* 0x0000b40056117a23 */ /* 0x100fe40000010802 */
[--C-:B------:R-:W-:Y:S02]  /*5650*/  FFMA.FTZ R19, R85, c[0x0][0x2d0], -R2.reuse ;  /* 0x0000b40055137a23 */ /* 0x100fe40000010802 */
[--C-:B------:R-:W-:Y:S02]  /*5660*/  FFMA.FTZ R28, R84, c[0x0][0x2d0], -R2.reuse ;  /* 0x0000b400541c7a23 */ /* 0x100fe40000010802 */
[----:B------:R-:W-:-:S02]  /*5670*/  FFMA.FTZ R38, R83, c[0x0][0x2d0], -R2 ;  /* 0x0000b40053267a23 */ /* 0x000fc40000010802 */
[--C-:B------:R-:W-:Y:S02]  /*5680*/  FFMA.FTZ R37, R82, c[0x0][0x2d0], -R2.reuse ;  /* 0x0000b40052257a23 */ /* 0x100fe40000010802 */
[--C-:B------:R-:W-:Y:S02]  /*5690*/  FFMA.FTZ R36, R81, c[0x0][0x2d0], -R2.reuse ;  /* 0x0000b40051247a23 */ /* 0x100fe40000010802 */
[----:B------:R-:W-:Y:S02]  /*56a0*/  FFMA.FTZ R34, R80, c[0x0][0x2d0], -R2 ;  /* 0x0000b40050227a23 */ /* 0x000fe40000010802 */
[----:B------:R-:W-:Y:S02]  /*56b0*/  FADD.FTZ R2, R130, R3 ;  /* 0x0000000382027221 */ /* 0x000fe40000010000 */
[----:B------:R-:W-:Y:S02]  /*56c0*/  FADD.FTZ R3, R123, R4 ;  /* 0x000000047b037221 */ /* 0x000fe40000010000 */
[----:B-1----:R-:W-:Y:S11]  /*56d0*/  HMMA.16816.F32.BF16 R4, R12, R20, RZ ;  /* 0x000000140c04723c */ /* 0x002ff600000418ff */
[----:B------:R-:W-:Y:S11]  /*56e0*/  @!UPT UIADD3 URZ, URZ, URZ, URZ ;  /* 0x0000003f3f3ff290 */ /* 0x000ff6000fffe03f */
[----:B------:R-:W-:Y:S02]  /*56f0*/  @!UPT UIADD3 URZ, URZ, URZ, URZ ;  /* 0x0000003f3f3ff290 */ /* 0x000fe4000fffe03f */
[----:B------:R-:W-:Y:S08]  /*5700*/  HMMA.16816.F32.BF16 R120, R8, R24, R4 ;  /* 0x000000180878723c */ /* 0x000ff00000041804 */
[----:B------:R-:W-:Y:S01]  /*5710*/  HMMA.16816.F32.BF16 R4, R12, R22, RZ ;  /* 0x000000160c04723c */ /* 0x000fe200000418ff */
[----:B------:R1:W2:Y:S01]  /*5720*/  MUFU.EX2 R22, R18 ;  /* 0x0000001200167308 */ /* 0x0002a20000000800 */
[----:B------:R-:W-:Y:S11]  /*5730*/  FADD.FTZ R2, R134, R2 ;  /* 0x0000000286027221 */ /* 0x000ff60000010000 */
[----:B------:R-:W-:Y:S11]  /*5740*/  @!UPT UIADD3 URZ, URZ, URZ, URZ ;  /* 0x0000003f3f3ff290 */ /* 0x000ff6000fffe03f */
[----:B------:R-:W-:Y:S01]  /*5750*/  HMMA.16816.F32.BF16 R116, R8, R26, R4 ;  /* 0x0000001a0874723c */ /* 0x000fe20000041804 */
[----:B------:R3:W-:Y:S01]  /*5760*/  MUFU.EX2 R6, R28 ;  /* 0x0000001c00067308 */ /* 0x0007e20000000800 */
[--C-:B-1----:R-:W-:Y:S01]  /*5770*/  FFMA.FTZ R18, R76, c[0x0][0x2d0], -R0.reuse ;  /* 0x0000b4004c127a23 */ /* 0x102fe20000010800 */
[----:B------:R-:W-:Y:S04]  /*5780*/  LDSM.16.MT88.4 R24, [R252+0x6800] ;  /* 0x00680000fc18783b */ /* 0x000fe80000004200 */
[----:B---3--:R-:W1:Y:S02]  /*5790*/  LDSM.16.MT88.4 R28, [R252+0x6000] ;  /* 0x00600000fc1c783b */ /* 0x008e640000004200 */
[----:B------:R3:W4:Y:S01]  /*57a0*/  MUFU.EX2 R21, R17 ;  /* 0x0000001100157308 */ /* 0x0007220000000800 */
[----:B------:R-:W-:-:S02]  /*57b0*/  FFMA.FTZ R7, R78, c[0x0][0x2d0], -R0 ;  /* 0x0000b4004e077a23 */ /* 0x000fc40000010800 */
[--C-:B------:R-:W-:Y:S02]  /*57c0*/  FFMA.FTZ R5, R77, c[0x0][0x2d0], -R0.reuse ;  /* 0x0000b4004d057a23 */ /* 0x100fe40000010800 */
[----:B------:R-:W-:-:S03]  /*57d0*/  FFMA.FTZ R33, R75, c[0x0][0x2d0], -R0 ;  /* 0x0000b4004b217a23 */ /* 0x000fc60000010800 */
[----:B------:R5:W2:Y:S01]  /*57e0*/  MUFU.EX2 R20, R19 ;  /* 0x0000001300147308 */ /* 0x000aa20000000800 */
[--C-:B------:R-:W-:Y:S02]  /*57f0*/  FFMA.FTZ R32, R74, c[0x0][0x2d0], -R0.reuse ;  /* 0x0000b4004a207a23 */ /* 0x100fe40000010800 */
[--C-:B------:R-:W-:Y:S02]  /*5800*/  FFMA.FTZ R35, R72, c[0x0][0x2d0], -R0.reuse ;  /* 0x0000b40048237a23 */ /* 0x100fe40000010800 */
[--C-:B---3--:R-:W-:Y:S02]  /*5810*/  FFMA.FTZ R17, R79, c[0x0][0x2d0], -R0.reuse ;  /* 0x0000b4004f117a23 */ /* 0x108fe40000010800 */
[----:B-----5:R-:W-:Y:S02]  /*5820*/  FFMA.FTZ R19, R73, c[0x0][0x2d0], -R0 ;  /* 0x0000b40049137a23 */ /* 0x020fe40000010800 */
[----:B------:R-:W-:-:S04]  /*5830*/  FADD.FTZ R0, R43, R2 ;  /* 0x000000022b007221 */ /* 0x000fc80000010000 */
[----:B--2---:R-:W-:-:S04]  /*5840*/  FADD.FTZ R0, R22, R0 ;  /* 0x0000000016007221 */ /* 0x004fc80000010000 */
[----:B----4-:R-:W-:-:S04]  /*5850*/  FADD.FTZ R0, R21, R0 ;  /* 0x0000000015007221 */ /* 0x010fc80000010000 */
[----:B------:R-:W-:Y:S01]  /*5860*/  FADD.FTZ R0, R20, R0 ;  /* 0x0000000014007221 */ /* 0x000fe20000010000 */
[----:B------:R-:W-:-:S03]  /*5870*/  F2FP.BF16.PACK_AB R4, R21, R22 ;  /* 0x000000161504723e */ /* 0x000fc600000010ff */
[C---:B------:R-:W-:Y:S01]  /*5880*/  FADD.FTZ R0, R6.reuse, R0 ;  /* 0x0000000006007221 */ /* 0x040fe20000010000 */
[----:B------:R-:W-:Y:S02]  /*5890*/  F2FP.BF16.PACK_AB R6, R6, R20 ;  /* 0x000000140606723e */ /* 0x000fe400000010ff */
[----:B-1----:R-:W-:Y:S01]  /*58a0*/  HMMA.16816.F32.BF16 R20, R12, R28, RZ ;  /* 0x0000001c0c14723c */ /* 0x002fe200000418ff */
[----:B------:R-:W-:Y:S01]  /*58b0*/  FADD.FTZ R3, R131, R3 ;  /* 0x0000000383037221 */ /* 0x000fe20000010000 */
[----:B------:R-:W-:Y:S01]  /*58c0*/  MOV R134, R70 ;  /* 0x0000004600867202 */ /* 0x000fe20000000f00 */
[----:B------:R-:W-:Y:S02]  /*58d0*/  IMAD.MOV.U32 R70, RZ, RZ, R40 ;  /* 0x000000ffff467224 */ /* 0x000fe400078e0028 */
[----:B------:R-:W-:Y:S01]  /*58e0*/  FADD.FTZ R2, R135, R3 ;  /* 0x0000000387027221 */ /* 0x000fe20000010000 */
[----:B------:R-:W-:Y:S01]  /*58f0*/  MOV R135, R71 ;  /* 0x0000004700877202 */ /* 0x000fe20000000f00 */
[----:B------:R-:W-:Y:S01]  /*5900*/  IMAD.MOV.U32 R40, RZ, RZ, R65 ;  /* 0x000000ffff287224 */ /* 0x000fe200078e0041 */
[----:B------:R-:W-:-:S02]  /*5910*/  MOV R71, R41 ;  /* 0x0000002900477202 */ /* 0x000fc40000000f00 */
[----:B------:R-:W-:Y:S02]  /*5920*/  MOV R41, R66 ;  /* 0x0000004200297202 */ /* 0x000fe40000000f00 */
[----:B------:R-:W-:Y:S02]  /*5930*/  MOV R42, R67 ;  /* 0x00000043002a7202 */ /* 0x000fe40000000f00 */
[----:B------:R-:W-:-:S10]  /*5940*/  MOV R43, R64 ;  /* 0x00000040002b7202 */ /* 0x000fd40000000f00 */
[----:B------:R-:W-:Y:S08]  /*5950*/  HMMA.16816.F32.BF16 R64, R8, R24, R20 ;  /* 0x000000180840723c */ /* 0x000ff00000041814 */
[----:B------:R-:W-:Y:S01]  /*5960*/  HMMA.16816.F32.BF16 R20, R12, R30, RZ ;  /* 0x0000001e0c14723c */ /* 0x000fe200000418ff */
[----:B------:R-:W-:Y:S01]  /*5970*/  MOV R39, R58 ;  /* 0x0000003a00277202 */ /* 0x000fe20000000f00 */
[----:B------:R-:W-:Y:S01]  /*5980*/  IMAD.MOV.U32 R58, RZ, RZ, R60 ;  /* 0x000000ffff3a7224 */ /* 0x000fe200078e003c */
[----:B------:R-:W-:Y:S01]  /*5990*/  MOV R44, R59 ;  /* 0x0000003b002c7202 */ /* 0x000fe20000000f00 */
[----:B------:R-:W-:Y:S01]  /*59a0*/  IMAD.MOV.U32 R60, RZ, RZ, R48 ;  /* 0x000000ffff3c7224 */ /* 0x000fe200078e0030 */
[----:B------:R-:W-:-:S02]  /*59b0*/  MOV R45, R62 ;  /* 0x0000003e002d7202 */ /* 0x000fc40000000f00 */
[----:B------:R-:W-:Y:S02]  /*59c0*/  MOV R47, R63 ;  /* 0x0000003f002f7202 */ /* 0x000fe40000000f00 */
[----:B------:R-:W-:Y:S02]  /*59d0*/  MOV R59, R61 ;  /* 0x0000003d003b7202 */ /* 0x000fe40000000f00 */
[----:B------:R-:W-:Y:S02]  /*59e0*/  MOV R61, R50 ;  /* 0x00000032003d7202 */ /* 0x000fe40000000f00 */
[----:B------:R-:W-:Y:S02]  /*59f0*/  MOV R62, R51 ;  /* 0x00000033003e7202 */ /* 0x000fe40000000f00 */
[----:B------:R-:W-:-:S09]  /*5a00*/  MOV R63, R49 ;  /* 0x00000031003f7202 */ /* 0x000fd20000000f00 */
[----:B------:R-:W-:Y:S01]  /*5a10*/  HMMA.16816.F32.BF16 R48, R8, R26, R20 ;  /* 0x0000001a0830723c */ /* 0x000fe20000041814 */
[----:B------:R-:W1:Y:S01]  /*5a20*/  LDSM.16.MT88.4 R20, [R134+0x6000] ;  /* 0x006000008614783b */ /* 0x000e620000004200 */
[----:B------:R-:W2:Y:S08]  /*5a30*/  MUFU.EX2 R25, R38 ;  /* 0x0000002600197308 */ /* 0x000eb00000000800 */
[----:B------:R-:W3:Y:S01]  /*5a40*/  MUFU.EX2 R24, R37 ;  /* 0x0000002500187308 */ /* 0x000ee20000000800 */
[----:B--2---:R-:W-:-:S04]  /*5a50*/  FADD.FTZ R0, R25, R0 ;  /* 0x0000000019007221 */ /* 0x004fc80000010000 */
[C---:B---3--:R-:W-:Y:S01]  /*5a60*/  FADD.FTZ R0, R24.reuse, R0 ;  /* 0x0000000018007221 */ /* 0x048fe20000010000 */
[----:B------:R-:W-:Y:S02]  /*5a70*/  F2FP.BF16.PACK_AB R128, R24, R25 ;  /* 0x000000191880723e */ /* 0x000fe400000010ff */
[----:B------:R-:W2:Y:S01]  /*5a80*/  MUFU.EX2 R30, R36 ;  /* 0x00000024001e7308 */ /* 0x000ea20000000800 */
[C---:B-1----:R-:W-:Y:S08]  /*5a90*/  HMMA.16816.F32.BF16 R24, R12.reuse, R20, RZ ;  /* 0x000000140c18723c */ /* 0x042ff000000418ff */
[----:B------:R-:W-:Y:S01]  /*5aa0*/  HMMA.16816.F32.BF16 R20, R12, R22, RZ ;  /* 0x000000160c14723c */ /* 0x000fe200000418ff */
[----:B------:R-:W1:Y:S01]  /*5ab0*/  LDSM.16.MT88.4 R12, [R134+0x6800] ;  /* 0x00680000860c783b */ /* 0x000e620000004200 */
[----:B------:R-:W3:Y:S08]  /*5ac0*/  MUFU.EX2 R29, R17 ;  /* 0x00000011001d7308 */ /* 0x000ef00000000800 */
[----:B------:R-:W4:Y:S08]  /*5ad0*/  MUFU.EX2 R28, R34 ;  /* 0x00000022001c7308 */ /* 0x000f300000000800 */
[----:B------:R-:W5:Y:S01]  /*5ae0*/  MUFU.EX2 R7, R7 ;  /* 0x0000000700077308 */ /* 0x000f620000000800 */
[----:B------:R-:W-:-:S07]  /*5af0*/  FADD.FTZ R2, R132, R2 ;  /* 0x0000000284027221 */ /* 0x000fce0000010000 */
[----:B------:R1:W-:Y:S01]  /*5b00*/  MUFU.EX2 R17, R5 ;  /* 0x0000000500117308 */ /* 0x0003e20000000800 */
[----:B--2---:R-:W-:Y:S02]  /*5b10*/  FADD.FTZ R0, R30, R0 ;  /* 0x000000001e007221 */ /* 0x004fe40000010000 */
[----:B---3--:R-:W-:-:S05]  /*5b20*/  FADD.FTZ R2, R29, R2 ;  /* 0x000000021d027221 */ /* 0x008fca0000010000 */
[----:B------:R-:W2:Y:S01]  /*5b30*/  MUFU.EX2 R3, R18 ;  /* 0x0000001200037308 */ /* 0x000ea20000000800 */
[----:B----4-:R-:W-:Y:S02]  /*5b40*/  FADD.FTZ R0, R28, R0 ;  /* 0x000000001c007221 */ /* 0x010fe40000010000 */
[----:B-----5:R-:W-:-:S03]  /*5b50*/  FADD.FTZ R2, R7, R2 ;  /* 0x0000000207027221 */ /* 0x020fc60000010000 */
[----:B------:R3:W-:Y:S01]  /*5b60*/  STL [R1+0x78], R0 ;  /* 0x0000780001007387 */ /* 0x0007e20000100800 */
[----:B-1----:R-:W-:Y:S02]  /*5b70*/  F2FP.BF16.PACK_AB R5, R7, R29 ;  /* 0x0000001d0705723e */ /* 0x002fe400000010ff */
[----:B--2---:R-:W-:Y:S01]  /*5b80*/  F2FP.BF16.PACK_AB R7, R3, R17 ;  /* 0x000000110307723e */ /* 0x004fe200000010ff */
[----:B---3--:R-:W-:Y:S02]  /*5b90*/  FADD.FTZ R0, R17, R2 ;  /* 0x0000000211007221 */ /* 0x008fe40000010000 */
[----:B------:R-:W1:Y:S02]  /*5ba0*/  MUFU.EX2 R17, R33 ;  /* 0x0000002100117308 */ /* 0x000e640000000800 */
[----:B------:R-:W-:-:S06]  /*5bb0*/  FADD.FTZ R0, R3, R0 ;  /* 0x0000000003007221 */ /* 0x000fcc0000010000 */
[----:B------:R-:W2:Y:S08]  /*5bc0*/  MUFU.EX2 R3, R32 ;  /* 0x0000002000037308 */ /* 0x000eb00000000800 */
[----:B------:R3:W-:Y:S02]  /*5bd0*/  MUFU.EX2 R2, R35 ;  /* 0x0000002300027308 */ /* 0x0007e40000000800 */
[C---:B---3--:R-:W-:Y:S08]  /*5be0*/  HMMA.16816.F32.BF16 R32, R8.reuse, R12, R24 ;  /* 0x0000000c0820723c */ /* 0x048ff00000041818 */
[----:B------:R-:W-:Y:S01]  /*5bf0*/  HMMA.16816.F32.BF16 R24, R8, R14, R20 ;  /* 0x0000000e0818723c */ /* 0x000fe20000041814 */
[----:B------:R-:W3:Y:S01]  /*5c00*/  LDSM.16.MT88.4 R12, [R135+0x1000] ;  /* 0x00100000870c783b */ /* 0x000ee20000004200 */
[----:B------:R-:W-:-:S02]  /*5c10*/  MOV R46, R47 ;  /* 0x0000002f002e7202 */ /* 0x000fc40000000f00 */
[----:B------:R-:W-:Y:S01]  /*5c20*/  MOV R47, R39 ;  /* 0x00000027002f7202 */ /* 0x000fe20000000f00 */
[----:B------:R-:W4:Y:S01]  /*5c30*/  LDSM.16.MT88.4 R8, [R251+0x1000] ;  /* 0x00100000fb08783b */ /* 0x000f220000004200 */
[----:B------:R-:W-:Y:S01]  /*5c40*/  F2FP.BF16.PACK_AB R130, R28, R30 ;  /* 0x0000001e1c82723e */ /* 0x000fe200000010ff */
[----:B------:R-:W5:Y:S01]  /*5c50*/  MUFU.EX2 R19, R19 ;  /* 0x0000001300137308 */ /* 0x000f620000000800 */
[----:B-1----:R-:W-:Y:S01]  /*5c60*/  FADD.FTZ R0, R17, R0 ;  /* 0x0000000011007221 */ /* 0x002fe20000010000 */
[C---:B--2---:R-:W-:Y:S01]  /*5c70*/  F2FP.BF16.PACK_AB R129, R3.reuse, R17 ;  /* 0x000000110381723e */ /* 0x044fe200000010ff */
[----:B------:R-:W-:Y:S01]  /*5c80*/  LDSM.16.MT88.4 R20, [R135+0x7000] ;  /* 0x007000008714783b */ /* 0x000fe20000004200 */
[C---:B---3--:R-:W-:Y:S08]  /*5c90*/  HMMA.16816.F32.BF16 R156, R4.reuse, R12, R156 ;  /* 0x0000000c049c723c */ /* 0x048ff0000004189c */
[C---:B------:R-:W-:Y:S01]  /*5ca0*/  HMMA.16816.F32.BF16 R36, R4.reuse, R14, R40 ;  /* 0x0000000e0424723c */ /* 0x040fe20000041828 */
[----:B------:R-:W1:Y:S07]  /*5cb0*/  LDSM.16.MT88.4 R12, [R134+0x1000] ;  /* 0x00100000860c783b */ /* 0x000e6e0000004200 */
[C---:B----4-:R-:W-:Y:S08]  /*5cc0*/  HMMA.16816.F32.BF16 R164, R4.reuse, R8, R164 ;  /* 0x0000000804a4723c */ /* 0x050ff000000418a4 */
[C---:B------:R-:W-:Y:S01]  /*5cd0*/  HMMA.16816.F32.BF16 R28, R4.reuse, R10, R44 ;  /* 0x0000000a041c723c */ /* 0x040fe2000004182c */
[----:B------:R-:W2:Y:S07]  /*5ce0*/  LDSM.16.MT88.4 R8, [R252+0x1000] ;  /* 0x00100000fc08783b */ /* 0x000eae0000004200 */
[C---:B-1----:R-:W-:Y:S08]  /*5cf0*/  HMMA.16816.F32.BF16 R140, R4.reuse, R12, R140 ;  /* 0x0000000c048c723c */ /* 0x042ff0000004188c */
[C---:B------:R-:W-:Y:S01]  /*5d00*/  HMMA.16816.F32.BF16 R44, R4.reuse, R14, R60 ;  /* 0x0000000e042c723c */ /* 0x040fe2000004183c */
[----:B------:R-:W1:Y:S07]  /*5d10*/  LDSM.16.MT88.4 R12, [R135+0x3000] ;  /* 0x00300000870c783b */ /* 0x000e6e0000004200 */
[----:B--2---:R-:W-:Y:S01]  /*5d20*/  HMMA.16816.F32.BF16 R40, R4, R10, R68 ;  /* 0x0000000a0428723c */ /* 0x004fe20000041844 */
[----:B------:R-:W-:-:S04]  /*5d30*/  FADD.FTZ R0, R3, R0 ;  /* 0x0000000003007221 */ /* 0x000fc80000010000 */
[----:B-----5:R-:W-:-:S04]  /*5d40*/  FADD.FTZ R0, R19, R0 ;  /* 0x0000000013007221 */ /* 0x020fc80000010000 */
[C---:B------:R-:W-:Y:S01]  /*5d50*/  FADD.FTZ R0, R2.reuse, R0 ;  /* 0x0000000002007221 */ /* 0x040fe20000010000 */
[C---:B-1----:R-:W-:Y:S08]  /*5d60*/  HMMA.16816.F32.BF16 R60, R4.reuse, R12, R184 ;  /* 0x0000000c043c723c */ /* 0x042ff000000418b8 */
[C---:B------:R-:W-:Y:S01]  /*5d70*/  HMMA.16816.F32.BF16 R68, R4.reuse, R14, R188 ;  /* 0x0000000e0444723c */ /* 0x040fe200000418bc */
[----:B------:R-:W1:Y:S04]  /*5d80*/  LDSM.16.MT88.4 R12, [R134+0x3000] ;  /* 0x00300000860c783b */ /* 0x000e680000004200 */
[----:B------:R2:W-:Y:S04]  /*5d90*/  STL [R1+0x88], R0 ;  /* 0x0000880001007387 */ /* 0x0005e80000100800 */
[----:B--2---:R-:W2:Y:S04]  /*5da0*/  LDL R0, [R1+0xd4] ;  /* 0x0000d40001007983 */ /* 0x004ea80000100800 */
[----:B------:R-:W3:Y:S04]  /*5db0*/  LDL.LU R3, [R1+0x74] ;  /* 0x0000740001037983 */ /* 0x000ee80000300800 */
[----:B------:R-:W4:Y:S01]  /*5dc0*/  LDL R17, [R1+0x8c] ;  /* 0x00008c0001117983 */ /* 0x000f220000100800 */
[C---:B-1----:R-:W-:Y:S03]  /*5dd0*/  HMMA.16816.F32.BF16 R80, R4.reuse, R12, R144 ;  /* 0x0000000c0450723c */ /* 0x042fe60000041890 */
[----:B------:R-:W-:Y:S05]  /*5de0*/  LDSM.16.MT88.4 R144, [R252+0x1800] ;  /* 0x00180000fc90783b */ /* 0x000fea0000004200 */
[----:B------:R-:W-:Y:S01]  /*5df0*/  HMMA.16816.F32.BF16 R84, R4, R14, R136 ;  /* 0x0000000e0454723c */ /* 0x000fe20000041888 */
[----:B------:R-:W1:Y:S01]  /*5e00*/  LDSM.16.MT88.4 R12, [R135+0x5000] ;  /* 0x00500000870c783b */ /* 0x000e620000004200 */
[----:B------:R-:W-:-:S03]  /*5e10*/  F2FP.BF16.PACK_AB R131, R2, R19 ;  /* 0x000000130283723e */ /* 0x000fc600000010ff */
[----:B------:R-:W-:Y:S03]  /*5e20*/  LDSM.16.MT88.4 R136, [R134+0x1800] ;  /* 0x001800008688783b */ /* 0x000fe60000004200 */
[C---:B------:R-:W-:Y:S01]  /*5e30*/  HMMA.16816.F32.BF16 R148, R4.reuse, R8, R148 ;  /* 0x000000080494723c */ /* 0x040fe20000041894 */
[----:B------:R-:W5:Y:S07]  /*5e40*/  LDSM.16.MT88.4 R8, [R251+0x3000] ;  /* 0x00300000fb08783b */ /* 0x000f6e0000004200 */
[C---:B-1----:R-:W-:Y:S08]  /*5e50*/  HMMA.16816.F32.BF16 R96, R4.reuse, R12, R96 ;  /* 0x0000000c0460723c */ /* 0x042ff00000041860 */
[C---:B------:R-:W-:Y:S01]  /*5e60*/  HMMA.16816.F32.BF16 R100, R4.reuse, R14, R100 ;  /* 0x0000000e0464723c */ /* 0x040fe20000041864 */
[----:B------:R-:W1:Y:S07]  /*5e70*/  LDSM.16.MT88.4 R12, [R134+0x5000] ;  /* 0x00500000860c783b */ /* 0x000e6e0000004200 */
[C---:B-----5:R-:W-:Y:S08]  /*5e80*/  HMMA.16816.F32.BF16 R52, R4.reuse, R8, R52 ;  /* 0x000000080434723c */ /* 0x060ff00000041834 */
[C---:B------:R-:W-:Y:S01]  /*5e90*/  HMMA.16816.F32.BF16 R56, R4.reuse, R10, R56 ;  /* 0x0000000a0438723c */ /* 0x040fe20000041838 */
[----:B------:R-:W5:Y:S07]  /*5ea0*/  LDSM.16.MT88.4 R8, [R252+0x3000] ;  /* 0x00300000fc08783b */ /* 0x000f6e0000004200 */
[C---:B-1----:R-:W-:Y:S08]  /*5eb0*/  HMMA.16816.F32.BF16 R112, R4.reuse, R12, R112 ;  /* 0x0000000c0470723c */ /* 0x042ff00000041870 */
[C---:B------:R-:W-:Y:S01]  /*5ec0*/  HMMA.16816.F32.BF16 R180, R4.reuse, R14, R180 ;  /* 0x0000000e04b4723c */ /* 0x040fe200000418b4 */
[----:B------:R-:W1:Y:S07]  /*5ed0*/  LDSM.16.MT88.4 R12, [R252+0x7000] ;  /* 0x00700000fc0c783b */ /* 0x000e6e0000004200 */
[C---:B-----5:R-:W-:Y:S01]  /*5ee0*/  HMMA.16816.F32.BF16 R76, R4.reuse, R10, R152 ;  /* 0x0000000a044c723c */ /* 0x060fe20000041898 */
[----:B------:R-:W5:Y:S07]  /*5ef0*/  LDSM.16.MT88.4 R152, [R135+0x1800] ;  /* 0x001800008798783b */ /* 0x000f6e0000004200 */
[----:B------:R-:W-:Y:S08]  /*5f00*/  HMMA.16816.F32.BF16 R120, R4, R20, R120 ;  /* 0x000000140478723c */ /* 0x000ff00000041878 */
[----:B------:R-:W-:Y:S08]  /*5f10*/  HMMA.16816.F32.BF16 R148, R128, R144, R148 ;  /* 0x000000908094723c */ /* 0x000ff00000041894 */
[----:B------:R-:W-:Y:S08]  /*5f20*/  HMMA.16816.F32.BF16 R20, R4, R22, R116 ;  /* 0x000000160414723c */ /* 0x000ff00000041874 */
[----:B------:R-:W-:Y:S01]  /*5f30*/  HMMA.16816.F32.BF16 R144, R128, R146, R40 ;  /* 0x000000928090723c */ /* 0x000fe20000041828 */
[----:B------:R-:W5:Y:S07]  /*5f40*/  LDSM.16.MT88.4 R40, [R251+0x3800] ;  /* 0x00380000fb28783b */ /* 0x000f6e0000004200 */
        /* <DEDUP_REMOVED lines=9> */
[C---:B-----5:R-:W-:Y:S08]  /*5fe0*/  HMMA.16816.F32.BF16 R156, R128.reuse, R152, R156 ;  /* 0x00000098809c723c */ /* 0x060ff0000004189c */
[C---:B------:R-:W-:Y:S08]  /*5ff0*/  HMMA.16816.F32.BF16 R152, R128.reuse, R154, R36 ;  /* 0x0000009a8098723c */ /* 0x040ff00000041824 */
[C---:B------:R-:W-:Y:S08]  /*6000*/  HMMA.16816.F32.BF16 R140, R128.reuse, R136, R140 ;  /* 0x00000088808c723c */ /* 0x040ff0000004188c */
[C---:B------:R-:W-:Y:S08]  /*6010*/  HMMA.16816.F32.BF16 R36, R128.reuse, R40, R52 ;  /* 0x000000288024723c */ /* 0x040ff00000041834 */
[C---:B------:R-:W-:Y:S08]  /*6020*/  HMMA.16816.F32.BF16 R136, R128.reuse, R138, R44 ;  /* 0x0000008a8088723c */ /* 0x040ff0000004182c */
[C---:B------:R-:W-:Y:S01]  /*6030*/  HMMA.16816.F32.BF16 R40, R128.reuse, R42, R56 ;  /* 0x0000002a8028723c */ /* 0x040fe20000041838 */
[----:B------:R-:W5:Y:S07]  /*6040*/  LDSM.16.MT88.4 R56, [R252+0x3800] ;  /* 0x00380000fc38783b */ /* 0x000f6e0000004200 */
[C---:B-1----:R-:W-:Y:S08]  /*6050*/  HMMA.16816.F32.BF16 R44, R128.reuse, R48, R60 ;  /* 0x00000030802c723c */ /* 0x042ff0000004183c */
[----:B------:R-:W-:Y:S01]  /*6060*/  HMMA.16816.F32.BF16 R60, R128, R64, R80 ;  /* 0x00000040803c723c */ /* 0x000fe20000041850 */
[----:B------:R-:W1:Y:S07]  /*6070*/  LDSM.16.MT88.4 R80, [R135+0x5800] ;  /* 0x005800008750783b */ /* 0x000e6e0000004200 */
[C---:B------:R-:W-:Y:S08]  /*6080*/  HMMA.16816.F32.BF16 R88, R4.reuse, R8, R88 ;  /* 0x000000080458723c */ /* 0x040ff00000041858 */
[----:B------:R-:W-:Y:S01]  /*6090*/  HMMA.16816.F32.BF16 R92, R4, R10, R92 ;  /* 0x0000000a045c723c */ /* 0x000fe2000004185c */
[----:B------:R-:W2:Y:S07]  /*60a0*/  LDSM.16.MT88.4 R8, [R252+0x5000] ;  /* 0x00500000fc08783b */ /* 0x000eae0000004200 */
[C---:B-----5:R-:W-:Y:S01]  /*60b0*/  HMMA.16816.F32.BF16 R52, R128.reuse, R56, R72 ;  /* 0x000000388034723c */ /* 0x060fe20000041848 */
[----:B------:R-:W5:Y:S07]  /*60c0*/  LDSM.16.MT88.4 R72, [R251+0x5800] ;  /* 0x00580000fb48783b */ /* 0x000f6e0000004200 */
[C---:B------:R-:W-:Y:S08]  /*60d0*/  HMMA.16816.F32.BF16 R56, R128.reuse, R58, R76 ;  /* 0x0000003a8038723c */ /* 0x040ff0000004184c */
[----:B-1----:R-:W-:Y:S01]  /*60e0*/  HMMA.16816.F32.BF16 R76, R128, R80, R96 ;  /* 0x00000050804c723c */ /* 0x002fe20000041860 */
[----:B------:R-:W1:Y:S07]  /*60f0*/  LDSM.16.MT88.4 R96, [R134+0x5800] ;  /* 0x005800008660783b */ /* 0x000e6e0000004200 */
[C---:B--2---:R-:W-:Y:S08]  /*6100*/  HMMA.16816.F32.BF16 R104, R4.reuse, R8, R104 ;  /* 0x000000080468723c */ /* 0x044ff00000041868 */
[----:B------:R-:W-:Y:S01]  /*6110*/  HMMA.16816.F32.BF16 R108, R4, R10, R108 ;  /* 0x0000000a046c723c */ /* 0x000fe2000004186c */
[----:B------:R-:W2:Y:S07]  /*6120*/  LDSM.16.MT88.4 R8, [R251+0x7000] ;  /* 0x00700000fb08783b */ /* 0x000eae0000004200 */
[C---:B------:R-:W-:Y:S08]  /*6130*/  HMMA.16816.F32.BF16 R48, R128.reuse, R50, R68 ;  /* 0x000000328030723c */ /* 0x040ff00000041844 */
[C---:B-----5:R-:W-:Y:S01]  /*6140*/  HMMA.16816.F32.BF16 R68, R128.reuse, R72, R88 ;  /* 0x000000488044723c */ /* 0x060fe20000041858 */
[----:B------:R-:W5:Y:S07]  /*6150*/  LDSM.16.MT88.4 R88, [R252+0x5800] ;  /* 0x00580000fc58783b */ /* 0x000f6e0000004200 */
[C---:B------:R-:W-:Y:S08]  /*6160*/  HMMA.16816.F32.BF16 R72, R128.reuse, R74, R92 ;  /* 0x0000004a8048723c */ /* 0x040ff0000004185c */
[----:B-1----:R-:W-:Y:S01]  /*6170*/  HMMA.16816.F32.BF16 R92, R128, R96, R112 ;  /* 0x00000060805c723c */ /* 0x002fe20000041870 */
[----:B------:R-:W1:Y:S07]  /*6180*/  LDSM.16.MT88.4 R112, [R135+0x7800] ;  /* 0x007800008770783b */ /* 0x000e6e0000004200 */
[C---:B--2---:R-:W-:Y:S08]  /*6190*/  HMMA.16816.F32.BF16 R176, R4.reuse, R8, R176 ;  /* 0x0000000804b0723c */ /* 0x044ff000000418b0 */
[----:B------:R-:W-:Y:S01]  /*61a0*/  HMMA.16816.F32.BF16 R124, R4, R10, R124 ;  /* 0x0000000a047c723c */ /* 0x000fe2000004187c */
[----:B------:R-:W2:Y:S01]  /*61b0*/  LDSM.16.MT88.4 R8, [R134+0x7000] ;  /* 0x007000008608783b */ /* 0x000ea20000004200 */
[----:B------:R-:W-:Y:S01]  /*61c0*/  ISETP.NE.AND P1, PT, R2, 0x1, PT ;  /* 0x000000010200780c */ /* 0x000fe20003f25270 */
[----:B------:R-:W-:-:S05]  /*61d0*/  IMAD R18, R18, c[0x0][0x1d0], RZ ;  /* 0x0000740012127a24 */ /* 0x000fca00078e02ff */
[C---:B------:R-:W-:Y:S07]  /*61e0*/  HMMA.16816.F32.BF16 R64, R128.reuse, R66, R84 ;  /* 0x000000428040723c */ /* 0x040fee0000041854 */
[----:B------:R-:W-:Y:S01]  /*61f0*/  @P1 IMAD.HI.U32 R2, R0, c[0x0][0x2c8], RZ ;  /* 0x0000b20000021a27 */ /* 0x000fe200078e00ff */
[----:B-----5:R-:W-:Y:S01]  /*6200*/  HMMA.16816.F32.BF16 R84, R128, R88, R104 ;  /* 0x000000588054723c */ /* 0x020fe20000041868 */
[----:B------:R-:W5:Y:S03]  /*6210*/  LDSM.16.MT88.4 R104, [R251+0x7800] ;  /* 0x00780000fb68783b */ /* 0x000f660000004200 */
[----:B------:R-:W-:-:S04]  /*6220*/  @P1 SHF.R.U32.HI R0, RZ, c[0x0][0x2cc], R2 ;  /* 0x0000b300ff001a19 */ /* 0x000fc80000011602 */
[----:B------:R-:W-:Y:S01]  /*6230*/  HMMA.16816.F32.BF16 R88, R128, R90, R108 ;  /* 0x0000005a8058723c */ /* 0x000fe2000004186c */
[----:B------:R-:W-:-:S07]  /*6240*/  IADD3 R0, R0, -c[0x0][0x168], R18 ;  /* 0x80005a0000007a10 */ /* 0x000fce0007ffe012 */
[----:B-1----:R-:W-:Y:S01]  /*6250*/  HMMA.16816.F32.BF16 R108, R128, R112, R120 ;  /* 0x00000070806c723c */ /* 0x002fe20000041878 */
[----:B------:R-:W1:Y:S07]  /*6260*/  LDSM.16.MT88.4 R120, [R252+0x7800] ;  /* 0x00780000fc78783b */ /* 0x000e6e0000004200 */
[C---:B--2---:R-:W-:Y:S08]  /*6270*/  HMMA.16816.F32.BF16 R32, R4.reuse, R8, R32 ;  /* 0x000000080420723c */ /* 0x044ff00000041820 */
[----:B------:R-:W-:Y:S01]  /*6280*/  HMMA.16816.F32.BF16 R24, R4, R10, R24 ;  /* 0x0000000a0418723c */ /* 0x000fe20000041818 */
[----:B------:R-:W2:Y:S01]  /*6290*/  LDSM.16.MT88.4 R4, [R134+0x7800] ;  /* 0x007800008604783b */ /* 0x000ea20000004200 */
[----:B------:R-:W-:-:S04]  /*62a0*/  SHF.R.S32.HI R2, RZ, 0x1f, R0 ;  /* 0x0000001fff027819 */ /* 0x000fc80000011400 */
[----:B------:R-:W-:-:S04]  /*62b0*/  LEA.HI R0, R2, R0, RZ, 0x6 ;  /* 0x0000000002007211 */ /* 0x000fc800078f30ff */
[----:B------:R-:W-:Y:S02]  /*62c0*/  SHF.R.S32.HI R0, RZ, 0x6, R0 ;  /* 0x00000006ff007819 */ /* 0x000fe40000011400 */
[----:B---3--:R-:W-:Y:S02]  /*62d0*/  IADD3 R3, R3, -0x2, RZ ;  /* 0xfffffffe03037810 */ /* 0x008fe40007ffe0ff */
[----:B----4-:R-:W-:-:S03]  /*62e0*/  IMNMX R0, R17, R0, !PT ;  /* 0x0000000011007217 */ /* 0x010fc60007800200 */
[----:B------:R3:W-:Y:S04]  /*62f0*/  STL [R1+0x6c], R3 ;  /* 0x00006c0301007387 */ /* 0x0007e80000100800 */
[----:B------:R3:W-:Y:S01]  /*6300*/  STL [R1+0x94], R0 ;  /* 0x0000940001007387 */ /* 0x0007e20000100800 */
[----:B------:R-:W-:Y:S01]  /*6310*/  ISETP.GE.AND P0, PT, R3, R0, PT ;  /* 0x000000000300720c */ /* 0x000fe20003f06270 */
[C---:B------:R-:W-:Y:S08]  /*6320*/  HMMA.16816.F32.BF16 R80, R128.reuse, R82, R100 ;  /* 0x000000528050723c */ /* 0x040ff00000041864 */
[C---:B-----5:R-:W-:Y:S08]  /*6330*/  HMMA.16816.F32.BF16 R100, R128.reuse, R104, R176 ;  /* 0x000000688064723c */ /* 0x060ff000000418b0 */
[C---:B------:R-:W-:Y:S08]  /*6340*/  HMMA.16816.F32.BF16 R164, R128.reuse, R160, R164 ;  /* 0x000000a080a4723c */ /* 0x040ff000000418a4 */
[C---:B------:R-:W-:Y:S08]  /*6350*/  HMMA.16816.F32.BF16 R104, R128.reuse, R106, R124 ;  /* 0x0000006a8068723c */ /* 0x040ff0000004187c */
[C---:B-1----:R-:W-:Y:S08]  /*6360*/  HMMA.16816.F32.BF16 R116, R128.reuse, R120, R116 ;  /* 0x000000788074723c */ /* 0x042ff00000041874 */
[C---:B------:R-:W-:Y:S08]  /*6370*/  HMMA.16816.F32.BF16 R160, R128.reuse, R162, R28 ;  /* 0x000000a280a0723c */ /* 0x040ff0000004181c */
[C---:B------:R-:W-:Y:S08]  /*6380*/  HMMA.16816.F32.BF16 R96, R128.reuse, R98, R180 ;  /* 0x000000628060723c */ /* 0x040ff000000418b4 */
[C---:B------:R-:W-:Y:S08]  /*6390*/  HMMA.16816.F32.BF16 R112, R128.reuse, R114, R20 ;  /* 0x000000728070723c */ /* 0x040ff00000041814 */
[C---:B------:R-:W-:Y:S08]  /*63a0*/  HMMA.16816.F32.BF16 R120, R128.reuse, R122, R12 ;  /* 0x0000007a8078723c */ /* 0x040ff0000004180c */
[C---:B--2---:R-:W-:Y:S08]  /*63b0*/  HMMA.16816.F32.BF16 R124, R128.reuse, R4, R32 ;  /* 0x00000004807c723c */ /* 0x044ff00000041820 */
[----:B------:R-:W-:Y:S01]  /*63c0*/  HMMA.16816.F32.BF16 R128, R128, R6, R24 ;  /* 0x000000068080723c */ /* 0x000fe20000041818 */
[----:B------:R-:W-:Y:S01]  /*63d0*/  @!UPT UIADD3 URZ, URZ, URZ, URZ ;  /* 0x0000003f3f3ff290 */ /* 0x000fe2000fffe03f */
[----:B------:R-:W-:Y:S11]  /*63e0*/  @!P0 BRA `(.L_x_4305) ;  /* 0x000042f000008947 */ /* 0x000ff60003800000 */
[----:B---3--:R-:W-:Y:S02]  /*63f0*/  MOV R0, R3 ;  /* 0x0000000300007202 */ /* 0x008fe40000000f00 */
[----:B------:R-:W-:-:S02]  /*6400*/  MOV R135, R16 ;  /* 0x0000001000877202 */ /* 0x000fc40000000f00 */
[----:B------:R-:W-:Y:S01]  /*6410*/  MOV R134, R133 ;  /* 0x0000008500867202 */ /* 0x000fe20000000f00 */
[----:B------:R1:W-:Y:S06]  /*6420*/  STL [R1+0x5c], R0 ;  /* 0x00005c0001007387 */ /* 0x0003ec0000100800 */
.L_x_4316:
        /* <DEDUP_REMOVED lines=54> */
[----:B------:R2:W3:Y:S02]  /*6790*/  SHFL.IDX PT, R4, R5, RZ, 0x181f ;  /* 0x00181fff05047589 */ /* 0x0004e400000e0000 */
.L_x_4343:
        /* <DEDUP_REMOVED lines=18> */
[----:B------:R-:W-:Y:S03]  /*68c0*/  SEL R20, RZ, 0x10, P3 ;  /* 0x00000010ff147807 */ /* 0x000fe60001800000 */
[----:B------:R-:W-:Y:S03]  /*68d0*/  IMAD.X R7, R4, 0x1, R29, P2 ;  /* 0x0000000104077824 */ /* 0x000fe600010e061d */
[----:B------:R2:W-:Y:S01]  /*68e0*/  LDGSTS.E.BYPASS.LTC128B.128 [R14+0x2100], [R12.64], !P3 ;  /* 0x021000000c0e7fae */ /* 0x0005e2000d901d46 */
[----:B-1----:R-:W-:Y:S03]  /*68f0*/  IADD3 R2, P0, R0, R132, RZ ;  /* 0x0000008400027210 */ /* 0x002fe60007f1e0ff */
[----:B------:R-:W1:Y:S02]  /*6900*/  SHFL.IDX PT, R0, R21, 0x1, 0x181f ;  /* 0x00381f0015007f89 */ /* 0x000e6400000e0000 */
[----:B------:R-:W-:Y:S01]  /*6910*/  IMAD.X R3, R4, 0x1, R28, P0 ;  /* 0x0000000104037824 */ /* 0x000fe200000e061c */
[----:B------:R-:W-:Y:S01]  /*6920*/  ISETP.GE.AND P0, PT, R15, c[0x0][0x1d4], PT ;  /* 0x000075000f007a0c */ /* 0x000fe20003f06270 */
[----:B------:R3:W4:Y:S01]  /*6930*/  SHFL.IDX PT, R4, R5, 0x1, 0x181f ;  /* 0x00381f0005047f89 */ /* 0x00072200000e0000 */
[----:B------:R-:W-:Y:S03]  /*6940*/  SEL R15, RZ, 0x10, P1 ;  /* 0x00000010ff0f7807 */ /* 0x000fe60000800000 */
[----:B------:R2:W-:Y:S08]  /*6950*/  LDGSTS.E.BYPASS.LTC128B.128 [R14+0x4100], [R2.64], !P1 ;  /* 0x04100000020e7fae */ /* 0x0005f0000c901d46 */
[----:B------:R2:W-:Y:S01]  /*6960*/  LDGSTS.E.BYPASS.LTC128B.128 [R14+0x6100], [R6.64], !P0 ;  /* 0x06100000060e7fae */ /* 0x0005e2000c101d46 */
[----:B---3--:R-:W-:Y:S02]  /*6970*/  SEL R5, RZ, 0x10, P4 ;  /* 0x00000010ff057807 */ /* 0x008fe40002000000 */
[----:B--2---:R-:W-:Y:S02]  /*6980*/  SEL R14, RZ, 0x10, P0 ;  /* 0x00000010ff0e7807 */ /* 0x004fe40000000000 */
.L_x_4344:
[C---:B-1--4-:R-:W-:Y:S01]  /*6990*/  ISETP.NE.U32.AND P2, PT, R5.reuse, RZ, PT ;  /* 0x000000ff0500720c */ /* 0x052fe20003f45070 */
[----:B------:R-:W2:Y:S01]  /*69a0*/  LDL R21, [R1+0x58] ;  /* 0x0000580001157983 */ /* 0x000ea20000100800 */
[----:B------:R-:W-:Y:S02]  /*69b0*/  IADD3 R5, -R5, 0x10, RZ ;  /* 0x0000001005057810 */ /* 0x000fe40007ffe1ff */
[----:B------:R-:W-:Y:S02]  /*69c0*/  IADD3 R6, -R15, 0x10, RZ ;  /* 0x000000100f067810 */ /* 0x000fe40007ffe1ff */
[----:B------:R-:W-:Y:S02]  /*69d0*/  LOP3.LUT R5, R5, 0xf, RZ, 0xc0, !PT ;  /* 0x0000000f05057812 */ /* 0x000fe400078ec0ff */
[----:B------:R-:W-:Y:S02]  /*69e0*/  IADD3 R12, -R20, 0x10, RZ ;  /* 0x00000010140c7810 */ /* 0x000fe40007ffe1ff */
[----:B------:R-:W-:Y:S02]  /*69f0*/  IADD3 R2, P1, P0, R5, R0, R30 ;  /* 0x0000000005027210 */ /* 0x000fe4000783e01e */
[----:B------:R-:W-:Y:S02]  /*6a00*/  LOP3.LUT R6, R6, 0xf, RZ, 0xc0, !PT ;  /* 0x0000000f06067812 */ /* 0x000fe400078ec0ff */
        /* <DEDUP_REMOVED lines=21> */
.L_x_4307:
[----:B------:R-:W-:Y:S05]  /*6b60*/  BSYNC B0 ;  /* 0x0000000000007941 */ /* 0x000fea0003800000 */
.L_x_4306:
[----:B------:R-:W5:Y:S06]  /*6b70*/  LDL R132, [R1+0x1c] ;  /* 0x00001c0001847983 */ /* 0x000f6c0000100800 */
[----:B------:R-:W0:Y:S01]  /*6b80*/  LDGDEPBAR ;  /* 0x00000000000079af */ /* 0x000e220000000000 */
[----:B------:R-:W-:Y:S01]  /*6b90*/  WARPSYNC 0xffffffff ;  /* 0xffffffff00007948 */ /* 0x000fe20003800000 */
[C---:B-12---:R-:W-:Y:S01]  /*6ba0*/  HMMA.16816.F32.BF16 R4, R168.reuse, R8, RZ ;  /* 0x00000008a804723c */ /* 0x046fe200000418ff */
[----:B------:R-:W-:Y:S03]  /*6bb0*/  BSSY B0, `(.L_x_4310) ;  /* 0x0000144000007945 */ /* 0x000fe60003800000 */
[----:B------:R-:W2:Y:S04]  /*6bc0*/  LDL R2, [R1+0x14] ;  /* 0x0000140001027983 */ /* 0x000ea80000100800 */
[C---:B------:R-:W-:Y:S02]  /*6bd0*/  HMMA.16816.F32.BF16 R8, R168.reuse, R10, RZ ;  /* 0x0000000aa808723c */ /* 0x040fe400000418ff */
[----:B----4-:R-:W4:Y:S06]  /*6be0*/  LDL R0, [R1+0x18] ;  /* 0x0000180001007983 */ /* 0x010f2c0000100800 */
[C---:B------:R-:W-:Y:S01]  /*6bf0*/  HMMA.16816.F32.BF16 R12, R168.reuse, R16, RZ ;  /* 0x00000010a80c723c */ /* 0x040fe200000418ff */
[----:B---3--:R-:W3:Y:S07]  /*6c00*/  LDL R3, [R1+0x10] ;  /* 0x0000100001037983 */ /* 0x008eee0000100800 */
        /* <DEDUP_REMOVED lines=44> */
[C---:B------:R-:W-:Y:S08]  /*6ed0*/  HMMA.16816.F32.BF16 R16, R200.reuse, R182, R16 ;  /* 0x000000b6c810723c */ /* 0x040ff00000041810 */
[C---:B-----5:R-:W-:Y:S01]  /*6ee0*/  HMMA.16816.F32.BF16 R20, R200.reuse, R184, R20 ;  /* 0x000000b8c814723c */ /* 0x060fe20000041814 */
[----:B------:R1:W5:Y:S07]  /*6ef0*/  LDSM.16.M88.4 R176, [R132] ;  /* 0x0000000084b0783b */ /* 0x00036e0000000200 */
[C---:B------:R-:W-:Y:S08]  /*6f00*/  HMMA.16816.F32.BF16 R24, R200.reuse, R186, R24 ;  /* 0x000000bac818723c */ /* 0x040ff00000041818 */
[C---:B--2---:R-:W-:Y:S01]  /*6f10*/  HMMA.16816.F32.BF16 R28, R200.reuse, R188, R28 ;  /* 0x000000bcc81c723c */ /* 0x044fe2000004181c */
[----:B------:R2:W-:Y:S07]  /*6f20*/  LDSM.16.M88.4 R184, [R2] ;  /* 0x0000000002b8783b */ /* 0x0005ee0000000200 */
[----:B------:R-:W-:Y:S01]  /*6f30*/  HMMA.16816.F32.BF16 R32, R200, R190, R32 ;  /* 0x000000bec820723c */ /* 0x000fe20000041820 */
[----:B----4-:R5:W-:Y:S06]  /*6f40*/  LDSM.16.M88.4 R188, [R0] ;  /* 0x0000000000bc783b */ /* 0x010bec0000000200 */
[----:B-1----:R-:W4:Y:S06]  /*6f50*/  LDL R132, [R1+0x2c] ;  /* 0x00002c0001847983 */ /* 0x002f2c0000100800 */
[----:B---3--:R1:W3:Y:S06]  /*6f60*/  LDSM.16.M88.4 R180, [R3] ;  /* 0x0000000003b4783b */ /* 0x0082ec0000000200 */
[----:B--2---:R-:W2:Y:S01]  /*6f70*/  LDL R2, [R1+0x24] ;  /* 0x0000240001027983 */ /* 0x004ea20000100800 */
[C---:B-----5:R-:W-:Y:S05]  /*6f80*/  HMMA.16816.F32.BF16 R4, R204.reuse, R176, R4 ;  /* 0x000000b0cc04723c */ /* 0x060fea0000041804 */
[----:B------:R-:W5:Y:S03]  /*6f90*/  LDL R0, [R1+0x28] ;  /* 0x0000280001007983 */ /* 0x000f660000100800 */
[C---:B------:R-:W-:Y:S03]  /*6fa0*/  HMMA.16816.F32.BF16 R8, R204.reuse, R178, R8 ;  /* 0x000000b2cc08723c */ /* 0x040fe60000041808 */
[----:B------:R-:W3:Y:S06]  /*6fb0*/  LDSM.16.M88.4 R176, [R250+0x2000] ;  /* 0x00200000fab0783b */ /* 0x000eec0000000200 */
[----:B-1----:R-:W5:Y:S01]  /*6fc0*/  LDL R3, [R1+0x20] ;  /* 0x0000200001037983 */ /* 0x002f620000100800 */
[C---:B---3--:R-:W-:Y:S08]  /*6fd0*/  HMMA.16816.F32.BF16 R12, R204.reuse, R180, R12 ;  /* 0x000000b4cc0c723c */ /* 0x048ff0000004180c */
[C---:B------:R-:W-:Y:S01]  /*6fe0*/  HMMA.16816.F32.BF16 R16, R204.reuse, R182, R16 ;  /* 0x000000b6cc10723c */ /* 0x040fe20000041810 */
[----:B------:R-:W1:Y:S07]  /*6ff0*/  LDSM.16.M88.4 R180, [R250+0x2800] ;  /* 0x00280000fab4783b */ /* 0x000e6e0000000200 */
[C---:B------:R-:W-:Y:S08]  /*7000*/  HMMA.16816.F32.BF16 R20, R204.reuse, R184, R20 ;  /* 0x000000b8cc14723c */ /* 0x040ff00000041814 */
[C---:B------:R-:W-:Y:S01]  /*7010*/  HMMA.16816.F32.BF16 R24, R204.reuse, R186, R24 ;  /* 0x000000bacc18723c */ /* 0x040fe20000041818 */
[----:B------:R-:W3:Y:S07]  /*7020*/  LDSM.16.M88.4 R184, [R250+0x3000] ;  /* 0x00300000fab8783b */ /* 0x000eee0000000200 */
[C---:B------:R-:W-:Y:S08]  /*7030*/  HMMA.16816.F32.BF16 R28, R204.reuse, R188, R28 ;  /* 0x000000bccc1c723c */ /* 0x040ff0000004181c */
        /* <DEDUP_REMOVED lines=8> */
[C---:B---3--:R-:W-:Y:S08]  /*70c0*/  HMMA.16816.F32.BF16 R20, R208.reuse, R184, R20 ;  /* 0x000000b8d014723c */ /* 0x048ff00000041814 */
[C---:B------:R-:W-:Y:S01]  /*70d0*/  HMMA.16816.F32.BF16 R24, R208.reuse, R186, R24 ;  /* 0x000000bad018723c */ /* 0x040fe20000041818 */
[----:B------:R-:W3:Y:S07]  /*70e0*/  LDSM.16.M88.4 R184, [R249+-0x3000] ;  /* 0xffd00000f9b8783b */ /* 0x000eee0000000200 */
[C---:B------:R-:W-:Y:S08]  /*70f0*/  HMMA.16816.F32.BF16 R28, R208.reuse, R188, R28 ;  /* 0x000000bcd01c723c */ /* 0x040ff0000004181c */
        /* <DEDUP_REMOVED lines=8> */
[C---:B---3--:R-:W-:Y:S08]  /*7180*/  HMMA.16816.F32.BF16 R20, R212.reuse, R184, R20 ;  /* 0x000000b8d414723c */ /* 0x048ff00000041814 */
[C---:B------:R-:W-:Y:S01]  /*7190*/  HMMA.16816.F32.BF16 R24, R212.reuse, R186, R24 ;  /* 0x000000bad418723c */ /* 0x040fe20000041818 */
[----:B------:R-:W-:Y:S07]  /*71a0*/  LDSM.16.M88.4 R184, [R248+0x5800] ;  /* 0x00580000f8b8783b */ /* 0x000fee0000000200 */
[C---:B------:R-:W-:Y:S08]  /*71b0*/  HMMA.16816.F32.BF16 R28, R212.reuse, R176, R28 ;  /* 0x000000b0d41c723c */ /* 0x040ff0000004181c */
        /* <DEDUP_REMOVED lines=10> */
[----:B----4-:R1:W3:Y:S06]  /*7260*/  LDSM.16.M88.4 R188, [R132] ;  /* 0x0000000084bc783b */ /* 0x0102ec0000000200 */
[----:B--2---:R2:W-:Y:S06]  /*7270*/  LDSM.16.M88.4 R180, [R2] ;  /* 0x0000000002b4783b */ /* 0x0045ec0000000200 */
[----:B-----5:R4:W-:Y:S06]  /*7280*/  LDSM.16.M88.4 R184, [R0] ;  /* 0x0000000000b8783b */ /* 0x0209ec0000000200 */
[----:B-1----:R-:W5:Y:S06]  /*7290*/  LDL R132, [R1+0xc] ;  /* 0x00000c0001847983 */ /* 0x002f6c0000100800 */
[----:B------:R1:W1:Y:S06]  /*72a0*/  LDSM.16.M88.4 R176, [R3] ;  /* 0x0000000003b0783b */ /* 0x00026c0000000200 */
[----:B--2---:R-:W2:Y:S01]  /*72b0*/  LDL R2, [R1+0x34] ;  /* 0x0000340001027983 */ /* 0x004ea20000100800 */
[C---:B---3--:R-:W-:Y:S05]  /*72c0*/  HMMA.16816.F32.BF16 R4, R220.reuse, R188, R4 ;  /* 0x000000bcdc04723c */ /* 0x048fea0000041804 */
[----:B----4-:R-:W3:Y:S03]  /*72d0*/  LDL R0, [R1+0x38] ;  /* 0x0000380001007983 */ /* 0x010ee60000100800 */
[C---:B------:R-:W-:Y:S03]  /*72e0*/  HMMA.16816.F32.BF16 R8, R220.reuse, R190, R8 ;  /* 0x000000bedc08723c */ /* 0x040fe60000041808 */
[----:B------:R-:W-:Y:S06]  /*72f0*/  LDSM.16.M88.4 R188, [R250+0x4800] ;  /* 0x00480000fabc783b */ /* 0x000fec0000000200 */
[----:B-1----:R-:W4:Y:S01]  /*7300*/  LDL R3, [R1+0x30] ;  /* 0x0000300001037983 */ /* 0x002f220000100800 */
        /* <DEDUP_REMOVED lines=41> */
[----:B------:R-:W-:Y:S06]  /*75a0*/  LDSM.16.M88.4 R180, [R250+0x6000] ;  /* 0x00600000fab4783b */ /* 0x000fec0000000200 */
[----:B-----5:R-:W1:Y:S06]  /*75b0*/  LDSM.16.M88.4 R176, [R132] ;  /* 0x0000000084b0783b */ /* 0x020e6c0000000200 */
[----:B--2---:R2:W-:Y:S06]  /*75c0*/  LDSM.16.M88.4 R188, [R2] ;  /* 0x0000000002bc783b */ /* 0x0045ec0000000200 */
[----:B----4-:R-:W4:Y:S06]  /*75d0*/  LDSM.16.M88.4 R184, [R3] ;  /* 0x0000000003b8783b */ /* 0x010f2c0000000200 */
[----:B--2---:R-:W2:Y:S01]  /*75e0*/  LDL R2, [R1+0x5c] ;  /* 0x00005c0001027983 */ /* 0x004ea20000100800 */
[C---:B-1----:R-:W-:Y:S08]  /*75f0*/  HMMA.16816.F32.BF16 R4, R236.reuse, R176, R4 ;  /* 0x000000b0ec04723c */ /* 0x042ff00000041804 */
[C---:B------:R-:W-:Y:S01]  /*7600*/  HMMA.16816.F32.BF16 R8, R236.reuse, R178, R8 ;  /* 0x000000b2ec08723c */ /* 0x040fe20000041808 */
[----:B---3--:R1:W3:Y:S07]  /*7610*/  LDSM.16.M88.4 R176, [R0] ;  /* 0x0000000000b0783b */ /* 0x0082ee0000000200 */
[C---:B----4-:R-:W-:Y:S01]  /*7620*/  HMMA.16816.F32.BF16 R12, R236.reuse, R184, R12 ;  /* 0x000000b8ec0c723c */ /* 0x050fe2000004180c */
[----:B-1----:R-:W2:Y:S07]  /*7630*/  LDL R0, [R1+0x8c] ;  /* 0x00008c0001007983 */ /* 0x002eae0000100800 */
[C---:B------:R-:W-:Y:S01]  /*7640*/  HMMA.16816.F32.BF16 R16, R236.reuse, R186, R16 ;  /* 0x000000baec10723c */ /* 0x040fe20000041810 */
[----:B------:R-:W1:Y:S07]  /*7650*/  LDSM.16.M88.4 R184, [R250+0x6800] ;  /* 0x00680000fab8783b */ /* 0x000e6e0000000200 */
[C---:B------:R-:W-:Y:S08]  /*7660*/  HMMA.16816.F32.BF16 R20, R236.reuse, R188, R20 ;  /* 0x000000bcec14723c */ /* 0x040ff00000041814 */
[C---:B------:R-:W-:Y:S01]  /*7670*/  HMMA.16816.F32.BF16 R24, R236.reuse, R190, R24 ;  /* 0x000000beec18723c */ /* 0x040fe20000041818 */
[----:B------:R-:W-:Y:S07]  /*7680*/  LDSM.16.M88.4 R188, [R249] ;  /* 0x00000000f9bc783b */ /* 0x000fee0000000200 */
[C---:B---3--:R-:W-:Y:S08]  /*7690*/  HMMA.16816.F32.BF16 R28, R236.reuse, R176, R28 ;  /* 0x000000b0ec1c723c */ /* 0x048ff0000004181c */
[----:B------:R-:W-:Y:S01]  /*76a0*/  HMMA.16816.F32.BF16 R32, R236, R178, R32 ;  /* 0x000000b2ec20723c */ /* 0x000fe20000041820 */
[----:B------:R-:W3:Y:S07]  /*76b0*/  LDSM.16.M88.4 R176, [R250+0x7000] ;  /* 0x00700000fab0783b */ /* 0x000eee0000000200 */
[C---:B------:R-:W-:Y:S08]  /*76c0*/  HMMA.16816.F32.BF16 R4, R240.reuse, R180, R4 ;  /* 0x000000b4f004723c */ /* 0x040ff00000041804 */
[C---:B------:R-:W-:Y:S01]  /*76d0*/  HMMA.16816.F32.BF16 R8, R240.reuse, R182, R8 ;  /* 0x000000b6f008723c */ /* 0x040fe20000041808 */
[----:B------:R-:W4:Y:S07]  /*76e0*/  LDSM.16.M88.4 R180, [R250+0x7800] ;  /* 0x00780000fab4783b */ /* 0x000f2e0000000200 */
[C---:B-1----:R-:W-:Y:S08]  /*76f0*/  HMMA.16816.F32.BF16 R12, R240.reuse, R184, R12 ;  /* 0x000000b8f00c723c */ /* 0x042ff0000004180c */
[C---:B------:R-:W-:Y:S01]  /*7700*/  HMMA.16816.F32.BF16 R16, R240.reuse, R186, R16 ;  /* 0x000000baf010723c */ /* 0x040fe20000041810 */
[----:B------:R-:W-:Y:S07]  /*7710*/  LDSM.16.M88.4 R184, [R249+0x1800] ;  /* 0x00180000f9b8783b */ /* 0x000fee0000000200 */
[C---:B---3--:R-:W-:Y:S08]  /*7720*/  HMMA.16816.F32.BF16 R20, R240.reuse, R176, R20 ;  /* 0x000000b0f014723c */ /* 0x048ff00000041814 */
[C---:B------:R-:W-:Y:S01]  /*7730*/  HMMA.16816.F32.BF16 R24, R240.reuse, R178, R24 ;  /* 0x000000b2f018723c */ /* 0x040fe20000041818 */
[----:B------:R-:W1:Y:S07]  /*7740*/  LDSM.16.M88.4 R176, [R249+0x800] ;  /* 0x00080000f9b0783b */ /* 0x000e6e0000000200 */
[C---:B----4-:R-:W-:Y:S08]  /*7750*/  HMMA.16816.F32.BF16 R28, R240.reuse, R180, R28 ;  /* 0x000000b4f01c723c */ /* 0x050ff0000004181c */
[----:B------:R-:W-:Y:S01]  /*7760*/  HMMA.16816.F32.BF16 R32, R240, R182, R32 ;  /* 0x000000b6f020723c */ /* 0x000fe20000041820 */
[----:B------:R-:W3:Y:S01]  /*7770*/  LDSM.16.M88.4 R180, [R249+0x1000] ;  /* 0x00100000f9b4783b */ /* 0x000ee20000000200 */
[----:B------:R-:W-:Y:S05]  /*7780*/  DEPBAR.LE SB0, 0x0 ;  /* 0x000080000000791a */ /* 0x000fea0000000000 */
[----:B------:R-:W-:Y:S01]  /*7790*/  BAR.SYNC.DEFER_BLOCKING 0x0 ;  /* 0x0000000000007b1d */ /* 0x000fe20000010000 */
[C---:B------:R-:W-:Y:S08]  /*77a0*/  HMMA.16816.F32.BF16 R4, R244.reuse, R188, R4 ;  /* 0x000000bcf404723c */ /* 0x040ff00000041804 */
[C---:B------:R-:W-:Y:S08]  /*77b0*/  HMMA.16816.F32.BF16 R8, R244.reuse, R190, R8 ;  /* 0x000000bef408723c */ /* 0x040ff00000041808 */
[C---:B-1----:R-:W-:Y:S08]  /*77c0*/  HMMA.16816.F32.BF16 R12, R244.reuse, R176, R12 ;  /* 0x000000b0f40c723c */ /* 0x042ff0000004180c */
[C---:B------:R-:W-:Y:S08]  /*77d0*/  HMMA.16816.F32.BF16 R16, R244.reuse, R178, R16 ;  /* 0x000000b2f410723c */ /* 0x040ff00000041810 */
[C---:B---3--:R-:W-:Y:S08]  /*77e0*/  HMMA.16816.F32.BF16 R20, R244.reuse, R180, R20 ;  /* 0x000000b4f414723c */ /* 0x048ff00000041814 */
[C---:B------:R-:W-:Y:S08]  /*77f0*/  HMMA.16816.F32.BF16 R24, R244.reuse, R182, R24 ;  /* 0x000000b6f418723c */ /* 0x040ff00000041818 */
[C---:B------:R-:W-:Y:S08]  /*7800*/  HMMA.16816.F32.BF16 R28, R244.reuse, R184, R28 ;  /* 0x000000b8f41c723c */ /* 0x040ff0000004181c */
[----:B------:R-:W-:Y:S03]  /*7810*/  HMMA.16816.F32.BF16 R32, R244, R186, R32 ;  /* 0x000000baf420723c */ /* 0x000fe60000041820 */
[----:B--2---:R-:W-:Y:S11]  /*7820*/  ISETP.GT.AND P0, PT, R2, R0, PT ;  /* 0x000000000200720c */ /* 0x004ff60003f04270 */
[----:B------:R-:W-:Y:S02]  /*7830*/  @!UPT UIADD3 URZ, URZ, URZ, URZ ;  /* 0x0000003f3f3ff290 */ /* 0x000fe4000fffe03f */
[----:B------:R-:W-:-:S05]  /*7840*/  @!P0 BRA `(.L_x_4311) ;  /* 0x000007a000008947 */ /* 0x000fca0003800000 */
[----:B------:R-:W1:Y:S01]  /*7850*/  S2R R132, SR_TID.X ;  /* 0x0000000000847919 */ /* 0x000e620000002100 */
[----:B------:R-:W-:Y:S02]  /*7860*/  IMAD.MOV.U32 R189, RZ, RZ, c[0x0][0x2b8] ;  /* 0x0000ae00ffbd7624 */ /* 0x000fe400078e00ff */
[----:B------:R-:W-:Y:S01]  /*7870*/  IMAD.MOV.U32 R182, RZ, RZ, RZ ;  /* 0x000000ffffb67224 */ /* 0x000fe200078e00ff */
[----:B------:R-:W2:Y:S02]  /*7880*/  LDL R3, [R1+0xa0] ;  /* 0x0000a00001037983 */ /* 0x000ea40000100800 */
[----:B------:R-:W-:Y:S02]  /*7890*/  ISETP.NE.AND P1, PT, R189, 0x1, PT ;  /* 0x00000001bd00780c */ /* 0x000fe40003f25270 */
[----:B------:R-:W3:Y:S04]  /*78a0*/  LDL.64 R176, [R1+0xa8] ;  /* 0x0000a80001b07983 */ /* 0x000ee80000100a00 */
[----:B------:R-:W4:Y:S04]  /*78b0*/  LDL.64 R180, [R1+0x98] ;  /* 0x0000980001b47983 */ /* 0x000f280000100a00 */
[----:B------:R-:W5:Y:S04]  /*78c0*/  LDL R179, [R1+0xa4] ;  /* 0x0000a40001b37983 */ /* 0x000f680000100800 */
[----:B------:R-:W4:Y:S04]  /*78d0*/  LDL R178, [R1+0x158] ;  /* 0x0001580001b27983 */ /* 0x000f280000100800 */
[----:B------:R-:W4:Y:S01]  /*78e0*/  LDL R191, [R1+0x7c] ;  /* 0x00007c0001bf7983 */ /* 0x000f220000100800 */
[--C-:B-1----:R-:W-:Y:S02]  /*78f0*/  SHF.R.S32.HI R0, RZ, 0x1f, R132.reuse ;  /* 0x0000001fff007819 */ /* 0x102fe40000011484 */
[----:B------:R-:W-:Y:S01]  /*7900*/  SHF.R.S32.HI R133, RZ, 0x1f, R132 ;  /* 0x0000001fff857819 */ /* 0x000fe20000011484 */
[----:B------:R-:W5:Y:S01]  /*7910*/  LDL R190, [R1+0x80] ;  /* 0x0000800001be7983 */ /* 0x000f620000100800 */
[-C--:B------:R-:W-:Y:S02]  /*7920*/  LEA.HI R0, R0, R132.reuse, RZ, 0x3 ;  /* 0x0000008400007211 */ /* 0x080fe400078f18ff */
[----:B------:R-:W-:Y:S01]  /*7930*/  LEA.HI R133, R133, R132, RZ, 0x3 ;  /* 0x0000008485857211 */ /* 0x000fe200078f18ff */
[----:B------:R-:W5:Y:S01]  /*7940*/  LDL R189, [R1+0x84] ;  /* 0x0000840001bd7983 */ /* 0x000f620000100800 */
[----:B------:R-:W-:Y:S02]  /*7950*/  LOP3.LUT R0, R0, 0xfffffff8, RZ, 0xc0, !PT ;  /* 0xfffffff800007812 */ /* 0x000fe400078ec0ff */
[----:B------:R-:W-:Y:S01]  /*7960*/  SHF.R.S32.HI R133, RZ, 0x3, R133 ;  /* 0x00000003ff857819 */ /* 0x000fe20000011485 */
[----:B------:R-:W5:Y:S02]  /*7970*/  LDL R188, [R1+0x64] ;  /* 0x0000640001bc7983 */ /* 0x000f640000100800 */
[----:B------:R-:W-:Y:S02]  /*7980*/  IMAD.IADD R0, R132, 0x1, -R0 ;  /* 0x0000000184007824 */ /* 0x000fe400078e0a00 */
[----:B------:R-:W5:Y:S02]  /*7990*/  LDL R132, [R1+0xb8] ;  /* 0x0000b80001847983 */ /* 0x000f640000100800 */
[----:B------:R-:W-:Y:S02]  /*79a0*/  IMAD R0, R0, 0x20, R133 ;  /* 0x0000002000007824 */ /* 0x000fe400078e0285 */
[----:B--2---:R-:W-:Y:S01]  /*79b0*/  IMAD R2, R2, 0x40, R3 ;  /* 0x0000004002027824 */ /* 0x004fe200078e0203 */
[----:B---3--:R-:W2:Y:S04]  /*79c0*/  LDL R177, [R1+0x15c] ;  /* 0x00015c0001b17983 */ /* 0x008ea80000100800 */
[----:B------:R-:W-:Y:S05]  /*79d0*/  IADD3 R2, R2, -0x40, R0 ;  /* 0xffffffc002027810 */ /* 0x000fea0007ffe000 */
[----:B------:R-:W-:Y:S04]  /*79e0*/  @P1 IMAD.HI.U32 R3, R2, c[0x0][0x2bc], RZ ;  /* 0x0000af0002031a27 */ /* 0x000fe800078e00ff */
[----:B------:R-:W-:Y:S01]  /*79f0*/  IMAD.MOV.U32 R0, RZ, RZ, R2 ;  /* 0x000000ffff007224 */ /* 0x000fe200078e0002 */
[----:B------:R-:W-:Y:S04]  /*7a00*/  @P1 SHF.R.U32.HI R0, RZ, c[0x0][0x2c0], R3 ;  /* 0x0000b000ff001a19 */ /* 0x000fe80000011603 */
[C---:B------:R-:W-:Y:S02]  /*7a10*/  @!P6 IADD3 R3, P0, R0.reuse, R176, RZ ;  /* 0x000000b00003e210 */ /* 0x040fe40007f1e0ff */
[----:B------:R-:W3:Y:S01]  /*7a20*/  LDL R176, [R1+0x160] ;  /* 0x0001600001b07983 */ /* 0x000ee20000100800 */
[C---:B----4-:R-:W-:Y:S01]  /*7a30*/  SHF.L.U64.HI R187, R191.reuse, 0x1, R178 ;  /* 0x00000001bfbb7819 */ /* 0x050fe200000102b2 */
[----:B------:R-:W-:Y:S01]  /*7a40*/  IMAD.SHL.U32 R191, R191, 0x2, RZ ;  /* 0x00000002bfbf7824 */ /* 0x000fe200078e00ff */
[----:B-----5:R-:W-:Y:S01]  /*7a50*/  @!P6 LEA.HI.X.SX32 R133, R0, R132, 0x1, P0 ;  /* 0x000000840085e211 */ /* 0x020fe200000f0eff */
[----:B------:R-:W-:Y:S01]  /*7a60*/  IMAD.MOV R0, RZ, RZ, -R0 ;  /* 0x000000ffff007224 */ /* 0x000fe200078e0a00 */
[C---:B------:R-:W-:Y:S03]  /*7a70*/  @!P6 LEA R132, P0, R3.reuse, c[0x0][0x2a0], 0x2 ;  /* 0x0000a8000384ea11 */ /* 0x040fe600078010ff */
[----:B------:R-:W-:Y:S01]  /*7a80*/  IMAD R183, R0, c[0x0][0x2b8], R2 ;  /* 0x0000ae0000b77a24 */ /* 0x000fe200078e0202 */
[----:B------:R-:W-:Y:S03]  /*7a90*/  @!P6 LEA.HI.X R133, R3, c[0x0][0x2a4], R133, 0x2, P0 ;  /* 0x0000a9000385ea11 */ /* 0x000fe600000f1485 */
[C---:B------:R-:W-:Y:S01]  /*7aa0*/  IMAD.WIDE.U32 R2, R183.reuse, c[0x0][0x1e0], RZ ;  /* 0x00007800b7027a25 */ /* 0x040fe200078e00ff */
[----:B------:R1:W-:Y:S01]  /*7ab0*/  STL [R1+0x68], R183 ;  /* 0x000068b701007387 */ /* 0x0003e20000100800 */
[----:B------:R-:W-:Y:S03]  /*7ac0*/  SHF.R.S32.HI R0, RZ, 0x1f, R183 ;  /* 0x0000001fff007819 */ /* 0x000fe600000114b7 */
[----:B------:R4:W5:Y:S02]  /*7ad0*/  @!P6 LDG.E R182, [R132.64] ;  /* 0x0000000684b6e981 */ /* 0x000964000c1e1900 */
[----:B------:R-:W-:Y:S04]  /*7ae0*/  IMAD R0, R0, c[0x0][0x1e0], RZ ;  /* 0x0000780000007a24 */ /* 0x000fe800078e02ff */
[----:B------:R-:W-:Y:S04]  /*7af0*/  IMAD R0, R183, c[0x0][0x1e4], R0 ;  /* 0x00007900b7007a24 */ /* 0x000fe800078e0200 */
[----:B------:R-:W-:Y:S01]  /*7b00*/  IMAD.IADD R3, R3, 0x1, R0 ;  /* 0x0000000103037824 */ /* 0x000fe200078e0200 */
[----:B----4-:R-:W4:Y:S01]  /*7b10*/  LDL R132, [R1+0x164] ;  /* 0x0001640001847983 */ /* 0x010f220000100800 */
[C---:B--2---:R-:W-:Y:S01]  /*7b20*/  SHF.L.U64.HI R186, R190.reuse, 0x1, R177 ;  /* 0x00000001beba7819 */ /* 0x044fe200000102b1 */
[----:B------:R-:W-:Y:S01]  /*7b30*/  IMAD.SHL.U32 R190, R190, 0x2, RZ ;  /* 0x00000002bebe7824 */ /* 0x000fe200078e00ff */
[C---:B---3--:R-:W-:Y:S01]  /*7b40*/  SHF.L.U64.HI R185, R189.reuse, 0x1, R176 ;  /* 0x00000001bdb97819 */ /* 0x048fe200000102b0 */
[----:B------:R-:W-:Y:S01]  /*7b50*/  IMAD.SHL.U32 R189, R189, 0x2, RZ ;  /* 0x00000002bdbd7824 */ /* 0x000fe200078e00ff */
[----:B-----5:R-:W-:Y:S01]  /*7b60*/  SHF.R.S32.HI R133, RZ, 0x1f, R182 ;  /* 0x0000001fff857819 */ /* 0x020fe200000114b6 */
[----:B------:R2:W-:Y:S01]  /*7b70*/  STL [R1+0x60], R182 ;  /* 0x000060b601007387 */ /* 0x0005e20000100800 */
[----:B------:R-:W-:Y:S04]  /*7b80*/  IMAD.WIDE.U32 R2, R182, c[0x0][0x1f0], R2 ;  /* 0x00007c00b6027a25 */ /* 0x000fe800078e0002 */
[----:B------:R-:W-:Y:S01]  /*7b90*/  IMAD R133, R133, c[0x0][0x1f0], RZ ;  /* 0x00007c0085857a24 */ /* 0x000fe200078e02ff */
[----:B------:R-:W-:Y:S03]  /*7ba0*/  IADD3 R0, P0, R180, R2, RZ ;  /* 0x00000002b4007210 */ /* 0x000fe60007f1e0ff */
[----:B------:R-:W-:Y:S05]  /*7bb0*/  IMAD R133, R182, c[0x0][0x1f4], R133 ;  /* 0x00007d00b6857a24 */ /* 0x000fea00078e0285 */
[----:B------:R-:W-:Y:S02]  /*7bc0*/  IADD3.X R133, R179, R3, R133, P0, !PT ;  /* 0x00000003b3857210 */ /* 0x000fe400007fe485 */
[C---:B-1----:R-:W-:Y:S04]  /*7bd0*/  LEA R183, P0, R0.reuse, c[0x0][0x1c8], 0x1 ;  /* 0x0000720000b77a11 */ /* 0x042fe800078008ff */
[----:B------:R-:W-:Y:S02]  /*7be0*/  LEA.HI.X R133, R0, c[0x0][0x1cc], R133, 0x1, P0 ;  /* 0x0000730000857a11 */ /* 0x000fe400000f0c85 */
[C---:B----4-:R-:W-:Y:S01]  /*7bf0*/  SHF.L.U64.HI R184, R188.reuse, 0x1, R132 ;  /* 0x00000001bcb87819 */ /* 0x050fe20000010284 */
[----:B------:R-:W-:Y:S01]  /*7c00*/  IMAD.SHL.U32 R188, R188, 0x2, RZ ;  /* 0x00000002bcbc7824 */ /* 0x000fe200078e00ff */
[----:B------:R-:W-:-:S05]  /*7c10*/  BRA.DIV ~URZ, `(.L_x_4312) ;  /* 0x00009e227f007947 */ /* 0x000fca000b800000 */
[----:B--2---:R1:W2:Y:S02]  /*7c20*/  SHFL.IDX PT, R132, R133, RZ, 0x181f ;  /* 0x00181fff85847589 */ /* 0x0042a400000e0000 */
.L_x_4345:
[----:B------:R-:W-:-:S05]  /*7c30*/  BRA.DIV ~URZ, `(.L_x_4313) ;  /* 0x00009e727f007947 */ /* 0x000fca000b800000 */
[----:B------:R-:W3:Y:S04]  /*7c40*/  LDL R2, [R1+0x64] ;  /* 0x0000640001027983 */ /* 0x000ee80000100800 */
[----:B------:R-:W4:Y:S04]  /*7c50*/  LDL R180, [R1+0x58] ;  /* 0x0000580001b47983 */ /* 0x000f280000100800 */
[----:B------:R-:W5:Y:S04]  /*7c60*/  LDL R176, [R1+0x84] ;  /* 0x0000840001b07983 */ /* 0x000f680000100800 */
[----:B--2---:R-:W2:Y:S04]  /*7c70*/  LDL R182, [R1+0x80] ;  /* 0x0000800001b67983 */ /* 0x004ea80000100800 */
[----:B------:R-:W4:Y:S04]  /*7c80*/  LDL R181, [R1+0x7c] ;  /* 0x00007c0001b57983 */ /* 0x000f280000100800 */
[----:B------:R-:W1:Y:S01]  /*7c90*/  SHFL.IDX PT, R0, R183, RZ, 0x181f ;  /* 0x00181fffb7007589 */ /* 0x000e6200000e0000 */
[----:B---3--:R-:W-:Y:S02]  /*7ca0*/  ISETP.GE.AND P4, PT, R2, c[0x0][0x1d4], PT ;  /* 0x0000750002007a0c */ /* 0x008fe40003f86270 */
[----:B-1----:R-:W-:Y:S05]  /*7cb0*/  IADD3 R2, P0, R0, R188, RZ ;  /* 0x000000bc00027210 */ /* 0x002fea0007f1e0ff */
[----:B------:R-:W-:Y:S01]  /*7cc0*/  IMAD.X R3, R132, 0x1, R184, P0 ;  /* 0x0000000184037824 */ /* 0x000fe200000e06b8 */
[----:B------:R-:W-:Y:S02]  /*7cd0*/  IADD3 R178, P0, R0, R189, RZ ;  /* 0x000000bd00b27210 */ /* 0x000fe40007f1e0ff */
[----:B-----5:R-:W-:Y:S02]  /*7ce0*/  ISETP.GE.AND P3, PT, R176, c[0x0][0x1d4], PT ;  /* 0x00007500b0007a0c */ /* 0x020fe40003f66270 */
[----:B--2---:R-:W-:Y:S01]  /*7cf0*/  ISETP.GE.AND P1, PT, R182, c[0x0][0x1d4], PT ;  /* 0x00007500b6007a0c */ /* 0x004fe20003f26270 */
[----:B------:R-:W-:Y:S01]  /*7d00*/  @!PT LDS RZ, [RZ] ;  /* 0x00000000fffff984 */ /* 0x000fe20000000800 */
[----:B------:R-:W-:Y:S01]  /*7d10*/  @!PT LDS RZ, [RZ] ;  /* 0x00000000fffff984 */ /* 0x000fe20000000800 */
[----:B----4-:R1:W-:Y:S01]  /*7d20*/  LDGSTS.E.BYPASS.LTC128B.128 [R180+0x10100], [R2.64], !P4 ;  /* 0x1010000002b47fae */ /* 0x0103e2000e101d46 */
        /* <DEDUP_REMOVED lines=15> */
.L_x_4346:
        /* <DEDUP_REMOVED lines=29> */
.L_x_4311:
[----:B------:R-:W-:Y:S05]  /*7ff0*/  BSYNC B0 ;  /* 0x0000000000007941 */ /* 0x000fea0003800000 */
.L_x_4310:
[----:B------:R-:W3:Y:S01]  /*8000*/  LDL R132, [R1+0x90] ;  /* 0x0000900001847983 */ /* 0x000ee20000100800 */
[----:B------:R-:W-:Y:S02]  /*8010*/  IMAD.MOV.U32 R0, RZ, RZ, c[0x0][0x2c4] ;  /* 0x0000b100ff007624 */ /* 0x000fe400078e00ff */
[----:B------:R-:W-:Y:S01]  /*8020*/  IMAD.MOV.U32 R133, RZ, RZ, 0x1 ;  /* 0x00000001ff857424 */ /* 0x000fe200078e00ff */
[----:B--2---:R-:W2:Y:S02]  /*8030*/  LDL R3, [R1+0x5c] ;  /* 0x00005c0001037983 */ /* 0x004ea40000100800 */
[----:B------:R-:W-:Y:S02]  /*8040*/  ISETP.NE.AND P0, PT, R0, 0x1, PT ;  /* 0x000000010000780c */ /* 0x000fe40003f05270 */
[----:B------:R-:W4:Y:S04]  /*8050*/  LDL R2, [R1+0xc0] ;  /* 0x0000c00001027983 */ /* 0x000f280000100800 */
[----:B------:R-:W0:Y:S07]  /*8060*/  LDGDEPBAR ;  /* 0x00000000000079af */ /* 0x000e2e0000000000 */
[----:B---3--:R-:W-:Y:S04]  /*8070*/  @P0 IMAD.HI.U32 R0, R132, c[0x0][0x2c8], RZ ;  /* 0x0000b20084000a27 */ /* 0x008fe800078e00ff */
[----:B--2---:R-:W-:Y:S01]  /*8080*/  IMAD R133, R3, -0x40, R133 ;  /* 0xffffffc003857824 */ /* 0x004fe200078e0285 */
[----:B------:R-:W-:Y:S02]  /*8090*/  @P0 SHF.R.U32.HI R132, RZ, c[0x0][0x2cc], R0 ;  /* 0x0000b300ff840a19 */ /* 0x000fe40000011600 */
[----:B------:R-:W-:Y:S02]  /*80a0*/  MOV R0, c[0x0][0x2ac] ;  /* 0x0000ab0000007a02 */ /* 0x000fe40000000f00 */
[----:B----4-:R-:W-:Y:S05]  /*80b0*/  IADD3 R133, -R2, R133, RZ ;  /* 0x0000008502857210 */ /* 0x010fea0007ffe1ff */
[----:B------:R-:W-:Y:S05]  /*80c0*/  IMAD R133, R0, c[0x0][0x1d0], R133 ;  /* 0x0000740000857a24 */ /* 0x000fea00078e0285 */
[----:B------:R-:W-:Y:S01]  /*80d0*/  IADD3 R133, R133, -c[0x0][0x168], RZ ;  /* 0x80005a0085857a10 */ /* 0x000fe20007ffe0ff */
[----:B------:R-:W-:-:S05]  /*80e0*/  BRA.DIV ~URZ, `(.L_x_4314) ;  /* 0x00009cb27f007947 */ /* 0x000fca000b800000 */
[----:B------:R1:W2:Y:S02]  /*80f0*/  SHFL.IDX PT, R0, R132, RZ, 0x1c1f ;  /* 0x001c1fff84007589 */ /* 0x0002a400000e0000 */
.L_x_4347:
[----:B--2---:R-:W-:Y:S05]  /*8100*/  IMAD.IADD R0, R133, 0x1, R0 ;  /* 0x0000000185007824 */ /* 0x004fea00078e0200 */
[C---:B------:R-:W-:Y:S02]  /*8110*/  ISETP.GT.AND P0, PT, R0.reuse, RZ, PT ;  /* 0x000000ff0000720c */ /* 0x040fe40003f04270 */
[C---:B------:R-:W-:Y:S02]  /*8120*/  ISETP.GT.AND P2, PT, R0.reuse, 0x1, PT ;  /* 0x000000010000780c */ /* 0x040fe40003f44270 */
[C---:B------:R-:W-:Y:S02]  /*8130*/  ISETP.GT.AND P3, PT, R0.reuse, 0x8, PT ;  /* 0x000000080000780c */ /* 0x040fe40003f64270 */
        /* <DEDUP_REMOVED lines=37> */
[----:B------:R-:W-:Y:S02]  /*8390*/  FSEL R7, R7, -INF , P2 ;  /* 0xff80000007077808 */ /* 0x000fe40001000000 */
[----:B------:R-:W-:Y:S02]  /*83a0*/  FSEL R10, R10, -INF , P1 ;  /* 0xff8000000a0a7808 */ /* 0x000fe40000800000 */
[----:B------:R-:W-:Y:S02]  /*83b0*/  FSEL R11, R11, -INF , P0 ;  /* 0xff8000000b0b7808 */ /* 0x000fe40000000000 */
[C---:B------:R-:W-:Y:S02]  /*83c0*/  ISETP.GT.AND P3, PT, R0.reuse, 0x10, PT ;  /* 0x000000100000780c */ /* 0x040fe40003f64270 */
        /* <DEDUP_REMOVED lines=40> */
[----:B--2---:R-:W-:Y:S06]  /*8650*/  FMNMX.FTZ R0, R2, R0, !PT ;  /* 0x0000000002007209 */ /* 0x004fec0007810000 */
        /* <DEDUP_REMOVED lines=13> */
[----:B-1----:R-:W-:Y:S04]  /*8730*/  FMNMX.FTZ R132, R27, R0, !PT ;  /* 0x000000001b847209 */ /* 0x002fe80007810000 */
[----:B------:R-:W-:Y:S04]  /*8740*/  FMNMX.FTZ R132, R30, R132, !PT ;  /* 0x000000841e847209 */ /* 0x000fe80007810000 */
[----:B------:R-:W-:Y:S04]  /*8750*/  FMNMX.FTZ R132, R31, R132, !PT ;  /* 0x000000841f847209 */ /* 0x000fe80007810000 */
[----:B------:R-:W-:Y:S04]  /*8760*/  FMNMX.FTZ R132, R34, R132, !PT ;  /* 0x0000008422847209 */ /* 0x000fe80007810000 */
[----:B------:R-:W-:Y:S05]  /*8770*/  FMNMX.FTZ R132, R35, R132, !PT ;  /* 0x0000008423847209 */ /* 0x000fea0007810000 */
[----:B------:R-:W1:Y:S02]  /*8780*/  SHFL.BFLY PT, R0, R132, 0x2, 0x1f ;  /* 0x0c401f0084007f89 */ /* 0x000e6400000e0000 */
[----:B-1----:R-:W-:Y:S06]  /*8790*/  FMNMX.FTZ R132, R132, R0, !PT ;  /* 0x0000000084847209 */ /* 0x002fec0007810000 */
[----:B------:R1:W2:Y:S02]  /*87a0*/  SHFL.BFLY PT, R0, R132, 0x1, 0x1f ;  /* 0x0c201f0084007f89 */ /* 0x0002a400000e0000 */
.L_x_4348:
        /* <DEDUP_REMOVED lines=28> */
[----:B------:R-:W-:Y:S01]  /*8970*/  FFMA.FTZ R29, R29, c[0x0][0x2d0], -R2 ;  /* 0x0000b4001d1d7a23 */ /* 0x000fe20000010802 */
[----:B------:R-:W-:Y:S02]  /*8980*/  MOV R28, R24 ;  /* 0x00000018001c7202 */ /* 0x000fe40000000f00 */
[----:B------:R-:W-:Y:S10]  /*8990*/  MUFU.EX2 R8, R8 ;  /* 0x0000000800087308 */ /* 0x000ff40000000800 */
[----:B------:R-:W2:Y:S01]  /*89a0*/  MUFU.EX2 R9, R9 ;  /* 0x0000000900097308 */ /* 0x000ea20000000800 */
[C---:B---3--:R-:W-:Y:S01]  /*89b0*/  FFMA.FTZ R2, R0.reuse, R177, R4 ;  /* 0x000000b100027223 */ /* 0x048fe20000010004 */
[----:B--2---:R-:W-:Y:S01]  /*89c0*/  F2FP.BF16.PACK_AB R178, R9, R8 ;  /* 0x0000000809b2723e */ /* 0x004fe200000010ff */
[----:B------:R-:W-:Y:S02]  /*89d0*/  FMUL.FTZ R16, R0, R152 ;  /* 0x0000009800107220 */ /* 0x000fe40000410000 */
[C---:B------:R-:W-:Y:S01]  /*89e0*/  FADD.FTZ R5, R176.reuse, R2 ;  /* 0x00000002b0057221 */ /* 0x040fe20000010000 */
[----:B------:R-:W-:Y:S01]  /*89f0*/  F2FP.BF16.PACK_AB R176, R176, R4 ;  /* 0x00000004b0b0723e */ /* 0x000fe200000010ff */
[C---:B------:R-:W-:Y:S01]  /*8a00*/  FMUL.FTZ R4, R3.reuse, c[0x0][0x2d0] ;  /* 0x0000b40003047a20 */ /* 0x040fe20000410000 */
[----:B------:R-:W-:Y:S01]  /*8a10*/  FSEL R2, R3, RZ, P0 ;  /* 0x000000ff03027208 */ /* 0x000fe20000000000 */
[C---:B------:R-:W-:Y:S02]  /*8a20*/  FMUL.FTZ R12, R0.reuse, R156 ;  /* 0x0000009c000c7220 */ /* 0x040fe40000410000 */
[----:B------:R-:W-:Y:S01]  /*8a30*/  FMUL.FTZ R17, R0, R153 ;  /* 0x0000009900117220 */ /* 0x000fe20000410000 */
[----:B------:R-:W-:Y:S01]  /*8a40*/  FSEL R4, R4, RZ, P0 ;  /* 0x000000ff04047208 */ /* 0x000fe20000000000 */
[----:B------:R-:W-:Y:S01]  /*8a50*/  FADD.FTZ R2, -R2, R135 ;  /* 0x0000008702027221 */ /* 0x000fe20000010100 */
[----:B------:R-:W-:Y:S01]  /*8a60*/  MOV R135, R20 ;  /* 0x0000001400877202 */ /* 0x000fe20000000f00 */
[----:B------:R-:W-:Y:S01]  /*8a70*/  FMUL.FTZ R20, R0, R148 ;  /* 0x0000009400147220 */ /* 0x000fe20000410000 */
[----:B------:R-:W-:Y:S01]  /*8a80*/  MOV R148, R179 ;  /* 0x000000b300947202 */ /* 0x000fe20000000f00 */
[--C-:B------:R-:W-:Y:S02]  /*8a90*/  FFMA.FTZ R7, R7, c[0x0][0x2d0], -R4.reuse ;  /* 0x0000b40007077a23 */ /* 0x100fe40000010804 */
[--C-:B-1----:R-:W-:Y:S01]  /*8aa0*/  FFMA.FTZ R132, R10, c[0x0][0x2d0], -R4.reuse ;  /* 0x0000b4000a847a23 */ /* 0x102fe20000010804 */
[----:B------:R-:W-:Y:S01]  /*8ab0*/  MOV R10, R29 ;  /* 0x0000001d000a7202 */ /* 0x000fe20000000f00 */
[--C-:B------:R-:W-:Y:S01]  /*8ac0*/  FFMA.FTZ R181, R15, c[0x0][0x2d0], -R4.reuse ;  /* 0x0000b4000fb57a23 */ /* 0x100fe20000010804 */
[----:B------:R-:W-:Y:S01]  /*8ad0*/  MOV R29, R25 ;  /* 0x00000019001d7202 */ /* 0x000fe20000000f00 */
[--C-:B------:R-:W-:Y:S01]  /*8ae0*/  FFMA.FTZ R189, R23, c[0x0][0x2d0], -R4.reuse ;  /* 0x0000b40017bd7a23 */ /* 0x100fe20000010804 */
[----:B------:R-:W-:Y:S01]  /*8af0*/  MOV R25, R21 ;  /* 0x0000001500197202 */ /* 0x000fe20000000f00 */
        /* <DEDUP_REMOVED lines=9> */
[--C-:B------:R-:W-:Y:S01]  /*8b90*/  FFMA.FTZ R134, R11, c[0x0][0x2d0], -R4.reuse ;  /* 0x0000b4000b867a23 */ /* 0x100fe20000010804 */
[----:B------:R-:W-:Y:S01]  /*8ba0*/  MOV R11, R32 ;  /* 0x00000020000b7202 */ /* 0x000fe20000000f00 */
[--C-:B------:R-:W-:Y:S01]  /*8bb0*/  FFMA.FTZ R182, R14, c[0x0][0x2d0], -R4.reuse ;  /* 0x0000b4000eb67a23 */ /* 0x100fe20000010804 */
[----:B------:R-:W-:Y:S01]  /*8bc0*/  MOV R14, R33 ;  /* 0x00000021000e7202 */ /* 0x000fe20000000f00 */
[--C-:B------:R-:W-:Y:S02]  /*8bd0*/  FFMA.FTZ R183, R18, c[0x0][0x2d0], -R4.reuse ;  /* 0x0000b40012b77a23 */ /* 0x100fe40000010804 */
[--C-:B------:R-:W-:Y:S01]  /*8be0*/  FFMA.FTZ R184, R19, c[0x0][0x2d0], -R4.reuse ;  /* 0x0000b40013b87a23 */ /* 0x100fe20000010804 */
[----:B------:R-:W-:Y:S01]  /*8bf0*/  MUFU.EX2 R177, R6 ;  /* 0x0000000600b17308 */ /* 0x000fe20000000800 */
[----:B------:R-:W-:Y:S02]  /*8c00*/  FFMA.FTZ R190, R22, c[0x0][0x2d0], -R4 ;  /* 0x0000b40016be7a23 */ /* 0x000fe40000010804 */
[----:B------:R-:W-:Y:S02]  /*8c10*/  FADD.FTZ R4, R8, R5 ;  /* 0x0000000508047221 */ /* 0x000fe40000010000 */
[C---:B------:R-:W-:Y:S02]  /*8c20*/  FMUL.FTZ R32, R0.reuse, R136 ;  /* 0x0000008800207220 */ /* 0x040fe40000410000 */
[----:B------:R-:W-:Y:S02]  /*8c30*/  FADD.FTZ R180, R9, R4 ;  /* 0x0000000409b47221 */ /* 0x000fe40000010000 */
[----:B------:R-:W-:Y:S01]  /*8c40*/  FMUL.FTZ R4, R0, R164 ;  /* 0x000000a400047220 */ /* 0x000fe20000410000 */
[----:B------:R1:W-:Y:S01]  /*8c50*/  MUFU.EX2 R132, R188 ;  /* 0x000000bc00847308 */ /* 0x0003e20000000800 */
[----:B------:R-:W2:Y:S01]  /*8c60*/  LDL R164, [R1] ;  /* 0x0000000001a47983 */ /* 0x000ea20000100800 */
[----:B------:R-:W-:Y:S02]  /*8c70*/  FMUL.FTZ R2, R2, c[0x0][0x2d0] ;  /* 0x0000b40002027a20 */ /* 0x000fe40000410000 */
[C---:B------:R-:W-:Y:S01]  /*8c80*/  FMUL.FTZ R21, R0.reuse, R149 ;  /* 0x0000009500157220 */ /* 0x040fe20000410000 */
[----:B------:R-:W3:Y:S01]  /*8c90*/  LDL.LU R136, [R1+0x88] ;  /* 0x0000880001887983 */ /* 0x000ee20000300800 */
[----:B------:R-:W-:Y:S01]  /*8ca0*/  MOV R149, R10 ;  /* 0x0000000a00957202 */ /* 0x000fe20000000f00 */
[C---:B------:R-:W-:Y:S02]  /*8cb0*/  FMUL.FTZ R33, R0.reuse, R137 ;  /* 0x0000008900217220 */ /* 0x040fe40000410000 */
[C---:B------:R-:W-:Y:S01]  /*8cc0*/  FMUL.FTZ R5, R0.reuse, R165 ;  /* 0x000000a500057220 */ /* 0x040fe20000410000 */
[----:B------:R-:W4:Y:S01]  /*8cd0*/  MUFU.EX2 R2, R2 ;  /* 0x0000000200027308 */ /* 0x000f220000000800 */
[C---:B------:R-:W-:Y:S01]  /*8ce0*/  FMUL.FTZ R8, R0.reuse, R160 ;  /* 0x000000a000087220 */ /* 0x040fe20000410000 */
[----:B------:R-:W-:Y:S01]  /*8cf0*/  MOV R160, R34 ;  /* 0x0000002200a07202 */ /* 0x000fe20000000f00 */
[C---:B------:R-:W-:Y:S01]  /*8d00*/  FMUL.FTZ R13, R0.reuse, R157 ;  /* 0x0000009d000d7220 */ /* 0x040fe20000410000 */
[----:B------:R-:W-:Y:S01]  /*8d10*/  MOV R165, R35 ;  /* 0x0000002300a57202 */ /* 0x000fe20000000f00 */
[----:B------:R-:W5:Y:S01]  /*8d20*/  LDL R157, [R1+0x4] ;  /* 0x00000400019d7983 */ /* 0x000f620000100800 */
        /* <DEDUP_REMOVED lines=11> */
[----:B-1----:R-:W5:Y:S01]  /*8de0*/  LDL R188, [R1+0x94] ;  /* 0x0000940001bc7983 */ /* 0x002f620000100800 */
[C---:B------:R-:W-:Y:S01]  /*8df0*/  FMUL.FTZ R37, R0.reuse, R37 ;  /* 0x0000002500257220 */ /* 0x040fe20000410000 */
[----:B------:R-:W-:Y:S01]  /*8e00*/  MUFU.EX2 R190, R190 ;  /* 0x000000be00be7308 */ /* 0x000fe20000000800 */
[C---:B------:R-:W-:Y:S02]  /*8e10*/  FMUL.FTZ R40, R0.reuse, R40 ;  /* 0x0000002800287220 */ /* 0x040fe40000410000 */
[----:B------:R-:W-:Y:S02]  /*8e20*/  FMUL.FTZ R41, R0, R41 ;  /* 0x0000002900297220 */ /* 0x000fe40000410000 */
[C---:B----4-:R-:W-:Y:S02]  /*8e30*/  FMUL.FTZ R10, R2.reuse, R162 ;  /* 0x000000a2020a7220 */ /* 0x050fe40000410000 */
[----:B------:R-:W4:Y:S01]  /*8e40*/  LDL R162, [R1+0x3c] ;  /* 0x00003c0001a27983 */ /* 0x000f220000100800 */
[C---:B------:R-:W-:Y:S02]  /*8e50*/  FMUL.FTZ R34, R2.reuse, R138 ;  /* 0x0000008a02227220 */ /* 0x040fe40000410000 */
[C---:B------:R-:W-:Y:S01]  /*8e60*/  FMUL.FTZ R35, R2.reuse, R139 ;  /* 0x0000008b02237220 */ /* 0x040fe20000410000 */
[----:B------:R-:W-:Y:S01]  /*8e70*/  MUFU.EX2 R189, R189 ;  /* 0x000000bd00bd7308 */ /* 0x000fe20000000800 */
[C---:B------:R-:W-:Y:S01]  /*8e80*/  FMUL.FTZ R6, R2.reuse, R166 ;  /* 0x000000a602067220 */ /* 0x040fe20000410000 */
[----:B------:R-:W-:Y:S01]  /*8e90*/  MOV R166, R14 ;  /* 0x0000000e00a67202 */ /* 0x000fe20000000f00 */
[C---:B------:R-:W-:Y:S02]  /*8ea0*/  FMUL.FTZ R14, R2.reuse, R158 ;  /* 0x0000009e020e7220 */ /* 0x040fe40000410000 */
[C---:B------:R-:W-:Y:S01]  /*8eb0*/  FMUL.FTZ R7, R2.reuse, R167 ;  /* 0x000000a702077220 */ /* 0x040fe20000410000 */
[----:B------:R-:W-:Y:S01]  /*8ec0*/  MOV R167, R11 ;  /* 0x0000000b00a77202 */ /* 0x000fe20000000f00 */
[C---:B------:R-:W-:Y:S01]  /*8ed0*/  FMUL.FTZ R11, R2.reuse, R163 ;  /* 0x000000a3020b7220 */ /* 0x040fe20000410000 */
[----:B------:R-:W-:Y:S01]  /*8ee0*/  MOV R163, R141 ;  /* 0x0000008d00a37202 */ /* 0x000fe20000000f00 */
[C---:B------:R-:W-:Y:S01]  /*8ef0*/  FMUL.FTZ R15, R2.reuse, R159 ;  /* 0x0000009f020f7220 */ /* 0x040fe20000410000 */
[----:B------:R-:W1:Y:S01]  /*8f00*/  MUFU.EX2 R158, R134 ;  /* 0x00000086009e7308 */ /* 0x000e620000000800 */
        /* <DEDUP_REMOVED lines=11> */
[----:B------:R-:W-:Y:S02]  /*8fc0*/  FMUL.FTZ R31, R2, R143 ;  /* 0x0000008f021f7220 */ /* 0x000fe40000410000 */
        /* <DEDUP_REMOVED lines=52> */
[C---:B------:R-:W-:Y:S02]  /*9310*/  FMUL.FTZ R128, R0.reuse, R128 ;  /* 0x0000008000807220 */ /* 0x040fe40000410000 */
[----:B------:R-:W-:Y:S01]  /*9320*/  FMUL.FTZ R129, R0, R129 ;  /* 0x0000008100817220 */ /* 0x000fe20000410000 */
[----:B------:R-:W-:Y:S01]  /*9330*/  MOV R0, R30 ;  /* 0x0000001e00007202 */ /* 0x000fe20000000f00 */
        /* <DEDUP_REMOVED lines=50> */
[----:B--2---:R-:W-:Y:S01]  /*9660*/  LDSM.16.MT88.4 R144, [R164+0x800] ;  /* 0x00080000a490783b */ /* 0x004fe20000004200 */
[----:B---3--:R-:W-:Y:S01]  /*9670*/  FFMA.FTZ R152, R2, R136, R177 ;  /* 0x0000008802987223 */ /* 0x008fe200000100b1 */
[----:B------:R-:W-:Y:S01]  /*9680*/  F2FP.BF16.PACK_AB R177, R153, R177 ;  /* 0x000000b199b1723e */ /* 0x000fe200000010ff */
[----:B------:R1:W2:Y:S05]  /*9690*/  MUFU.EX2 R2, R187 ;  /* 0x000000bb00027308 */ /* 0x0002aa0000000800 */
[----:B------:R-:W3:Y:S08]  /*96a0*/  LDSM.16.MT88.4 R136, [R251] ;  /* 0x00000000fb88783b */ /* 0x000ef00000004200 */
[----:B-1----:R-:W5:Y:S01]  /*96b0*/  LDL.LU R187, [R1+0x5c] ;  /* 0x00005c0001bb7983 */ /* 0x002f620000300800 */
[C---:B---3--:R-:W-:Y:S08]  /*96c0*/  HMMA.16816.F32.BF16 R4, R176.reuse, R136, R4 ;  /* 0x00000088b004723c */ /* 0x048ff00000041804 */
[C---:B------:R-:W-:Y:S01]  /*96d0*/  HMMA.16816.F32.BF16 R8, R176.reuse, R138, R8 ;  /* 0x0000008ab008723c */ /* 0x040fe20000041808 */
[----:B------:R-:W1:Y:S07]  /*96e0*/  LDSM.16.MT88.4 R136, [R164] ;  /* 0x00000000a488783b */ /* 0x000e6e0000004200 */
[C---:B-1----:R-:W-:Y:S08]  /*96f0*/  HMMA.16816.F32.BF16 R12, R176.reuse, R136, R12 ;  /* 0x00000088b00c723c */ /* 0x042ff0000004180c */
[C---:B------:R-:W-:Y:S01]  /*9700*/  HMMA.16816.F32.BF16 R16, R176.reuse, R138, R16 ;  /* 0x0000008ab010723c */ /* 0x040fe20000041810 */
[----:B------:R-:W1:Y:S07]  /*9710*/  LDSM.16.MT88.4 R136, [R252] ;  /* 0x00000000fc88783b */ /* 0x000e6e0000004200 */
[C---:B-1----:R-:W-:Y:S08]  /*9720*/  HMMA.16816.F32.BF16 R20, R176.reuse, R136, R20 ;  /* 0x00000088b014723c */ /* 0x042ff00000041814 */
[C---:B------:R-:W-:Y:S01]  /*9730*/  HMMA.16816.F32.BF16 R24, R176.reuse, R138, R24 ;  /* 0x0000008ab018723c */ /* 0x040fe20000041818 */
[----:B----4-:R1:W3:Y:S03]  /*9740*/  LDSM.16.MT88.4 R136, [R162] ;  /* 0x00000000a288783b */ /* 0x0102e60000004200 */
[----:B-1----:R-:W-:Y:S02]  /*9750*/  MOV R162, R167 ;  /* 0x000000a700a27202 */ /* 0x002fe40000000f00 */
[----:B------:R-:W-:Y:S02]  /*9760*/  MOV R167, R166 ;  /* 0x000000a600a77202 */ /* 0x000fe40000000f00 */
[----:B------:R-:W-:Y:S01]  /*9770*/  MOV R166, R0 ;  /* 0x0000000000a67202 */ /* 0x000fe20000000f00 */
[----:B------:R-:W-:Y:S03]  /*9780*/  FADD.FTZ R0, R132, R180 ;  /* 0x000000b484007221 */ /* 0x000fe60000010000 */
[----:B------:R-:W1:Y:S01]  /*9790*/  MUFU.EX2 R180, R166 ;  /* 0x000000a600b47308 */ /* 0x000e620000000800 */
[----:B--2---:R-:W-:Y:S04]  /*97a0*/  FADD.FTZ R0, R2, R0 ;  /* 0x0000000002007221 */ /* 0x004fe80000010000 */
[----:B------:R-:W-:Y:S01]  /*97b0*/  FADD.FTZ R0, R135, R0 ;  /* 0x0000000087007221 */ /* 0x000fe20000010000 */
[C---:B---3--:R-:W-:Y:S03]  /*97c0*/  HMMA.16816.F32.BF16 R28, R176.reuse, R136, R28 ;  /* 0x00000088b01c723c */ /* 0x048fe6000004181c */
[----:B------:R-:W-:Y:S05]  /*97d0*/  FADD.FTZ R0, R134, R0 ;  /* 0x0000000086007221 */ /* 0x000fea0000010000 */
[C---:B------:R-:W-:Y:S01]  /*97e0*/  HMMA.16816.F32.BF16 R32, R176.reuse, R138, R32 ;  /* 0x0000008ab020723c */ /* 0x040fe20000041820 */
[----:B------:R-:W2:Y:S07]  /*97f0*/  LDSM.16.MT88.4 R136, [R251+0x2000] ;  /* 0x00200000fb88783b */ /* 0x000eae0000004200 */
[C---:B--2---:R-:W-:Y:S08]  /*9800*/  HMMA.16816.F32.BF16 R36, R176.reuse, R136, R36 ;  /* 0x00000088b024723c */ /* 0x044ff00000041824 */
[C---:B------:R-:W-:Y:S01]  /*9810*/  HMMA.16816.F32.BF16 R40, R176.reuse, R138, R40 ;  /* 0x0000008ab028723c */ /* 0x040fe20000041828 */
[----:B------:R-:W2:Y:S07]  /*9820*/  LDSM.16.MT88.4 R136, [R164+0x2000] ;  /* 0x00200000a488783b */ /* 0x000eae0000004200 */
[C---:B--2---:R-:W-:Y:S08]  /*9830*/  HMMA.16816.F32.BF16 R44, R176.reuse, R136, R44 ;  /* 0x00000088b02c723c */ /* 0x044ff0000004182c */
[C---:B------:R-:W-:Y:S01]  /*9840*/  HMMA.16816.F32.BF16 R48, R176.reuse, R138, R48 ;  /* 0x0000008ab030723c */ /* 0x040fe20000041830 */
[----:B------:R-:W2:Y:S02]  /*9850*/  LDSM.16.MT88.4 R136, [R252+0x2000] ;  /* 0x00200000fc88783b */ /* 0x000ea40000004200 */
[----:B-----5:R-:W-:Y:S05]  /*9860*/  ISETP.GT.AND P0, PT, R187, R188, PT ;  /* 0x000000bcbb00720c */ /* 0x020fea0003f04270 */
        /* <DEDUP_REMOVED lines=31> */
[----:B------:R-:W-:Y:S03]  /*9a60*/  F2FP.BF16.PACK_AB R137, R185, R186 ;  /* 0x000000bab989723e */ /* 0x000fe600000010ff */
[----:B------:R-:W-:Y:S02]  /*9a70*/  F2FP.BF16.PACK_AB R138, R134, R135 ;  /* 0x00000087868a723e */ /* 0x000fe400000010ff */
[----:B------:R-:W-:Y:S02]  /*9a80*/  F2FP.BF16.PACK_AB R139, R184, R183 ;  /* 0x000000b7b88b723e */ /* 0x000fe400000010ff */
[----:B------:R-:W3:Y:S01]  /*9a90*/  MUFU.EX2 R2, R155 ;  /* 0x0000009b00027308 */ /* 0x000ee20000000800 */
[----:B-1----:R-:W-:Y:S04]  /*9aa0*/  F2FP.BF16.PACK_AB R177, R181, R180 ;  /* 0x000000b4b5b1723e */ /* 0x002fe800000010ff */
[C---:B------:R-:W-:Y:S05]  /*9ab0*/  HMMA.16816.F32.BF16 R4, R136.reuse, R140, R4 ;  /* 0x0000008c8804723c */ /* 0x040fea0000041804 */
[----:B------:R-:W1:Y:S03]  /*9ac0*/  MUFU.EX2 R135, R154 ;  /* 0x0000009a00877308 */ /* 0x000e660000000800 */
[C---:B------:R-:W-:Y:S01]  /*9ad0*/  HMMA.16816.F32.BF16 R8, R136.reuse, R142, R8 ;  /* 0x0000008e8808723c */ /* 0x040fe20000041808 */
[----:B------:R-:W4:Y:S03]  /*9ae0*/  LDSM.16.MT88.4 R140, [R252+0x800] ;  /* 0x00080000fc8c783b */ /* 0x000f260000004200 */
[----:B--2---:R-:W-:Y:S03]  /*9af0*/  FADD.FTZ R0, R132, R0 ;  /* 0x0000000084007221 */ /* 0x004fe60000010000 */
[----:B------:R-:W-:Y:S01]  /*9b00*/  MUFU.EX2 R176, R163 ;  /* 0x000000a300b07308 */ /* 0x000fe20000000800 */
[C---:B------:R-:W-:Y:S04]  /*9b10*/  HMMA.16816.F32.BF16 R12, R136.reuse, R144, R12 ;  /* 0x00000090880c723c */ /* 0x040fe8000004180c */
[----:B---3--:R-:W-:Y:S04]  /*9b20*/  FADD.FTZ R0, R2, R0 ;  /* 0x0000000002007221 */ /* 0x008fe80000010000 */
[C---:B------:R-:W-:Y:S01]  /*9b30*/  HMMA.16816.F32.BF16 R16, R136.reuse, R146, R16 ;  /* 0x000000928810723c */ /* 0x040fe20000041810 */
[----:B------:R-:W2:Y:S01]  /*9b40*/  LDSM.16.MT88.4 R144, [R157+0x800] ;  /* 0x000800009d90783b */ /* 0x000ea20000004200 */
[----:B------:R3:W5:Y:S02]  /*9b50*/  MUFU.EX2 R134, R159 ;  /* 0x0000009f00867308 */ /* 0x0007640000000800 */
[----:B-1----:R-:W-:Y:S08]  /*9b60*/  FADD.FTZ R0, R135, R0 ;  /* 0x0000000087007221 */ /* 0x002ff00000010000 */
[----:B------:R-:W-:Y:S01]  /*9b70*/  MUFU.EX2 R178, R167 ;  /* 0x000000a700b27308 */ /* 0x000fe20000000800 */
[C---:B----4-:R-:W-:Y:S03]  /*9b80*/  HMMA.16816.F32.BF16 R20, R136.reuse, R140, R20 ;  /* 0x0000008c8814723c */ /* 0x050fe60000041814 */
[----:B---3--:R-:W-:Y:S01]  /*9b90*/  MOV R159, R148 ;  /* 0x00000094009f7202 */ /* 0x008fe20000000f00 */
[----:B-----5:R-:W-:Y:S01]  /*9ba0*/  FADD.FTZ R0, R134, R0 ;  /* 0x0000000086007221 */ /* 0x020fe20000010000 */
[----:B------:R-:W-:Y:S03]  /*9bb0*/  LDSM.16.MT88.4 R148, [R252+0x1000] ;  /* 0x00100000fc94783b */ /* 0x000fe60000004200 */
[C---:B------:R-:W-:Y:S05]  /*9bc0*/  HMMA.16816.F32.BF16 R24, R136.reuse, R142, R24 ;  /* 0x0000008e8818723c */ /* 0x040fea0000041818 */
[----:B------:R-:W1:Y:S03]  /*9bd0*/  LDSM.16.MT88.4 R140, [R251+0x2800] ;  /* 0x00280000fb8c783b */ /* 0x000e660000004200 */
        /* <DEDUP_REMOVED lines=40> */
[----:B------:R-:W-:Y:S01]  /*9e60*/  F2FP.BF16.PACK_AB R138, R134, R135 ;  /* 0x00000087868a723e */ /* 0x000fe200000010ff */
[----:B------:R-:W-:Y:S02]  /*9e70*/  MUFU.EX2 R132, R162 ;  /* 0x000000a200847308 */ /* 0x000fe40000000800 */
[----:B------:R-:W-:Y:S02]  /*9e80*/  F2FP.BF16.PACK_AB R137, R189, R190 ;  /* 0x000000bebd89723e */ /* 0x000fe400000010ff */
[----:B------:R-:W-:Y:S06]  /*9e90*/  F2FP.BF16.PACK_AB R139, R182, R191 ;  /* 0x000000bfb68b723e */ /* 0x000fec00000010ff */
[----:B------:R3:W-:Y:S01]  /*9ea0*/  MUFU.EX2 R135, R160 ;  /* 0x000000a000877308 */ /* 0x0007e20000000800 */
[C---:B-1----:R-:W-:Y:S09]  /*9eb0*/  HMMA.16816.F32.BF16 R4, R136.reuse, R140, R4 ;  /* 0x0000008c8804723c */ /* 0x042ff20000041804 */
[----:B------:R-:W1:Y:S01]  /*9ec0*/  MUFU.EX2 R2, R159 ;  /* 0x0000009f00027308 */ /* 0x000e620000000800 */
[C---:B------:R-:W-:Y:S01]  /*9ed0*/  HMMA.16816.F32.BF16 R8, R136.reuse, R142, R8 ;  /* 0x0000008e8808723c */ /* 0x040fe20000041808 */
[----:B------:R-:W4:Y:S08]  /*9ee0*/  LDSM.16.MT88.4 R140, [R157+0x1000] ;  /* 0x001000009d8c783b */ /* 0x000f300000004200 */
[----:B------:R-:W5:Y:S01]  /*9ef0*/  MUFU.EX2 R134, R165 ;  /* 0x000000a500867308 */ /* 0x000f620000000800 */
[C---:B--2---:R-:W-:Y:S01]  /*9f00*/  HMMA.16816.F32.BF16 R12, R136.reuse, R144, R12 ;  /* 0x00000090880c723c */ /* 0x044fe2000004180c */
[----:B---3--:R-:W-:Y:S07]  /*9f10*/  LDSM.16.MT88.4 R160, [R251+0x1800] ;  /* 0x00180000fba0783b */ /* 0x008fee0000004200 */
[C---:B------:R-:W-:Y:S01]  /*9f20*/  HMMA.16816.F32.BF16 R16, R136.reuse, R146, R16 ;  /* 0x000000928810723c */ /* 0x040fe20000041810 */
[----:B------:R-:W2:Y:S03]  /*9f30*/  LDSM.16.MT88.4 R144, [R251+0x3000] ;  /* 0x00300000fb90783b */ /* 0x000ea60000004200 */
[----:B-1----:R-:W-:Y:S04]  /*9f40*/  FADD.FTZ R0, R2, R0 ;  /* 0x0000000002007221 */ /* 0x002fe80000010000 */
[C---:B------:R-:W-:Y:S04]  /*9f50*/  HMMA.16816.F32.BF16 R20, R136.reuse, R148, R20 ;  /* 0x000000948814723c */ /* 0x040fe80000041814 */
[C---:B------:R-:W-:Y:S01]  /*9f60*/  FADD.FTZ R0, R176.reuse, R0 ;  /* 0x00000000b0007221 */ /* 0x040fe20000010000 */
[----:B------:R-:W-:Y:S01]  /*9f70*/  F2FP.BF16.PACK_AB R176, R176, R2 ;  /* 0x00000002b0b0723e */ /* 0x000fe200000010ff */
[----:B------:R-:W-:Y:S01]  /*9f80*/  FADD.FTZ R2, R153, R152 ;  /* 0x0000009899027221 */ /* 0x000fe20000010000 */
[----:B-----5:R-:W-:Y:S01]  /*9f90*/  F2FP.BF16.PACK_AB R179, R134, R135 ;  /* 0x0000008786b3723e */ /* 0x020fe200000010ff */
[C---:B------:R-:W-:Y:S01]  /*9fa0*/  HMMA.16816.F32.BF16 R24, R136.reuse, R150, R24 ;  /* 0x000000968818723c */ /* 0x040fe20000041818 */
[----:B------:R-:W1:Y:S03]  /*9fb0*/  LDSM.16.MT88.4 R148, [R164+0x3000] ;  /* 0x00300000a494783b */ /* 0x000e660000004200 */
[----:B------:R-:W-:Y:S04]  /*9fc0*/  FADD.FTZ R0, R132, R0 ;  /* 0x0000000084007221 */ /* 0x000fe80000010000 */
[C---:B------:R-:W-:Y:S01]  /*9fd0*/  FADD.FTZ R0, R178.reuse, R0 ;  /* 0x00000000b2007221 */ /* 0x040fe20000010000 */
[C---:B----4-:R-:W-:Y:S01]  /*9fe0*/  HMMA.16816.F32.BF16 R28, R136.reuse, R140, R28 ;  /* 0x0000008c881c723c */ /* 0x050fe2000004181c */
[----:B------:R-:W-:Y:S02]  /*9ff0*/  LDSM.16.MT88.4 R152, [R164+0x1800] ;  /* 0x00180000a498783b */ /* 0x000fe40000004200 */
[----:B------:R-:W-:Y:S02]  /*a000*/  F2FP.BF16.PACK_AB R178, R178, R132 ;  /* 0x00000084b2b2723e */ /* 0x000fe400000010ff */
[----:B------:R-:W-:Y:S03]  /*a010*/  MOV R132, R158 ;  /* 0x0000009e00847202 */ /* 0x000fe60000000f00 */
[C---:B------:R-:W-:Y:S01]  /*a020*/  HMMA.16816.F32.BF16 R32, R136.reuse, R142, R32 ;  /* 0x0000008e8820723c */ /* 0x040fe20000041820 */
[----:B------:R-:W3:Y:S08]  /*a030*/  LDSM.16.MT88.4 R140, [R252+0x3000] ;  /* 0x00300000fc8c783b */ /* 0x000ef00000004200 */
[----:B------:R4:W-:Y:S01]  /*a040*/  STL [R1+0x78], R0 ;  /* 0x0000780001007387 */ /* 0x0009e20000100800 */
[C---:B--2---:R-:W-:Y:S08]  /*a050*/  HMMA.16816.F32.BF16 R36, R136.reuse, R144, R36 ;  /* 0x000000908824723c */ /* 0x044ff00000041824 */
[C---:B------:R-:W-:Y:S01]  /*a060*/  HMMA.16816.F32.BF16 R40, R136.reuse, R146, R40 ;  /* 0x000000928828723c */ /* 0x040fe20000041828 */
[----:B------:R-:W2:Y:S07]  /*a070*/  LDSM.16.MT88.4 R144, [R157+0x3000] ;  /* 0x003000009d90783b */ /* 0x000eae0000004200 */
[C---:B-1----:R-:W-:Y:S08]  /*a080*/  HMMA.16816.F32.BF16 R44, R136.reuse, R148, R44 ;  /* 0x00000094882c723c */ /* 0x042ff0000004182c */
[C---:B------:R-:W-:Y:S01]  /*a090*/  HMMA.16816.F32.BF16 R48, R136.reuse, R150, R48 ;  /* 0x000000968830723c */ /* 0x040fe20000041830 */
[----:B------:R-:W1:Y:S03]  /*a0a0*/  LDSM.16.MT88.4 R148, [R251+0x5000] ;  /* 0x00500000fb94783b */ /* 0x000e660000004200 */
[----:B----4-:R-:W-:Y:S01]  /*a0b0*/  FADD.FTZ R0, R156, R2 ;  /* 0x000000029c007221 */ /* 0x010fe20000010000 */
[----:B------:R-:W-:Y:S03]  /*a0c0*/  MOV R2, R157 ;  /* 0x0000009d00027202 */ /* 0x000fe60000000f00 */
[C---:B---3--:R-:W-:Y:S04]  /*a0d0*/  HMMA.16816.F32.BF16 R52, R136.reuse, R140, R52 ;  /* 0x0000008c8834723c */ /* 0x048fe80000041834 */
        /* <DEDUP_REMOVED lines=23> */
[----:B------:R-:W-:Y:S01]  /*a250*/  FADD.FTZ R0, R135, R0 ;  /* 0x0000000087007221 */ /* 0x000fe20000010000 */
[----:B------:R-:W-:Y:S03]  /*a260*/  MOV R135, R3 ;  /* 0x0000000300877202 */ /* 0x000fe60000000f00 */
[----:B------:R-:W-:Y:S01]  /*a270*/  FADD.FTZ R0, R134, R0 ;  /* 0x0000000086007221 */ /* 0x000fe20000010000 */
[C---:B------:R-:W-:Y:S01]  /*a280*/  HMMA.16816.F32.BF16 R88, R136.reuse, R146, R88 ;  /* 0x000000928858723c */ /* 0x040fe20000041858 */
[----:B------:R-:W2:Y:S03]  /*a290*/  LDSM.16.MT88.4 R144, [R164+0x7000] ;  /* 0x00700000a490783b */ /* 0x000ea60000004200 */
[----:B------:R-:W-:Y:S04]  /*a2a0*/  MOV R134, R133 ;  /* 0x0000008500867202 */ /* 0x000fe80000000f00 */
        /* <DEDUP_REMOVED lines=13> */
[----:B------:R-:W-:Y:S01]  /*a380*/  HMMA.16816.F32.BF16 R128, R136, R142, R128 ;  /* 0x0000008e8880723c */ /* 0x000fe20000041880 */
[----:B------:R-:W1:Y:S07]  /*a390*/  LDSM.16.MT88.4 R136, [R2+0x1800] ;  /* 0x001800000288783b */ /* 0x000e6e0000004200 */
[C---:B------:R-:W-:Y:S01]  /*a3a0*/  HMMA.16816.F32.BF16 R164, R176.reuse, R160, R4 ;  /* 0x000000a0b0a4723c */ /* 0x040fe20000041804 */
[----:B------:R-:W3:Y:S07]  /*a3b0*/  LDSM.16.MT88.4 R4, [R251+0x3800] ;  /* 0x00380000fb04783b */ /* 0x000eee0000004200 */
[C---:B------:R-:W-:Y:S01]  /*a3c0*/  HMMA.16816.F32.BF16 R160, R176.reuse, R162, R8 ;  /* 0x000000a2b0a0723c */ /* 0x040fe20000041808 */
[----:B------:R1:W4:Y:S07]  /*a3d0*/  LDSM.16.MT88.4 R8, [R141+0x3800] ;  /* 0x003800008d08783b */ /* 0x00032e0000004200 */
[C---:B------:R-:W-:Y:S01]  /*a3e0*/  HMMA.16816.F32.BF16 R156, R176.reuse, R152, R12 ;  /* 0x00000098b09c723c */ /* 0x040fe2000004180c */
[----:B------:R-:W5:Y:S07]  /*a3f0*/  LDSM.16.MT88.4 R12, [R252+0x3800] ;  /* 0x00380000fc0c783b */ /* 0x000f6e0000004200 */
[C---:B------:R-:W-:Y:S01]  /*a400*/  HMMA.16816.F32.BF16 R152, R176.reuse, R154, R16 ;  /* 0x0000009ab098723c */ /* 0x040fe20000041810 */
[----:B------:R-:W4:Y:S07]  /*a410*/  LDSM.16.MT88.4 R16, [R2+0x3800] ;  /* 0x003800000210783b */ /* 0x000f2e0000004200 */
[C---:B--2---:R-:W-:Y:S07]  /*a420*/  HMMA.16816.F32.BF16 R148, R176.reuse, R144, R20 ;  /* 0x00000090b094723c */ /* 0x044fee0000041814 */
[----:B------:R-:W-:Y:S01]  /*a430*/  MOV R23, R141 ;  /* 0x0000008d00177202 */ /* 0x000fe20000000f00 */
[C---:B------:R-:W-:Y:S08]  /*a440*/  HMMA.16816.F32.BF16 R144, R176.reuse, R146, R24 ;  /* 0x00000092b090723c */ /* 0x040ff00000041818 */
[C---:B-1----:R-:W-:Y:S08]  /*a450*/  HMMA.16816.F32.BF16 R140, R176.reuse, R136, R28 ;  /* 0x00000088b08c723c */ /* 0x042ff0000004181c */
        /* <DEDUP_REMOVED lines=24> */
[----:B------:R4:W5:Y:S07]  /*a5e0*/  LDSM.16.MT88.4 R16, [R2+0x7800] ;  /* 0x007800000210783b */ /* 0x00096e0000004200 */
[C---:B-1----:R-:W-:Y:S08]  /*a5f0*/  HMMA.16816.F32.BF16 R100, R176.reuse, R4, R100 ;  /* 0x00000004b064723c */ /* 0x042ff00000041864 */
[C---:B------:R-:W-:Y:S08]  /*a600*/  HMMA.16816.F32.BF16 R104, R176.reuse, R6, R104 ;  /* 0x00000006b068723c */ /* 0x040ff00000041868 */
[C---:B--2---:R-:W-:Y:S04]  /*a610*/  HMMA.16816.F32.BF16 R108, R176.reuse, R8, R108 ;  /* 0x00000008b06c723c */ /* 0x044fe8000004186c */
[----:B----4-:R-:W-:Y:S04]  /*a620*/  IADD3 R2, R187, -0x1, RZ ;  /* 0xffffffffbb027810 */ /* 0x010fe80007ffe0ff */
[C---:B------:R-:W-:Y:S01]  /*a630*/  HMMA.16816.F32.BF16 R112, R176.reuse, R10, R112 ;  /* 0x0000000ab070723c */ /* 0x040fe20000041870 */
[----:B------:R-:W-:Y:S04]  /*a640*/  STL [R1+0x6c], R2 ;  /* 0x00006c0201007387 */ /* 0x000fe80000100800 */
[----:B------:R1:W-:Y:S03]  /*a650*/  STL [R1+0x88], R0 ;  /* 0x0000880001007387 */ /* 0x0003e60000100800 */
[C---:B---3--:R-:W-:Y:S08]  /*a660*/  HMMA.16816.F32.BF16 R116, R176.reuse, R12, R116 ;  /* 0x0000000cb074723c */ /* 0x048ff00000041874 */
[C---:B------:R-:W-:Y:S08]  /*a670*/  HMMA.16816.F32.BF16 R120, R176.reuse, R14, R120 ;  /* 0x0000000eb078723c */ /* 0x040ff00000041878 */
[C---:B-----5:R-:W-:Y:S04]  /*a680*/  HMMA.16816.F32.BF16 R124, R176.reuse, R16, R124 ;  /* 0x00000010b07c723c */ /* 0x060fe8000004187c */
[----:B-1----:R-:W-:Y:S04]  /*a690*/  MOV R0, R2 ;  /* 0x0000000200007202 */ /* 0x002fe80000000f00 */
[----:B------:R-:W-:Y:S01]  /*a6a0*/  HMMA.16816.F32.BF16 R128, R176, R18, R128 ;  /* 0x00000012b080723c */ /* 0x000fe20000041880 */
[----:B------:R1:W-:Y:S03]  /*a6b0*/  STL [R1+0x5c], R0 ;  /* 0x00005c0001007387 */ /* 0x0003e60000100800 */
[----:B------:R-:W-:Y:S04]  /*a6c0*/  MOV R16, R3 ;  /* 0x0000000300107202 */ /* 0x000fe80000000f00 */
[----:B-1----:R-:W-:-:S05]  /*a6d0*/  @P0 BRA `(.L_x_4316) ;  /* 0xffffbd5000000947 */ /* 0x002fca000383ffff */
.L_x_4305:
[----:B---3--:R-:W2:Y:S04]  /*a6e0*/  LDL R2, [R1+0x8c] ;  /* 0x00008c0001027983 */ /* 0x008ea80000100800 */
[----:B------:R-:W2:Y:S02]  /*a6f0*/  LDL R0, [R1+0x6c] ;  /* 0x00006c0001007983 */ /* 0x000ea40000100800 */
[----:B--2---:R-:W-:-:S13]  /*a700*/  ISETP.GE.AND P0, PT, R0, R2, PT ;  /* 0x000000020000720c */ /* 0x004fda0003f06270 */
[----:B------:R-:W-:Y:S05]  /*a710*/  @!P0 BRA `(.L_x_4317) ;  /* 0x00003b8000008947 */ /* 0x000fea0003800000 */
[----:B------:R-:W-:Y:S02]  /*a720*/  MOV R135, R16 ;  /* 0x0000001000877202 */ /* 0x000fe40000000f00 */
[----:B------:R-:W-:Y:S02]  /*a730*/  MOV R134, R133 ;  /* 0x0000008500867202 */ /* 0x000fe40000000f00 */
.L_x_4324:
[----:B------:R-:W2:Y:S01]  /*a740*/  LDL R12, [R1+0x8] ;  /* 0x00000800010c7983 */ /* 0x000ea20000100800 */
[----:B------:R-:W-:Y:S04]  /*a750*/  DEPBAR.LE SB0, 0x0 ;  /* 0x000080000000791a */ /* 0x000fe80000000000 */
[----:B------:R-:W3:Y:S01]  /*a760*/  LDL R28, [R1+0x60] ;  /* 0x00006000011c7983 */ /* 0x000ee20000100800 */
[----:B------:R-:W-:Y:S03]  /*a770*/  WARPSYNC 0xffffffff ;  /* 0xffffffff00007948 */ /* 0x000fe60003800000 */
[----:B------:R-:W4:Y:S04]  /*a780*/  LDL R7, [R1+0x40] ;  /* 0x0000400001077983 */ /* 0x000f280000100800 */
[----:B------:R-:W5:Y:S04]  /*a790*/  LDL.64 R22, [R1+0xb0] ;  /* 0x0000b00001167983 */ /* 0x000f680000100a00 */
[----:B------:R-:W3:Y:S04]  /*a7a0*/  LDL R4, [R1+0x48] ;  /* 0x0000480001047983 */ /* 0x000ee80000100800 */
[----:B------:R-:W5:Y:S04]  /*a7b0*/  LDL R6, [R1+0xbc] ;  /* 0x0000bc0001067983 */ /* 0x000f680000100800 */
[----:B------:R-:W5:Y:S04]  /*a7c0*/  LDL R8, [R1+0x68] ;  /* 0x0000680001087983 */ /* 0x000f680000100800 */
[----:B------:R-:W5:Y:S04]  /*a7d0*/  LDL R21, [R1+0x158] ;  /* 0x0001580001157983 */ /* 0x000f680000100800 */
[----:B------:R-:W5:Y:S04]  /*a7e0*/  LDL R5, [R1+0x44] ;  /* 0x0000440001057983 */ /* 0x000f680000100800 */
[----:B------:R-:W5:Y:S04]  /*a7f0*/  LDL R20, [R1+0x7c] ;  /* 0x00007c0001147983 */ /* 0x000f680000100800 */
[----:B------:R-:W5:Y:S04]  /*a800*/  LDL R15, [R1+0x15c] ;  /* 0x00015c00010f7983 */ /* 0x000f680000100800 */
[----:B------:R-:W5:Y:S04]  /*a810*/  LDL R14, [R1+0x80] ;  /* 0x00008000010e7983 */ /* 0x000f680000100800 */
[----:B------:R-:W5:Y:S04]  /*a820*/  LDL R13, [R1+0x160] ;  /* 0x00016000010d7983 */ /* 0x000f680000100800 */
[----:B------:R-:W-:Y:S06]  /*a830*/  BAR.SYNC.DEFER_BLOCKING 0x0 ;  /* 0x0000000000007b1d */ /* 0x000fec0000010000 */
[----:B------:R-:W1:Y:S04]  /*a840*/  LDSM.16.M88.4 R16, [R248+0x800] ;  /* 0x00080000f810783b */ /* 0x000e680000000200 */
[----:B------:R-:W1:Y:S04]  /*a850*/  LDSM.16.M88.4 R24, [R248+0x1000] ;  /* 0x00100000f818783b */ /* 0x000e680000000200 */
[----:B------:R-:W1:Y:S04]  /*a860*/  LDSM.16.M88.4 R32, [R248+0x1800] ;  /* 0x00180000f820783b */ /* 0x000e680000000200 */
[----:B--2---:R2:W1:Y:S04]  /*a870*/  LDSM.16.M88.4 R176, [R12] ;  /* 0x000000000cb0783b */ /* 0x0044680000000200 */
[----:B----4-:R4:W1:Y:S04]  /*a880*/  LDSM.16.M88.4 R180, [R7] ;  /* 0x0000000007b4783b */ /* 0x0108680000000200 */
[----:B---3--:R3:W1:Y:S04]  /*a890*/  LDSM.16.M88.4 R188, [R4] ;  /* 0x0000000004bc783b */ /* 0x0086680000000200 */
[----:B--2---:R-:W2:Y:S01]  /*a8a0*/  LDL R12, [R1+0x84] ;  /* 0x00008400010c7983 */ /* 0x004ea20000100800 */
[----:B-----5:R-:W-:Y:S01]  /*a8b0*/  SHF.R.S32.HI R0, RZ, 0x1f, R8 ;  /* 0x0000001fff007819 */ /* 0x020fe20000011408 */
[----:B------:R-:W-:Y:S04]  /*a8c0*/  IMAD.WIDE.U32 R2, R8, c[0x0][0x208], RZ ;  /* 0x0000820008027a25 */ /* 0x000fe800078e00ff */
[----:B------:R-:W-:Y:S01]  /*a8d0*/  IMAD R0, R0, c[0x0][0x208], RZ ;  /* 0x0000820000007a24 */ /* 0x000fe200078e02ff */
[----:B----4-:R-:W4:Y:S03]  /*a8e0*/  LDL R7, [R1+0x164] ;  /* 0x0001640001077983 */ /* 0x010f260000100800 */
[----:B------:R-:W-:Y:S01]  /*a8f0*/  IMAD R0, R8, c[0x0][0x20c], R0 ;  /* 0x0000830008007a24 */ /* 0x000fe200078e0200 */
[----:B------:R5:W1:Y:S01]  /*a900*/  LDSM.16.M88.4 R184, [R5] ;  /* 0x0000000005b8783b */ /* 0x000a620000000200 */
[C---:B------:R-:W-:Y:S02]  /*a910*/  SHF.L.U64.HI R29, R20.reuse, 0x1, R21 ;  /* 0x00000001141d7819 */ /* 0x040fe40000010215 */
[----:B------:R-:W-:Y:S01]  /*a920*/  IMAD.IADD R3, R3, 0x1, R0 ;  /* 0x0000000103037824 */ /* 0x000fe200078e0200 */
[----:B---3--:R-:W4:Y:S01]  /*a930*/  LDL R4, [R1+0x64] ;  /* 0x0000640001047983 */ /* 0x008f220000100800 */
[----:B------:R-:W-:Y:S02]  /*a940*/  IMAD.SHL.U32 R132, R20, 0x2, RZ ;  /* 0x0000000214847824 */ /* 0x000fe400078e00ff */
[----:B------:R-:W-:Y:S01]  /*a950*/  IMAD.WIDE.U32 R2, R28, c[0x0][0x218], R2 ;  /* 0x000086001c027a25 */ /* 0x000fe200078e0002 */
[----:B------:R3:W1:Y:S01]  /*a960*/  LDSM.16.M88.4 R8, [R248] ;  /* 0x00000000f808783b */ /* 0x0006620000000200 */
[----:B------:R-:W-:Y:S03]  /*a970*/  SHF.L.U32 R31, R14, 0x1, RZ ;  /* 0x000000010e1f7819 */ /* 0x000fe600000006ff */
[----:B------:R-:W-:Y:S02]  /*a980*/  IADD3 R0, P0, R22, R2, RZ ;  /* 0x0000000216007210 */ /* 0x000fe40007f1e0ff */
[----:B-----5:R-:W-:Y:S05]  /*a990*/  SHF.R.S32.HI R5, RZ, 0x1f, R28 ;  /* 0x0000001fff057819 */ /* 0x020fea000001141c */
[----:B------:R-:W-:Y:S04]  /*a9a0*/  IMAD R5, R5, c[0x0][0x218], RZ ;  /* 0x0000860005057a24 */ /* 0x000fe800078e02ff */
[----:B------:R-:W-:Y:S01]  /*a9b0*/  IMAD R5, R28, c[0x0][0x21c], R5 ;  /* 0x000087001c057a24 */ /* 0x000fe200078e0205 */
[----:B------:R-:W-:Y:S04]  /*a9c0*/  SHF.L.U64.HI R28, R14, 0x1, R15 ;  /* 0x000000010e1c7819 */ /* 0x000fe8000001020f */
[----:B------:R-:W-:Y:S02]  /*a9d0*/  IADD3.X R5, R6, R3, R5, P0, !PT ;  /* 0x0000000306057210 */ /* 0x000fe400007fe405 */
[C---:B------:R-:W-:Y:S04]  /*a9e0*/  LEA R6, P0, R0.reuse, c[0x0][0x1f8], 0x1 ;  /* 0x00007e0000067a11 */ /* 0x040fe800078008ff */
[----:B------:R-:W-:Y:S02]  /*a9f0*/  LEA.HI.X R5, R0, c[0x0][0x1fc], R5, 0x1, P0 ;  /* 0x00007f0000057a11 */ /* 0x000fe400000f0c05 */
[C---:B--2---:R-:W-:Y:S01]  /*aa00*/  SHF.L.U64.HI R15, R12.reuse, 0x1, R13 ;  /* 0x000000010c0f7819 */ /* 0x044fe2000001020d */
[----:B------:R-:W-:Y:S01]  /*aa10*/  IMAD.SHL.U32 R23, R12, 0x2, RZ ;  /* 0x000000020c177824 */ /* 0x000fe200078e00ff */
[C---:B----4-:R-:W-:Y:S02]  /*aa20*/  SHF.L.U64.HI R14, R4.reuse, 0x1, R7 ;  /* 0x00000001040e7819 */ /* 0x050fe40000010207 */
[----:B------:R-:W-:Y:S01]  /*aa30*/  SHF.L.U32 R20, R4, 0x1, RZ ;  /* 0x0000000104147819 */ /* 0x000fe200000006ff */
[----:B------:R-:W-:-:S05]  /*aa40*/  BRA.DIV ~URZ, `(.L_x_4318) ;  /* 0x000079327f007947 */ /* 0x000fca000b800000 */
[----:B-1-3--:R1:W2:Y:S02]  /*aa50*/  SHFL.IDX PT, R0, R5, RZ, 0x181f ;  /* 0x00181fff05007589 */ /* 0x00a2a400000e0000 */
.L_x_4349:
[----:B------:R-:W3:Y:S01]  /*aa60*/  LDL R2, [R1+0x64] ;  /* 0x0000640001027983 */ /* 0x000ee20000100800 */
[----:B------:R-:W-:Y:S04]  /*aa70*/  BSSY B0, `(.L_x_4319) ;  /* 0x000016f000007945 */ /* 0x000fe80003800000 */
[----:B------:R-:W4:Y:S05]  /*aa80*/  LDL R12, [R1+0x84] ;  /* 0x00008400010c7983 */ /* 0x000f2a0000100800 */
[----:B--2---:R-:W2:Y:S05]  /*aa90*/  LDL R7, [R1+0x80] ;  /* 0x0000800001077983 */ /* 0x004eaa0000100800 */
[----:B------:R-:W2:Y:S05]  /*aaa0*/  LDL R21, [R1+0x7c] ;  /* 0x00007c0001157983 */ /* 0x000eaa0000100800 */
[----:B------:R-:W-:Y:S05]  /*aab0*/  STL [R1+0x1f0], R36 ;  /* 0x0001f02401007387 */ /* 0x000fea0000100800 */
[----:B------:R-:W2:Y:S05]  /*aac0*/  LDL R133, [R1+0x58] ;  /* 0x0000580001857983 */ /* 0x000eaa0000100800 */
[----:B------:R-:W1:Y:S01]  /*aad0*/  SHFL.IDX PT, R4, R6, RZ, 0x181f ;  /* 0x00181fff06047589 */ /* 0x000e6200000e0000 */
[----:B---3--:R-:W-:Y:S02]  /*aae0*/  ISETP.GE.AND P1, PT, R2, c[0x0][0x1d4], PT ;  /* 0x0000750002007a0c */ /* 0x008fe40003f26270 */
[----:B-1----:R-:W-:Y:S02]  /*aaf0*/  IADD3 R2, P0, R4, R20, RZ ;  /* 0x0000001404027210 */ /* 0x002fe40007f1e0ff */
[----:B------:R-:W-:Y:S02]  /*ab00*/  SEL R36, RZ, 0x10, P1 ;  /* 0x00000010ff247807 */ /* 0x000fe40000800000 */
[----:B----4-:R-:W-:Y:S01]  /*ab10*/  ISETP.GE.AND P5, PT, R12, c[0x0][0x1d4], PT ;  /* 0x000075000c007a0c */ /* 0x010fe20003fa6270 */
[----:B------:R-:W-:Y:S01]  /*ab20*/  IMAD.X R3, R0, 0x1, R14, P0 ;  /* 0x0000000100037824 */ /* 0x000fe200000e060e */
[----:B------:R-:W-:Y:S01]  /*ab30*/  IADD3 R12, P0, R4, R23, RZ ;  /* 0x00000017040c7210 */ /* 0x000fe20007f1e0ff */
[----:B------:R-:W-:Y:S01]  /*ab40*/  STL [R1+0x5c], R36 ;  /* 0x00005c2401007387 */ /* 0x000fe20000100800 */
[----:B--2---:R-:W-:Y:S03]  /*ab50*/  ISETP.GE.AND P4, PT, R7, c[0x0][0x1d4], PT ;  /* 0x0000750007007a0c */ /* 0x004fe60003f86270 */
[----:B------:R-:W-:Y:S01]  /*ab60*/  IMAD.X R13, R0, 0x1, R15, P0 ;  /* 0x00000001000d7824 */ /* 0x000fe200000e060f */
[----:B------:R-:W-:Y:S02]  /*ab70*/  ISETP.GE.AND P3, PT, R21, c[0x0][0x1d4], PT ;  /* 0x0000750015007a0c */ /* 0x000fe40003f66270 */
[----:B------:R-:W-:Y:S04]  /*ab80*/  SEL R21, RZ, 0x10, P4 ;  /* 0x00000010ff157807 */ /* 0x000fe80002000000 */
[C---:B------:R-:W-:Y:S01]  /*ab90*/  IADD3 R30, -R21.reuse, 0x10, RZ ;  /* 0x00000010151e7810 */ /* 0x040fe20007ffe1ff */
[----:B------:R-:W-:Y:S01]  /*aba0*/  @!PT LDS RZ, [RZ] ;  /* 0x00000000fffff984 */ /* 0x000fe20000000800 */
[----:B------:R-:W-:Y:S01]  /*abb0*/  @!PT LDS RZ, [RZ] ;  /* 0x00000000fffff984 */ /* 0x000fe20000000800 */
[----:B------:R1:W-:Y:S03]  /*abc0*/  LDGSTS.E.BYPASS.LTC128B.128 [R133+0x100], [R2.64], !P1 ;  /* 0x0010000002857fae */ /* 0x0003e6000c901d46 */
[----:B------:R-:W-:Y:S02]  /*abd0*/  LOP3.LUT R30, R30, 0xf, RZ, 0xc0, !PT ;  /* 0x0000000f1e1e7812 */ /* 0x000fe400078ec0ff */
        /* <DEDUP_REMOVED lines=9> */
[----:B----4-:R-:W-:Y:S01]  /*ac70*/  IMAD.X R5, R0, 0x1, R29, P0 ;  /* 0x0000000100057824 */ /* 0x010fe200000e061d */
[----:B------:R-:W-:Y:S02]  /*ac80*/  SEL R0, RZ, 0x10, P5 ;  /* 0x00000010ff007807 */ /* 0x000fe40002800000 */
[-C--:B---3--:R-:W-:Y:S02]  /*ac90*/  IADD3 R12, P1, P0, R12, R2.reuse, R20 ;  /* 0x000000020c0c7210 */ /* 0x088fe4000783e014 */
[----:B------:R2:W-:Y:S01]  /*aca0*/  LDGSTS.E.BYPASS.LTC128B.128 [R133+0x6100], [R4.64], !P3 ;  /* 0x0610000004857fae */ /* 0x0005e2000d901d46 */
[----:B------:R-:W-:Y:S02]  /*acb0*/  IADD3 R22, -R0, 0x10, RZ ;  /* 0x0000001000167810 */ /* 0x000fe40007ffe1ff */
[----:B------:R-:W-:Y:S02]  /*acc0*/  SEL R20, RZ, 0x10, P3 ;  /* 0x00000010ff147807 */ /* 0x000fe40001800000 */
[----:B------:R-:W-:Y:S02]  /*acd0*/  LOP3.LUT R22, R22, 0xf, RZ, 0xc0, !PT ;  /* 0x0000000f16167812 */ /* 0x000fe400078ec0ff */
[-C--:B------:R-:W-:Y:S02]  /*ace0*/  IADD3.X R13, RZ, R3.reuse, R14, P1, P0 ;  /* 0x00000003ff0d7210 */ /* 0x080fe40000fe040e */
[-C--:B------:R-:W-:Y:S04]  /*acf0*/  IADD3 R22, P1, P0, R22, R2.reuse, R23 ;  /* 0x0000000216167210 */ /* 0x080fe8000783e017 */
[-C--:B------:R-:W-:Y:S02]  /*ad00*/  IADD3.X R23, RZ, R3.reuse, R15, P1, P0 ;  /* 0x00000003ff177210 */ /* 0x080fe40000fe040f */
[-C--:B------:R-:W-:Y:S04]  /*ad10*/  IADD3 R30, P1, P0, R30, R2.reuse, R31 ;  /* 0x000000021e1e7210 */ /* 0x080fe8000783e01f */
[-C--:B------:R-:W-:Y:S02]  /*ad20*/  IADD3.X R31, RZ, R3.reuse, R28, P1, P0 ;  /* 0x00000003ff1f7210 */ /* 0x080fe40000fe041c */
[----:B--2---:R-:W-:Y:S04]  /*ad30*/  IADD3 R4, -R20, 0x10, RZ ;  /* 0x0000001014047810 */ /* 0x004fe80007ffe1ff */
[----:B------:R-:W-:Y:S04]  /*ad40*/  LOP3.LUT R4, R4, 0xf, RZ, 0xc0, !PT ;  /* 0x0000000f04047812 */ /* 0x000fe800078ec0ff */
[----:B------:R-:W-:Y:S02]  /*ad50*/  IADD3 R2, P1, P0, R4, R2, R132 ;  /* 0x0000000204027210 */ /* 0x000fe4000783e084 */
[C---:B-1----:R-:W-:Y:S03]  /*ad60*/  HMMA.16816.F32.BF16 R4, R168.reuse, R8, RZ ;  /* 0x00000008a804723c */ /* 0x042fe600000418ff */
[----:B------:R-:W-:Y:S02]  /*ad70*/  IADD3.X R3, RZ, R3, R29, P1, P0 ;  /* 0x00000003ff037210 */ /* 0x000fe40000fe041d */
[----:B------:R-:W-:Y:S02]  /*ad80*/  ISETP.NE.U32.AND P1, PT, R36, RZ, PT ;  /* 0x000000ff2400720c */ /* 0x000fe40003f25070 */
[----:B------:R1:W5:Y:S01]  /*ad90*/  LDL.LU R36, [R1+0x1f0] ;  /* 0x0001f00001247983 */ /* 0x0003620000300800 */
[C---:B------:R-:W-:Y:S01]  /*ada0*/  HMMA.16816.F32.BF16 R8, R168.reuse, R10, RZ ;  /* 0x0000000aa808723c */ /* 0x040fe200000418ff */
[----:B------:R-:W-:Y:S03]  /*adb0*/  ISETP.NE.U32.AND P0, PT, R0, RZ, PT ;  /* 0x000000ff0000720c */ /* 0x000fe60003f05070 */
[----:B------:R-:W2:Y:S05]  /*adc0*/  LDL R132, [R1+0x14] ;  /* 0x0000140001847983 */ /* 0x000eaa0000100800 */
[----:B------:R-:W3:Y:S05]  /*add0*/  LDL R0, [R1+0x18] ;  /* 0x0000180001007983 */ /* 0x000eea0000100800 */
[----:B------:R4:W-:Y:S01]  /*ade0*/  LDGSTS.E.BYPASS.LTC128B.128.ZFILL [R133+0x1100], [R12.64], P1 ;  /* 0x011000000c857fae */ /* 0x0009e20008941d46 */
[----:B------:R-:W-:Y:S04]  /*adf0*/  ISETP.NE.U32.AND P1, PT, R21, RZ, PT ;  /* 0x000000ff1500720c */ /* 0x000fe80003f25070 */
[----:B------:R1:W-:Y:S01]  /*ae00*/  LDGSTS.E.BYPASS.LTC128B.128.ZFILL [R133+0x3100], [R22.64], P0 ;  /* 0x0310000016857fae */ /* 0x0003e20008141d46 */
[----:B------:R-:W-:Y:S08]  /*ae10*/  ISETP.NE.U32.AND P0, PT, R20, RZ, PT ;  /* 0x000000ff1400720c */ /* 0x000ff00003f05070 */
[----:B------:R1:W-:Y:S05]  /*ae20*/  LDGSTS.E.BYPASS.LTC128B.128.ZFILL [R133+0x5100], [R30.64], P1 ;  /* 0x051000001e857fae */ /* 0x0003ea0008941d46 */
[----:B------:R1:W-:Y:S05]  /*ae30*/  LDGSTS.E.BYPASS.LTC128B.128.ZFILL [R133+0x7100], [R2.64], P0 ;  /* 0x0710000002857fae */ /* 0x0003ea0008141d46 */
[----:B------:R-:W0:Y:S01]  /*ae40*/  LDGDEPBAR ;  /* 0x00000000000079af */ /* 0x000e220000000000 */
[C---:B----4-:R-:W-:Y:S08]  /*ae50*/  HMMA.16816.F32.BF16 R12, R168.reuse, R16, RZ ;  /* 0x00000010a80c723c */ /* 0x050ff000000418ff */
[C---:B------:R-:W-:Y:S08]  /*ae60*/  HMMA.16816.F32.BF16 R16, R168.reuse, R18, RZ ;  /* 0x00000012a810723c */ /* 0x040ff000000418ff */
[C---:B-1----:R-:W-:Y:S01]  /*ae70*/  HMMA.16816.F32.BF16 R20, R168.reuse, R24, RZ ;  /* 0x00000018a814723c */ /* 0x042fe200000418ff */
[----:B------:R-:W4:Y:S07]  /*ae80*/  LDL R3, [R1+0x1c] ;  /* 0x00001c0001037983 */ /* 0x000f2e0000100800 */
[C---:B------:R-:W-:Y:S01]  /*ae90*/  HMMA.16816.F32.BF16 R24, R168.reuse, R26, RZ ;  /* 0x0000001aa818723c */ /* 0x040fe200000418ff */
[----:B------:R-:W4:Y:S05]  /*aea0*/  LDL R133, [R1+0x10] ;  /* 0x0000100001857983 */ /* 0x000f2a0000100800 */
[----:B------:R-:W4:Y:S02]  /*aeb0*/  LDL R2, [R1+0x24] ;  /* 0x0000240001027983 */ /* 0x000f240000100800 */
        /* <DEDUP_REMOVED lines=39> */
[C---:B------:R-:W-:Y:S08]  /*b130*/  HMMA.16816.F32.BF16 R8, R200.reuse, R178, R8 ;  /* 0x000000b2c808723c */ /* 0x040ff00000041808 */
[C---:B------:R-:W-:Y:S08]  /*b140*/  HMMA.16816.F32.BF16 R12, R200.reuse, R180, R12 ;  /* 0x000000b4c80c723c */ /* 0x040ff0000004180c */
[C---:B------:R-:W-:Y:S08]  /*b150*/  HMMA.16816.F32.BF16 R16, R200.reuse, R182, R16 ;  /* 0x000000b6c810723c */ /* 0x040ff00000041810 */
[C---:B--2---:R-:W-:Y:S08]  /*b160*/  HMMA.16816.F32.BF16 R20, R200.reuse, R184, R20 ;  /* 0x000000b8c814723c */ /* 0x044ff00000041814 */
[C---:B------:R-:W-:Y:S01]  /*b170*/  HMMA.16816.F32.BF16 R24, R200.reuse, R186, R24 ;  /* 0x000000bac818723c */ /* 0x040fe20000041818 */
[----:B------:R1:W-:Y:S07]  /*b180*/  LDSM.16.M88.4 R184, [R132] ;  /* 0x0000000084b8783b */ /* 0x0003ee0000000200 */
[C---:B---3--:R-:W-:Y:S08]  /*b190*/  HMMA.16816.F32.BF16 R28, R200.reuse, R188, R28 ;  /* 0x000000bcc81c723c */ /* 0x048ff0000004181c */
[----:B------:R-:W-:Y:S01]  /*b1a0*/  HMMA.16816.F32.BF16 R32, R200, R190, R32 ;  /* 0x000000bec820723c */ /* 0x000fe20000041820 */
[----:B------:R2:W-:Y:S05]  /*b1b0*/  LDSM.16.M88.4 R188, [R0] ;  /* 0x0000000000bc783b */ /* 0x0005ea0000000200 */
[----:B-1----:R-:W3:Y:S05]  /*b1c0*/  LDL R132, [R1+0x2c] ;  /* 0x00002c0001847983 */ /* 0x002eea0000100800 */
[----:B----4-:R1:W4:Y:S05]  /*b1d0*/  LDSM.16.M88.4 R176, [R3] ;  /* 0x0000000003b0783b */ /* 0x01032a0000000200 */
[----:B--2---:R-:W2:Y:S05]  /*b1e0*/  LDL R0, [R1+0x28] ;  /* 0x0000280001007983 */ /* 0x004eaa0000100800 */
[----:B------:R-:W4:Y:S05]  /*b1f0*/  LDSM.16.M88.4 R180, [R133] ;  /* 0x0000000085b4783b */ /* 0x000f2a0000000200 */
[----:B-1----:R-:W2:Y:S01]  /*b200*/  LDL R3, [R1+0x20] ;  /* 0x0000200001037983 */ /* 0x002ea20000100800 */
[C---:B----4-:R-:W-:Y:S08]  /*b210*/  HMMA.16816.F32.BF16 R4, R204.reuse, R176, R4 ;  /* 0x000000b0cc04723c */ /* 0x050ff00000041804 */
[C---:B------:R-:W-:Y:S01]  /*b220*/  HMMA.16816.F32.BF16 R8, R204.reuse, R178, R8 ;  /* 0x000000b2cc08723c */ /* 0x040fe20000041808 */
[----:B------:R-:W1:Y:S07]  /*b230*/  LDSM.16.M88.4 R176, [R250+0x2000] ;  /* 0x00200000fab0783b */ /* 0x000e6e0000000200 */
[C---:B------:R-:W-:Y:S08]  /*b240*/  HMMA.16816.F32.BF16 R12, R204.reuse, R180, R12 ;  /* 0x000000b4cc0c723c */ /* 0x040ff0000004180c */
[C---:B------:R-:W-:Y:S01]  /*b250*/  HMMA.16816.F32.BF16 R16, R204.reuse, R182, R16 ;  /* 0x000000b6cc10723c */ /* 0x040fe20000041810 */
[----:B------:R-:W4:Y:S07]  /*b260*/  LDSM.16.M88.4 R180, [R250+0x2800] ;  /* 0x00280000fab4783b */ /* 0x000f2e0000000200 */
[C---:B------:R-:W-:Y:S08]  /*b270*/  HMMA.16816.F32.BF16 R20, R204.reuse, R184, R20 ;  /* 0x000000b8cc14723c */ /* 0x040ff00000041814 */
[C---:B------:R-:W-:Y:S01]  /*b280*/  HMMA.16816.F32.BF16 R24, R204.reuse, R186, R24 ;  /* 0x000000bacc18723c */ /* 0x040fe20000041818 */
[----:B------:R-:W4:Y:S07]  /*b290*/  LDSM.16.M88.4 R184, [R250+0x3000] ;  /* 0x00300000fab8783b */ /* 0x000f2e0000000200 */
[C---:B------:R-:W-:Y:S08]  /*b2a0*/  HMMA.16816.F32.BF16 R28, R204.reuse, R188, R28 ;  /* 0x000000bccc1c723c */ /* 0x040ff0000004181c */
[----:B------:R-:W-:Y:S01]  /*b2b0*/  HMMA.16816.F32.BF16 R32, R204, R190, R32 ;  /* 0x000000becc20723c */ /* 0x000fe20000041820 */
[----:B------:R-:W4:Y:S07]  /*b2c0*/  LDSM.16.M88.4 R188, [R250+0x3800] ;  /* 0x00380000fabc783b */ /* 0x000f2e0000000200 */
[C---:B-1----:R-:W-:Y:S08]  /*b2d0*/  HMMA.16816.F32.BF16 R4, R208.reuse, R176, R4 ;  /* 0x000000b0d004723c */ /* 0x042ff00000041804 */
[C---:B------:R-:W-:Y:S01]  /*b2e0*/  HMMA.16816.F32.BF16 R8, R208.reuse, R178, R8 ;  /* 0x000000b2d008723c */ /* 0x040fe20000041808 */
[----:B------:R-:W1:Y:S07]  /*b2f0*/  LDSM.16.M88.4 R176, [R249+-0x4000] ;  /* 0xffc00000f9b0783b */ /* 0x000e6e0000000200 */
[C---:B----4-:R-:W-:Y:S08]  /*b300*/  HMMA.16816.F32.BF16 R12, R208.reuse, R180, R12 ;  /* 0x000000b4d00c723c */ /* 0x050ff0000004180c */
[C---:B------:R-:W-:Y:S01]  /*b310*/  HMMA.16816.F32.BF16 R16, R208.reuse, R182, R16 ;  /* 0x000000b6d010723c */ /* 0x040fe20000041810 */
[----:B------:R-:W4:Y:S07]  /*b320*/  LDSM.16.M88.4 R180, [R249+-0x3800] ;  /* 0xffc80000f9b4783b */ /* 0x000f2e0000000200 */
[C---:B------:R-:W-:Y:S08]  /*b330*/  HMMA.16816.F32.BF16 R20, R208.reuse, R184, R20 ;  /* 0x000000b8d014723c */ /* 0x040ff00000041814 */
[C---:B------:R-:W-:Y:S01]  /*b340*/  HMMA.16816.F32.BF16 R24, R208.reuse, R186, R24 ;  /* 0x000000bad018723c */ /* 0x040fe20000041818 */
[----:B------:R-:W4:Y:S07]  /*b350*/  LDSM.16.M88.4 R184, [R249+-0x3000] ;  /* 0xffd00000f9b8783b */ /* 0x000f2e0000000200 */
[C---:B------:R-:W-:Y:S08]  /*b360*/  HMMA.16816.F32.BF16 R28, R208.reuse, R188, R28 ;  /* 0x000000bcd01c723c */ /* 0x040ff0000004181c */
[----:B------:R-:W-:Y:S01]  /*b370*/  HMMA.16816.F32.BF16 R32, R208, R190, R32 ;  /* 0x000000bed020723c */ /* 0x000fe20000041820 */
[----:B------:R-:W-:Y:S07]  /*b380*/  LDSM.16.M88.4 R188, [R248+0x4000] ;  /* 0x00400000f8bc783b */ /* 0x000fee0000000200 */
[C---:B-1----:R-:W-:Y:S08]  /*b390*/  HMMA.16816.F32.BF16 R4, R212.reuse, R176, R4 ;  /* 0x000000b0d404723c */ /* 0x042ff00000041804 */
[C---:B------:R-:W-:Y:S01]  /*b3a0*/  HMMA.16816.F32.BF16 R8, R212.reuse, R178, R8 ;  /* 0x000000b2d408723c */ /* 0x040fe20000041808 */
[----:B------:R-:W1:Y:S07]  /*b3b0*/  LDSM.16.M88.4 R176, [R249+-0x2800] ;  /* 0xffd80000f9b0783b */ /* 0x000e6e0000000200 */
[C---:B----4-:R-:W-:Y:S08]  /*b3c0*/  HMMA.16816.F32.BF16 R12, R212.reuse, R180, R12 ;  /* 0x000000b4d40c723c */ /* 0x050ff0000004180c */
[C---:B------:R-:W-:Y:S01]  /*b3d0*/  HMMA.16816.F32.BF16 R16, R212.reuse, R182, R16 ;  /* 0x000000b6d410723c */ /* 0x040fe20000041810 */
[----:B------:R-:W4:Y:S07]  /*b3e0*/  LDSM.16.M88.4 R180, [R248+0x4800] ;  /* 0x00480000f8b4783b */ /* 0x000f2e0000000200 */
[C---:B------:R-:W-:Y:S08]  /*b3f0*/  HMMA.16816.F32.BF16 R20, R212.reuse, R184, R20 ;  /* 0x000000b8d414723c */ /* 0x040ff00000041814 */
[C---:B------:R-:W-:Y:S01]  /*b400*/  HMMA.16816.F32.BF16 R24, R212.reuse, R186, R24 ;  /* 0x000000bad418723c */ /* 0x040fe20000041818 */
[----:B------:R-:W-:Y:S07]  /*b410*/  LDSM.16.M88.4 R184, [R248+0x5800] ;  /* 0x00580000f8b8783b */ /* 0x000fee0000000200 */
[C---:B-1----:R-:W-:Y:S08]  /*b420*/  HMMA.16816.F32.BF16 R28, R212.reuse, R176, R28 ;  /* 0x000000b0d41c723c */ /* 0x042ff0000004181c */
[----:B------:R-:W-:Y:S01]  /*b430*/  HMMA.16816.F32.BF16 R32, R212, R178, R32 ;  /* 0x000000b2d420723c */ /* 0x000fe20000041820 */
[----:B------:R-:W1:Y:S07]  /*b440*/  LDSM.16.M88.4 R176, [R248+0x5000] ;  /* 0x00500000f8b0783b */ /* 0x000e6e0000000200 */
[C---:B------:R-:W-:Y:S08]  /*b450*/  HMMA.16816.F32.BF16 R4, R216.reuse, R188, R4 ;  /* 0x000000bcd804723c */ /* 0x040ff00000041804 */
[C---:B------:R-:W-:Y:S08]  /*b460*/  HMMA.16816.F32.BF16 R8, R216.reuse, R190, R8 ;  /* 0x000000bed808723c */ /* 0x040ff00000041808 */
[C---:B----4-:R-:W-:Y:S08]  /*b470*/  HMMA.16816.F32.BF16 R12, R216.reuse, R180, R12 ;  /* 0x000000b4d80c723c */ /* 0x050ff0000004180c */
[C---:B------:R-:W-:Y:S01]  /*b480*/  HMMA.16816.F32.BF16 R16, R216.reuse, R182, R16 ;  /* 0x000000b6d810723c */ /* 0x040fe20000041810 */
[----:B------:R4:W-:Y:S07]  /*b490*/  LDSM.16.M88.4 R180, [R2] ;  /* 0x0000000002b4783b */ /* 0x0009ee0000000200 */
[C---:B-1----:R-:W-:Y:S08]  /*b4a0*/  HMMA.16816.F32.BF16 R20, R216.reuse, R176, R20 ;  /* 0x000000b0d814723c */ /* 0x042ff00000041814 */
[C---:B------:R-:W-:Y:S01]  /*b4b0*/  HMMA.16816.F32.BF16 R24, R216.reuse, R178, R24 ;  /* 0x000000b2d818723c */ /* 0x040fe20000041818 */
[----:B----4-:R-:W4:Y:S07]  /*b4c0*/  LDL R2, [R1+0x34] ;  /* 0x0000340001027983 */ /* 0x010f2e0000100800 */
[C---:B------:R-:W-:Y:S01]  /*b4d0*/  HMMA.16816.F32.BF16 R28, R216.reuse, R184, R28 ;  /* 0x000000b8d81c723c */ /* 0x040fe2000004181c */
[----:B---3--:R1:W3:Y:S07]  /*b4e0*/  LDSM.16.M88.4 R188, [R132] ;  /* 0x0000000084bc783b */ /* 0x0082ee0000000200 */
[----:B------:R-:W-:Y:S01]  /*b4f0*/  HMMA.16816.F32.BF16 R32, R216, R186, R32 ;  /* 0x000000bad820723c */ /* 0x000fe20000041820 */
[----:B--2---:R2:W-:Y:S05]  /*b500*/  LDSM.16.M88.4 R184, [R0] ;  /* 0x0000000000b8783b */ /* 0x0045ea0000000200 */
[----:B-1----:R-:W4:Y:S05]  /*b510*/  LDL R132, [R1+0xc] ;  /* 0x00000c0001847983 */ /* 0x002f2a0000100800 */
[----:B------:R1:W1:Y:S01]  /*b520*/  LDSM.16.M88.4 R176, [R3] ;  /* 0x0000000003b0783b */ /* 0x0002620000000200 */
[C---:B---3--:R-:W-:Y:S04]  /*b530*/  HMMA.16816.F32.BF16 R4, R220.reuse, R188, R4 ;  /* 0x000000bcdc04723c */ /* 0x048fe80000041804 */
[----:B--2---:R-:W2:Y:S04]  /*b540*/  LDL R0, [R1+0x38] ;  /* 0x0000380001007983 */ /* 0x004ea80000100800 */
[C---:B------:R-:W-:Y:S01]  /*b550*/  HMMA.16816.F32.BF16 R8, R220.reuse, R190, R8 ;  /* 0x000000bedc08723c */ /* 0x040fe20000041808 */
[----:B------:R-:W-:Y:S05]  /*b560*/  LDSM.16.M88.4 R188, [R250+0x4800] ;  /* 0x00480000fabc783b */ /* 0x000fea0000000200 */
[----:B-1----:R-:W3:Y:S02]  /*b570*/  LDL R3, [R1+0x30] ;  /* 0x0000300001037983 */ /* 0x002ee40000100800 */
        /* <DEDUP_REMOVED lines=32> */
[----:B------:R-:W4:Y:S07]  /*b780*/  LDSM.16.M88.4 R180, [R248+0x7800] ;  /* 0x00780000f8b4783b */ /* 0x000f2e0000000200 */
[C---:B------:R-:W-:Y:S08]  /*b790*/  HMMA.16816.F32.BF16 R4, R232.reuse, R184, R4 ;  /* 0x000000b8e804723c */ /* 0x040ff00000041804 */
[C---:B------:R-:W-:Y:S08]  /*b7a0*/  HMMA.16816.F32.BF16 R8, R232.reuse, R186, R8 ;  /* 0x000000bae808723c */ /* 0x040ff00000041808 */
[C---:B-1----:R-:W-:Y:S08]  /*b7b0*/  HMMA.16816.F32.BF16 R12, R232.reuse, R176, R12 ;  /* 0x000000b0e80c723c */ /* 0x042ff0000004180c */
[C---:B------:R-:W-:Y:S08]  /*b7c0*/  HMMA.16816.F32.BF16 R16, R232.reuse, R178, R16 ;  /* 0x000000b2e810723c */ /* 0x040ff00000041810 */
[C---:B------:R-:W-:Y:S08]  /*b7d0*/  HMMA.16816.F32.BF16 R20, R232.reuse, R188, R20 ;  /* 0x000000bce814723c */ /* 0x040ff00000041814 */
[C---:B------:R-:W-:Y:S01]  /*b7e0*/  HMMA.16816.F32.BF16 R24, R232.reuse, R190, R24 ;  /* 0x000000bee818723c */ /* 0x040fe20000041818 */
[----:B----4-:R1:W-:Y:S07]  /*b7f0*/  LDSM.16.M88.4 R188, [R2] ;  /* 0x0000000002bc783b */ /* 0x0103ee0000000200 */
[C---:B------:R-:W-:Y:S08]  /*b800*/  HMMA.16816.F32.BF16 R28, R232.reuse, R180, R28 ;  /* 0x000000b4e81c723c */ /* 0x040ff0000004181c */
[----:B------:R-:W-:Y:S01]  /*b810*/  HMMA.16816.F32.BF16 R32, R232, R182, R32 ;  /* 0x000000b6e820723c */ /* 0x000fe20000041820 */
[----:B------:R-:W-:Y:S05]  /*b820*/  LDSM.16.M88.4 R180, [R250+0x6000] ;  /* 0x00600000fab4783b */ /* 0x000fea0000000200 */
[----:B-1----:R-:W4:Y:S05]  /*b830*/  LDL R2, [R1+0x6c] ;  /* 0x00006c0001027983 */ /* 0x002f2a0000100800 */
[----:B------:R-:W1:Y:S05]  /*b840*/  LDSM.16.M88.4 R176, [R132] ;  /* 0x0000000084b0783b */ /* 0x000e6a0000000200 */
[----:B---3--:R-:W3:Y:S01]  /*b850*/  LDSM.16.M88.4 R184, [R3] ;  /* 0x0000000003b8783b */ /* 0x008ee20000000200 */
[C---:B-1----:R-:W-:Y:S08]  /*b860*/  HMMA.16816.F32.BF16 R4, R236.reuse, R176, R4 ;  /* 0x000000b0ec04723c */ /* 0x042ff00000041804 */
[C---:B------:R-:W-:Y:S01]  /*b870*/  HMMA.16816.F32.BF16 R8, R236.reuse, R178, R8 ;  /* 0x000000b2ec08723c */ /* 0x040fe20000041808 */
[----:B--2---:R1:W2:Y:S05]  /*b880*/  LDSM.16.M88.4 R176, [R0] ;  /* 0x0000000000b0783b */ /* 0x0042aa0000000200 */
[----:B-1----:R-:W4:Y:S02]  /*b890*/  LDL R0, [R1+0x8c] ;  /* 0x00008c0001007983 */ /* 0x002f240000100800 */
[C---:B---3--:R-:W-:Y:S08]  /*b8a0*/  HMMA.16816.F32.BF16 R12, R236.reuse, R184, R12 ;  /* 0x000000b8ec0c723c */ /* 0x048ff0000004180c */
[C---:B------:R-:W-:Y:S01]  /*b8b0*/  HMMA.16816.F32.BF16 R16, R236.reuse, R186, R16 ;  /* 0x000000baec10723c */ /* 0x040fe20000041810 */
[----:B------:R-:W1:Y:S07]  /*b8c0*/  LDSM.16.M88.4 R184, [R250+0x6800] ;  /* 0x00680000fab8783b */ /* 0x000e6e0000000200 */
[C---:B------:R-:W-:Y:S08]  /*b8d0*/  HMMA.16816.F32.BF16 R20, R236.reuse, R188, R20 ;  /* 0x000000bcec14723c */ /* 0x040ff00000041814 */
[C---:B------:R-:W-:Y:S01]  /*b8e0*/  HMMA.16816.F32.BF16 R24, R236.reuse, R190, R24 ;  /* 0x000000beec18723c */ /* 0x040fe20000041818 */
[----:B------:R-:W-:Y:S07]  /*b8f0*/  LDSM.16.M88.4 R188, [R249] ;  /* 0x00000000f9bc783b */ /* 0x000fee0000000200 */
[C---:B--2---:R-:W-:Y:S08]  /*b900*/  HMMA.16816.F32.BF16 R28, R236.reuse, R176, R28 ;  /* 0x000000b0ec1c723c */ /* 0x044ff0000004181c */
[----:B------:R-:W-:Y:S01]  /*b910*/  HMMA.16816.F32.BF16 R32, R236, R178, R32 ;  /* 0x000000b2ec20723c */ /* 0x000fe20000041820 */
[----:B------:R-:W2:Y:S07]  /*b920*/  LDSM.16.M88.4 R176, [R250+0x7000] ;  /* 0x00700000fab0783b */ /* 0x000eae0000000200 */
[C---:B------:R-:W-:Y:S08]  /*b930*/  HMMA.16816.F32.BF16 R4, R240.reuse, R180, R4 ;  /* 0x000000b4f004723c */ /* 0x040ff00000041804 */
[C---:B------:R-:W-:Y:S01]  /*b940*/  HMMA.16816.F32.BF16 R8, R240.reuse, R182, R8 ;  /* 0x000000b6f008723c */ /* 0x040fe20000041808 */
[----:B------:R-:W3:Y:S07]  /*b950*/  LDSM.16.M88.4 R180, [R250+0x7800] ;  /* 0x00780000fab4783b */ /* 0x000eee0000000200 */
        /* <DEDUP_REMOVED lines=8> */
[----:B------:R-:W2:Y:S01]  /*b9e0*/  LDSM.16.M88.4 R180, [R249+0x1000] ;  /* 0x00100000f9b4783b */ /* 0x000ea20000000200 */
[----:B------:R-:W-:Y:S04]  /*b9f0*/  DEPBAR.LE SB0, 0x0 ;  /* 0x000080000000791a */ /* 0x000fe80000000000 */
[----:B------:R-:W-:Y:S02]  /*ba00*/  BAR.SYNC.DEFER_BLOCKING 0x0 ;  /* 0x0000000000007b1d */ /* 0x000fe40000010000 */
[C---:B------:R-:W-:Y:S08]  /*ba10*/  HMMA.16816.F32.BF16 R4, R244.reuse, R188, R4 ;  /* 0x000000bcf404723c */ /* 0x040ff00000041804 */
[C---:B------:R-:W-:Y:S08]  /*ba20*/  HMMA.16816.F32.BF16 R8, R244.reuse, R190, R8 ;  /* 0x000000bef408723c */ /* 0x040ff00000041808 */
[C---:B-1----:R-:W-:Y:S08]  /*ba30*/  HMMA.16816.F32.BF16 R12, R244.reuse, R176, R12 ;  /* 0x000000b0f40c723c */ /* 0x042ff0000004180c */
[C---:B------:R-:W-:Y:S08]  /*ba40*/  HMMA.16816.F32.BF16 R16, R244.reuse, R178, R16 ;  /* 0x000000b2f410723c */ /* 0x040ff00000041810 */
[C---:B--2---:R-:W-:Y:S08]  /*ba50*/  HMMA.16816.F32.BF16 R20, R244.reuse, R180, R20 ;  /* 0x000000b4f414723c */ /* 0x044ff00000041814 */
[C---:B------:R-:W-:Y:S08]  /*ba60*/  HMMA.16816.F32.BF16 R24, R244.reuse, R182, R24 ;  /* 0x000000b6f418723c */ /* 0x040ff00000041818 */
[C---:B------:R-:W-:Y:S08]  /*ba70*/  HMMA.16816.F32.BF16 R28, R244.reuse, R184, R28 ;  /* 0x000000b8f41c723c */ /* 0x040ff0000004181c */
[----:B------:R-:W-:Y:S03]  /*ba80*/  HMMA.16816.F32.BF16 R32, R244, R186, R32 ;  /* 0x000000baf420723c */ /* 0x000fe60000041820 */
[----:B----4-:R-:W-:Y:S11]  /*ba90*/  ISETP.GT.AND P0, PT, R2, R0, PT ;  /* 0x000000000200720c */ /* 0x010ff60003f04270 */
        /* <DEDUP_REMOVED lines=9> */
[----:B------:R-:W4:Y:S04]  /*bb30*/  LDL R178, [R1+0xa4] ;  /* 0x0000a40001b27983 */ /* 0x000f280000100800 */
[----:B------:R-:W4:Y:S04]  /*bb40*/  LDL R179, [R1+0x158] ;  /* 0x0001580001b37983 */ /* 0x000f280000100800 */
        /* <DEDUP_REMOVED lines=13> */
[----:B--2---:R-:W-:Y:S01]  /*bc20*/  IMAD R2, R2, 0x40, R3 ;  /* 0x0000004002027824 */ /* 0x004fe200078e0203 */
[----:B---3--:R-:W2:Y:S04]  /*bc30*/  LDL R177, [R1+0x15c] ;  /* 0x00015c0001b17983 */ /* 0x008ea80000100800 */
[----:B------:R-:W-:Y:S05]  /*bc40*/  IADD3 R2, R2, -0x40, R0 ;  /* 0xffffffc002027810 */ /* 0x000fea0007ffe000 */
[----:B------:R-:W-:Y:S04]  /*bc50*/  @P2 IMAD.HI.U32 R3, R2, c[0x0][0x2bc], RZ ;  /* 0x0000af0002032a27 */ /* 0x000fe800078e00ff */
[----:B------:R-:W-:Y:S01]  /*bc60*/  IMAD.MOV.U32 R0, RZ, RZ, R2 ;  /* 0x000000ffff007224 */ /* 0x000fe200078e0002 */
[----:B------:R-:W-:Y:S04]  /*bc70*/  @P2 SHF.R.U32.HI R0, RZ, c[0x0][0x2c0], R3 ;  /* 0x0000b000ff002a19 */ /* 0x000fe80000011603 */
[----:B------:R-:W-:Y:S01]  /*bc80*/  @!P6 IADD3 R3, P0, R0, R176, RZ ;  /* 0x000000b00003e210 */ /* 0x000fe20007f1e0ff */
[----:B----4-:R-:W-:Y:S01]  /*bc90*/  IMAD.SHL.U32 R186, R190, 0x2, RZ ;  /* 0x00000002beba7824 */ /* 0x010fe200078e00ff */
[----:B------:R-:W3:Y:S01]  /*bca0*/  LDL R176, [R1+0x160] ;  /* 0x0001600001b07983 */ /* 0x000ee20000100800 */
[----:B------:R-:W-:Y:S02]  /*bcb0*/  IMAD.SHL.U32 R185, R191, 0x2, RZ ;  /* 0x00000002bfb97824 */ /* 0x000fe400078e00ff */
[----:B------:R-:W-:Y:S01]  /*bcc0*/  IMAD.SHL.U32 R184, R188, 0x2, RZ ;  /* 0x00000002bcb87824 */ /* 0x000fe200078e00ff */
[----:B------:R-:W-:Y:S01]  /*bcd0*/  @!P6 LEA.HI.X.SX32 R133, R0, R132, 0x1, P0 ;  /* 0x000000840085e211 */ /* 0x000fe200000f0eff */
[----:B------:R-:W-:Y:S01]  /*bce0*/  IMAD.MOV R0, RZ, RZ, -R0 ;  /* 0x000000ffff007224 */ /* 0x000fe200078e0a00 */
[C---:B------:R-:W-:Y:S03]  /*bcf0*/  @!P6 LEA R132, P0, R3.reuse, c[0x0][0x2a0], 0x2 ;  /* 0x0000a8000384ea11 */ /* 0x040fe600078010ff */
[----:B------:R-:W-:Y:S01]  /*bd00*/  IMAD R183, R0, c[0x0][0x2b8], R2 ;  /* 0x0000ae0000b77a24 */ /* 0x000fe200078e0202 */
[----:B------:R-:W-:Y:S03]  /*bd10*/  @!P6 LEA.HI.X R133, R3, c[0x0][0x2a4], R133, 0x2, P0 ;  /* 0x0000a9000385ea11 */ /* 0x000fe600000f1485 */
[C---:B------:R-:W-:Y:S01]  /*bd20*/  IMAD.WIDE.U32 R2, R183.reuse, c[0x0][0x1e0], RZ ;  /* 0x00007800b7027a25 */ /* 0x040fe200078e00ff */
[----:B------:R-:W-:Y:S01]  /*bd30*/  SHF.R.S32.HI R0, RZ, 0x1f, R183 ;  /* 0x0000001fff007819 */ /* 0x000fe200000114b7 */
[----:B------:R1:W4:Y:S04]  /*bd40*/  @!P6 LDG.E R182, [R132.64] ;  /* 0x0000000684b6e981 */ /* 0x000328000c1e1900 */
[----:B------:R1:W-:Y:S01]  /*bd50*/  STL [R1+0x68], R183 ;  /* 0x000068b701007387 */ /* 0x0003e20000100800 */
[----:B------:R-:W-:Y:S04]  /*bd60*/  IMAD R0, R0, c[0x0][0x1e0], RZ ;  /* 0x0000780000007a24 */ /* 0x000fe800078e02ff */
[----:B------:R-:W-:Y:S04]  /*bd70*/  IMAD R0, R183, c[0x0][0x1e4], R0 ;  /* 0x00007900b7007a24 */ /* 0x000fe800078e0200 */
[----:B------:R-:W-:Y:S01]  /*bd80*/  IMAD.IADD R3, R3, 0x1, R0 ;  /* 0x0000000103037824 */ /* 0x000fe200078e0200 */
[----:B-1----:R-:W3:Y:S01]  /*bd90*/  LDL R132, [R1+0x164] ;  /* 0x0001640001847983 */ /* 0x002ee20000100800 */
[----:B------:R-:W-:Y:S01]  /*bda0*/  IMAD.SHL.U32 R183, R189, 0x2, RZ ;  /* 0x00000002bdb77824 */ /* 0x000fe200078e00ff */
[----:B--2---:R-:W-:Y:S02]  /*bdb0*/  SHF.L.U64.HI R181, R191, 0x1, R177 ;  /* 0x00000001bfb57819 */ /* 0x004fe400000102b1 */
[----:B----4-:R-:W-:Y:S01]  /*bdc0*/  SHF.R.S32.HI R133, RZ, 0x1f, R182 ;  /* 0x0000001fff857819 */ /* 0x010fe200000114b6 */
[----:B------:R1:W-:Y:S01]  /*bdd0*/  STL [R1+0x60], R182 ;  /* 0x000060b601007387 */ /* 0x0003e20000100800 */
[----:B------:R-:W-:Y:S04]  /*bde0*/  IMAD.WIDE.U32 R2, R182, c[0x0][0x1f0], R2 ;  /* 0x00007c00b6027a25 */ /* 0x000fe800078e0002 */
[----:B------:R-:W-:Y:S01]  /*bdf0*/  IMAD R133, R133, c[0x0][0x1f0], RZ ;  /* 0x00007c0085857a24 */ /* 0x000fe200078e02ff */
[----:B------:R-:W-:Y:S02]  /*be00*/  IADD3 R0, P0, R180, R2, RZ ;  /* 0x00000002b4007210 */ /* 0x000fe40007f1e0ff */
[----:B---3--:R-:W-:Y:S01]  /*be10*/  SHF.L.U64.HI R180, R188, 0x1, R176 ;  /* 0x00000001bcb47819 */ /* 0x008fe200000102b0 */
[----:B------:R-:W-:Y:S05]  /*be20*/  IMAD R133, R182, c[0x0][0x1f4], R133 ;  /* 0x00007d00b6857a24 */ /* 0x000fea00078e0285 */
[----:B------:R-:W-:Y:S02]  /*be30*/  IADD3.X R133, R178, R3, R133, P0, !PT ;  /* 0x00000003b2857210 */ /* 0x000fe400007fe485 */
[C---:B------:R-:W-:Y:S04]  /*be40*/  LEA R178, P0, R0.reuse, c[0x0][0x1c8], 0x1 ;  /* 0x0000720000b27a11 */ /* 0x040fe800078008ff */
[----:B------:R-:W-:Y:S02]  /*be50*/  LEA.HI.X R133, R0, c[0x0][0x1cc], R133, 0x1, P0 ;  /* 0x0000730000857a11 */ /* 0x000fe400000f0c85 */
[----:B-1----:R-:W-:Y:S02]  /*be60*/  SHF.L.U64.HI R182, R190, 0x1, R179 ;  /* 0x00000001beb67819 */ /* 0x002fe400000102b3 */
[----:B------:R-:W-:Y:S01]  /*be70*/  SHF.L.U64.HI R179, R189, 0x1, R132 ;  /* 0x00000001bdb37819 */ /* 0x000fe20000010284 */
[----:B------:R-:W-:-:S05]  /*be80*/  BRA.DIV ~URZ, `(.L_x_4321) ;  /* 0x000065527f007947 */ /* 0x000fca000b800000 */
[----:B------:R1:W2:Y:S02]  /*be90*/  SHFL.IDX PT, R132, R133, RZ, 0x181f ;  /* 0x00181fff85847589 */ /* 0x0002a400000e0000 */
.L_x_4350:
[----:B------:R-:W-:-:S05]  /*bea0*/  BRA.DIV ~URZ, `(.L_x_4322) ;  /* 0x000065a27f007947 */ /* 0x000fca000b800000 */
[----:B------:R-:W3:Y:S04]  /*beb0*/  LDL R176, [R1+0x5c] ;  /* 0x00005c0001b07983 */ /* 0x000ee80000100800 */
[----:B------:R-:W4:Y:S04]  /*bec0*/  LDL R187, [R1+0x58] ;  /* 0x0000580001bb7983 */ /* 0x000f280000100800 */
[----:B------:R-:W1:Y:S01]  /*bed0*/  SHFL.IDX PT, R0, R178, RZ, 0x181f ;  /* 0x00181fffb2007589 */ /* 0x000e6200000e0000 */
[----:B---3--:R-:W-:Y:S04]  /*bee0*/  IADD3 R2, -R176, 0x10, RZ ;  /* 0x00000010b0027810 */ /* 0x008fe80007ffe1ff */
[----:B------:R-:W-:Y:S04]  /*bef0*/  LOP3.LUT R2, R2, 0xf, RZ, 0xc0, !PT ;  /* 0x0000000f02027812 */ /* 0x000fe800078ec0ff */
[----:B-1----:R-:W-:Y:S04]  /*bf00*/  IADD3 R2, P1, P0, R2, R0, R183 ;  /* 0x0000000002027210 */ /* 0x002fe8000783e0b7 */
[----:B--2---:R-:W-:Y:S02]  /*bf10*/  IADD3.X R3, RZ, R132, R179, P1, P0 ;  /* 0x00000084ff037210 */ /* 0x004fe40000fe04b3 */
[----:B------:R-:W-:Y:S11]  /*bf20*/  ISETP.NE.U32.AND P0, PT, R176, RZ, PT ;  /* 0x000000ffb000720c */ /* 0x000ff60003f05070 */
[----:B------:R-:W-:Y:S02]  /*bf30*/  @!UPT UIADD3 URZ, URZ, URZ, URZ ;  /* 0x0000003f3f3ff290 */ /* 0x000fe4000fffe03f */
[----:B------:R-:W-:Y:S01]  /*bf40*/  @!PT LDS RZ, [RZ] ;  /* 0x00000000fffff984 */ /* 0x000fe20000000800 */
[----:B------:R-:W-:Y:S01]  /*bf50*/  @!PT LDS RZ, [RZ] ;  /* 0x00000000fffff984 */ /* 0x000fe20000000800 */
[----:B----4-:R1:W-:Y:S02]  /*bf60*/  LDGSTS.E.BYPASS.LTC128B.128.ZFILL [R187+0x10100], [R2.64], P0 ;  /* 0x1010000002bb7fae */ /* 0x0103e40008141d46 */
[----:B-1----:R-:W-:Y:S05]  /*bf70*/  IADD3 R2, P0, R0, R184, RZ ;  /* 0x000000b800027210 */ /* 0x002fea0007f1e0ff */
[----:B------:R-:W-:Y:S05]  /*bf80*/  IMAD.X R3, R132, 0x1, R180, P0 ;  /* 0x0000000184037824 */ /* 0x000fea00000e06b4 */
[----:B------:R1:W-:Y:S02]  /*bf90*/  LDGSTS.E.BYPASS.LTC128B.128 [R187+0x12100], [R2.64], !P5 ;  /* 0x1210000002bb7fae */ /* 0x0003e4000e901d46 */
[----:B-1----:R-:W-:Y:S05]  /*bfa0*/  IADD3 R2, P0, R0, R185, RZ ;  /* 0x000000b900027210 */ /* 0x002fea0007f1e0ff */
[----:B------:R-:W-:Y:S01]  /*bfb0*/  IMAD.X R3, R132, 0x1, R181, P0 ;  /* 0x0000000184037824 */ /* 0x000fe200000e06b5 */
[----:B------:R-:W-:Y:S02]  /*bfc0*/  IADD3 R176, P0, R0, R186, RZ ;  /* 0x000000ba00b07210 */ /* 0x000fe40007f1e0ff */
[----:B------:R1:W2:Y:S03]  /*bfd0*/  SHFL.IDX PT, R0, R178, 0x1, 0x181f ;  /* 0x00381f00b2007f89 */ /* 0x0002a600000e0000 */
[----:B------:R-:W-:Y:S01]  /*bfe0*/  IMAD.X R177, R132, 0x1, R182, P0 ;  /* 0x0000000184b17824 */ /* 0x000fe200000e06b6 */
[----:B------:R1:W-:Y:S04]  /*bff0*/  LDGSTS.E.BYPASS.LTC128B.128 [R187+0x14100], [R2.64], !P4 ;  /* 0x1410000002bb7fae */ /* 0x0003e8000e101d46 */
[----:B------:R1:W3:Y:S04]  /*c000*/  SHFL.IDX PT, R132, R133, 0x1, 0x181f ;  /* 0x00381f0085847f89 */ /* 0x0002e800000e0000 */
[----:B------:R1:W-:Y:S02]  /*c010*/  LDGSTS.E.BYPASS.LTC128B.128 [R187+0x16100], [R176.64], !P3 ;  /* 0x16100000b0bb7fae */ /* 0x0003e4000d901d46 */
.L_x_4351:
[----:B-1----:R-:W4:Y:S04]  /*c020*/  LDL.LU R2, [R1+0x5c] ;  /* 0x00005c0001027983 */ /* 0x002f280000300800 */
[----:B---3--:R-:W3:Y:S01]  /*c030*/  LDL R133, [R1+0x58] ;  /* 0x0000580001857983 */ /* 0x008ee20000100800 */
[C---:B----4-:R-:W-:Y:S02]  /*c040*/  ISETP.NE.U32.AND P0, PT, R2.reuse, RZ, PT ;  /* 0x000000ff0200720c */ /* 0x050fe40003f05070 */
[----:B------:R-:W-:Y:S04]  /*c050*/  IADD3 R2, -R2, 0x10, RZ ;  /* 0x0000001002027810 */ /* 0x000fe80007ffe1ff */
[----:B------:R-:W-:Y:S04]  /*c060*/  LOP3.LUT R2, R2, 0xf, RZ, 0xc0, !PT ;  /* 0x0000000f02027812 */ /* 0x000fe800078ec0ff */
[----:B--2---:R-:W-:Y:S04]  /*c070*/  IADD3 R2, P2, P1, R2, R0, R183 ;  /* 0x0000000002027210 */ /* 0x004fe8000795e0b7 */
[----:B------:R-:W-:Y:S02]  /*c080*/  IADD3.X R3, RZ, R132, R179, P2, P1 ;  /* 0x00000084ff037210 */ /* 0x000fe400017e24b3 */
[C---:B------:R-:W-:Y:S03]  /*c090*/  IADD3 R176, P1, R0.reuse, R185, RZ ;  /* 0x000000b900b07210 */ /* 0x040fe60007f3e0ff */
[----:B------:R-:W-:Y:S01]  /*c0a0*/  @!PT LDS RZ, [RZ] ;  /* 0x00000000fffff984 */ /* 0x000fe20000000800 */
[----:B------:R-:W-:Y:S01]  /*c0b0*/  @!PT LDS RZ, [RZ] ;  /* 0x00000000fffff984 */ /* 0x000fe20000000800 */
[----:B------:R-:W-:Y:S01]  /*c0c0*/  @!PT LDS RZ, [RZ] ;  /* 0x00000000fffff984 */ /* 0x000fe20000000800 */
[----:B---3--:R1:W-:Y:S01]  /*c0d0*/  LDGSTS.E.BYPASS.LTC128B.128.ZFILL [R133+0x11100], [R2.64], P0 ;  /* 0x1110000002857fae */ /* 0x0083e20008141d46 */
        /* <DEDUP_REMOVED lines=8> */
.L_x_4320:
[----:B------:R-:W-:Y:S05]  /*c160*/  BSYNC B0 ;  /* 0x0000000000007941 */ /* 0x000fea0003800000 */
.L_x_4319:
        /* <DEDUP_REMOVED lines=41> */
.L_x_4352:
        /* <DEDUP_REMOVED lines=25> */
[----:B------:R-:W-:Y:S01]  /*c590*/  FFMA.FTZ R132, R33, c[0x0][0x2d0], -R132 ;  /* 0x0000b40021847a23 */ /* 0x000fe20000010884 */
[----:B------:R-:W-:Y:S02]  /*c5a0*/  MOV R33, R29 ;  /* 0x0000001d00217202 */ /* 0x000fe40000000f00 */
[----:B------:R-:W-:Y:S01]  /*c5b0*/  MOV R29, R25 ;  /* 0x00000019001d7202 */ /* 0x000fe20000000f00 */
[----:B------:R-:W-:Y:S01]  /*c5c0*/  MUFU.EX2 R8, R8 ;  /* 0x0000000800087308 */ /* 0x000fe20000000800 */
[----:B------:R-:W-:Y:S09]  /*c5d0*/  MOV R25, R20 ;  /* 0x0000001400197202 */ /* 0x000ff20000000f00 */
[----:B------:R-:W1:Y:S10]  /*c5e0*/  MUFU.EX2 R9, R9 ;  /* 0x0000000900097308 */ /* 0x000e740000000800 */
[----:B------:R-:W-:Y:S01]  /*c5f0*/  MUFU.EX2 R132, R132 ;  /* 0x0000008400847308 */ /* 0x000fe20000000800 */
[C---:B---3--:R-:W-:Y:S01]  /*c600*/  FFMA.FTZ R0, R2.reuse, R177, R4 ;  /* 0x000000b102007223 */ /* 0x048fe20000010004 */
[----:B-1----:R-:W-:Y:S01]  /*c610*/  F2FP.BF16.PACK_AB R178, R9, R8 ;  /* 0x0000000809b2723e */ /* 0x002fe200000010ff */
[----:B------:R-:W-:Y:S02]  /*c620*/  FMUL.FTZ R17, R2, R153 ;  /* 0x0000009902117220 */ /* 0x000fe40000410000 */
[C---:B------:R-:W-:Y:S01]  /*c630*/  FADD.FTZ R5, R176.reuse, R0 ;  /* 0x00000000b0057221 */ /* 0x040fe20000010000 */
[----:B------:R-:W-:Y:S01]  /*c640*/  F2FP.BF16.PACK_AB R176, R176, R4 ;  /* 0x00000004b0b0723e */ /* 0x000fe200000010ff */
[C---:B------:R-:W-:Y:S02]  /*c650*/  FMUL.FTZ R4, R3.reuse, c[0x0][0x2d0] ;  /* 0x0000b40003047a20 */ /* 0x040fe40000410000 */
[----:B------:R-:W-:Y:S02]  /*c660*/  FADD.FTZ R0, -R3, R135 ;  /* 0x0000008703007221 */ /* 0x000fe40000010100 */
[--C-:B------:R-:W-:Y:S02]  /*c670*/  FFMA.FTZ R6, R6, c[0x0][0x2d0], -R4.reuse ;  /* 0x0000b40006067a23 */ /* 0x100fe40000010804 */
[--C-:B------:R-:W-:Y:S02]  /*c680*/  FFMA.FTZ R7, R7, c[0x0][0x2d0], -R4.reuse ;  /* 0x0000b40007077a23 */ /* 0x100fe40000010804 */
        /* <DEDUP_REMOVED lines=19> */
[C---:B------:R-:W-:Y:S02]  /*c7c0*/  FMUL.FTZ R4, R2.reuse, R164 ;  /* 0x000000a402047220 */ /* 0x040fe40000410000 */
[----:B------:R-:W2:Y:S01]  /*c7d0*/  LDL R164, [R1] ;  /* 0x0000000001a47983 */ /* 0x000ea20000100800 */
[----:B------:R-:W-:Y:S02]  /*c7e0*/  FMUL.FTZ R32, R2, R136 ;  /* 0x0000008802207220 */ /* 0x000fe40000410000 */
[----:B------:R-:W-:Y:S01]  /*c7f0*/  FMUL.FTZ R0, R0, c[0x0][0x2d0] ;  /* 0x0000b40000007a20 */ /* 0x000fe20000410000 */
[----:B------:R-:W3:Y:S01]  /*c800*/  LDL.LU R136, [R1+0x88] ;  /* 0x0000880001887983 */ /* 0x000ee20000300800 */
[C---:B------:R-:W-:Y:S01]  /*c810*/  FMUL.FTZ R24, R2.reuse, R144 ;  /* 0x0000009002187220 */ /* 0x040fe20000410000 */
[----:B------:R-:W-:Y:S01]  /*c820*/  MOV R144, R25 ;  /* 0x0000001900907202 */ /* 0x000fe20000000f00 */
[----:B------:R-:W-:Y:S01]  /*c830*/  FMUL.FTZ R25, R2, R145 ;  /* 0x0000009102197220 */ /* 0x000fe20000410000 */
[----:B------:R-:W-:Y:S01]  /*c840*/  MOV R145, R10 ;  /* 0x0000000a00917202 */ /* 0x000fe20000000f00 */
[----:B------:R-:W1:Y:S01]  /*c850*/  MUFU.EX2 R0, R0 ;  /* 0x0000000000007308 */ /* 0x000e620000000800 */
[----:B------:R-:W-:Y:S01]  /*c860*/  MOV R10, R33 ;  /* 0x00000021000a7202 */ /* 0x000fe20000000f00 */
[----:B------:R-:W-:Y:S02]  /*c870*/  FADD.FTZ R5, R8, R5 ;  /* 0x0000000508057221 */ /* 0x000fe40000010000 */
[C---:B------:R-:W-:Y:S02]  /*c880*/  FMUL.FTZ R33, R2.reuse, R137 ;  /* 0x0000008902217220 */ /* 0x040fe40000410000 */
        /* <DEDUP_REMOVED lines=8> */
[C---:B------:R-:W-:Y:S01]  /*c910*/  FMUL.FTZ R21, R2.reuse, R149 ;  /* 0x0000009502157220 */ /* 0x040fe20000410000 */
[----:B------:R-:W-:Y:S01]  /*c920*/  MOV R149, R179 ;  /* 0x000000b300957202 */ /* 0x000fe20000000f00 */
[C---:B------:R-:W-:Y:S02]  /*c930*/  FMUL.FTZ R13, R2.reuse, R157 ;  /* 0x0000009d020d7220 */ /* 0x040fe40000410000 */
[----:B------:R-:W4:Y:S01]  /*c940*/  LDL R157, [R1+0x4] ;  /* 0x00000400019d7983 */ /* 0x000f220000100800 */
[----:B------:R-:W-:Y:S01]  /*c950*/  FMUL.FTZ R9, R2, R161 ;  /* 0x000000a102097220 */ /* 0x000fe20000410000 */
[----:B------:R-:W-:Y:S01]  /*c960*/  MOV R161, R31 ;  /* 0x0000001f00a17202 */ /* 0x000fe20000000f00 */
[----:B------:R-:W-:Y:S01]  /*c970*/  MUFU.EX2 R156, R134 ;  /* 0x00000086009c7308 */ /* 0x000fe20000000800 */
[C---:B-1----:R-:W-:Y:S01]  /*c980*/  FMUL.FTZ R7, R0.reuse, R167 ;  /* 0x000000a700077220 */ /* 0x042fe20000410000 */
[----:B------:R-:W-:Y:S01]  /*c990*/  MOV R167, R10 ;  /* 0x0000000a00a77202 */ /* 0x000fe20000000f00 */
[C---:B------:R-:W-:Y:S02]  /*c9a0*/  FMUL.FTZ R10, R0.reuse, R162 ;  /* 0x000000a2000a7220 */ /* 0x040fe40000410000 */
[----:B------:R-:W2:Y:S01]  /*c9b0*/  LDL R162, [R1+0x3c] ;  /* 0x00003c0001a27983 */ /* 0x000ea20000100800 */
[C---:B------:R-:W-:Y:S02]  /*c9c0*/  FMUL.FTZ R34, R0.reuse, R138 ;  /* 0x0000008a00227220 */ /* 0x040fe40000410000 */
[C---:B------:R-:W-:Y:S02]  /*c9d0*/  FMUL.FTZ R35, R0.reuse, R139 ;  /* 0x0000008b00237220 */ /* 0x040fe40000410000 */
[C---:B------:R-:W-:Y:S01]  /*c9e0*/  FMUL.FTZ R14, R0.reuse, R158 ;  /* 0x0000009e000e7220 */ /* 0x040fe20000410000 */
[----:B------:R-:W-:Y:S01]  /*c9f0*/  MUFU.EX2 R134, R187 ;  /* 0x000000bb00867308 */ /* 0x000fe20000000800 */
[C---:B------:R-:W-:Y:S01]  /*ca00*/  FMUL.FTZ R6, R0.reuse, R166 ;  /* 0x000000a600067220 */ /* 0x040fe20000410000 */
[----:B------:R-:W-:Y:S01]  /*ca10*/  MOV R166, R11 ;  /* 0x0000000b00a67202 */ /* 0x000fe20000000f00 */
[C---:B------:R-:W-:Y:S02]  /*ca20*/  FMUL.FTZ R11, R0.reuse, R163 ;  /* 0x000000a3000b7220 */ /* 0x040fe40000410000 */
[C---:B------:R-:W-:Y:S02]  /*ca30*/  FMUL.FTZ R15, R0.reuse, R159 ;  /* 0x0000009f000f7220 */ /* 0x040fe40000410000 */
[C---:B------:R-:W-:Y:S01]  /*ca40*/  FMUL.FTZ R18, R0.reuse, R154 ;  /* 0x0000009a00127220 */ /* 0x040fe20000410000 */
[----:B------:R-:W-:Y:S01]  /*ca50*/  MOV R154, R145 ;  /* 0x00000091009a7202 */ /* 0x000fe20000000f00 */
[C---:B------:R-:W-:Y:S01]  /*ca60*/  FMUL.FTZ R19, R0.reuse, R155 ;  /* 0x0000009b00137220 */ /* 0x040fe20000410000 */
[----:B------:R-:W1:Y:S01]  /*ca70*/  MUFU.EX2 R158, R135 ;  /* 0x00000087009e7308 */ /* 0x000e620000000800 */
[C---:B------:R-:W-:Y:S01]  /*ca80*/  FMUL.FTZ R22, R0.reuse, R150 ;  /* 0x0000009600167220 */ /* 0x040fe20000410000 */
[----:B------:R-:W-:Y:S01]  /*ca90*/  MOV R155, R144 ;  /* 0x00000090009b7202 */ /* 0x000fe20000000f00 */
[----:B------:R-:W-:Y:S02]  /*caa0*/  FMUL.FTZ R23, R0, R151 ;  /* 0x0000009700177220 */ /* 0x000fe40000410000 */
[----:B------:R-:W-:Y:S01]  /*cab0*/  FMUL.FTZ R20, R2, R148 ;  /* 0x0000009402147220 */ /* 0x000fe20000410000 */
[----:B------:R-:W-:Y:S01]  /*cac0*/  MOV R148, R28 ;  /* 0x0000001c00947202 */ /* 0x000fe20000000f00 */
[----:B------:R-:W-:Y:S02]  /*cad0*/  FMUL.FTZ R26, R0, R146 ;  /* 0x00000092001a7220 */ /* 0x000fe40000410000 */
[C---:B------:R-:W-:Y:S01]  /*cae0*/  FMUL.FTZ R28, R2.reuse, R140 ;  /* 0x0000008c021c7220 */ /* 0x040fe20000410000 */
[----:B------:R-:W-:Y:S01]  /*caf0*/  MOV R140, R29 ;  /* 0x0000001d008c7202 */ /* 0x000fe20000000f00 */
[----:B------:R-:W-:Y:S01]  /*cb00*/  FMUL.FTZ R29, R2, R141 ;  /* 0x0000008d021d7220 */ /* 0x000fe20000410000 */
[----:B------:R-:W-:Y:S01]  /*cb10*/  MOV R141, R27 ;  /* 0x0000001b008d7202 */ /* 0x000fe20000000f00 */
[C---:B------:R-:W-:Y:S01]  /*cb20*/  FMUL.FTZ R27, R0.reuse, R147 ;  /* 0x00000093001b7220 */ /* 0x040fe20000410000 */
[----:B------:R-:W-:Y:S01]  /*cb30*/  MUFU.EX2 R144, R185 ;  /* 0x000000b900907308 */ /* 0x000fe20000000800 */
[----:B------:R-:W-:Y:S01]  /*cb40*/  FMUL.FTZ R31, R0, R143 ;  /* 0x0000008f001f7220 */ /* 0x000fe20000410000 */
[----:B------:R-:W-:Y:S01]  /*cb50*/  MOV R163, R141 ;  /* 0x0000008d00a37202 */ /* 0x000fe20000000f00 */
[C---:B-----5:R-:W-:Y:S01]  /*cb60*/  FMUL.FTZ R36, R2.reuse, R36 ;  /* 0x0000002402247220 */ /* 0x060fe20000410000 */
[----:B------:R-:W-:Y:S01]  /*cb70*/  MOV R159, R140 ;  /* 0x0000008c009f7202 */ /* 0x000fe20000000f00 */
[C---:B------:R-:W-:Y:S02]  /*cb80*/  FMUL.FTZ R37, R2.reuse, R37 ;  /* 0x0000002502257220 */ /* 0x040fe40000410000 */
[C---:B------:R-:W-:Y:S02]  /*cb90*/  FMUL.FTZ R40, R2.reuse, R40 ;  /* 0x0000002802287220 */ /* 0x040fe40000410000 */
[----:B------:R-:W-:Y:S01]  /*cba0*/  FMUL.FTZ R41, R2, R41 ;  /* 0x0000002902297220 */ /* 0x000fe20000410000 */
[----:B-1----:R-:W-:Y:S01]  /*cbb0*/  F2FP.BF16.PACK_AB R179, R158, R156 ;  /* 0x0000009c9eb3723e */ /* 0x002fe200000010ff */
        /* <DEDUP_REMOVED lines=103> */
[----:B---3--:R-:W-:Y:S01]  /*d230*/  FFMA.FTZ R152, R0, R136, R177 ;  /* 0x0000008800987223 */ /* 0x008fe200000100b1 */
[----:B------:R-:W-:Y:S01]  /*d240*/  F2FP.BF16.PACK_AB R177, R153, R177 ;  /* 0x000000b199b1723e */ /* 0x000fe200000010ff */
[----:B------:R-:W1:Y:S01]  /*d250*/  LDSM.16.MT88.4 R136, [R251] ;  /* 0x00000000fb88783b */ /* 0x000e620000004200 */
[----:B------:R-:W-:Y:S07]  /*d260*/  FADD.FTZ R0, R134, R188 ;  /* 0x000000bc86007221 */ /* 0x000fee0000010000 */
[----:B------:R-:W3:Y:S04]  /*d270*/  LDL R188, [R1+0x8c] ;  /* 0x00008c0001bc7983 */ /* 0x000ee80000100800 */
[----:B------:R-:W3:Y:S01]  /*d280*/  LDL.LU R187, [R1+0x6c] ;  /* 0x00006c0001bb7983 */ /* 0x000ee20000300800 */
[C---:B-1----:R-:W-:Y:S08]  /*d290*/  HMMA.16816.F32.BF16 R4, R176.reuse, R136, R4 ;  /* 0x00000088b004723c */ /* 0x042ff00000041804 */
[C---:B------:R-:W-:Y:S01]  /*d2a0*/  HMMA.16816.F32.BF16 R8, R176.reuse, R138, R8 ;  /* 0x0000008ab008723c */ /* 0x040fe20000041808 */
[----:B--2---:R-:W1:Y:S07]  /*d2b0*/  LDSM.16.MT88.4 R136, [R164] ;  /* 0x00000000a488783b */ /* 0x004e6e0000004200 */
[C---:B-1----:R-:W-:Y:S08]  /*d2c0*/  HMMA.16816.F32.BF16 R12, R176.reuse, R136, R12 ;  /* 0x00000088b00c723c */ /* 0x042ff0000004180c */
[C---:B------:R-:W-:Y:S01]  /*d2d0*/  HMMA.16816.F32.BF16 R16, R176.reuse, R138, R16 ;  /* 0x0000008ab010723c */ /* 0x040fe20000041810 */
[----:B------:R-:W1:Y:S07]  /*d2e0*/  LDSM.16.MT88.4 R136, [R252] ;  /* 0x00000000fc88783b */ /* 0x000e6e0000004200 */
[C---:B-1----:R-:W-:Y:S08]  /*d2f0*/  HMMA.16816.F32.BF16 R20, R176.reuse, R136, R20 ;  /* 0x00000088b014723c */ /* 0x042ff00000041814 */
[C---:B------:R-:W-:Y:S01]  /*d300*/  HMMA.16816.F32.BF16 R24, R176.reuse, R138, R24 ;  /* 0x0000008ab018723c */ /* 0x040fe20000041818 */
[----:B------:R1:W2:Y:S03]  /*d310*/  LDSM.16.MT88.4 R136, [R162] ;  /* 0x00000000a288783b */ /* 0x0002a60000004200 */
[----:B-1----:R-:W-:Y:S02]  /*d320*/  MOV R162, R167 ;  /* 0x000000a700a27202 */ /* 0x002fe40000000f00 */
[----:B------:R-:W-:Y:S02]  /*d330*/  MOV R167, R166 ;  /* 0x000000a600a77202 */ /* 0x000fe40000000f00 */
[----:B------:R-:W-:Y:S02]  /*d340*/  MOV R166, R2 ;  /* 0x0000000200a67202 */ /* 0x000fe40000000f00 */
[----:B------:R-:W1:Y:S10]  /*d350*/  MUFU.EX2 R2, R186 ;  /* 0x000000ba00027308 */ /* 0x000e740000000800 */
[----:B------:R-:W3:Y:S01]  /*d360*/  MUFU.EX2 R186, R181 ;  /* 0x000000b500ba7308 */ /* 0x000ee20000000800 */
[C---:B--2---:R-:W-:Y:S08]  /*d370*/  HMMA.16816.F32.BF16 R28, R176.reuse, R136, R28 ;  /* 0x00000088b01c723c */ /* 0x044ff0000004181c */
[C---:B------:R-:W-:Y:S01]  /*d380*/  HMMA.16816.F32.BF16 R32, R176.reuse, R138, R32 ;  /* 0x0000008ab020723c */ /* 0x040fe20000041820 */
[----:B------:R-:W2:Y:S01]  /*d390*/  LDSM.16.MT88.4 R136, [R251+0x2000] ;  /* 0x00200000fb88783b */ /* 0x000ea20000004200 */
[----:B------:R-:W-:Y:S02]  /*d3a0*/  MUFU.EX2 R181, R161 ;  /* 0x000000a100b57308 */ /* 0x000fe40000000800 */
[----:B-1----:R-:W-:Y:S04]  /*d3b0*/  FADD.FTZ R0, R2, R0 ;  /* 0x0000000002007221 */ /* 0x002fe80000010000 */
[----:B------:R-:W-:Y:S04]  /*d3c0*/  FADD.FTZ R0, R144, R0 ;  /* 0x0000000090007221 */ /* 0x000fe80000010000 */
[----:B------:R-:W1:Y:S01]  /*d3d0*/  MUFU.EX2 R180, R166 ;  /* 0x000000a600b47308 */ /* 0x000e620000000800 */
[----:B------:R-:W-:Y:S01]  /*d3e0*/  FADD.FTZ R0, R135, R0 ;  /* 0x0000000087007221 */ /* 0x000fe20000010000 */
[C---:B--2---:R-:W-:Y:S08]  /*d3f0*/  HMMA.16816.F32.BF16 R36, R176.reuse, R136, R36 ;  /* 0x00000088b024723c */ /* 0x044ff00000041824 */
[C---:B------:R-:W-:Y:S01]  /*d400*/  HMMA.16816.F32.BF16 R40, R176.reuse, R138, R40 ;  /* 0x0000008ab028723c */ /* 0x040fe20000041828 */
[----:B------:R-:W2:Y:S07]  /*d410*/  LDSM.16.MT88.4 R136, [R164+0x2000] ;  /* 0x00200000a488783b */ /* 0x000eae0000004200 */
[C---:B--2---:R-:W-:Y:S08]  /*d420*/  HMMA.16816.F32.BF16 R44, R176.reuse, R136, R44 ;  /* 0x00000088b02c723c */ /* 0x044ff0000004182c */
[C---:B------:R-:W-:Y:S01]  /*d430*/  HMMA.16816.F32.BF16 R48, R176.reuse, R138, R48 ;  /* 0x0000008ab030723c */ /* 0x040fe20000041830 */
[----:B------:R-:W2:Y:S02]  /*d440*/  LDSM.16.MT88.4 R136, [R252+0x2000] ;  /* 0x00200000fc88783b */ /* 0x000ea40000004200 */
[----:B---3--:R-:W-:Y:S05]  /*d450*/  ISETP.GT.AND P0, PT, R187, R188, PT ;  /* 0x000000bcbb00720c */ /* 0x008fea0003f04270 */
[C---:B--2---:R-:W-:Y:S08]  /*d460*/  HMMA.16816.F32.BF16 R52, R176.reuse, R136, R52 ;  /* 0x00000088b034723c */ /* 0x044ff00000041834 */
[C---:B------:R-:W-:Y:S01]  /*d470*/  HMMA.16816.F32.BF16 R56, R176.reuse, R138, R56 ;  /* 0x0000008ab038723c */ /* 0x040fe20000041838 */
[----:B----4-:R-:W2:Y:S07]  /*d480*/  LDSM.16.MT88.4 R136, [R157+0x2000] ;  /* 0x002000009d88783b */ /* 0x010eae0000004200 */
        /* <DEDUP_REMOVED lines=30> */
[----:B------:R-:W3:Y:S02]  /*d670*/  LDSM.16.MT88.4 R144, [R164+0x800] ;  /* 0x00080000a490783b */ /* 0x000ee40000004200 */
[----:B------:R-:W4:Y:S01]  /*d680*/  MUFU.EX2 R2, R154 ;  /* 0x0000009a00027308 */ /* 0x000f220000000800 */
[----:B------:R-:W-:Y:S02]  /*d690*/  F2FP.BF16.PACK_AB R139, R183, R184 ;  /* 0x000000b8b78b723e */ /* 0x000fe400000010ff */
[----:B-1----:R-:W-:Y:S05]  /*d6a0*/  F2FP.BF16.PACK_AB R177, R181, R180 ;  /* 0x000000b4b5b1723e */ /* 0x002fea00000010ff */
[C---:B------:R-:W-:Y:S02]  /*d6b0*/  HMMA.16816.F32.BF16 R4, R136.reuse, R140, R4 ;  /* 0x0000008c8804723c */ /* 0x040fe40000041804 */
[----:B------:R-:W-:Y:S03]  /*d6c0*/  MUFU.EX2 R176, R162 ;  /* 0x000000a200b07308 */ /* 0x000fe60000000800 */
[----:B--2---:R-:W-:Y:S03]  /*d6d0*/  FADD.FTZ R0, R134, R0 ;  /* 0x0000000086007221 */ /* 0x004fe60000010000 */
[C---:B------:R-:W-:Y:S01]  /*d6e0*/  HMMA.16816.F32.BF16 R8, R136.reuse, R142, R8 ;  /* 0x0000008e8808723c */ /* 0x040fe20000041808 */
[----:B------:R-:W1:Y:S03]  /*d6f0*/  LDSM.16.MT88.4 R140, [R252+0x800] ;  /* 0x00080000fc8c783b */ /* 0x000e660000004200 */
[----:B------:R-:W2:Y:S01]  /*d700*/  MUFU.EX2 R135, R159 ;  /* 0x0000009f00877308 */ /* 0x000ea20000000800 */
[----:B----4-:R-:W-:Y:S04]  /*d710*/  FADD.FTZ R0, R2, R0 ;  /* 0x0000000002007221 */ /* 0x010fe80000010000 */
[----:B------:R-:W-:Y:S05]  /*d720*/  FADD.FTZ R0, R148, R0 ;  /* 0x0000000094007221 */ /* 0x000fea0000010000 */
[----:B------:R-:W-:Y:S01]  /*d730*/  MUFU.EX2 R178, R167 ;  /* 0x000000a700b27308 */ /* 0x000fe20000000800 */
[C---:B---3--:R-:W-:Y:S03]  /*d740*/  HMMA.16816.F32.BF16 R12, R136.reuse, R144, R12 ;  /* 0x00000090880c723c */ /* 0x048fe6000004180c */
[C---:B--2---:R-:W-:Y:S05]  /*d750*/  FADD.FTZ R0, R135.reuse, R0 ;  /* 0x0000000087007221 */ /* 0x044fea0000010000 */
        /* <DEDUP_REMOVED lines=50> */
[----:B------:R4:W4:Y:S03]  /*da80*/  MUFU.EX2 R2, R163 ;  /* 0x000000a300027308 */ /* 0x0009260000000800 */
[C---:B-1----:R-:W-:Y:S07]  /*da90*/  HMMA.16816.F32.BF16 R4, R136.reuse, R140, R4 ;  /* 0x0000008c8804723c */ /* 0x042fee0000041804 */
[----:B------:R-:W1:Y:S01]  /*daa0*/  MUFU.EX2 R134, R165 ;  /* 0x000000a500867308 */ /* 0x000e620000000800 */
[C---:B------:R-:W-:Y:S01]  /*dab0*/  HMMA.16816.F32.BF16 R8, R136.reuse, R142, R8 ;  /* 0x0000008e8808723c */ /* 0x040fe20000041808 */
[----:B------:R-:W3:Y:S07]  /*dac0*/  LDSM.16.MT88.4 R140, [R157+0x1000] ;  /* 0x001000009d8c783b */ /* 0x000eee0000004200 */
[C---:B--2---:R-:W-:Y:S01]  /*dad0*/  HMMA.16816.F32.BF16 R12, R136.reuse, R144, R12 ;  /* 0x00000090880c723c */ /* 0x044fe2000004180c */
[----:B----4-:R-:W-:Y:S03]  /*dae0*/  LDSM.16.MT88.4 R160, [R251+0x1800] ;  /* 0x00180000fba0783b */ /* 0x010fe60000004200 */
[----:B------:R-:W-:Y:S04]  /*daf0*/  FADD.FTZ R0, R2, R0 ;  /* 0x0000000002007221 */ /* 0x000fe80000010000 */
[C---:B------:R-:W-:Y:S01]  /*db00*/  HMMA.16816.F32.BF16 R16, R136.reuse, R146, R16 ;  /* 0x000000928810723c */ /* 0x040fe20000041810 */
[----:B------:R-:W2:Y:S03]  /*db10*/  LDSM.16.MT88.4 R144, [R251+0x3000] ;  /* 0x00300000fb90783b */ /* 0x000ea60000004200 */
[C---:B------:R-:W-:Y:S01]  /*db20*/  FADD.FTZ R0, R176.reuse, R0 ;  /* 0x00000000b0007221 */ /* 0x040fe20000010000 */
[----:B------:R-:W-:Y:S01]  /*db30*/  F2FP.BF16.PACK_AB R176, R176, R2 ;  /* 0x00000002b0b0723e */ /* 0x000fe200000010ff */
[----:B------:R-:W-:Y:S01]  /*db40*/  FADD.FTZ R2, R153, R152 ;  /* 0x0000009899027221 */ /* 0x000fe20000010000 */
[----:B-1----:R-:W-:Y:S01]  /*db50*/  F2FP.BF16.PACK_AB R179, R134, R135 ;  /* 0x0000008786b3723e */ /* 0x002fe200000010ff */
[C---:B---3--:R-:W-:Y:S01]  /*db60*/  HMMA.16816.F32.BF16 R20, R136.reuse, R148, R20 ;  /* 0x000000948814723c */ /* 0x048fe20000041814 */
[----:B------:R-:W-:Y:S03]  /*db70*/  LDSM.16.MT88.4 R152, [R164+0x1800] ;  /* 0x00180000a498783b */ /* 0x000fe60000004200 */
[----:B------:R-:W-:Y:S01]  /*db80*/  FADD.FTZ R0, R178, R0 ;  /* 0x00000000b2007221 */ /* 0x000fe20000010000 */
[C---:B------:R-:W-:Y:S03]  /*db90*/  F2FP.BF16.PACK_AB R178, R132.reuse, R178 ;  /* 0x000000b284b2723e */ /* 0x040fe600000010ff */
[C---:B------:R-:W-:Y:S01]  /*dba0*/  HMMA.16816.F32.BF16 R24, R136.reuse, R150, R24 ;  /* 0x000000968818723c */ /* 0x040fe20000041818 */
[----:B------:R-:W1:Y:S03]  /*dbb0*/  LDSM.16.MT88.4 R148, [R164+0x3000] ;  /* 0x00300000a494783b */ /* 0x000e660000004200 */
[----:B------:R-:W-:Y:S01]  /*dbc0*/  FADD.FTZ R0, R132, R0 ;  /* 0x0000000084007221 */ /* 0x000fe20000010000 */
[----:B------:R-:W-:Y:S03]  /*dbd0*/  MOV R132, R158 ;  /* 0x0000009e00847202 */ /* 0x000fe60000000f00 */
[C---:B------:R-:W-:Y:S01]  /*dbe0*/  HMMA.16816.F32.BF16 R28, R136.reuse, R140, R28 ;  /* 0x0000008c881c723c */ /* 0x040fe2000004181c */
[----:B------:R3:W-:Y:S07]  /*dbf0*/  STL [R1+0x78], R0 ;  /* 0x0000780001007387 */ /* 0x0007ee0000100800 */
[C---:B------:R-:W-:Y:S01]  /*dc00*/  HMMA.16816.F32.BF16 R32, R136.reuse, R142, R32 ;  /* 0x0000008e8820723c */ /* 0x040fe20000041820 */
[----:B------:R-:W4:Y:S07]  /*dc10*/  LDSM.16.MT88.4 R140, [R252+0x3000] ;  /* 0x00300000fc8c783b */ /* 0x000f2e0000004200 */
        /* <DEDUP_REMOVED lines=10> */
[C---:B----4-:R-:W-:Y:S04]  /*dcc0*/  HMMA.16816.F32.BF16 R52, R136.reuse, R140, R52 ;  /* 0x0000008c8834723c */ /* 0x050fe80000041834 */
        /* <DEDUP_REMOVED lines=43> */
[----:B------:R-:W3:Y:S07]  /*df80*/  LDSM.16.MT88.4 R12, [R252+0x3800] ;  /* 0x00380000fc0c783b */ /* 0x000eee0000004200 */
        /* <DEDUP_REMOVED lines=13> */
[C---:B------:R-:W-:Y:S08]  /*e060*/  HMMA.16816.F32.BF16 R52, R176.reuse, R12, R52 ;  /* 0x0000000cb034723c */ /* 0x040ff00000041834 */
        /* <DEDUP_REMOVED lines=16> */
[----:B------:R4:W3:Y:S07]  /*e170*/  LDSM.16.MT88.4 R16, [R2+0x7800] ;  /* 0x007800000210783b */ /* 0x0008ee0000004200 */
[C---:B-1----:R-:W-:Y:S08]  /*e180*/  HMMA.16816.F32.BF16 R100, R176.reuse, R4, R100 ;  /* 0x00000004b064723c */ /* 0x042ff00000041864 */
[C---:B------:R-:W-:Y:S08]  /*e190*/  HMMA.16816.F32.BF16 R104, R176.reuse, R6, R104 ;  /* 0x00000006b068723c */ /* 0x040ff00000041868 */
[C---:B--2---:R-:W-:Y:S04]  /*e1a0*/  HMMA.16816.F32.BF16 R108, R176.reuse, R8, R108 ;  /* 0x00000008b06c723c */ /* 0x044fe8000004186c */
[----:B----4-:R-:W-:Y:S01]  /*e1b0*/  FADD.FTZ R2, R135, R0 ;  /* 0x0000000087027221 */ /* 0x010fe20000010000 */
[----:B------:R-:W-:Y:S02]  /*e1c0*/  IADD3 R0, R187, -0x1, RZ ;  /* 0xffffffffbb007810 */ /* 0x000fe40007ffe0ff */
[----:B------:R-:W-:Y:S01]  /*e1d0*/  MOV R135, R3 ;  /* 0x0000000300877202 */ /* 0x000fe20000000f00 */
[C---:B------:R-:W-:Y:S02]  /*e1e0*/  HMMA.16816.F32.BF16 R112, R176.reuse, R10, R112 ;  /* 0x0000000ab070723c */ /* 0x040fe40000041870 */
[----:B------:R1:W-:Y:S02]  /*e1f0*/  STL [R1+0x6c], R0 ;  /* 0x00006c0001007387 */ /* 0x0003e40000100800 */
[----:B------:R-:W-:Y:S01]  /*e200*/  FADD.FTZ R2, R134, R2 ;  /* 0x0000000286027221 */ /* 0x000fe20000010000 */
[----:B------:R-:W-:Y:S03]  /*e210*/  MOV R134, R133 ;  /* 0x0000008500867202 */ /* 0x000fe60000000f00 */
[C---:B---3--:R-:W-:Y:S01]  /*e220*/  HMMA.16816.F32.BF16 R116, R176.reuse, R12, R116 ;  /* 0x0000000cb074723c */ /* 0x048fe20000041874 */
[----:B------:R1:W-:Y:S07]  /*e230*/  STL [R1+0x88], R2 ;  /* 0x0000880201007387 */ /* 0x0003ee0000100800 */
[C---:B------:R-:W-:Y:S08]  /*e240*/  HMMA.16816.F32.BF16 R120, R176.reuse, R14, R120 ;  /* 0x0000000eb078723c */ /* 0x040ff00000041878 */
[C---:B------:R-:W-:Y:S07]  /*e250*/  HMMA.16816.F32.BF16 R124, R176.reuse, R16, R124 ;  /* 0x00000010b07c723c */ /* 0x040fee000004187c */
[----:B------:R-:W-:Y:S01]  /*e260*/  MOV R16, R3 ;  /* 0x0000000300107202 */ /* 0x000fe20000000f00 */
[----:B------:R-:W-:Y:S01]  /*e270*/  HMMA.16816.F32.BF16 R128, R176, R18, R128 ;  /* 0x00000012b080723c */ /* 0x000fe20000041880 */
[----:B------:R-:W-:Y:S07]  /*e280*/  @!UPT UIADD3 URZ, URZ, URZ, URZ ;  /* 0x0000003f3f3ff290 */ /* 0x000fee000fffe03f */
[----:B-1----:R-:W-:-:S11]  /*e290*/  @P0 BRA `(.L_x_4324) ;  /* 0xffffc4a000000947 */ /* 0x002fd6000383ffff */
.L_x_4317:
[----:B------:R-:W-:Y:S05]  /*e2a0*/  BRA.DIV ~URZ, `(.L_x_4325) ;  /* 0x000045327f007947 */ /* 0x000fea000b800000 */
[----:B------:R-:W2:Y:S04]  /*e2b0*/  LDL R0, [R1+0x78] ;  /* 0x0000780001007983 */ /* 0x000ea80000100800 */
[----:B--2---:R1:W2:Y:S02]  /*e2c0*/  SHFL.BFLY PT, R4, R0, 0x2, 0x1f ;  /* 0x0c401f0000047f89 */ /* 0x0042a400000e0000 */
.L_x_4353:
        /* <DEDUP_REMOVED lines=9> */
.L_x_4354:
[----:B------:R-:W-:Y:S01]  /*e360*/  FSETP.NE.FTZ.AND P1, PT, R4, RZ, PT ;  /* 0x000000ff0400720b */ /* 0x000fe20003f35000 */
[----:B--2---:R-:W-:Y:S01]  /*e370*/  FADD.FTZ R3, R3, R5 ;  /* 0x0000000503037221 */ /* 0x004fe20000010000 */
[----:B------:R-:W-:Y:S02]  /*e380*/  MOV R2, RZ ;  /* 0x000000ff00027202 */ /* 0x000fe40000000f00 */
[----:B------:R-:W-:Y:S02]  /*e390*/  MOV R0, RZ ;  /* 0x000000ff00007202 */ /* 0x000fe40000000f00 */
[----:B------:R-:W-:Y:S02]  /*e3a0*/  FSETP.NE.FTZ.AND P0, PT, R3, RZ, PT ;  /* 0x000000ff0300720b */ /* 0x000fe40003f15000 */
[----:B------:R-:W-:Y:S02]  /*e3b0*/  MOV R13, 0xff800000 ;  /* 0xff800000000d7802 */ /* 0x000fe40000000f00 */
[----:B------:R-:W-:-:S03]  /*e3c0*/  MOV R12, 0xff800000 ;  /* 0xff800000000c7802 */ /* 0x000fc60000000f00 */
[----:B------:R-:W2:Y:S08]  /*e3d0*/  @P1 MUFU.RCP R2, R4 ;  /* 0x0000000400021308 */ /* 0x000eb00000001000 */
[----:B------:R3:W4:Y:S01]  /*e3e0*/  @P1 MUFU.LG2 R6, R4 ;  /* 0x0000000400061308 */ /* 0x0007220000000c00 */
[----:B--2---:R-:W-:-:S07]  /*e3f0*/  FMUL.FTZ R164, R2, R164 ;  /* 0x000000a402a47220 */ /* 0x004fce0000410000 */
[----:B------:R-:W2:Y:S01]  /*e400*/  @P0 MUFU.RCP R0, R3 ;  /* 0x0000000300000308 */ /* 0x000ea20000001000 */
[C---:B------:R-:W-:Y:S02]  /*e410*/  FMUL.FTZ R165, R2.reuse, R165 ;  /* 0x000000a502a57220 */ /* 0x040fe40000410000 */
[C---:B------:R-:W-:Y:S02]  /*e420*/  FMUL.FTZ R160, R2.reuse, R160 ;  /* 0x000000a002a07220 */ /* 0x040fe40000410000 */
[C---:B------:R-:W-:Y:S02]  /*e430*/  FMUL.FTZ R161, R2.reuse, R161 ;  /* 0x000000a102a17220 */ /* 0x040fe40000410000 */
[C---:B------:R-:W-:Y:S01]  /*e440*/  FMUL.FTZ R156, R2.reuse, R156 ;  /* 0x0000009c029c7220 */ /* 0x040fe20000410000 */
[----:B---3--:R-:W-:Y:S01]  /*e450*/  @P1 MOV R4, 0x3f317218 ;  /* 0x3f31721800041802 */ /* 0x008fe20000000f00 */
        /* <DEDUP_REMOVED lines=59> */
[----:B------:R3:W5:Y:S01]  /*e810*/  @P0 MUFU.LG2 R2, R3 ;  /* 0x0000000300020308 */ /* 0x0007620000000c00 */
[----:B----4-:R-:W-:Y:S02]  /*e820*/  @P1 FMUL.FTZ R6, R6, 0.69314718246459960938 ;  /* 0x3f31721806061820 */ /* 0x010fe40000410000 */
[----:B------:R-:W-:Y:S02]  /*e830*/  @P1 FMUL.FTZ R4, R4, c[0x0][0x2d0] ;  /* 0x0000b40004041a20 */ /* 0x000fe40000410000 */
[----:B--2---:R-:W-:-:S02]  /*e840*/  FMUL.FTZ R166, R0, R166 ;  /* 0x000000a600a67220 */ /* 0x004fc40000410000 */
[----:B------:R-:W-:Y:S01]  /*e850*/  @P1 FFMA.FTZ R13, R4, R133, R6 ;  /* 0x00000085040d1223 */ /* 0x000fe20000010006 */
[----:B------:R-:W-:Y:S01]  /*e860*/  MOV R4, 0x1 ;  /* 0x0000000100047802 */ /* 0x000fe20000000f00 */
[C---:B------:R-:W-:Y:S02]  /*e870*/  FMUL.FTZ R167, R0.reuse, R167 ;  /* 0x000000a700a77220 */ /* 0x040fe40000410000 */
[C---:B------:R-:W-:Y:S02]  /*e880*/  FMUL.FTZ R162, R0.reuse, R162 ;  /* 0x000000a200a27220 */ /* 0x040fe40000410000 */
[C---:B------:R-:W-:Y:S02]  /*e890*/  FMUL.FTZ R163, R0.reuse, R163 ;  /* 0x000000a300a37220 */ /* 0x040fe40000410000 */
[----:B------:R-:W-:Y:S01]  /*e8a0*/  FMUL.FTZ R158, R0, R158 ;  /* 0x0000009e009e7220 */ /* 0x000fe20000410000 */
[----:B---3--:R-:W-:Y:S01]  /*e8b0*/  @P0 MOV R3, 0x3f317218 ;  /* 0x3f31721800030802 */ /* 0x008fe20000000f00 */
[----:B-----5:R-:W-:-:S02]  /*e8c0*/  @P0 FMUL.FTZ R2, R2, 0.69314718246459960938 ;  /* 0x3f31721802020820 */ /* 0x020fc40000410000 */
[C---:B------:R-:W-:Y:S02]  /*e8d0*/  FMUL.FTZ R159, R0.reuse, R159 ;  /* 0x0000009f009f7220 */ /* 0x040fe40000410000 */
        /* <DEDUP_REMOVED lines=59> */
[----:B------:R-:W-:Y:S01]  /*ec90*/  PRMT R0, R4, 0x7610, R0 ;  /* 0x0000761004007816 */ /* 0x000fe20000000000 */
[----:B------:R-:W-:-:S02]  /*eca0*/  @P0 FFMA.FTZ R12, R3, R16, R2 ;  /* 0x00000010030c0223 */ /* 0x000fc40000010002 */
.L_x_4298:
        /* <DEDUP_REMOVED lines=23> */
.L_x_4328:
[----:B------:R-:W-:Y:S05]  /*ee20*/  BSYNC B0 ;  /* 0x0000000000007941 */ /* 0x000fea0003800000 */
.L_x_4327:
        /* <DEDUP_REMOVED lines=8> */
[----:B------:R2:W-:Y:S01]  /*eeb0*/  STL [R1+0x70], RZ ;  /* 0x000070ff01007387 */ /* 0x0005e20000100800 */
[----:B---3--:R-:W-:Y:S01]  /*eec0*/  SHF.R.S32.HI R2, RZ, 0x1f, R6 ;  /* 0x0000001fff027819 */ /* 0x008fe20000011406 */
[----:B------:R-:W-:-:S03]  /*eed0*/  IMAD.MOV.U32 R3, RZ, RZ, 0x1f ;  /* 0x0000001fff037424 */ /* 0x000fc600078e00ff */
[----:B------:R-:W-:-:S04]  /*eee0*/  LEA.HI R2, R2, R6, RZ, 0x7 ;  /* 0x0000000602027211 */ /* 0x000fc800078f38ff */
[----:B------:R-:W-:-:S05]  /*eef0*/  SHF.R.S32.HI R2, RZ, 0x7, R2 ;  /* 0x00000007ff027819 */ /* 0x000fca0000011402 */
[----:B------:R-:W-:Y:S01]  /*ef00*/  IMAD.MOV.U32 R0, RZ, RZ, R2 ;  /* 0x000000ffff007224 */ /* 0x000fe200078e0002 */
[----:B------:R-:W-:Y:S02]  /*ef10*/  MOV R2, 0xef30 ;  /* 0x0000ef3000027802 */ /* 0x000fe40000000f00 */
[----:B-12---:R-:W-:Y:S05]  /*ef20*/  CALL.REL.NOINC `($__internal_71_$__cuda_sm70_shflsync_idx_p) ;  /* 0x00003ae000007944 */ /* 0x006fea0003c00000 */
.L_x_4331:
[----:B------:R-:W2:Y:S04]  /*ef30*/  LDL R6, [R1+0x1e4] ;  /* 0x0001e40001067983 */ /* 0x000ea80000100800 */
[----:B------:R-:W4:Y:S04]  /*ef40*/  LDL.LU R18, [R1+0xc8] ;  /* 0x0000c80001127983 */ /* 0x000f280000300800 */
[----:B---3--:R-:W3:Y:S04]  /*ef50*/  LDL.LU R16, [R1+0xc4] ;  /* 0x0000c40001107983 */ /* 0x008ee80000300800 */
[----:B------:R-:W2:Y:S04]  /*ef60*/  LDL.LU R15, [R1+0xcc] ;  /* 0x0000cc00010f7983 */ /* 0x000ea80000300800 */
[----:B------:R-:W2:Y:S01]  /*ef70*/  LDL.LU R17, [R1+0xd4] ;  /* 0x0000d40001117983 */ /* 0x000ea20000300800 */
        /* <DEDUP_REMOVED lines=67> */
[----:B------:R-:W-:Y:S01]  /*f3b0*/  IMAD R4, R10, c[0x0][0x4d8], RZ ;  /* 0x000136000a047a24 */ /* 0x000fe200078e02ff */
        /* <DEDUP_REMOVED lines=210> */
.L_x_4333:
[----:B------:R-:W-:Y:S05]  /*100e0*/  BSYNC B0 ;  /* 0x0000000000007941 */ /* 0x000fea0003800000 */
.L_x_4332:
[----:B------:R-:W-:Y:S01]  /*100f0*/  ISETP.NE.AND P0, PT, R0, RZ, PT ;  /* 0x000000ff0000720c */ /* 0x000fe20003f05270 */
[----:B---3--:R3:W4:Y:S04]  /*10100*/  SHFL.IDX PT, R3, R10, 0x1, 0x1c1f ;  /* 0x003c1f000a037f89 */ /* 0x00872800000e0000 */
[----:B-1----:R3:W1:Y:S08]  /*10110*/  SHFL.IDX PT, R2, R11, 0x1, 0x1c1f ;  /* 0x003c1f000b027f89 */ /* 0x00267000000e0000 */
        /* <DEDUP_REMOVED lines=130> */
.L_x_4330:
        /* <DEDUP_REMOVED lines=44> */
.L_x_4334:
[----:B------:R-:W-:Y:S05]  /*10c00*/  BSYNC B1 ;  /* 0x0000000000017941 */ /* 0x000fea0003800000 */
.L_x_4329:
        /* <DEDUP_REMOVED lines=10> */
.L_x_4355:
[----:B---3--:R-:W3:Y:S01]  /*10cb0*/  S2R R2, SR_TID.X ;  /* 0x0000000000027919 */ /* 0x008ee20000002100 */
[----:B------:R-:W-:Y:S03]  /*10cc0*/  WARPSYNC 0xffffffff ;  /* 0xffffffff00007948 */ /* 0x000fe60003800000 */
[----:B------:R-:W-:Y:S06]  /*10cd0*/  BAR.SYNC.DEFER_BLOCKING 0x4, 0x100 ;  /* 0x0104000000007b1d */ /* 0x000fec0000010000 */
[----:B--2---:R2:W-:Y:S01]  /*10ce0*/  STL [R1+0xd8], R0 ;  /* 0x0000d80001007387 */ /* 0x0045e20000100800 */
[----:B---3--:R-:W-:-:S13]  /*10cf0*/  LOP3.LUT P0, RZ, R2, 0xff, RZ, 0xc0, !PT ;  /* 0x000000ff02ff7812 */ /* 0x008fda000780c0ff */
[----:B------:R2:W-:Y:S04]  /*10d00*/  @!P0 STS [0x18100], R14 ;  /* 0x0181000eff008388 */ /* 0x0005e80000000800 */
[----:B------:R-:W-:Y:S06]  /*10d10*/  BAR.ARV 0x5, 0x100 ;  /* 0x0144000000007b1d */ /* 0x000fec0000002000 */
.L_x_4335:
[----:B-12---:R-:W2:Y:S02]  /*10d20*/  LDL R0, [R1+0xd8] ;  /* 0x0000d80001007983 */ /* 0x006ea40000100800 */
[----:B--2---:R-:W-:-:S13]  /*10d30*/  ISETP.GE.AND P0, PT, R0, c[0x0][0x538], PT ;  /* 0x00014e0000007a0c */ /* 0x004fda0003f06270 */
[----:B---345:R-:W-:Y:S01]  /*10d40*/  @P0 CALL.REL.NOINC `(.L_x_4337) ;  /* 0x0000001000000944 */ /* 0x038fe20003c00000 */
[----:B------:R-:W-:Y:S05]  /*10d50*/  BRA `(.L_x_4338) ;  /* 0xffff01f000007947 */ /* 0x000fea000383ffff */
.L_x_4337:
[----:B------:R-:W-:Y:S05]  /*10d60*/  EXIT ;  /* 0x000000000000794d */ /* 0x000fea0003800000 */
.L_x_4301:
[----:B------:R2:W-:Y:S01]  /*10d70*/  STL [R1+0x70], RZ ;  /* 0x000070ff01007387 */ /* 0x0005e20000100800 */
[----:B------:R-:W-:Y:S01]  /*10d80*/  IMAD.MOV.U32 R0, RZ, RZ, R5 ;  /* 0x000000ffff007224 */ /* 0x000fe200078e0005 */
[----:B------:R-:W-:Y:S02]  /*10d90*/  MOV R3, 0x181f ;  /* 0x0000181f00037802 */ /* 0x000fe40000000f00 */
[----:B------:R-:W-:Y:S02]  /*10da0*/  MOV R2, 0x10dc0 ;  /* 0x00010dc000027802 */ /* 0x000fe40000000f00 */
[----:B-12---:R-:W-:Y:S05]  /*10db0*/  CALL.REL.NOINC `($__internal_71_$__cuda_sm70_shflsync_idx_p) ;  /* 0x00001c5000007944 */ /* 0x006fea0003c00000 */
[----:B-----5:R-:W-:Y:S01]  /*10dc0*/  MOV R4, R0 ;  /* 0x0000000000047202 */ /* 0x020fe20000000f00 */
[----:B-1----:R-:W-:Y:S05]  /*10dd0*/  BRA `(.L_x_4339) ;  /* 0xffff317000007947 */ /* 0x002fea000383ffff */
.L_x_4302:
[----:B------:R4:W-:Y:S01]  /*10de0*/  STL [R1+0x70], RZ ;  /* 0x000070ff01007387 */ /* 0x0009e20000100800 */
[----:B------:R-:W-:Y:S01]  /*10df0*/  IMAD.MOV.U32 R0, RZ, RZ, R15 ;  /* 0x000000ffff007224 */ /* 0x000fe200078e000f */
[----:B------:R-:W-:Y:S02]  /*10e00*/  MOV R3, 0x181f ;  /* 0x0000181f00037802 */ /* 0x000fe40000000f00 */
[----:B------:R-:W-:Y:S02]  /*10e10*/  MOV R2, 0x10e30 ;  /* 0x00010e3000027802 */ /* 0x000fe40000000f00 */
[----:B-1234-:R-:W-:Y:S05]  /*10e20*/  CALL.REL.NOINC `($__internal_71_$__cuda_sm70_shflsync_idx_p) ;  /* 0x00001be000007944 */ /* 0x01efea0003c00000 */
        /* <DEDUP_REMOVED lines=21> */
[----:B--2---:R-:W-:-:S05]  /*10f80*/  IADD3 R2, P0, R0, R82, RZ ;  /* 0x0000005200027210 */ /* 0x004fca0007f1e0ff */
[----:B------:R-:W-:Y:S01]  /*10f90*/  IMAD.X R3, R4, 0x1, R76, P0 ;  /* 0x0000000104037824 */ /* 0x000fe200000e064c */
[----:B------:R-:W-:Y:S01]  /*10fa0*/  ISETP.GE.AND P0, PT, R7, c[0x0][0x1d4], PT ;  /* 0x0000750007007a0c */ /* 0x000fe20003f06270 */
[----:B------:R-:W-:Y:S01]  /*10fb0*/  IMAD.MOV.U32 R0, RZ, RZ, R5 ;  /* 0x000000ffff007224 */ /* 0x000fe200078e0005 */
[----:B------:R-:W-:Y:S02]  /*10fc0*/  SEL R13, RZ, 0x10, P2 ;  /* 0x00000010ff0d7807 */ /* 0x000fe40001000000 */
[----:B------:R-:W-:Y:S02]  /*10fd0*/  SEL R12, RZ, 0x10, P1 ;  /* 0x00000010ff0c7807 */ /* 0x000fe40000800000 */
[----:B------:R-:W-:-:S07]  /*10fe0*/  SEL R5, RZ, 0x10, P0 ;  /* 0x00000010ff057807 */ /* 0x000fce0000000000 */
[----:B------:R2:W-:Y:S02]  /*10ff0*/  LDGSTS.E.BYPASS.LTC128B.128 [R6+0x16100], [R2.64], !P0 ;  /* 0x1610000002067fae */ /* 0x0005e4000c101d46 */
[----:B--2---:R-:W-:Y:S02]  /*11000*/  IMAD.MOV.U32 R2, RZ, RZ, 0x1 ;  /* 0x00000001ff027424 */ /* 0x004fe400078e00ff */
[----:B------:R-:W-:-:S03]  /*11010*/  IMAD.MOV.U32 R3, RZ, RZ, 0x181f ;  /* 0x0000181fff037424 */ /* 0x000fc600078e00ff */
[----:B------:R2:W-:Y:S02]  /*11020*/  STL [R1+0x70], R2 ;  /* 0x0000700201007387 */ /* 0x0005e40000100800 */
[----:B--2---:R-:W-:Y:S02]  /*11030*/  MOV R2, 0x11050 ;  /* 0x0001105000027802 */ /* 0x004fe40000000f00 */
[----:B-1----:R-:W-:Y:S05]  /*11040*/  CALL.REL.NOINC `($__internal_71_$__cuda_sm70_shflsync_idx_p) ;  /* 0x000019c000007944 */ /* 0x002fea0003c00000 */
[----:B------:R-:W-:Y:S01]  /*11050*/  MOV R2, 0x1 ;  /* 0x0000000100027802 */ /* 0x000fe20000000f00 */
[----:B-----5:R-:W-:Y:S01]  /*11060*/  IMAD.MOV.U32 R4, RZ, RZ, R0 ;  /* 0x000000ffff047224 */ /* 0x020fe200078e0000 */
[----:B------:R-:W-:Y:S01]  /*11070*/  MOV R3, 0x181f ;  /* 0x0000181f00037802 */ /* 0x000fe20000000f00 */
[----:B------:R-:W-:Y:S02]  /*11080*/  IMAD.MOV.U32 R0, RZ, RZ, R15 ;  /* 0x000000ffff007224 */ /* 0x000fe400078e000f */
[----:B------:R2:W-:Y:S02]  /*11090*/  STL [R1+0x70], R2 ;  /* 0x0000700201007387 */ /* 0x0005e40000100800 */
[----:B--2---:R-:W-:Y:S02]  /*110a0*/  MOV R2, 0x110c0 ;  /* 0x000110c000027802 */ /* 0x004fe40000000f00 */
[----:B-1----:R-:W-:Y:S05]  /*110b0*/  CALL.REL.NOINC `($__internal_71_$__cuda_sm70_shflsync_idx_p) ;  /* 0x0000195000007944 */ /* 0x002fea0003c00000 */
[----:B-1---5:R-:W-:Y:S05]  /*110c0*/  BRA `(.L_x_4340) ;  /* 0xffff305000007947 */ /* 0x022fea000383ffff */
.L_x_4303:
[----:B------:R1:W-:Y:S01]  /*110d0*/  STL [R1+0x70], RZ ;  /* 0x000070ff01007387 */ /* 0x0003e20000100800 */
[----:B------:R-:W-:Y:S01]  /*110e0*/  IMAD.MOV.U32 R0, RZ, RZ, R4 ;  /* 0x000000ffff007224 */ /* 0x000fe200078e0004 */
[----:B------:R-:W-:-:S02]  /*110f0*/  MOV R3, 0x1c1f ;  /* 0x00001c1f00037802 */ /* 0x000fc40000000f00 */
[----:B------:R-:W-:Y:S02]  /*11100*/  MOV R2, 0x11120 ;  /* 0x0001112000027802 */ /* 0x000fe40000000f00 */
[----:B-1----:R-:W-:Y:S05]  /*11110*/  CALL.REL.NOINC `($__internal_71_$__cuda_sm70_shflsync_idx_p) ;  /* 0x000018f000007944 */ /* 0x002fea0003c00000 */
[----:B-1---5:R-:W-:Y:S05]  /*11120*/  BRA `(.L_x_4341) ;  /* 0xffff32e000007947 */ /* 0x022fea000383ffff */
.L_x_4304:
[----:B------:R-:W-:Y:S01]  /*11130*/  MOV R2, 0x1 ;  /* 0x0000000100027802 */ /* 0x000fe20000000f00 */
[----:B------:R-:W-:Y:S02]  /*11140*/  IMAD.MOV.U32 R0, RZ, RZ, R4 ;  /* 0x000000ffff007224 */ /* 0x000fe400078e0004 */
[----:B------:R-:W-:Y:S02]  /*11150*/  IMAD.MOV.U32 R3, RZ, RZ, 0x1c1f ;  /* 0x00001c1fff037424 */ /* 0x000fe400078e00ff */
[----:B------:R2:W-:Y:S02]  /*11160*/  STL [R1+0x70], R2 ;  /* 0x0000700201007387 */ /* 0x0005e40000100800 */
[----:B--2---:R-:W-:Y:S02]  /*11170*/  MOV R2, 0x11190 ;  /* 0x0001119000027802 */ /* 0x004fe40000000f00 */
[----:B-1----:R-:W-:Y:S05]  /*11180*/  CALL.REL.NOINC `($__internal_71_$__cuda_sm70_shflsync_idx_p) ;  /* 0x0000188000007944 */ /* 0x002fea0003c00000 */
[----:B-----5:R-:W-:-:S05]  /*11190*/  IMAD.IADD R0, R5, 0x1, R0 ;  /* 0x0000000105007824 */ /* 0x020fca00078e0200 */
        /* <DEDUP_REMOVED lines=50> */
[----:B------:R-:W-:Y:S02]  /*114c0*/  FSEL R75, R26, -INF , P3 ;  /* 0xff8000001a4b7808 */ /* 0x000fe40001800000 */
[----:B------:R-:W-:Y:S02]  /*114d0*/  FMNMX.FTZ R0, R83, R0, !PT ;  /* 0x0000000053007209 */ /* 0x000fe40007810000 */
        /* <DEDUP_REMOVED lines=11> */
[----:B------:R-:W-:Y:S01]  /*11590*/  IMAD.MOV.U32 R132, RZ, RZ, R133 ;  /* 0x000000ffff847224 */ /* 0x000fe200078e0085 */
[----:B------:R-:W-:Y:S02]  /*115a0*/  MOV R2, 0x115d0 ;  /* 0x000115d000027802 */ /* 0x000fe40000000f00 */
[----:B------:R-:W-:Y:S02]  /*115b0*/  FMNMX.FTZ R16, R72, R16, !PT ;  /* 0x0000001048107209 */ /* 0x000fe40007810000 */
[----:B-1----:R-:W-:Y:S05]  /*115c0*/  CALL.REL.NOINC `($__internal_70_$__cuda_sm70_shflsync_bfly_p) ;  /* 0x000013e000007944 */ /* 0x002fea0003c00000 */
[----:B------:R-:W-:Y:S01]  /*115d0*/  FMNMX.FTZ R133, R133, R0, !PT ;  /* 0x0000000085857209 */ /* 0x000fe20007810000 */
[----:B------:R-:W-:Y:S01]  /*115e0*/  IMAD.MOV.U32 R0, RZ, RZ, 0x1 ;  /* 0x00000001ff007424 */ /* 0x000fe200078e00ff */
[----:B------:R-:W-:-:S03]  /*115f0*/  MOV R2, 0x11620 ;  /* 0x0001162000027802 */ /* 0x000fc60000000f00 */
[----:B------:R-:W-:Y:S02]  /*11600*/  IMAD.MOV.U32 R132, RZ, RZ, R133 ;  /* 0x000000ffff847224 */ /* 0x000fe400078e0085 */
[----:B------:R-:W-:Y:S05]  /*11610*/  CALL.REL.NOINC `($__internal_70_$__cuda_sm70_shflsync_bfly_p) ;  /* 0x0000139000007944 */ /* 0x000fea0003c00000 */
[----:B------:R-:W-:Y:S01]  /*11620*/  FMNMX.FTZ R133, R133, R0, !PT ;  /* 0x0000000085857209 */ /* 0x000fe20007810000 */
[----:B------:R-:W-:Y:S01]  /*11630*/  IMAD.MOV.U32 R132, RZ, RZ, R16 ;  /* 0x000000ffff847224 */ /* 0x000fe200078e0010 */
[----:B------:R-:W-:Y:S01]  /*11640*/  MOV R2, 0x11670 ;  /* 0x0001167000027802 */ /* 0x000fe20000000f00 */
[----:B------:R-:W-:Y:S02]  /*11650*/  IMAD.MOV.U32 R0, RZ, RZ, 0x2 ;  /* 0x00000002ff007424 */ /* 0x000fe400078e00ff */
[----:B------:R-:W-:Y:S05]  /*11660*/  CALL.REL.NOINC `($__internal_70_$__cuda_sm70_shflsync_bfly_p) ;  /* 0x0000134000007944 */ /* 0x000fea0003c00000 */
[----:B------:R-:W-:Y:S01]  /*11670*/  FMNMX.FTZ R16, R16, R0, !PT ;  /* 0x0000000010107209 */ /* 0x000fe20007810000 */
[----:B------:R-:W-:Y:S01]  /*11680*/  IMAD.MOV.U32 R0, RZ, RZ, 0x1 ;  /* 0x00000001ff007424 */ /* 0x000fe200078e00ff */
[----:B------:R-:W-:-:S03]  /*11690*/  MOV R2, 0x116c0 ;  /* 0x000116c000027802 */ /* 0x000fc60000000f00 */
[----:B------:R-:W-:Y:S02]  /*116a0*/  IMAD.MOV.U32 R132, RZ, RZ, R16 ;  /* 0x000000ffff847224 */ /* 0x000fe400078e0010 */
[----:B------:R-:W-:Y:S05]  /*116b0*/  CALL.REL.NOINC `($__internal_70_$__cuda_sm70_shflsync_bfly_p) ;  /* 0x000012f000007944 */ /* 0x000fea0003c00000 */
[----:B------:R-:W-:Y:S01]  /*116c0*/  MOV R3, R0 ;  /* 0x0000000000037202 */ /* 0x000fe20000000f00 */
[----:B------:R-:W-:Y:S05]  /*116d0*/  BRA `(.L_x_4342) ;  /* 0xffff33e000007947 */ /* 0x000fea000383ffff */
.L_x_4308:
[----:B------:R-:W-:Y:S01]  /*116e0*/  MOV R3, 0x181f ;  /* 0x0000181f00037802 */ /* 0x000fe20000000f00 */
[----:B------:R2:W-:Y:S01]  /*116f0*/  STL [R1+0x70], RZ ;  /* 0x000070ff01007387 */ /* 0x0005e20000100800 */
[----:B------:R-:W-:Y:S01]  /*11700*/  MOV R2, 0x11730 ;  /* 0x0001173000027802 */ /* 0x000fe20000000f00 */
[----:B------:R-:W-:Y:S02]  /*11710*/  IMAD.MOV.U32 R0, RZ, RZ, R5 ;  /* 0x000000ffff007224 */ /* 0x000fe400078e0005 */
[----:B-12---:R-:W-:Y:S05]  /*11720*/  CALL.REL.NOINC `($__internal_71_$__cuda_sm70_shflsync_idx_p) ;  /* 0x000012e000007944 */ /* 0x006fea0003c00000 */
[----:B-----5:R-:W-:Y:S01]  /*11730*/  MOV R4, R0 ;  /* 0x0000000000047202 */ /* 0x020fe20000000f00 */
[----:B-1----:R-:W-:-:S05]  /*11740*/  BRA `(.L_x_4343) ;  /* 0xffff505000007947 */ /* 0x002fca000383ffff */
.L_x_4309:
[----:B------:R-:W-:Y:S01]  /*11750*/  MOV R3, 0x181f ;  /* 0x0000181f00037802 */ /* 0x000fe20000000f00 */
[----:B------:R4:W-:Y:S01]  /*11760*/  STL [R1+0x70], RZ ;  /* 0x000070ff01007387 */ /* 0x0009e20000100800 */
[----:B------:R-:W-:Y:S01]  /*11770*/  MOV R2, 0x117a0 ;  /* 0x000117a000027802 */ /* 0x000fe20000000f00 */
[----:B------:R-:W-:Y:S02]  /*11780*/  IMAD.MOV.U32 R0, RZ, RZ, R21 ;  /* 0x000000ffff007224 */ /* 0x000fe400078e0015 */
[----:B-1234-:R-:W-:Y:S05]  /*11790*/  CALL.REL.NOINC `($__internal_71_$__cuda_sm70_shflsync_idx_p) ;  /* 0x0000127000007944 */ /* 0x01efea0003c00000 */
        /* <DEDUP_REMOVED lines=18> */
[----:B------:R3:W-:Y:S02]  /*118c0*/  LDGSTS.E.BYPASS.LTC128B.128 [R12+0x2100], [R2.64], !P2 ;  /* 0x02100000020c7fae */ /* 0x0007e4000d101d46 */
[----:B---3--:R-:W-:Y:S05]  /*118d0*/  IADD3 R2, P0, R0, R132, RZ ;  /* 0x0000008400027210 */ /* 0x008fea0007f1e0ff */
[----:B------:R-:W-:Y:S05]  /*118e0*/  IMAD.X R3, R4, 0x1, R28, P0 ;  /* 0x0000000104037824 */ /* 0x000fea00000e061c */
[----:B------:R3:W-:Y:S02]  /*118f0*/  LDGSTS.E.BYPASS.LTC128B.128 [R12+0x4100], [R2.64], !P1 ;  /* 0x04100000020c7fae */ /* 0x0007e4000c901d46 */
[----:B---3--:R-:W-:Y:S01]  /*11900*/  IADD3 R2, P0, R0, R133, RZ ;  /* 0x0000008500027210 */ /* 0x008fe20007f1e0ff */
[----:B------:R-:W-:Y:S01]  /*11910*/  IMAD.MOV.U32 R0, RZ, RZ, R5 ;  /* 0x000000ffff007224 */ /* 0x000fe200078e0005 */
[----:B------:R-:W-:Y:S03]  /*11920*/  SEL R5, RZ, 0x10, P3 ;  /* 0x00000010ff057807 */ /* 0x000fe60001800000 */
[----:B------:R-:W-:Y:S01]  /*11930*/  IMAD.X R3, R4, 0x1, R29, P0 ;  /* 0x0000000104037824 */ /* 0x000fe200000e061d */
[----:B------:R-:W-:Y:S04]  /*11940*/  ISETP.GE.AND P0, PT, R13, c[0x0][0x1d4], PT ;  /* 0x000075000d007a0c */ /* 0x000fe80003f06270 */
[----:B------:R-:W-:Y:S09]  /*11950*/  SEL R14, RZ, 0x10, P0 ;  /* 0x00000010ff0e7807 */ /* 0x000ff20000000000 */
[----:B------:R3:W-:Y:S02]  /*11960*/  LDGSTS.E.BYPASS.LTC128B.128 [R12+0x6100], [R2.64], !P0 ;  /* 0x06100000020c7fae */ /* 0x0007e4000c101d46 */
[----:B---3--:R-:W-:Y:S02]  /*11970*/  IMAD.MOV.U32 R2, RZ, RZ, 0x1 ;  /* 0x00000001ff027424 */ /* 0x008fe400078e00ff */
[----:B------:R-:W-:Y:S03]  /*11980*/  IMAD.MOV.U32 R3, RZ, RZ, 0x181f ;  /* 0x0000181fff037424 */ /* 0x000fe600078e00ff */
[----:B------:R3:W-:Y:S02]  /*11990*/  STL [R1+0x70], R2 ;  /* 0x0000700201007387 */ /* 0x0007e40000100800 */
[----:B---3--:R-:W-:Y:S02]  /*119a0*/  MOV R2, 0x119c0 ;  /* 0x000119c000027802 */ /* 0x008fe40000000f00 */
[----:B-12---:R-:W-:Y:S05]  /*119b0*/  CALL.REL.NOINC `($__internal_71_$__cuda_sm70_shflsync_idx_p) ;  /* 0x0000105000007944 */ /* 0x006fea0003c00000 */
[----:B------:R-:W-:Y:S01]  /*119c0*/  MOV R2, 0x1 ;  /* 0x0000000100027802 */ /* 0x000fe20000000f00 */
[----:B-----5:R-:W-:Y:S01]  /*119d0*/  IMAD.MOV.U32 R4, RZ, RZ, R0 ;  /* 0x000000ffff047224 */ /* 0x020fe200078e0000 */
[----:B------:R-:W-:Y:S01]  /*119e0*/  MOV R3, 0x181f ;  /* 0x0000181f00037802 */ /* 0x000fe20000000f00 */
[----:B------:R-:W-:Y:S02]  /*119f0*/  IMAD.MOV.U32 R0, RZ, RZ, R21 ;  /* 0x000000ffff007224 */ /* 0x000fe400078e0015 */
[----:B------:R2:W-:Y:S02]  /*11a00*/  STL [R1+0x70], R2 ;  /* 0x0000700201007387 */ /* 0x0005e40000100800 */
[----:B--2---:R-:W-:Y:S02]  /*11a10*/  MOV R2, 0x11a30 ;  /* 0x00011a3000027802 */ /* 0x004fe40000000f00 */
[----:B-1----:R-:W-:Y:S05]  /*11a20*/  CALL.REL.NOINC `($__internal_71_$__cuda_sm70_shflsync_idx_p) ;  /* 0x00000fe000007944 */ /* 0x002fea0003c00000 */
[----:B-1---5:R-:W-:-:S05]  /*11a30*/  BRA `(.L_x_4344) ;  /* 0xffff4f5000007947 */ /* 0x022fca000383ffff */
.L_x_4312:
[----:B--2---:R-:W-:Y:S01]  /*11a40*/  MOV R3, 0x181f ;  /* 0x0000181f00037802 */ /* 0x004fe20000000f00 */
[----:B------:R1:W-:Y:S01]  /*11a50*/  STL [R1+0x70], RZ ;  /* 0x000070ff01007387 */ /* 0x0003e20000100800 */
[----:B------:R-:W-:Y:S01]  /*11a60*/  MOV R2, 0x11a90 ;  /* 0x00011a9000027802 */ /* 0x000fe20000000f00 */
[----:B------:R-:W-:Y:S02]  /*11a70*/  IMAD.MOV.U32 R0, RZ, RZ, R133 ;  /* 0x000000ffff007224 */ /* 0x000fe400078e0085 */
[----:B-1----:R-:W-:Y:S05]  /*11a80*/  CALL.REL.NOINC `($__internal_71_$__cuda_sm70_shflsync_idx_p) ;  /* 0x00000f8000007944 */ /* 0x002fea0003c00000 */
[----:B------:R-:W-:Y:S01]  /*11a90*/  MOV R132, R0 ;  /* 0x0000000000847202 */ /* 0x000fe20000000f00 */
[----:B-1---5:R-:W-:-:S05]  /*11aa0*/  BRA `(.L_x_4345) ;  /* 0xffff618000007947 */ /* 0x022fca000383ffff */
.L_x_4313:
[----:B------:R-:W-:Y:S01]  /*11ab0*/  MOV R3, 0x181f ;  /* 0x0000181f00037802 */ /* 0x000fe20000000f00 */
[----:B------:R3:W-:Y:S01]  /*11ac0*/  STL [R1+0x70], RZ ;  /* 0x000070ff01007387 */ /* 0x0007e20000100800 */
[----:B------:R-:W-:Y:S01]  /*11ad0*/  MOV R2, 0x11b00 ;  /* 0x00011b0000027802 */ /* 0x000fe20000000f00 */
[----:B------:R-:W-:Y:S02]  /*11ae0*/  IMAD.MOV.U32 R0, RZ, RZ, R183 ;  /* 0x000000ffff007224 */ /* 0x000fe400078e00b7 */
[----:B-123--:R-:W-:Y:S05]  /*11af0*/  CALL.REL.NOINC `($__internal_71_$__cuda_sm70_shflsync_idx_p) ;  /* 0x00000f1000007944 */ /* 0x00efea0003c00000 */
[----:B------:R-:W2:Y:S01]  /*11b00*/  LDL R3, [R1+0x64] ;  /* 0x0000640001037983 */ /* 0x000ea20000100800 */
[----:B------:R-:W-:Y:S03]  /*11b10*/  IADD3 R176, P0, R0, R188, RZ ;  /* 0x000000bc00b07210 */ /* 0x000fe60007f1e0ff */
[----:B------:R-:W3:Y:S02]  /*11b20*/  LDL R2, [R1+0x84] ;  /* 0x0000840001027983 */ /* 0x000ee40000100800 */
[----:B------:R-:W-:Y:S02]  /*11b30*/  IMAD.X R177, R132, 0x1, R184, P0 ;  /* 0x0000000184b17824 */ /* 0x000fe400000e06b8 */
        /* <DEDUP_REMOVED lines=29> */
[----:B-12--5:R-:W-:Y:S05]  /*11d10*/  CALL.REL.NOINC `($__internal_71_$__cuda_sm70_shflsync_idx_p) ;  /* 0x00000cf000007944 */ /* 0x026fea0003c00000 */
[----:B------:R-:W-:Y:S01]  /*11d20*/  MOV R2, 0x1 ;  /* 0x0000000100027802 */ /* 0x000fe20000000f00 */
[----:B------:R-:W-:Y:S01]  /*11d30*/  IMAD.MOV.U32 R132, RZ, RZ, R0 ;  /* 0x000000ffff847224 */ /* 0x000fe200078e0000 */
[----:B------:R-:W-:Y:S01]  /*11d40*/  MOV R3, 0x181f ;  /* 0x0000181f00037802 */ /* 0x000fe20000000f00 */
[----:B------:R-:W-:Y:S02]  /*11d50*/  IMAD.MOV.U32 R0, RZ, RZ, R183 ;  /* 0x000000ffff007224 */ /* 0x000fe400078e00b7 */
[----:B------:R2:W-:Y:S02]  /*11d60*/  STL [R1+0x70], R2 ;  /* 0x0000700201007387 */ /* 0x0005e40000100800 */
[----:B--2---:R-:W-:Y:S02]  /*11d70*/  MOV R2, 0x11d90 ;  /* 0x00011d9000027802 */ /* 0x004fe40000000f00 */
[----:B-1---5:R-:W-:Y:S05]  /*11d80*/  CALL.REL.NOINC `($__internal_71_$__cuda_sm70_shflsync_idx_p) ;  /* 0x00000c8000007944 */ /* 0x022fea0003c00000 */
[----:B-1---5:R-:W-:-:S05]  /*11d90*/  BRA `(.L_x_4346) ;  /* 0xffff608000007947 */ /* 0x022fca000383ffff */
.L_x_4314:
[----:B------:R-:W-:Y:S01]  /*11da0*/  MOV R3, 0x1c1f ;  /* 0x00001c1f00037802 */ /* 0x000fe20000000f00 */
[----:B------:R1:W-:Y:S01]  /*11db0*/  STL [R1+0x70], RZ ;  /* 0x000070ff01007387 */ /* 0x0003e20000100800 */
[----:B------:R-:W-:Y:S01]  /*11dc0*/  MOV R2, 0x11df0 ;  /* 0x00011df000027802 */ /* 0x000fe20000000f00 */
[----:B------:R-:W-:Y:S02]  /*11dd0*/  IMAD.MOV.U32 R0, RZ, RZ, R132 ;  /* 0x000000ffff007224 */ /* 0x000fe400078e0084 */
[----:B-1----:R-:W-:Y:S05]  /*11de0*/  CALL.REL.NOINC `($__internal_71_$__cuda_sm70_shflsync_idx_p) ;  /* 0x00000c2000007944 */ /* 0x002fea0003c00000 */
[----:B-1---5:R-:W-:-:S05]  /*11df0*/  BRA `(.L_x_4347) ;  /* 0xffff630000007947 */ /* 0x022fca000383ffff */
.L_x_4315:
[----:B------:R-:W-:Y:S01]  /*11e00*/  MOV R2, 0x1 ;  /* 0x0000000100027802 */ /* 0x000fe20000000f00 */
[----:B------:R-:W-:Y:S02]  /*11e10*/  IMAD.MOV.U32 R0, RZ, RZ, R132 ;  /* 0x000000ffff007224 */ /* 0x000fe400078e0084 */
[----:B------:R-:W-:Y:S02]  /*11e20*/  IMAD.MOV.U32 R3, RZ, RZ, 0x1c1f ;  /* 0x00001c1fff037424 */ /* 0x000fe400078e00ff */
[----:B------:R2:W-:Y:S02]  /*11e30*/  STL [R1+0x70], R2 ;  /* 0x0000700201007387 */ /* 0x0005e40000100800 */
[----:B--2---:R-:W-:Y:S02]  /*11e40*/  MOV R2, 0x11e60 ;  /* 0x00011e6000027802 */ /* 0x004fe40000000f00 */
[----:B-1----:R-:W-:Y:S05]  /*11e50*/  CALL.REL.NOINC `($__internal_71_$__cuda_sm70_shflsync_idx_p) ;  /* 0x00000bb000007944 */ /* 0x002fea0003c00000 */
[----:B------:R-:W-:Y:S05]  /*11e60*/  IMAD.IADD R0, R133, 0x1, R0 ;  /* 0x0000000185007824 */ /* 0x000fea00078e0200 */
        /* <DEDUP_REMOVED lines=66> */
[----:B-1----:R-:W-:Y:S05]  /*12290*/  CALL.REL.NOINC `($__internal_70_$__cuda_sm70_shflsync_bfly_p) ;  /* 0x0000071000007944 */ /* 0x002fea0003c00000 */
[----:B------:R-:W-:Y:S01]  /*122a0*/  FMNMX.FTZ R132, R132, R0, !PT ;  /* 0x0000000084847209 */ /* 0x000fe20007810000 */
[----:B------:R-:W-:Y:S01]  /*122b0*/  IMAD.MOV.U32 R0, RZ, RZ, 0x1 ;  /* 0x00000001ff007424 */ /* 0x000fe200078e00ff */
[----:B------:R-:W-:Y:S02]  /*122c0*/  MOV R2, 0x122e0 ;  /* 0x000122e000027802 */ /* 0x000fe40000000f00 */
        /* <DEDUP_REMOVED lines=8> */
[----:B------:R-:W-:Y:S02]  /*12350*/  MOV R2, 0x12370 ;  /* 0x0001237000027802 */ /* 0x000fe40000000f00 */
[----:B------:R-:W-:Y:S05]  /*12360*/  CALL.REL.NOINC `($__internal_70_$__cuda_sm70_shflsync_bfly_p) ;  /* 0x0000064000007944 */ /* 0x000fea0003c00000 */
[----:B------:R-:W-:-:S05]  /*12370*/  BRA `(.L_x_4348) ;  /* 0xffff643000007947 */ /* 0x000fca000383ffff */
.L_x_4318:
[----:B-1-3--:R-:W-:Y:S01]  /*12380*/  MOV R3, 0x181f ;  /* 0x0000181f00037802 */ /* 0x00afe20000000f00 */
[----:B------:R1:W-:Y:S01]  /*12390*/  STL [R1+0x70], RZ ;  /* 0x000070ff01007387 */ /* 0x0003e20000100800 */
[----:B------:R-:W-:Y:S01]  /*123a0*/  MOV R2, 0x123d0 ;  /* 0x000123d000027802 */ /* 0x000fe20000000f00 */
[----:B------:R-:W-:Y:S02]  /*123b0*/  IMAD.MOV.U32 R0, RZ, RZ, R5 ;  /* 0x000000ffff007224 */ /* 0x000fe400078e0005 */
[----:B-1----:R-:W-:Y:S05]  /*123c0*/  CALL.REL.NOINC `($__internal_71_$__cuda_sm70_shflsync_idx_p) ;  /* 0x0000064000007944 */ /* 0x002fea0003c00000 */
[----:B-1---5:R-:W-:-:S05]  /*123d0*/  BRA `(.L_x_4349) ;  /* 0xffff868000007947 */ /* 0x022fca000383ffff */
.L_x_4321:
[----:B------:R-:W-:Y:S01]  /*123e0*/  MOV R3, 0x181f ;  /* 0x0000181f00037802 */ /* 0x000fe20000000f00 */
[----:B------:R1:W-:Y:S01]  /*123f0*/  STL [R1+0x70], RZ ;  /* 0x000070ff01007387 */ /* 0x0003e20000100800 */
[----:B------:R-:W-:Y:S01]  /*12400*/  MOV R2, 0x12430 ;  /* 0x0001243000027802 */ /* 0x000fe20000000f00 */
[----:B------:R-:W-:Y:S02]  /*12410*/  IMAD.MOV.U32 R0, RZ, RZ, R133 ;  /* 0x000000ffff007224 */ /* 0x000fe400078e0085 */
[----:B-1---5:R-:W-:Y:S05]  /*12420*/  CALL.REL.NOINC `($__internal_71_$__cuda_sm70_shflsync_idx_p) ;  /* 0x000005e000007944 */ /* 0x022fea0003c00000 */
[----:B------:R-:W-:Y:S01]  /*12430*/  MOV R132, R0 ;  /* 0x0000000000847202 */ /* 0x000fe20000000f00 */
[----:B-1---5:R-:W-:-:S05]  /*12440*/  BRA `(.L_x_4350) ;  /* 0xffff9a5000007947 */ /* 0x022fca000383ffff */
.L_x_4322:
[----:B------:R-:W-:Y:S01]  /*12450*/  MOV R3, 0x181f ;  /* 0x0000181f00037802 */ /* 0x000fe20000000f00 */
[----:B------:R3:W-:Y:S01]  /*12460*/  STL [R1+0x70], RZ ;  /* 0x000070ff01007387 */ /* 0x0007e20000100800 */
[----:B------:R-:W-:Y:S01]  /*12470*/  MOV R2, 0x124a0 ;  /* 0x000124a000027802 */ /* 0x000fe20000000f00 */
[----:B------:R-:W-:Y:S02]  /*12480*/  IMAD.MOV.U32 R0, RZ, RZ, R178 ;  /* 0x000000ffff007224 */ /* 0x000fe400078e00b2 */
[----:B-123-5:R-:W-:Y:S05]  /*12490*/  CALL.REL.NOINC `($__internal_71_$__cuda_sm70_shflsync_idx_p) ;  /* 0x0000057000007944 */ /* 0x02efea0003c00000 */
[----:B------:R-:W2:Y:S04]  /*124a0*/  LDL R176, [R1+0x5c] ;  /* 0x00005c0001b07983 */ /* 0x000ea80000100800 */
[----:B------:R-:W3:Y:S01]  /*124b0*/  LDL R187, [R1+0x58] ;  /* 0x0000580001bb7983 */ /* 0x000ee20000100800 */
[----:B--2---:R-:W-:Y:S04]  /*124c0*/  IADD3 R2, -R176, 0x10, RZ ;  /* 0x00000010b0027810 */ /* 0x004fe80007ffe1ff */
        /* <DEDUP_REMOVED lines=8> */
[----:B---3--:R2:W-:Y:S02]  /*12550*/  LDGSTS.E.BYPASS.LTC128B.128.ZFILL [R187+0x10100], [R2.64], P0 ;  /* 0x1010000002bb7fae */ /* 0x0085e40008141d46 */
        /* <DEDUP_REMOVED lines=10> */
[----:B--2---:R-:W-:Y:S02]  /*12600*/  IMAD.MOV.U32 R2, RZ, RZ, 0x1 ;  /* 0x00000001ff027424 */ /* 0x004fe400078e00ff */
[----:B------:R-:W-:Y:S03]  /*12610*/  IMAD.MOV.U32 R3, RZ, RZ, 0x181f ;  /* 0x0000181fff037424 */ /* 0x000fe600078e00ff */
[----:B------:R2:W-:Y:S02]  /*12620*/  STL [R1+0x70], R2 ;  /* 0x0000700201007387 */ /* 0x0005e40000100800 */
[----:B--2---:R-:W-:Y:S02]  /*12630*/  MOV R2, 0x12650 ;  /* 0x0001265000027802 */ /* 0x004fe40000000f00 */
[----:B-1-3-5:R-:W-:Y:S05]  /*12640*/  CALL.REL.NOINC `($__internal_71_$__cuda_sm70_shflsync_idx_p) ;  /* 0x000003c000007944 */ /* 0x02afea0003c00000 */
        /* <DEDUP_REMOVED lines=8> */
.L_x_4323:
[----:B------:R-:W-:Y:S02]  /*126d0*/  MOV R0, 0x2 ;  /* 0x0000000200007802 */ /* 0x000fe40000000f00 */
[----:B------:R-:W-:Y:S02]  /*126e0*/  MOV R2, 0x12700 ;  /* 0x0001270000027802 */ /* 0x000fe40000000f00 */
[----:B-----5:R-:W-:Y:S05]  /*126f0*/  CALL.REL.NOINC `($__internal_70_$__cuda_sm70_shflsync_bfly_p) ;  /* 0x000002b000007944 */ /* 0x020fea0003c00000 */
        /* <DEDUP_REMOVED lines=14> */
.L_x_4325:
[----:B------:R1:W5:Y:S01]  /*127e0*/  LDL R132, [R1+0x78] ;  /* 0x0000780001847983 */ /* 0x0003620000100800 */
[----:B------:R-:W-:-:S02]  /*127f0*/  MOV R0, 0x2 ;  /* 0x0000000200007802 */ /* 0x000fc40000000f00 */
[----:B------:R-:W-:Y:S02]  /*12800*/  MOV R2, 0x12820 ;  /* 0x0001282000027802 */ /* 0x000fe40000000f00 */
[----:B-1---5:R-:W-:Y:S05]  /*12810*/  CALL.REL.NOINC `($__internal_70_$__cuda_sm70_shflsync_bfly_p) ;  /* 0x0000019000007944 */ /* 0x022fea0003c00000 */
[----:B------:R-:W-:Y:S01]  /*12820*/  MOV R4, R0 ;  /* 0x0000000000047202 */ /* 0x000fe20000000f00 */
[----:B------:R-:W-:Y:S05]  /*12830*/  BRA `(.L_x_4353) ;  /* 0xffffba9000007947 */ /* 0x000fea000383ffff */
.L_x_4326:
[----:B------:R-:W-:Y:S01]  /*12840*/  IMAD.MOV.U32 R132, RZ, RZ, R4 ;  /* 0x000000ffff847224 */ /* 0x000fe200078e0004 */
[----:B------:R-:W-:Y:S02]  /*12850*/  MOV R0, 0x1 ;  /* 0x0000000100007802 */ /* 0x000fe40000000f00 */
[----:B------:R-:W-:Y:S02]  /*12860*/  MOV R2, 0x12880 ;  /* 0x0001288000027802 */ /* 0x000fe40000000f00 */
[----:B------:R-:W-:Y:S05]  /*12870*/  CALL.REL.NOINC `($__internal_70_$__cuda_sm70_shflsync_bfly_p) ;  /* 0x0000013000007944 */ /* 0x000fea0003c00000 */
[----:B------:R1:W5:Y:S01]  /*12880*/  LDL R132, [R1+0x88] ;  /* 0x0000880001847983 */ /* 0x0003620000100800 */
[----:B------:R-:W-:Y:S01]  /*12890*/  FADD.FTZ R4, R4, R0 ;  /* 0x0000000004047221 */ /* 0x000fe20000010000 */
[----:B------:R-:W-:Y:S02]  /*128a0*/  MOV R0, 0x2 ;  /* 0x0000000200007802 */ /* 0x000fe40000000f00 */
[----:B------:R-:W-:Y:S02]  /*128b0*/  MOV R2, 0x128d0 ;  /* 0x000128d000027802 */ /* 0x000fe40000000f00 */
[----:B-1---5:R-:W-:Y:S05]  /*128c0*/  CALL.REL.NOINC `($__internal_70_$__cuda_sm70_shflsync_bfly_p) ;  /* 0x000000e000007944 */ /* 0x022fea0003c00000 */
[----:B------:R-:W2:Y:S02]  /*128d0*/  LDL.LU R2, [R1+0x88] ;  /* 0x0000880001027983 */ /* 0x000ea40000300800 */
[----:B--2---:R-:W-:Y:S01]  /*128e0*/  FADD.FTZ R5, R2, R0 ;  /* 0x0000000002057221 */ /* 0x004fe20000010000 */
[----:B------:R-:W-:-:S02]  /*128f0*/  MOV R0, 0x1 ;  /* 0x0000000100007802 */ /* 0x000fc40000000f00 */
[----:B------:R-:W-:Y:S02]  /*12900*/  MOV R2, 0x12930 ;  /* 0x0001293000027802 */ /* 0x000fe40000000f00 */
[----:B------:R-:W-:Y:S02]  /*12910*/  MOV R132, R5 ;  /* 0x0000000500847202 */ /* 0x000fe40000000f00 */
[----:B------:R-:W-:Y:S05]  /*12920*/  CALL.REL.NOINC `($__internal_70_$__cuda_sm70_shflsync_bfly_p) ;  /* 0x0000008000007944 */ /* 0x000fea0003c00000 */
[----:B------:R-:W-:Y:S01]  /*12930*/  MOV R3, R0 ;  /* 0x0000000000037202 */ /* 0x000fe20000000f00 */
[----:B------:R-:W-:Y:S05]  /*12940*/  BRA `(.L_x_4354) ;  /* 0xffffba1000007947 */ /* 0x000fea000383ffff */
.L_x_4336:
[----:B------:R2:W-:Y:S01]  /*12950*/  STL [R1+0x70], RZ ;  /* 0x000070ff01007387 */ /* 0x0005e20000100800 */
[----:B-1----:R-:W-:Y:S01]  /*12960*/  IMAD.MOV.U32 R0, RZ, RZ, R14 ;  /* 0x000000ffff007224 */ /* 0x002fe200078e000e */
[----:B----4-:R-:W-:Y:S02]  /*12970*/  MOV R3, 0x1f ;  /* 0x0000001f00037802 */ /* 0x010fe40000000f00 */
[----:B---3--:R-:W-:Y:S02]  /*12980*/  MOV R2, 0x129a0 ;  /* 0x000129a000027802 */ /* 0x008fe40000000f00 */
[----:B--2--5:R-:W-:Y:S05]  /*12990*/  CALL.REL.NOINC `($__internal_71_$__cuda_sm70_shflsync_idx_p) ;  /* 0x0000007000007944 */ /* 0x024fea0003c00000 */
[----:B-1---5:R-:W-:Y:S05]  /*129a0*/  BRA `(.L_x_4355) ;  /* 0xffffe30000007947 */ /* 0x022fea000383ffff */
        .weak           $__internal_70_$__cuda_sm70_shflsync_bfly_p
        .type           $__internal_70_$__cuda_sm70_shflsync_bfly_p,@function
        .size           $__internal_70_$__cuda_sm70_shflsync_bfly_p,($__internal_71_$__cuda_sm70_shflsync_idx_p - $__internal_70_$__cuda_sm70_shflsync_bfly_p)
$__internal_70_$__cuda_sm70_shflsync_bfly_p:
[----:B------:R-:W-:Y:S02]  /*129b0*/  MOV R177, 0xffffffff ;  /* 0xffffffff00b17802 */ /* 0x000fe40000000f00 */
[----:B------:R-:W-:Y:S02]  /*129c0*/  MOV R3, 0x1f ;  /* 0x0000001f00037802 */ /* 0x000fe40000000f00 */
[----:B------:R-:W-:Y:S04]  /*129d0*/  WARPSYNC R177 ;  /* 0x000000b100007348 */ /* 0x000fe80003800000 */
[----:B------:R1:W2:Y:S02]  /*129e0*/  SHFL.BFLY PT, R0, R132, R0, R3 ;  /* 0x0c00000084007389 */ /* 0x0002a400000e0003 */
[----:B-1----:R-:W-:-:S04]  /*129f0*/  MOV R3, 0x0 ;  /* 0x0000000000037802 */ /* 0x002fc80000000f00 */
[----:B--2---:R-:W-:Y:S05]  /*12a00*/  RET.REL.NODEC R2 `(_ZN7cutlass13device_kernelIN5flash19enable_sm80_to_sm89INS1_16FlashAttnFwdSm80INS1_25CollectiveMainloopFwdSm80ILi8ELi1ELb1EN4cute5tupleIJNS5_1CILi128EEENS7_ILi64EEENS7_ILi256EEEEEELi256ENS_10bfloat16_tEfNS_4arch4Sm80ELb1ELb0ELb0ELb0ELb1ELb0ELb1ELb1EEENS1_21CollectiveEpilogueFwdINS6_IJS8_SA_S9_EEENS6_IJNS7_ILi1EEESI_SI_EEESC_SE_Li256ELb0ELb1ELb1ELb0EEENS1_30DynamicPersistentTileSchedulerILi256ELi256ELb1ELb1ELb0EEEEEEEEEvNT_6ParamsE) ;  /* 0xfffed5f002007950 */ /* 0x004fea0003c3ffff */
        .weak           $__internal_71_$__cuda_sm70_shflsync_idx_p
        .type           $__internal_71_$__cuda_sm70_shflsync_idx_p,@function
        .size           $__internal_71_$__cuda_sm70_shflsync_idx_p,(.L_x_6581 - $__internal_71_$__cuda_sm70_shflsync_idx_p)
$__internal_71_$__cuda_sm70_shflsync_idx_p:
        /* <DEDUP_REMOVED lines=9> */
[----:B--2---:R-:W-:Y:S05]  /*12aa0*/  RET.REL.NODEC R2 `(_ZN7cutlass13device_kernelIN5flash19enable_sm80_to_sm89INS1_16FlashAttnFwdSm80INS1_25CollectiveMainloopFwdSm80ILi8ELi1ELb1EN4cute5tupleIJNS5_1CILi128EEENS7_ILi64EEENS7_ILi256EEEEEELi256ENS_10bfloat16_tEfNS_4arch4Sm80ELb1ELb0ELb0ELb0ELb1ELb0ELb1ELb1EEENS1_21CollectiveEpilogueFwdINS6_IJS8_SA_S9_EEENS6_IJNS7_ILi1EEESI_SI_EEESC_SE_Li256ELb0ELb1ELb1ELb0EEENS1_30DynamicPersistentTileSchedulerILi256ELi256ELb1ELb1ELb0EEEEEEEEEvNT_6ParamsE) ;  /* 0xfffed55002007950 */ /* 0x004fea0003c3ffff */
.L_x_4356:
        /* <DEDUP_REMOVED lines=13> */
.L_x_6581:


//--------------------- .text._ZN7cutlass13device_kernelIN5flash19enable_sm80_to_sm89INS1_16FlashAttnFwdSm80INS1_25CollectiveMainloopFwdSm80ILi8ELi1ELb1EN4cute5tupleIJNS5_1CILi128EEENS7_ILi48EEENS7_ILi256EEEEEELi256ENS_10bfloat16_tEfNS_4arch4Sm80ELb1ELb0ELb0ELb1ELb1ELb0ELb1ELb1EEENS1_21CollectiveEpilogueFwdINS6_IJS8_SA_S9_EEENS6_IJNS7_ILi1EEESI_SI_EEESC_SE_Li256ELb1ELb1ELb1ELb0EEENS1_36VarlenDynamicPersistentTileSchedulerILi128ELi48ELi256ELi256ELb1ELb1ELb0ELb1ELb1ELb1EEEEEEEEEvNT_6ParamsE --------------------------
	.section	.text._ZN7cutlass13device_kernelIN5flash19enable_sm80_to_sm89INS1_16FlashAttnFwdSm80INS1_25CollectiveMainloopFwdSm80ILi8ELi1ELb1EN4cute5tupleIJNS5_1CILi128EEENS7_ILi48EEENS7_ILi256EEEEEELi256ENS_10bfloat16_tEfNS_4arch4Sm80ELb1ELb0ELb0ELb1ELb1ELb0ELb1ELb1EEENS1_21CollectiveEpilogueFwdINS6_IJS8_SA_S9_EEENS6_IJNS7_ILi1EEESI_SI_EEESC_SE_Li256ELb1ELb1ELb1ELb0EEENS1_36VarlenDynamicPersistentTileSchedulerILi128ELi48ELi256ELi256ELb1ELb1ELb0ELb1ELb1ELb1EEEEEEEEEvNT_6ParamsE,"ax",@progbits
	.sectioninfo	@"SHI_REGISTERS=255"
	.align	128
.text._ZN7cutlass13device_kernelIN5flash19enable_sm80_to_sm89INS1_16FlashAttnFwdSm80INS1_25CollectiveMainloopFwdSm80ILi8ELi1ELb1EN4cute5tupleIJNS5_1CILi128EEENS7_ILi48EEENS7_ILi256EEEEEELi256ENS_10bfloat16_tEfNS_4arch4Sm80ELb1ELb0ELb0ELb1ELb1ELb0ELb1ELb1EEENS1_21CollectiveEpilogueFwdINS6_IJS8_SA_S9_EEENS6_IJNS7_ILi1EEESI_SI_EEESC_SE_Li256ELb1ELb1ELb1ELb0EEENS1_36VarlenDynamicPersistentTileSchedulerILi128ELi48ELi256ELi256ELb1ELb1ELb0ELb1ELb1ELb1EEEEEEEEEvNT_6ParamsE:
        .type           _ZN7cutlass13device_kernelIN5flash19enable_sm80_to_sm89INS1_16FlashAttnFwdSm80INS1_25CollectiveMainloopFwdSm80ILi8ELi1ELb1EN4cute5tupleIJNS5_1CILi128EEENS7_ILi48EEENS7_ILi256EEEEEELi256ENS_10bfloat16_tEfNS_4arch4Sm80ELb1ELb0ELb0ELb1ELb1ELb0ELb1ELb1EEENS1_21CollectiveEpilogueFwdINS6_IJS8_SA_S9_EEENS6_IJNS7_ILi1EEESI_SI_EEESC_SE_Li256ELb1ELb1ELb1ELb0EEENS1_36VarlenDynamicPersistentTileSchedulerILi128ELi48ELi256ELi256ELb1ELb1ELb0ELb1ELb1ELb1EEEEEEEEEvNT_6ParamsE,@function
        .size           _ZN7cutlass13device_kernelIN5flash19enable_sm80_to_sm89INS1_16FlashAttnFwdSm80INS1_25CollectiveMainloopFwdSm80ILi8ELi1ELb1EN4cute5tupleIJNS5_1CILi128EEENS7_ILi48EEENS7_ILi256EEEEEELi256ENS_10bfloat16_tEfNS_4arch4Sm80ELb1ELb0ELb0ELb1ELb1ELb0ELb1ELb1EEENS1_21CollectiveEpilogueFwdINS6_IJS8_SA_S9_EEENS6_IJNS7_ILi1EEESI_SI_EEESC_SE_Li256ELb1ELb1ELb1ELb0EEENS1_36VarlenDynamicPersistentTileSchedulerILi128ELi48ELi256ELi256ELb1ELb1ELb0ELb1ELb1ELb1EEEEEEEEEvNT_6ParamsE,(.L_x_6584 - _ZN7cutlass13device_kernelIN5flash19enable_sm80_to_sm89INS1_16FlashAttnFwdSm80INS1_25CollectiveMainloopFwdSm80ILi8ELi1ELb1EN4cute5tupleIJNS5_1CILi128EEENS7_ILi48EEENS7_ILi256EEEEEELi256ENS_10bfloat16_tEfNS_4arch4Sm80ELb1ELb0ELb0ELb1ELb1ELb0ELb1ELb1EEENS1_21CollectiveEpilogueFwdINS6_IJS8_SA_S9_EEENS6_IJNS7_ILi1EEESI_SI_EEESC_SE_Li256ELb1ELb1ELb1ELb0EEENS1_36VarlenDynamicPersistentTileSchedulerILi128ELi48ELi256ELi256ELb1ELb1ELb0ELb1ELb1ELb1EEEEEEEEEvNT_6ParamsE)
        .other          _ZN7cutlass13device_kernelIN5flash19enable_sm80_to_sm89INS1_16FlashAttnFwdSm80INS1_25CollectiveMainloopFwdSm80ILi8ELi1ELb1EN4cute5tupleIJNS5_1CILi128EEENS7_ILi48EEENS7_ILi256EEEEEELi256ENS_10bfloat16_tEfNS_4arch4Sm80ELb1ELb0ELb0ELb1ELb1ELb0ELb1ELb1EEENS1_21CollectiveEpilogueFwdINS6_IJS8_SA_S9_EEENS6_IJNS7_ILi1EEESI_SI_EEESC_SE_Li256ELb1ELb1ELb1ELb0EEENS1_36VarlenDynamicPersistentTileSchedulerILi128ELi48ELi256ELi256ELb1ELb1ELb0ELb1ELb1ELb1EEEEEEEEEvNT_6ParamsE,@"STO_CUDA_ENTRY STV_DEFAULT"
_ZN7cutlass13device_kernelIN5flash19enable_sm80_to_sm89INS1_16FlashAttnFwdSm80INS1_25CollectiveMainloopFwdSm80ILi8ELi1ELb1EN4cute5tupleIJNS5_1CILi128EEENS7_ILi48EEENS7_ILi256EEEEEELi256ENS_10bfloat16_tEfNS_4arch4Sm80ELb1ELb0ELb0ELb1ELb1ELb0ELb1ELb1EEENS1_21CollectiveEpilogueFwdINS6_IJS8_SA_S9_EEENS6_IJNS7_ILi1EEESI_SI_EEESC_SE_Li256ELb1ELb1ELb1ELb0EEENS1_36VarlenDynamicPersistentTileSchedulerILi128ELi48ELi256ELi256ELb1ELb1ELb0ELb1ELb1ELb1EEEEEEEEEvNT_6ParamsE:
        /* <DEDUP_REMOVED lines=54> */
.L_x_4362:
        /* <DEDUP_REMOVED lines=16> */
.L_x_4480:
        /* <DEDUP_REMOVED lines=16> */
.L_x_4481:
[----:B--2---:R-:W-:-:S05]  /*0560*/  IMAD R0, R0, c[0x0][0x538], RZ ;  /* 0x00014e0000007a24 */ /* 0x004fca00078e02ff */
[----:B------:R-:W-:-:S04]  /*0570*/  IADD3 R6, R0, R6, RZ ;  /* 0x0000000600067210 */ /* 0x000fc80007ffe0ff */
[----:B------:R-:W-:-:S13]  /*0580*/  ISETP.GT.AND P0, PT, R6, UR4, PT ;  /* 0x0000000406007c0c */ /* 0x000fda000bf04270 */
[----:B-1----:R-:W-:Y:S05]  /*0590*/  @!P0 BRA `(.L_x_4362) ;  /* 0xfffffdc000008947 */ /* 0x002fea000383ffff */
.L_x_4358:
[----:B------:R-:W-:-:S05]  /*05a0*/  IADD3 R11, -R0, R6, RZ ;  /* 0x00000006000b7210 */ /* 0x000fca0007ffe1ff */
[----:B------:R-:W-:-:S05]  /*05b0*/  IMAD R0, R4, c[0x0][0x538], R11 ;  /* 0x00014e0004007a24 */ /* 0x000fca00078e020b */
[----:B------:R-:W-:Y:S01]  /*05c0*/  ISETP.GT.AND P0, PT, R0, UR4, PT ;  /* 0x0000000400007c0c */ /* 0x000fe2000bf04270 */
[----:B------:R-:W-:-:S12]  /*05d0*/  BRA.DIV ~URZ, `(.L_x_4363) ;  /* 0x000136027f007947 */ /* 0x000fd8000b800000 */
[----:B------:R-:W-:-:S04]  /*05e0*/  VOTE.ANY R10, PT, !P0 ;  /* 0x00000000000a7806 */ /* 0x000fc800040e0100 */
.L_x_4482:
[----:B------:R-:W1:Y:S02]  /*05f0*/  POPC R5, R10 ;  /* 0x0000000a00057309 */ /* 0x000e640000000000 */
[----:B-1----:R-:W-:-:S05]  /*0600*/  IADD3 R0, R5, R7, RZ ;  /* 0x0000000705007210 */ /* 0x002fca0007ffe0ff */
[----:B------:R1:W-:Y:S01]  /*0610*/  STL [R1+0xb4], R0 ;  /* 0x0000b40001007387 */ /* 0x0003e20000100800 */
[----:B------:R-:W-:Y:S05]  /*0620*/  BRA.DIV ~URZ, `(.L_x_4364) ;  /* 0x000136027f007947 */ /* 0x000fea000b800000 */
[----:B------:R2:W3:Y:S01]  /*0630*/  SHFL.IDX PT, R12, R9, R5, 0x1f ;  /* 0x00001f05090c7589 */ /* 0x0004e200000e0000 */
[----:B------:R-:W-:-:S03]  /*0640*/  MOV R6, RZ ;  /* 0x000000ff00067202 */ /* 0x000fc60000000f00 */
[----:B------:R2:W4:Y:S04]  /*0650*/  SHFL.IDX PT, R9, R8, R5, 0x1f ;  /* 0x00001f0508097589 */ /* 0x00052800000e0000 */
.L_x_4483:
[----:B------:R-:W-:Y:S01]  /*0660*/  ISETP.NE.AND P0, PT, R10, RZ, PT ;  /* 0x000000ff0a00720c */ /* 0x000fe20003f05270 */
[----:B------:R-:W-:-:S12]  /*0670*/  BSSY B0, `(.L_x_4365) ;  /* 0x0000005000007945 */ /* 0x000fd80003800000 */
[----:B------:R-:W-:Y:S05]  /*0680*/  @!P0 BRA `(.L_x_4366) ;  /* 0x0000003000008947 */ /* 0x000fea0003800000 */
[----:B-1----:R-:W-:Y:S01]  /*0690*/  IADD3 R0, R5, -0x1, RZ ;  /* 0xffffffff05007810 */ /* 0x002fe20007ffe0ff */
[----:B------:R-:W-:Y:S05]  /*06a0*/  BRA.DIV ~URZ, `(.L_x_4367) ;  /* 0x000136627f007947 */ /* 0x000fea000b800000 */
[----:B------:R1:W2:Y:S02]  /*06b0*/  SHFL.IDX PT, R6, R4, R0, 0x1f ;  /* 0x00001f0004067589 */ /* 0x0002a400000e0000 */
.L_x_4366:
[----:B------:R-:W-:Y:S05]  /*06c0*/  BSYNC B0 ;  /* 0x0000000000007941 */ /* 0x000fea0003800000 */
.L_x_4365:
        /* <DEDUP_REMOVED lines=69> */
.L_x_4369:
        /* <DEDUP_REMOVED lines=70> */
.L_x_4370:
[----:B------:R-:W-:Y:S05]  /*0f80*/  BSYNC B0 ;  /* 0x0000000000007941 */ /* 0x000fea0003800000 */
.L_x_4368:
[----:B------:R-:W-:-:S04]  /*0f90*/  LOP3.LUT R0, RZ, R0, RZ, 0x33, !PT ;  /* 0x00000000ff007212 */ /* 0x000fc800078e33ff */
[----:B------:R-:W-:-:S05]  /*0fa0*/  IADD3 R0, R0, R12, RZ ;  /* 0x0000000c00007210 */ /* 0x000fca0007ffe0ff */
[----:B------:R2:W-:Y:S01]  /*0fb0*/  STL [R1+0xac], R0 ;  /* 0x0000ac0001007387 */ /* 0x0005e20000100800 */
[----:B------:R-:W-:Y:S05]  /*0fc0*/  BRA `(.L_x_4371) ;  /* 0x0000006000007947 */ /* 0x000fea0003800000 */
.L_x_4359:
[----:B------:R-:W-:Y:S01]  /*0fd0*/  MOV R0, UR4 ;  /* 0x0000000400007c02 */ /* 0x000fe20008000f00 */
[----:B------:R-:W-:Y:S04]  /*0fe0*/  STL [R1+0xac], RZ ;  /* 0x0000acff01007387 */ /* 0x000fe80000100800 */
[----:B------:R-:W-:Y:S04]  /*0ff0*/  STL [R1+0xb0], RZ ;  /* 0x0000b0ff01007387 */ /* 0x000fe80000100800 */
[----:B------:R1:W-:Y:S02]  /*1000*/  STL [R1+0xa8], R0 ;  /* 0x0000a80001007387 */ /* 0x0003e40000100800 */
[----:B-1----:R-:W-:-:S05]  /*1010*/  MOV R0, c[0x0][0x53c] ;  /* 0x00014f0000007a02 */ /* 0x002fca0000000f00 */
[----:B------:R1:W-:Y:S02]  /*1020*/  STL [R1+0xb4], R0 ;  /* 0x0000b40001007387 */ /* 0x0003e40000100800 */
.L_x_4371:
        /* <DEDUP_REMOVED lines=8> */
.L_x_4357:
        /* <DEDUP_REMOVED lines=63> */
[----:B------:R-:W-:Y:S01]  /*14a0*/  IMAD.SHL.U32 R2, R6, 0x40, RZ ;  /* 0x0000004006027824 */ /* 0x000fe200078e00ff */
        /* <DEDUP_REMOVED lines=206> */
.L_x_4479:
        /* <DEDUP_REMOVED lines=39> */
.L_x_4372:
[----:B------:R-:W-:-:S04]  /*2400*/  ISETP.NE.U32.AND P0, PT, RZ, c[0x0][0x368], PT ;  /* 0x0000da00ff007a0c */ /* 0x000fc80003f05070 */
[----:B------:R-:W-:-:S13]  /*2410*/  ISETP.NE.AND.EX P0, PT, RZ, c[0x0][0x36c], PT, P0 ;  /* 0x0000db00ff007a0c */ /* 0x000fda0003f05300 */
[----:B------:R-:W-:Y:S05]  /*2420*/  @!P0 BRA `(.L_x_4373) ;  /* 0x0000004000008947 */ /* 0x000fea0003800000 */
[----:B-1----:R-:W-:-:S04]  /*2430*/  IADD3 R2, P0, R114, c[0x0][0x368], RZ ;  /* 0x0000da0072027a10 */ /* 0x002fc80007f1e0ff */
[----:B------:R-:W-:-:S05]  /*2440*/  IADD3.X R3, R107, c[0x0][0x36c], RZ, P0, !PT ;  /* 0x0000db006b037a10 */ /* 0x000fca00007fe4ff */
[----:B------:R1:W5:Y:S01]  /*2450*/  LDG.E R0, [R2.64] ;  /* 0x0000000602007981 */ /* 0x000362000c1e1900 */
[----:B------:R-:W-:Y:S05]  /*2460*/  BRA `(.L_x_4374) ;  /* 0x0000008000007947 */ /* 0x000fea0003800000 */
.L_x_4373:
        /* <DEDUP_REMOVED lines=8> */
.L_x_4374:
        /* <DEDUP_REMOVED lines=70> */
.L_x_4376:
[----:B------:R-:W-:Y:S05]  /*2950*/  BSYNC B0 ;  /* 0x0000000000007941 */ /* 0x000fea0003800000 */
.L_x_4375:
        /* <DEDUP_REMOVED lines=402> */
.L_x_4484:
        /* <DEDUP_REMOVED lines=30> */
.L_x_4379:
[----:B----4-:R-:W-:Y:S05]  /*4460*/  BSYNC B0 ;  /* 0x0000000000007941 */ /* 0x010fea0003800000 */
.L_x_4378:
        /* <DEDUP_REMOVED lines=9> */
[----:B------:R-:W-:-:S05]  /*4500*/  LOP3.LUT R0, R0, 0xfffffff8, RZ, 0xc0, !PT ;  /* 0xfffffff800007812 */ /* 0x000fca00078ec0ff */
[----:B------:R-:W-:Y:S02]  /*4510*/  IMAD.IADD R0, R2, 0x1, -R0 ;  /* 0x0000000102007824 */ /* 0x000fe400078e0a00 */
[----:B------:R-:W-:Y:S01]  /*4520*/  HMMA.16816.F32.BF16 R32, R168, R34, R4 ;  /* 0x00000022a820723c */ /* 0x000fe20000041804 */
[----:B------:R-:W2:Y:S02]  /*4530*/  LDL R2, [R1+0x64] ;  /* 0x0000640001027983 */ /* 0x000ea40000100800 */
[----:B------:R-:W-:-:S05]  /*4540*/  LOP3.LUT P0, RZ, R0, 0x4, RZ, 0xc0, !PT ;  /* 0x0000000400ff7812 */ /* 0x000fca000780c0ff */
[C---:B------:R-:W-:Y:S08]  /*4550*/  HMMA.16816.F32.BF16 R8, R164.reuse, R20, RZ ;  /* 0x00000014a408723c */ /* 0x040ff000000418ff */
[----:B------:R-:W-:Y:S01]  /*4560*/  HMMA.16816.F32.BF16 R4, R164, R22, RZ ;  /* 0x00000016a404723c */ /* 0x000fe200000418ff */
[----:B------:R-:W-:-:S05]  /*4570*/  IMAD.MOV.U32 R0, RZ, RZ, 0x40 ;  /* 0x00000040ff007424 */ /* 0x000fca00078e00ff */
[----:B------:R-:W-:-:S05]  /*4580*/  SEL R0, R0, 0xffffffc0, !P0 ;  /* 0xffffffc000007807 */ /* 0x000fca0004000000 */
[----:B------:R-:W-:-:S05]  /*4590*/  IMAD.IADD R242, R240, 0x1, R0 ;  /* 0x00000001f0f27824 */ /* 0x000fca00078e0200 */
[C---:B------:R-:W-:Y:S01]  /*45a0*/  HMMA.16816.F32.BF16 R28, R168.reuse, R24, R8 ;  /* 0x00000018a81c723c */ /* 0x040fe20000041808 */
[----:B------:R-:W1:Y:S07]  /*45b0*/  LDSM.16.M88.4 R8, [R242] ;  /* 0x00000000f208783b */ /* 0x000e6e0000000200 */
[C---:B------:R-:W-:Y:S01]  /*45c0*/  HMMA.16816.F32.BF16 R16, R168.reuse, R26, R4 ;  /* 0x0000001aa810723c */ /* 0x040fe20000041804 */
[----:B------:R-:W3:Y:S04]  /*45d0*/  LDSM.16.M88.4 R4, [R242+0x800] ;  /* 0x00080000f204783b */ /* 0x000ee80000000200 */
[----:B------:R-:W4:Y:S03]  /*45e0*/  LDSM.16.M88.4 R24, [R242+0x1000] ;  /* 0x00100000f218783b */ /* 0x000f260000000200 */
[----:B------:R-:W-:Y:S08]  /*45f0*/  HMMA.16816.F32.BF16 R20, R168, R52, R12 ;  /* 0x00000034a814723c */ /* 0x000ff0000004180c */
[----:B------:R-:W-:Y:S01]  /*4600*/  HMMA.16816.F32.BF16 R12, R164, R42, RZ ;  /* 0x0000002aa40c723c */ /* 0x000fe200000418ff */
[----:B------:R-:W-:-:S07]  /*4610*/  IMAD.IADD R241, R247, 0x1, R0 ;  /* 0x00000001f7f17824 */ /* 0x000fce00078e0200 */
[C---:B-1----:R-:W-:Y:S08]  /*4620*/  HMMA.16816.F32.BF16 R48, R184.reuse, R8, R36 ;  /* 0x00000008b830723c */ /* 0x042ff00000041824 */
[C---:B---3--:R-:W-:Y:S01]  /*4630*/  HMMA.16816.F32.BF16 R40, R184.reuse, R4, R28 ;  /* 0x00000004b828723c */ /* 0x048fe2000004181c */
[----:B------:R-:W-:Y:S07]  /*4640*/  LDSM.16.M88.4 R28, [R240+0x1800] ;  /* 0x00180000f01c783b */ /* 0x000fee0000000200 */
[----:B------:R-:W-:Y:S08]  /*4650*/  HMMA.16816.F32.BF16 R36, R184, R6, R16 ;  /* 0x00000006b824723c */ /* 0x000ff00000041810 */
[----:B------:R-:W-:Y:S08]  /*4660*/  HMMA.16816.F32.BF16 R4, R168, R54, R12 ;  /* 0x00000036a804723c */ /* 0x000ff0000004180c */
[C---:B------:R-:W-:Y:S01]  /*4670*/  HMMA.16816.F32.BF16 R44, R184.reuse, R10, R32 ;  /* 0x0000000ab82c723c */ /* 0x040fe20000041820 */
[----:B------:R-:W1:Y:S07]  /*4680*/  LDSM.16.M88.4 R8, [R241] ;  /* 0x00000000f108783b */ /* 0x000e6e0000000200 */
[C---:B----4-:R-:W-:Y:S01]  /*4690*/  HMMA.16816.F32.BF16 R32, R184.reuse, R24, R20 ;  /* 0x00000018b820723c */ /* 0x050fe20000041814 */
        /* <DEDUP_REMOVED lines=48> */
[----:B------:R-:W2:Y:S03]  /*49a0*/  LDSM.16.M88.4 R16, [R247+0x3000] ;  /* 0x00300000f710783b */ /* 0x000ea60000000200 */
[C---:B-----5:R-:W-:Y:S08]  /*49b0*/  HMMA.16816.F32.BF16 R32, R208.reuse, R28, R4 ;  /* 0x0000001cd020723c */ /* 0x060ff00000041804 */
[C---:B-1----:R-:W-:Y:S08]  /*49c0*/  HMMA.16816.F32.BF16 R4, R208.reuse, R8, R48 ;  /* 0x00000008d004723c */ /* 0x042ff00000041830 */
[C---:B------:R-:W-:Y:S08]  /*49d0*/  HMMA.16816.F32.BF16 R12, R208.reuse, R30, R12 ;  /* 0x0000001ed00c723c */ /* 0x040ff0000004180c */
[----:B------:R-:W-:Y:S08]  /*49e0*/  HMMA.16816.F32.BF16 R8, R208, R10, R44 ;  /* 0x0000000ad008723c */ /* 0x000ff0000004182c */
[----:B---3--:R-:W-:Y:S01]  /*49f0*/  HMMA.16816.F32.BF16 R28, R212, R24, R4 ;  /* 0x00000018d41c723c */ /* 0x008fe20000041804 */
[----:B------:R-:W1:Y:S07]  /*4a00*/  LDSM.16.M88.4 R4, [R247+0x4000] ;  /* 0x00400000f704783b */ /* 0x000e6e0000000200 */
[C---:B----4-:R-:W-:Y:S08]  /*4a10*/  HMMA.16816.F32.BF16 R44, R208.reuse, R20, R40 ;  /* 0x00000014d02c723c */ /* 0x050ff00000041828 */
[----:B------:R-:W-:Y:S01]  /*4a20*/  HMMA.16816.F32.BF16 R40, R208, R22, R36 ;  /* 0x00000016d028723c */ /* 0x000fe20000041824 */
[----:B------:R-:W3:Y:S07]  /*4a30*/  LDSM.16.M88.4 R20, [R242+0x3000] ;  /* 0x00300000f214783b */ /* 0x000eee0000000200 */
[C---:B--2---:R-:W-:Y:S08]  /*4a40*/  HMMA.16816.F32.BF16 R36, R212.reuse, R16, R32 ;  /* 0x00000010d424723c */ /* 0x044ff00000041820 */
[C---:B------:R-:W-:Y:S01]  /*4a50*/  HMMA.16816.F32.BF16 R32, R212.reuse, R18, R12 ;  /* 0x00000012d420723c */ /* 0x040fe2000004180c */
[----:B------:R-:W2:Y:S07]  /*4a60*/  LDSM.16.M88.4 R16, [R242+0x3800] ;  /* 0x00380000f210783b */ /* 0x000eae0000000200 */
[C---:B------:R-:W-:Y:S01]  /*4a70*/  HMMA.16816.F32.BF16 R12, R212.reuse, R26, R8 ;  /* 0x0000001ad40c723c */ /* 0x040fe20000041808 */
[----:B------:R-:W4:Y:S07]  /*4a80*/  LDSM.16.M88.4 R24, [R242+0x4000] ;  /* 0x00400000f218783b */ /* 0x000f2e0000000200 */
[C---:B-1----:R-:W-:Y:S08]  /*4a90*/  HMMA.16816.F32.BF16 R8, R212.reuse, R4, R44 ;  /* 0x00000004d408723c */ /* 0x042ff0000004182c */
[----:B------:R-:W-:Y:S08]  /*4aa0*/  HMMA.16816.F32.BF16 R4, R212, R6, R40 ;  /* 0x00000006d404723c */ /* 0x000ff00000041828 */
[C---:B---3--:R-:W-:Y:S08]  /*4ab0*/  HMMA.16816.F32.BF16 R44, R216.reuse, R20, R36 ;  /* 0x00000014d82c723c */ /* 0x048ff00000041824 */
[C---:B------:R-:W-:Y:S01]  /*4ac0*/  HMMA.16816.F32.BF16 R40, R216.reuse, R22, R32 ;  /* 0x00000016d828723c */ /* 0x040fe20000041820 */
[----:B------:R-:W1:Y:S07]  /*4ad0*/  LDSM.16.M88.4 R20, [R241+0x3000] ;  /* 0x00300000f114783b */ /* 0x000e6e0000000200 */
[C---:B--2---:R-:W-:Y:S01]  /*4ae0*/  HMMA.16816.F32.BF16 R32, R216.reuse, R18, R12 ;  /* 0x00000012d820723c */ /* 0x044fe2000004180c */
[----:B------:R-:W2:Y:S07]  /*4af0*/  LDSM.16.M88.4 R12, [R241+0x4000] ;  /* 0x00400000f10c783b */ /* 0x000eae0000000200 */
[C---:B------:R-:W-:Y:S01]  /*4b00*/  HMMA.16816.F32.BF16 R36, R216.reuse, R16, R28 ;  /* 0x00000010d824723c */ /* 0x040fe2000004181c */
[----:B------:R-:W3:Y:S07]  /*4b10*/  LDSM.16.M88.4 R16, [R241+0x3800] ;  /* 0x00380000f110783b */ /* 0x000eee0000000200 */
[C---:B----4-:R-:W-:Y:S08]  /*4b20*/  HMMA.16816.F32.BF16 R28, R216.reuse, R24, R8 ;  /* 0x00000018d81c723c */ /* 0x050ff00000041808 */
[----:B------:R-:W-:Y:S01]  /*4b30*/  HMMA.16816.F32.BF16 R8, R216, R26, R4 ;  /* 0x0000001ad808723c */ /* 0x000fe20000041804 */
[----:B------:R-:W4:Y:S07]  /*4b40*/  LDSM.16.M88.4 R24, [R240+0x4800] ;  /* 0x00480000f018783b */ /* 0x000f2e0000000200 */
[C---:B-1----:R-:W-:Y:S08]  /*4b50*/  HMMA.16816.F32.BF16 R4, R220.reuse, R20, R44 ;  /* 0x00000014dc04723c */ /* 0x042ff0000004182c */
[C---:B------:R-:W-:Y:S08]  /*4b60*/  HMMA.16816.F32.BF16 R20, R220.reuse, R22, R40 ;  /* 0x00000016dc14723c */ /* 0x040ff00000041828 */
[C---:B--2---:R-:W-:Y:S08]  /*4b70*/  HMMA.16816.F32.BF16 R40, R220.reuse, R12, R28 ;  /* 0x0000000cdc28723c */ /* 0x044ff0000004181c */
[C---:B------:R-:W-:Y:S01]  /*4b80*/  HMMA.16816.F32.BF16 R28, R220.reuse, R14, R8 ;  /* 0x0000000edc1c723c */ /* 0x040fe20000041808 */
[----:B------:R-:W1:Y:S07]  /*4b90*/  LDSM.16.M88.4 R8, [R240+0x5000] ;  /* 0x00500000f008783b */ /* 0x000e6e0000000200 */
[C---:B---3--:R-:W-:Y:S01]  /*4ba0*/  HMMA.16816.F32.BF16 R44, R220.reuse, R16, R36 ;  /* 0x00000010dc2c723c */ /* 0x048fe20000041824 */
[----:B------:R-:W-:Y:S07]  /*4bb0*/  LDSM.16.M88.4 R36, [R247+0x5000] ;  /* 0x00500000f724783b */ /* 0x000fee0000000200 */
[----:B------:R-:W-:Y:S08]  /*4bc0*/  HMMA.16816.F32.BF16 R32, R220, R18, R32 ;  /* 0x00000012dc20723c */ /* 0x000ff00000041820 */
[C---:B----4-:R-:W-:Y:S08]  /*4bd0*/  HMMA.16816.F32.BF16 R16, R224.reuse, R24, R4 ;  /* 0x00000018e010723c */ /* 0x050ff00000041804 */
[C---:B------:R-:W-:Y:S01]  /*4be0*/  HMMA.16816.F32.BF16 R12, R224.reuse, R26, R20 ;  /* 0x0000001ae00c723c */ /* 0x040fe20000041814 */
[----:B------:R-:W2:Y:S04]  /*4bf0*/  LDSM.16.M88.4 R24, [R240+0x5800] ;  /* 0x00580000f018783b */ /* 0x000ea80000000200 */
[----:B------:R-:W3:Y:S03]  /*4c00*/  LDSM.16.M88.4 R20, [R247+0x4800] ;  /* 0x00480000f714783b */ /* 0x000ee60000000200 */
[C---:B-1----:R-:W-:Y:S08]  /*4c10*/  HMMA.16816.F32.BF16 R4, R224.reuse, R8, R44 ;  /* 0x00000008e004723c */ /* 0x042ff0000004182c */
[C---:B------:R-:W-:Y:S01]  /*4c20*/  HMMA.16816.F32.BF16 R32, R224.reuse, R10, R32 ;  /* 0x0000000ae020723c */ /* 0x040fe20000041820 */
[----:B------:R-:W1:Y:S07]  /*4c30*/  LDSM.16.M88.4 R8, [R247+0x5800] ;  /* 0x00580000f708783b */ /* 0x000e6e0000000200 */
[C---:B--2---:R-:W-:Y:S08]  /*4c40*/  HMMA.16816.F32.BF16 R48, R224.reuse, R24, R40 ;  /* 0x00000018e030723c */ /* 0x044ff00000041828 */
[----:B------:R-:W-:Y:S01]  /*4c50*/  HMMA.16816.F32.BF16 R44, R224, R26, R28 ;  /* 0x0000001ae02c723c */ /* 0x000fe2000004181c */
[----:B------:R-:W2:Y:S07]  /*4c60*/  LDSM.16.M88.4 R24, [R242+0x4800] ;  /* 0x00480000f218783b */ /* 0x000eae0000000200 */
[C---:B---3--:R-:W-:Y:S08]  /*4c70*/  HMMA.16816.F32.BF16 R40, R228.reuse, R20, R16 ;  /* 0x00000014e428723c */ /* 0x048ff00000041810 */
[C---:B------:R-:W-:Y:S01]  /*4c80*/  HMMA.16816.F32.BF16 R28, R228.reuse, R22, R12 ;  /* 0x00000016e41c723c */ /* 0x040fe2000004180c */
[----:B------:R-:W3:Y:S07]  /*4c90*/  LDSM.16.M88.4 R20, [R242+0x5000] ;  /* 0x00500000f214783b */ /* 0x000eee0000000200 */
[C---:B------:R-:W-:Y:S08]  /*4ca0*/  HMMA.16816.F32.BF16 R16, R228.reuse, R36, R4 ;  /* 0x00000024e410723c */ /* 0x040ff00000041804 */
[C---:B------:R-:W-:Y:S01]  /*4cb0*/  HMMA.16816.F32.BF16 R12, R228.reuse, R38, R32 ;  /* 0x00000026e40c723c */ /* 0x040fe20000041820 */
[----:B------:R-:W4:Y:S07]  /*4cc0*/  LDSM.16.M88.4 R36, [R242+0x5800] ;  /* 0x00580000f224783b */ /* 0x000f2e0000000200 */
[C---:B-1----:R-:W-:Y:S08]  /*4cd0*/  HMMA.16816.F32.BF16 R4, R228.reuse, R8, R48 ;  /* 0x00000008e404723c */ /* 0x042ff00000041830 */
[----:B------:R-:W-:Y:S08]  /*4ce0*/  HMMA.16816.F32.BF16 R44, R228, R10, R44 ;  /* 0x0000000ae42c723c */ /* 0x000ff0000004182c */
[C---:B--2---:R-:W-:Y:S08]  /*4cf0*/  HMMA.16816.F32.BF16 R40, R232.reuse, R24, R40 ;  /* 0x00000018e828723c */ /* 0x044ff00000041828 */
[C---:B------:R-:W-:Y:S08]  /*4d00*/  HMMA.16816.F32.BF16 R32, R232.reuse, R26, R28 ;  /* 0x0000001ae820723c */ /* 0x040ff0000004181c */
[C---:B---3--:R-:W-:Y:S01]  /*4d10*/  HMMA.16816.F32.BF16 R28, R232.reuse, R20, R16 ;  /* 0x00000014e81c723c */ /* 0x048fe20000041810 */
[----:B------:R-:W-:Y:S07]  /*4d20*/  LDSM.16.M88.4 R16, [R241+0x5000] ;  /* 0x00500000f110783b */ /* 0x000fee0000000200 */
[----:B------:R-:W-:Y:S01]  /*4d30*/  HMMA.16816.F32.BF16 R24, R232, R22, R12 ;  /* 0x00000016e818723c */ /* 0x000fe2000004180c */
[----:B------:R-:W1:Y:S04]  /*4d40*/  LDSM.16.M88.4 R20, [R241+0x4800] ;  /* 0x00480000f114783b */ /* 0x000e680000000200 */
[----:B------:R-:W2:Y:S01]  /*4d50*/  LDSM.16.M88.4 R12, [R241+0x5800] ;  /* 0x00580000f10c783b */ /* 0x000ea20000000200 */
[----:B------:R-:W-:Y:S01]  /*4d60*/  IADD3 R0, R247, 0x4800, RZ ;  /* 0x00004800f7007810 */ /* 0x000fe20007ffe0ff */
[----:B------:R-:W-:-:S04]  /*4d70*/  DEPBAR.LE SB0, 0x0 ;  /* 0x000080000000791a */ /* 0x000fc80000000000 */
[----:B----4-:R-:W-:Y:S01]  /*4d80*/  HMMA.16816.F32.BF16 R8, R232, R36, R4 ;  /* 0x00000024e808723c */ /* 0x010fe20000041804 */
[----:B------:R-:W-:Y:S01]  /*4d90*/  ISETP.GT.AND P0, PT, R57, R2, PT ;  /* 0x000000023900720c */ /* 0x000fe20003f04270 */
[----:B------:R3:W-:Y:S01]  /*4da0*/  STL [R1+0xc], R0 ;  /* 0x00000c0001007387 */ /* 0x0007e20000100800 */
[C---:B------:R-:W-:Y:S02]  /*4db0*/  IADD3 R3, R247.reuse, 0x5800, RZ ;  /* 0x00005800f7037810 */ /* 0x040fe40007ffe0ff */
[----:B------:R-:W-:-:S03]  /*4dc0*/  IADD3 R2, R247, 0x5000, RZ ;  /* 0x00005000f7027810 */ /* 0x000fc60007ffe0ff */
[----:B------:R-:W-:Y:S01]  /*4dd0*/  HMMA.16816.F32.BF16 R4, R232, R38, R44 ;  /* 0x00000026e804723c */ /* 0x000fe2000004182c */
[----:B------:R4:W-:Y:S04]  /*4de0*/  STL [R1+0x8], R3 ;  /* 0x0000080301007387 */ /* 0x0009e80000100800 */
[----:B------:R4:W-:Y:S01]  /*4df0*/  STL [R1+0x4], R2 ;  /* 0x0000040201007387 */ /* 0x0009e20000100800 */
[----:B---3--:R-:W-:-:S05]  /*4e00*/  IADD3 R0, R247, 0x3000, RZ ;  /* 0x00003000f7007810 */ /* 0x008fca0007ffe0ff */
[----:B------:R4:W-:Y:S01]  /*4e10*/  STL [R1], R0 ;  /* 0x0000000001007387 */ /* 0x0009e20000100800 */
[----:B-1----:R-:W-:Y:S01]  /*4e20*/  HMMA.16816.F32.BF16 R40, R236, R20, R40 ;  /* 0x00000014ec28723c */ /* 0x002fe20000041828 */
[----:B------:R-:W-:Y:S01]  /*4e30*/  BSSY B1, `(.L_x_4381) ;  /* 0x0000084000017945 */ /* 0x000fe20003800000 */
[----:B------:R-:W-:-:S06]  /*4e40*/  IADD3 R252, R247, 0x4000, RZ ;  /* 0x00004000f7fc7810 */ /* 0x000fcc0007ffe0ff */
[----:B------:R-:W-:Y:S01]  /*4e50*/  HMMA.16816.F32.BF16 R36, R236, R22, R32 ;  /* 0x00000016ec24723c */ /* 0x000fe20000041820 */
[C---:B------:R-:W-:Y:S02]  /*4e60*/  IADD3 R251, R247.reuse, 0x3800, RZ ;  /* 0x00003800f7fb7810 */ /* 0x040fe40007ffe0ff */
[----:B------:R-:W-:-:S05]  /*4e70*/  IADD3 R250, R247, 0x1800, RZ ;  /* 0x00001800f7fa7810 */ /* 0x000fca0007ffe0ff */
[----:B------:R-:W-:Y:S01]  /*4e80*/  HMMA.16816.F32.BF16 R32, R236, R16, R28 ;  /* 0x00000010ec20723c */ /* 0x000fe2000004181c */
[C---:B------:R-:W-:Y:S02]  /*4e90*/  IADD3 R249, R247.reuse, 0x2800, RZ ;  /* 0x00002800f7f97810 */ /* 0x040fe40007ffe0ff */
[----:B------:R-:W-:-:S05]  /*4ea0*/  IADD3 R248, R247, 0x2000, RZ ;  /* 0x00002000f7f87810 */ /* 0x000fca0007ffe0ff */
[C---:B------:R-:W-:Y:S08]  /*4eb0*/  HMMA.16816.F32.BF16 R20, R236.reuse, R18, R24 ;  /* 0x00000012ec14723c */ /* 0x040ff00000041818 */
[C---:B--2---:R-:W-:Y:S08]  /*4ec0*/  HMMA.16816.F32.BF16 R28, R236.reuse, R12, R8 ;  /* 0x0000000cec1c723c */ /* 0x044ff00000041808 */
[----:B------:R-:W-:Y:S01]  /*4ed0*/  HMMA.16816.F32.BF16 R24, R236, R14, R4 ;  /* 0x0000000eec18723c */ /* 0x000fe20000041804 */
[----:B------:R-:W-:Y:S06]  /*4ee0*/  BAR.SYNC.DEFER_BLOCKING 0x0 ;  /* 0x0000000000007b1d */ /* 0x000fec0000010000 */
[----:B------:R-:W-:Y:S01]  /*4ef0*/  @!UPT UIADD3 URZ, URZ, URZ, URZ ;  /* 0x0000003f3f3ff290 */ /* 0x000fe2000fffe03f */
[----:B------:R-:W-:Y:S11]  /*4f00*/  @!P0 BRA `(.L_x_4382) ;  /* 0x0000076000008947 */ /* 0x000ff60003800000 */
[----:B----4-:R-:W2:Y:S04]  /*4f10*/  LDL R3, [R1+0x70] ;  /* 0x0000700001037983 */ /* 0x010ea80000100800 */
        /* <DEDUP_REMOVED lines=43> */
.L_x_4485:
[----:B------:R-:W-:Y:S05]  /*51d0*/  BRA.DIV ~URZ, `(.L_x_4384) ;  /* 0x0000ecc27f007947 */ /* 0x000fea000b800000 */
[----:B------:R4:W1:Y:S02]  /*51e0*/  SHFL.IDX PT, R0, R6, RZ, 0x181f ;  /* 0x00181fff06007589 */ /* 0x00086400000e0000 */
.L_x_4486:
        /* <DEDUP_REMOVED lines=34> */
.L_x_4386:
[----:B------:R-:W-:Y:S05]  /*5410*/  BSYNC B0 ;  /* 0x0000000000007941 */ /* 0x000fea0003800000 */
.L_x_4385:
[----:B------:R-:W-:Y:S01]  /*5420*/  ISETP.GE.AND P0, PT, R7, 0x21, PT ;  /* 0x000000210700780c */ /* 0x000fe20003f06270 */
[----:B------:R-:W-:Y:S06]  /*5430*/  BRA.DIV ~URZ, `(.L_x_4387) ;  /* 0x0000eac27f007947 */ /* 0x000fec000b800000 */
[----:B---3--:R3:W2:Y:S04]  /*5440*/  SHFL.IDX PT, R4, R5, 0x1, 0x181f ;  /* 0x00381f0005047f89 */ /* 0x0086a800000e0000 */
[----:B-1----:R3:W1:Y:S02]  /*5450*/  SHFL.IDX PT, R0, R6, 0x1, 0x181f ;  /* 0x00381f0006007f89 */ /* 0x00266400000e0000 */
.L_x_4487:
        /* <DEDUP_REMOVED lines=33> */
.L_x_4382:
[----:B----4-:R-:W-:Y:S05]  /*5670*/  BSYNC B1 ;  /* 0x0000000000017941 */ /* 0x010fea0003800000 */
.L_x_4381:
[----:B-1----:R-:W4:Y:S01]  /*5680*/  LDL R2, [R1+0xa0] ;  /* 0x0000a00001027983 */ /* 0x002f220000100800 */
[----:B--2---:R-:W-:-:S03]  /*5690*/  IMAD.MOV.U32 R4, RZ, RZ, c[0x0][0x2c4] ;  /* 0x0000b100ff047624 */ /* 0x004fc600078e00ff */
[----:B------:R-:W4:Y:S04]  /*56a0*/  LDL R0, [R1+0xb8] ;  /* 0x0000b80001007983 */ /* 0x000f280000100800 */
[----:B---3--:R-:W2:Y:S04]  /*56b0*/  LDL R5, [R1+0xa4] ;  /* 0x0000a40001057983 */ /* 0x008ea80000100800 */
[----:B------:R-:W3:Y:S01]  /*56c0*/  LDL R3, [R1+0x98] ;  /* 0x0000980001037983 */ /* 0x000ee20000100800 */
[----:B------:R-:W-:-:S03]  /*56d0*/  ISETP.NE.AND P0, PT, R4, 0x1, PT ;  /* 0x000000010400780c */ /* 0x000fc60003f05270 */
[----:B------:R-:W0:Y:S01]  /*56e0*/  LDGDEPBAR ;  /* 0x00000000000079af */ /* 0x000e220000000000 */
[----:B----4-:R-:W-:Y:S02]  /*56f0*/  IADD3 R0, R0, R2, RZ ;  /* 0x0000000200007210 */ /* 0x010fe40007ffe0ff */
[----:B--2---:R-:W-:-:S07]  /*5700*/  IADD3 R6, -R5, R56, RZ ;  /* 0x0000003805067210 */ /* 0x004fce0007ffe1ff */
[----:B------:R-:W-:-:S04]  /*5710*/  @P0 IMAD.HI.U32 R2, R0, c[0x0][0x2c8], RZ ;  /* 0x0000b20000020a27 */ /* 0x000fc800078e00ff */
[----:B------:R-:W-:Y:S01]  /*5720*/  IMAD.MOV.U32 R4, RZ, RZ, R0 ;  /* 0x000000ffff047224 */ /* 0x000fe200078e0000 */
[----:B------:R-:W-:Y:S02]  /*5730*/  IADD3 R0, -R5, 0x1, R56 ;  /* 0x0000000105007810 */ /* 0x000fe40007ffe138 */
[----:B------:R-:W-:-:S03]  /*5740*/  @P0 SHF.R.U32.HI R4, RZ, c[0x0][0x2cc], R2 ;  /* 0x0000b300ff040a19 */ /* 0x000fc60000011602 */
[----:B---3--:R-:W-:Y:S01]  /*5750*/  IMAD.IADD R5, R0, 0x1, -R3 ;  /* 0x0000000100057824 */ /* 0x008fe200078e0a03 */
[----:B------:R-:W-:Y:S05]  /*5760*/  BRA.DIV ~URZ, `(.L_x_4388) ;  /* 0x0000e8527f007947 */ /* 0x000fea000b800000 */
[----:B------:R1:W2:Y:S02]  /*5770*/  SHFL.IDX PT, R0, R4, RZ, 0x1c1f ;  /* 0x001c1fff04007589 */ /* 0x0002a400000e0000 */
.L_x_4488:
        /* <DEDUP_REMOVED lines=83> */
.L_x_4489:
[----:B------:R-:W4:Y:S01]  /*5cb0*/  LDL R44, [R1+0x10] ;  /* 0x00001000012c7983 */ /* 0x000f220000100800 */
        /* <DEDUP_REMOVED lines=89> */
[----:B------:R-:W4:Y:S01]  /*6250*/  LDSM.16.MT88.4 R48, [R246+0x2000] ;  /* 0x00200000f630783b */ /* 0x000f220000004200 */
[----:B------:R-:W-:-:S03]  /*6260*/  MOV R148, R79 ;  /* 0x0000004f00947202 */ /* 0x000fc60000000f00 */
[----:B------:R-:W-:Y:S01]  /*6270*/  HMMA.16816.F32.BF16 R40, R8, R56, RZ ;  /* 0x000000380828723c */ /* 0x000fe200000418ff */
[----:B------:R-:W-:Y:S01]  /*6280*/  IMAD.MOV.U32 R81, RZ, RZ, R26 ;  /* 0x000000ffff517224 */ /* 0x000fe200078e001a */
[----:B------:R-:W-:Y:S01]  /*6290*/  MOV R80, R27 ;  /* 0x0000001b00507202 */ /* 0x000fe20000000f00 */
[----:B------:R-:W-:Y:S01]  /*62a0*/  IMAD.MOV.U32 R78, RZ, RZ, R24 ;  /* 0x000000ffff4e7224 */ /* 0x000fe200078e0018 */
[----:B------:R-:W-:-:S04]  /*62b0*/  MOV R79, R25 ;  /* 0x00000019004f7202 */ /* 0x000fc80000000f00 */
[----:B------:R-:W-:Y:S01]  /*62c0*/  HMMA.16816.F32.BF16 R16, R4, R32, R16 ;  /* 0x000000200410723c */ /* 0x000fe20000041810 */
[----:B------:R-:W-:Y:S01]  /*62d0*/  MOV R77, R22 ;  /* 0x00000016004d7202 */ /* 0x000fe20000000f00 */
[----:B------:R-:W-:Y:S01]  /*62e0*/  IMAD.MOV.U32 R92, RZ, RZ, R21 ;  /* 0x000000ffff5c7224 */ /* 0x000fe200078e0015 */
[----:B------:R-:W-:Y:S02]  /*62f0*/  MOV R76, R23 ;  /* 0x00000017004c7202 */ /* 0x000fe40000000f00 */
[----:B------:R-:W-:-:S03]  /*6300*/  MOV R87, R20 ;  /* 0x0000001400577202 */ /* 0x000fc60000000f00 */
[----:B------:R-:W-:Y:S01]  /*6310*/  HMMA.16816.F32.BF16 R12, R4, R34, R12 ;  /* 0x00000022040c723c */ /* 0x000fe2000004180c */
[----:B------:R-:W-:Y:S07]  /*6320*/  LDSM.16.MT88.4 R32, [R245+0x3800] ;  /* 0x00380000f520783b */ /* 0x000fee0000004200 */
[C---:B------:R-:W-:Y:S08]  /*6330*/  HMMA.16816.F32.BF16 R28, R8.reuse, R58, RZ ;  /* 0x0000003a081c723c */ /* 0x040ff000000418ff */
[----:B--2---:R-:W-:Y:S01]  /*6340*/  HMMA.16816.F32.BF16 R24, R8, R44, RZ ;  /* 0x0000002c0818723c */ /* 0x004fe200000418ff */
[----:B------:R-:W-:Y:S01]  /*6350*/  MOV R135, R16 ;  /* 0x0000001000877202 */ /* 0x000fe20000000f00 */
[----:B------:R-:W-:Y:S01]  /*6360*/  IMAD.MOV.U32 R132, RZ, RZ, R17 ;  /* 0x000000ffff847224 */ /* 0x000fe200078e0011 */
[----:B------:R-:W-:-:S02]  /*6370*/  MOV R131, R18 ;  /* 0x0000001200837202 */ /* 0x000fc40000000f00 */
[----:B------:R-:W-:-:S03]  /*6380*/  MOV R130, R19 ;  /* 0x0000001300827202 */ /* 0x000fc60000000f00 */
[----:B------:R-:W-:Y:S01]  /*6390*/  HMMA.16816.F32.BF16 R20, R8, R46, RZ ;  /* 0x0000002e0814723c */ /* 0x000fe200000418ff */
[----:B------:R-:W2:Y:S01]  /*63a0*/  LDSM.16.MT88.4 R44, [R245+0x3000] ;  /* 0x00300000f52c783b */ /* 0x000ea20000004200 */
[----:B------:R-:W-:Y:S01]  /*63b0*/  IMAD.MOV.U32 R86, RZ, RZ, R13 ;  /* 0x000000ffff567224 */ /* 0x000fe200078e000d */
[----:B------:R-:W-:Y:S01]  /*63c0*/  MOV R85, R14 ;  /* 0x0000000e00557202 */ /* 0x000fe20000000f00 */
[----:B------:R-:W-:Y:S01]  /*63d0*/  IMAD.MOV.U32 R3, RZ, RZ, R12 ;  /* 0x000000ffff037224 */ /* 0x000fe200078e000c */
[----:B------:R-:W-:-:S03]  /*63e0*/  MOV R84, R15 ;  /* 0x0000000f00547202 */ /* 0x000fc60000000f00 */
[----:B------:R-:W-:Y:S01]  /*63f0*/  HMMA.16816.F32.BF16 R56, R4, R64, R40 ;  /* 0x000000400438723c */ /* 0x000fe20000041828 */
[----:B------:R-:W5:Y:S07]  /*6400*/  LDSM.16.MT88.4 R40, [R243+0x3800] ;  /* 0x00380000f328783b */ /* 0x000f6e0000004200 */
[C---:B------:R-:W-:Y:S08]  /*6410*/  HMMA.16816.F32.BF16 R16, R8.reuse, R52, RZ ;  /* 0x000000340810723c */ /* 0x040ff000000418ff */
[----:B------:R-:W-:Y:S01]  /*6420*/  HMMA.16816.F32.BF16 R12, R8, R54, RZ ;  /* 0x00000036080c723c */ /* 0x000fe200000418ff */
[----:B------:R-:W2:Y:S07]  /*6430*/  LDSM.16.MT88.4 R52, [R244+0x3000] ;  /* 0x00300000f434783b */ /* 0x000eae0000004200 */
[C---:B------:R-:W-:Y:S08]  /*6440*/  HMMA.16816.F32.BF16 R180, R4.reuse, R66, R28 ;  /* 0x0000004204b4723c */ /* 0x040ff0000004181c */
[----:B---3--:R-:W-:Y:S08]  /*6450*/  HMMA.16816.F32.BF16 R64, R4, R60, R24 ;  /* 0x0000003c0440723c */ /* 0x008ff00000041818 */
[C---:B-1----:R-:W-:Y:S08]  /*6460*/  HMMA.16816.F32.BF16 R28, R8.reuse, R36, RZ ;  /* 0x00000024081c723c */ /* 0x042ff000000418ff */
[----:B------:R-:W-:Y:S01]  /*6470*/  HMMA.16816.F32.BF16 R24, R8, R38, RZ ;  /* 0x000000260818723c */ /* 0x000fe200000418ff */
[----:B------:R-:W1:Y:S07]  /*6480*/  LDSM.16.MT88.4 R36, [R246+0x3000] ;  /* 0x00300000f624783b */ /* 0x000e6e0000004200 */
[C---:B------:R-:W-:Y:S08]  /*6490*/  HMMA.16816.F32.BF16 R176, R4.reuse, R62, R20 ;  /* 0x0000003e04b0723c */ /* 0x040ff00000041814 */
[C---:B----4-:R-:W-:Y:S08]  /*64a0*/  HMMA.16816.F32.BF16 R60, R4.reuse, R48, R16 ;  /* 0x00000030043c723c */ /* 0x050ff00000041810 */
[----:B------:R-:W-:Y:S01]  /*64b0*/  HMMA.16816.F32.BF16 R172, R4, R50, R12 ;  /* 0x0000003204ac723c */ /* 0x000fe2000004180c */
[----:B------:R-:W3:Y:S07]  /*64c0*/  LDSM.16.MT88.4 R48, [R244+0x3800] ;  /* 0x00380000f430783b */ /* 0x000eee0000004200 */
[----:B--2---:R-:W-:Y:S07]  /*64d0*/  HMMA.16816.F32.BF16 R16, R8, R46, RZ ;  /* 0x0000002e0810723c */ /* 0x004fee00000418ff */
[----:B------:R-:W-:Y:S01]  /*64e0*/  MOV R46, R85 ;  /* 0x00000055002e7202 */ /* 0x000fe20000000f00 */
[----:B-----5:R-:W-:Y:S01]  /*64f0*/  HMMA.16816.F32.BF16 R88, R4, R42, R24 ;  /* 0x0000002a0458723c */ /* 0x020fe20000041818 */
[----:B------:R-:W2:Y:S01]  /*6500*/  LDSM.16.MT88.4 R24, [R246+0x3800] ;  /* 0x00380000f618783b */ /* 0x000ea20000004200 */
[----:B------:R-:W-:-:S05]  /*6510*/  MOV R47, R84 ;  /* 0x00000054002f7202 */ /* 0x000fca0000000f00 */
[----:B------:R-:W-:Y:S01]  /*6520*/  MOV R42, R77 ;  /* 0x0000004d002a7202 */ /* 0x000fe20000000f00 */
[----:B------:R-:W-:Y:S01]  /*6530*/  HMMA.16816.F32.BF16 R20, R8, R44, RZ ;  /* 0x0000002c0814723c */ /* 0x000fe200000418ff */
[----:B------:R-:W-:-:S06]  /*6540*/  MOV R43, R76 ;  /* 0x0000004c002b7202 */ /* 0x000fcc0000000f00 */
[----:B------:R-:W-:Y:S01]  /*6550*/  MOV R45, R86 ;  /* 0x00000056002d7202 */ /* 0x000fe20000000f00 */
[----:B------:R-:W-:Y:S01]  /*6560*/  HMMA.16816.F32.BF16 R12, R8, R52, RZ ;  /* 0x00000034080c723c */ /* 0x000fe200000418ff */
        /* <DEDUP_REMOVED lines=8> */
[----:B------:R-:W-:Y:S01]  /*65f0*/  HMMA.16816.F32.BF16 R80, R4, R40, R28 ;  /* 0x000000280450723c */ /* 0x000fe2000004181c */
[----:B------:R-:W4:Y:S01]  /*6600*/  LDSM.16.MT88.4 R28, [R243+0x4800] ;  /* 0x00480000f31c783b */ /* 0x000f220000004200 */
[----:B------:R-:W-:-:S05]  /*6610*/  MOV R35, R156 ;  /* 0x0000009c00237202 */ /* 0x000fca0000000f00 */
[----:B------:R-:W-:Y:S01]  /*6620*/  MOV R41, R79 ;  /* 0x0000004f00297202 */ /* 0x000fe20000000f00 */
[----:B-1----:R-:W-:Y:S01]  /*6630*/  HMMA.16816.F32.BF16 R16, R8, R36, RZ ;  /* 0x000000240810723c */ /* 0x002fe200000418ff */
[----:B------:R-:W-:-:S07]  /*6640*/  IMAD.MOV.U32 R40, RZ, RZ, R78 ;  /* 0x000000ffff287224 */ /* 0x000fce00078e004e */
[C---:B------:R-:W-:Y:S07]  /*6650*/  HMMA.16816.F32.BF16 R76, R4.reuse, R32, R20 ;  /* 0x00000020044c723c */ /* 0x040fee0000041814 */
[----:B------:R-:W-:Y:S01]  /*6660*/  IMAD.MOV.U32 R32, RZ, RZ, R87 ;  /* 0x000000ffff207224 */ /* 0x000fe200078e0057 */
[----:B------:R-:W-:Y:S01]  /*6670*/  MOV R33, R92 ;  /* 0x0000005c00217202 */ /* 0x000fe20000000f00 */
[----:B---3--:R-:W-:Y:S03]  /*6680*/  HMMA.16816.F32.BF16 R84, R4, R48, R12 ;  /* 0x000000300454723c */ /* 0x008fe6000004180c */
[----:B------:R-:W-:-:S02]  /*6690*/  MOV R36, R32 ;  /* 0x0000002000247202 */ /* 0x000fc40000000f00 */
[----:B------:R-:W-:Y:S01]  /*66a0*/  MOV R37, R33 ;  /* 0x0000002100257202 */ /* 0x000fe20000000f00 */
[----:B------:R-:W-:Y:S01]  /*66b0*/  IMAD.MOV.U32 R33, RZ, RZ, R158 ;  /* 0x000000ffff217224 */ /* 0x000fe200078e009e */
[----:B------:R-:W-:Y:S01]  /*66c0*/  MOV R48, R151 ;  /* 0x0000009700307202 */ /* 0x000fe20000000f00 */
[----:B------:R-:W-:Y:S01]  /*66d0*/  HMMA.16816.F32.BF16 R12, R8, R38, RZ ;  /* 0x00000026080c723c */ /* 0x000fe200000418ff */
[----:B------:R-:W-:Y:S01]  /*66e0*/  IMAD.MOV.U32 R49, RZ, RZ, R150 ;  /* 0x000000ffff317224 */ /* 0x000fe200078e0096 */
[----:B------:R-:W-:Y:S02]  /*66f0*/  MOV R32, R159 ;  /* 0x0000009f00207202 */ /* 0x000fe40000000f00 */
[----:B------:R-:W-:Y:S03]  /*6700*/  LDSM.16.MT88.4 R156, [R243+0x1000] ;  /* 0x00100000f39c783b */ /* 0x000fe60000004200 */
[----:B------:R-:W-:Y:S01]  /*6710*/  MOV R38, R42 ;  /* 0x0000002a00267202 */ /* 0x000fe20000000f00 */
[----:B--2---:R-:W-:Y:S01]  /*6720*/  HMMA.16816.F32.BF16 R92, R4, R24, R16 ;  /* 0x00000018045c723c */ /* 0x004fe20000041810 */
[----:B------:R-:W1:Y:S01]  /*6730*/  LDSM.16.MT88.4 R16, [R243+0x5000] ;  /* 0x00500000f310783b */ /* 0x000e620000004200 */
[----:B------:R-:W-:Y:S01]  /*6740*/  IMAD.MOV.U32 R39, RZ, RZ, R43 ;  /* 0x000000ffff277224 */ /* 0x000fe200078e002b */
[----:B------:R-:W-:-:S02]  /*6750*/  MOV R42, R52 ;  /* 0x00000034002a7202 */ /* 0x000fc40000000f00 */
[----:B------:R-:W-:Y:S01]  /*6760*/  MOV R43, R53 ;  /* 0x00000035002b7202 */ /* 0x000fe20000000f00 */
[----:B------:R-:W-:Y:S01]  /*6770*/  IMAD.MOV.U32 R53, RZ, RZ, R132 ;  /* 0x000000ffff357224 */ /* 0x000fe200078e0084 */
[----:B------:R-:W-:Y:S01]  /*6780*/  MOV R52, R135 ;  /* 0x0000008700347202 */ /* 0x000fe20000000f00 */
[----:B------:R-:W-:Y:S01]  /*6790*/  HMMA.16816.F32.BF16 R20, R8, R54, RZ ;  /* 0x000000360814723c */ /* 0x000fe200000418ff */
[----:B------:R-:W-:-:S06]  /*67a0*/  FADD.FTZ R25, R117, R3 ;  /* 0x0000000375197221 */ /* 0x000fcc0000010000 */
[----:B------:R-:W-:Y:S01]  /*67b0*/  MOV R55, R130 ;  /* 0x0000008200377202 */ /* 0x000fe20000000f00 */
[----:B------:R-:W-:Y:S01]  /*67c0*/  HMMA.16816.F32.BF16 R112, R4, R26, R12 ;  /* 0x0000001a0470723c */ /* 0x000fe2000004180c */
[----:B------:R-:W-:-:S06]  /*67d0*/  MOV R54, R131 ;  /* 0x0000008300367202 */ /* 0x000fcc0000000f00 */
[--C-:B------:R-:W-:Y:S01]  /*67e0*/  FFMA.FTZ R27, R74, c[0x0][0x2d0], -R2.reuse ;  /* 0x0000b4004a1b7a23 */ /* 0x100fe20000010802 */
[----:B----4-:R-:W-:Y:S01]  /*67f0*/  HMMA.16816.F32.BF16 R12, R8, R28, RZ ;  /* 0x0000001c080c723c */ /* 0x010fe200000418ff */
[----:B------:R-:W-:-:S06]  /*6800*/  FFMA.FTZ R26, R73, c[0x0][0x2d0], -R2 ;  /* 0x0000b400491a7a23 */ /* 0x000fcc0000010802 */
[----:B------:R-:W-:Y:S01]  /*6810*/  FFMA.FTZ R28, R75, c[0x0][0x2d0], -R2 ;  /* 0x0000b4004b1c7a23 */ /* 0x000fe20000010802 */
[----:B------:R-:W-:Y:S01]  /*6820*/  HMMA.16816.F32.BF16 R104, R4, R50, R20 ;  /* 0x000000320468723c */ /* 0x000fe20000041814 */
[----:B------:R-:W2:Y:S01]  /*6830*/  LDSM.16.MT88.4 R20, [R245+0x4800] ;  /* 0x00480000f514783b */ /* 0x000ea20000004200 */
[----:B------:R-:W-:-:S05]  /*6840*/  FFMA.FTZ R29, R70, c[0x0][0x2d0], -R0 ;  /* 0x0000b400461d7a23 */ /* 0x000fca0000010800 */
[----:B------:R-:W-:Y:S02]  /*6850*/  MOV R50, R149 ;  /* 0x0000009500327202 */ /* 0x000fe40000000f00 */
[----:B------:R-:W-:Y:S02]  /*6860*/  MOV R51, R148 ;  /* 0x0000009400337202 */ /* 0x000fe40000000f00 */
[----:B------:R-:W-:Y:S05]  /*6870*/  LDSM.16.MT88.4 R148, [R245+0x1000] ;  /* 0x00100000f594783b */ /* 0x000fea0000004200 */
        /* <DEDUP_REMOVED lines=72> */
[C---:B----4-:R-:W-:Y:S01]  /*6d00*/  HMMA.16816.F32.BF16 R16, R4.reuse, R8, R16 ;  /* 0x000000080410723c */ /* 0x050fe20000041810 */
[----:B------:R-:W2:Y:S07]  /*6d10*/  LDL R9, [R1+0x9c] ;  /* 0x00009c0001097983 */ /* 0x000eae0000100800 */
[----:B------:R-:W-:Y:S01]  /*6d20*/  HMMA.16816.F32.BF16 R12, R4, R10, R12 ;  /* 0x0000000a040c723c */ /* 0x000fe2000004180c */
[----:B------:R-:W2:Y:S04]  /*6d30*/  LDL R10, [R1+0x98] ;  /* 0x00009800010a7983 */ /* 0x000ea80000100800 */
[----:B------:R-:W4:Y:S03]  /*6d40*/  LDL.LU R8, [R1+0x34] ;  /* 0x0000340001087983 */ /* 0x000f260000300800 */
[C---:B------:R-:W-:Y:S01]  /*6d50*/  HMMA.16816.F32.BF16 R72, R128.reuse, R74, R88 ;  /* 0x0000004a8048723c */ /* 0x040fe20000041858 */
[----:B------:R-:W4:Y:S04]  /*6d60*/  LDL R3, [R1+0x64] ;  /* 0x0000640001037983 */ /* 0x000f280000100800 */
[----:B------:R-:W1:Y:S03]  /*6d70*/  LDSM.16.MT88.4 R88, [R244+0x4000] ;  /* 0x00400000f458783b */ /* 0x000e660000004200 */
[----:B------:R-:W-:Y:S01]  /*6d80*/  HMMA.16816.F32.BF16 R140, R128, R142, R48 ;  /* 0x0000008e808c723c */ /* 0x000fe20000041830 */
[----:B------:R-:W1:Y:S01]  /*6d90*/  LDSM.16.MT88.4 R48, [R245+0x2800] ;  /* 0x00280000f530783b */ /* 0x000e620000004200 */
[----:B------:R-:W-:-:S03]  /*6da0*/  MOV R2, c[0x0][0x2c4] ;  /* 0x0000b10000027a02 */ /* 0x000fc60000000f00 */
[----:B------:R-:W-:Y:S03]  /*6db0*/  LDSM.16.MT88.4 R4, [R246+0x5800] ;  /* 0x00580000f604783b */ /* 0x000fe60000004200 */
        /* <DEDUP_REMOVED lines=10> */
[----:B------:R-:W3:Y:S01]  /*6e60*/  LDSM.16.MT88.4 R56, [R244+0x2800] ;  /* 0x00280000f438783b */ /* 0x000ee20000004200 */
[----:B------:R-:W-:-:S06]  /*6e70*/  ISETP.NE.AND P1, PT, R2, 0x1, PT ;  /* 0x000000010200780c */ /* 0x000fcc0003f25270 */
[C---:B-1----:R-:W-:Y:S08]  /*6e80*/  HMMA.16816.F32.BF16 R100, R128.reuse, R104, R100 ;  /* 0x000000688064723c */ /* 0x042ff00000041864 */
[C---:B---3--:R-:W-:Y:S08]  /*6e90*/  HMMA.16816.F32.BF16 R92, R128.reuse, R96, R92 ;  /* 0x00000060805c723c */ /* 0x048ff0000004185c */
[C---:B------:R-:W-:Y:S01]  /*6ea0*/  HMMA.16816.F32.BF16 R104, R128.reuse, R106, R120 ;  /* 0x0000006a8068723c */ /* 0x040fe20000041878 */
[----:B------:R-:W1:Y:S07]  /*6eb0*/  LDSM.16.MT88.4 R120, [R244+0x5800] ;  /* 0x00580000f478783b */ /* 0x000e6e0000004200 */
[C---:B------:R-:W-:Y:S01]  /*6ec0*/  HMMA.16816.F32.BF16 R52, R128.reuse, R56, R64 ;  /* 0x000000388034723c */ /* 0x040fe20000041840 */
[----:B------:R-:W3:Y:S07]  /*6ed0*/  LDSM.16.MT88.4 R64, [R246+0x2800] ;  /* 0x00280000f640783b */ /* 0x000eee0000004200 */
[C---:B------:R-:W-:Y:S01]  /*6ee0*/  HMMA.16816.F32.BF16 R96, R128.reuse, R98, R112 ;  /* 0x000000628060723c */ /* 0x040fe20000041870 */
[----:B------:R-:W3:Y:S07]  /*6ef0*/  LDSM.16.MT88.4 R112, [R245+0x5800] ;  /* 0x00580000f570783b */ /* 0x000eee0000004200 */
[C---:B------:R-:W-:Y:S08]  /*6f00*/  HMMA.16816.F32.BF16 R48, R128.reuse, R50, R180 ;  /* 0x000000328030723c */ /* 0x040ff000000418b4 */
[C---:B------:R-:W-:Y:S08]  /*6f10*/  HMMA.16816.F32.BF16 R56, R128.reuse, R58, R176 ;  /* 0x0000003a8038723c */ /* 0x040ff000000418b0 */
[C---:B-1----:R-:W-:Y:S08]  /*6f20*/  HMMA.16816.F32.BF16 R116, R128.reuse, R120, R116 ;  /* 0x000000788074723c */ /* 0x042ff00000041874 */
        /* <DEDUP_REMOVED lines=8> */
[----:B------:R-:W-:-:S04]  /*6fb0*/  @P1 SHF.R.U32.HI R0, RZ, c[0x0][0x2cc], R2 ;  /* 0x0000b300ff001a19 */ /* 0x000fc80000011602 */
[----:B--2---:R-:W-:-:S05]  /*6fc0*/  IADD3 R0, R0, R9, -R10 ;  /* 0x0000000900007210 */ /* 0x004fca0007ffe80a */
[----:B------:R-:W-:-:S05]  /*6fd0*/  IMAD.HI R0, R0, 0x2aaaaaab, RZ ;  /* 0x2aaaaaab00007827 */ /* 0x000fca00078e02ff */
[----:B------:R-:W-:-:S04]  /*6fe0*/  SHF.R.U32.HI R2, RZ, 0x1f, R0 ;  /* 0x0000001fff027819 */ /* 0x000fc80000011600 */
[----:B------:R-:W-:-:S04]  /*6ff0*/  LEA.HI.SX32 R0, R0, R2, 0x1d ;  /* 0x0000000200007211 */ /* 0x000fc800078feaff */
[----:B----4-:R-:W-:Y:S02]  /*7000*/  IMNMX R0, R3, R0, !PT ;  /* 0x0000000003007217 */ /* 0x010fe40007800200 */
[----:B------:R-:W-:-:S03]  /*7010*/  IADD3 R180, R8, -0x2, RZ ;  /* 0xfffffffe08b47810 */ /* 0x000fc60007ffe0ff */
[----:B------:R1:W-:Y:S01]  /*7020*/  STL [R1+0x6c], R0 ;  /* 0x00006c0001007387 */ /* 0x0003e20000100800 */
[----:B------:R-:W-:Y:S11]  /*7030*/  ISETP.GE.AND P0, PT, R180, R0, PT ;  /* 0x00000000b400720c */ /* 0x000ff60003f06270 */
[----:B------:R-:W-:Y:S02]  /*7040*/  @!UPT UIADD3 URZ, URZ, URZ, URZ ;  /* 0x0000003f3f3ff290 */ /* 0x000fe4000fffe03f */
[----:B------:R-:W-:Y:S05]  /*7050*/  @!P0 BRA `(.L_x_4390) ;  /* 0x0000367000008947 */ /* 0x000fea0003800000 */
[----:B------:R2:W-:Y:S01]  /*7060*/  STL [R1+0x34], R180 ;  /* 0x000034b401007387 */ /* 0x0005e20000100800 */
[----:B------:R-:W-:Y:S02]  /*7070*/  MOV R136, R133 ;  /* 0x0000008500887202 */ /* 0x000fe40000000f00 */
[----:B------:R-:W-:Y:S02]  /*7080*/  MOV R135, R134 ;  /* 0x0000008600877202 */ /* 0x000fe40000000f00 */
.L_x_4403:
[----:B------:R-:W3:Y:S01]  /*7090*/  LDL R4, [R1+0x14] ;  /* 0x0000140001047983 */ /* 0x000ee20000100800 */
[----:B------:R-:W-:Y:S04]  /*70a0*/  DEPBAR.LE SB0, 0x0 ;  /* 0x000080000000791a */ /* 0x000fe80000000000 */
[----:B------:R-:W4:Y:S01]  /*70b0*/  LDL R2, [R1+0x34] ;  /* 0x0000340001027983 */ /* 0x000f220000100800 */
[----:B------:R-:W-:Y:S01]  /*70c0*/  WARPSYNC 0xffffffff ;  /* 0xffffffff00007948 */ /* 0x000fe20003800000 */
[----:B------:R-:W-:Y:S02]  /*70d0*/  BSSY B0, `(.L_x_4391) ;  /* 0x0000061000007945 */ /* 0x000fe40003800000 */
[----:B------:R-:W5:Y:S04]  /*70e0*/  LDL R3, [R1+0x18] ;  /* 0x0000180001037983 */ /* 0x000f680000100800 */
[----:B-1----:R-:W4:Y:S04]  /*70f0*/  LDL R0, [R1+0x64] ;  /* 0x0000640001007983 */ /* 0x002f280000100800 */
[----:B------:R-:W-:Y:S06]  /*7100*/  BAR.SYNC.DEFER_BLOCKING 0x0 ;  /* 0x0000000000007b1d */ /* 0x000fec0000010000 */
[----:B------:R1:W2:Y:S04]  /*7110*/  LDSM.16.M88.4 R8, [R240] ;  /* 0x00000000f008783b */ /* 0x0002a80000000200 */
[----:B------:R1:W1:Y:S04]  /*7120*/  LDSM.16.M88.4 R16, [R240+0x800] ;  /* 0x00080000f010783b */ /* 0x0002680000000200 */
[----:B------:R1:W1:Y:S04]  /*7130*/  LDSM.16.M88.4 R24, [R240+0x1000] ;  /* 0x00100000f018783b */ /* 0x0002680000000200 */
[----:B------:R1:W1:Y:S04]  /*7140*/  LDSM.16.M88.4 R172, [R247] ;  /* 0x00000000f7ac783b */ /* 0x0002680000000200 */
[----:B---3--:R3:W1:Y:S04]  /*7150*/  LDSM.16.M88.4 R176, [R4] ;  /* 0x0000000004b0783b */ /* 0x0086680000000200 */
[----:B--2--5:R3:W2:Y:S01]  /*7160*/  LDSM.16.M88.4 R180, [R3] ;  /* 0x0000000003b4783b */ /* 0x0246a20000000200 */
[----:B----4-:R-:W-:Y:S11]  /*7170*/  ISETP.GT.AND P0, PT, R0, R2, PT ;  /* 0x000000020000720c */ /* 0x010ff60003f04270 */
[----:B------:R-:W-:Y:S02]  /*7180*/  @!UPT UIADD3 URZ, URZ, URZ, URZ ;  /* 0x0000003f3f3ff290 */ /* 0x000fe4000fffe03f */
[----:B------:R-:W-:-:S05]  /*7190*/  @P0 BRA `(.L_x_4392) ;  /* 0x0000054000000947 */ /* 0x000fca0003800000 */
[----:B---3--:R-:W3:Y:S04]  /*71a0*/  LDL R4, [R1+0x30] ;  /* 0x0000300001047983 */ /* 0x008ee80000100800 */
[----:B------:R-:W4:Y:S04]  /*71b0*/  LDL R12, [R1+0x2c] ;  /* 0x00002c00010c7983 */ /* 0x000f280000100800 */
[----:B------:R-:W5:Y:S04]  /*71c0*/  LDL.64 R6, [R1+0x88] ;  /* 0x0000880001067983 */ /* 0x000f680000100a00 */
[----:B--2---:R-:W2:Y:S01]  /*71d0*/  LDL R5, [R1+0x94] ;  /* 0x0000940001057983 */ /* 0x004ea20000100800 */
[----:B---3--:R-:W-:Y:S01]  /*71e0*/  IMAD.WIDE.U32 R2, R4, c[0x0][0x208], RZ ;  /* 0x0000820004027a25 */ /* 0x008fe200078e00ff */
[----:B------:R-:W-:Y:S05]  /*71f0*/  SHF.R.S32.HI R0, RZ, 0x1f, R4 ;  /* 0x0000001fff007819 */ /* 0x000fea0000011404 */
[----:B------:R-:W-:Y:S04]  /*7200*/  IMAD R0, R0, c[0x0][0x208], RZ ;  /* 0x0000820000007a24 */ /* 0x000fe800078e02ff */
[----:B------:R-:W-:Y:S05]  /*7210*/  IMAD R0, R4, c[0x0][0x20c], R0 ;  /* 0x0000830004007a24 */ /* 0x000fea00078e0200 */
[----:B------:R-:W-:Y:S02]  /*7220*/  IADD3 R3, R3, R0, RZ ;  /* 0x0000000003037210 */ /* 0x000fe40007ffe0ff */
[----:B----4-:R-:W-:Y:S03]  /*7230*/  SHF.R.S32.HI R0, RZ, 0x1f, R12 ;  /* 0x0000001fff007819 */ /* 0x010fe6000001140c */
[----:B------:R-:W-:Y:S04]  /*7240*/  IMAD.WIDE.U32 R2, R12, c[0x0][0x218], R2 ;  /* 0x000086000c027a25 */ /* 0x000fe800078e0002 */
[----:B------:R-:W-:Y:S01]  /*7250*/  IMAD R4, R0, c[0x0][0x218], RZ ;  /* 0x0000860000047a24 */ /* 0x000fe200078e02ff */
[----:B-----5:R-:W-:Y:S03]  /*7260*/  IADD3 R0, P0, R6, R2, RZ ;  /* 0x0000000206007210 */ /* 0x020fe60007f1e0ff */
[----:B------:R-:W-:Y:S05]  /*7270*/  IMAD R4, R12, c[0x0][0x21c], R4 ;  /* 0x000087000c047a24 */ /* 0x000fea00078e0204 */
[----:B--2---:R-:W-:Y:S02]  /*7280*/  IADD3.X R2, R5, R3, R4, P0, !PT ;  /* 0x0000000305027210 */ /* 0x004fe400007fe404 */
[C---:B------:R-:W-:Y:S04]  /*7290*/  LEA R12, P0, R0.reuse, c[0x0][0x1f8], 0x1 ;  /* 0x00007e00000c7a11 */ /* 0x040fe800078008ff */
[----:B------:R-:W-:Y:S01]  /*72a0*/  LEA.HI.X R5, R0, c[0x0][0x1fc], R2, 0x1, P0 ;  /* 0x00007f0000057a11 */ /* 0x000fe200000f0c02 */
[----:B------:R-:W-:-:S06]  /*72b0*/  BRA.DIV ~URZ, `(.L_x_4393) ;  /* 0x0000d2027f007947 */ /* 0x000fcc000b800000 */
[----:B------:R2:W3:Y:S02]  /*72c0*/  SHFL.IDX PT, R4, R5, RZ, 0x181f ;  /* 0x00181fff05047589 */ /* 0x0004e400000e0000 */
.L_x_4490:
[----:B------:R-:W-:-:S05]  /*72d0*/  BRA.DIV ~URZ, `(.L_x_4394) ;  /* 0x0000d2527f007947 */ /* 0x000fca000b800000 */
[----:B------:R4:W2:Y:S02]  /*72e0*/  SHFL.IDX PT, R0, R12, RZ, 0x181f ;  /* 0x00181fff0c007589 */ /* 0x0008a400000e0000 */
.L_x_4491:
        /* <DEDUP_REMOVED lines=39> */
.L_x_4492:
        /* <DEDUP_REMOVED lines=24> */
.L_x_4392:
[----:B--2---:R-:W-:Y:S05]  /*76e0*/  BSYNC B0 ;  /* 0x0000000000007941 */ /* 0x004fea0003800000 */
.L_x_4391:
[----:B------:R-:W0:Y:S01]  /*76f0*/  LDGDEPBAR ;  /* 0x00000000000079af */ /* 0x000e220000000000 */
[----:B------:R-:W-:Y:S01]  /*7700*/  WARPSYNC 0xffffffff ;  /* 0xffffffff00007948 */ /* 0x000fe20003800000 */
[C---:B---3--:R-:W-:Y:S01]  /*7710*/  HMMA.16816.F32.BF16 R4, R164.reuse, R8, RZ ;  /* 0x00000008a404723c */ /* 0x048fe200000418ff */
        /* <DEDUP_REMOVED lines=156> */
[----:B------:R-:W5:Y:S04]  /*80e0*/  LDL R134, [R1+0x74] ;  /* 0x0000740001867983 */ /* 0x000f680000100800 */
[----:B------:R-:W1:Y:S01]  /*80f0*/  S2R R137, SR_TID.X ;  /* 0x0000000000897919 */ /* 0x000e620000002100 */
[----:B--2---:R-:W-:Y:S05]  /*8100*/  IMAD R2, R2, 0x30, R3 ;  /* 0x0000003002027824 */ /* 0x004fea00078e0203 */
[----:B---3--:R-:W-:Y:S05]  /*8110*/  IADD3 R2, R2, -0x30, R0 ;  /* 0xffffffd002027810 */ /* 0x008fea0007ffe000 */
        /* <DEDUP_REMOVED lines=33> */
.L_x_4493:
[----:B------:R-:W-:-:S05]  /*8330*/  BRA.DIV ~URZ, `(.L_x_4399) ;  /* 0x0000c3827f007947 */ /* 0x000fca000b800000 */
[----:B------:R3:W4:Y:S02]  /*8340*/  SHFL.IDX PT, R0, R137, RZ, 0x181f ;  /* 0x00181fff89007589 */ /* 0x00072400000e0000 */
.L_x_4494:
        /* <DEDUP_REMOVED lines=36> */
.L_x_4495:
        /* <DEDUP_REMOVED lines=32> */
.L_x_4397:
[----:B------:R-:W-:Y:S05]  /*8790*/  BSYNC B0 ;  /* 0x0000000000007941 */ /* 0x000fea0003800000 */
.L_x_4396:
[----:B------:R-:W2:Y:S01]  /*87a0*/  LDL R132, [R1+0xa0] ;  /* 0x0000a00001847983 */ /* 0x000ea20000100800 */
[----:B------:R-:W-:Y:S03]  /*87b0*/  IMAD.MOV.U32 R137, RZ, RZ, c[0x0][0x2c4] ;  /* 0x0000b100ff897624 */ /* 0x000fe600078e00ff */
[----:B------:R-:W2:Y:S02]  /*87c0*/  LDL R0, [R1+0xb8] ;  /* 0x0000b80001007983 */ /* 0x000ea40000100800 */
[----:B------:R-:W-:Y:S02]  /*87d0*/  ISETP.NE.AND P0, PT, R137, 0x1, PT ;  /* 0x000000018900780c */ /* 0x000fe40003f05270 */
[----:B------:R-:W3:Y:S04]  /*87e0*/  LDL R134, [R1+0x34] ;  /* 0x0000340001867983 */ /* 0x000ee80000100800 */
[----:B-1----:R-:W4:Y:S04]  /*87f0*/  LDL R133, [R1+0xa4] ;  /* 0x0000a40001857983 */ /* 0x002f280000100800 */
[----:B------:R-:W5:Y:S04]  /*8800*/  LDL R3, [R1+0x9c] ;  /* 0x00009c0001037983 */ /* 0x000f680000100800 */
[----:B------:R-:W5:Y:S04]  /*8810*/  LDL R2, [R1+0x98] ;  /* 0x0000980001027983 */ /* 0x000f680000100800 */
[----:B------:R-:W0:Y:S01]  /*8820*/  LDGDEPBAR ;  /* 0x00000000000079af */ /* 0x000e220000000000 */
[----:B--2---:R-:W-:Y:S04]  /*8830*/  IMAD.IADD R132, R0, 0x1, R132 ;  /* 0x0000000100847824 */ /* 0x004fe800078e0284 */
[----:B------:R-:W-:Y:S05]  /*8840*/  @P0 IMAD.HI.U32 R0, R132, c[0x0][0x2c8], RZ ;  /* 0x0000b20084000a27 */ /* 0x000fea00078e00ff */
[----:B------:R-:W-:Y:S01]  /*8850*/  @P0 SHF.R.U32.HI R132, RZ, c[0x0][0x2cc], R0 ;  /* 0x0000b300ff840a19 */ /* 0x000fe20000011600 */
[----:B---3--:R-:W-:Y:S05]  /*8860*/  IMAD R0, R134, -0x30, RZ ;  /* 0xffffffd086007824 */ /* 0x008fea00078e02ff */
[----:B----4-:R-:W-:Y:S04]  /*8870*/  IADD3 R0, -R133, 0x1, R0 ;  /* 0x0000000185007810 */ /* 0x010fe80007ffe100 */
[----:B-----5:R-:W-:Y:S01]  /*8880*/  IADD3 R133, -R2, R0, R3 ;  /* 0x0000000002857210 */ /* 0x020fe20007ffe103 */
[----:B------:R-:W-:-:S05]  /*8890*/  BRA.DIV ~URZ, `(.L_x_4401) ;  /* 0x0000bf427f007947 */ /* 0x000fca000b800000 */
[----:B------:R1:W2:Y:S02]  /*88a0*/  SHFL.IDX PT, R0, R132, RZ, 0x1c1f ;  /* 0x001c1fff84007589 */ /* 0x0002a400000e0000 */
.L_x_4496:
        /* <DEDUP_REMOVED lines=81> */
[----:B-12---:R-:W-:Y:S06]  /*8dc0*/  FMNMX.FTZ R132, R0, R2, !PT ;  /* 0x0000000200847209 */ /* 0x006fec0007810000 */
[----:B------:R1:W2:Y:S02]  /*8dd0*/  SHFL.BFLY PT, R0, R132, 0x1, 0x1f ;  /* 0x0c201f0084007f89 */ /* 0x0002a400000e0000 */
.L_x_4497:
[----:B------:R-:W3:Y:S01]  /*8de0*/  LDL.LU R23, [R1+0x54] ;  /* 0x0000540001177983 */ /* 0x000ee20000300800 */
        /* <DEDUP_REMOVED lines=23> */
[----:B------:R-:W2:Y:S10]  /*8f60*/  MUFU.EX2 R4, R18 ;  /* 0x0000001200047308 */ /* 0x000eb40000000800 */
[----:B------:R-:W-:Y:S01]  /*8f70*/  MUFU.EX2 R135, R135 ;  /* 0x0000008700877308 */ /* 0x000fe20000000800 */
[----:B---3--:R-:W-:Y:S01]  /*8f80*/  FFMA.FTZ R2, R0, R23, R20 ;  /* 0x0000001700027223 */ /* 0x008fe20000010014 */
[----:B--2---:R-:W-:Y:S01]  /*8f90*/  F2FP.BF16.PACK_AB R172, R4, R20 ;  /* 0x0000001404ac723e */ /* 0x004fe200000010ff */
[----:B------:R-:W-:Y:S07]  /*8fa0*/  FMUL.FTZ R21, R0, R145 ;  /* 0x0000009100157220 */ /* 0x000fee0000410000 */
[----:B------:R-:W-:Y:S01]  /*8fb0*/  MUFU.EX2 R20, R19 ;  /* 0x0000001300147308 */ /* 0x000fe20000000800 */
        /* <DEDUP_REMOVED lines=8> */
[----:B------:R-:W2:Y:S01]  /*9040*/  LDL.LU R136, [R1+0x50] ;  /* 0x0000500001887983 */ /* 0x000ea20000300800 */
[----:B------:R-:W3:Y:S01]  /*9050*/  MUFU.EX2 R19, R22 ;  /* 0x0000001600137308 */ /* 0x000ee20000000800 */
[----:B------:R-:W-:Y:S01]  /*9060*/  FMUL.FTZ R25, R0, R141 ;  /* 0x0000008d00197220 */ /* 0x000fe20000410000 */
[----:B------:R-:W-:Y:S01]  /*9070*/  MOV R141, R27 ;  /* 0x0000001b008d7202 */ /* 0x000fe20000000f00 */
[--C-:B------:R-:W-:Y:S02]  /*9080*/  FFMA.FTZ R12, R12, c[0x0][0x2d0], -R4.reuse ;  /* 0x0000b4000c0c7a23 */ /* 0x100fe40000010804 */
[--C-:B------:R-:W-:Y:S02]  /*9090*/  FFMA.FTZ R18, R17, c[0x0][0x2d0], -R4.reuse ;  /* 0x0000b40011127a23 */ /* 0x100fe40000010804 */
[--C-:B-1----:R-:W-:Y:S02]  /*90a0*/  FFMA.FTZ R132, R16, c[0x0][0x2d0], -R4.reuse ;  /* 0x0000b40010847a23 */ /* 0x102fe40000010804 */
[--C-:B------:R-:W-:Y:S01]  /*90b0*/  FFMA.FTZ R133, R13, c[0x0][0x2d0], -R4.reuse ;  /* 0x0000b4000d857a23 */ /* 0x100fe20000010804 */
        /* <DEDUP_REMOVED lines=18> */
[C---:B-1----:R-:W-:Y:S02]  /*91e0*/  FMUL.FTZ R12, R0.reuse, R152 ;  /* 0x00000098000c7220 */ /* 0x042fe40000410000 */
        /* <DEDUP_REMOVED lines=70> */
[----:B------:R-:W3:Y:S01]  /*9650*/  LDL R0, [R1+0x10] ;  /* 0x0000100001007983 */ /* 0x000ee20000100800 */
        /* <DEDUP_REMOVED lines=66> */
[C---:B--2---:R-:W-:Y:S01]  /*9a80*/  FFMA.FTZ R148, R2.reuse, R136, R173 ;  /* 0x0000008802947223 */ /* 0x044fe200000100ad */
        /* <DEDUP_REMOVED lines=8> */
[----:B------:R-:W2:Y:S10]  /*9b10*/  MUFU.EX2 R2, R182 ;  /* 0x000000b600027308 */ /* 0x000eb40000000800 */
        /* <DEDUP_REMOVED lines=10> */
[----:B---3--:R1:W3:Y:S03]  /*9bc0*/  LDSM.16.MT88.4 R136, [R0] ;  /* 0x000000000088783b */ /* 0x0082e60000004200 */
[----:B-1----:R-:W-:Y:S02]  /*9bd0*/  FADD.FTZ R0, R132, R177 ;  /* 0x000000b184007221 */ /* 0x002fe40000010000 */
[----:B------:R-:W1:Y:S02]  /*9be0*/  MUFU.EX2 R177, R160 ;  /* 0x000000a000b17308 */ /* 0x000e640000000800 */
[C---:B--2---:R-:W-:Y:S04]  /*9bf0*/  FADD.FTZ R0, R2.reuse, R0 ;  /* 0x0000000002007221 */ /* 0x044fe80000010000 */
[----:B------:R-:W-:Y:S04]  /*9c00*/  FADD.FTZ R0, R135, R0 ;  /* 0x0000000087007221 */ /* 0x000fe80000010000 */
[C---:B------:R-:W-:Y:S01]  /*9c10*/  FADD.FTZ R0, R133.reuse, R0 ;  /* 0x0000000085007221 */ /* 0x040fe20000010000 */
[C---:B---3--:R-:W-:Y:S08]  /*9c20*/  HMMA.16816.F32.BF16 R28, R172.reuse, R136, R28 ;  /* 0x00000088ac1c723c */ /* 0x048ff0000004181c */
        /* <DEDUP_REMOVED lines=134> */
[C---:B---3--:R-:W-:Y:S01]  /*a490*/  HMMA.16816.F32.BF16 R44, R172.reuse, R12, R44 ;  /* 0x0000000cac2c723c */ /* 0x048fe2000004182c */
[----:B------:R-:W-:Y:S07]  /*a4a0*/  STL [R1+0x50], R0 ;  /* 0x0000500001007387 */ /* 0x000fee0000100800 */
        /* <DEDUP_REMOVED lines=32> */
[----:B------:R1:W-:Y:S10]  /*a6b0*/  STL [R1+0x34], R180 ;  /* 0x000034b401007387 */ /* 0x0003f40000100800 */
[----:B-1----:R-:W-:-:S05]  /*a6c0*/  @P0 BRA `(.L_x_4403) ;  /* 0xffffc9c000000947 */ /* 0x002fca000383ffff */
.L_x_4390:
[----:B-1----:R-:W2:Y:S02]  /*a6d0*/  LDL R0, [R1+0x64] ;  /* 0x0000640001007983 */ /* 0x002ea40000100800 */
[----:B--2---:R-:W-:-:S13]  /*a6e0*/  ISETP.GE.AND P0, PT, R180, R0, PT ;  /* 0x00000000b400720c */ /* 0x004fda0003f06270 */
[----:B------:R-:W-:Y:S05]  /*a6f0*/  @!P0 BRA `(.L_x_4404) ;  /* 0x0000305000008947 */ /* 0x000fea0003800000 */
.L_x_4416:
        /* <DEDUP_REMOVED lines=31> */
.L_x_4498:
        /* <DEDUP_REMOVED lines=39> */
.L_x_4499:
        /* <DEDUP_REMOVED lines=24> */
.L_x_4407:
[----:B------:R-:W-:Y:S05]  /*ace0*/  BSYNC B0 ;  /* 0x0000000000007941 */ /* 0x000fea0003800000 */
.L_x_4406:
[----:B------:R-:W0:Y:S01]  /*acf0*/  LDGDEPBAR ;  /* 0x00000000000079af */ /* 0x000e220000000000 */
[----:B------:R-:W-:Y:S01]  /*ad00*/  WARPSYNC 0xffffffff ;  /* 0xffffffff00007948 */ /* 0x000fe20003800000 */
[C---:B-123--:R-:W-:Y:S01]  /*ad10*/  HMMA.16816.F32.BF16 R4, R164.reuse, R8, RZ ;  /* 0x00000008a404723c */ /* 0x04efe200000418ff */
[----:B------:R-:W-:Y:S03]  /*ad20*/  BSSY B0, `(.L_x_4409) ;  /* 0x00000f6000007945 */ /* 0x000fe60003800000 */
[----:B------:R-:W2:Y:S04]  /*ad30*/  LDL R0, [R1] ;  /* 0x0000000001007983 */ /* 0x000ea80000100800 */
[C---:B------:R-:W-:Y:S02]  /*ad40*/  HMMA.16816.F32.BF16 R8, R164.reuse, R10, RZ ;  /* 0x0000000aa408723c */ /* 0x040fe400000418ff */
[----:B------:R-:W3:Y:S06]  /*ad50*/  LDL R3, [R1+0x4] ;  /* 0x0000040001037983 */ /* 0x000eec0000100800 */
[C---:B------:R-:W-:Y:S01]  /*ad60*/  HMMA.16816.F32.BF16 R12, R164.reuse, R16, RZ ;  /* 0x00000010a40c723c */ /* 0x040fe200000418ff */
[----:B------:R-:W4:Y:S07]  /*ad70*/  LDL R2, [R1+0x8] ;  /* 0x0000080001027983 */ /* 0x000f2e0000100800 */
        /* <DEDUP_REMOVED lines=8> */
[----:B------:R-:W5:Y:S07]  /*ae00*/  LDSM.16.M88.4 R172, [R242+0x800] ;  /* 0x00080000f2ac783b */ /* 0x000f6e0000000200 */
[C---:B------:R-:W-:Y:S08]  /*ae10*/  HMMA.16816.F32.BF16 R20, R168.reuse, R176, R20 ;  /* 0x000000b0a814723c */ /* 0x040ff00000041814 */
[----:B------:R-:W-:Y:S01]  /*ae20*/  HMMA.16816.F32.BF16 R24, R168, R178, R24 ;  /* 0x000000b2a818723c */ /* 0x000fe20000041818 */
[----:B------:R-:W5:Y:S07]  /*ae30*/  LDSM.16.M88.4 R176, [R242+0x1000] ;  /* 0x00100000f2b0783b */ /* 0x000f6e0000000200 */
[C---:B-1----:R-:W-:Y:S08]  /*ae40*/  HMMA.16816.F32.BF16 R4, R184.reuse, R136, R4 ;  /* 0x00000088b804723c */ /* 0x042ff00000041804 */
[C---:B------:R-:W-:Y:S01]  /*ae50*/  HMMA.16816.F32.BF16 R8, R184.reuse, R138, R8 ;  /* 0x0000008ab808723c */ /* 0x040fe20000041808 */
[----:B------:R-:W1:Y:S07]  /*ae60*/  LDSM.16.M88.4 R136, [R241] ;  /* 0x00000000f188783b */ /* 0x000e6e0000000200 */
[C---:B-----5:R-:W-:Y:S08]  /*ae70*/  HMMA.16816.F32.BF16 R12, R184.reuse, R172, R12 ;  /* 0x000000acb80c723c */ /* 0x060ff0000004180c */
[C---:B------:R-:W-:Y:S01]  /*ae80*/  HMMA.16816.F32.BF16 R16, R184.reuse, R174, R16 ;  /* 0x000000aeb810723c */ /* 0x040fe20000041810 */
[----:B------:R-:W5:Y:S07]  /*ae90*/  LDSM.16.M88.4 R172, [R241+0x800] ;  /* 0x00080000f1ac783b */ /* 0x000f6e0000000200 */
[C---:B------:R-:W-:Y:S08]  /*aea0*/  HMMA.16816.F32.BF16 R20, R184.reuse, R176, R20 ;  /* 0x000000b0b814723c */ /* 0x040ff00000041814 */
[----:B------:R-:W-:Y:S01]  /*aeb0*/  HMMA.16816.F32.BF16 R24, R184, R178, R24 ;  /* 0x000000b2b818723c */ /* 0x000fe20000041818 */
[----:B------:R-:W5:Y:S07]  /*aec0*/  LDSM.16.M88.4 R176, [R241+0x1000] ;  /* 0x00100000f1b0783b */ /* 0x000f6e0000000200 */
[C---:B-1----:R-:W-:Y:S08]  /*aed0*/  HMMA.16816.F32.BF16 R4, R188.reuse, R136, R4 ;  /* 0x00000088bc04723c */ /* 0x042ff00000041804 */
[C---:B------:R-:W-:Y:S01]  /*aee0*/  HMMA.16816.F32.BF16 R8, R188.reuse, R138, R8 ;  /* 0x0000008abc08723c */ /* 0x040fe20000041808 */
[----:B------:R-:W1:Y:S07]  /*aef0*/  LDSM.16.M88.4 R136, [R240+0x1800] ;  /* 0x00180000f088783b */ /* 0x000e6e0000000200 */
        /* <DEDUP_REMOVED lines=11> */
[----:B------:R-:W5:Y:S07]  /*afb0*/  LDSM.16.M88.4 R172, [R248] ;  /* 0x00000000f8ac783b */ /* 0x000f6e0000000200 */
[C---:B------:R-:W-:Y:S08]  /*afc0*/  HMMA.16816.F32.BF16 R20, R192.reuse, R176, R20 ;  /* 0x000000b0c014723c */ /* 0x040ff00000041814 */
[----:B------:R-:W-:Y:S01]  /*afd0*/  HMMA.16816.F32.BF16 R24, R192, R178, R24 ;  /* 0x000000b2c018723c */ /* 0x000fe20000041818 */
[----:B------:R-:W5:Y:S07]  /*afe0*/  LDSM.16.M88.4 R176, [R249] ;  /* 0x00000000f9b0783b */ /* 0x000f6e0000000200 */
        /* <DEDUP_REMOVED lines=8> */
[----:B------:R-:W2:Y:S07]  /*b070*/  LDSM.16.M88.4 R176, [R242+0x2800] ;  /* 0x00280000f2b0783b */ /* 0x000eae0000000200 */
[C---:B-1----:R-:W-:Y:S08]  /*b080*/  HMMA.16816.F32.BF16 R4, R200.reuse, R136, R4 ;  /* 0x00000088c804723c */ /* 0x042ff00000041804 */
[C---:B------:R-:W-:Y:S01]  /*b090*/  HMMA.16816.F32.BF16 R8, R200.reuse, R138, R8 ;  /* 0x0000008ac808723c */ /* 0x040fe20000041808 */
[----:B------:R-:W1:Y:S07]  /*b0a0*/  LDSM.16.M88.4 R136, [R241+0x1800] ;  /* 0x00180000f188783b */ /* 0x000e6e0000000200 */
[C---:B-----5:R-:W-:Y:S08]  /*b0b0*/  HMMA.16816.F32.BF16 R12, R200.reuse, R172, R12 ;  /* 0x000000acc80c723c */ /* 0x060ff0000004180c */
[C---:B------:R-:W-:Y:S01]  /*b0c0*/  HMMA.16816.F32.BF16 R16, R200.reuse, R174, R16 ;  /* 0x000000aec810723c */ /* 0x040fe20000041810 */
[----:B------:R-:W5:Y:S07]  /*b0d0*/  LDSM.16.M88.4 R172, [R241+0x2000] ;  /* 0x00200000f1ac783b */ /* 0x000f6e0000000200 */
[C---:B--2---:R-:W-:Y:S08]  /*b0e0*/  HMMA.16816.F32.BF16 R20, R200.reuse, R176, R20 ;  /* 0x000000b0c814723c */ /* 0x044ff00000041814 */
        /* <DEDUP_REMOVED lines=13> */
[----:B------:R1:W3:Y:S07]  /*b1c0*/  LDSM.16.M88.4 R136, [R0] ;  /* 0x000000000088783b */ /* 0x0002ee0000000200 */
[C---:B-----5:R-:W-:Y:S08]  /*b1d0*/  HMMA.16816.F32.BF16 R12, R208.reuse, R172, R12 ;  /* 0x000000acd00c723c */ /* 0x060ff0000004180c */
[C---:B------:R-:W-:Y:S01]  /*b1e0*/  HMMA.16816.F32.BF16 R16, R208.reuse, R174, R16 ;  /* 0x000000aed010723c */ /* 0x040fe20000041810 */
[----:B------:R-:W5:Y:S07]  /*b1f0*/  LDSM.16.M88.4 R172, [R251] ;  /* 0x00000000fbac783b */ /* 0x000f6e0000000200 */
[C---:B--2---:R-:W-:Y:S01]  /*b200*/  HMMA.16816.F32.BF16 R20, R208.reuse, R176, R20 ;  /* 0x000000b0d014723c */ /* 0x044fe20000041814 */
[----:B-1----:R-:W2:Y:S07]  /*b210*/  LDL R0, [R1+0xc] ;  /* 0x00000c0001007983 */ /* 0x002eae0000100800 */
[----:B------:R-:W-:Y:S01]  /*b220*/  HMMA.16816.F32.BF16 R24, R208, R178, R24 ;  /* 0x000000b2d018723c */ /* 0x000fe20000041818 */
[----:B------:R-:W1:Y:S07]  /*b230*/  LDSM.16.M88.4 R176, [R252] ;  /* 0x00000000fcb0783b */ /* 0x000e6e0000000200 */
[C---:B---3--:R-:W-:Y:S08]  /*b240*/  HMMA.16816.F32.BF16 R4, R212.reuse, R136, R4 ;  /* 0x00000088d404723c */ /* 0x048ff00000041804 */
[C---:B------:R-:W-:Y:S01]  /*b250*/  HMMA.16816.F32.BF16 R8, R212.reuse, R138, R8 ;  /* 0x0000008ad408723c */ /* 0x040fe20000041808 */
[----:B------:R-:W3:Y:S07]  /*b260*/  LDSM.16.M88.4 R136, [R242+0x3000] ;  /* 0x00300000f288783b */ /* 0x000eee0000000200 */
        /* <DEDUP_REMOVED lines=22> */
[----:B------:R-:W-:Y:S08]  /*b3d0*/  HMMA.16816.F32.BF16 R24, R220, R178, R24 ;  /* 0x000000b2dc18723c */ /* 0x000ff00000041818 */
[C---:B---3--:R-:W-:Y:S08]  /*b3e0*/  HMMA.16816.F32.BF16 R4, R224.reuse, R136, R4 ;  /* 0x00000088e004723c */ /* 0x048ff00000041804 */
[C---:B------:R-:W-:Y:S01]  /*b3f0*/  HMMA.16816.F32.BF16 R8, R224.reuse, R138, R8 ;  /* 0x0000008ae008723c */ /* 0x040fe20000041808 */
[----:B------:R-:W1:Y:S07]  /*b400*/  LDSM.16.M88.4 R136, [R240+0x5800] ;  /* 0x00580000f088783b */ /* 0x000e6e0000000200 */
[C---:B-----5:R-:W-:Y:S08]  /*b410*/  HMMA.16816.F32.BF16 R12, R224.reuse, R172, R12 ;  /* 0x000000ace00c723c */ /* 0x060ff0000004180c */
[C---:B------:R-:W-:Y:S01]  /*b420*/  HMMA.16816.F32.BF16 R16, R224.reuse, R174, R16 ;  /* 0x000000aee010723c */ /* 0x040fe20000041810 */
[----:B----4-:R-:W-:Y:S07]  /*b430*/  LDSM.16.M88.4 R172, [R2] ;  /* 0x0000000002ac783b */ /* 0x010fee0000000200 */
[C---:B-1----:R-:W-:Y:S08]  /*b440*/  HMMA.16816.F32.BF16 R20, R224.reuse, R136, R20 ;  /* 0x00000088e014723c */ /* 0x042ff00000041814 */
[----:B------:R-:W-:Y:S01]  /*b450*/  HMMA.16816.F32.BF16 R24, R224, R138, R24 ;  /* 0x0000008ae018723c */ /* 0x000fe20000041818 */
[----:B------:R-:W-:Y:S06]  /*b460*/  LDSM.16.M88.4 R136, [R3] ;  /* 0x000000000388783b */ /* 0x000fec0000000200 */
[----:B--2---:R1:W2:Y:S06]  /*b470*/  LDSM.16.M88.4 R176, [R0] ;  /* 0x0000000000b0783b */ /* 0x0042ac0000000200 */
        /* <DEDUP_REMOVED lines=31> */
[----:B------:R-:W-:Y:S02]  /*b670*/  IMAD.MOV.U32 R136, RZ, RZ, RZ ;  /* 0x000000ffff887224 */ /* 0x000fe400078e00ff */
[----:B------:R-:W-:Y:S01]  /*b680*/  IMAD.MOV.U32 R3, RZ, RZ, c[0x0][0x2b8] ;  /* 0x0000ae00ff037624 */ /* 0x000fe200078e00ff */
[----:B------:R-:W3:Y:S04]  /*b690*/  LDL R0, [R1+0x68] ;  /* 0x0000680001007983 */ /* 0x000ee80000100800 */
[----:B------:R-:W-:Y:S01]  /*b6a0*/  ISETP.NE.AND P1, PT, R3, 0x1, PT ;  /* 0x000000010300780c */ /* 0x000fe20003f25270 */
[----:B------:R-:W4:Y:S04]  /*b6b0*/  LDL.64 R172, [R1+0x80] ;  /* 0x0000800001ac7983 */ /* 0x000f280000100a00 */
[----:B------:R-:W5:Y:S04]  /*b6c0*/  LDL R181, [R1+0x90] ;  /* 0x0000900001b57983 */ /* 0x000f680000100800 */
[----:B------:R-:W4:Y:S04]  /*b6d0*/  LDL.64 R182, [R1+0x78] ;  /* 0x0000780001b67983 */ /* 0x000f280000100a00 */
[----:B------:R-:W5:Y:S01]  /*b6e0*/  LDL R137, [R1+0x74] ;  /* 0x0000740001897983 */ /* 0x000f620000100800 */
        /* <DEDUP_REMOVED lines=10> */
[----:B------:R-:W1:Y:S03]  /*b790*/  S2R R181, SR_TID.X ;  /* 0x0000000000b57919 */ /* 0x000e660000002100 */
        /* <DEDUP_REMOVED lines=24> */
.L_x_4500:
[----:B------:R-:W-:-:S05]  /*b920*/  BRA.DIV ~URZ, `(.L_x_4412) ;  /* 0x000095127f007947 */ /* 0x000fca000b800000 */
[----:B------:R3:W4:Y:S02]  /*b930*/  SHFL.IDX PT, R0, R172, RZ, 0x181f ;  /* 0x00181fffac007589 */ /* 0x00072400000e0000 */
.L_x_4501:
        /* <DEDUP_REMOVED lines=28> */
.L_x_4502:
[----:B--2---:R-:W2:Y:S04]  /*bb00*/  LDL R2, [R1+0x104] ;  /* 0x0001040001027983 */ /* 0x004ea80000100800 */
[----:B------:R-:W5:Y:S04]  /*bb10*/  LDL R175, [R1+0x3c] ;  /* 0x00003c0001af7983 */ /* 0x000f680000100800 */
[----:B---3--:R-:W3:Y:S04]  /*bb20*/  LDL R138, [R1+0x28] ;  /* 0x00002800018a7983 */ /* 0x008ee80000100800 */
[----:B----4-:R-:W4:Y:S04]  /*bb30*/  LDL R174, [R1+0x108] ;  /* 0x0001080001ae7983 */ /* 0x010f280000100800 */
[----:B-1----:R-:W4:Y:S04]  /*bb40*/  LDL R137, [R1+0x40] ;  /* 0x0000400001897983 */ /* 0x002f280000100800 */
[----:B------:R-:W4:Y:S04]  /*bb50*/  LDL R136, [R1+0x100] ;  /* 0x0001000001887983 */ /* 0x000f280000100800 */
[----:B------:R-:W4:Y:S04]  /*bb60*/  LDL R173, [R1+0x44] ;  /* 0x0000440001ad7983 */ /* 0x000f280000100800 */
[----:B------:R-:W4:Y:S04]  /*bb70*/  LDL R172, [R1+0xfc] ;  /* 0x0000fc0001ac7983 */ /* 0x000f280000100800 */
[----:B------:R-:W4:Y:S01]  /*bb80*/  LDL R139, [R1+0x48] ;  /* 0x00004800018b7983 */ /* 0x000f220000100800 */
        /* <DEDUP_REMOVED lines=15> */
.L_x_4410:
[----:B------:R-:W-:Y:S05]  /*bc80*/  BSYNC B0 ;  /* 0x0000000000007941 */ /* 0x000fea0003800000 */
.L_x_4409:
        /* <DEDUP_REMOVED lines=27> */
.L_x_4503:
[----:B-12---:R-:W-:Y:S01]  /*be40*/  FMNMX.FTZ R132, R132, R0, !PT ;  /* 0x0000000084847209 */ /* 0x006fe20007810000 */
[----:B------:R-:W-:-:S05]  /*be50*/  BRA.DIV ~URZ, `(.L_x_4415) ;  /* 0x000091427f007947 */ /* 0x000fca000b800000 */
[----:B------:R-:W1:Y:S02]  /*be60*/  SHFL.BFLY PT, R0, R132, 0x1, 0x1f ;  /* 0x0c201f0084007f89 */ /* 0x000e6400000e0000 */
[----:B-1----:R-:W-:Y:S02]  /*be70*/  FMNMX.FTZ R134, R132, R0, !PT ;  /* 0x0000000084867209 */ /* 0x002fe40007810000 */
[----:B------:R-:W1:Y:S02]  /*be80*/  SHFL.BFLY PT, R0, R136, 0x2, 0x1f ;  /* 0x0c401f0088007f89 */ /* 0x000e6400000e0000 */
[----:B-1----:R-:W-:Y:S05]  /*be90*/  FMNMX.FTZ R132, R136, R0, !PT ;  /* 0x0000000088847209 */ /* 0x002fea0007810000 */
[----:B------:R1:W2:Y:S02]  /*bea0*/  SHFL.BFLY PT, R0, R132, 0x1, 0x1f ;  /* 0x0c201f0084007f89 */ /* 0x0002a400000e0000 */
.L_x_4504:
[----:B------:R-:W3:Y:S01]  /*beb0*/  LDL.LU R137, [R1+0x54] ;  /* 0x0000540001897983 */ /* 0x000ee20000300800 */
[----:B--2---:R-:W-:Y:S01]  /*bec0*/  FMNMX.FTZ R3, R0, R132, !PT ;  /* 0x0000008400037209 */ /* 0x004fe20007810000 */
[C---:B------:R-:W-:Y:S01]  /*bed0*/  FADD.FTZ R0, -R134.reuse, R135 ;  /* 0x0000008786007221 */ /* 0x040fe20000010100 */
[----:B------:R-:W-:Y:S01]  /*bee0*/  WARPSYNC 0xffffffff ;  /* 0xffffffff00007948 */ /* 0x000fe20003800000 */
[----:B-1----:R-:W-:Y:S02]  /*bef0*/  FMUL.FTZ R132, R134, c[0x0][0x2d0] ;  /* 0x0000b40086847a20 */ /* 0x002fe40000410000 */
        /* <DEDUP_REMOVED lines=15> */
[----:B------:R-:W-:Y:S09]  /*bff0*/  FFMA.FTZ R132, R25, c[0x0][0x2d0], -R132 ;  /* 0x0000b40019847a23 */ /* 0x000ff20000010884 */
[----:B------:R-:W-:Y:S10]  /*c000*/  MUFU.EX2 R13, R5 ;  /* 0x00000005000d7308 */ /* 0x000ff40000000800 */
[----:B------:R2:W4:Y:S10]  /*c010*/  MUFU.EX2 R12, R4 ;  /* 0x00000004000c7308 */ /* 0x0005340000000800 */
[----:B------:R-:W-:Y:S01]  /*c020*/  MUFU.EX2 R132, R132 ;  /* 0x0000008400847308 */ /* 0x000fe20000000800 */
[----:B--2---:R-:W-:Y:S04]  /*c030*/  FMUL.FTZ R4, R3, c[0x0][0x2d0] ;  /* 0x0000b40003047a20 */ /* 0x004fe80000410000 */
        /* <DEDUP_REMOVED lines=12> */
[----:B-1----:R-:W-:Y:S01]  /*c100*/  F2FP.BF16.PACK_AB R136, R8, R9 ;  /* 0x000000090888723e */ /* 0x002fe200000010ff */
[C---:B------:R-:W-:Y:S01]  /*c110*/  FMUL.FTZ R20, R2.reuse, R144 ;  /* 0x0000009002147220 */ /* 0x040fe20000410000 */
[----:B------:R-:W-:Y:S01]  /*c120*/  MOV R144, R139 ;  /* 0x0000008b00907202 */ /* 0x000fe20000000f00 */
[C---:B------:R-:W-:Y:S01]  /*c130*/  FMUL.FTZ R9, R2.reuse, R157 ;  /* 0x0000009d02097220 */ /* 0x040fe20000410000 */
[----:B------:R-:W2:Y:S01]  /*c140*/  LDL.LU R139, [R1+0x50] ;  /* 0x00005000018b7983 */ /* 0x000ea20000300800 */
[----:B------:R-:W-:Y:S01]  /*c150*/  MOV R157, R21 ;  /* 0x00000015009d7202 */ /* 0x000fe20000000f00 */
[----:B------:R-:W-:Y:S01]  /*c160*/  FMUL.FTZ R21, R2, R145 ;  /* 0x0000009102157220 */ /* 0x000fe20000410000 */
[----:B----4-:R-:W-:Y:S01]  /*c170*/  F2FP.BF16.PACK_AB R138, R12, R13 ;  /* 0x0000000d0c8a723e */ /* 0x010fe200000010ff */
[----:B------:R-:W3:Y:S01]  /*c180*/  LDL R145, [R1+0x10] ;  /* 0x0000100001917983 */ /* 0x000ee20000100800 */
[----:B------:R-:W-:Y:S01]  /*c190*/  FADD.FTZ R5, R8, R0 ;  /* 0x0000000008057221 */ /* 0x000fe20000010000 */
[----:B------:R-:W-:Y:S01]  /*c1a0*/  MUFU.EX2 R137, R6 ;  /* 0x0000000600897308 */ /* 0x000fe20000000800 */
[----:B------:R-:W-:Y:S02]  /*c1b0*/  FADD.FTZ R0, -R3, R133 ;  /* 0x0000008503007221 */ /* 0x000fe40000010100 */
[----:B------:R-:W-:Y:S02]  /*c1c0*/  FMUL.FTZ R25, R2, R141 ;  /* 0x0000008d02197220 */ /* 0x000fe40000410000 */
[----:B------:R-:W-:Y:S02]  /*c1d0*/  FMUL.FTZ R0, R0, c[0x0][0x2d0] ;  /* 0x0000b40000007a20 */ /* 0x000fe40000410000 */
[C---:B------:R-:W-:Y:S01]  /*c1e0*/  FMUL.FTZ R8, R2.reuse, R156 ;  /* 0x0000009c02087220 */ /* 0x040fe20000410000 */
[----:B------:R-:W-:Y:S01]  /*c1f0*/  MOV R156, R24 ;  /* 0x00000018009c7202 */ /* 0x000fe20000000f00 */
[----:B------:R-:W-:Y:S02]  /*c200*/  FMUL.FTZ R24, R2, R140 ;  /* 0x0000008c02187220 */ /* 0x000fe40000410000 */
[----:B------:R-:W1:Y:S01]  /*c210*/  MUFU.EX2 R0, R0 ;  /* 0x0000000000007308 */ /* 0x000e620000000800 */
[----:B------:R-:W-:Y:S02]  /*c220*/  FADD.FTZ R5, R13, R5 ;  /* 0x000000050d057221 */ /* 0x000fe40000010000 */
[----:B------:R-:W-:Y:S02]  /*c230*/  FFMA.FTZ R133, R10, c[0x0][0x2d0], -R4 ;  /* 0x0000b4000a857a23 */ /* 0x000fe40000010804 */
[----:B------:R-:W-:Y:S02]  /*c240*/  FADD.FTZ R181, R12, R5 ;  /* 0x000000050cb57221 */ /* 0x000fe40000010000 */
[C---:B------:R-:W-:Y:S01]  /*c250*/  FMUL.FTZ R4, R2.reuse, R160 ;  /* 0x000000a002047220 */ /* 0x040fe20000410000 */
[----:B------:R-:W-:Y:S01]  /*c260*/  MOV R160, R17 ;  /* 0x0000001100a07202 */ /* 0x000fe20000000f00 */
[C---:B------:R-:W-:Y:S02]  /*c270*/  FMUL.FTZ R12, R2.reuse, R152 ;  /* 0x00000098020c7220 */ /* 0x040fe40000410000 */
[C---:B------:R-:W-:Y:S01]  /*c280*/  FMUL.FTZ R13, R2.reuse, R153 ;  /* 0x00000099020d7220 */ /* 0x040fe20000410000 */
[----:B------:R-:W-:Y:S01]  /*c290*/  MUFU.EX2 R152, R133 ;  /* 0x0000008500987308 */ /* 0x000fe20000000800 */
[C---:B------:R-:W-:Y:S02]  /*c2a0*/  FMUL.FTZ R17, R2.reuse, R149 ;  /* 0x0000009502117220 */ /* 0x040fe40000410000 */
[C---:B------:R-:W-:Y:S01]  /*c2b0*/  FMUL.FTZ R5, R2.reuse, R161 ;  /* 0x000000a102057220 */ /* 0x040fe20000410000 */
[----:B------:R-:W-:Y:S01]  /*c2c0*/  MOV R161, R16 ;  /* 0x0000001000a17202 */ /* 0x000fe20000000f00 */
[C---:B------:R-:W-:Y:S02]  /*c2d0*/  FMUL.FTZ R16, R2.reuse, R148 ;  /* 0x0000009402107220 */ /* 0x040fe40000410000 */
[C---:B------:R-:W-:Y:S02]  /*c2e0*/  FMUL.FTZ R28, R2.reuse, R28 ;  /* 0x0000001c021c7220 */ /* 0x040fe40000410000 */
[C---:B------:R-:W-:Y:S01]  /*c2f0*/  FMUL.FTZ R29, R2.reuse, R29 ;  /* 0x0000001d021d7220 */ /* 0x040fe20000410000 */
[----:B------:R4:W-:Y:S01]  /*c300*/  MUFU.EX2 R149, R7 ;  /* 0x0000000700957308 */ /* 0x0009e20000000800 */
[----:B------:R-:W-:Y:S02]  /*c310*/  FMUL.FTZ R32, R2, R32 ;  /* 0x0000002002207220 */ /* 0x000fe40000410000 */
[C---:B-1----:R-:W-:Y:S02]  /*c320*/  FMUL.FTZ R26, R0.reuse, R142 ;  /* 0x0000008e001a7220 */ /* 0x042fe40000410000 */
[C---:B------:R-:W-:Y:S02]  /*c330*/  FMUL.FTZ R27, R0.reuse, R143 ;  /* 0x0000008f001b7220 */ /* 0x040fe40000410000 */
[----:B------:R-:W1:Y:S01]  /*c340*/  LDSM.16.MT88.4 R140, [R243] ;  /* 0x00000000f38c783b */ /* 0x000e620000004200 */
[C---:B------:R-:W-:Y:S01]  /*c350*/  FMUL.FTZ R6, R0.reuse, R162 ;  /* 0x000000a200067220 */ /* 0x040fe20000410000 */
[----:B------:R-:W-:Y:S01]  /*c360*/  MOV R162, R157 ;  /* 0x0000009d00a27202 */ /* 0x000fe20000000f00 */
        /* <DEDUP_REMOVED lines=12> */
[C---:B----4-:R-:W-:Y:S02]  /*c430*/  FMUL.FTZ R7, R0.reuse, R163 ;  /* 0x000000a300077220 */ /* 0x050fe40000410000 */
[C---:B------:R-:W-:Y:S02]  /*c440*/  FMUL.FTZ R22, R0.reuse, R146 ;  /* 0x0000009200167220 */ /* 0x040fe40000410000 */
[C---:B------:R-:W-:Y:S01]  /*c450*/  FMUL.FTZ R30, R0.reuse, R30 ;  /* 0x0000001e001e7220 */ /* 0x040fe20000410000 */
[----:B------:R-:W-:Y:S01]  /*c460*/  MUFU.EX2 R146, R175 ;  /* 0x000000af00927308 */ /* 0x000fe20000000800 */
        /* <DEDUP_REMOVED lines=23> */
[----:B------:R-:W4:Y:S01]  /*c5e0*/  MUFU.EX2 R155, R172 ;  /* 0x000000ac009b7308 */ /* 0x000f220000000800 */
        /* <DEDUP_REMOVED lines=24> */
[----:B----4-:R-:W-:Y:S01]  /*c770*/  MOV R182, R155 ;  /* 0x0000009b00b67202 */ /* 0x010fe20000000f00 */
        /* <DEDUP_REMOVED lines=55> */
[----:B------:R-:W-:Y:S01]  /*caf0*/  MUFU.EX2 R2, R178 ;  /* 0x000000b200027308 */ /* 0x000fe20000000800 */
[C---:B------:R-:W-:Y:S02]  /*cb00*/  FMUL.FTZ R127, R0.reuse, R127 ;  /* 0x0000007f007f7220 */ /* 0x040fe40000410000 */
[C---:B------:R-:W-:Y:S02]  /*cb10*/  FMUL.FTZ R130, R0.reuse, R130 ;  /* 0x0000008200827220 */ /* 0x040fe40000410000 */
[C---:B------:R-:W-:Y:S05]  /*cb20*/  FMUL.FTZ R131, R0.reuse, R131 ;  /* 0x0000008300837220 */ /* 0x040fea0000410000 */
[----:B------:R-:W4:Y:S02]  /*cb30*/  MUFU.EX2 R178, R183 ;  /* 0x000000b700b27308 */ /* 0x000f240000000800 */
[----:B----4-:R-:W-:Y:S02]  /*cb40*/  F2FP.BF16.PACK_AB R173, R179, R178 ;  /* 0x000000b2b3ad723e */ /* 0x010fe400000010ff */
[----:B------:R-:W-:Y:S01]  /*cb50*/  MOV R183, R160 ;  /* 0x000000a000b77202 */ /* 0x000fe20000000f00 */
[----:B--2---:R-:W-:Y:S01]  /*cb60*/  FFMA.FTZ R148, R0, R139, R137 ;  /* 0x0000008b00947223 */ /* 0x004fe20000010089 */
[----:B------:R-:W-:Y:S01]  /*cb70*/  F2FP.BF16.PACK_AB R137, R149, R137 ;  /* 0x000000899589723e */ /* 0x000fe200000010ff */
[----:B------:R-:W-:Y:S01]  /*cb80*/  FADD.FTZ R0, R133, R181 ;  /* 0x000000b585007221 */ /* 0x000fe20000010000 */
[----:B------:R-:W-:Y:S02]  /*cb90*/  F2FP.BF16.PACK_AB R139, R153, R152 ;  /* 0x00000098998b723e */ /* 0x000fe400000010ff */
[----:B------:R-:W-:Y:S01]  /*cba0*/  MOV R181, R146 ;  /* 0x0000009200b57202 */ /* 0x000fe20000000f00 */
        /* <DEDUP_REMOVED lines=9> */
[----:B---3--:R1:W2:Y:S03]  /*cc40*/  LDSM.16.MT88.4 R140, [R145] ;  /* 0x00000000918c783b */ /* 0x0082a60000004200 */
[----:B-1----:R-:W-:Y:S02]  /*cc50*/  MOV R145, R144 ;  /* 0x0000009000917202 */ /* 0x002fe40000000f00 */
[----:B------:R-:W1:Y:S02]  /*cc60*/  MUFU.EX2 R144, R177 ;  /* 0x000000b100907308 */ /* 0x000e640000000800 */
[----:B------:R-:W-:Y:S08]  /*cc70*/  MOV R163, R145 ;  /* 0x0000009100a37202 */ /* 0x000ff00000000f00 */
[----:B------:R-:W3:Y:S01]  /*cc80*/  MUFU.EX2 R177, R161 ;  /* 0x000000a100b17308 */ /* 0x000ee20000000800 */
[C---:B--2---:R-:W-:Y:S08]  /*cc90*/  HMMA.16816.F32.BF16 R28, R136.reuse, R140, R28 ;  /* 0x0000008c881c723c */ /* 0x044ff0000004181c */
[C---:B------:R-:W-:Y:S01]  /*cca0*/  HMMA.16816.F32.BF16 R32, R136.reuse, R142, R32 ;  /* 0x0000008e8820723c */ /* 0x040fe20000041820 */
[----:B------:R-:W2:Y:S03]  /*ccb0*/  LDSM.16.MT88.4 R140, [R243+0x1800] ;  /* 0x00180000f38c783b */ /* 0x000ea60000004200 */
[----:B-1----:R-:W-:Y:S04]  /*ccc0*/  FADD.FTZ R0, R144, R0 ;  /* 0x0000000090007221 */ /* 0x002fe80000010000 */
[----:B------:R-:W-:Y:S01]  /*ccd0*/  FADD.FTZ R0, R135, R0 ;  /* 0x0000000087007221 */ /* 0x000fe20000010000 */
[----:B---3--:R-:W-:Y:S01]  /*cce0*/  F2FP.BF16.PACK_AB R175, R177, R176 ;  /* 0x000000b0b1af723e */ /* 0x008fe200000010ff */
        /* <DEDUP_REMOVED lines=38> */
[----:B------:R3:W4:Y:S02]  /*cf50*/  MUFU.EX2 R135, R157 ;  /* 0x0000009d00877308 */ /* 0x0007240000000800 */
[----:B------:R-:W-:Y:S02]  /*cf60*/  F2FP.BF16.PACK_AB R136, R2, R133 ;  /* 0x000000850288723e */ /* 0x000fe400000010ff */
[----:B------:R-:W-:Y:S02]  /*cf70*/  F2FP.BF16.PACK_AB R137, R155, R154 ;  /* 0x0000009a9b89723e */ /* 0x000fe400000010ff */
[----:B------:R-:W-:Y:S04]  /*cf80*/  F2FP.BF16.PACK_AB R139, R181, R160 ;  /* 0x000000a0b58b723e */ /* 0x000fe800000010ff */
[----:B------:R-:W5:Y:S10]  /*cf90*/  MUFU.EX2 R133, R163 ;  /* 0x000000a300857308 */ /* 0x000f740000000800 */
[----:B------:R-:W2:Y:S01]  /*cfa0*/  MUFU.EX2 R2, R162 ;  /* 0x000000a200027308 */ /* 0x000ea20000000800 */
[----:B---3--:R-:W-:Y:S01]  /*cfb0*/  LDSM.16.MT88.4 R156, [R243+0x1000] ;  /* 0x00100000f39c783b */ /* 0x008fe20000004200 */
[----:B----4-:R-:W-:Y:S01]  /*cfc0*/  F2FP.BF16.PACK_AB R174, R132, R135 ;  /* 0x0000008784ae723e */ /* 0x010fe200000010ff */
[C---:B-1----:R-:W-:Y:S03]  /*cfd0*/  HMMA.16816.F32.BF16 R4, R136.reuse, R140, R4 ;  /* 0x0000008c8804723c */ /* 0x042fe60000041804 */
[----:B-----5:R-:W-:Y:S05]  /*cfe0*/  FADD.FTZ R0, R133, R0 ;  /* 0x0000000085007221 */ /* 0x020fea0000010000 */
[C---:B------:R-:W-:Y:S01]  /*cff0*/  HMMA.16816.F32.BF16 R8, R136.reuse, R142, R8 ;  /* 0x0000008e8808723c */ /* 0x040fe20000041808 */
[----:B------:R-:W1:Y:S03]  /*d000*/  LDSM.16.MT88.4 R140, [R244+0x800] ;  /* 0x00080000f48c783b */ /* 0x000e660000004200 */
[C---:B--2---:R-:W-:Y:S01]  /*d010*/  F2FP.BF16.PACK_AB R172, R2.reuse, R133 ;  /* 0x0000008502ac723e */ /* 0x044fe200000010ff */
[----:B------:R-:W-:Y:S03]  /*d020*/  FADD.FTZ R0, R2, R0 ;  /* 0x0000000002007221 */ /* 0x000fe60000010000 */
[C---:B------:R-:W-:Y:S04]  /*d030*/  HMMA.16816.F32.BF16 R12, R136.reuse, R144, R12 ;  /* 0x00000090880c723c */ /* 0x040fe8000004180c */
[----:B------:R-:W-:Y:S02]  /*d040*/  FADD.FTZ R2, R149, R148 ;  /* 0x0000009495027221 */ /* 0x000fe40000010000 */
[----:B------:R-:W-:Y:S01]  /*d050*/  LDSM.16.MT88.4 R148, [R245+0x1000] ;  /* 0x00100000f594783b */ /* 0x000fe20000004200 */
[----:B------:R-:W-:Y:S01]  /*d060*/  FADD.FTZ R0, R135, R0 ;  /* 0x0000000087007221 */ /* 0x000fe20000010000 */
[C---:B------:R-:W-:Y:S04]  /*d070*/  HMMA.16816.F32.BF16 R16, R136.reuse, R146, R16 ;  /* 0x000000928810723c */ /* 0x040fe80000041810 */
[----:B------:R-:W-:Y:S02]  /*d080*/  FADD.FTZ R0, R132, R0 ;  /* 0x0000000084007221 */ /* 0x000fe40000010000 */
[----:B------:R-:W2:Y:S08]  /*d090*/  LDSM.16.MT88.4 R144, [R246+0x800] ;  /* 0x00080000f690783b */ /* 0x000eb00000004200 */
[----:B------:R3:W-:Y:S04]  /*d0a0*/  STL [R1+0x54], R0 ;  /* 0x0000540001007387 */ /* 0x0007e80000100800 */
[----:B------:R-:W4:Y:S01]  /*d0b0*/  LDL R133, [R1+0x64] ;  /* 0x0000640001857983 */ /* 0x000f220000100800 */
[C---:B-1----:R-:W-:Y:S08]  /*d0c0*/  HMMA.16816.F32.BF16 R20, R136.reuse, R140, R20 ;  /* 0x0000008c8814723c */ /* 0x042ff00000041814 */
[C---:B------:R-:W-:Y:S01]  /*d0d0*/  HMMA.16816.F32.BF16 R24, R136.reuse, R142, R24 ;  /* 0x0000008e8818723c */ /* 0x040fe20000041818 */
[----:B------:R-:W1:Y:S03]  /*d0e0*/  LDSM.16.MT88.4 R140, [R243+0x2000] ;  /* 0x00200000f38c783b */ /* 0x000e660000004200 */
[----:B---3--:R-:W-:Y:S04]  /*d0f0*/  FADD.FTZ R0, R152, R2 ;  /* 0x0000000298007221 */ /* 0x008fe80000010000 */
        /* <DEDUP_REMOVED lines=32> */
[----:B------:R-:W2:Y:S02]  /*d300*/  LDSM.16.MT88.4 R144, [R246+0x5000] ;  /* 0x00500000f690783b */ /* 0x000ea40000004200 */
[----:B----4-:R-:W-:Y:S05]  /*d310*/  ISETP.GT.AND P0, PT, R180, R133, PT ;  /* 0x00000085b400720c */ /* 0x010fea0003f04270 */
[C---:B-1----:R-:W-:Y:S04]  /*d320*/  HMMA.16816.F32.BF16 R116, R136.reuse, R140, R116 ;  /* 0x0000008c8874723c */ /* 0x042fe80000041874 */
[----:B------:R-:W-:Y:S04]  /*d330*/  MOV R133, R3 ;  /* 0x0000000300857202 */ /* 0x000fe80000000f00 */
[C---:B------:R-:W-:Y:S01]  /*d340*/  HMMA.16816.F32.BF16 R120, R136.reuse, R142, R120 ;  /* 0x0000008e8878723c */ /* 0x040fe20000041878 */
[----:B------:R-:W1:Y:S07]  /*d350*/  LDSM.16.MT88.4 R140, [R244+0x1000] ;  /* 0x00100000f48c783b */ /* 0x000e6e0000004200 */
[C---:B--2---:R-:W-:Y:S08]  /*d360*/  HMMA.16816.F32.BF16 R124, R136.reuse, R144, R124 ;  /* 0x00000090887c723c */ /* 0x044ff0000004187c */
[----:B------:R-:W-:Y:S07]  /*d370*/  HMMA.16816.F32.BF16 R128, R136, R146, R128 ;  /* 0x000000928880723c */ /* 0x000fee0000041880 */
[----:B------:R-:W-:Y:S01]  /*d380*/  MOV R139, R154 ;  /* 0x0000009a008b7202 */ /* 0x000fe20000000f00 */
[C---:B------:R-:W-:Y:S01]  /*d390*/  HMMA.16816.F32.BF16 R160, R172.reuse, R156, R4 ;  /* 0x0000009caca0723c */ /* 0x040fe20000041804 */
[----:B------:R-:W2:Y:S04]  /*d3a0*/  LDSM.16.MT88.4 R4, [R246+0x1000] ;  /* 0x00100000f604783b */ /* 0x000ea80000004200 */
[----:B------:R-:W-:Y:S03]  /*d3b0*/  MOV R138, R153 ;  /* 0x00000099008a7202 */ /* 0x000fe60000000f00 */
[C---:B------:R-:W-:Y:S01]  /*d3c0*/  HMMA.16816.F32.BF16 R156, R172.reuse, R158, R8 ;  /* 0x0000009eac9c723c */ /* 0x040fe20000041808 */
[----:B------:R-:W3:Y:S03]  /*d3d0*/  LDSM.16.MT88.4 R8, [R243+0x2800] ;  /* 0x00280000f308783b */ /* 0x000ee60000004200 */
[----:B------:R-:W-:Y:S04]  /*d3e0*/  FADD.FTZ R0, R138, R0 ;  /* 0x000000008a007221 */ /* 0x000fe80000010000 */
[C---:B------:R-:W-:Y:S01]  /*d3f0*/  HMMA.16816.F32.BF16 R152, R172.reuse, R148, R12 ;  /* 0x00000094ac98723c */ /* 0x040fe2000004180c */
[----:B------:R-:W4:Y:S03]  /*d400*/  LDSM.16.MT88.4 R12, [R245+0x2800] ;  /* 0x00280000f50c783b */ /* 0x000f260000004200 */
[----:B------:R-:W-:Y:S04]  /*d410*/  FADD.FTZ R0, R139, R0 ;  /* 0x000000008b007221 */ /* 0x000fe80000010000 */
[C---:B------:R-:W-:Y:S04]  /*d420*/  HMMA.16816.F32.BF16 R148, R172.reuse, R150, R16 ;  /* 0x00000096ac94723c */ /* 0x040fe80000041810 */
        /* <DEDUP_REMOVED lines=10> */
[C---:B---3--:R-:W-:Y:S04]  /*d4d0*/  HMMA.16816.F32.BF16 R36, R172.reuse, R8, R36 ;  /* 0x00000008ac24723c */ /* 0x048fe80000041824 */
[----:B------:R-:W-:Y:S01]  /*d4e0*/  FADD.FTZ R2, R176, R0 ;  /* 0x00000000b0027221 */ /* 0x000fe20000010000 */
[----:B------:R-:W-:Y:S03]  /*d4f0*/  IADD3 R0, R180, -0x1, RZ ;  /* 0xffffffffb4007810 */ /* 0x000fe60007ffe0ff */
[C---:B------:R-:W-:Y:S01]  /*d500*/  HMMA.16816.F32.BF16 R40, R172.reuse, R10, R40 ;  /* 0x0000000aac28723c */ /* 0x040fe20000041828 */
[----:B------:R-:W2:Y:S03]  /*d510*/  LDSM.16.MT88.4 R8, [R246+0x2800] ;  /* 0x00280000f608783b */ /* 0x000ea60000004200 */
[----:B------:R-:W-:Y:S01]  /*d520*/  FADD.FTZ R2, R177, R2 ;  /* 0x00000002b1027221 */ /* 0x000fe20000010000 */
[----:B------:R-:W-:Y:S03]  /*d530*/  MOV R180, R0 ;  /* 0x0000000000b47202 */ /* 0x000fe60000000f00 */
[C---:B----4-:R-:W-:Y:S01]  /*d540*/  HMMA.16816.F32.BF16 R44, R172.reuse, R12, R44 ;  /* 0x0000000cac2c723c */ /* 0x050fe2000004182c */
[----:B------:R-:W-:Y:S07]  /*d550*/  STL [R1+0x50], R2 ;  /* 0x0000500201007387 */ /* 0x000fee0000100800 */
        /* <DEDUP_REMOVED lines=31> */
.L_x_4404:
[----:B------:R-:W-:Y:S05]  /*d750*/  BRA.DIV ~URZ, `(.L_x_4417) ;  /* 0x000079127f007947 */ /* 0x000fea000b800000 */
[----:B------:R-:W2:Y:S04]  /*d760*/  LDL R2, [R1+0x54] ;  /* 0x0000540001027983 */ /* 0x000ea80000100800 */
[----:B--2---:R1:W2:Y:S02]  /*d770*/  SHFL.BFLY PT, R0, R2, 0x2, 0x1f ;  /* 0x0c401f0002007f89 */ /* 0x0042a400000e0000 */
.L_x_4505:
        /* <DEDUP_REMOVED lines=9> */
.L_x_4506:
        /* <DEDUP_REMOVED lines=148> */
.L_x_4377:
        /* <DEDUP_REMOVED lines=19> */
.L_x_4420:
[----:B-1----:R-:W-:Y:S05]  /*e280*/  BSYNC B0 ;  /* 0x0000000000007941 */ /* 0x002fea0003800000 */
.L_x_4419:
        /* <DEDUP_REMOVED lines=166> */
.L_x_4423:
        /* <DEDUP_REMOVED lines=125> */
.L_x_4507:
[----:B------:R-:W-:Y:S05]  /*f4c0*/  BRA.DIV ~URZ, `(.L_x_4426) ;  /* 0x00005d727f007947 */ /* 0x000fea000b800000 */
[----:B------:R4:W2:Y:S02]  /*f4d0*/  SHFL.IDX PT, R0, R14, RZ, 0x181f ;  /* 0x00181fff0e007589 */ /* 0x0008a400000e0000 */
.L_x_4508:
        /* <DEDUP_REMOVED lines=33> */
.L_x_4428:
[----:B------:R-:W-:Y:S05]  /*f6f0*/  BSYNC B0 ;  /* 0x0000000000007941 */ /* 0x000fea0003800000 */
.L_x_4427:
[----:B------:R-:W-:Y:S05]  /*f700*/  BRA.DIV ~URZ, `(.L_x_4429) ;  /* 0x00005b927f007947 */ /* 0x000fea000b800000 */
[----:B---3--:R3:W4:Y:S04]  /*f710*/  SHFL.IDX PT, R4, R5, 0x1, 0x181f ;  /* 0x00381f0005047f89 */ /* 0x00872800000e0000 */
[----:B--2---:R3:W2:Y:S02]  /*f720*/  SHFL.IDX PT, R0, R14, 0x1, 0x181f ;  /* 0x00381f000e007f89 */ /* 0x0046a400000e0000 */
.L_x_4509:
        /* <DEDUP_REMOVED lines=28> */
.L_x_4431:
[----:B------:R-:W-:Y:S05]  /*f8f0*/  BSYNC B0 ;  /* 0x0000000000007941 */ /* 0x000fea0003800000 */
.L_x_4430:
[----:B------:R-:W-:Y:S05]  /*f900*/  BRA.DIV ~URZ, `(.L_x_4432) ;  /* 0x00005a527f007947 */ /* 0x000fea000b800000 */
[----:B----4-:R4:W3:Y:S02]  /*f910*/  SHFL.IDX PT, R4, R5, 0x2, 0x181f ;  /* 0x00581f0005047f89 */ /* 0x0108e400000e0000 */
.L_x_4510:
[----:B------:R-:W-:Y:S05]  /*f920*/  BRA.DIV ~URZ, `(.L_x_4433) ;  /* 0x00005aa27f007947 */ /* 0x000fea000b800000 */
[----:B--2---:R2:W4:Y:S02]  /*f930*/  SHFL.IDX PT, R0, R14, 0x2, 0x181f ;  /* 0x00581f000e007f89 */ /* 0x00452400000e0000 */
.L_x_4511:
        /* <DEDUP_REMOVED lines=28> */
.L_x_4435:
[----:B------:R-:W-:Y:S05]  /*fb00*/  BSYNC B0 ;  /* 0x0000000000007941 */ /* 0x000fea0003800000 */
.L_x_4434:
[----:B------:R-:W-:Y:S05]  /*fb10*/  BRA.DIV ~URZ, `(.L_x_4436) ;  /* 0x000059127f007947 */ /* 0x000fea000b800000 */
[----:B---3--:R3:W1:Y:S04]  /*fb20*/  SHFL.IDX PT, R4, R5, 0x3, 0x181f ;  /* 0x00781f0005047f89 */ /* 0x00866800000e0000 */
[----:B----4-:R3:W4:Y:S02]  /*fb30*/  SHFL.IDX PT, R0, R14, 0x3, 0x181f ;  /* 0x00781f000e007f89 */ /* 0x01072400000e0000 */
.L_x_4512:
        /* <DEDUP_REMOVED lines=29> */
.L_x_4424:
        /* <DEDUP_REMOVED lines=33> */
.L_x_4513:
[----:B------:R-:W-:Y:S05]  /*ff20*/  BRA.DIV ~URZ, `(.L_x_4439) ;  /* 0x000056327f007947 */ /* 0x000fea000b800000 */
[----:B------:R3:W4:Y:S02]  /*ff30*/  SHFL.IDX PT, R0, R12, RZ, 0x1c1f ;  /* 0x001c1fff0c007589 */ /* 0x00072400000e0000 */
.L_x_4514:
        /* <DEDUP_REMOVED lines=194> */
.L_x_4441:
[----:B------:R-:W-:Y:S05]  /*10b60*/  BSYNC B0 ;  /* 0x0000000000007941 */ /* 0x000fea0003800000 */
.L_x_4440:
[----:B------:R-:W-:Y:S05]  /*10b70*/  BRA.DIV ~URZ, `(.L_x_4442) ;  /* 0x00004a427f007947 */ /* 0x000fea000b800000 */
[----:B--2---:R2:W1:Y:S04]  /*10b80*/  SHFL.IDX PT, R4, R5, 0x1, 0x1c1f ;  /* 0x003c1f0005047f89 */ /* 0x00446800000e0000 */
[----:B----4-:R2:W4:Y:S02]  /*10b90*/  SHFL.IDX PT, R0, R12, 0x1, 0x1c1f ;  /* 0x003c1f000c007f89 */ /* 0x01052400000e0000 */
.L_x_4515:
        /* <DEDUP_REMOVED lines=212> */
.L_x_4422:
        /* <DEDUP_REMOVED lines=22> */
.L_x_4443:
        /* <DEDUP_REMOVED lines=60> */
.L_x_4445:
[----:B------:R-:W-:Y:S05]  /*11e00*/  BSYNC B0 ;  /* 0x0000000000007941 */ /* 0x000fea0003800000 */
.L_x_4444:
        /* <DEDUP_REMOVED lines=36> */
.L_x_4516:
[----:B------:R-:W-:Y:S05]  /*12050*/  BRA.DIV ~URZ, `(.L_x_4447) ;  /* 0x000036927f007947 */ /* 0x000fea000b800000 */
[----:B------:R3:W4:Y:S02]  /*12060*/  SHFL.IDX PT, R0, R14, RZ, 0x181f ;  /* 0x00181fff0e007589 */ /* 0x00072400000e0000 */
.L_x_4517:
        /* <DEDUP_REMOVED lines=34> */
.L_x_4449:
[----:B------:R-:W-:Y:S05]  /*12290*/  BSYNC B0 ;  /* 0x0000000000007941 */ /* 0x000fea0003800000 */
.L_x_4448:
[----:B------:R-:W-:Y:S05]  /*122a0*/  BRA.DIV ~URZ, `(.L_x_4450) ;  /* 0x000034a27f007947 */ /* 0x000fea000b800000 */
[----:B--2---:R2:W1:Y:S04]  /*122b0*/  SHFL.IDX PT, R4, R5, 0x1, 0x181f ;  /* 0x00381f0005047f89 */ /* 0x00446800000e0000 */
[----:B----4-:R2:W4:Y:S02]  /*122c0*/  SHFL.IDX PT, R0, R14, 0x1, 0x181f ;  /* 0x00381f000e007f89 */ /* 0x01052400000e0000 */
.L_x_4518:
        /* <DEDUP_REMOVED lines=28> */
.L_x_4452:
[----:B------:R-:W-:Y:S05]  /*12490*/  BSYNC B0 ;  /* 0x0000000000007941 */ /* 0x000fea0003800000 */
.L_x_4451:
[----:B------:R-:W-:Y:S05]  /*124a0*/  BRA.DIV ~URZ, `(.L_x_4453) ;  /* 0x000033627f007947 */ /* 0x000fea000b800000 */
[----:B------:R1:W2:Y:S02]  /*124b0*/  SHFL.IDX PT, R4, R5, 0x2, 0x181f ;  /* 0x00581f0005047f89 */ /* 0x0002a400000e0000 */
.L_x_4519:
[----:B------:R-:W-:Y:S05]  /*124c0*/  BRA.DIV ~URZ, `(.L_x_4454) ;  /* 0x000033b27f007947 */ /* 0x000fea000b800000 */
[----:B----4-:R4:W1:Y:S02]  /*124d0*/  SHFL.IDX PT, R0, R14, 0x2, 0x181f ;  /* 0x00581f000e007f89 */ /* 0x01086400000e0000 */
.L_x_4520:
        /* <DEDUP_REMOVED lines=28> */
.L_x_4456:
[----:B------:R-:W-:Y:S05]  /*126a0*/  BSYNC B0 ;  /* 0x0000000000007941 */ /* 0x000fea0003800000 */
.L_x_4455:
[----:B------:R-:W-:Y:S05]  /*126b0*/  BRA.DIV ~URZ, `(.L_x_4457) ;  /* 0x000032227f007947 */ /* 0x000fea000b800000 */
[----:B--2---:R2:W1:Y:S04]  /*126c0*/  SHFL.IDX PT, R4, R5, 0x3, 0x181f ;  /* 0x00781f0005047f89 */ /* 0x00446800000e0000 */
[----:B------:R2:W3:Y:S02]  /*126d0*/  SHFL.IDX PT, R0, R14, 0x3, 0x181f ;  /* 0x00781f000e007f89 */ /* 0x0004e400000e0000 */
.L_x_4521:
        /* <DEDUP_REMOVED lines=27> */
.L_x_4437:
[----:B------:R-:W-:Y:S05]  /*12890*/  BSYNC B1 ;  /* 0x0000000000017941 */ /* 0x000fea0003800000 */
.L_x_4421:
        /* <DEDUP_REMOVED lines=15> */
.L_x_4522:
[----:B------:R-:W-:Y:S05]  /*12990*/  BRA.DIV ~URZ, `(.L_x_4460) ;  /* 0x000030727f007947 */ /* 0x000fea000b800000 */
[----:B------:R3:W4:Y:S02]  /*129a0*/  SHFL.IDX PT, R8, R106, 0x1, 0x1f ;  /* 0x00201f006a087f89 */ /* 0x00072400000e0000 */
.L_x_4523:
        /* <DEDUP_REMOVED lines=19> */
.L_x_4524:
        /* <DEDUP_REMOVED lines=16> */
.L_x_4525:
[----:B---3--:R-:W-:Y:S01]  /*12be0*/  IMAD R0, R0, c[0x0][0x538], RZ ;  /* 0x00014e0000007a24 */ /* 0x008fe200078e02ff */
[----:B------:R-:W-:Y:S04]  /*12bf0*/  BSSY B1, `(.L_x_4463) ;  /* 0x00000cf000017945 */ /* 0x000fe80003800000 */
[----:B----4-:R-:W-:-:S04]  /*12c00*/  IADD3 R8, R0, R8, RZ ;  /* 0x0000000800087210 */ /* 0x010fc80007ffe0ff */
[----:B--2---:R-:W-:-:S13]  /*12c10*/  ISETP.GT.AND P0, PT, R8, R9, PT ;  /* 0x000000090800720c */ /* 0x004fda0003f04270 */
[----:B------:R-:W-:Y:S05]  /*12c20*/  @P0 BRA `(.L_x_4464) ;  /* 0x0000025000000947 */ /* 0x000fea0003800000 */
.L_x_4468:
        /* <DEDUP_REMOVED lines=17> */
.L_x_4526:
        /* <DEDUP_REMOVED lines=16> */
.L_x_4527:
[----:B--2---:R-:W-:-:S05]  /*12e40*/  IMAD R0, R0, c[0x0][0x538], RZ ;  /* 0x00014e0000007a24 */ /* 0x004fca00078e02ff */
[----:B------:R-:W-:-:S04]  /*12e50*/  IADD3 R8, R0, R8, RZ ;  /* 0x0000000800087210 */ /* 0x000fc80007ffe0ff */
[----:B------:R-:W-:-:S13]  /*12e60*/  ISETP.GT.AND P0, PT, R8, R9, PT ;  /* 0x000000090800720c */ /* 0x000fda0003f04270 */
[----:B-1----:R-:W-:Y:S05]  /*12e70*/  @!P0 BRA `(.L_x_4468) ;  /* 0xfffffdb000008947 */ /* 0x002fea000383ffff */
.L_x_4464:
[----:B------:R-:W-:-:S05]  /*12e80*/  IADD3 R8, -R0, R8, RZ ;  /* 0x0000000800087210 */ /* 0x000fca0007ffe1ff */
[----:B------:R-:W-:-:S05]  /*12e90*/  IMAD R0, R4, c[0x0][0x538], R8 ;  /* 0x00014e0004007a24 */ /* 0x000fca00078e0208 */
[----:B------:R-:W-:Y:S01]  /*12ea0*/  ISETP.GT.AND P0, PT, R0, R9, PT ;  /* 0x000000090000720c */ /* 0x000fe20003f04270 */
[----:B------:R-:W-:-:S12]  /*12eb0*/  BRA.DIV ~URZ, `(.L_x_4469) ;  /* 0x00002f927f007947 */ /* 0x000fd8000b800000 */
[----:B------:R-:W-:-:S03]  /*12ec0*/  VOTE.ANY R10, PT, !P0 ;  /* 0x00000000000a7806 */ /* 0x000fc600040e0100 */
.L_x_4528:
[----:B------:R-:W2:Y:S01]  /*12ed0*/  LDL.LU R0, [R1+0xb4] ;  /* 0x0000b40001007983 */ /* 0x000ea20000300800 */
[----:B------:R-:W2:Y:S02]  /*12ee0*/  POPC R5, R10 ;  /* 0x0000000a00057309 */ /* 0x000ea40000000000 */
[----:B--2---:R-:W-:-:S05]  /*12ef0*/  IADD3 R0, R5, R0, RZ ;  /* 0x0000000005007210 */ /* 0x004fca0007ffe0ff */
[----:B------:R2:W-:Y:S01]  /*12f00*/  STL [R1+0xb4], R0 ;  /* 0x0000b40001007387 */ /* 0x0005e20000100800 */
[----:B------:R-:W-:Y:S05]  /*12f10*/  BRA.DIV ~URZ, `(.L_x_4470) ;  /* 0x00002f827f007947 */ /* 0x000fea000b800000 */
[----:B------:R3:W4:Y:S04]  /*12f20*/  SHFL.IDX PT, R11, R6, R5, 0x1f ;  /* 0x00001f05060b7589 */ /* 0x00072800000e0000 */
[----:B------:R3:W1:Y:S02]  /*12f30*/  SHFL.IDX PT, R7, R7, R5, 0x1f ;  /* 0x00001f0507077589 */ /* 0x00066400000e0000 */
.L_x_4529:
[----:B------:R-:W-:Y:S01]  /*12f40*/  ISETP.NE.AND P0, PT, R10, RZ, PT ;  /* 0x000000ff0a00720c */ /* 0x000fe20003f05270 */
[----:B------:R-:W-:-:S12]  /*12f50*/  BSSY B0, `(.L_x_4471) ;  /* 0x0000005000007945 */ /* 0x000fd80003800000 */
[----:B------:R-:W-:Y:S05]  /*12f60*/  @!P0 BRA `(.L_x_4472) ;  /* 0x0000003000008947 */ /* 0x000fea0003800000 */
[----:B---3--:R-:W-:Y:S01]  /*12f70*/  IADD3 R5, R5, -0x1, RZ ;  /* 0xffffffff05057810 */ /* 0x008fe20007ffe0ff */
[----:B------:R-:W-:Y:S05]  /*12f80*/  BRA.DIV ~URZ, `(.L_x_4473) ;  /* 0x00002fe27f007947 */ /* 0x000fea000b800000 */
[----:B------:R3:W2:Y:S02]  /*12f90*/  SHFL.IDX PT, R12, R4, R5, 0x1f ;  /* 0x00001f05040c7589 */ /* 0x0006a400000e0000 */
.L_x_4472:
[----:B------:R-:W-:Y:S05]  /*12fa0*/  BSYNC B0 ;  /* 0x0000000000007941 */ /* 0x000fea0003800000 */
.L_x_4471:
        /* <DEDUP_REMOVED lines=68> */
.L_x_4475:
        /* <DEDUP_REMOVED lines=69> */
.L_x_4476:
[----:B------:R-:W-:Y:S05]  /*13840*/  BSYNC B0 ;  /* 0x0000000000007941 */ /* 0x000fea0003800000 */
.L_x_4474:
[----:B------:R-:W-:-:S04]  /*13850*/  LOP3.LUT R2, RZ, R2, RZ, 0x33, !PT ;  /* 0x00000002ff027212 */ /* 0x000fc800078e33ff */
[----:B-1----:R-:W-:-:S05]  /*13860*/  IADD3 R0, R2, R11, RZ ;  /* 0x0000000b02007210 */ /* 0x002fca0007ffe0ff */
[----:B------:R1:W-:Y:S01]  /*13870*/  STL [R1+0xac], R0 ;  /* 0x0000ac0001007387 */ /* 0x0003e20000100800 */
[----:B------:R-:W-:Y:S05]  /*13880*/  BRA `(.L_x_4477) ;  /* 0x0000005000007947 */ /* 0x000fea0003800000 */
.L_x_4465:
[----:B------:R-:W-:Y:S01]  /*13890*/  MOV R0, c[0x0][0x53c] ;  /* 0x00014f0000007a02 */ /* 0x000fe20000000f00 */
[----:B------:R2:W-:Y:S04]  /*138a0*/  STL [R1+0xa8], R9 ;  /* 0x0000a80901007387 */ /* 0x0005e80000100800 */
[----:B------:R2:W-:Y:S04]  /*138b0*/  STL [R1+0xac], RZ ;  /* 0x0000acff01007387 */ /* 0x0005e80000100800 */
[----:B------:R2:W-:Y:S04]  /*138c0*/  STL [R1+0xb0], RZ ;  /* 0x0000b0ff01007387 */ /* 0x0005e80000100800 */
[----:B------:R2:W-:Y:S02]  /*138d0*/  STL [R1+0xb4], R0 ;  /* 0x0000b40001007387 */ /* 0x0005e40000100800 */
.L_x_4477:
[----:B------:R-:W-:Y:S05]  /*138e0*/  BSYNC B1 ;  /* 0x0000000000017941 */ /* 0x000fea0003800000 */
.L_x_4463:
        /* <DEDUP_REMOVED lines=9> */
.L_x_4458:
[----:B--2---:R-:W2:Y:S02]  /*13980*/  LDL R0, [R1+0xb4] ;  /* 0x0000b40001007983 */ /* 0x004ea40000100800 */
[----:B--2---:R-:W-:-:S13]  /*13990*/  ISETP.GE.AND P0, PT, R0, c[0x0][0x53c], PT ;  /* 0x00014f0000007a0c */ /* 0x004fda0003f06270 */
[----:B-1----:R-:W-:Y:S01]  /*139a0*/  @P0 CALL.REL.NOINC `(.L_x_4478) ;  /* 0x0000001000000944 */ /* 0x002fe20003c00000 */
[----:B------:R-:W-:Y:S05]  /*139b0*/  BRA `(.L_x_4479) ;  /* 0xfffee7d000007947 */ /* 0x000fea000383ffff */
.L_x_4478:
[----:B------:R-:W-:Y:S05]  /*139c0*/  EXIT ;  /* 0x000000000000794d */ /* 0x000fea0003800000 */
.L_x_4360:
[----:B------:R-:W-:Y:S01]  /*139d0*/  IMAD.MOV.U32 R0, RZ, RZ, R5 ;  /* 0x000000ffff007224 */ /* 0x000fe200078e0005 */
[----:B------:R-:W-:Y:S02]  /*139e0*/  MOV R3, 0x1 ;  /* 0x0000000100037802 */ /* 0x000fe40000000f00 */
[----:B------:R-:W-:Y:S02]  /*139f0*/  MOV R2, 0x13a10 ;  /* 0x00013a1000027802 */ /* 0x000fe40000000f00 */
[----:B------:R-:W-:Y:S05]  /*13a00*/  CALL.REL.NOINC `($__internal_74_$__cuda_sm70_shflsync_up_p) ;  /* 0x000026d000007944 */ /* 0x000fea0003c00000 */
[----:B------:R-:W-:Y:S01]  /*13a10*/  MOV R0, R4 ;  /* 0x0000000400007202 */ /* 0x000fe20000000f00 */
[----:B------:R-:W-:Y:S05]  /*13a20*/  BRA `(.L_x_4480) ;  /* 0xfffeca3000007947 */ /* 0x000fea000383ffff */
.L_x_4361:
[----:B------:R-:W-:Y:S01]  /*13a30*/  IMAD.MOV.U32 R0, RZ, RZ, R5 ;  /* 0x000000ffff007224 */ /* 0x000fe200078e0005 */
[----:B------:R-:W-:Y:S02]  /*13a40*/  MOV R3, 0x2 ;  /* 0x0000000200037802 */ /* 0x000fe40000000f00 */
[----:B------:R-:W-:Y:S02]  /*13a50*/  MOV R2, 0x13a70 ;  /* 0x00013a7000027802 */ /* 0x000fe40000000f00 */
[----:B------:R-:W-:Y:S05]  /*13a60*/  CALL.REL.NOINC `($__internal_74_$__cuda_sm70_shflsync_up_p) ;  /* 0x0000267000007944 */ /* 0x000fea0003c00000 */
[----:B------:R-:W-:Y:S01]  /*13a70*/  SEL R4, R4, RZ, P4 ;  /* 0x000000ff04047207 */ /* 0x000fe20002000000 */
[----:B------:R-:W-:Y:S01]  /*13a80*/  IMAD.MOV.U32 R3, RZ, RZ, 0x4 ;  /* 0x00000004ff037424 */ /* 0x000fe200078e00ff */
[----:B------:R-:W-:-:S03]  /*13a90*/  MOV R2, 0x13ac0 ;  /* 0x00013ac000027802 */ /* 0x000fc60000000f00 */
[----:B------:R-:W-:Y:S02]  /*13aa0*/  IMAD.IADD R0, R5, 0x1, R4 ;  /* 0x0000000105007824 */ /* 0x000fe400078e0204 */
        /* <DEDUP_REMOVED lines=14> */
[----:B------:R-:W-:Y:S01]  /*13b90*/  IMAD.IADD R4, R0, 0x1, R4 ;  /* 0x0000000100047824 */ /* 0x000fe200078e0204 */
[----:B------:R-:W-:-:S04]  /*13ba0*/  MOV R0, 0x1f ;  /* 0x0000001f00007802 */ /* 0x000fc80000000f00 */
[----:B------:R1:W-:Y:S03]  /*13bb0*/  STL [R1+0x4c], R4 ;  /* 0x00004c0401007387 */ /* 0x0003e60000100800 */
[----:B-1----:R-:W-:Y:S05]  /*13bc0*/  CALL.REL.NOINC `($__internal_73_$__cuda_sm70_shflsync_idx_p) ;  /* 0x0000247000007944 */ /* 0x002fea0003c00000 */
[----:B-1---5:R-:W-:Y:S05]  /*13bd0*/  BRA `(.L_x_4481) ;  /* 0xfffec98000007947 */ /* 0x022fea000383ffff */
.L_x_4363:
[----:B------:R-:W-:Y:S02]  /*13be0*/  SEL R0, RZ, 0x1, P0 ;  /* 0x00000001ff007807 */ /* 0x000fe40000000000 */
[----:B------:R-:W-:Y:S02]  /*13bf0*/  MOV R2, 0x13c10 ;  /* 0x00013c1000027802 */ /* 0x000fe40000000f00 */
[----:B------:R-:W-:Y:S05]  /*13c00*/  CALL.REL.NOINC `($__internal_75_$__cuda_sm70_votesync_ballot) ;  /* 0x0000253000007944 */ /* 0x000fea0003c00000 */
[----:B------:R-:W-:Y:S01]  /*13c10*/  MOV R10, R0 ;  /* 0x00000000000a7202 */ /* 0x000fe20000000f00 */
[----:B------:R-:W-:Y:S05]  /*13c20*/  BRA `(.L_x_4482) ;  /* 0xfffec9c000007947 */ /* 0x000fea000383ffff */
.L_x_4364:
[----:B------:R2:W-:Y:S01]  /*13c30*/  STL [R1+0x4c], R9 ;  /* 0x00004c0901007387 */ /* 0x0005e20000100800 */
[----:B-1----:R-:W-:Y:S01]  /*13c40*/  IMAD.MOV.U32 R0, RZ, RZ, R5 ;  /* 0x000000ffff007224 */ /* 0x002fe200078e0005 */
[----:B------:R-:W-:Y:S02]  /*13c50*/  MOV R3, 0x1f ;  /* 0x0000001f00037802 */ /* 0x000fe40000000f00 */
[----:B------:R-:W-:Y:S02]  /*13c60*/  MOV R2, 0x13c80 ;  /* 0x00013c8000027802 */ /* 0x000fe40000000f00 */
[----:B--2---:R-:W-:Y:S05]  /*13c70*/  CALL.REL.NOINC `($__internal_73_$__cuda_sm70_shflsync_idx_p) ;  /* 0x000023c000007944 */ /* 0x004fea0003c00000 */
[----:B------:R2:W-:Y:S01]  /*13c80*/  STL [R1+0x4c], R8 ;  /* 0x00004c0801007387 */ /* 0x0005e20000100800 */
[----:B------:R-:W-:Y:S01]  /*13c90*/  IMAD.MOV.U32 R12, RZ, RZ, R0 ;  /* 0x000000ffff0c7224 */ /* 0x000fe200078e0000 */
[----:B-----5:R-:W-:Y:S01]  /*13ca0*/  MOV R0, R5 ;  /* 0x0000000500007202 */ /* 0x020fe20000000f00 */
[----:B------:R-:W-:Y:S01]  /*13cb0*/  IMAD.MOV.U32 R6, RZ, RZ, RZ ;  /* 0x000000ffff067224 */ /* 0x000fe200078e00ff */
[----:B------:R-:W-:-:S02]  /*13cc0*/  MOV R3, 0x1f ;  /* 0x0000001f00037802 */ /* 0x000fc40000000f00 */
[----:B------:R-:W-:Y:S02]  /*13cd0*/  MOV R2, 0x13cf0 ;  /* 0x00013cf000027802 */ /* 0x000fe40000000f00 */
[----:B-12---:R-:W-:Y:S05]  /*13ce0*/  CALL.REL.NOINC `($__internal_73_$__cuda_sm70_shflsync_idx_p) ;  /* 0x0000235000007944 */ /* 0x006fea0003c00000 */
[----:B------:R-:W-:Y:S01]  /*13cf0*/  MOV R9, R0 ;  /* 0x0000000000097202 */ /* 0x000fe20000000f00 */
[----:B-1---5:R-:W-:Y:S05]  /*13d00*/  BRA `(.L_x_4483) ;  /* 0xfffec95000007947 */ /* 0x022fea000383ffff */
.L_x_4367:
[----:B------:R1:W-:Y:S01]  /*13d10*/  STL [R1+0x4c], R4 ;  /* 0x00004c0401007387 */ /* 0x0003e20000100800 */
[----:B------:R-:W-:Y:S02]  /*13d20*/  MOV R3, 0x1f ;  /* 0x0000001f00037802 */ /* 0x000fe40000000f00 */
[----:B------:R-:W-:Y:S02]  /*13d30*/  MOV R2, 0x13d50 ;  /* 0x00013d5000027802 */ /* 0x000fe40000000f00 */
[----:B-1234-:R-:W-:Y:S05]  /*13d40*/  CALL.REL.NOINC `($__internal_73_$__cuda_sm70_shflsync_idx_p) ;  /* 0x000022f000007944 */ /* 0x01efea0003c00000 */
[----:B------:R-:W-:Y:S01]  /*13d50*/  MOV R6, R0 ;  /* 0x0000000000067202 */ /* 0x000fe20000000f00 */
[----:B-1---5:R-:W-:Y:S05]  /*13d60*/  BRA `(.L_x_4366) ;  /* 0xfffec95000007947 */ /* 0x022fea000383ffff */
.L_x_4380:
[----:B------:R1:W-:Y:S01]  /*13d70*/  STL [R1+0x4c], R12 ;  /* 0x00004c0c01007387 */ /* 0x0003e20000100800 */
[----:B--2---:R-:W-:Y:S01]  /*13d80*/  IMAD.MOV.U32 R0, RZ, RZ, 0x1 ;  /* 0x00000001ff007424 */ /* 0x004fe200078e00ff */
[----:B------:R-:W-:Y:S02]  /*13d90*/  MOV R3, 0x181f ;  /* 0x0000181f00037802 */ /* 0x000fe40000000f00 */
[----:B------:R-:W-:Y:S02]  /*13da0*/  MOV R2, 0x13dc0 ;  /* 0x00013dc000027802 */ /* 0x000fe40000000f00 */
[----:B-1----:R-:W-:Y:S05]  /*13db0*/  CALL.REL.NOINC `($__internal_73_$__cuda_sm70_shflsync_idx_p) ;  /* 0x0000228000007944 */ /* 0x002fea0003c00000 */
[----:B------:R2:W-:Y:S01]  /*13dc0*/  STL [R1+0x4c], R13 ;  /* 0x00004c0d01007387 */ /* 0x0005e20000100800 */
[----:B-----5:R-:W-:Y:S01]  /*13dd0*/  IMAD.MOV.U32 R5, RZ, RZ, R0 ;  /* 0x000000ffff057224 */ /* 0x020fe200078e0000 */
[----:B------:R-:W-:Y:S01]  /*13de0*/  MOV R0, 0x1 ;  /* 0x0000000100007802 */ /* 0x000fe20000000f00 */
[----:B------:R-:W-:Y:S01]  /*13df0*/  IMAD.MOV.U32 R3, RZ, RZ, 0x181f ;  /* 0x0000181fff037424 */ /* 0x000fe200078e00ff */
[----:B------:R-:W-:-:S02]  /*13e00*/  MOV R2, 0x13e20 ;  /* 0x00013e2000027802 */ /* 0x000fc40000000f00 */
[----:B-12---:R-:W-:Y:S05]  /*13e10*/  CALL.REL.NOINC `($__internal_73_$__cuda_sm70_shflsync_idx_p) ;  /* 0x0000222000007944 */ /* 0x006fea0003c00000 */
[----:B-1---5:R-:W-:Y:S05]  /*13e20*/  BRA `(.L_x_4484) ;  /* 0xffff045000007947 */ /* 0x022fea000383ffff */
.L_x_4383:
[----:B------:R2:W-:Y:S01]  /*13e30*/  STL [R1+0x4c], R5 ;  /* 0x00004c0501007387 */ /* 0x0005e20000100800 */
[----:B------:R-:W-:Y:S01]  /*13e40*/  IMAD.MOV.U32 R0, RZ, RZ, RZ ;  /* 0x000000ffff007224 */ /* 0x000fe200078e00ff */
[----:B------:R-:W-:-:S02]  /*13e50*/  MOV R3, 0x181f ;  /* 0x0000181f00037802 */ /* 0x000fc40000000f00 */
[----:B------:R-:W-:Y:S02]  /*13e60*/  MOV R2, 0x13e80 ;  /* 0x00013e8000027802 */ /* 0x000fe40000000f00 */
[----:B-12---:R-:W-:Y:S05]  /*13e70*/  CALL.REL.NOINC `($__internal_73_$__cuda_sm70_shflsync_idx_p) ;  /* 0x000021c000007944 */ /* 0x006fea0003c00000 */
[----:B-----5:R-:W-:Y:S01]  /*13e80*/  MOV R4, R0 ;  /* 0x0000000000047202 */ /* 0x020fe20000000f00 */
[----:B-1----:R-:W-:Y:S05]  /*13e90*/  BRA `(.L_x_4485) ;  /* 0xffff133000007947 */ /* 0x002fea000383ffff */
.L_x_4384:
[----:B------:R4:W-:Y:S01]  /*13ea0*/  STL [R1+0x4c], R6 ;  /* 0x00004c0601007387 */ /* 0x0009e20000100800 */
[----:B------:R-:W-:Y:S01]  /*13eb0*/  IMAD.MOV.U32 R0, RZ, RZ, RZ ;  /* 0x000000ffff007224 */ /* 0x000fe200078e00ff */
[----:B------:R-:W-:Y:S02]  /*13ec0*/  MOV R3, 0x181f ;  /* 0x0000181f00037802 */ /* 0x000fe40000000f00 */
[----:B------:R-:W-:Y:S02]  /*13ed0*/  MOV R2, 0x13ef0 ;  /* 0x00013ef000027802 */ /* 0x000fe40000000f00 */
[----:B-1234-:R-:W-:Y:S05]  /*13ee0*/  CALL.REL.NOINC `($__internal_73_$__cuda_sm70_shflsync_idx_p) ;  /* 0x0000215000007944 */ /* 0x01efea0003c00000 */
[----:B-1---5:R-:W-:Y:S05]  /*13ef0*/  BRA `(.L_x_4486) ;  /* 0xffff12f000007947 */ /* 0x022fea000383ffff */
.L_x_4387:
[----:B------:R2:W-:Y:S01]  /*13f00*/  STL [R1+0x4c], R5 ;  /* 0x00004c0501007387 */ /* 0x0005e20000100800 */
[----:B-1----:R-:W-:Y:S01]  /*13f10*/  IMAD.MOV.U32 R0, RZ, RZ, 0x1 ;  /* 0x00000001ff007424 */ /* 0x002fe200078e00ff */
[----:B------:R-:W-:Y:S02]  /*13f20*/  MOV R3, 0x181f ;  /* 0x0000181f00037802 */ /* 0x000fe40000000f00 */
[----:B------:R-:W-:Y:S02]  /*13f30*/  MOV R2, 0x13f50 ;  /* 0x00013f5000027802 */ /* 0x000fe40000000f00 */
[----:B--234-:R-:W-:Y:S05]  /*13f40*/  CALL.REL.NOINC `($__internal_73_$__cuda_sm70_shflsync_idx_p) ;  /* 0x000020f000007944 */ /* 0x01cfea0003c00000 */
[----:B------:R2:W-:Y:S01]  /*13f50*/  STL [R1+0x4c], R6 ;  /* 0x00004c0601007387 */ /* 0x0005e20000100800 */
[----:B-----5:R-:W-:Y:S01]  /*13f60*/  IMAD.MOV.U32 R4, RZ, RZ, R0 ;  /* 0x000000ffff047224 */ /* 0x020fe200078e0000 */
[----:B------:R-:W-:Y:S01]  /*13f70*/  MOV R0, 0x1 ;  /* 0x0000000100007802 */ /* 0x000fe20000000f00 */
[----:B------:R-:W-:Y:S01]  /*13f80*/  IMAD.MOV.U32 R3, RZ, RZ, 0x181f ;  /* 0x0000181fff037424 */ /* 0x000fe200078e00ff */
[----:B------:R-:W-:-:S02]  /*13f90*/  MOV R2, 0x13fb0 ;  /* 0x00013fb000027802 */ /* 0x000fc40000000f00 */
[----:B-12---:R-:W-:Y:S05]  /*13fa0*/  CALL.REL.NOINC `($__internal_73_$__cuda_sm70_shflsync_idx_p) ;  /* 0x0000209000007944 */ /* 0x006fea0003c00000 */
[----:B-1---5:R-:W-:Y:S05]  /*13fb0*/  BRA `(.L_x_4487) ;  /* 0xffff14a000007947 */ /* 0x022fea000383ffff */
.L_x_4388:
[----:B------:R1:W-:Y:S01]  /*13fc0*/  STL [R1+0x4c], R4 ;  /* 0x00004c0401007387 */ /* 0x0003e20000100800 */
[----:B------:R-:W-:Y:S01]  /*13fd0*/  IMAD.MOV.U32 R0, RZ, RZ, RZ ;  /* 0x000000ffff007224 */ /* 0x000fe200078e00ff */
[----:B------:R-:W-:-:S02]  /*13fe0*/  MOV R3, 0x1c1f ;  /* 0x00001c1f00037802 */ /* 0x000fc40000000f00 */
[----:B------:R-:W-:Y:S02]  /*13ff0*/  MOV R2, 0x14010 ;  /* 0x0001401000027802 */ /* 0x000fe40000000f00 */
[----:B-1----:R-:W-:Y:S05]  /*14000*/  CALL.REL.NOINC `($__internal_73_$__cuda_sm70_shflsync_idx_p) ;  /* 0x0000203000007944 */ /* 0x002fea0003c00000 */
[----:B-1---5:R-:W-:Y:S05]  /*14010*/  BRA `(.L_x_4488) ;  /* 0xffff176000007947 */ /* 0x022fea000383ffff */
.L_x_4389:
[----:B------:R2:W-:Y:S01]  /*14020*/  STL [R1+0x4c], R4 ;  /* 0x00004c0401007387 */ /* 0x0005e20000100800 */
[----:B------:R-:W-:Y:S01]  /*14030*/  IMAD.MOV.U32 R0, RZ, RZ, 0x1 ;  /* 0x00000001ff007424 */ /* 0x000fe200078e00ff */
[----:B------:R-:W-:Y:S02]  /*14040*/  MOV R3, 0x1c1f ;  /* 0x00001c1f00037802 */ /* 0x000fe40000000f00 */
[----:B------:R-:W-:Y:S02]  /*14050*/  MOV R2, 0x14070 ;  /* 0x0001407000027802 */ /* 0x000fe40000000f00 */
[----:B-12---:R-:W-:Y:S05]  /*14060*/  CALL.REL.NOINC `($__internal_73_$__cuda_sm70_shflsync_idx_p) ;  /* 0x00001fd000007944 */ /* 0x006fea0003c00000 */
        /* <DEDUP_REMOVED lines=51> */
[----:B-1----:R-:W-:Y:S05]  /*143a0*/  CALL.REL.NOINC `($__internal_72_$__cuda_sm70_shflsync_bfly_p) ;  /* 0x00001c3000007944 */ /* 0x002fea0003c00000 */
[----:B------:R-:W-:Y:S01]  /*143b0*/  FMNMX.FTZ R134, R134, R0, !PT ;  /* 0x0000000086867209 */ /* 0x000fe20007810000 */
[----:B------:R-:W-:Y:S01]  /*143c0*/  IMAD.MOV.U32 R0, RZ, RZ, 0x1 ;  /* 0x00000001ff007424 */ /* 0x000fe200078e00ff */
[----:B------:R-:W-:-:S03]  /*143d0*/  MOV R2, 0x14400 ;  /* 0x0001440000027802 */ /* 0x000fc60000000f00 */
[----:B------:R-:W-:Y:S02]  /*143e0*/  IMAD.MOV.U32 R132, RZ, RZ, R134 ;  /* 0x000000ffff847224 */ /* 0x000fe400078e0086 */
[----:B------:R-:W-:Y:S05]  /*143f0*/  CALL.REL.NOINC `($__internal_72_$__cuda_sm70_shflsync_bfly_p) ;  /* 0x00001be000007944 */ /* 0x000fea0003c00000 */
[----:B------:R-:W-:Y:S01]  /*14400*/  FMNMX.FTZ R134, R134, R0, !PT ;  /* 0x0000000086867209 */ /* 0x000fe20007810000 */
[----:B------:R-:W-:Y:S01]  /*14410*/  IMAD.MOV.U32 R132, RZ, RZ, R4 ;  /* 0x000000ffff847224 */ /* 0x000fe200078e0004 */
[----:B------:R-:W-:Y:S01]  /*14420*/  MOV R2, 0x14450 ;  /* 0x0001445000027802 */ /* 0x000fe20000000f00 */
[----:B------:R-:W-:Y:S02]  /*14430*/  IMAD.MOV.U32 R0, RZ, RZ, 0x2 ;  /* 0x00000002ff007424 */ /* 0x000fe400078e00ff */
[----:B------:R-:W-:Y:S05]  /*14440*/  CALL.REL.NOINC `($__internal_72_$__cuda_sm70_shflsync_bfly_p) ;  /* 0x00001b9000007944 */ /* 0x000fea0003c00000 */
[----:B------:R-:W-:Y:S01]  /*14450*/  FMNMX.FTZ R4, R4, R0, !PT ;  /* 0x0000000004047209 */ /* 0x000fe20007810000 */
[----:B------:R-:W-:Y:S01]  /*14460*/  IMAD.MOV.U32 R0, RZ, RZ, 0x1 ;  /* 0x00000001ff007424 */ /* 0x000fe200078e00ff */
[----:B------:R-:W-:-:S03]  /*14470*/  MOV R2, 0x144a0 ;  /* 0x000144a000027802 */ /* 0x000fc60000000f00 */
[----:B------:R-:W-:Y:S02]  /*14480*/  IMAD.MOV.U32 R132, RZ, RZ, R4 ;  /* 0x000000ffff847224 */ /* 0x000fe400078e0004 */
[----:B------:R-:W-:Y:S05]  /*14490*/  CALL.REL.NOINC `($__internal_72_$__cuda_sm70_shflsync_bfly_p) ;  /* 0x00001b4000007944 */ /* 0x000fea0003c00000 */
[----:B------:R-:W-:Y:S01]  /*144a0*/  MOV R3, R0 ;  /* 0x0000000000037202 */ /* 0x000fe20000000f00 */
[----:B------:R-:W-:Y:S05]  /*144b0*/  BRA `(.L_x_4489) ;  /* 0xffff17f000007947 */ /* 0x000fea000383ffff */
.L_x_4393:
[----:B------:R-:W-:Y:S01]  /*144c0*/  MOV R3, 0x181f ;  /* 0x0000181f00037802 */ /* 0x000fe20000000f00 */
[----:B------:R2:W-:Y:S01]  /*144d0*/  STL [R1+0x4c], R5 ;  /* 0x00004c0501007387 */ /* 0x0005e20000100800 */
[----:B------:R-:W-:Y:S01]  /*144e0*/  MOV R2, 0x14510 ;  /* 0x0001451000027802 */ /* 0x000fe20000000f00 */
[----:B------:R-:W-:Y:S02]  /*144f0*/  IMAD.MOV.U32 R0, RZ, RZ, RZ ;  /* 0x000000ffff007224 */ /* 0x000fe400078e00ff */
[----:B-12---:R-:W-:Y:S05]  /*14500*/  CALL.REL.NOINC `($__internal_73_$__cuda_sm70_shflsync_idx_p) ;  /* 0x00001b3000007944 */ /* 0x006fea0003c00000 */
[----:B-----5:R-:W-:Y:S01]  /*14510*/  MOV R4, R0 ;  /* 0x0000000000047202 */ /* 0x020fe20000000f00 */
[----:B-1----:R-:W-:-:S05]  /*14520*/  BRA `(.L_x_4490) ;  /* 0xffff2da000007947 */ /* 0x002fca000383ffff */
.L_x_4394:
[----:B------:R-:W-:Y:S01]  /*14530*/  MOV R3, 0x181f ;  /* 0x0000181f00037802 */ /* 0x000fe20000000f00 */
[----:B------:R4:W-:Y:S01]  /*14540*/  STL [R1+0x4c], R12 ;  /* 0x00004c0c01007387 */ /* 0x0009e20000100800 */
[----:B------:R-:W-:Y:S01]  /*14550*/  MOV R2, 0x14580 ;  /* 0x0001458000027802 */ /* 0x000fe20000000f00 */
[----:B------:R-:W-:Y:S02]  /*14560*/  IMAD.MOV.U32 R0, RZ, RZ, RZ ;  /* 0x000000ffff007224 */ /* 0x000fe400078e00ff */
[----:B-1234-:R-:W-:Y:S05]  /*14570*/  CALL.REL.NOINC `($__internal_73_$__cuda_sm70_shflsync_idx_p) ;  /* 0x00001ac000007944 */ /* 0x01efea0003c00000 */
[----:B-1---5:R-:W-:-:S05]  /*14580*/  BRA `(.L_x_4491) ;  /* 0xffff2d6000007947 */ /* 0x022fca000383ffff */
.L_x_4395:
[----:B------:R-:W-:Y:S01]  /*14590*/  MOV R3, 0x181f ;  /* 0x0000181f00037802 */ /* 0x000fe20000000f00 */
[----:B------:R2:W-:Y:S01]  /*145a0*/  STL [R1+0x4c], R5 ;  /* 0x00004c0501007387 */ /* 0x0005e20000100800 */
[----:B------:R-:W-:Y:S01]  /*145b0*/  MOV R2, 0x145e0 ;  /* 0x000145e000027802 */ /* 0x000fe20000000f00 */
[----:B------:R-:W-:Y:S02]  /*145c0*/  IMAD.MOV.U32 R0, RZ, RZ, 0x1 ;  /* 0x00000001ff007424 */ /* 0x000fe400078e00ff */
[----:B-12---:R-:W-:Y:S05]  /*145d0*/  CALL.REL.NOINC `($__internal_73_$__cuda_sm70_shflsync_idx_p) ;  /* 0x00001a6000007944 */ /* 0x006fea0003c00000 */
[----:B------:R-:W-:Y:S01]  /*145e0*/  MOV R2, 0x14640 ;  /* 0x0001464000027802 */ /* 0x000fe20000000f00 */
[----:B------:R2:W-:Y:S01]  /*145f0*/  STL [R1+0x4c], R12 ;  /* 0x00004c0c01007387 */ /* 0x0005e20000100800 */
[----:B-----5:R-:W-:Y:S01]  /*14600*/  IMAD.MOV.U32 R4, RZ, RZ, R0 ;  /* 0x000000ffff047224 */ /* 0x020fe200078e0000 */
[----:B------:R-:W-:Y:S01]  /*14610*/  MOV R0, 0x1 ;  /* 0x0000000100007802 */ /* 0x000fe20000000f00 */
[----:B------:R-:W-:Y:S02]  /*14620*/  IMAD.MOV.U32 R3, RZ, RZ, 0x181f ;  /* 0x0000181fff037424 */ /* 0x000fe400078e00ff */
[----:B-12---:R-:W-:Y:S05]  /*14630*/  CALL.REL.NOINC `($__internal_73_$__cuda_sm70_shflsync_idx_p) ;  /* 0x00001a0000007944 */ /* 0x006fea0003c00000 */
[----:B-1---5:R-:W-:-:S05]  /*14640*/  BRA `(.L_x_4492) ;  /* 0xffff2f1000007947 */ /* 0x022fca000383ffff */
.L_x_4398:
[----:B------:R-:W-:Y:S01]  /*14650*/  MOV R3, 0x181f ;  /* 0x0000181f00037802 */ /* 0x000fe20000000f00 */
[----:B------:R1:W-:Y:S01]  /*14660*/  STL [R1+0x4c], R134 ;  /* 0x00004c8601007387 */ /* 0x0003e20000100800 */
[----:B------:R-:W-:Y:S01]  /*14670*/  MOV R2, 0x146a0 ;  /* 0x000146a000027802 */ /* 0x000fe20000000f00 */
[----:B------:R-:W-:Y:S02]  /*14680*/  IMAD.MOV.U32 R0, RZ, RZ, RZ ;  /* 0x000000ffff007224 */ /* 0x000fe400078e00ff */
[----:B-1----:R-:W-:Y:S05]  /*14690*/  CALL.REL.NOINC `($__internal_73_$__cuda_sm70_shflsync_idx_p) ;  /* 0x000019a000007944 */ /* 0x002fea0003c00000 */
[----:B------:R-:W-:Y:S01]  /*146a0*/  MOV R132, R0 ;  /* 0x0000000000847202 */ /* 0x000fe20000000f00 */
[----:B-1---5:R-:W-:-:S05]  /*146b0*/  BRA `(.L_x_4493) ;  /* 0xffff3c7000007947 */ /* 0x022fca000383ffff */
.L_x_4399:
[----:B------:R-:W-:Y:S01]  /*146c0*/  MOV R3, 0x181f ;  /* 0x0000181f00037802 */ /* 0x000fe20000000f00 */
[----:B------:R3:W-:Y:S01]  /*146d0*/  STL [R1+0x4c], R137 ;  /* 0x00004c8901007387 */ /* 0x0007e20000100800 */
[----:B------:R-:W-:Y:S01]  /*146e0*/  MOV R2, 0x14710 ;  /* 0x0001471000027802 */ /* 0x000fe20000000f00 */
[----:B------:R-:W-:Y:S02]  /*146f0*/  IMAD.MOV.U32 R0, RZ, RZ, RZ ;  /* 0x000000ffff007224 */ /* 0x000fe400078e00ff */
[----:B-123--:R-:W-:Y:S05]  /*14700*/  CALL.REL.NOINC `($__internal_73_$__cuda_sm70_shflsync_idx_p) ;  /* 0x0000193000007944 */ /* 0x00efea0003c00000 */
[----:B-1---5:R-:W-:-:S05]  /*14710*/  BRA `(.L_x_4494) ;  /* 0xffff3c3000007947 */ /* 0x022fca000383ffff */
.L_x_4400:
[----:B--2---:R-:W-:Y:S01]  /*14720*/  MOV R3, 0x181f ;  /* 0x0000181f00037802 */ /* 0x004fe20000000f00 */
[----:B------:R2:W-:Y:S01]  /*14730*/  STL [R1+0x4c], R134 ;  /* 0x00004c8601007387 */ /* 0x0005e20000100800 */
[----:B------:R-:W-:Y:S01]  /*14740*/  MOV R2, 0x14770 ;  /* 0x0001477000027802 */ /* 0x000fe20000000f00 */
[----:B------:R-:W-:Y:S03]  /*14750*/  IMAD.MOV.U32 R0, RZ, RZ, 0x1 ;  /* 0x00000001ff007424 */ /* 0x000fe600078e00ff */
[----:B-12---:R-:W-:Y:S05]  /*14760*/  CALL.REL.NOINC `($__internal_73_$__cuda_sm70_shflsync_idx_p) ;  /* 0x000018d000007944 */ /* 0x006fea0003c00000 */
[----:B------:R-:W-:Y:S01]  /*14770*/  MOV R2, 0x147d0 ;  /* 0x000147d000027802 */ /* 0x000fe20000000f00 */
[----:B------:R2:W-:Y:S01]  /*14780*/  STL [R1+0x4c], R137 ;  /* 0x00004c8901007387 */ /* 0x0005e20000100800 */
[----:B------:R-:W-:Y:S01]  /*14790*/  IMAD.MOV.U32 R132, RZ, RZ, R0 ;  /* 0x000000ffff847224 */ /* 0x000fe200078e0000 */
[----:B------:R-:W-:Y:S01]  /*147a0*/  MOV R0, 0x1 ;  /* 0x0000000100007802 */ /* 0x000fe20000000f00 */
[----:B------:R-:W-:Y:S02]  /*147b0*/  IMAD.MOV.U32 R3, RZ, RZ, 0x181f ;  /* 0x0000181fff037424 */ /* 0x000fe400078e00ff */
[----:B-12--5:R-:W-:Y:S05]  /*147c0*/  CALL.REL.NOINC `($__internal_73_$__cuda_sm70_shflsync_idx_p) ;  /* 0x0000187000007944 */ /* 0x026fea0003c00000 */
[----:B-1---5:R-:W-:-:S05]  /*147d0*/  BRA `(.L_x_4495) ;  /* 0xffff3db000007947 */ /* 0x022fca000383ffff */
.L_x_4401:
[----:B------:R-:W-:Y:S01]  /*147e0*/  MOV R3, 0x1c1f ;  /* 0x00001c1f00037802 */ /* 0x000fe20000000f00 */
[----:B------:R1:W-:Y:S01]  /*147f0*/  STL [R1+0x4c], R132 ;  /* 0x00004c8401007387 */ /* 0x0003e20000100800 */
[----:B------:R-:W-:Y:S01]  /*14800*/  MOV R2, 0x14830 ;  /* 0x0001483000027802 */ /* 0x000fe20000000f00 */
[----:B------:R-:W-:Y:S02]  /*14810*/  IMAD.MOV.U32 R0, RZ, RZ, RZ ;  /* 0x000000ffff007224 */ /* 0x000fe400078e00ff */
[----:B-1----:R-:W-:Y:S05]  /*14820*/  CALL.REL.NOINC `($__internal_73_$__cuda_sm70_shflsync_idx_p) ;  /* 0x0000181000007944 */ /* 0x002fea0003c00000 */
[----:B-1---5:R-:W-:-:S05]  /*14830*/  BRA `(.L_x_4496) ;  /* 0xffff407000007947 */ /* 0x022fca000383ffff */
.L_x_4402:
[----:B------:R-:W-:Y:S01]  /*14840*/  MOV R3, 0x1c1f ;  /* 0x00001c1f00037802 */ /* 0x000fe20000000f00 */
[----:B------:R2:W-:Y:S01]  /*14850*/  STL [R1+0x4c], R132 ;  /* 0x00004c8401007387 */ /* 0x0005e20000100800 */
[----:B------:R-:W-:Y:S01]  /*14860*/  MOV R2, 0x14890 ;  /* 0x0001489000027802 */ /* 0x000fe20000000f00 */
[----:B------:R-:W-:Y:S02]  /*14870*/  IMAD.MOV.U32 R0, RZ, RZ, 0x1 ;  /* 0x00000001ff007424 */ /* 0x000fe400078e00ff */
[----:B-12---:R-:W-:Y:S05]  /*14880*/  CALL.REL.NOINC `($__internal_73_$__cuda_sm70_shflsync_idx_p) ;  /* 0x000017b000007944 */ /* 0x006fea0003c00000 */
        /* <DEDUP_REMOVED lines=46> */
[----:B-----5:R-:W-:Y:S02]  /*14b70*/  FSEL R5, R27, -INF , P0 ;  /* 0xff8000001b057808 */ /* 0x020fe40000000000 */
[----:B------:R-:W-:Y:S02]  /*14b80*/  FMNMX.FTZ R15, R6, R15, !PT ;  /* 0x0000000f060f7209 */ /* 0x000fe40007810000 */
[----:B------:R-:W-:Y:S02]  /*14b90*/  FMNMX.FTZ R132, R4, R132, !PT ;  /* 0x0000008404847209 */ /* 0x000fe40007810000 */
[----:B------:R-:W-:Y:S02]  /*14ba0*/  FMNMX.FTZ R15, R5, R15, !PT ;  /* 0x0000000f050f7209 */ /* 0x000fe40007810000 */
[----:B------:R-:W-:Y:S02]  /*14bb0*/  MOV R2, 0x14bd0 ;  /* 0x00014bd000027802 */ /* 0x000fe40000000f00 */
[----:B-1----:R-:W-:Y:S05]  /*14bc0*/  CALL.REL.NOINC `($__internal_72_$__cuda_sm70_shflsync_bfly_p) ;  /* 0x0000141000007944 */ /* 0x002fea0003c00000 */
[----:B------:R-:W-:Y:S01]  /*14bd0*/  FMNMX.FTZ R132, R132, R0, !PT ;  /* 0x0000000084847209 */ /* 0x000fe20007810000 */
[----:B------:R-:W-:Y:S01]  /*14be0*/  IMAD.MOV.U32 R0, RZ, RZ, 0x1 ;  /* 0x00000001ff007424 */ /* 0x000fe200078e00ff */
[----:B------:R-:W-:Y:S02]  /*14bf0*/  MOV R2, 0x14c10 ;  /* 0x00014c1000027802 */ /* 0x000fe40000000f00 */
        /* <DEDUP_REMOVED lines=8> */
[----:B------:R-:W-:Y:S02]  /*14c80*/  MOV R2, 0x14ca0 ;  /* 0x00014ca000027802 */ /* 0x000fe40000000f00 */
[----:B------:R-:W-:Y:S05]  /*14c90*/  CALL.REL.NOINC `($__internal_72_$__cuda_sm70_shflsync_bfly_p) ;  /* 0x0000134000007944 */ /* 0x000fea0003c00000 */
[----:B------:R-:W-:-:S05]  /*14ca0*/  BRA `(.L_x_4497) ;  /* 0xffff413000007947 */ /* 0x000fca000383ffff */
.L_x_4405:
[----:B------:R-:W-:Y:S01]  /*14cb0*/  MOV R3, 0x181f ;  /* 0x0000181f00037802 */ /* 0x000fe20000000f00 */
[----:B------:R2:W-:Y:S01]  /*14cc0*/  STL [R1+0x4c], R6 ;  /* 0x00004c0601007387 */ /* 0x0005e20000100800 */
[----:B------:R-:W-:Y:S01]  /*14cd0*/  MOV R2, 0x14d00 ;  /* 0x00014d0000027802 */ /* 0x000fe20000000f00 */
[----:B------:R-:W-:Y:S02]  /*14ce0*/  IMAD.MOV.U32 R0, RZ, RZ, RZ ;  /* 0x000000ffff007224 */ /* 0x000fe400078e00ff */
[----:B-1234-:R-:W-:Y:S05]  /*14cf0*/  CALL.REL.NOINC `($__internal_73_$__cuda_sm70_shflsync_idx_p) ;  /* 0x0000134000007944 */ /* 0x01efea0003c00000 */
[----:B-1---5:R-:W-:-:S05]  /*14d00*/  BRA `(.L_x_4498) ;  /* 0xffff5be000007947 */ /* 0x022fca000383ffff */
.L_x_4408:
[----:B--2---:R-:W-:Y:S01]  /*14d10*/  MOV R3, 0x181f ;  /* 0x0000181f00037802 */ /* 0x004fe20000000f00 */
        /* <DEDUP_REMOVED lines=11> */
.L_x_4411:
[----:B------:R-:W-:Y:S01]  /*14dd0*/  MOV R3, 0x181f ;  /* 0x0000181f00037802 */ /* 0x000fe20000000f00 */
[----:B------:R1:W-:Y:S01]  /*14de0*/  STL [R1+0x4c], R137 ;  /* 0x00004c8901007387 */ /* 0x0003e20000100800 */
[----:B------:R-:W-:Y:S01]  /*14df0*/  MOV R2, 0x14e20 ;  /* 0x00014e2000027802 */ /* 0x000fe20000000f00 */
[----:B------:R-:W-:Y:S02]  /*14e00*/  IMAD.MOV.U32 R0, RZ, RZ, RZ ;  /* 0x000000ffff007224 */ /* 0x000fe400078e00ff */
[----:B-1----:R-:W-:Y:S05]  /*14e10*/  CALL.REL.NOINC `($__internal_73_$__cuda_sm70_shflsync_idx_p) ;  /* 0x0000122000007944 */ /* 0x002fea0003c00000 */
[----:B------:R-:W-:Y:S01]  /*14e20*/  MOV R132, R0 ;  /* 0x0000000000847202 */ /* 0x000fe20000000f00 */
[----:B-1---5:R-:W-:-:S05]  /*14e30*/  BRA `(.L_x_4500) ;  /* 0xffff6ae000007947 */ /* 0x022fca000383ffff */
.L_x_4412:
[----:B------:R-:W-:Y:S01]  /*14e40*/  MOV R3, 0x181f ;  /* 0x0000181f00037802 */ /* 0x000fe20000000f00 */
[----:B------:R3:W-:Y:S01]  /*14e50*/  STL [R1+0x4c], R172 ;  /* 0x00004cac01007387 */ /* 0x0007e20000100800 */
[----:B------:R-:W-:Y:S01]  /*14e60*/  MOV R2, 0x14e90 ;  /* 0x00014e9000027802 */ /* 0x000fe20000000f00 */
[----:B------:R-:W-:Y:S02]  /*14e70*/  IMAD.MOV.U32 R0, RZ, RZ, RZ ;  /* 0x000000ffff007224 */ /* 0x000fe400078e00ff */
[----:B-123--:R-:W-:Y:S05]  /*14e80*/  CALL.REL.NOINC `($__internal_73_$__cuda_sm70_shflsync_idx_p) ;  /* 0x000011b000007944 */ /* 0x00efea0003c00000 */
[----:B-1---5:R-:W-:-:S05]  /*14e90*/  BRA `(.L_x_4501) ;  /* 0xffff6aa000007947 */ /* 0x022fca000383ffff */
.L_x_4413:
        /* <DEDUP_REMOVED lines=12> */
.L_x_4414:
[----:B------:R-:W-:Y:S02]  /*14f60*/  MOV R0, 0x2 ;  /* 0x0000000200007802 */ /* 0x000fe40000000f00 */
[----:B------:R-:W-:Y:S02]  /*14f70*/  MOV R2, 0x14f90 ;  /* 0x00014f9000027802 */ /* 0x000fe40000000f00 */
[----:B------:R-:W-:Y:S05]  /*14f80*/  CALL.REL.NOINC `($__internal_72_$__cuda_sm70_shflsync_bfly_p) ;  /* 0x0000105000007944 */ /* 0x000fea0003c00000 */
[----:B------:R-:W-:-:S05]  /*14f90*/  BRA `(.L_x_4503) ;  /* 0xffff6ea000007947 */ /* 0x000fca000383ffff */
.L_x_4415:
[----:B------:R-:W-:Y:S02]  /*14fa0*/  MOV R0, 0x1 ;  /* 0x0000000100007802 */ /* 0x000fe40000000f00 */
        /* <DEDUP_REMOVED lines=12> */
.L_x_4417:
[----:B------:R1:W5:Y:S01]  /*15070*/  LDL R132, [R1+0x54] ;  /* 0x0000540001847983 */ /* 0x0003620000100800 */
[----:B------:R-:W-:-:S02]  /*15080*/  MOV R0, 0x2 ;  /* 0x0000000200007802 */ /* 0x000fc40000000f00 */
[----:B------:R-:W-:Y:S02]  /*15090*/  MOV R2, 0x150b0 ;  /* 0x000150b000027802 */ /* 0x000fe40000000f00 */
[----:B-1---5:R-:W-:Y:S05]  /*150a0*/  CALL.REL.NOINC `($__internal_72_$__cuda_sm70_shflsync_bfly_p) ;  /* 0x00000f3000007944 */ /* 0x022fea0003c00000 */
[----:B------:R-:W-:Y:S05]  /*150b0*/  BRA `(.L_x_4505) ;  /* 0xffff86c000007947 */ /* 0x000fea000383ffff */
.L_x_4418:
[----:B------:R-:W-:Y:S01]  /*150c0*/  IMAD.MOV.U32 R132, RZ, RZ, R4 ;  /* 0x000000ffff847224 */ /* 0x000fe200078e0004 */
[----:B------:R-:W-:Y:S02]  /*150d0*/  MOV R0, 0x1 ;  /* 0x0000000100007802 */ /* 0x000fe40000000f00 */
[----:B------:R-:W-:Y:S02]  /*150e0*/  MOV R2, 0x15100 ;  /* 0x0001510000027802 */ /* 0x000fe40000000f00 */
[----:B------:R-:W-:Y:S05]  /*150f0*/  CALL.REL.NOINC `($__internal_72_$__cuda_sm70_shflsync_bfly_p) ;  /* 0x00000ee000007944 */ /* 0x000fea0003c00000 */
[----:B------:R1:W5:Y:S01]  /*15100*/  LDL R132, [R1+0x50] ;  /* 0x0000500001847983 */ /* 0x0003620000100800 */
[----:B------:R-:W-:Y:S01]  /*15110*/  FADD.FTZ R4, R4, R0 ;  /* 0x0000000004047221 */ /* 0x000fe20000010000 */
[----:B------:R-:W-:Y:S02]  /*15120*/  MOV R0, 0x2 ;  /* 0x0000000200007802 */ /* 0x000fe40000000f00 */
[----:B------:R-:W-:Y:S02]  /*15130*/  MOV R2, 0x15150 ;  /* 0x0001515000027802 */ /* 0x000fe40000000f00 */
[----:B-1---5:R-:W-:Y:S05]  /*15140*/  CALL.REL.NOINC `($__internal_72_$__cuda_sm70_shflsync_bfly_p) ;  /* 0x00000e9000007944 */ /* 0x022fea0003c00000 */
[----:B------:R-:W2:Y:S02]  /*15150*/  LDL.LU R2, [R1+0x50] ;  /* 0x0000500001027983 */ /* 0x000ea40000300800 */
[----:B--2---:R-:W-:Y:S01]  /*15160*/  FADD.FTZ R5, R2, R0 ;  /* 0x0000000002057221 */ /* 0x004fe20000010000 */
[----:B------:R-:W-:-:S02]  /*15170*/  MOV R0, 0x1 ;  /* 0x0000000100007802 */ /* 0x000fc40000000f00 */
[----:B------:R-:W-:Y:S02]  /*15180*/  MOV R2, 0x151b0 ;  /* 0x000151b000027802 */ /* 0x000fe40000000f00 */
[----:B------:R-:W-:Y:S02]  /*15190*/  MOV R132, R5 ;  /* 0x0000000500847202 */ /* 0x000fe40000000f00 */
[----:B------:R-:W-:Y:S05]  /*151a0*/  CALL.REL.NOINC `($__internal_72_$__cuda_sm70_shflsync_bfly_p) ;  /* 0x00000e3000007944 */ /* 0x000fea0003c00000 */
[----:B------:R-:W-:Y:S01]  /*151b0*/  MOV R3, R0 ;  /* 0x0000000000037202 */ /* 0x000fe20000000f00 */
[----:B------:R-:W-:Y:S05]  /*151c0*/  BRA `(.L_x_4506) ;  /* 0xffff864000007947 */ /* 0x000fea000383ffff */
.L_x_4425:
[----:B--234-:R2:W-:Y:S01]  /*151d0*/  STL [R1+0x4c], R5 ;  /* 0x00004c0501007387 */ /* 0x01c5e20000100800 */
[----:B------:R-:W-:Y:S01]  /*151e0*/  IMAD.MOV.U32 R0, RZ, RZ, RZ ;  /* 0x000000ffff007224 */ /* 0x000fe200078e00ff */
[----:B------:R-:W-:Y:S02]  /*151f0*/  MOV R3, 0x181f ;  /* 0x0000181f00037802 */ /* 0x000fe40000000f00 */
[----:B------:R-:W-:Y:S02]  /*15200*/  MOV R2, 0x15220 ;  /* 0x0001522000027802 */ /* 0x000fe40000000f00 */
[----:B-12---:R-:W-:Y:S05]  /*15210*/  CALL.REL.NOINC `($__internal_73_$__cuda_sm70_shflsync_idx_p) ;  /* 0x00000e2000007944 */ /* 0x006fea0003c00000 */
[----:B-----5:R-:W-:Y:S01]  /*15220*/  MOV R4, R0 ;  /* 0x0000000000047202 */ /* 0x020fe20000000f00 */
[----:B-1----:R-:W-:Y:S05]  /*15230*/  BRA `(.L_x_4507) ;  /* 0xffffa28000007947 */ /* 0x002fea000383ffff */
.L_x_4426:
[----:B------:R4:W-:Y:S01]  /*15240*/  STL [R1+0x4c], R14 ;  /* 0x00004c0e01007387 */ /* 0x0009e20000100800 */
[----:B------:R-:W-:Y:S01]  /*15250*/  IMAD.MOV.U32 R0, RZ, RZ, RZ ;  /* 0x000000ffff007224 */ /* 0x000fe200078e00ff */
[----:B------:R-:W-:-:S02]  /*15260*/  MOV R3, 0x181f ;  /* 0x0000181f00037802 */ /* 0x000fc40000000f00 */
[----:B------:R-:W-:Y:S02]  /*15270*/  MOV R2, 0x15290 ;  /* 0x0001529000027802 */ /* 0x000fe40000000f00 */
[----:B-1234-:R-:W-:Y:S05]  /*15280*/  CALL.REL.NOINC `($__internal_73_$__cuda_sm70_shflsync_idx_p) ;  /* 0x00000db000007944 */ /* 0x01efea0003c00000 */
[----:B-1---5:R-:W-:Y:S05]  /*15290*/  BRA `(.L_x_4508) ;  /* 0xffffa24000007947 */ /* 0x022fea000383ffff */
.L_x_4429:
[----:B------:R4:W-:Y:S01]  /*152a0*/  STL [R1+0x4c], R5 ;  /* 0x00004c0501007387 */ /* 0x0009e20000100800 */
[----:B--2---:R-:W-:Y:S01]  /*152b0*/  IMAD.MOV.U32 R0, RZ, RZ, 0x1 ;  /* 0x00000001ff007424 */ /* 0x004fe200078e00ff */
[----:B------:R-:W-:Y:S02]  /*152c0*/  MOV R3, 0x181f ;  /* 0x0000181f00037802 */ /* 0x000fe40000000f00 */
[----:B------:R-:W-:Y:S02]  /*152d0*/  MOV R2, 0x152f0 ;  /* 0x000152f000027802 */ /* 0x000fe40000000f00 */
[----:B-1-34-:R-:W-:Y:S05]  /*152e0*/  CALL.REL.NOINC `($__internal_73_$__cuda_sm70_shflsync_idx_p) ;  /* 0x00000d5000007944 */ /* 0x01afea0003c00000 */
[----:B------:R2:W-:Y:S01]  /*152f0*/  STL [R1+0x4c], R14 ;  /* 0x00004c0e01007387 */ /* 0x0005e20000100800 */
[----:B-----5:R-:W-:Y:S01]  /*15300*/  IMAD.MOV.U32 R4, RZ, RZ, R0 ;  /* 0x000000ffff047224 */ /* 0x020fe200078e0000 */
[----:B------:R-:W-:Y:S01]  /*15310*/  MOV R0, 0x1 ;  /* 0x0000000100007802 */ /* 0x000fe20000000f00 */
[----:B------:R-:W-:Y:S01]  /*15320*/  IMAD.MOV.U32 R3, RZ, RZ, 0x181f ;  /* 0x0000181fff037424 */ /* 0x000fe200078e00ff */
[----:B------:R-:W-:Y:S02]  /*15330*/  MOV R2, 0x15350 ;  /* 0x0001535000027802 */ /* 0x000fe40000000f00 */
[----:B-12---:R-:W-:Y:S05]  /*15340*/  CALL.REL.NOINC `($__internal_73_$__cuda_sm70_shflsync_idx_p) ;  /* 0x00000cf000007944 */ /* 0x006fea0003c00000 */
[----:B-1---5:R-:W-:Y:S05]  /*15350*/  BRA `(.L_x_4509) ;  /* 0xffffa3d000007947 */ /* 0x022fea000383ffff */
.L_x_4432:
[----:B------:R3:W-:Y:S01]  /*15360*/  STL [R1+0x4c], R5 ;  /* 0x00004c0501007387 */ /* 0x0007e20000100800 */
[----:B--2---:R-:W-:Y:S01]  /*15370*/  IMAD.MOV.U32 R0, RZ, RZ, 0x2 ;  /* 0x00000002ff007424 */ /* 0x004fe200078e00ff */
[----:B-1----:R-:W-:-:S02]  /*15380*/  MOV R3, 0x181f ;  /* 0x0000181f00037802 */ /* 0x002fc40000000f00 */
[----:B------:R-:W-:Y:S02]  /*15390*/  MOV R2, 0x153b0 ;  /* 0x000153b000027802 */ /* 0x000fe40000000f00 */
[----:B---34-:R-:W-:Y:S05]  /*153a0*/  CALL.REL.NOINC `($__internal_73_$__cuda_sm70_shflsync_idx_p) ;  /* 0x00000c9000007944 */ /* 0x018fea0003c00000 */
[----:B-----5:R-:W-:Y:S01]  /*153b0*/  MOV R4, R0 ;  /* 0x0000000000047202 */ /* 0x020fe20000000f00 */
[----:B-1----:R-:W-:Y:S05]  /*153c0*/  BRA `(.L_x_4510) ;  /* 0xffffa55000007947 */ /* 0x002fea000383ffff */
.L_x_4433:
[----:B------:R4:W-:Y:S01]  /*153d0*/  STL [R1+0x4c], R14 ;  /* 0x00004c0e01007387 */ /* 0x0009e20000100800 */
[----:B--2---:R-:W-:Y:S01]  /*153e0*/  IMAD.MOV.U32 R0, RZ, RZ, 0x2 ;  /* 0x00000002ff007424 */ /* 0x004fe200078e00ff */
[----:B-1----:R-:W-:Y:S02]  /*153f0*/  MOV R3, 0x181f ;  /* 0x0000181f00037802 */ /* 0x002fe40000000f00 */
[----:B------:R-:W-:Y:S02]  /*15400*/  MOV R2, 0x15420 ;  /* 0x0001542000027802 */ /* 0x000fe40000000f00 */
[----:B---34-:R-:W-:Y:S05]  /*15410*/  CALL.REL.NOINC `($__internal_73_$__cuda_sm70_shflsync_idx_p) ;  /* 0x00000c2000007944 */ /* 0x018fea0003c00000 */
[----:B-1---5:R-:W-:Y:S05]  /*15420*/  BRA `(.L_x_4511) ;  /* 0xffffa51000007947 */ /* 0x022fea000383ffff */
.L_x_4436:
[----:B------:R1:W-:Y:S01]  /*15430*/  STL [R1+0x4c], R5 ;  /* 0x00004c0501007387 */ /* 0x0003e20000100800 */
[----:B----4-:R-:W-:Y:S01]  /*15440*/  IMAD.MOV.U32 R0, RZ, RZ, 0x3 ;  /* 0x00000003ff007424 */ /* 0x010fe200078e00ff */
[----:B-1----:R-:W-:Y:S02]  /*15450*/  MOV R3, 0x181f ;  /* 0x0000181f00037802 */ /* 0x002fe40000000f00 */
[----:B------:R-:W-:Y:S02]  /*15460*/  MOV R2, 0x15480 ;  /* 0x0001548000027802 */ /* 0x000fe40000000f00 */
[----:B--23--:R-:W-:Y:S05]  /*15470*/  CALL.REL.NOINC `($__internal_73_$__cuda_sm70_shflsync_idx_p) ;  /* 0x00000bc000007944 */ /* 0x00cfea0003c00000 */
[----:B------:R2:W-:Y:S01]  /*15480*/  STL [R1+0x4c], R14 ;  /* 0x00004c0e01007387 */ /* 0x0005e20000100800 */
[----:B-----5:R-:W-:Y:S01]  /*15490*/  IMAD.MOV.U32 R4, RZ, RZ, R0 ;  /* 0x000000ffff047224 */ /* 0x020fe200078e0000 */
[----:B------:R-:W-:Y:S01]  /*154a0*/  MOV R0, 0x3 ;  /* 0x0000000300007802 */ /* 0x000fe20000000f00 */
[----:B------:R-:W-:Y:S01]  /*154b0*/  IMAD.MOV.U32 R3, RZ, RZ, 0x181f ;  /* 0x0000181fff037424 */ /* 0x000fe200078e00ff */
[----:B------:R-:W-:-:S02]  /*154c0*/  MOV R2, 0x154e0 ;  /* 0x000154e000027802 */ /* 0x000fc40000000f00 */
[----:B-12---:R-:W-:Y:S05]  /*154d0*/  CALL.REL.NOINC `($__internal_73_$__cuda_sm70_shflsync_idx_p) ;  /* 0x00000b6000007944 */ /* 0x006fea0003c00000 */
[----:B-1---5:R-:W-:Y:S05]  /*154e0*/  BRA `(.L_x_4512) ;  /* 0xffffa65000007947 */ /* 0x022fea000383ffff */
.L_x_4438:
[----:B------:R1:W-:Y:S01]  /*154f0*/  STL [R1+0x4c], R5 ;  /* 0x00004c0501007387 */ /* 0x0003e20000100800 */
[----:B------:R-:W-:Y:S01]  /*15500*/  IMAD.MOV.U32 R0, RZ, RZ, RZ ;  /* 0x000000ffff007224 */ /* 0x000fe200078e00ff */
[----:B------:R-:W-:-:S02]  /*15510*/  MOV R3, 0x1c1f ;  /* 0x00001c1f00037802 */ /* 0x000fc40000000f00 */
[----:B------:R-:W-:Y:S02]  /*15520*/  MOV R2, 0x15540 ;  /* 0x0001554000027802 */ /* 0x000fe40000000f00 */
[----:B-1----:R-:W-:Y:S05]  /*15530*/  CALL.REL.NOINC `($__internal_73_$__cuda_sm70_shflsync_idx_p) ;  /* 0x00000b0000007944 */ /* 0x002fea0003c00000 */
[----:B-----5:R-:W-:Y:S01]  /*15540*/  MOV R4, R0 ;  /* 0x0000000000047202 */ /* 0x020fe20000000f00 */
[----:B-1----:R-:W-:Y:S05]  /*15550*/  BRA `(.L_x_4513) ;  /* 0xffffa9c000007947 */ /* 0x002fea000383ffff */
.L_x_4439:
[----:B------:R3:W-:Y:S01]  /*15560*/  STL [R1+0x4c], R12 ;  /* 0x00004c0c01007387 */ /* 0x0007e20000100800 */
[----:B------:R-:W-:Y:S01]  /*15570*/  IMAD.MOV.U32 R0, RZ, RZ, RZ ;  /* 0x000000ffff007224 */ /* 0x000fe200078e00ff */
[----:B------:R-:W-:Y:S02]  /*15580*/  MOV R3, 0x1c1f ;  /* 0x00001c1f00037802 */ /* 0x000fe40000000f00 */
[----:B------:R-:W-:Y:S02]  /*15590*/  MOV R2, 0x155b0 ;  /* 0x000155b000027802 */ /* 0x000fe40000000f00 */
[----:B-123--:R-:W-:Y:S05]  /*155a0*/  CALL.REL.NOINC `($__internal_73_$__cuda_sm70_shflsync_idx_p) ;  /* 0x00000a9000007944 */ /* 0x00efea0003c00000 */
[----:B-1---5:R-:W-:Y:S05]  /*155b0*/  BRA `(.L_x_4514) ;  /* 0xffffa98000007947 */ /* 0x022fea000383ffff */
.L_x_4442:
[----:B------:R1:W-:Y:S01]  /*155c0*/  STL [R1+0x4c], R5 ;  /* 0x00004c0501007387 */ /* 0x0003e20000100800 */
[----:B----4-:R-:W-:Y:S01]  /*155d0*/  IMAD.MOV.U32 R0, RZ, RZ, 0x1 ;  /* 0x00000001ff007424 */ /* 0x010fe200078e00ff */
[----:B--2---:R-:W-:Y:S02]  /*155e0*/  MOV R3, 0x1c1f ;  /* 0x00001c1f00037802 */ /* 0x004fe40000000f00 */
[----:B------:R-:W-:Y:S02]  /*155f0*/  MOV R2, 0x15610 ;  /* 0x0001561000027802 */ /* 0x000fe40000000f00 */
[----:B-1-3--:R-:W-:Y:S05]  /*15600*/  CALL.REL.NOINC `($__internal_73_$__cuda_sm70_shflsync_idx_p) ;  /* 0x00000a3000007944 */ /* 0x00afea0003c00000 */
[----:B------:R2:W-:Y:S01]  /*15610*/  STL [R1+0x4c], R12 ;  /* 0x00004c0c01007387 */ /* 0x0005e20000100800 */
[----:B-----5:R-:W-:Y:S01]  /*15620*/  IMAD.MOV.U32 R4, RZ, RZ, R0 ;  /* 0x000000ffff047224 */ /* 0x020fe200078e0000 */
[----:B------:R-:W-:Y:S01]  /*15630*/  MOV R0, 0x1 ;  /* 0x0000000100007802 */ /* 0x000fe20000000f00 */
[----:B------:R-:W-:Y:S01]  /*15640*/  IMAD.MOV.U32 R3, RZ, RZ, 0x1c1f ;  /* 0x00001c1fff037424 */ /* 0x000fe200078e00ff */
[----:B------:R-:W-:-:S02]  /*15650*/  MOV R2, 0x15670 ;  /* 0x0001567000027802 */ /* 0x000fc40000000f00 */
[----:B-12---:R-:W-:Y:S05]  /*15660*/  CALL.REL.NOINC `($__internal_73_$__cuda_sm70_shflsync_idx_p) ;  /* 0x000009d000007944 */ /* 0x006fea0003c00000 */
[----:B-1---5:R-:W-:Y:S05]  /*15670*/  BRA `(.L_x_4515) ;  /* 0xffffb52000007947 */ /* 0x022fea000383ffff */
.L_x_4446:
[----:B------:R1:W-:Y:S01]  /*15680*/  STL [R1+0x4c], R5 ;  /* 0x00004c0501007387 */ /* 0x0003e20000100800 */
[----:B------:R-:W-:Y:S01]  /*15690*/  IMAD.MOV.U32 R0, RZ, RZ, RZ ;  /* 0x000000ffff007224 */ /* 0x000fe200078e00ff */
[----:B------:R-:W-:-:S02]  /*156a0*/  MOV R3, 0x181f ;  /* 0x0000181f00037802 */ /* 0x000fc40000000f00 */
[----:B------:R-:W-:Y:S02]  /*156b0*/  MOV R2, 0x156d0 ;  /* 0x000156d000027802 */ /* 0x000fe40000000f00 */
[----:B-1----:R-:W-:Y:S05]  /*156c0*/  CALL.REL.NOINC `($__internal_73_$__cuda_sm70_shflsync_idx_p) ;  /* 0x0000097000007944 */ /* 0x002fea0003c00000 */
[----:B-----5:R-:W-:Y:S01]  /*156d0*/  MOV R4, R0 ;  /* 0x0000000000047202 */ /* 0x020fe20000000f00 */
[----:B-1----:R-:W-:Y:S05]  /*156e0*/  BRA `(.L_x_4516) ;  /* 0xffffc96000007947 */ /* 0x002fea000383ffff */
.L_x_4447:
[----:B------:R3:W-:Y:S01]  /*156f0*/  STL [R1+0x4c], R14 ;  /* 0x00004c0e01007387 */ /* 0x0007e20000100800 */
[----:B------:R-:W-:Y:S01]  /*15700*/  IMAD.MOV.U32 R0, RZ, RZ, RZ ;  /* 0x000000ffff007224 */ /* 0x000fe200078e00ff */
[----:B------:R-:W-:Y:S02]  /*15710*/  MOV R3, 0x181f ;  /* 0x0000181f00037802 */ /* 0x000fe40000000f00 */
[----:B------:R-:W-:Y:S02]  /*15720*/  MOV R2, 0x15740 ;  /* 0x0001574000027802 */ /* 0x000fe40000000f00 */
[----:B-123--:R-:W-:Y:S05]  /*15730*/  CALL.REL.NOINC `($__internal_73_$__cuda_sm70_shflsync_idx_p) ;  /* 0x0000090000007944 */ /* 0x00efea0003c00000 */
[----:B-1---5:R-:W-:Y:S05]  /*15740*/  BRA `(.L_x_4517) ;  /* 0xffffc92000007947 */ /* 0x022fea000383ffff */
.L_x_4450:
        /* <DEDUP_REMOVED lines=12> */
.L_x_4453:
[----:B------:R1:W-:Y:S01]  /*15810*/  STL [R1+0x4c], R5 ;  /* 0x00004c0501007387 */ /* 0x0003e20000100800 */
[----:B----4-:R-:W-:Y:S01]  /*15820*/  IMAD.MOV.U32 R0, RZ, RZ, 0x2 ;  /* 0x00000002ff007424 */ /* 0x010fe200078e00ff */
[----:B-1----:R-:W-:-:S02]  /*15830*/  MOV R3, 0x181f ;  /* 0x0000181f00037802 */ /* 0x002fc40000000f00 */
[----:B------:R-:W-:Y:S02]  /*15840*/  MOV R2, 0x15860 ;  /* 0x0001586000027802 */ /* 0x000fe40000000f00 */
[----:B--23--:R-:W-:Y:S05]  /*15850*/  CALL.REL.NOINC `($__internal_73_$__cuda_sm70_shflsync_idx_p) ;  /* 0x000007e000007944 */ /* 0x00cfea0003c00000 */
[----:B-----5:R-:W-:Y:S01]  /*15860*/  MOV R4, R0 ;  /* 0x0000000000047202 */ /* 0x020fe20000000f00 */
[----:B-1----:R-:W-:Y:S05]  /*15870*/  BRA `(.L_x_4519) ;  /* 0xffffcc4000007947 */ /* 0x002fea000383ffff */
.L_x_4454:
[----:B------:R1:W-:Y:S01]  /*15880*/  STL [R1+0x4c], R14 ;  /* 0x00004c0e01007387 */ /* 0x0003e20000100800 */
[----:B----4-:R-:W-:Y:S01]  /*15890*/  IMAD.MOV.U32 R0, RZ, RZ, 0x2 ;  /* 0x00000002ff007424 */ /* 0x010fe200078e00ff */
[----:B-1----:R-:W-:Y:S02]  /*158a0*/  MOV R3, 0x181f ;  /* 0x0000181f00037802 */ /* 0x002fe40000000f00 */
[----:B------:R-:W-:Y:S02]  /*158b0*/  MOV R2, 0x158d0 ;  /* 0x000158d000027802 */ /* 0x000fe40000000f00 */
[----:B--23--:R-:W-:Y:S05]  /*158c0*/  CALL.REL.NOINC `($__internal_73_$__cuda_sm70_shflsync_idx_p) ;  /* 0x0000077000007944 */ /* 0x00cfea0003c00000 */
[----:B-1---5:R-:W-:Y:S05]  /*158d0*/  BRA `(.L_x_4520) ;  /* 0xffffcc0000007947 */ /* 0x022fea000383ffff */
.L_x_4457:
[----:B------:R1:W-:Y:S01]  /*158e0*/  STL [R1+0x4c], R5 ;  /* 0x00004c0501007387 */ /* 0x0003e20000100800 */
[----:B------:R-:W-:Y:S01]  /*158f0*/  IMAD.MOV.U32 R0, RZ, RZ, 0x3 ;  /* 0x00000003ff007424 */ /* 0x000fe200078e00ff */
[----:B-1----:R-:W-:Y:S02]  /*15900*/  MOV R3, 0x181f ;  /* 0x0000181f00037802 */ /* 0x002fe40000000f00 */
        /* <DEDUP_REMOVED lines=9> */
.L_x_4459:
[----:B------:R1:W-:Y:S01]  /*159a0*/  STL [R1+0x4c], R106 ;  /* 0x00004c6a01007387 */ /* 0x0003e20000100800 */
[----:B------:R-:W-:Y:S01]  /*159b0*/  IMAD.MOV.U32 R0, RZ, RZ, RZ ;  /* 0x000000ffff007224 */ /* 0x000fe200078e00ff */
[----:B------:R-:W-:-:S02]  /*159c0*/  MOV R3, 0x1f ;  /* 0x0000001f00037802 */ /* 0x000fc40000000f00 */
[----:B------:R-:W-:Y:S02]  /*159d0*/  MOV R2, 0x159f0 ;  /* 0x000159f000027802 */ /* 0x000fe40000000f00 */
[----:B-1----:R-:W-:Y:S05]  /*159e0*/  CALL.REL.NOINC `($__internal_73_$__cuda_sm70_shflsync_idx_p) ;  /* 0x0000065000007944 */ /* 0x002fea0003c00000 */
[----:B------:R-:W-:Y:S01]  /*159f0*/  MOV R9, R0 ;  /* 0x0000000000097202 */ /* 0x000fe20000000f00 */
[----:B-1---5:R-:W-:Y:S05]  /*15a00*/  BRA `(.L_x_4522) ;  /* 0xffffcf8000007947 */ /* 0x022fea000383ffff */
.L_x_4460:
[----:B------:R3:W-:Y:S01]  /*15a10*/  STL [R1+0x4c], R106 ;  /* 0x00004c6a01007387 */ /* 0x0007e20000100800 */
[----:B------:R-:W-:Y:S01]  /*15a20*/  IMAD.MOV.U32 R0, RZ, RZ, 0x1 ;  /* 0x00000001ff007424 */ /* 0x000fe200078e00ff */
[----:B------:R-:W-:Y:S02]  /*15a30*/  MOV R3, 0x1f ;  /* 0x0000001f00037802 */ /* 0x000fe40000000f00 */
[----:B------:R-:W-:Y:S02]  /*15a40*/  MOV R2, 0x15a60 ;  /* 0x00015a6000027802 */ /* 0x000fe40000000f00 */
[----:B-123--:R-:W-:Y:S05]  /*15a50*/  CALL.REL.NOINC `($__internal_73_$__cuda_sm70_shflsync_idx_p) ;  /* 0x000005e000007944 */ /* 0x00efea0003c00000 */
[----:B------:R-:W-:Y:S01]  /*15a60*/  MOV R8, R0 ;  /* 0x0000000000087202 */ /* 0x000fe20000000f00 */
[----:B-1---5:R-:W-:Y:S05]  /*15a70*/  BRA `(.L_x_4523) ;  /* 0xffffcf3000007947 */ /* 0x022fea000383ffff */
.L_x_4461:
[----:B------:R-:W-:Y:S02]  /*15a80*/  MOV R3, 0x1 ;  /* 0x0000000100037802 */ /* 0x000fe40000000f00 */
[----:B------:R-:W-:Y:S02]  /*15a90*/  MOV R2, 0x15ab0 ;  /* 0x00015ab000027802 */ /* 0x000fe40000000f00 */
[----:B-1234-:R-:W-:Y:S05]  /*15aa0*/  CALL.REL.NOINC `($__internal_74_$__cuda_sm70_shflsync_up_p) ;  /* 0x0000063000007944 */ /* 0x01efea0003c00000 */
[----:B------:R-:W-:Y:S05]  /*15ab0*/  BRA `(.L_x_4524) ;  /* 0xffffd02000007947 */ /* 0x000fea000383ffff */
.L_x_4462:
[----:B------:R-:W-:Y:S02]  /*15ac0*/  MOV R3, 0x2 ;  /* 0x0000000200037802 */ /* 0x000fe40000000f00 */
[----:B------:R-:W-:-:S02]  /*15ad0*/  MOV R2, 0x15af0 ;  /* 0x00015af000027802 */ /* 0x000fc40000000f00 */
[----:B--2-4-:R-:W-:Y:S05]  /*15ae0*/  CALL.REL.NOINC `($__internal_74_$__cuda_sm70_shflsync_up_p) ;  /* 0x000005f000007944 */ /* 0x014fea0003c00000 */
        /* <DEDUP_REMOVED lines=23> */
.L_x_4466:
[----:B------:R-:W-:Y:S02]  /*15c60*/  MOV R3, 0x1 ;  /* 0x0000000100037802 */ /* 0x000fe40000000f00 */
[----:B------:R-:W-:Y:S02]  /*15c70*/  MOV R2, 0x15c90 ;  /* 0x00015c9000027802 */ /* 0x000fe40000000f00 */
[----:B------:R-:W-:Y:S05]  /*15c80*/  CALL.REL.NOINC `($__internal_74_$__cuda_sm70_shflsync_up_p) ;  /* 0x0000045000007944 */ /* 0x000fea0003c00000 */
[----:B------:R-:W-:Y:S01]  /*15c90*/  MOV R2, R4 ;  /* 0x0000000400027202 */ /* 0x000fe20000000f00 */
[----:B------:R-:W-:Y:S05]  /*15ca0*/  BRA `(.L_x_4526) ;  /* 0xffffd09000007947 */ /* 0x000fea000383ffff */
.L_x_4467:
        /* <DEDUP_REMOVED lines=26> */
.L_x_4469:
[----:B------:R-:W-:Y:S02]  /*15e50*/  SEL R0, RZ, 0x1, P0 ;  /* 0x00000001ff007807 */ /* 0x000fe40000000000 */
[----:B------:R-:W-:Y:S02]  /*15e60*/  MOV R2, 0x15e80 ;  /* 0x00015e8000027802 */ /* 0x000fe40000000f00 */
[----:B-1----:R-:W-:Y:S05]  /*15e70*/  CALL.REL.NOINC `($__internal_75_$__cuda_sm70_votesync_ballot) ;  /* 0x000002c000007944 */ /* 0x002fea0003c00000 */
[----:B------:R-:W-:Y:S01]  /*15e80*/  MOV R10, R0 ;  /* 0x00000000000a7202 */ /* 0x000fe20000000f00 */
[----:B------:R-:W-:Y:S05]  /*15e90*/  BRA `(.L_x_4528) ;  /* 0xffffd03000007947 */ /* 0x000fea000383ffff */
.L_x_4470:
[----:B------:R3:W-:Y:S01]  /*15ea0*/  STL [R1+0x4c], R6 ;  /* 0x00004c0601007387 */ /* 0x0007e20000100800 */
[----:B--2---:R-:W-:Y:S01]  /*15eb0*/  IMAD.MOV.U32 R0, RZ, RZ, R5 ;  /* 0x000000ffff007224 */ /* 0x004fe200078e0005 */
[----:B------:R-:W-:Y:S02]  /*15ec0*/  MOV R3, 0x1f ;  /* 0x0000001f00037802 */ /* 0x000fe40000000f00 */
[----:B------:R-:W-:Y:S02]  /*15ed0*/  MOV R2, 0x15ef0 ;  /* 0x00015ef000027802 */ /* 0x000fe40000000f00 */
[----:B-1-3--:R-:W-:Y:S05]  /*15ee0*/  CALL.REL.NOINC `($__internal_73_$__cuda_sm70_shflsync_idx_p) ;  /* 0x0000015000007944 */ /* 0x00afea0003c00000 */
[----:B------:R2:W-:Y:S01]  /*15ef0*/  STL [R1+0x4c], R7 ;  /* 0x00004c0701007387 */ /* 0x0005e20000100800 */
[----:B------:R-:W-:Y:S01]  /*15f00*/  IMAD.MOV.U32 R11, RZ, RZ, R0 ;  /* 0x000000ffff0b7224 */ /* 0x000fe200078e0000 */
[----:B-----5:R-:W-:Y:S01]  /*15f10*/  MOV R0, R5 ;  /* 0x0000000500007202 */ /* 0x020fe20000000f00 */
[----:B------:R-:W-:Y:S01]  /*15f20*/  IMAD.MOV.U32 R3, RZ, RZ, 0x1f ;  /* 0x0000001fff037424 */ /* 0x000fe200078e00ff */
[----:B------:R-:W-:-:S02]  /*15f30*/  MOV R2, 0x15f50 ;  /* 0x00015f5000027802 */ /* 0x000fc40000000f00 */
[----:B-12---:R-:W-:Y:S05]  /*15f40*/  CALL.REL.NOINC `($__internal_73_$__cuda_sm70_shflsync_idx_p) ;  /* 0x000000f000007944 */ /* 0x006fea0003c00000 */
[----:B------:R-:W-:Y:S01]  /*15f50*/  MOV R7, R0 ;  /* 0x0000000000077202 */ /* 0x000fe20000000f00 */
[----:B-1---5:R-:W-:Y:S05]  /*15f60*/  BRA `(.L_x_4529) ;  /* 0xffffcfd000007947 */ /* 0x022fea000383ffff */
.L_x_4473:
[----:B------:R3:W-:Y:S01]  /*15f70*/  STL [R1+0x4c], R4 ;  /* 0x00004c0401007387 */ /* 0x0007e20000100800 */
[----:B--2---:R-:W-:Y:S01]  /*15f80*/  IMAD.MOV.U32 R0, RZ, RZ, R5 ;  /* 0x000000ffff007224 */ /* 0x004fe200078e0005 */
[----:B------:R-:W-:-:S02]  /*15f90*/  MOV R3, 0x1f ;  /* 0x0000001f00037802 */ /* 0x000fc40000000f00 */
[----:B------:R-:W-:Y:S02]  /*15fa0*/  MOV R2, 0x15fc0 ;  /* 0x00015fc000027802 */ /* 0x000fe40000000f00 */
[----:B-1-34-:R-:W-:Y:S05]  /*15fb0*/  CALL.REL.NOINC `($__internal_73_$__cuda_sm70_shflsync_idx_p) ;  /* 0x0000008000007944 */ /* 0x01afea0003c00000 */
[----:B------:R-:W-:Y:S01]  /*15fc0*/  MOV R12, R0 ;  /* 0x00000000000c7202 */ /* 0x000fe20000000f00 */
[----:B-1---5:R-:W-:Y:S05]  /*15fd0*/  BRA `(.L_x_4472) ;  /* 0xffffcfc000007947 */ /* 0x022fea000383ffff */
        .weak           $__internal_72_$__cuda_sm70_shflsync_bfly_p
        .type           $__internal_72_$__cuda_sm70_shflsync_bfly_p,@function
        .size           $__internal_72_$__cuda_sm70_shflsync_bfly_p,($__internal_73_$__cuda_sm70_shflsync_idx_p - $__internal_72_$__cuda_sm70_shflsync_bfly_p)
$__internal_72_$__cuda_sm70_shflsync_bfly_p:
[----:B------:R-:W-:Y:S02]  /*15fe0*/  MOV R178, 0xffffffff ;  /* 0xffffffff00b27802 */ /* 0x000fe40000000f00 */
[----:B------:R-:W-:Y:S02]  /*15ff0*/  MOV R3, 0x1f ;  /* 0x0000001f00037802 */ /* 0x000fe40000000f00 */
[----:B------:R-:W-:Y:S04]  /*16000*/  WARPSYNC R178 ;  /* 0x000000b200007348 */ /* 0x000fe80003800000 */
[----:B------:R1:W2:Y:S02]  /*16010*/  SHFL.BFLY PT, R0, R132, R0, R3 ;  /* 0x0c00000084007389 */ /* 0x0002a400000e0003 */
[----:B-1----:R-:W-:-:S04]  /*16020*/  MOV R3, 0x0 ;  /* 0x0000000000037802 */ /* 0x002fc80000000f00 */
[----:B--2---:R-:W-:Y:S05]  /*16030*/  RET.REL.NODEC R2 `(_ZN7cutlass13device_kernelIN5flash19enable_sm80_to_sm89INS1_16FlashAttnFwdSm80INS1_25CollectiveMainloopFwdSm80ILi8ELi1ELb1EN4cute5tupleIJNS5_1CILi128EEENS7_ILi48EEENS7_ILi256EEEEEELi256ENS_10bfloat16_tEfNS_4arch4Sm80ELb1ELb0ELb0ELb1ELb1ELb0ELb1ELb1EEENS1_21CollectiveEpilogueFwdINS6_IJS8_SA_S9_EEENS6_IJNS7_ILi1EEESI_SI_EEESC_SE_Li256ELb1ELb1ELb1ELb0EEENS1_36VarlenDynamicPersistentTileSchedulerILi128ELi48ELi256ELi256ELb1ELb1ELb0ELb1ELb1ELb1EEEEEEEEEvNT_6ParamsE) ;  /* 0xfffe9fc002007950 */ /* 0x004fea0003c3ffff */
        .weak           $__internal_73_$__cuda_sm70_shflsync_idx_p
        .type           $__internal_73_$__cuda_sm70_shflsync_idx_p,@function
        .size           $__internal_73_$__cuda_sm70_shflsync_idx_p,($__internal_74_$__cuda_sm70_shflsync_up_p - $__internal_73_$__cuda_sm70_shflsync_idx_p)
$__internal_73_$__cuda_sm70_shflsync_idx_p:
        /* <DEDUP_REMOVED lines=9> */
[----:B--2---:R-:W-:Y:S05]  /*160d0*/  RET.REL.NODEC R2 `(_ZN7cutlass13device_kernelIN5flash19enable_sm80_to_sm89INS1_16FlashAttnFwdSm80INS1_25CollectiveMainloopFwdSm80ILi8ELi1ELb1EN4cute5tupleIJNS5_1CILi128EEENS7_ILi48EEENS7_ILi256EEEEEELi256ENS_10bfloat16_tEfNS_4arch4Sm80ELb1ELb0ELb0ELb1ELb1ELb0ELb1ELb1EEENS1_21CollectiveEpilogueFwdINS6_IJS8_SA_S9_EEENS6_IJNS7_ILi1EEESI_SI_EEESC_SE_Li256ELb1ELb1ELb1ELb0EEENS1_36VarlenDynamicPersistentTileSchedulerILi128ELi48ELi256ELi256ELb1ELb1ELb0ELb1ELb1ELb1EEEEEEEEEvNT_6ParamsE) ;  /* 0xfffe9f2002007950 */ /* 0x004fea0003c3ffff */
        .weak           $__internal_74_$__cuda_sm70_shflsync_up_p
        .type           $__internal_74_$__cuda_sm70_shflsync_up_p,@function
        .size           $__internal_74_$__cuda_sm70_shflsync_up_p,($__internal_75_$__cuda_sm70_votesync_ballot - $__internal_74_$__cuda_sm70_shflsync_up_p)
$__internal_74_$__cuda_sm70_shflsync_up_p:
[----:B------:R-:W-:Y:S02]  /*160e0*/  MOV R4, RZ ;  /* 0x000000ff00047202 */ /* 0x000fe40000000f00 */
[----:B------:R-:W-:-:S04]  /*160f0*/  MOV R10, 0xffffffff ;  /* 0xffffffff000a7802 */ /* 0x000fc80000000f00 */
[----:B------:R-:W-:Y:S04]  /*16100*/  WARPSYNC R10 ;  /* 0x0000000a00007348 */ /* 0x000fe80003800000 */
[----:B------:R1:W2:Y:S02]  /*16110*/  SHFL.UP PT, R4, R0, R3, R4 ;  /* 0x0400000300047389 */ /* 0x0002a400000e0004 */
[----:B-1----:R-:W-:-:S04]  /*16120*/  MOV R3, 0x0 ;  /* 0x0000000000037802 */ /* 0x002fc80000000f00 */
[----:B--2---:R-:W-:Y:S05]  /*16130*/  RET.REL.NODEC R2 `(_ZN7cutlass13device_kernelIN5flash19enable_sm80_to_sm89INS1_16FlashAttnFwdSm80INS1_25CollectiveMainloopFwdSm80ILi8ELi1ELb1EN4cute5tupleIJNS5_1CILi128EEENS7_ILi48EEENS7_ILi256EEEEEELi256ENS_10bfloat16_tEfNS_4arch4Sm80ELb1ELb0ELb0ELb1ELb1ELb0ELb1ELb1EEENS1_21CollectiveEpilogueFwdINS6_IJS8_SA_S9_EEENS6_IJNS7_ILi1EEESI_SI_EEESC_SE_Li256ELb1ELb1ELb1ELb0EEENS1_36VarlenDynamicPersistentTileSchedulerILi128ELi48ELi256ELi256ELb1ELb1ELb0ELb1ELb1ELb1EEEEEEEEEvNT_6ParamsE) ;  /* 0xfffe9ec002007950 */ /* 0x004fea0003c3ffff */
        .weak           $__internal_75_$__cuda_sm70_votesync_ballot
        .type           $__internal_75_$__cuda_sm70_votesync_ballot,@function
        .size           $__internal_75_$__cuda_sm70_votesync_ballot,(.L_x_6584 - $__internal_75_$__cuda_sm70_votesync_ballot)
$__internal_75_$__cuda_sm70_votesync_ballot:
[----:B------:R-:W-:Y:S01]  /*16140*/  ISETP.NE.U32.AND P0, PT, R0, 0x1, PT ;  /* 0x000000010000780c */ /* 0x000fe20003f05070 */
[----:B------:R-:W-:-:S04]  /*16150*/  IMAD.MOV.U32 R3, RZ, RZ, -0x1 ;  /* 0xffffffffff037424 */ /* 0x000fc800078e00ff */
[----:B------:R-:W-:Y:S08]  /*16160*/  WARPSYNC R3 ;  /* 0x0000000300007348 */ /* 0x000ff00003800000 */
[----:B------:R-:W-:-:S04]  /*16170*/  VOTE.ANY R0, PT, !P0 ;  /* 0x0000000000007806 */ /* 0x000fc800040e0100 */
[----:B------:R-:W-:Y:S01]  /*16180*/  LOP3.LUT R0, R0, R3, RZ, 0xc0, !PT ;  /* 0x0000000300007212 */ /* 0x000fe200078ec0ff */
[----:B------:R-:W-:-:S04]  /*16190*/  IMAD.MOV.U32 R3, RZ, RZ, 0x0 ;  /* 0x00000000ff037424 */ /* 0x000fc800078e00ff */
[----:B------:R-:W-:Y:S05]  /*161a0*/  RET.REL.NODEC R2 `(_ZN7cutlass13device_kernelIN5flash19enable_sm80_to_sm89INS1_16FlashAttnFwdSm80INS1_25CollectiveMainloopFwdSm80ILi8ELi1ELb1EN4cute5tupleIJNS5_1CILi128EEENS7_ILi48EEENS7_ILi256EEEEEELi256ENS_10bfloat16_tEfNS_4arch4Sm80ELb1ELb0ELb0ELb1ELb1ELb0ELb1ELb1EEENS1_21CollectiveEpilogueFwdINS6_IJS8_SA_S9_EEENS6_IJNS7_ILi1EEESI_SI_EEESC_SE_Li256ELb1ELb1ELb1ELb0EEENS1_36VarlenDynamicPersistentTileSchedulerILi128ELi48ELi256ELi256ELb1ELb1ELb0ELb1ELb1ELb1EEEEEEEEEvNT_6ParamsE) ;  /* 0xfffe9e5002007950 */ /* 0x000fea0003c3ffff */
.L_x_4530:
        /* <DEDUP_REMOVED lines=13> */
.L_x_6584:


//--------------------- .text._ZN7cutlass13device_kernelIN5flash19enable_sm80_to_sm89INS1_16FlashAttnFwdSm80INS1_25CollectiveMainloopFwdSm80ILi8ELi1ELb0EN4cute5tupleIJNS5_1CILi128EEENS7_ILi32EEENS7_ILi256EEEEEELi256ENS_10bfloat16_tEfNS_4arch4Sm80ELb1ELb0ELb0ELb1ELb1ELb1ELb1ELb1EEENS1_21CollectiveEpilogueFwdINS6_IJS8_SA_S9_EEENS6_IJNS7_ILi1EEESI_SI_EEESC_SE_Li256ELb1ELb1ELb1ELb0EEENS1_36VarlenDynamicPersistentTileSchedulerILi128ELi32ELi256ELi256ELb1ELb1ELb0ELb1ELb1ELb1EEEEEEEEEvNT_6ParamsE --------------------------
	.section	.text._ZN7cutlass13device_kernelIN5flash19enable_sm80_to_sm89INS1_16FlashAttnFwdSm80INS1_25CollectiveMainloopFwdSm80ILi8ELi1ELb0EN4cute5tupleIJNS5_1CILi128EEENS7_ILi32EEENS7_ILi256EEEEEELi256ENS_10bfloat16_tEfNS_4arch4Sm80ELb1ELb0ELb0ELb1ELb1ELb1ELb1ELb1EEENS1_21CollectiveEpilogueFwdINS6_IJS8_SA_S9_EEENS6_IJNS7_ILi1EEESI_SI_EEESC_SE_Li256ELb1ELb1ELb1ELb0EEENS1_36VarlenDynamicPersistentTileSchedulerILi128ELi32ELi256ELi256ELb1ELb1ELb0ELb1ELb1ELb1EEEEEEEEEvNT_6ParamsE,"ax",@progbits
	.sectioninfo	@"SHI_REGISTERS=255"
	.align	128
.text._ZN7cutlass13device_kernelIN5flash19enable_sm80_to_sm89INS1_16FlashAttnFwdSm80INS1_25CollectiveMainloopFwdSm80ILi8ELi1ELb0EN4cute5tupleIJNS5_1CILi128EEENS7_ILi32EEENS7_ILi256EEEEEELi256ENS_10bfloat16_tEfNS_4arch4Sm80ELb1ELb0ELb0ELb1ELb1ELb1ELb1ELb1EEENS1_21CollectiveEpilogueFwdINS6_IJS8_SA_S9_EEENS6_IJNS7_ILi1EEESI_SI_EEESC_SE_Li256ELb1ELb1ELb1ELb0EEENS1_36VarlenDynamicPersistentTileSchedulerILi128ELi32ELi256ELi256ELb1ELb1ELb0ELb1ELb1ELb1EEEEEEEEEvNT_6ParamsE:
        .type           _ZN7cutlass13device_kernelIN5flash19enable_sm80_to_sm89INS1_16FlashAttnFwdSm80INS1_25CollectiveMainloopFwdSm80ILi8ELi1ELb0EN4cute5tupleIJNS5_1CILi128EEENS7_ILi32EEENS7_ILi256EEEEEELi256ENS_10bfloat16_tEfNS_4arch4Sm80ELb1ELb0ELb0ELb1ELb1ELb1ELb1ELb1EEENS1_21CollectiveEpilogueFwdINS6_IJS8_SA_S9_EEENS6_IJNS7_ILi1EEESI_SI_EEESC_SE_Li256ELb1ELb1ELb1ELb0EEENS1_36VarlenDynamicPersistentTileSchedulerILi128ELi32ELi256ELi256ELb1ELb1ELb0ELb1ELb1ELb1EEEEEEEEEvNT_6ParamsE,@function
        .size           _ZN7cutlass13device_kernelIN5flash19enable_sm80_to_sm89INS1_16FlashAttnFwdSm80INS1_25CollectiveMainloopFwdSm80ILi8ELi1ELb0EN4cute5tupleIJNS5_1CILi128EEENS7_ILi32EEENS7_ILi256EEEEEELi256ENS_10bfloat16_tEfNS_4arch4Sm80ELb1ELb0ELb0ELb1ELb1ELb1ELb1ELb1EEENS1_21CollectiveEpilogueFwdINS6_IJS8_SA_S9_EEENS6_IJNS7_ILi1EEESI_SI_EEESC_SE_Li256ELb1ELb1ELb1ELb0EEENS1_36VarlenDynamicPersistentTileSchedulerILi128ELi32ELi256ELi256ELb1ELb1ELb0ELb1ELb1ELb1EEEEEEEEEvNT_6ParamsE,(.L_x_6589 - _ZN7cutlass13device_kernelIN5flash19enable_sm80_to_sm89INS1_16FlashAttnFwdSm80INS1_25CollectiveMainloopFwdSm80ILi8ELi1ELb0EN4cute5tupleIJNS5_1CILi128EEENS7_ILi32EEENS7_ILi256EEEEEELi256ENS_10bfloat16_tEfNS_4arch4Sm80ELb1ELb0ELb0ELb1ELb1ELb1ELb1ELb1EEENS1_21CollectiveEpilogueFwdINS6_IJS8_SA_S9_EEENS6_IJNS7_ILi1EEESI_SI_EEESC_SE_Li256ELb1ELb1ELb1ELb0EEENS1_36VarlenDynamicPersistentTileSchedulerILi128ELi32ELi256ELi256ELb1ELb1ELb0ELb1ELb1ELb1EEEEEEEEEvNT_6ParamsE)
        .other          _ZN7cutlass13device_kernelIN5flash19enable_sm80_to_sm89INS1_16FlashAttnFwdSm80INS1_25CollectiveMainloopFwdSm80ILi8ELi1ELb0EN4cute5tupleIJNS5_1CILi128EEENS7_ILi32EEENS7_ILi256EEEEEELi256ENS_10bfloat16_tEfNS_4arch4Sm80ELb1ELb0ELb0ELb1ELb1ELb1ELb1ELb1EEENS1_21CollectiveEpilogueFwdINS6_IJS8_SA_S9_EEENS6_IJNS7_ILi1EEESI_SI_EEESC_SE_Li256ELb1ELb1ELb1ELb0EEENS1_36VarlenDynamicPersistentTileSchedulerILi128ELi32ELi256ELi256ELb1ELb1ELb0ELb1ELb1ELb1EEEEEEEEEvNT_6ParamsE,@"STO_CUDA_ENTRY STV_DEFAULT"
_ZN7cutlass13device_kernelIN5flash19enable_sm80_to_sm89INS1_16FlashAttnFwdSm80INS1_25CollectiveMainloopFwdSm80ILi8ELi1ELb0EN4cute5tupleIJNS5_1CILi128EEENS7_ILi32EEENS7_ILi256EEEEEELi256ENS_10bfloat16_tEfNS_4arch4Sm80ELb1ELb0ELb0ELb1ELb1ELb1ELb1ELb1EEENS1_21CollectiveEpilogueFwdINS6_IJS8_SA_S9_EEENS6_IJNS7_ILi1EEESI_SI_EEESC_SE_Li256ELb1ELb1ELb1ELb0EEENS1_36VarlenDynamicPersistentTileSchedulerILi128ELi32ELi256ELi256ELb1ELb1ELb0ELb1ELb1ELb1EEEEEEEEEvNT_6ParamsE:
        /* <DEDUP_REMOVED lines=52> */
.L_x_4536:
        /* <DEDUP_REMOVED lines=16> */
.L_x_4739:
        /* <DEDUP_REMOVED lines=16> */
.L_x_4740:
[----:B---3--:R-:W-:-:S05]  /*0540*/  IMAD R0, R0, c[0x0][0x538], RZ ;  /* 0x00014e0000007a24 */ /* 0x008fca00078e02ff */
[----:B------:R-:W-:-:S04]  /*0550*/  IADD3 R6, R0, R6, RZ ;  /* 0x0000000600067210 */ /* 0x000fc80007ffe0ff */
[----:B------:R-:W-:-:S13]  /*0560*/  ISETP.GT.AND P0, PT, R6, UR4, PT ;  /* 0x0000000406007c0c */ /* 0x000fda000bf04270 */
[----:B-12---:R-:W-:Y:S05]  /*0570*/  @!P0 BRA `(.L_x_4536) ;  /* 0xfffffdc000008947 */ /* 0x006fea000383ffff */
.L_x_4532:
[----:B------:R-:W-:-:S05]  /*0580*/  IADD3 R11, -R0, R6, RZ ;  /* 0x00000006000b7210 */ /* 0x000fca0007ffe1ff */
[----:B------:R-:W-:-:S05]  /*0590*/  IMAD R0, R4, c[0x0][0x538], R11 ;  /* 0x00014e0004007a24 */ /* 0x000fca00078e020b */
[----:B------:R-:W-:Y:S01]  /*05a0*/  ISETP.GT.AND P0, PT, R0, UR4, PT ;  /* 0x0000000400007c0c */ /* 0x000fe2000bf04270 */
[----:B------:R-:W-:-:S12]  /*05b0*/  BRA.DIV ~URZ, `(.L_x_4537) ;  /* 0x0001ca927f007947 */ /* 0x000fd8000b800000 */
[----:B------:R-:W-:-:S04]  /*05c0*/  VOTE.ANY R10, PT, !P0 ;  /* 0x00000000000a7806 */ /* 0x000fc800040e0100 */
.L_x_4741:
[----:B------:R-:W1:Y:S02]  /*05d0*/  POPC R5, R10 ;  /* 0x0000000a00057309 */ /* 0x000e640000000000 */
[----:B-12---:R-:W-:Y:S01]  /*05e0*/  IADD3 R235, R5, R7, RZ ;  /* 0x0000000705eb7210 */ /* 0x006fe20007ffe0ff */
[----:B------:R-:W-:Y:S05]  /*05f0*/  BRA.DIV ~URZ, `(.L_x_4538) ;  /* 0x0001caa27f007947 */ /* 0x000fea000b800000 */
[----:B------:R1:W2:Y:S01]  /*0600*/  SHFL.IDX PT, R12, R9, R5, 0x1f ;  /* 0x00001f05090c7589 */ /* 0x0002a200000e0000 */
[----:B------:R-:W-:-:S03]  /*0610*/  MOV R6, RZ ;  /* 0x000000ff00067202 */ /* 0x000fc60000000f00 */
[----:B------:R1:W3:Y:S04]  /*0620*/  SHFL.IDX PT, R9, R8, R5, 0x1f ;  /* 0x00001f0508097589 */ /* 0x0002e800000e0000 */
.L_x_4742:
[----:B------:R-:W-:Y:S01]  /*0630*/  ISETP.NE.AND P0, PT, R10, RZ, PT ;  /* 0x000000ff0a00720c */ /* 0x000fe20003f05270 */
[----:B------:R-:W-:-:S12]  /*0640*/  BSSY B0, `(.L_x_4539) ;  /* 0x0000005000007945 */ /* 0x000fd80003800000 */
[----:B------:R-:W-:Y:S05]  /*0650*/  @!P0 BRA `(.L_x_4540) ;  /* 0x0000003000008947 */ /* 0x000fea0003800000 */
[----:B------:R-:W-:Y:S01]  /*0660*/  IADD3 R2, R5, -0x1, RZ ;  /* 0xffffffff05027810 */ /* 0x000fe20007ffe0ff */
[----:B------:R-:W-:Y:S05]  /*0670*/  BRA.DIV ~URZ, `(.L_x_4541) ;  /* 0x0001cb027f007947 */ /* 0x000fea000b800000 */
[----:B------:R4:W1:Y:S02]  /*0680*/  SHFL.IDX PT, R6, R4, R2, 0x1f ;  /* 0x00001f0204067589 */ /* 0x00086400000e0000 */
.L_x_4540:
[----:B------:R-:W-:Y:S05]  /*0690*/  BSYNC B0 ;  /* 0x0000000000007941 */ /* 0x000fea0003800000 */
.L_x_4539:
        /* <DEDUP_REMOVED lines=67> */
.L_x_4543:
        /* <DEDUP_REMOVED lines=68> */
.L_x_4544:
[----:B------:R-:W-:Y:S05]  /*0f10*/  BSYNC B0 ;  /* 0x0000000000007941 */ /* 0x000fea0003800000 */
.L_x_4542:
[----:B------:R-:W-:-:S04]  /*0f20*/  LOP3.LUT R0, RZ, R0, RZ, 0x33, !PT ;  /* 0x00000000ff007212 */ /* 0x000fc800078e33ff */
[----:B------:R-:W-:Y:S01]  /*0f30*/  IADD3 R233, R0, R12, RZ ;  /* 0x0000000c00e97210 */ /* 0x000fe20007ffe0ff */
[----:B------:R-:W-:Y:S05]  /*0f40*/  BRA `(.L_x_4545) ;  /* 0x0000004000007947 */ /* 0x000fea0003800000 */
.L_x_4533:
[----:B--2---:R-:W-:Y:S01]  /*0f50*/  IMAD.MOV.U32 R233, RZ, RZ, RZ ;  /* 0x000000ffffe97224 */ /* 0x004fe200078e00ff */
[----:B------:R-:W-:Y:S01]  /*0f60*/  MOV R234, RZ ;  /* 0x000000ff00ea7202 */ /* 0x000fe20000000f00 */
[----:B------:R-:W-:Y:S01]  /*0f70*/  IMAD.U32 R232, RZ, RZ, UR4 ;  /* 0x00000004ffe87e24 */ /* 0x000fe2000f8e00ff */
[----:B------:R-:W-:Y:S02]  /*0f80*/  MOV R235, c[0x0][0x53c] ;  /* 0x00014f0000eb7a02 */ /* 0x000fe40000000f00 */
.L_x_4545:
[----:B------:R-:W-:Y:S01]  /*0f90*/  ISETP.NE.AND P0, PT, R13, RZ, PT ;  /* 0x000000ff0d00720c */ /* 0x000fe20003f05270 */
[----:B------:R-:W-:-:S12]  /*0fa0*/  WARPSYNC 0xffffffff ;  /* 0xffffffff00007948 */ /* 0x000fd80003800000 */
[----:B------:R1:W-:Y:S04]  /*0fb0*/  @!P0 STS.128 [0x20080], R232 ;  /* 0x020080e8ff008388 */ /* 0x0003e80000000c00 */
[----:B------:R-:W-:Y:S06]  /*0fc0*/  BAR.ARV 0x5, 0x100 ;  /* 0x0144000000007b1d */ /* 0x000fec0000002000 */
.L_x_4531:
        /* <DEDUP_REMOVED lines=147> */
[----:B------:R2:W-:Y:S01]  /*1900*/  STL [R1+0x4], R7 ;  /* 0x0000040701007387 */ /* 0x0005e20000100800 */
        /* <DEDUP_REMOVED lines=10> */
[----:B------:R1:W-:Y:S01]  /*19b0*/  STL [R1+0xc], R0 ;  /* 0x00000c0001007387 */ /* 0x0003e20000100800 */
[----:B------:R-:W-:Y:S02]  /*19c0*/  LOP3.LUT R202, R5, 0xfffffff8, RZ, 0xc0, !PT ;  /* 0xfffffff805ca7812 */ /* 0x000fe400078ec0ff */
[----:B------:R-:W-:Y:S01]  /*19d0*/  LEA R5, R9, 0x10080, 0x1 ;  /* 0x0001008009057811 */ /* 0x000fe200078e08ff */
[----:B------:R-:W-:Y:S01]  /*19e0*/  IMAD.SHL.U32 R216, R8, 0x2, RZ ;  /* 0x0000000208d87824 */ /* 0x000fe200078e00ff */
[----:B------:R-:W-:Y:S01]  /*19f0*/  LEA R8, R10, 0x10080, 0x1 ;  /* 0x000100800a087811 */ /* 0x000fe200078e08ff */
[----:B------:R4:W-:Y:S01]  /*1a00*/  STL [R1+0x34], R11 ;  /* 0x0000340b01007387 */ /* 0x0009e20000100800 */
[----:B--2---:R-:W-:-:S02]  /*1a10*/  SEL R7, R18, 0xffffffc0, !P2 ;  /* 0xffffffc012077807 */ /* 0x004fc40005000000 */
[----:B------:R-:W-:Y:S01]  /*1a20*/  LEA R183, R3, 0x10080, 0x1 ;  /* 0x0001008003b77811 */ /* 0x000fe200078e08ff */
[----:B------:R-:W-:Y:S01]  /*1a30*/  STL [R1+0x30], R8 ;  /* 0x0000300801007387 */ /* 0x000fe20000100800 */
[----:B---3--:R-:W-:Y:S01]  /*1a40*/  IMAD.IADD R2, R26, 0x1, -R6 ;  /* 0x000000011a027824 */ /* 0x008fe200078e0a06 */
[----:B------:R-:W-:Y:S01]  /*1a50*/  SEL R6, R12, 0xffffffe0, !P1 ;  /* 0xffffffe00c067807 */ /* 0x000fe20004800000 */
[----:B------:R-:W-:Y:S01]  /*1a60*/  IMAD.IADD R247, R240, 0x1, R7 ;  /* 0x00000001f0f77824 */ /* 0x000fe200078e0207 */
[----:B------:R2:W-:Y:S01]  /*1a70*/  STL [R1+0x2c], R5 ;  /* 0x00002c0501007387 */ /* 0x0005e20000100800 */
[----:B------:R-:W-:Y:S01]  /*1a80*/  IMAD.SHL.U32 R230, R2, 0x2, RZ ;  /* 0x0000000202e67824 */ /* 0x000fe200078e00ff */
[----:B------:R-:W-:Y:S01]  /*1a90*/  SEL R2, R12, 0xffffffe0, !P4 ;  /* 0xffffffe00c027807 */ /* 0x000fe20006000000 */
[----:B------:R-:W-:Y:S01]  /*1aa0*/  IMAD.IADD R243, R240, 0x1, R6 ;  /* 0x00000001f0f37824 */ /* 0x000fe200078e0206 */
[----:B------:R-:W-:Y:S01]  /*1ab0*/  LEA R179, R4, 0x8080, 0x1 ;  /* 0x0000808004b37811 */ /* 0x000fe200078e08ff */
[----:B------:R-:W-:Y:S01]  /*1ac0*/  IMAD.IADD R242, R6, 0x1, R241 ;  /* 0x0000000106f27824 */ /* 0x000fe200078e02f1 */
[C---:B------:R-:W-:Y:S01]  /*1ad0*/  IADD3 R37, R230.reuse, 0x10, RZ ;  /* 0x00000010e6257810 */ /* 0x040fe20007ffe0ff */
[----:B------:R-:W-:Y:S01]  /*1ae0*/  IMAD.IADD R184, R183, 0x1, R2 ;  /* 0x00000001b7b87824 */ /* 0x000fe200078e0202 */
[----:B------:R-:W-:Y:S01]  /*1af0*/  IADD3 R249, R230, 0x28, RZ ;  /* 0x00000028e6f97810 */ /* 0x000fe20007ffe0ff */
[----:B------:R-:W-:Y:S01]  /*1b00*/  IMAD.IADD R180, R2, 0x1, R179 ;  /* 0x0000000102b47824 */ /* 0x000fe200078e02b3 */
[C---:B------:R-:W-:Y:S01]  /*1b10*/  IADD3 R33, R230.reuse, 0x40, RZ ;  /* 0x00000040e6217810 */ /* 0x040fe20007ffe0ff */
[C---:B------:R-:W-:Y:S01]  /*1b20*/  IMAD.IADD R246, R7.reuse, 0x1, R243 ;  /* 0x0000000107f67824 */ /* 0x040fe200078e02f3 */
[C---:B------:R-:W-:Y:S01]  /*1b30*/  IADD3 R30, R230.reuse, 0x58, RZ ;  /* 0x00000058e61e7810 */ /* 0x040fe20007ffe0ff */
[----:B------:R-:W-:Y:S01]  /*1b40*/  IMAD.IADD R245, R7, 0x1, R241 ;  /* 0x0000000107f57824 */ /* 0x000fe200078e02f1 */
[----:B------:R-:W-:Y:S01]  /*1b50*/  IADD3 R27, R230, 0x70, RZ ;  /* 0x00000070e61b7810 */ /* 0x000fe20007ffe0ff */
[----:B------:R-:W-:Y:S01]  /*1b60*/  IMAD.IADD R244, R242, 0x1, R7 ;  /* 0x00000001f2f47824 */ /* 0x000fe200078e0207 */
[----:B------:R-:W-:-:S02]  /*1b70*/  SHF.R.S32.HI R9, RZ, 0x1f, R37 ;  /* 0x0000001fff097819 */ /* 0x000fc40000011425 */
[----:B------:R-:W-:Y:S02]  /*1b80*/  IADD3 R24, R230, 0x88, RZ ;  /* 0x00000088e6187810 */ /* 0x000fe40007ffe0ff */
[----:B------:R-:W-:Y:S02]  /*1b90*/  SHF.R.S32.HI R9, RZ, 0x1f, R249 ;  /* 0x0000001fff097819 */ /* 0x000fe400000114f9 */
[----:B-1----:R-:W-:Y:S02]  /*1ba0*/  SEL R0, R18, 0xffffffc0, !P3 ;  /* 0xffffffc012007807 */ /* 0x002fe40005800000 */
[C---:B------:R-:W-:Y:S02]  /*1bb0*/  IADD3 R21, R230.reuse, 0xa0, RZ ;  /* 0x000000a0e6157810 */ /* 0x040fe40007ffe0ff */
[----:B------:R-:W-:Y:S01]  /*1bc0*/  SHF.R.S32.HI R9, RZ, 0x1f, R33 ;  /* 0x0000001fff097819 */ /* 0x000fe20000011421 */
[----:B------:R-:W-:Y:S01]  /*1bd0*/  IMAD.IADD R186, R183, 0x1, R0 ;  /* 0x00000001b7ba7824 */ /* 0x000fe200078e0200 */
[----:B------:R-:W-:Y:S01]  /*1be0*/  IADD3 R18, R230, 0xb8, RZ ;  /* 0x000000b8e6127810 */ /* 0x000fe20007ffe0ff */
[----:B------:R-:W-:Y:S01]  /*1bf0*/  IMAD.IADD R182, R0, 0x1, R179 ;  /* 0x0000000100b67824 */ /* 0x000fe200078e02b3 */
[----:B------:R-:W-:Y:S01]  /*1c00*/  SHF.R.S32.HI R9, RZ, 0x1f, R30 ;  /* 0x0000001fff097819 */ /* 0x000fe2000001141e */
[----:B------:R-:W-:Y:S01]  /*1c10*/  IMAD.IADD R185, R184, 0x1, R0 ;  /* 0x00000001b8b97824 */ /* 0x000fe200078e0200 */
[----:B----4-:R-:W-:Y:S01]  /*1c20*/  IADD3 R11, R230, 0xd0, RZ ;  /* 0x000000d0e60b7810 */ /* 0x010fe20007ffe0ff */
[----:B------:R-:W-:Y:S01]  /*1c30*/  IMAD.IADD R181, R0, 0x1, R180 ;  /* 0x0000000100b57824 */ /* 0x000fe200078e02b4 */
[----:B------:R-:W-:-:S02]  /*1c40*/  SHF.R.S32.HI R9, RZ, 0x1f, R27 ;  /* 0x0000001fff097819 */ /* 0x000fc4000001141b */
[C---:B--2---:R-:W-:Y:S02]  /*1c50*/  IADD3 R5, R230.reuse, 0xe8, RZ ;  /* 0x000000e8e6057810 */ /* 0x044fe40007ffe0ff */
[----:B------:R-:W-:Y:S02]  /*1c60*/  SHF.R.S32.HI R9, RZ, 0x1f, R24 ;  /* 0x0000001fff097819 */ /* 0x000fe40000011418 */
[----:B------:R-:W-:Y:S02]  /*1c70*/  IADD3 R251, R230, 0xf8, RZ ;  /* 0x000000f8e6fb7810 */ /* 0x000fe40007ffe0ff */
[----:B------:R-:W-:Y:S02]  /*1c80*/  SHF.R.S32.HI R9, RZ, 0x1f, R21 ;  /* 0x0000001fff097819 */ /* 0x000fe40000011415 */
[----:B------:R-:W-:Y:S02]  /*1c90*/  SHF.R.S32.HI R9, RZ, 0x1f, R18 ;  /* 0x0000001fff097819 */ /* 0x000fe40000011412 */
[----:B------:R-:W-:-:S02]  /*1ca0*/  SHF.R.S32.HI R9, RZ, 0x1f, R11 ;  /* 0x0000001fff097819 */ /* 0x000fc4000001140b */
[C---:B------:R-:W-:Y:S02]  /*1cb0*/  IADD3 R10, R230.reuse, 0xd8, RZ ;  /* 0x000000d8e60a7810 */ /* 0x040fe40007ffe0ff */
        /* <DEDUP_REMOVED lines=9> */
[----:B------:R-:W-:Y:S02]  /*1d50*/  LEA R9, R15, 0x10080, 0x1 ;  /* 0x000100800f097811 */ /* 0x000fe400078e08ff */
[----:B------:R-:W-:Y:S02]  /*1d60*/  LEA R8, R14, 0x10080, 0x1 ;  /* 0x000100800e087811 */ /* 0x000fe400078e08ff */
[----:B------:R-:W-:Y:S01]  /*1d70*/  IADD3 R36, R230, 0x18, RZ ;  /* 0x00000018e6247810 */ /* 0x000fe20007ffe0ff */
[----:B------:R2:W-:Y:S01]  /*1d80*/  STL [R1+0x24], R9 ;  /* 0x0000240901007387 */ /* 0x0005e20000100800 */
[----:B------:R-:W-:-:S02]  /*1d90*/  IADD3 R198, R134, 0x80, RZ ;  /* 0x0000008086c67810 */ /* 0x000fc40007ffe0ff */
[----:B------:R-:W-:Y:S01]  /*1da0*/  IADD3 R199, R134, 0xc0, RZ ;  /* 0x000000c086c77810 */ /* 0x000fe20007ffe0ff */
[----:B------:R2:W-:Y:S01]  /*1db0*/  STL [R1+0x20], R8 ;  /* 0x0000200801007387 */ /* 0x0005e20000100800 */
[C---:B------:R-:W-:Y:S02]  /*1dc0*/  IADD3 R38, R230.reuse, 0x8, RZ ;  /* 0x00000008e6267810 */ /* 0x040fe40007ffe0ff */
[C---:B------:R-:W-:Y:S02]  /*1dd0*/  IADD3 R250, R230.reuse, 0x20, RZ ;  /* 0x00000020e6fa7810 */ /* 0x040fe40007ffe0ff */
[C---:B------:R-:W-:Y:S02]  /*1de0*/  IADD3 R35, R230.reuse, 0x30, RZ ;  /* 0x00000030e6237810 */ /* 0x040fe40007ffe0ff */
[C---:B------:R-:W-:Y:S02]  /*1df0*/  IADD3 R34, R230.reuse, 0x38, RZ ;  /* 0x00000038e6227810 */ /* 0x040fe40007ffe0ff */
[----:B------:R-:W-:-:S02]  /*1e00*/  IADD3 R32, R230, 0x48, RZ ;  /* 0x00000048e6207810 */ /* 0x000fc40007ffe0ff */
[C---:B------:R-:W-:Y:S02]  /*1e10*/  IADD3 R31, R230.reuse, 0x50, RZ ;  /* 0x00000050e61f7810 */ /* 0x040fe40007ffe0ff */
[----:B-1----:R-:W-:Y:S02]  /*1e20*/  LEA R5, R13, 0x10080, 0x1 ;  /* 0x000100800d057811 */ /* 0x002fe400078e08ff */
[C---:B------:R-:W-:Y:S02]  /*1e30*/  IADD3 R29, R230.reuse, 0x60, RZ ;  /* 0x00000060e61d7810 */ /* 0x040fe40007ffe0ff */
[C---:B------:R-:W-:Y:S01]  /*1e40*/  IADD3 R28, R230.reuse, 0x68, RZ ;  /* 0x00000068e61c7810 */ /* 0x040fe20007ffe0ff */
[----:B------:R2:W-:Y:S01]  /*1e50*/  STL [R1+0x1c], R5 ;  /* 0x00001c0501007387 */ /* 0x0005e20000100800 */
        /* <DEDUP_REMOVED lines=29> */
[----:B--2---:R-:W-:Y:S02]  /*2030*/  SHF.R.S32.HI R12, RZ, 0x1f, R12 ;  /* 0x0000001fff0c7819 */ /* 0x004fe4000001140c */
.L_x_4738:
        /* <DEDUP_REMOVED lines=41> */
.L_x_4546:
[----:B------:R-:W-:-:S04]  /*22d0*/  ISETP.NE.U32.AND P0, PT, RZ, c[0x0][0x368], PT ;  /* 0x0000da00ff007a0c */ /* 0x000fc80003f05070 */
[----:B------:R-:W-:-:S13]  /*22e0*/  ISETP.NE.AND.EX P0, PT, RZ, c[0x0][0x36c], PT, P0 ;  /* 0x0000db00ff007a0c */ /* 0x000fda0003f05300 */
[----:B------:R-:W-:Y:S05]  /*22f0*/  @!P0 BRA `(.L_x_4547) ;  /* 0x0000004000008947 */ /* 0x000fea0003800000 */
[----:B---3--:R-:W-:-:S04]  /*2300*/  IADD3 R4, P0, R236, c[0x0][0x368], RZ ;  /* 0x0000da00ec047a10 */ /* 0x008fc80007f1e0ff */
[----:B------:R-:W-:-:S05]  /*2310*/  IADD3.X R5, R237, c[0x0][0x36c], RZ, P0, !PT ;  /* 0x0000db00ed057a10 */ /* 0x000fca00007fe4ff */
[----:B------:R1:W5:Y:S01]  /*2320*/  LDG.E R11, [R4.64] ;  /* 0x00000008040b7981 */ /* 0x000362000c1e1900 */
[----:B------:R-:W-:Y:S05]  /*2330*/  BRA `(.L_x_4548) ;  /* 0x0000005000007947 */ /* 0x000fea0003800000 */
.L_x_4547:
[----:B------:R-:W-:Y:S01]  /*2340*/  MOV R11, UR6 ;  /* 0x00000006000b7c02 */ /* 0x000fe20008000f00 */
[----:B------:R-:W-:Y:S05]  /*2350*/  @!P5 BRA `(.L_x_4548) ;  /* 0x000000300000d947 */ /* 0x000fea0003800000 */
[----:B---3--:R-:W2:Y:S04]  /*2360*/  LDG.E R6, [R4.64] ;  /* 0x0000000804067981 */ /* 0x008ea8000c1e1900 */
[----:B------:R-:W2:Y:S02]  /*2370*/  LDG.E R0, [R4.64+0x4] ;  /* 0x0000040804007981 */ /* 0x000ea4000c1e1900 */
[----:B--2---:R-:W-:Y:S02]  /*2380*/  IADD3 R11, -R6, R0, RZ ;  /* 0x00000000060b7210 */ /* 0x004fe40007ffe1ff */
.L_x_4548:
        /* <DEDUP_REMOVED lines=71> */
.L_x_4550:
[----:B------:R-:W-:Y:S05]  /*2800*/  BSYNC B0 ;  /* 0x0000000000007941 */ /* 0x000fea0003800000 */
.L_x_4549:
        /* <DEDUP_REMOVED lines=40> */
[----:B------:R-:W-:Y:S01]  /*2a90*/  IMAD.WIDE.U32 R2, R20, c[0x0][0x240], R2 ;  /* 0x0000900014027a25 */ /* 0x000fe200078e0002 */
[----:B------:R-:W-:Y:S02]  /*2aa0*/  LOP3.LUT R208, R208, 0xfffffffe, RZ, 0xc0, !PT ;  /* 0xfffffffed0d07812 */ /* 0x000fe400078ec0ff */
[----:B------:R-:W-:Y:S01]  /*2ab0*/  ISETP.GE.AND P6, PT, R138, c[0x0][0x1d4], PT ;  /* 0x000075008a007a0c */ /* 0x000fe20003fc6270 */
[----:B------:R-:W-:Y:S01]  /*2ac0*/  IMAD R3, R20, c[0x0][0x244], R3 ;  /* 0x0000910014037a24 */ /* 0x000fe200078e0203 */
[----:B------:R-:W-:Y:S01]  /*2ad0*/  ISETP.GE.AND P5, PT, R198, c[0x0][0x1d4], PT ;  /* 0x00007500c6007a0c */ /* 0x000fe20003fa6270 */
[----:B------:R-:W-:Y:S01]  /*2ae0*/  IMAD R4, R10, c[0x0][0x24c], R0 ;  /* 0x000093000a047a24 */ /* 0x000fe200078e0200 */
        /* <DEDUP_REMOVED lines=35> */
[----:B-1----:R-:W-:Y:S01]  /*2d20*/  IMAD.WIDE.U32 R2, R20, c[0x0][0x260], R134 ;  /* 0x0000980014027a25 */ /* 0x002fe200078e0086 */
        /* <DEDUP_REMOVED lines=89> */
.L_x_4570:
        /* <DEDUP_REMOVED lines=92> */
.L_x_4556:
[----:B------:R-:W-:Y:S05]  /*3880*/  BSYNC B0 ;  /* 0x0000000000007941 */ /* 0x000fea0003800000 */
.L_x_4555:
        /* <DEDUP_REMOVED lines=82> */
.L_x_4559:
[----:B------:R-:W-:Y:S05]  /*3db0*/  BSYNC B0 ;  /* 0x0000000000007941 */ /* 0x000fea0003800000 */
.L_x_4558:
        /* <DEDUP_REMOVED lines=58> */
.L_x_4561:
[----:B------:R-:W-:Y:S05]  /*4160*/  BSYNC B0 ;  /* 0x0000000000007941 */ /* 0x000fea0003800000 */
.L_x_4560:
        /* <DEDUP_REMOVED lines=58> */
.L_x_4563:
[----:B------:R-:W-:Y:S05]  /*4510*/  BSYNC B0 ;  /* 0x0000000000007941 */ /* 0x000fea0003800000 */
.L_x_4562:
        /* <DEDUP_REMOVED lines=58> */
.L_x_4554:
        /* <DEDUP_REMOVED lines=31> */
.L_x_4565:
[----:B------:R-:W-:Y:S05]  /*4ab0*/  BSYNC B0 ;  /* 0x0000000000007941 */ /* 0x000fea0003800000 */
.L_x_4564:
        /* <DEDUP_REMOVED lines=147> */
.L_x_4567:
[----:B------:R-:W-:Y:S05]  /*53f0*/  BSYNC B0 ;  /* 0x0000000000007941 */ /* 0x000fea0003800000 */
.L_x_4566:
        /* <DEDUP_REMOVED lines=126> */
.L_x_4553:
        /* <DEDUP_REMOVED lines=27> */
.L_x_4557:
[----:B------:R-:W-:Y:S05]  /*5d90*/  BSYNC B1 ;  /* 0x0000000000017941 */ /* 0x000fea0003800000 */
.L_x_4552:
        /* <DEDUP_REMOVED lines=59> */
.L_x_4569:
[----:B-123--:R-:W-:Y:S05]  /*6150*/  BSYNC B0 ;  /* 0x0000000000007941 */ /* 0x00efea0003800000 */
.L_x_4568:
        /* <DEDUP_REMOVED lines=23> */
.L_x_4551:
        /* <DEDUP_REMOVED lines=43> */
.L_x_4572:
[----:B------:R-:W-:Y:S05]  /*6580*/  BSYNC B0 ;  /* 0x0000000000007941 */ /* 0x000fea0003800000 */
.L_x_4571:
        /* <DEDUP_REMOVED lines=120> */
.L_x_4743:
[----:B------:R-:W-:Y:S05]  /*6d10*/  BRA.DIV ~URZ, `(.L_x_4575) ;  /* 0x000165327f007947 */ /* 0x000fea000b800000 */
[----:B------:R3:W4:Y:S02]  /*6d20*/  SHFL.IDX PT, R0, R12, RZ, 0x181f ;  /* 0x00181fff0c007589 */ /* 0x00072400000e0000 */
.L_x_4744:
        /* <DEDUP_REMOVED lines=21> */
.L_x_4577:
[----:B------:R-:W-:Y:S05]  /*6e80*/  BSYNC B0 ;  /* 0x0000000000007941 */ /* 0x000fea0003800000 */
.L_x_4576:
[----:B------:R-:W-:Y:S05]  /*6e90*/  BRA.DIV ~URZ, `(.L_x_4578) ;  /* 0x000164127f007947 */ /* 0x000fea000b800000 */
[----:B--2---:R2:W1:Y:S04]  /*6ea0*/  SHFL.IDX PT, R4, R5, 0x1, 0x181f ;  /* 0x00381f0005047f89 */ /* 0x00446800000e0000 */
[----:B----4-:R2:W4:Y:S02]  /*6eb0*/  SHFL.IDX PT, R0, R12, 0x1, 0x181f ;  /* 0x00381f000c007f89 */ /* 0x01052400000e0000 */
.L_x_4745:
        /* <DEDUP_REMOVED lines=21> */
.L_x_4580:
[----:B------:R-:W-:Y:S05]  /*7010*/  BSYNC B0 ;  /* 0x0000000000007941 */ /* 0x000fea0003800000 */
.L_x_4579:
[----:B------:R-:W-:Y:S05]  /*7020*/  BRA.DIV ~URZ, `(.L_x_4581) ;  /* 0x000163427f007947 */ /* 0x000fea000b800000 */
[----:B-1----:R1:W2:Y:S02]  /*7030*/  SHFL.IDX PT, R4, R5, 0x2, 0x181f ;  /* 0x00581f0005047f89 */ /* 0x0022a400000e0000 */
.L_x_4746:
[----:B------:R-:W-:Y:S05]  /*7040*/  BRA.DIV ~URZ, `(.L_x_4582) ;  /* 0x000163927f007947 */ /* 0x000fea000b800000 */
[----:B----4-:R4:W1:Y:S02]  /*7050*/  SHFL.IDX PT, R0, R12, 0x2, 0x181f ;  /* 0x00581f000c007f89 */ /* 0x01086400000e0000 */
.L_x_4747:
        /* <DEDUP_REMOVED lines=21> */
.L_x_4584:
[----:B------:R-:W-:Y:S05]  /*71b0*/  BSYNC B0 ;  /* 0x0000000000007941 */ /* 0x000fea0003800000 */
.L_x_4583:
[----:B------:R-:W-:Y:S05]  /*71c0*/  BRA.DIV ~URZ, `(.L_x_4585) ;  /* 0x000162727f007947 */ /* 0x000fea000b800000 */
[----:B--2---:R2:W3:Y:S04]  /*71d0*/  SHFL.IDX PT, R4, R5, 0x3, 0x181f ;  /* 0x00781f0005047f89 */ /* 0x0044e800000e0000 */
[----:B-1----:R2:W1:Y:S02]  /*71e0*/  SHFL.IDX PT, R0, R12, 0x3, 0x181f ;  /* 0x00781f000c007f89 */ /* 0x00246400000e0000 */
.L_x_4748:
[----:B------:R-:W-:Y:S01]  /*71f0*/  IADD3 R2, R13, 0x60, RZ ;  /* 0x000000600d027810 */ /* 0x000fe20007ffe0ff */
[----:B-----5:R-:W-:Y:S01]  /*7200*/  IMAD.WIDE.U32 R220, R14, c[0x0][0x2b0], RZ ;  /* 0x0000ac000edc7a25 */ /* 0x020fe200078e00ff */
[----:B------:R-:W-:Y:S02]  /*7210*/  LOP3.LUT R208, R208, 0xfffffffe, RZ, 0xc0, !PT ;  /* 0xfffffffed0d07812 */ /* 0x000fe400078ec0ff */
[----:B------:R-:W-:-:S13]  /*7220*/  ISETP.GE.AND P1, PT, R2, R60, PT ;  /* 0x0000003c0200720c */ /* 0x000fda0003f26270 */
[----:B-1----:R-:W-:Y:S02]  /*7230*/  @!P1 LEA R10, P0, R134, R0, 0x1 ;  /* 0x00000000860a9211 */ /* 0x002fe400078008ff */
        /* <DEDUP_REMOVED lines=84> */
.L_x_4586:
        /* <DEDUP_REMOVED lines=96> */
.L_x_4590:
[----:B------:R-:W-:Y:S05]  /*7d80*/  BSYNC B0 ;  /* 0x0000000000007941 */ /* 0x000fea0003800000 */
.L_x_4589:
        /* <DEDUP_REMOVED lines=83> */
.L_x_4592:
[----:B---3--:R-:W-:Y:S05]  /*82c0*/  BSYNC B0 ;  /* 0x0000000000007941 */ /* 0x008fea0003800000 */
.L_x_4591:
        /* <DEDUP_REMOVED lines=88> */
.L_x_4594:
[----:B------:R-:W-:Y:S05]  /*8850*/  BSYNC B0 ;  /* 0x0000000000007941 */ /* 0x000fea0003800000 */
.L_x_4593:
        /* <DEDUP_REMOVED lines=82> */
.L_x_4596:
[----:B-123--:R-:W-:Y:S05]  /*8d80*/  BSYNC B0 ;  /* 0x0000000000007941 */ /* 0x00efea0003800000 */
.L_x_4595:
        /* <DEDUP_REMOVED lines=83> */
.L_x_4600:
[----:B------:R-:W-:Y:S05]  /*92c0*/  BSYNC B0 ;  /* 0x0000000000007941 */ /* 0x000fea0003800000 */
.L_x_4599:
        /* <DEDUP_REMOVED lines=49> */
.L_x_4602:
[----:B------:R-:W-:Y:S05]  /*95e0*/  BSYNC B0 ;  /* 0x0000000000007941 */ /* 0x000fea0003800000 */
.L_x_4601:
        /* <DEDUP_REMOVED lines=49> */
.L_x_4604:
[----:B------:R-:W-:Y:S05]  /*9900*/  BSYNC B0 ;  /* 0x0000000000007941 */ /* 0x000fea0003800000 */
.L_x_4603:
        /* <DEDUP_REMOVED lines=48> */
.L_x_4598:
[----:B------:R-:W-:Y:S05]  /*9c10*/  BSYNC B1 ;  /* 0x0000000000017941 */ /* 0x000fea0003800000 */
.L_x_4597:
        /* <DEDUP_REMOVED lines=53> */
.L_x_4608:
[----:B------:R-:W-:Y:S05]  /*9f70*/  BSYNC B0 ;  /* 0x0000000000007941 */ /* 0x000fea0003800000 */
.L_x_4607:
        /* <DEDUP_REMOVED lines=49> */
.L_x_4610:
[----:B------:R-:W-:Y:S05]  /*a290*/  BSYNC B0 ;  /* 0x0000000000007941 */ /* 0x000fea0003800000 */
.L_x_4609:
        /* <DEDUP_REMOVED lines=49> */
.L_x_4612:
[----:B------:R-:W-:Y:S05]  /*a5b0*/  BSYNC B0 ;  /* 0x0000000000007941 */ /* 0x000fea0003800000 */
.L_x_4611:
        /* <DEDUP_REMOVED lines=48> */
.L_x_4606:
[----:B------:R-:W-:Y:S05]  /*a8c0*/  BSYNC B1 ;  /* 0x0000000000017941 */ /* 0x000fea0003800000 */
.L_x_4605:
        /* <DEDUP_REMOVED lines=53> */
.L_x_4616:
[----:B------:R-:W-:Y:S05]  /*ac20*/  BSYNC B0 ;  /* 0x0000000000007941 */ /* 0x000fea0003800000 */
.L_x_4615:
        /* <DEDUP_REMOVED lines=49> */
.L_x_4618:
[----:B------:R-:W-:Y:S05]  /*af40*/  BSYNC B0 ;  /* 0x0000000000007941 */ /* 0x000fea0003800000 */
.L_x_4617:
        /* <DEDUP_REMOVED lines=49> */
.L_x_4620:
[----:B------:R-:W-:Y:S05]  /*b260*/  BSYNC B0 ;  /* 0x0000000000007941 */ /* 0x000fea0003800000 */
.L_x_4619:
        /* <DEDUP_REMOVED lines=48> */
.L_x_4614:
[----:B------:R-:W-:Y:S05]  /*b570*/  BSYNC B1 ;  /* 0x0000000000017941 */ /* 0x000fea0003800000 */
.L_x_4613:
        /* <DEDUP_REMOVED lines=52> */
.L_x_4623:
[----:B------:R-:W-:Y:S05]  /*b8c0*/  BSYNC B0 ;  /* 0x0000000000007941 */ /* 0x000fea0003800000 */
.L_x_4622:
        /* <DEDUP_REMOVED lines=49> */
.L_x_4625:
[----:B------:R-:W-:Y:S05]  /*bbe0*/  BSYNC B0 ;  /* 0x0000000000007941 */ /* 0x000fea0003800000 */
.L_x_4624:
        /* <DEDUP_REMOVED lines=49> */
.L_x_4627:
[----:B------:R-:W-:Y:S05]  /*bf00*/  BSYNC B0 ;  /* 0x0000000000007941 */ /* 0x000fea0003800000 */
.L_x_4626:
        /* <DEDUP_REMOVED lines=49> */
.L_x_4588:
        /* <DEDUP_REMOVED lines=61> */
.L_x_4629:
[----:B------:R-:W-:Y:S05]  /*c5f0*/  BSYNC B0 ;  /* 0x0000000000007941 */ /* 0x000fea0003800000 */
.L_x_4628:
        /* <DEDUP_REMOVED lines=64> */
.L_x_4631:
[----:B---34-:R-:W-:Y:S05]  /*ca00*/  BSYNC B0 ;  /* 0x0000000000007941 */ /* 0x018fea0003800000 */
.L_x_4630:
        /* <DEDUP_REMOVED lines=74> */
.L_x_4633:
[----:B--2---:R-:W-:Y:S05]  /*ceb0*/  BSYNC B0 ;  /* 0x0000000000007941 */ /* 0x004fea0003800000 */
.L_x_4632:
        /* <DEDUP_REMOVED lines=64> */
.L_x_4635:
[----:B-1234-:R-:W-:Y:S05]  /*d2c0*/  BSYNC B0 ;  /* 0x0000000000007941 */ /* 0x01efea0003800000 */
.L_x_4634:
        /* <DEDUP_REMOVED lines=141> */
.L_x_4639:
[----:B------:R-:W-:Y:S05]  /*dba0*/  BSYNC B0 ;  /* 0x0000000000007941 */ /* 0x000fea0003800000 */
.L_x_4638:
        /* <DEDUP_REMOVED lines=107> */
.L_x_4637:
[----:B------:R-:W-:Y:S05]  /*e260*/  BSYNC B1 ;  /* 0x0000000000017941 */ /* 0x000fea0003800000 */
.L_x_4636:
        /* <DEDUP_REMOVED lines=119> */
.L_x_4643:
[----:B------:R-:W-:Y:S05]  /*e9e0*/  BSYNC B0 ;  /* 0x0000000000007941 */ /* 0x000fea0003800000 */
.L_x_4642:
        /* <DEDUP_REMOVED lines=107> */
.L_x_4641:
[----:B------:R-:W-:Y:S05]  /*f0a0*/  BSYNC B1 ;  /* 0x0000000000017941 */ /* 0x000fea0003800000 */
.L_x_4640:
        /* <DEDUP_REMOVED lines=119> */
.L_x_4647:
[----:B------:R-:W-:Y:S05]  /*f820*/  BSYNC B0 ;  /* 0x0000000000007941 */ /* 0x000fea0003800000 */
.L_x_4646:
        /* <DEDUP_REMOVED lines=107> */
.L_x_4645:
[----:B------:R-:W-:Y:S05]  /*fee0*/  BSYNC B1 ;  /* 0x0000000000017941 */ /* 0x000fea0003800000 */
.L_x_4644:
        /* <DEDUP_REMOVED lines=118> */
.L_x_4649:
[----:B------:R-:W-:Y:S05]  /*10650*/  BSYNC B0 ;  /* 0x0000000000007941 */ /* 0x000fea0003800000 */
.L_x_4648:
        /* <DEDUP_REMOVED lines=107> */
.L_x_4621:
[----:B------:R-:W-:Y:S05]  /*10d10*/  BSYNC B2 ;  /* 0x0000000000027941 */ /* 0x000fea0003800000 */
.L_x_4587:
        /* <DEDUP_REMOVED lines=20> */
[----:B------:R-:W1:Y:S01]  /*10e60*/  SHFL.IDX PT, R0, R3, RZ, 0x181f ;  /* 0x00181fff03007589 */ /* 0x000e6200000e0000 */
[----:B------:R-:W-:-:S03]  /*10e70*/  ISETP.GT.AND P0, PT, R116, R209, PT ;  /* 0x000000d17400720c */ /* 0x000fc60003f04270 */
[----:B------:R-:W2:Y:S01]  /*10e80*/  SHFL.IDX PT, R2, R2, RZ, 0x181f ;  /* 0x00181fff02027589 */ /* 0x000ea200000e0000 */
[----:B------:R-:W-:-:S03]  /*10e90*/  ISETP.GE.OR P4, PT, R134, c[0x0][0x1d4], !P0 ;  /* 0x0000750086007a0c */ /* 0x000fc60004786670 */
[----:B------:R-:W3:Y:S04]  /*10ea0*/  LDSM.16.M88.4 R20, [R178+0x800] ;  /* 0x00080000b214783b */ /* 0x000ee80000000200 */
[----:B------:R-:W-:Y:S01]  /*10eb0*/  @P1 IADD3 R187, R178, -0x20, RZ ;  /* 0xffffffe0b2bb1810 */ /* 0x000fe20007ffe0ff */
[----:B----4-:R-:W-:Y:S03]  /*10ec0*/  LDSM.16.M88.4 R12, [R184] ;  /* 0x00000000b80c783b */ /* 0x010fe60000000200 */
[C---:B------:R-:W-:Y:S01]  /*10ed0*/  IADD3 R188, R187.reuse, 0x3000, RZ ;  /* 0x00003000bbbc7810 */ /* 0x040fe20007ffe0ff */
[----:B-----5:R-:W-:Y:S01]  /*10ee0*/  LDSM.16.M88.4 R36, [R187] ;  /* 0x00000000bb24783b */ /* 0x020fe20000000200 */
[----:B------:R-:W-:-:S02]  /*10ef0*/  IADD3 R190, R187, 0x1000, RZ ;  /* 0x00001000bbbe7810 */ /* 0x000fc40007ffe0ff */
[C---:B------:R-:W-:Y:S01]  /*10f00*/  IADD3 R189, R187.reuse, 0x1800, RZ ;  /* 0x00001800bbbd7810 */ /* 0x040fe20007ffe0ff */
[----:B------:R-:W4:Y:S01]  /*10f10*/  LDSM.16.M88.4 R44, [R187+0x800] ;  /* 0x00080000bb2c783b */ /* 0x000f220000000200 */
[----:B------:R-:W-:Y:S02]  /*10f20*/  IADD3 R192, R187, 0x2000, RZ ;  /* 0x00002000bbc07810 */ /* 0x000fe40007ffe0ff */
[-C--:B-1----:R-:W-:Y:S02]  /*10f30*/  LEA R16, P1, R202, R0.reuse, 0x1 ;  /* 0x00000000ca107211 */ /* 0x082fe400078208ff */
[----:B------:R-:W-:Y:S02]  /*10f40*/  LEA R8, P3, R134, R0, 0x1 ;  /* 0x0000000086087211 */ /* 0x000fe400078608ff */
[----:B--2---:R-:W-:Y:S02]  /*10f50*/  LEA.HI.X R17, R202, R2, R205, 0x1, P1 ;  /* 0x00000002ca117211 */ /* 0x004fe400008f0ccd */
[----:B------:R-:W-:-:S02]  /*10f60*/  LEA R18, P1, R198, R0, 0x1 ;  /* 0x00000000c6127211 */ /* 0x000fc400078208ff */
[-C--:B------:R-:W-:Y:S02]  /*10f70*/  LEA.HI.X R9, R134, R2.reuse, R135, 0x1, P3 ;  /* 0x0000000286097211 */ /* 0x080fe400018f0c87 */
[----:B------:R-:W-:Y:S02]  /*10f80*/  LEA.HI.X R19, R198, R2, R207, 0x1, P1 ;  /* 0x00000002c6137211 */ /* 0x000fe400008f0ccf */
[C---:B------:R-:W-:Y:S01]  /*10f90*/  LEA R10, P1, R199.reuse, R0, 0x1 ;  /* 0x00000000c70a7211 */ /* 0x040fe200078208ff */
[----:B------:R-:W-:Y:S01]  /*10fa0*/  IMAD.MOV.U32 R0, RZ, RZ, 0x40 ;  /* 0x00000040ff007424 */ /* 0x000fe200078e00ff */
[----:B------:R-:W-:Y:S01]  /*10fb0*/  ISETP.GE.OR P3, PT, R138, c[0x0][0x1d4], !P0 ;  /* 0x000075008a007a0c */ /* 0x000fe20004766670 */
[----:B------:R-:W-:Y:S01]  /*10fc0*/  HMMA.16816.F32.BF16 R28, R4, R24, RZ ;  /* 0x00000018041c723c */ /* 0x000fe200000418ff */
[----:B------:R-:W-:Y:S01]  /*10fd0*/  LEA.HI.X R11, R199, R2, R206, 0x1, P1 ;  /* 0x00000002c70b7211 */ /* 0x000fe200008f0cce */
[----:B------:R-:W-:Y:S01]  /*10fe0*/  @!PT LDS RZ, [RZ] ;  /* 0x00000000fffff984 */ /* 0x000fe20000000800 */
[----:B------:R-:W-:Y:S01]  /*10ff0*/  @!PT LDS RZ, [RZ] ;  /* 0x00000000fffff984 */ /* 0x000fe20000000800 */
[----:B------:R-:W-:Y:S01]  /*11000*/  @!PT LDS RZ, [RZ] ;  /* 0x00000000fffff984 */ /* 0x000fe20000000800 */
[----:B------:R1:W-:Y:S01]  /*11010*/  LDGSTS.E.BYPASS.LTC128B.128 [R195+0x8080], [R8.64], !P4 ;  /* 0x0808000008c37fae */ /* 0x0003e2000e101d48 */
[----:B------:R-:W-:-:S02]  /*11020*/  ISETP.GE.OR P1, PT, R198, c[0x0][0x1d4], !P0 ;  /* 0x00007500c6007a0c */ /* 0x000fc40004726670 */
[----:B------:R-:W-:Y:S02]  /*11030*/  ISETP.GE.OR P0, PT, R199, c[0x0][0x1d4], !P0 ;  /* 0x00007500c7007a0c */ /* 0x000fe40004706670 */
[----:B------:R-:W-:Y:S01]  /*11040*/  SEL R0, R0, 0xffffffc0, !P2 ;  /* 0xffffffc000007807 */ /* 0x000fe20005000000 */
[C---:B------:R-:W-:Y:S01]  /*11050*/  HMMA.16816.F32.BF16 R32, R4.reuse, R26, RZ ;  /* 0x0000001a0420723c */ /* 0x040fe200000418ff */
[C---:B------:R-:W-:Y:S02]  /*11060*/  IADD3 R191, R187.reuse, 0x2800, RZ ;  /* 0x00002800bbbf7810 */ /* 0x040fe40007ffe0ff */
[C---:B------:R-:W-:Y:S01]  /*11070*/  IADD3 R193, R187.reuse, 0x3800, RZ ;  /* 0x00003800bbc17810 */ /* 0x040fe20007ffe0ff */
[--C-:B------:R-:W-:Y:S01]  /*11080*/  IMAD.IADD R177, R178, 0x1, R0.reuse ;  /* 0x00000001b2b17824 */ /* 0x100fe200078e0200 */
[----:B------:R2:W-:Y:S01]  /*11090*/  LDGSTS.E.BYPASS.LTC128B.128 [R195+0x9080], [R16.64], !P3 ;  /* 0x0908000010c37fae */ /* 0x0005e2000d901d48 */
[----:B------:R-:W-:Y:S01]  /*110a0*/  IMAD.IADD R176, R188, 0x1, R0 ;  /* 0x00000001bcb07824 */ /* 0x000fe200078e0200 */
[----:B------:R-:W-:Y:S01]  /*110b0*/  IADD3 R194, R187, 0x800, RZ ;  /* 0x00000800bbc27810 */ /* 0x000fe20007ffe0ff */
[----:B---3--:R-:W-:Y:S01]  /*110c0*/  HMMA.16816.F32.BF16 R24, R4, R20, RZ ;  /* 0x000000140418723c */ /* 0x008fe200000418ff */
[----:B------:R2:W-:Y:S04]  /*110d0*/  LDGSTS.E.BYPASS.LTC128B.128 [R195+0xa080], [R18.64], !P1 ;  /* 0x0a08000012c37fae */ /* 0x0005e8000c901d48 */
[----:B------:R1:W-:Y:S01]  /*110e0*/  LDGSTS.E.BYPASS.LTC128B.128 [R195+0xb080], [R10.64], !P0 ;  /* 0x0b0800000ac37fae */ /* 0x0003e2000c101d48 */
[----:B------:R-:W-:-:S02]  /*110f0*/  ISETP.GT.AND P0, PT, R111, R211, PT ;  /* 0x000000d36f00720c */ /* 0x000fc40003f04270 */
[----:B------:R-:W-:Y:S01]  /*11100*/  HMMA.16816.F32.BF16 R4, R4, R22, RZ ;  /* 0x000000160404723c */ /* 0x000fe200000418ff */
[----:B------:R-:W-:Y:S04]  /*11110*/  LDSM.16.M88.4 R40, [R177] ;  /* 0x00000000b128783b */ /* 0x000fe80000000200 */
[----:B------:R-:W-:Y:S04]  /*11120*/  LDSM.16.M88.4 R48, [R177+0x800] ;  /* 0x00080000b130783b */ /* 0x000fe80000000200 */
[----:B------:R-:W0:Y:S07]  /*11130*/  LDGDEPBAR ;  /* 0x00000000000079af */ /* 0x000e2e0000000000 */
[C---:B----4-:R-:W-:Y:S01]  /*11140*/  HMMA.16816.F32.BF16 R24, R12.reuse, R44, R24 ;  /* 0x0000002c0c18723c */ /* 0x050fe20000041818 */
[----:B-1----:R-:W1:Y:S07]  /*11150*/  LDSM.16.M88.4 R8, [R186] ;  /* 0x00000000ba08783b */ /* 0x002e6e0000000200 */
        /* <DEDUP_REMOVED lines=131> */
.L_x_4749:
[----:B------:R-:W-:Y:S05]  /*11990*/  BRA.DIV ~URZ, `(.L_x_4653) ;  /* 0x0000bbc27f007947 */ /* 0x000fea000b800000 */
[----:B-1----:R1:W3:Y:S02]  /*119a0*/  SHFL.IDX PT, R0, R5, RZ, 0x181f ;  /* 0x00181fff05007589 */ /* 0x0022e400000e0000 */
.L_x_4750:
        /* <DEDUP_REMOVED lines=19> */
.L_x_4651:
[----:B------:R-:W-:Y:S05]  /*11ae0*/  BSYNC B0 ;  /* 0x0000000000007941 */ /* 0x000fea0003800000 */
.L_x_4650:
[----:B------:R-:W-:Y:S01]  /*11af0*/  IMAD.MOV.U32 R0, RZ, RZ, c[0x0][0x2c4] ;  /* 0x0000b100ff007624 */ /* 0x000fe200078e00ff */
[----:B------:R-:W0:Y:S01]  /*11b00*/  LDGDEPBAR ;  /* 0x00000000000079af */ /* 0x000e220000000000 */
[----:B---3--:R-:W-:Y:S01]  /*11b10*/  IMAD.MOV.U32 R2, RZ, RZ, -0x20 ;  /* 0xffffffe0ff027424 */ /* 0x008fe200078e00ff */
        /* <DEDUP_REMOVED lines=8> */
[----:B-1----:R-:W-:Y:S01]  /*11ba0*/  IADD3 R5, R0, -R229, RZ ;  /* 0x800000e500057210 */ /* 0x002fe20007ffe0ff */
[----:B------:R-:W-:Y:S05]  /*11bb0*/  BRA.DIV ~URZ, `(.L_x_4654) ;  /* 0x0000ba027f007947 */ /* 0x000fea000b800000 */
[----:B------:R1:W2:Y:S02]  /*11bc0*/  SHFL.IDX PT, R0, R4, RZ, 0x1c1f ;  /* 0x001c1fff04007589 */ /* 0x0002a400000e0000 */
.L_x_4751:
        /* <DEDUP_REMOVED lines=36> */
[----:B------:R-:W-:Y:S02]  /*11e10*/  FSEL R8, R35, -INF , P0 ;  /* 0xff80000023087808 */ /* 0x000fe40000000000 */
[C---:B------:R-:W-:Y:S02]  /*11e20*/  ISETP.GT.AND P1, PT, R0.reuse, 0x10, PT ;  /* 0x000000100000780c */ /* 0x040fe40003f24270 */
[----:B------:R-:W-:Y:S02]  /*11e30*/  FMNMX.FTZ R3, R9, R3, !PT ;  /* 0x0000000309037209 */ /* 0x000fe40007810000 */
        /* <DEDUP_REMOVED lines=14> */
[----:B-1----:R-:W1:Y:S01]  /*11f20*/  SHFL.BFLY PT, R4, R2, 0x2, 0x1f ;  /* 0x0c401f0002047f89 */ /* 0x002e6200000e0000 */
[----:B--2---:R-:W-:-:S05]  /*11f30*/  FMNMX.FTZ R0, R3, R0, !PT ;  /* 0x0000000003007209 */ /* 0x004fca0007810000 */
[----:B------:R-:W2:Y:S01]  /*11f40*/  SHFL.BFLY PT, R3, R0, 0x1, 0x1f ;  /* 0x0c201f0000037f89 */ /* 0x000ea200000e0000 */
[----:B-1----:R-:W-:-:S05]  /*11f50*/  FMNMX.FTZ R4, R2, R4, !PT ;  /* 0x0000000402047209 */ /* 0x002fca0007810000 */
[----:B------:R1:W3:Y:S01]  /*11f60*/  SHFL.BFLY PT, R5, R4, 0x1, 0x1f ;  /* 0x0c201f0004057f89 */ /* 0x0002e200000e0000 */
[----:B--2---:R-:W-:-:S05]  /*11f70*/  FMNMX.FTZ R133, R0, R3, !PT ;  /* 0x0000000300857209 */ /* 0x004fca0007810000 */
.L_x_4752:
        /* <DEDUP_REMOVED lines=176> */
.L_x_4667:
        /* <DEDUP_REMOVED lines=27> */
.L_x_4753:
[----:B------:R-:W-:-:S05]  /*12c30*/  BRA.DIV ~URZ, `(.L_x_4660) ;  /* 0x0000ade27f007947 */ /* 0x000fca000b800000 */
[----:B----4-:R4:W3:Y:S02]  /*12c40*/  SHFL.IDX PT, R0, R5, RZ, 0x181f ;  /* 0x00181fff05007589 */ /* 0x0108e400000e0000 */
.L_x_4754:
        /* <DEDUP_REMOVED lines=20> */
.L_x_4658:
[----:B------:R-:W-:Y:S05]  /*12d90*/  BSYNC B0 ;  /* 0x0000000000007941 */ /* 0x000fea0003800000 */
.L_x_4657:
        /* <DEDUP_REMOVED lines=144> */
.L_x_4755:
[----:B------:R-:W-:-:S05]  /*136a0*/  BRA.DIV ~URZ, `(.L_x_4664) ;  /* 0x0000a4327f007947 */ /* 0x000fca000b800000 */
[----:B-1----:R1:W3:Y:S02]  /*136b0*/  SHFL.IDX PT, R0, R133, RZ, 0x181f ;  /* 0x00181fff85007589 */ /* 0x0022e400000e0000 */
.L_x_4756:
        /* <DEDUP_REMOVED lines=20> */
.L_x_4662:
[----:B------:R-:W-:Y:S05]  /*13800*/  BSYNC B0 ;  /* 0x0000000000007941 */ /* 0x000fea0003800000 */
.L_x_4661:
[----:B------:R-:W-:Y:S01]  /*13810*/  IMAD.MOV.U32 R0, RZ, RZ, c[0x0][0x2c4] ;  /* 0x0000b100ff007624 */ /* 0x000fe200078e00ff */
        /* <DEDUP_REMOVED lines=9> */
[----:B-1----:R-:W-:Y:S01]  /*138b0*/  IADD3 R133, R0, -R229, RZ ;  /* 0x800000e500857210 */ /* 0x002fe20007ffe0ff */
[----:B------:R-:W-:-:S05]  /*138c0*/  BRA.DIV ~URZ, `(.L_x_4665) ;  /* 0x0000a2727f007947 */ /* 0x000fca000b800000 */
[----:B------:R1:W3:Y:S02]  /*138d0*/  SHFL.IDX PT, R0, R132, RZ, 0x1c1f ;  /* 0x001c1fff84007589 */ /* 0x0002e400000e0000 */
.L_x_4757:
[----:B---3--:R-:W-:Y:S05]  /*138e0*/  IMAD.IADD R0, R133, 0x1, R0 ;  /* 0x0000000185007824 */ /* 0x008fea00078e0200 */
        /* <DEDUP_REMOVED lines=12> */
[----:B--2---:R-:W-:Y:S02]  /*139b0*/  FSEL R161, R12, -INF , P4 ;  /* 0xff8000000ca17808 */ /* 0x004fe40002000000 */
        /* <DEDUP_REMOVED lines=45> */
.L_x_4758:
        /* <DEDUP_REMOVED lines=17> */
[----:B------:R-:W2:Y:S01]  /*13da0*/  MUFU.EX2 R0, R0 ;  /* 0x0000000000007308 */ /* 0x000ea20000000800 */
[----:B------:R-:W-:Y:S09]  /*13db0*/  FFMA.FTZ R170, R13, c[0x0][0x2d0], -R2 ;  /* 0x0000b4000daa7a23 */ /* 0x000ff20000010802 */
[----:B------:R-:W3:Y:S10]  /*13dc0*/  MUFU.EX2 R4, R16 ;  /* 0x0000001000047308 */ /* 0x000ef40000000800 */
[----:B------:R-:W-:Y:S10]  /*13dd0*/  MUFU.EX2 R16, R15 ;  /* 0x0000000f00107308 */ /* 0x000ff40000000800 */
[----:B------:R2:W4:Y:S02]  /*13de0*/  MUFU.EX2 R15, R17 ;  /* 0x00000011000f7308 */ /* 0x0005240000000800 */
[----:B--2---:R-:W-:Y:S01]  /*13df0*/  FMUL.FTZ R17, R0, R141 ;  /* 0x0000008d00117220 */ /* 0x004fe20000410000 */
[----:B---3--:R-:W-:Y:S01]  /*13e00*/  F2FP.BF16.PACK_AB R160, R4, R14 ;  /* 0x0000000e04a0723e */ /* 0x008fe200000010ff */
[C---:B------:R-:W-:Y:S01]  /*13e10*/  FFMA.FTZ R2, R0.reuse, R204, R14 ;  /* 0x000000cc00027223 */ /* 0x040fe2000001000e */
[----:B----4-:R-:W-:Y:S01]  /*13e20*/  F2FP.BF16.PACK_AB R162, R15, R16 ;  /* 0x000000100fa2723e */ /* 0x010fe200000010ff */
        /* <DEDUP_REMOVED lines=34> */
[C---:B------:R-:W-:Y:S02]  /*14050*/  FMUL.FTZ R8, R0.reuse, R148 ;  /* 0x0000009400087220 */ /* 0x040fe40000410000 */
[----:B--2---:R-:W-:Y:S02]  /*14060*/  FMUL.FTZ R9, R0, R149 ;  /* 0x0000009500097220 */ /* 0x004fe40000410000 */
        /* <DEDUP_REMOVED lines=240> */
.L_x_4656:
[----:B------:R-:W-:-:S13]  /*14f70*/  ISETP.GE.AND P0, PT, R196, R211, PT ;  /* 0x000000d3c400720c */ /* 0x000fda0003f06270 */
[----:B------:R-:W-:Y:S05]  /*14f80*/  @!P0 BRA `(.L_x_4668) ;  /* 0x0000211000008947 */ /* 0x000fea0003800000 */
[----:B------:R-:W-:Y:S02]  /*14f90*/  MOV R137, R4 ;  /* 0x0000000400897202 */ /* 0x000fe40000000f00 */
[----:B------:R-:W-:Y:S02]  /*14fa0*/  MOV R136, R133 ;  /* 0x0000008500887202 */ /* 0x000fe40000000f00 */
.L_x_4675:
        /* <DEDUP_REMOVED lines=24> */
.L_x_4759:
        /* <DEDUP_REMOVED lines=9> */
[-C--:B--2---:R-:W-:Y:S03]  /*151c0*/  LEA R132, P0, R134, R2.reuse, 0x1 ;  /* 0x0000000286847211 */ /* 0x084fe600078008ff */
[----:B------:R-:W-:Y:S02]  /*151d0*/  LEA R160, P1, R202, R2, 0x1 ;  /* 0x00000002caa07211 */ /* 0x000fe400078208ff */
[-C--:B------:R-:W-:Y:S02]  /*151e0*/  LEA.HI.X R133, R134, R0.reuse, R135, 0x1, P0 ;  /* 0x0000000086857211 */ /* 0x080fe400000f0c87 */
[C---:B-1----:R-:W-:Y:S03]  /*151f0*/  HMMA.16816.F32.BF16 R4, R164.reuse, R168, R4 ;  /* 0x000000a8a404723c */ /* 0x042fe60000041804 */
[----:B------:R-:W-:Y:S01]  /*15200*/  @!PT LDS RZ, [RZ] ;  /* 0x00000000fffff984 */ /* 0x000fe20000000800 */
[----:B------:R-:W-:Y:S01]  /*15210*/  @!PT LDS RZ, [RZ] ;  /* 0x00000000fffff984 */ /* 0x000fe20000000800 */
[----:B------:R1:W-:Y:S02]  /*15220*/  LDGSTS.E.BYPASS.LTC128B.128 [R216+0x8080], [R132.64], !P3 ;  /* 0x0808000084d87fae */ /* 0x0003e4000d901d48 */
        /* <DEDUP_REMOVED lines=12> */
[----:B------:R1:W-:Y:S04]  /*152f0*/  LDGSTS.E.BYPASS.LTC128B.128 [R216+0xb080], [R2.64], !P1 ;  /* 0x0b08000002d87fae */ /* 0x0003e8000c901d48 */
[----:B--2---:R-:W-:Y:S04]  /*15300*/  LDSM.16.M88.4 R160, [R186] ;  /* 0x00000000baa0783b */ /* 0x004fe80000000200 */
[----:B------:R-:W2:Y:S04]  /*15310*/  LDSM.16.M88.4 R168, [R177] ;  /* 0x00000000b1a8783b */ /* 0x000ea80000000200 */
[----:B------:R-:W3:Y:S04]  /*15320*/  LDSM.16.M88.4 R164, [R177+0x800] ;  /* 0x00080000b1a4783b */ /* 0x000ee80000000200 */
[----:B------:R-:W0:Y:S04]  /*15330*/  LDGDEPBAR ;  /* 0x00000000000079af */ /* 0x000e280000000000 */
[----:B------:R-:W-:Y:S01]  /*15340*/  LDSM.16.M88.4 R172, [R176+-0x3000] ;  /* 0xffd00000b0ac783b */ /* 0x000fe20000000200 */
[C---:B--2---:R-:W-:Y:S08]  /*15350*/  HMMA.16816.F32.BF16 R4, R160.reuse, R168, R4 ;  /* 0x000000a8a004723c */ /* 0x044ff00000041804 */
[C---:B------:R-:W-:Y:S01]  /*15360*/  HMMA.16816.F32.BF16 R8, R160.reuse, R170, R8 ;  /* 0x000000aaa008723c */ /* 0x040fe20000041808 */
[----:B------:R-:W2:Y:S07]  /*15370*/  LDSM.16.M88.4 R168, [R185] ;  /* 0x00000000b9a8783b */ /* 0x000eae0000000200 */
        /* <DEDUP_REMOVED lines=125> */
.L_x_4760:
[----:B------:R-:W-:-:S05]  /*15b50*/  BRA.DIV ~URZ, `(.L_x_4673) ;  /* 0x000084627f007947 */ /* 0x000fca000b800000 */
[----:B-1----:R1:W3:Y:S02]  /*15b60*/  SHFL.IDX PT, R0, R133, RZ, 0x181f ;  /* 0x00181fff85007589 */ /* 0x0022e400000e0000 */
.L_x_4761:
        /* <DEDUP_REMOVED lines=15> */
.L_x_4671:
[----:B-1----:R-:W-:Y:S05]  /*15c60*/  BSYNC B0 ;  /* 0x0000000000007941 */ /* 0x002fea0003800000 */
.L_x_4670:
        /* <DEDUP_REMOVED lines=25> */
.L_x_4762:
        /* <DEDUP_REMOVED lines=298> */
.L_x_4668:
[----:B------:R-:W-:Y:S05]  /*170a0*/  BRA.DIV ~URZ, `(.L_x_4676) ;  /* 0x000070827f007947 */ /* 0x000fea000b800000 */
[----:B------:R1:W2:Y:S02]  /*170b0*/  SHFL.BFLY PT, R0, R204, 0x2, 0x1f ;  /* 0x0c401f00cc007f89 */ /* 0x0002a400000e0000 */
.L_x_4763:
[----:B--2---:R-:W-:Y:S01]  /*170c0*/  FADD.FTZ R5, R0, R204 ;  /* 0x000000cc00057221 */ /* 0x004fe20000010000 */
[----:B------:R-:W-:Y:S05]  /*170d0*/  BRA.DIV ~URZ, `(.L_x_4677) ;  /* 0x000070a27f007947 */ /* 0x000fea000b800000 */
[----:B------:R-:W2:Y:S02]  /*170e0*/  SHFL.BFLY PT, R0, R5, 0x1, 0x1f ;  /* 0x0c201f0005007f89 */ /* 0x000ea400000e0000 */
[----:B--2---:R-:W-:-:S02]  /*170f0*/  FADD.FTZ R5, R5, R0 ;  /* 0x0000000005057221 */ /* 0x004fc40000010000 */
[----:B------:R-:W2:Y:S02]  /*17100*/  SHFL.BFLY PT, R0, R203, 0x2, 0x1f ;  /* 0x0c401f00cb007f89 */ /* 0x000ea400000e0000 */
[----:B--2---:R-:W-:-:S05]  /*17110*/  FADD.FTZ R6, R0, R203 ;  /* 0x000000cb00067221 */ /* 0x004fca0000010000 */
[----:B------:R2:W3:Y:S02]  /*17120*/  SHFL.BFLY PT, R3, R6, 0x1, 0x1f ;  /* 0x0c201f0006037f89 */ /* 0x0004e400000e0000 */
.L_x_4764:
        /* <DEDUP_REMOVED lines=148> */
.L_x_4573:
        /* <DEDUP_REMOVED lines=17> */
.L_x_4679:
[----:B------:R-:W-:Y:S05]  /*17b80*/  BSYNC B0 ;  /* 0x0000000000007941 */ /* 0x000fea0003800000 */
.L_x_4678:
        /* <DEDUP_REMOVED lines=155> */
.L_x_4682:
        /* <DEDUP_REMOVED lines=119> */
.L_x_4765:
[----:B------:R-:W-:Y:S05]  /*18cb0*/  BRA.DIV ~URZ, `(.L_x_4685) ;  /* 0x000056327f007947 */ /* 0x000fea000b800000 */
[----:B------:R4:W2:Y:S02]  /*18cc0*/  SHFL.IDX PT, R0, R14, RZ, 0x181f ;  /* 0x00181fff0e007589 */ /* 0x0008a400000e0000 */
.L_x_4766:
        /* <DEDUP_REMOVED lines=19> */
.L_x_4687:
[----:B------:R-:W-:Y:S05]  /*18e00*/  BSYNC B0 ;  /* 0x0000000000007941 */ /* 0x000fea0003800000 */
.L_x_4686:
[----:B------:R-:W-:Y:S05]  /*18e10*/  BRA.DIV ~URZ, `(.L_x_4688) ;  /* 0x000055327f007947 */ /* 0x000fea000b800000 */
[----:B---3--:R3:W4:Y:S04]  /*18e20*/  SHFL.IDX PT, R4, R13, 0x1, 0x181f ;  /* 0x00381f000d047f89 */ /* 0x00872800000e0000 */
[----:B--2---:R3:W2:Y:S02]  /*18e30*/  SHFL.IDX PT, R0, R14, 0x1, 0x181f ;  /* 0x00381f000e007f89 */ /* 0x0046a400000e0000 */
.L_x_4767:
        /* <DEDUP_REMOVED lines=20> */
.L_x_4690:
[----:B------:R-:W-:Y:S05]  /*18f80*/  BSYNC B0 ;  /* 0x0000000000007941 */ /* 0x000fea0003800000 */
.L_x_4689:
[----:B------:R-:W-:Y:S05]  /*18f90*/  BRA.DIV ~URZ, `(.L_x_4691) ;  /* 0x000054727f007947 */ /* 0x000fea000b800000 */
[----:B----4-:R4:W3:Y:S02]  /*18fa0*/  SHFL.IDX PT, R4, R13, 0x2, 0x181f ;  /* 0x00581f000d047f89 */ /* 0x0108e400000e0000 */
.L_x_4768:
[----:B------:R-:W-:Y:S05]  /*18fb0*/  BRA.DIV ~URZ, `(.L_x_4692) ;  /* 0x000054c27f007947 */ /* 0x000fea000b800000 */
[----:B--2---:R2:W4:Y:S02]  /*18fc0*/  SHFL.IDX PT, R0, R14, 0x2, 0x181f ;  /* 0x00581f000e007f89 */ /* 0x00452400000e0000 */
.L_x_4769:
        /* <DEDUP_REMOVED lines=20> */
.L_x_4694:
[----:B------:R-:W-:Y:S05]  /*19110*/  BSYNC B0 ;  /* 0x0000000000007941 */ /* 0x000fea0003800000 */
.L_x_4693:
[----:B------:R-:W-:Y:S05]  /*19120*/  BRA.DIV ~URZ, `(.L_x_4695) ;  /* 0x000053b27f007947 */ /* 0x000fea000b800000 */
[----:B---3--:R3:W2:Y:S04]  /*19130*/  SHFL.IDX PT, R4, R13, 0x3, 0x181f ;  /* 0x00781f000d047f89 */ /* 0x0086a800000e0000 */
[----:B----4-:R3:W4:Y:S02]  /*19140*/  SHFL.IDX PT, R0, R14, 0x3, 0x181f ;  /* 0x00781f000e007f89 */ /* 0x01072400000e0000 */
.L_x_4770:
        /* <DEDUP_REMOVED lines=21> */
.L_x_4683:
        /* <DEDUP_REMOVED lines=33> */
.L_x_4771:
[----:B------:R-:W-:Y:S05]  /*194b0*/  BRA.DIV ~URZ, `(.L_x_4698) ;  /* 0x000051527f007947 */ /* 0x000fea000b800000 */
[----:B------:R3:W4:Y:S02]  /*194c0*/  SHFL.IDX PT, R0, R12, RZ, 0x1c1f ;  /* 0x001c1fff0c007589 */ /* 0x00072400000e0000 */
.L_x_4772:
        /* <DEDUP_REMOVED lines=12> */
[C---:B------:R-:W-:Y:S02]  /*19590*/  IADD3 R11, R230.reuse, 0x58, RZ ;  /* 0x00000058e60b7810 */ /* 0x040fe40007ffe0ff */
[C---:B------:R-:W-:Y:S01]  /*195a0*/  IADD3 R10, R230.reuse, 0x70, RZ ;  /* 0x00000070e60a7810 */ /* 0x040fe20007ffe0ff */
[----:B------:R-:W-:Y:S01]  /*195b0*/  @!P0 IMAD.WIDE R2, R230, 0x4, R2 ;  /* 0x00000004e6028825 */ /* 0x000fe200078e0202 */
[----:B------:R-:W-:-:S02]  /*195c0*/  SHF.R.S32.HI R11, RZ, 0x1f, R11 ;  /* 0x0000001fff0b7819 */ /* 0x000fc4000001140b */
[----:B------:R-:W-:Y:S02]  /*195d0*/  IADD3 R15, R230, 0x60, RZ ;  /* 0x00000060e60f7810 */ /* 0x000fe40007ffe0ff */
[----:B------:R2:W-:Y:S01]  /*195e0*/  @!P0 ST.E.64 [R2.64], R132 ;  /* 0x0000008402008985 */ /* 0x0005e2000c101b08 */
[----:B------:R-:W-:Y:S02]  /*195f0*/  ISETP.GE.AND P0, PT, R8, c[0x0][0x3c8], PT ;  /* 0x0000f20008007a0c */ /* 0x000fe40003f06270 */
[----:B------:R-:W-:Y:S02]  /*19600*/  SHF.R.S32.HI R15, RZ, 0x1f, R15 ;  /* 0x0000001fff0f7819 */ /* 0x000fe4000001140f */
[C---:B------:R-:W-:Y:S02]  /*19610*/  IADD3 R16, R230.reuse, 0xa0, RZ ;  /* 0x000000a0e6107810 */ /* 0x040fe40007ffe0ff */
[C---:B------:R-:W-:Y:S02]  /*19620*/  IADD3 R17, R230.reuse, 0xb0, RZ ;  /* 0x000000b0e6117810 */ /* 0x040fe40007ffe0ff */
        /* <DEDUP_REMOVED lines=70> */
[----:B------:R4:W-:Y:S01]  /*19a90*/  @!P4 ST.E.64 [R6.64], R48 ;  /* 0x000000300600c985 */ /* 0x0009e2000c101b08 */
[----:B------:R-:W-:Y:S02]  /*19aa0*/  ISETP.GE.AND P3, PT, R10, c[0x0][0x3c8], PT ;  /* 0x0000f2000a007a0c */ /* 0x000fe40003f66270 */
[----:B------:R-:W-:Y:S02]  /*19ab0*/  ISETP.GE.AND P4, PT, R8, c[0x0][0x3c8], PT ;  /* 0x0000f20008007a0c */ /* 0x000fe40003f86270 */
[----:B------:R-:W-:-:S02]  /*19ac0*/  SHF.R.S32.HI R11, RZ, 0x1f, R11 ;  /* 0x0000001fff0b7819 */ /* 0x000fc4000001140b */
        /* <DEDUP_REMOVED lines=10> */
[----:B------:R-:W-:Y:S02]  /*19b70*/  IADD3 R11, R230, 0x78, RZ ;  /* 0x00000078e60b7810 */ /* 0x000fe40007ffe0ff */
[----:B------:R-:W-:Y:S02]  /*19b80*/  ISETP.GE.AND P1, PT, R9, c[0x0][0x3c8], PT ;  /* 0x0000f20009007a0c */ /* 0x000fe40003f26270 */
[----:B------:R-:W-:Y:S02]  /*19b90*/  SHF.R.S32.HI R15, RZ, 0x1f, R15 ;  /* 0x0000001fff0f7819 */ /* 0x000fe4000001140f */
[----:B------:R-:W-:Y:S02]  /*19ba0*/  SHF.R.S32.HI R11, RZ, 0x1f, R11 ;  /* 0x0000001fff0b7819 */ /* 0x000fe4000001140b */
[----:B--2---:R-:W-:-:S04]  /*19bb0*/  @!P3 LEA R2, P5, R10, R0, 0x2 ;  /* 0x000000000a02b211 */ /* 0x004fc800078a10ff */
[----:B------:R-:W-:Y:S02]  /*19bc0*/  @!P3 LEA.HI.X R3, R10, R4, R15, 0x2, P5 ;  /* 0x000000040a03b211 */ /* 0x000fe400028f140f */
[----:B----4-:R-:W-:Y:S02]  /*19bd0*/  @!P4 LEA R6, P0, R8, R0, 0x2 ;  /* 0x000000000806c211 */ /* 0x010fe400078010ff */
[----:B------:R-:W-:Y:S01]  /*19be0*/  IADD3 R10, R230, 0x90, RZ ;  /* 0x00000090e60a7810 */ /* 0x000fe20007ffe0ff */
[----:B------:R2:W-:Y:S01]  /*19bf0*/  @!P3 ST.E.64 [R2.64], R60 ;  /* 0x0000003c0200b985 */ /* 0x0005e2000c101b08 */
[----:B------:R-:W-:Y:S02]  /*19c00*/  @!P4 LEA.HI.X R7, R8, R4, R11, 0x2, P0 ;  /* 0x000000040807c211 */ /* 0x000fe400000f140b */
[C---:B------:R-:W-:Y:S02]  /*19c10*/  IADD3 R15, R230.reuse, 0x80, RZ ;  /* 0x00000080e60f7810 */ /* 0x040fe40007ffe0ff */
[C---:B------:R-:W-:Y:S01]  /*19c20*/  IADD3 R8, R230.reuse, 0x98, RZ ;  /* 0x00000098e6087810 */ /* 0x040fe20007ffe0ff */
[----:B------:R4:W-:Y:S01]  /*19c30*/  @!P4 ST.E.64 [R6.64], R64 ;  /* 0x000000400600c985 */ /* 0x0009e2000c101b08 */
[----:B------:R-:W-:-:S02]  /*19c40*/  IADD3 R11, R230, 0x88, RZ ;  /* 0x00000088e60b7810 */ /* 0x000fc40007ffe0ff */
[----:B------:R-:W-:Y:S02]  /*19c50*/  ISETP.GE.AND P3, PT, R10, c[0x0][0x3c8], PT ;  /* 0x0000f2000a007a0c */ /* 0x000fe40003f66270 */
        /* <DEDUP_REMOVED lines=9> */
[----:B------:R-:W-:Y:S02]  /*19cf0*/  IADD3 R11, R230, 0xa8, RZ ;  /* 0x000000a8e60b7810 */ /* 0x000fe40007ffe0ff */
[----:B------:R-:W-:Y:S01]  /*19d00*/  ISETP.GE.AND P2, PT, R16, c[0x0][0x3c8], PT ;  /* 0x0000f20010007a0c */ /* 0x000fe20003f46270 */
[----:B------:R4:W-:Y:S01]  /*19d10*/  @!P1 ST.E.64 [R6.64], R72 ;  /* 0x0000004806009985 */ /* 0x0009e2000c101b08 */
[----:B------:R-:W-:-:S02]  /*19d20*/  IADD3 R9, R230, 0x98, RZ ;  /* 0x00000098e6097810 */ /* 0x000fc40007ffe0ff */
[----:B------:R-:W-:Y:S02]  /*19d30*/  ISETP.GE.AND P1, PT, R11, c[0x0][0x3c8], PT ;  /* 0x0000f2000b007a0c */ /* 0x000fe40003f26270 */
[----:B------:R-:W-:Y:S02]  /*19d40*/  SHF.R.S32.HI R14, RZ, 0x1f, R14 ;  /* 0x0000001fff0e7819 */ /* 0x000fe4000001140e */
[----:B------:R-:W-:Y:S02]  /*19d50*/  SHF.R.S32.HI R9, RZ, 0x1f, R9 ;  /* 0x0000001fff097819 */ /* 0x000fe40000011409 */
[----:B------:R-:W-:-:S04]  /*19d60*/  IADD3 R15, R230, 0xa8, RZ ;  /* 0x000000a8e60f7810 */ /* 0x000fc80007ffe0ff */
        /* <DEDUP_REMOVED lines=8> */
[----:B------:R-:W-:Y:S01]  /*19df0*/  @!P1 LEA R8, P0, R11, R0, 0x2 ;  /* 0x000000000b089211 */ /* 0x000fe200078010ff */
[----:B------:R4:W-:Y:S01]  /*19e00*/  @!P4 ST.E.64 [R6.64], R80 ;  /* 0x000000500600c985 */ /* 0x0009e2000c101b08 */
[----:B------:R-:W-:-:S02]  /*19e10*/  ISETP.GE.AND P4, PT, R10, c[0x0][0x3c8], PT ;  /* 0x0000f2000a007a0c */ /* 0x000fc40003f86270 */
[----:B------:R-:W-:Y:S02]  /*19e20*/  @!P1 LEA.HI.X R9, R11, R4, R15, 0x2, P0 ;  /* 0x000000040b099211 */ /* 0x000fe400000f140f */
[C---:B------:R-:W-:Y:S02]  /*19e30*/  IADD3 R15, R230.reuse, 0xc8, RZ ;  /* 0x000000c8e60f7810 */ /* 0x040fe40007ffe0ff */
[C---:B------:R-:W-:Y:S02]  /*19e40*/  IADD3 R14, R230.reuse, 0xc0, RZ ;  /* 0x000000c0e60e7810 */ /* 0x040fe40007ffe0ff */
[----:B------:R-:W-:-:S04]  /*19e50*/  IADD3 R11, R230, 0xd0, RZ ;  /* 0x000000d0e60b7810 */ /* 0x000fc80007ffe0ff */
[----:B------:R-:W-:Y:S02]  /*19e60*/  ISETP.GE.AND P6, PT, R11, c[0x0][0x3c8], PT ;  /* 0x0000f2000b007a0c */ /* 0x000fe40003fc6270 */
        /* <DEDUP_REMOVED lines=9> */
[----:B------:R-:W-:Y:S02]  /*19f00*/  SHF.R.S32.HI R18, RZ, 0x1f, R18 ;  /* 0x0000001fff127819 */ /* 0x000fe40000011412 */
[----:B------:R-:W-:Y:S02]  /*19f10*/  SHF.R.S32.HI R16, RZ, 0x1f, R16 ;  /* 0x0000001fff107819 */ /* 0x000fe40000011410 */
[----:B------:R-:W-:Y:S02]  /*19f20*/  @!P3 LEA.HI.X R7, R17, R4, R18, 0x2, P5 ;  /* 0x000000041107b211 */ /* 0x000fe400028f1412 */
[----:B------:R-:W-:-:S03]  /*19f30*/  IADD3 R17, R230, 0xc0, RZ ;  /* 0x000000c0e6117810 */ /* 0x000fc60007ffe0ff */
[----:B------:R5:W-:Y:S01]  /*19f40*/  @!P3 ST.E.64 [R6.64], R152 ;  /* 0x000000980600b985 */ /* 0x000be2000c101b08 */
[----:B------:R-:W-:Y:S02]  /*19f50*/  SHF.R.S32.HI R17, RZ, 0x1f, R17 ;  /* 0x0000001fff117819 */ /* 0x000fe40000011411 */
[----:B--2---:R-:W-:-:S04]  /*19f60*/  @!P4 LEA R2, P0, R10, R0, 0x2 ;  /* 0x000000000a02c211 */ /* 0x004fc800078010ff */
[----:B------:R-:W-:Y:S02]  /*19f70*/  @!P4 LEA.HI.X R3, R10, R4, R16, 0x2, P0 ;  /* 0x000000040a03c211 */ /* 0x000fe400000f1410 */
[C---:B------:R-:W-:Y:S02]  /*19f80*/  IADD3 R16, R230.reuse, 0xc8, RZ ;  /* 0x000000c8e6107810 */ /* 0x040fe40007ffe0ff */
[----:B------:R-:W-:Y:S01]  /*19f90*/  IADD3 R10, R230, 0xd8, RZ ;  /* 0x000000d8e60a7810 */ /* 0x000fe20007ffe0ff */
[----:B------:R2:W-:Y:S01]  /*19fa0*/  @!P4 ST.E.64 [R2.64], R96 ;  /* 0x000000600200c985 */ /* 0x0005e2000c101b08 */
[----:B------:R-:W-:Y:S02]  /*19fb0*/  SHF.R.S32.HI R16, RZ, 0x1f, R16 ;  /* 0x0000001fff107819 */ /* 0x000fe40000011410 */
[----:B----4-:R-:W-:Y:S02]  /*19fc0*/  @!P2 LEA R8, P0, R14, R0, 0x2 ;  /* 0x000000000e08a211 */ /* 0x010fe400078010ff */
[----:B------:R-:W-:-:S02]  /*19fd0*/  ISETP.GE.AND P5, PT, R10, c[0x0][0x3c8], PT ;  /* 0x0000f2000a007a0c */ /* 0x000fc40003fa6270 */
[----:B------:R-:W-:Y:S02]  /*19fe0*/  @!P2 LEA.HI.X R9, R14, R4, R17, 0x2, P0 ;  /* 0x000000040e09a211 */ /* 0x000fe400000f1411 */
[----:B------:R-:W-:Y:S02]  /*19ff0*/  IADD3 R14, R230, 0xe0, RZ ;  /* 0x000000e0e60e7810 */ /* 0x000fe40007ffe0ff */
[----:B-----5:R-:W-:Y:S01]  /*1a000*/  @!P6 LEA R6, P0, R11, R0, 0x2 ;  /* 0x000000000b06e211 */ /* 0x020fe200078010ff */
        /* <DEDUP_REMOVED lines=12> */
[----:B------:R-:W-:Y:S02]  /*1a0d0*/  IADD3 R11, R230, 0xd8, RZ ;  /* 0x000000d8e60b7810 */ /* 0x000fe40007ffe0ff */
[----:B------:R-:W-:Y:S01]  /*1a0e0*/  ISETP.GE.AND P1, PT, R252, c[0x0][0x3c8], PT ;  /* 0x0000f200fc007a0c */ /* 0x000fe20003f26270 */
[----:B------:R4:W-:Y:S01]  /*1a0f0*/  @!P6 ST.E.64 [R6.64], R104 ;  /* 0x000000680600e985 */ /* 0x0009e2000c101b08 */
[----:B------:R-:W-:Y:S02]  /*1a100*/  ISETP.GE.AND P0, PT, R251, c[0x0][0x3c8], PT ;  /* 0x0000f200fb007a0c */ /* 0x000fe40003f06270 */
[----:B------:R-:W-:Y:S02]  /*1a110*/  SHF.R.S32.HI R11, RZ, 0x1f, R11 ;  /* 0x0000001fff0b7819 */ /* 0x000fe4000001140b */
[----:B------:R-:W-:-:S04]  /*1a120*/  IADD3 R15, R230, 0xe0, RZ ;  /* 0x000000e0e60f7810 */ /* 0x000fc80007ffe0ff */
[----:B------:R-:W-:Y:S02]  /*1a130*/  SHF.R.S32.HI R15, RZ, 0x1f, R15 ;  /* 0x0000001fff0f7819 */ /* 0x000fe4000001140f */
        /* <DEDUP_REMOVED lines=17> */
.L_x_4700:
[----:B------:R-:W-:Y:S05]  /*1a250*/  BSYNC B0 ;  /* 0x0000000000007941 */ /* 0x000fea0003800000 */
.L_x_4699:
[----:B------:R-:W-:Y:S05]  /*1a260*/  BRA.DIV ~URZ, `(.L_x_4701) ;  /* 0x000044027f007947 */ /* 0x000fea000b800000 */
[----:B--2---:R2:W1:Y:S04]  /*1a270*/  SHFL.IDX PT, R4, R5, 0x1, 0x1c1f ;  /* 0x003c1f0005047f89 */ /* 0x00446800000e0000 */
[----:B----4-:R2:W4:Y:S02]  /*1a280*/  SHFL.IDX PT, R0, R12, 0x1, 0x1c1f ;  /* 0x003c1f000c007f89 */ /* 0x01052400000e0000 */
.L_x_4773:
        /* <DEDUP_REMOVED lines=147> */
[C---:B-1----:R-:W-:Y:S02]  /*1abc0*/  @!P5 LEA R8, P0, R5.reuse, R0, 0x2 ;  /* 0x000000000508d211 */ /* 0x042fe400078010ff */
        /* <DEDUP_REMOVED lines=20> */
[C---:B------:R-:W-:Y:S01]  /*1ad10*/  IADD3 R13, R230.reuse, 0xc8, RZ ;  /* 0x000000c8e60d7810 */ /* 0x040fe20007ffe0ff */
[----:B------:R3:W-:Y:S01]  /*1ad20*/  @!P3 ST.E.64 [R2.64], R54 ;  /* 0x000000360200b985 */ /* 0x0007e2000c101b08 */
[----:B-1----:R-:W-:Y:S02]  /*1ad30*/  @!P2 LEA R8, P3, R11, R0, 0x2 ;  /* 0x000000000b08a211 */ /* 0x002fe400078610ff */
[----:B------:R-:W-:Y:S02]  /*1ad40*/  SHF.R.S32.HI R14, RZ, 0x1f, R14 ;  /* 0x0000001fff0e7819 */ /* 0x000fe4000001140e */
[----:B------:R-:W-:Y:S02]  /*1ad50*/  ISETP.GE.AND P5, PT, R13, c[0x0][0x3c8], PT ;  /* 0x0000f2000d007a0c */ /* 0x000fe40003fa6270 */
[----:B------:R-:W-:Y:S02]  /*1ad60*/  @!P2 LEA.HI.X R9, R11, R4, R14, 0x2, P3 ;  /* 0x000000040b09a211 */ /* 0x000fe400018f140e */
[----:B------:R-:W-:-:S02]  /*1ad70*/  IADD3 R11, R230, 0xc0, RZ ;  /* 0x000000c0e60b7810 */ /* 0x000fc40007ffe0ff */
[C---:B------:R-:W-:Y:S01]  /*1ad80*/  IADD3 R14, R230.reuse, 0xb8, RZ ;  /* 0x000000b8e60e7810 */ /* 0x040fe20007ffe0ff */
[----:B------:R-:W-:Y:S01]  /*1ad90*/  @!P2 ST.E.64 [R8.64], R94 ;  /* 0x0000005e0800a985 */ /* 0x000fe2000c101b08 */
[C---:B------:R-:W-:Y:S02]  /*1ada0*/  IADD3 R10, R230.reuse, 0xd0, RZ ;  /* 0x000000d0e60a7810 */ /* 0x040fe40007ffe0ff */
[----:B------:R-:W-:Y:S02]  /*1adb0*/  SHF.R.S32.HI R11, RZ, 0x1f, R11 ;  /* 0x0000001fff0b7819 */ /* 0x000fe4000001140b */
[----:B------:R-:W-:Y:S02]  /*1adc0*/  SHF.R.S32.HI R14, RZ, 0x1f, R14 ;  /* 0x0000001fff0e7819 */ /* 0x000fe4000001140e */
[----:B------:R-:W-:-:S04]  /*1add0*/  IADD3 R15, R230, 0xc8, RZ ;  /* 0x000000c8e60f7810 */ /* 0x000fc80007ffe0ff */
        /* <DEDUP_REMOVED lines=17> */
[----:B------:R-:W-:Y:S02]  /*1aef0*/  ISETP.GE.AND P1, PT, R12, c[0x0][0x3c8], PT ;  /* 0x0000f2000c007a0c */ /* 0x000fe40003f26270 */
[----:B-1----:R-:W-:-:S04]  /*1af00*/  @!P5 LEA R6, P0, R13, R0, 0x2 ;  /* 0x000000000d06d211 */ /* 0x002fc800078010ff */
[----:B------:R-:W-:Y:S02]  /*1af10*/  @!P5 LEA.HI.X R7, R13, R4, R15, 0x2, P0 ;  /* 0x000000040d07d211 */ /* 0x000fe400000f140f */
[----:B--2---:R-:W-:Y:S02]  /*1af20*/  @!P4 LEA R2, P6, R10, R0, 0x2 ;  /* 0x000000000a02c211 */ /* 0x004fe400078c10ff */
        /* <DEDUP_REMOVED lines=15> */
[----:B------:R-:W-:Y:S02]  /*1b020*/  IADD3 R13, R230, 0xe8, RZ ;  /* 0x000000e8e60d7810 */ /* 0x000fe40007ffe0ff */
[----:B------:R-:W-:Y:S01]  /*1b030*/  SHF.R.S32.HI R5, RZ, 0x1f, R252 ;  /* 0x0000001fff057819 */ /* 0x000fe200000114fc */
[----:B------:R1:W-:Y:S01]  /*1b040*/  @!P3 ST.E.64 [R10.64], R102 ;  /* 0x000000660a00b985 */ /* 0x0003e2000c101b08 */
[----:B------:R-:W-:Y:S02]  /*1b050*/  SHF.R.S32.HI R13, RZ, 0x1f, R13 ;  /* 0x0000001fff0d7819 */ /* 0x000fe4000001140d */
[----:B------:R-:W-:Y:S01]  /*1b060*/  @!P0 LEA R2, P4, R252, R0, 0x2 ;  /* 0x00000000fc028211 */ /* 0x000fe200078810ff */
[----:B------:R1:W-:Y:S01]  /*1b070*/  @!P2 ST.E.64 [R8.64], R98 ;  /* 0x000000620800a985 */ /* 0x0003e2000c101b08 */
[----:B------:R-:W-:-:S02]  /*1b080*/  @!P1 LEA.HI.X R7, R12, R4, R13, 0x2, P5 ;  /* 0x000000040c079211 */ /* 0x000fc400028f140d */
        /* <DEDUP_REMOVED lines=10> */
.L_x_4681:
        /* <DEDUP_REMOVED lines=19> */
.L_x_4702:
        /* <DEDUP_REMOVED lines=55> */
.L_x_4704:
[----:B------:R-:W-:Y:S05]  /*1b5d0*/  BSYNC B0 ;  /* 0x0000000000007941 */ /* 0x000fea0003800000 */
.L_x_4703:
        /* <DEDUP_REMOVED lines=35> */
.L_x_4774:
[----:B------:R-:W-:Y:S05]  /*1b810*/  BRA.DIV ~URZ, `(.L_x_4706) ;  /* 0x00002f827f007947 */ /* 0x000fea000b800000 */
[----:B------:R3:W4:Y:S02]  /*1b820*/  SHFL.IDX PT, R0, R14, RZ, 0x181f ;  /* 0x00181fff0e007589 */ /* 0x00072400000e0000 */
.L_x_4775:
        /* <DEDUP_REMOVED lines=20> */
.L_x_4708:
[----:B------:R-:W-:Y:S05]  /*1b970*/  BSYNC B0 ;  /* 0x0000000000007941 */ /* 0x000fea0003800000 */
.L_x_4707:
[----:B------:R-:W-:Y:S05]  /*1b980*/  BRA.DIV ~URZ, `(.L_x_4709) ;  /* 0x00002e727f007947 */ /* 0x000fea000b800000 */
[----:B--2---:R2:W1:Y:S04]  /*1b990*/  SHFL.IDX PT, R4, R5, 0x1, 0x181f ;  /* 0x00381f0005047f89 */ /* 0x00446800000e0000 */
[----:B----4-:R2:W4:Y:S02]  /*1b9a0*/  SHFL.IDX PT, R0, R14, 0x1, 0x181f ;  /* 0x00381f000e007f89 */ /* 0x01052400000e0000 */
.L_x_4776:
        /* <DEDUP_REMOVED lines=20> */
.L_x_4711:
[----:B------:R-:W-:Y:S05]  /*1baf0*/  BSYNC B0 ;  /* 0x0000000000007941 */ /* 0x000fea0003800000 */
.L_x_4710:
[----:B------:R-:W-:Y:S05]  /*1bb00*/  BRA.DIV ~URZ, `(.L_x_4712) ;  /* 0x00002db27f007947 */ /* 0x000fea000b800000 */
[----:B-1----:R1:W2:Y:S02]  /*1bb10*/  SHFL.IDX PT, R4, R5, 0x2, 0x181f ;  /* 0x00581f0005047f89 */ /* 0x0022a400000e0000 */
.L_x_4777:
[----:B------:R-:W-:Y:S05]  /*1bb20*/  BRA.DIV ~URZ, `(.L_x_4713) ;  /* 0x00002e027f007947 */ /* 0x000fea000b800000 */
[----:B----4-:R4:W1:Y:S02]  /*1bb30*/  SHFL.IDX PT, R0, R14, 0x2, 0x181f ;  /* 0x00581f000e007f89 */ /* 0x01086400000e0000 */
.L_x_4778:
        /* <DEDUP_REMOVED lines=20> */
.L_x_4715:
[----:B------:R-:W-:Y:S05]  /*1bc80*/  BSYNC B0 ;  /* 0x0000000000007941 */ /* 0x000fea0003800000 */
.L_x_4714:
[----:B------:R-:W-:Y:S05]  /*1bc90*/  BRA.DIV ~URZ, `(.L_x_4716) ;  /* 0x00002cf27f007947 */ /* 0x000fea000b800000 */
[----:B--2---:R2:W3:Y:S04]  /*1bca0*/  SHFL.IDX PT, R4, R5, 0x3, 0x181f ;  /* 0x00781f0005047f89 */ /* 0x0044e800000e0000 */
[----:B-1----:R2:W1:Y:S02]  /*1bcb0*/  SHFL.IDX PT, R0, R14, 0x3, 0x181f ;  /* 0x00781f000e007f89 */ /* 0x00246400000e0000 */
.L_x_4779:
        /* <DEDUP_REMOVED lines=19> */
.L_x_4696:
[----:B------:R-:W-:Y:S05]  /*1bdf0*/  BSYNC B1 ;  /* 0x0000000000017941 */ /* 0x000fea0003800000 */
.L_x_4680:
        /* <DEDUP_REMOVED lines=13> */
.L_x_4780:
[----:B------:R-:W-:Y:S05]  /*1bed0*/  BRA.DIV ~URZ, `(.L_x_4719) ;  /* 0x00002be27f007947 */ /* 0x000fea000b800000 */
[----:B------:R3:W4:Y:S02]  /*1bee0*/  SHFL.IDX PT, R6, R92, 0x1, 0x1f ;  /* 0x00201f005c067f89 */ /* 0x00072400000e0000 */
.L_x_4781:
        /* <DEDUP_REMOVED lines=18> */
.L_x_4782:
        /* <DEDUP_REMOVED lines=16> */
.L_x_4783:
[----:B--2---:R-:W-:Y:S01]  /*1c110*/  IMAD R0, R0, c[0x0][0x538], RZ ;  /* 0x00014e0000007a24 */ /* 0x004fe200078e02ff */
[----:B------:R-:W-:Y:S04]  /*1c120*/  BSSY B1, `(.L_x_4722) ;  /* 0x00000c8000017945 */ /* 0x000fe80003800000 */
[----:B----4-:R-:W-:-:S04]  /*1c130*/  IADD3 R6, R0, R6, RZ ;  /* 0x0000000600067210 */ /* 0x010fc80007ffe0ff */
[----:B------:R-:W-:-:S13]  /*1c140*/  ISETP.GT.AND P0, PT, R6, R9, PT ;  /* 0x000000090600720c */ /* 0x000fda0003f04270 */
[----:B------:R-:W-:Y:S05]  /*1c150*/  @P0 BRA `(.L_x_4723) ;  /* 0x0000025000000947 */ /* 0x000fea0003800000 */
.L_x_4727:
        /* <DEDUP_REMOVED lines=17> */
.L_x_4784:
        /* <DEDUP_REMOVED lines=16> */
.L_x_4785:
[----:B--2---:R-:W-:-:S05]  /*1c370*/  IMAD R0, R0, c[0x0][0x538], RZ ;  /* 0x00014e0000007a24 */ /* 0x004fca00078e02ff */
[----:B------:R-:W-:-:S04]  /*1c380*/  IADD3 R6, R0, R6, RZ ;  /* 0x0000000600067210 */ /* 0x000fc80007ffe0ff */
[----:B------:R-:W-:-:S13]  /*1c390*/  ISETP.GT.AND P0, PT, R6, R9, PT ;  /* 0x000000090600720c */ /* 0x000fda0003f04270 */
[----:B-1-3--:R-:W-:Y:S05]  /*1c3a0*/  @!P0 BRA `(.L_x_4727) ;  /* 0xfffffdb000008947 */ /* 0x00afea000383ffff */
.L_x_4723:
[----:B------:R-:W-:-:S05]  /*1c3b0*/  IADD3 R11, -R0, R6, RZ ;  /* 0x00000006000b7210 */ /* 0x000fca0007ffe1ff */
[----:B------:R-:W-:-:S05]  /*1c3c0*/  IMAD R0, R4, c[0x0][0x538], R11 ;  /* 0x00014e0004007a24 */ /* 0x000fca00078e020b */
[----:B------:R-:W-:Y:S01]  /*1c3d0*/  ISETP.GT.AND P0, PT, R0, R9, PT ;  /* 0x000000090000720c */ /* 0x000fe20003f04270 */
[----:B------:R-:W-:-:S12]  /*1c3e0*/  BRA.DIV ~URZ, `(.L_x_4728) ;  /* 0x00002b127f007947 */ /* 0x000fd8000b800000 */
[----:B------:R-:W-:-:S04]  /*1c3f0*/  VOTE.ANY R10, PT, !P0 ;  /* 0x00000000000a7806 */ /* 0x000fc800040e0100 */
.L_x_4786:
[----:B------:R-:W2:Y:S02]  /*1c400*/  POPC R6, R10 ;  /* 0x0000000a00067309 */ /* 0x000ea40000000000 */
[----:B--2---:R-:W-:Y:S01]  /*1c410*/  IADD3 R235, R6, R235, RZ ;  /* 0x000000eb06eb7210 */ /* 0x004fe20007ffe0ff */
[----:B------:R-:W-:Y:S05]  /*1c420*/  BRA.DIV ~URZ, `(.L_x_4729) ;  /* 0x00002b227f007947 */ /* 0x000fea000b800000 */
[----:B------:R2:W4:Y:S04]  /*1c430*/  SHFL.IDX PT, R7, R7, R6, 0x1f ;  /* 0x00001f0607077589 */ /* 0x00052800000e0000 */
[----:B------:R2:W1:Y:S02]  /*1c440*/  SHFL.IDX PT, R5, R8, R6, 0x1f ;  /* 0x00001f0608057589 */ /* 0x00046400000e0000 */
.L_x_4787:
[----:B------:R-:W-:Y:S01]  /*1c450*/  ISETP.NE.AND P0, PT, R10, RZ, PT ;  /* 0x000000ff0a00720c */ /* 0x000fe20003f05270 */
[----:B------:R-:W-:-:S12]  /*1c460*/  BSSY B0, `(.L_x_4730) ;  /* 0x0000005000007945 */ /* 0x000fd80003800000 */
[----:B------:R-:W-:Y:S05]  /*1c470*/  @!P0 BRA `(.L_x_4731) ;  /* 0x0000003000008947 */ /* 0x000fea0003800000 */
[----:B--2---:R-:W-:Y:S01]  /*1c480*/  IADD3 R6, R6, -0x1, RZ ;  /* 0xffffffff06067810 */ /* 0x004fe20007ffe0ff */
[----:B------:R-:W-:Y:S05]  /*1c490*/  BRA.DIV ~URZ, `(.L_x_4732) ;  /* 0x00002b827f007947 */ /* 0x000fea000b800000 */
[----:B------:R2:W3:Y:S02]  /*1c4a0*/  SHFL.IDX PT, R12, R4, R6, 0x1f ;  /* 0x00001f06040c7589 */ /* 0x0004e400000e0000 */
.L_x_4731:
[----:B------:R-:W-:Y:S05]  /*1c4b0*/  BSYNC B0 ;  /* 0x0000000000007941 */ /* 0x000fea0003800000 */
.L_x_4730:
        /* <DEDUP_REMOVED lines=67> */
.L_x_4734:
        /* <DEDUP_REMOVED lines=67> */
.L_x_4735:
[----:B------:R-:W-:Y:S05]  /*1cd20*/  BSYNC B0 ;  /* 0x0000000000007941 */ /* 0x000fea0003800000 */
.L_x_4733:
[----:B------:R-:W-:-:S04]  /*1cd30*/  LOP3.LUT R2, RZ, R2, RZ, 0x33, !PT ;  /* 0x00000002ff027212 */ /* 0x000fc800078e33ff */
[----:B------:R-:W-:Y:S01]  /*1cd40*/  IADD3 R233, R2, R7, RZ ;  /* 0x0000000702e97210 */ /* 0x000fe20007ffe0ff */
[----:B------:R-:W-:Y:S05]  /*1cd50*/  BRA `(.L_x_4736) ;  /* 0x0000004000007947 */ /* 0x000fea0003800000 */
.L_x_4724:
[----:B------:R-:W-:Y:S01]  /*1cd60*/  IMAD.MOV.U32 R232, RZ, RZ, R9 ;  /* 0x000000ffffe87224 */ /* 0x000fe200078e0009 */
[----:B------:R-:W-:Y:S01]  /*1cd70*/  MOV R234, RZ ;  /* 0x000000ff00ea7202 */ /* 0x000fe20000000f00 */
[----:B------:R-:W-:Y:S01]  /*1cd80*/  IMAD.MOV.U32 R233, RZ, RZ, RZ ;  /* 0x000000ffffe97224 */ /* 0x000fe200078e00ff */
[----:B------:R-:W-:Y:S02]  /*1cd90*/  MOV R235, c[0x0][0x53c] ;  /* 0x00014f0000eb7a02 */ /* 0x000fe40000000f00 */
.L_x_4736:
[----:B------:R-:W-:Y:S05]  /*1cda0*/  BSYNC B1 ;  /* 0x0000000000017941 */ /* 0x000fea0003800000 */
.L_x_4722:
[----:B------:R-:W-:Y:S01]  /*1cdb0*/  WARPSYNC 0xffffffff ;  /* 0xffffffff00007948 */ /* 0x000fe20003800000 */
[----:B------:R-:W-:Y:S01]  /*1cdc0*/  BAR.SYNC.DEFER_BLOCKING 0x4, 0x100 ;  /* 0x0104000000007b1d */ /* 0x000fe20000010000 */
[----:B------:R-:W-:-:S13]  /*1cdd0*/  ISETP.NE.AND P0, PT, R13, RZ, PT ;  /* 0x000000ff0d00720c */ /* 0x000fda0003f05270 */
[----:B------:R2:W-:Y:S04]  /*1cde0*/  @!P0 STS.128 [0x20080], R232 ;  /* 0x020080e8ff008388 */ /* 0x0005e80000000c00 */
[----:B------:R-:W-:Y:S06]  /*1cdf0*/  BAR.ARV 0x5, 0x100 ;  /* 0x0144000000007b1d */ /* 0x000fec0000002000 */
.L_x_4717:
[----:B-1----:R-:W-:-:S13]  /*1ce00*/  ISETP.GE.AND P0, PT, R235, c[0x0][0x53c], PT ;  /* 0x00014f00eb007a0c */ /* 0x002fda0003f06270 */
[----:B--23--:R-:W-:Y:S01]  /*1ce10*/  @P0 CALL.REL.NOINC `(.L_x_4737) ;  /* 0x0000001000000944 */ /* 0x00cfe20003c00000 */
[----:B------:R-:W-:Y:S05]  /*1ce20*/  BRA `(.L_x_4738) ;  /* 0xfffe521000007947 */ /* 0x000fea000383ffff */
.L_x_4737:
[----:B------:R-:W-:Y:S05]  /*1ce30*/  EXIT ;  /* 0x000000000000794d */ /* 0x000fea0003800000 */
.L_x_4534:
[----:B------:R-:W-:Y:S01]  /*1ce40*/  IMAD.MOV.U32 R0, RZ, RZ, R5 ;  /* 0x000000ffff007224 */ /* 0x000fe200078e0005 */
[----:B------:R-:W-:Y:S02]  /*1ce50*/  MOV R3, 0x1 ;  /* 0x0000000100037802 */ /* 0x000fe40000000f00 */
[----:B------:R-:W-:Y:S02]  /*1ce60*/  MOV R2, 0x1ce80 ;  /* 0x0001ce8000027802 */ /* 0x000fe40000000f00 */
[----:B--2---:R-:W-:Y:S05]  /*1ce70*/  CALL.REL.NOINC `($__internal_78_$__cuda_sm70_shflsync_up_p) ;  /* 0x000022f000007944 */ /* 0x004fea0003c00000 */
[----:B------:R-:W-:Y:S01]  /*1ce80*/  MOV R0, R4 ;  /* 0x0000000400007202 */ /* 0x000fe20000000f00 */
[----:B------:R-:W-:Y:S05]  /*1ce90*/  BRA `(.L_x_4739) ;  /* 0xfffe35a000007947 */ /* 0x000fea000383ffff */
.L_x_4535:
[----:B------:R-:W-:Y:S01]  /*1cea0*/  IMAD.MOV.U32 R0, RZ, RZ, R5 ;  /* 0x000000ffff007224 */ /* 0x000fe200078e0005 */
[----:B------:R-:W-:Y:S02]  /*1ceb0*/  MOV R3, 0x2 ;  /* 0x0000000200037802 */ /* 0x000fe40000000f00 */
[----:B------:R-:W-:Y:S02]  /*1cec0*/  MOV R2, 0x1cee0 ;  /* 0x0001cee000027802 */ /* 0x000fe40000000f00 */
[----:B--2---:R-:W-:Y:S05]  /*1ced0*/  CALL.REL.NOINC `($__internal_78_$__cuda_sm70_shflsync_up_p) ;  /* 0x0000229000007944 */ /* 0x004fea0003c00000 */
[----:B------:R-:W-:Y:S01]  /*1cee0*/  SEL R4, R4, RZ, P4 ;  /* 0x000000ff04047207 */ /* 0x000fe20002000000 */
[----:B------:R-:W-:Y:S01]  /*1cef0*/  IMAD.MOV.U32 R3, RZ, RZ, 0x4 ;  /* 0x00000004ff037424 */ /* 0x000fe200078e00ff */
[----:B------:R-:W-:-:S03]  /*1cf00*/  MOV R2, 0x1cf30 ;  /* 0x0001cf3000027802 */ /* 0x000fc60000000f00 */
[----:B------:R-:W-:Y:S02]  /*1cf10*/  IMAD.IADD R0, R5, 0x1, R4 ;  /* 0x0000000105007824 */ /* 0x000fe400078e0204 */
[----:B------:R-:W-:Y:S05]  /*1cf20*/  CALL.REL.NOINC `($__internal_78_$__cuda_sm70_shflsync_up_p) ;  /* 0x0000224000007944 */ /* 0x000fea0003c00000 */
        /* <DEDUP_REMOVED lines=12> */
[----:B------:R-:W-:Y:S02]  /*1cff0*/  MOV R201, 0x1f ;  /* 0x0000001f00c97802 */ /* 0x000fe40000000f00 */
[----:B------:R-:W-:Y:S01]  /*1d000*/  MOV R3, 0x1d040 ;  /* 0x0001d04000037802 */ /* 0x000fe20000000f00 */
[----:B------:R-:W-:-:S04]  /*1d010*/  IMAD.IADD R4, R0, 0x1, R4 ;  /* 0x0000000100047824 */ /* 0x000fc800078e0204 */
[----:B------:R-:W-:Y:S02]  /*1d020*/  IMAD.MOV.U32 R0, RZ, RZ, R4 ;  /* 0x000000ffff007224 */ /* 0x000fe400078e0004 */
[----:B------:R-:W-:Y:S05]  /*1d030*/  CALL.REL.NOINC `($__internal_77_$__cuda_sm70_shflsync_idx_p) ;  /* 0x000020b000007944 */ /* 0x000fea0003c00000 */
[----:B-1---5:R-:W-:Y:S05]  /*1d040*/  BRA `(.L_x_4740) ;  /* 0xfffe34f000007947 */ /* 0x022fea000383ffff */
.L_x_4537:
[----:B------:R-:W-:Y:S02]  /*1d050*/  SEL R0, RZ, 0x1, P0 ;  /* 0x00000001ff007807 */ /* 0x000fe40000000000 */
[----:B------:R-:W-:Y:S02]  /*1d060*/  MOV R2, 0x1d080 ;  /* 0x0001d08000027802 */ /* 0x000fe40000000f00 */
[----:B--2---:R-:W-:Y:S05]  /*1d070*/  CALL.REL.NOINC `($__internal_79_$__cuda_sm70_votesync_ballot) ;  /* 0x0000215000007944 */ /* 0x004fea0003c00000 */
[----:B------:R-:W-:Y:S01]  /*1d080*/  MOV R10, R0 ;  /* 0x00000000000a7202 */ /* 0x000fe20000000f00 */
[----:B------:R-:W-:Y:S05]  /*1d090*/  BRA `(.L_x_4741) ;  /* 0xfffe353000007947 */ /* 0x000fea000383ffff */
.L_x_4538:
[----:B------:R-:W-:Y:S01]  /*1d0a0*/  IMAD.MOV.U32 R0, RZ, RZ, R9 ;  /* 0x000000ffff007224 */ /* 0x000fe200078e0009 */
[----:B------:R-:W-:Y:S01]  /*1d0b0*/  MOV R2, R5 ;  /* 0x0000000500027202 */ /* 0x000fe20000000f00 */
[----:B------:R-:W-:Y:S01]  /*1d0c0*/  IMAD.MOV.U32 R201, RZ, RZ, 0x1f ;  /* 0x0000001fffc97424 */ /* 0x000fe200078e00ff */
[----:B------:R-:W-:Y:S02]  /*1d0d0*/  MOV R3, 0x1d0f0 ;  /* 0x0001d0f000037802 */ /* 0x000fe40000000f00 */
[----:B------:R-:W-:Y:S05]  /*1d0e0*/  CALL.REL.NOINC `($__internal_77_$__cuda_sm70_shflsync_idx_p) ;  /* 0x0000200000007944 */ /* 0x000fea0003c00000 */
[----:B------:R-:W-:Y:S01]  /*1d0f0*/  IMAD.MOV.U32 R12, RZ, RZ, R0 ;  /* 0x000000ffff0c7224 */ /* 0x000fe200078e0000 */
[----:B------:R-:W-:Y:S01]  /*1d100*/  MOV R0, R8 ;  /* 0x0000000800007202 */ /* 0x000fe20000000f00 */
[----:B------:R-:W-:Y:S01]  /*1d110*/  IMAD.MOV.U32 R6, RZ, RZ, RZ ;  /* 0x000000ffff067224 */ /* 0x000fe200078e00ff */
[----:B------:R-:W-:Y:S01]  /*1d120*/  MOV R2, R5 ;  /* 0x0000000500027202 */ /* 0x000fe20000000f00 */
[----:B------:R-:W-:Y:S01]  /*1d130*/  IMAD.MOV.U32 R201, RZ, RZ, 0x1f ;  /* 0x0000001fffc97424 */ /* 0x000fe200078e00ff */
[----:B------:R-:W-:-:S02]  /*1d140*/  MOV R3, 0x1d160 ;  /* 0x0001d16000037802 */ /* 0x000fc40000000f00 */
[----:B-1---5:R-:W-:Y:S05]  /*1d150*/  CALL.REL.NOINC `($__internal_77_$__cuda_sm70_shflsync_idx_p) ;  /* 0x00001f9000007944 */ /* 0x022fea0003c00000 */
[----:B------:R-:W-:Y:S01]  /*1d160*/  MOV R9, R0 ;  /* 0x0000000000097202 */ /* 0x000fe20000000f00 */
[----:B-1---5:R-:W-:Y:S05]  /*1d170*/  BRA `(.L_x_4742) ;  /* 0xfffe34b000007947 */ /* 0x022fea000383ffff */
.L_x_4541:
[----:B------:R-:W-:Y:S01]  /*1d180*/  IMAD.MOV.U32 R0, RZ, RZ, R4 ;  /* 0x000000ffff007224 */ /* 0x000fe200078e0004 */
[----:B------:R-:W-:-:S02]  /*1d190*/  MOV R201, 0x1f ;  /* 0x0000001f00c97802 */ /* 0x000fc40000000f00 */
[----:B------:R-:W-:Y:S02]  /*1d1a0*/  MOV R3, 0x1d1c0 ;  /* 0x0001d1c000037802 */ /* 0x000fe40000000f00 */
[----:B-123--:R-:W-:Y:S05]  /*1d1b0*/  CALL.REL.NOINC `($__internal_77_$__cuda_sm70_shflsync_idx_p) ;  /* 0x00001f3000007944 */ /* 0x00efea0003c00000 */
[----:B------:R-:W-:Y:S01]  /*1d1c0*/  MOV R6, R0 ;  /* 0x0000000000067202 */ /* 0x000fe20000000f00 */
[----:B-1---5:R-:W-:Y:S05]  /*1d1d0*/  BRA `(.L_x_4540) ;  /* 0xfffe34b000007947 */ /* 0x022fea000383ffff */
.L_x_4574:
[----:B------:R-:W-:Y:S01]  /*1d1e0*/  IMAD.MOV.U32 R0, RZ, RZ, R5 ;  /* 0x000000ffff007224 */ /* 0x000fe200078e0005 */
[----:B------:R-:W-:Y:S01]  /*1d1f0*/  MOV R2, RZ ;  /* 0x000000ff00027202 */ /* 0x000fe20000000f00 */
[----:B------:R-:W-:Y:S01]  /*1d200*/  IMAD.MOV.U32 R201, RZ, RZ, 0x181f ;  /* 0x0000181fffc97424 */ /* 0x000fe200078e00ff */
[----:B------:R-:W-:Y:S02]  /*1d210*/  MOV R3, 0x1d230 ;  /* 0x0001d23000037802 */ /* 0x000fe40000000f00 */
[----:B-----5:R-:W-:Y:S05]  /*1d220*/  CALL.REL.NOINC `($__internal_77_$__cuda_sm70_shflsync_idx_p) ;  /* 0x00001ec000007944 */ /* 0x020fea0003c00000 */
[----:B-----5:R-:W-:Y:S01]  /*1d230*/  MOV R4, R0 ;  /* 0x0000000000047202 */ /* 0x020fe20000000f00 */
[----:B-1----:R-:W-:Y:S05]  /*1d240*/  BRA `(.L_x_4743) ;  /* 0xfffe9ac000007947 */ /* 0x002fea000383ffff */
.L_x_4575:
[----:B------:R-:W-:Y:S01]  /*1d250*/  IMAD.MOV.U32 R0, RZ, RZ, R12 ;  /* 0x000000ffff007224 */ /* 0x000fe200078e000c */
[----:B------:R-:W-:Y:S01]  /*1d260*/  MOV R2, RZ ;  /* 0x000000ff00027202 */ /* 0x000fe20000000f00 */
[----:B------:R-:W-:Y:S01]  /*1d270*/  IMAD.MOV.U32 R201, RZ, RZ, 0x181f ;  /* 0x0000181fffc97424 */ /* 0x000fe200078e00ff */
[----:B------:R-:W-:Y:S02]  /*1d280*/  MOV R3, 0x1d2a0 ;  /* 0x0001d2a000037802 */ /* 0x000fe40000000f00 */
[----:B-12--5:R-:W-:Y:S05]  /*1d290*/  CALL.REL.NOINC `($__internal_77_$__cuda_sm70_shflsync_idx_p) ;  /* 0x00001e5000007944 */ /* 0x026fea0003c00000 */
[----:B-1---5:R-:W-:Y:S05]  /*1d2a0*/  BRA `(.L_x_4744) ;  /* 0xfffe9a8000007947 */ /* 0x022fea000383ffff */
.L_x_4578:
[----:B----4-:R-:W-:Y:S01]  /*1d2b0*/  IMAD.MOV.U32 R0, RZ, RZ, R5 ;  /* 0x000000ffff007224 */ /* 0x010fe200078e0005 */
[----:B--2---:R-:W-:Y:S01]  /*1d2c0*/  MOV R2, 0x1 ;  /* 0x0000000100027802 */ /* 0x004fe20000000f00 */
[----:B------:R-:W-:Y:S01]  /*1d2d0*/  IMAD.MOV.U32 R201, RZ, RZ, 0x181f ;  /* 0x0000181fffc97424 */ /* 0x000fe200078e00ff */
[----:B------:R-:W-:-:S02]  /*1d2e0*/  MOV R3, 0x1d300 ;  /* 0x0001d30000037802 */ /* 0x000fc40000000f00 */
[----:B-1-3-5:R-:W-:Y:S05]  /*1d2f0*/  CALL.REL.NOINC `($__internal_77_$__cuda_sm70_shflsync_idx_p) ;  /* 0x00001df000007944 */ /* 0x02afea0003c00000 */
[----:B-----5:R-:W-:Y:S01]  /*1d300*/  IMAD.MOV.U32 R4, RZ, RZ, R0 ;  /* 0x000000ffff047224 */ /* 0x020fe200078e0000 */
[----:B------:R-:W-:Y:S01]  /*1d310*/  MOV R2, 0x1 ;  /* 0x0000000100027802 */ /* 0x000fe20000000f00 */
[----:B------:R-:W-:Y:S01]  /*1d320*/  IMAD.MOV.U32 R0, RZ, RZ, R12 ;  /* 0x000000ffff007224 */ /* 0x000fe200078e000c */
[----:B------:R-:W-:-:S02]  /*1d330*/  MOV R201, 0x181f ;  /* 0x0000181f00c97802 */ /* 0x000fc40000000f00 */
[----:B------:R-:W-:Y:S02]  /*1d340*/  MOV R3, 0x1d360 ;  /* 0x0001d36000037802 */ /* 0x000fe40000000f00 */
[----:B-1----:R-:W-:Y:S05]  /*1d350*/  CALL.REL.NOINC `($__internal_77_$__cuda_sm70_shflsync_idx_p) ;  /* 0x00001d9000007944 */ /* 0x002fea0003c00000 */
[----:B-1---5:R-:W-:Y:S05]  /*1d360*/  BRA `(.L_x_4745) ;  /* 0xfffe9b5000007947 */ /* 0x022fea000383ffff */
.L_x_4581:
[----:B----4-:R-:W-:Y:S01]  /*1d370*/  IMAD.MOV.U32 R0, RZ, RZ, R5 ;  /* 0x000000ffff007224 */ /* 0x010fe200078e0005 */
[----:B-1----:R-:W-:Y:S01]  /*1d380*/  MOV R2, 0x2 ;  /* 0x0000000200027802 */ /* 0x002fe20000000f00 */
[----:B------:R-:W-:Y:S01]  /*1d390*/  IMAD.MOV.U32 R201, RZ, RZ, 0x181f ;  /* 0x0000181fffc97424 */ /* 0x000fe200078e00ff */
[----:B------:R-:W-:Y:S02]  /*1d3a0*/  MOV R3, 0x1d3c0 ;  /* 0x0001d3c000037802 */ /* 0x000fe40000000f00 */
[----:B--23-5:R-:W-:Y:S05]  /*1d3b0*/  CALL.REL.NOINC `($__internal_77_$__cuda_sm70_shflsync_idx_p) ;  /* 0x00001d3000007944 */ /* 0x02cfea0003c00000 */
[----:B-----5:R-:W-:Y:S01]  /*1d3c0*/  MOV R4, R0 ;  /* 0x0000000000047202 */ /* 0x020fe20000000f00 */
[----:B-1----:R-:W-:Y:S05]  /*1d3d0*/  BRA `(.L_x_4746) ;  /* 0xfffe9c6000007947 */ /* 0x002fea000383ffff */
.L_x_4582:
[----:B----4-:R-:W-:Y:S01]  /*1d3e0*/  IMAD.MOV.U32 R0, RZ, RZ, R12 ;  /* 0x000000ffff007224 */ /* 0x010fe200078e000c */
[----:B------:R-:W-:Y:S01]  /*1d3f0*/  MOV R2, 0x2 ;  /* 0x0000000200027802 */ /* 0x000fe20000000f00 */
[----:B------:R-:W-:Y:S01]  /*1d400*/  IMAD.MOV.U32 R201, RZ, RZ, 0x181f ;  /* 0x0000181fffc97424 */ /* 0x000fe200078e00ff */
[----:B------:R-:W-:Y:S02]  /*1d410*/  MOV R3, 0x1d430 ;  /* 0x0001d43000037802 */ /* 0x000fe40000000f00 */
[----:B-123-5:R-:W-:Y:S05]  /*1d420*/  CALL.REL.NOINC `($__internal_77_$__cuda_sm70_shflsync_idx_p) ;  /* 0x00001cc000007944 */ /* 0x02efea0003c00000 */
[----:B-1---5:R-:W-:Y:S05]  /*1d430*/  BRA `(.L_x_4747) ;  /* 0xfffe9c2000007947 */ /* 0x022fea000383ffff */
.L_x_4585:
[----:B-1----:R-:W-:Y:S01]  /*1d440*/  IMAD.MOV.U32 R0, RZ, RZ, R5 ;  /* 0x000000ffff007224 */ /* 0x002fe200078e0005 */
[----:B------:R-:W-:Y:S01]  /*1d450*/  MOV R2, 0x3 ;  /* 0x0000000300027802 */ /* 0x000fe20000000f00 */
[----:B------:R-:W-:Y:S01]  /*1d460*/  IMAD.MOV.U32 R201, RZ, RZ, 0x181f ;  /* 0x0000181fffc97424 */ /* 0x000fe200078e00ff */
[----:B------:R-:W-:-:S02]  /*1d470*/  MOV R3, 0x1d490 ;  /* 0x0001d49000037802 */ /* 0x000fc40000000f00 */
[----:B--2345:R-:W-:Y:S05]  /*1d480*/  CALL.REL.NOINC `($__internal_77_$__cuda_sm70_shflsync_idx_p) ;  /* 0x00001c6000007944 */ /* 0x03cfea0003c00000 */
[----:B-----5:R-:W-:Y:S01]  /*1d490*/  IMAD.MOV.U32 R4, RZ, RZ, R0 ;  /* 0x000000ffff047224 */ /* 0x020fe200078e0000 */
[----:B------:R-:W-:Y:S01]  /*1d4a0*/  MOV R2, 0x3 ;  /* 0x0000000300027802 */ /* 0x000fe20000000f00 */
[----:B------:R-:W-:Y:S01]  /*1d4b0*/  IMAD.MOV.U32 R0, RZ, RZ, R12 ;  /* 0x000000ffff007224 */ /* 0x000fe200078e000c */
[----:B------:R-:W-:-:S02]  /*1d4c0*/  MOV R201, 0x181f ;  /* 0x0000181f00c97802 */ /* 0x000fc40000000f00 */
[----:B------:R-:W-:Y:S02]  /*1d4d0*/  MOV R3, 0x1d4f0 ;  /* 0x0001d4f000037802 */ /* 0x000fe40000000f00 */
[----:B-1----:R-:W-:Y:S05]  /*1d4e0*/  CALL.REL.NOINC `($__internal_77_$__cuda_sm70_shflsync_idx_p) ;  /* 0x00001c0000007944 */ /* 0x002fea0003c00000 */
[----:B-1---5:R-:W-:Y:S05]  /*1d4f0*/  BRA `(.L_x_4748) ;  /* 0xfffe9cf000007947 */ /* 0x022fea000383ffff */
.L_x_4652:
[----:B------:R-:W-:Y:S01]  /*1d500*/  IMAD.MOV.U32 R2, RZ, RZ, RZ ;  /* 0x000000ffff027224 */ /* 0x000fe200078e00ff */
[----:B------:R-:W-:Y:S02]  /*1d510*/  MOV R201, 0x181f ;  /* 0x0000181f00c97802 */ /* 0x000fe40000000f00 */
[----:B------:R-:W-:Y:S02]  /*1d520*/  MOV R3, 0x1d540 ;  /* 0x0001d54000037802 */ /* 0x000fe40000000f00 */
[----:B------:R-:W-:Y:S05]  /*1d530*/  CALL.REL.NOINC `($__internal_77_$__cuda_sm70_shflsync_idx_p) ;  /* 0x00001bb000007944 */ /* 0x000fea0003c00000 */
[----:B-----5:R-:W-:Y:S01]  /*1d540*/  MOV R4, R0 ;  /* 0x0000000000047202 */ /* 0x020fe20000000f00 */
[----:B-1----:R-:W-:Y:S05]  /*1d550*/  BRA `(.L_x_4749) ;  /* 0xffff443000007947 */ /* 0x002fea000383ffff */
.L_x_4653:
[----:B-1----:R-:W-:Y:S01]  /*1d560*/  IMAD.MOV.U32 R0, RZ, RZ, R5 ;  /* 0x000000ffff007224 */ /* 0x002fe200078e0005 */
[----:B------:R-:W-:Y:S01]  /*1d570*/  MOV R2, RZ ;  /* 0x000000ff00027202 */ /* 0x000fe20000000f00 */
[----:B------:R-:W-:Y:S01]  /*1d580*/  IMAD.MOV.U32 R201, RZ, RZ, 0x181f ;  /* 0x0000181fffc97424 */ /* 0x000fe200078e00ff */
[----:B------:R-:W-:Y:S02]  /*1d590*/  MOV R3, 0x1d5b0 ;  /* 0x0001d5b000037802 */ /* 0x000fe40000000f00 */
[----:B--2---:R-:W-:Y:S05]  /*1d5a0*/  CALL.REL.NOINC `($__internal_77_$__cuda_sm70_shflsync_idx_p) ;  /* 0x00001b4000007944 */ /* 0x004fea0003c00000 */
[----:B-1---5:R-:W-:Y:S05]  /*1d5b0*/  BRA `(.L_x_4750) ;  /* 0xffff43f000007947 */ /* 0x022fea000383ffff */
.L_x_4654:
[----:B------:R-:W-:Y:S01]  /*1d5c0*/  IMAD.MOV.U32 R0, RZ, RZ, R4 ;  /* 0x000000ffff007224 */ /* 0x000fe200078e0004 */
[----:B------:R-:W-:Y:S01]  /*1d5d0*/  MOV R2, RZ ;  /* 0x000000ff00027202 */ /* 0x000fe20000000f00 */
[----:B------:R-:W-:Y:S01]  /*1d5e0*/  IMAD.MOV.U32 R201, RZ, RZ, 0x1c1f ;  /* 0x00001c1fffc97424 */ /* 0x000fe200078e00ff */
[----:B------:R-:W-:-:S02]  /*1d5f0*/  MOV R3, 0x1d610 ;  /* 0x0001d61000037802 */ /* 0x000fc40000000f00 */
[----:B------:R-:W-:Y:S05]  /*1d600*/  CALL.REL.NOINC `($__internal_77_$__cuda_sm70_shflsync_idx_p) ;  /* 0x00001ae000007944 */ /* 0x000fea0003c00000 */
[----:B-1---5:R-:W-:Y:S05]  /*1d610*/  BRA `(.L_x_4751) ;  /* 0xffff45b000007947 */ /* 0x022fea000383ffff */
.L_x_4655:
[----:B------:R-:W-:Y:S01]  /*1d620*/  IMAD.MOV.U32 R0, RZ, RZ, R4 ;  /* 0x000000ffff007224 */ /* 0x000fe200078e0004 */
[----:B------:R-:W-:Y:S01]  /*1d630*/  MOV R2, 0x1 ;  /* 0x0000000100027802 */ /* 0x000fe20000000f00 */
[----:B------:R-:W-:Y:S01]  /*1d640*/  IMAD.MOV.U32 R201, RZ, RZ, 0x1c1f ;  /* 0x00001c1fffc97424 */ /* 0x000fe200078e00ff */
[----:B------:R-:W-:-:S02]  /*1d650*/  MOV R3, 0x1d670 ;  /* 0x0001d67000037802 */ /* 0x000fc40000000f00 */
[----:B-1----:R-:W-:Y:S05]  /*1d660*/  CALL.REL.NOINC `($__internal_77_$__cuda_sm70_shflsync_idx_p) ;  /* 0x00001a8000007944 */ /* 0x002fea0003c00000 */
[----:B------:R-:W-:Y:S01]  /*1d670*/  IMAD.IADD R0, R5, 0x1, R0 ;  /* 0x0000000105007824 */ /* 0x000fe200078e0200 */
[----:B------:R-:W-:-:S02]  /*1d680*/  FMNMX.FTZ R133, R10, R11, !PT ;  /* 0x0000000b0a857209 */ /* 0x000fc40007810000 */
[----:B------:R-:W-:Y:S02]  /*1d690*/  MOV R2, 0x1d8b0 ;  /* 0x0001d8b000027802 */ /* 0x000fe40000000f00 */
        /* <DEDUP_REMOVED lines=9> */
[----:B-----5:R-:W-:Y:S02]  /*1d730*/  FMNMX.FTZ R4, R6, R7, !PT ;  /* 0x0000000706047209 */ /* 0x020fe40007810000 */
[----:B------:R-:W-:-:S02]  /*1d740*/  FMNMX.FTZ R133, R13, R133, !PT ;  /* 0x000000850d857209 */ /* 0x000fc40007810000 */
[----:B------:R-:W-:Y:S02]  /*1d750*/  FSEL R8, R35, -INF , P0 ;  /* 0xff80000023087808 */ /* 0x000fe40000000000 */
[----:B------:R-:W-:Y:S02]  /*1d760*/  ISETP.GT.AND P1, PT, R0, 0x10, PT ;  /* 0x000000100000780c */ /* 0x000fe40003f24270 */
        /* <DEDUP_REMOVED lines=10> */
[----:B------:R-:W-:Y:S01]  /*1d810*/  ISETP.GT.AND P0, PT, R0, 0x19, PT ;  /* 0x000000190000780c */ /* 0x000fe20003f04270 */
[----:B------:R-:W-:Y:S01]  /*1d820*/  IMAD.MOV.U32 R0, RZ, RZ, 0x2 ;  /* 0x00000002ff007424 */ /* 0x000fe200078e00ff */
[----:B------:R-:W-:Y:S02]  /*1d830*/  FSEL R22, R30, -INF , P1 ;  /* 0xff8000001e167808 */ /* 0x000fe40000800000 */
[----:B------:R-:W-:Y:S02]  /*1d840*/  FMNMX.FTZ R4, R20, R4, !PT ;  /* 0x0000000414047209 */ /* 0x000fe40007810000 */
[----:B------:R-:W-:Y:S02]  /*1d850*/  FMNMX.FTZ R133, R26, R133, !PT ;  /* 0x000000851a857209 */ /* 0x000fe40007810000 */
[----:B------:R-:W-:Y:S02]  /*1d860*/  FSEL R25, R31, -INF , P0 ;  /* 0xff8000001f197808 */ /* 0x000fe40000000000 */
[----:B------:R-:W-:Y:S01]  /*1d870*/  FMNMX.FTZ R4, R22, R4, !PT ;  /* 0x0000000416047209 */ /* 0x000fe20007810000 */
[----:B------:R-:W-:-:S03]  /*1d880*/  IMAD.MOV.U32 R132, RZ, RZ, R133 ;  /* 0x000000ffff847224 */ /* 0x000fc600078e0085 */
[----:B------:R-:W-:Y:S02]  /*1d890*/  FMNMX.FTZ R4, R25, R4, !PT ;  /* 0x0000000419047209 */ /* 0x000fe40007810000 */
[----:B-1----:R-:W-:Y:S05]  /*1d8a0*/  CALL.REL.NOINC `($__internal_76_$__cuda_sm70_shflsync_bfly_p) ;  /* 0x000017e000007944 */ /* 0x002fea0003c00000 */
[----:B------:R-:W-:Y:S01]  /*1d8b0*/  FMNMX.FTZ R133, R133, R0, !PT ;  /* 0x0000000085857209 */ /* 0x000fe20007810000 */
[----:B------:R-:W-:Y:S01]  /*1d8c0*/  IMAD.MOV.U32 R0, RZ, RZ, 0x1 ;  /* 0x00000001ff007424 */ /* 0x000fe200078e00ff */
[----:B------:R-:W-:-:S03]  /*1d8d0*/  MOV R2, 0x1d900 ;  /* 0x0001d90000027802 */ /* 0x000fc60000000f00 */
[----:B------:R-:W-:Y:S02]  /*1d8e0*/  IMAD.MOV.U32 R132, RZ, RZ, R133 ;  /* 0x000000ffff847224 */ /* 0x000fe400078e0085 */
[----:B------:R-:W-:Y:S05]  /*1d8f0*/  CALL.REL.NOINC `($__internal_76_$__cuda_sm70_shflsync_bfly_p) ;  /* 0x0000179000007944 */ /* 0x000fea0003c00000 */
[----:B------:R-:W-:Y:S01]  /*1d900*/  FMNMX.FTZ R133, R133, R0, !PT ;  /* 0x0000000085857209 */ /* 0x000fe20007810000 */
[----:B------:R-:W-:Y:S01]  /*1d910*/  IMAD.MOV.U32 R132, RZ, RZ, R4 ;  /* 0x000000ffff847224 */ /* 0x000fe200078e0004 */
[----:B------:R-:W-:Y:S01]  /*1d920*/  MOV R2, 0x1d950 ;  /* 0x0001d95000027802 */ /* 0x000fe20000000f00 */
[----:B------:R-:W-:Y:S02]  /*1d930*/  IMAD.MOV.U32 R0, RZ, RZ, 0x2 ;  /* 0x00000002ff007424 */ /* 0x000fe400078e00ff */
[----:B------:R-:W-:Y:S05]  /*1d940*/  CALL.REL.NOINC `($__internal_76_$__cuda_sm70_shflsync_bfly_p) ;  /* 0x0000174000007944 */ /* 0x000fea0003c00000 */
[----:B------:R-:W-:Y:S01]  /*1d950*/  FMNMX.FTZ R4, R4, R0, !PT ;  /* 0x0000000004047209 */ /* 0x000fe20007810000 */
[----:B------:R-:W-:Y:S01]  /*1d960*/  IMAD.MOV.U32 R0, RZ, RZ, 0x1 ;  /* 0x00000001ff007424 */ /* 0x000fe200078e00ff */
[----:B------:R-:W-:-:S03]  /*1d970*/  MOV R2, 0x1d9a0 ;  /* 0x0001d9a000027802 */ /* 0x000fc60000000f00 */
[----:B------:R-:W-:Y:S02]  /*1d980*/  IMAD.MOV.U32 R132, RZ, RZ, R4 ;  /* 0x000000ffff847224 */ /* 0x000fe400078e0004 */
[----:B------:R-:W-:Y:S05]  /*1d990*/  CALL.REL.NOINC `($__internal_76_$__cuda_sm70_shflsync_bfly_p) ;  /* 0x000016f000007944 */ /* 0x000fea0003c00000 */
[----:B------:R-:W-:Y:S01]  /*1d9a0*/  MOV R5, R0 ;  /* 0x0000000000057202 */ /* 0x000fe20000000f00 */
[----:B------:R-:W-:Y:S05]  /*1d9b0*/  BRA `(.L_x_4752) ;  /* 0xffff45c000007947 */ /* 0x000fea000383ffff */
.L_x_4659:
[----:B------:R-:W-:Y:S01]  /*1d9c0*/  MOV R201, 0x181f ;  /* 0x0000181f00c97802 */ /* 0x000fe20000000f00 */
[----:B------:R-:W-:Y:S01]  /*1d9d0*/  IMAD.MOV.U32 R2, RZ, RZ, RZ ;  /* 0x000000ffff027224 */ /* 0x000fe200078e00ff */
[----:B------:R-:W-:Y:S02]  /*1d9e0*/  MOV R3, 0x1da00 ;  /* 0x0001da0000037802 */ /* 0x000fe40000000f00 */
[----:B-1234-:R-:W-:Y:S05]  /*1d9f0*/  CALL.REL.NOINC `($__internal_77_$__cuda_sm70_shflsync_idx_p) ;  /* 0x000016f000007944 */ /* 0x01efea0003c00000 */
[----:B-----5:R-:W-:Y:S01]  /*1da00*/  MOV R4, R0 ;  /* 0x0000000000047202 */ /* 0x020fe20000000f00 */
[----:B-1----:R-:W-:-:S05]  /*1da10*/  BRA `(.L_x_4753) ;  /* 0xffff521000007947 */ /* 0x002fca000383ffff */
.L_x_4660:
[----:B------:R-:W-:Y:S01]  /*1da20*/  MOV R2, RZ ;  /* 0x000000ff00027202 */ /* 0x000fe20000000f00 */
[----:B----4-:R-:W-:Y:S01]  /*1da30*/  IMAD.MOV.U32 R0, RZ, RZ, R5 ;  /* 0x000000ffff007224 */ /* 0x010fe200078e0005 */
[----:B------:R-:W-:Y:S01]  /*1da40*/  MOV R3, 0x1da70 ;  /* 0x0001da7000037802 */ /* 0x000fe20000000f00 */
[----:B------:R-:W-:Y:S02]  /*1da50*/  IMAD.MOV.U32 R201, RZ, RZ, 0x181f ;  /* 0x0000181fffc97424 */ /* 0x000fe400078e00ff */
[----:B-123--:R-:W-:Y:S05]  /*1da60*/  CALL.REL.NOINC `($__internal_77_$__cuda_sm70_shflsync_idx_p) ;  /* 0x0000168000007944 */ /* 0x00efea0003c00000 */
[----:B-1---5:R-:W-:-:S05]  /*1da70*/  BRA `(.L_x_4754) ;  /* 0xffff51d000007947 */ /* 0x022fca000383ffff */
.L_x_4663:
[----:B------:R-:W-:Y:S01]  /*1da80*/  MOV R201, 0x181f ;  /* 0x0000181f00c97802 */ /* 0x000fe20000000f00 */
[----:B------:R-:W-:Y:S01]  /*1da90*/  IMAD.MOV.U32 R2, RZ, RZ, RZ ;  /* 0x000000ffff027224 */ /* 0x000fe200078e00ff */
[----:B------:R-:W-:Y:S02]  /*1daa0*/  MOV R3, 0x1dac0 ;  /* 0x0001dac000037802 */ /* 0x000fe40000000f00 */
[----:B------:R-:W-:Y:S05]  /*1dab0*/  CALL.REL.NOINC `($__internal_77_$__cuda_sm70_shflsync_idx_p) ;  /* 0x0000163000007944 */ /* 0x000fea0003c00000 */
[----:B------:R-:W-:Y:S01]  /*1dac0*/  MOV R132, R0 ;  /* 0x0000000000847202 */ /* 0x000fe20000000f00 */
[----:B-1---5:R-:W-:-:S05]  /*1dad0*/  BRA `(.L_x_4755) ;  /* 0xffff5bc000007947 */ /* 0x022fca000383ffff */
.L_x_4664:
[----:B------:R-:W-:Y:S01]  /*1dae0*/  MOV R2, RZ ;  /* 0x000000ff00027202 */ /* 0x000fe20000000f00 */
[----:B-1----:R-:W-:Y:S01]  /*1daf0*/  IMAD.MOV.U32 R0, RZ, RZ, R133 ;  /* 0x000000ffff007224 */ /* 0x002fe200078e0085 */
[----:B------:R-:W-:Y:S01]  /*1db00*/  MOV R3, 0x1db30 ;  /* 0x0001db3000037802 */ /* 0x000fe20000000f00 */
[----:B------:R-:W-:Y:S02]  /*1db10*/  IMAD.MOV.U32 R201, RZ, RZ, 0x181f ;  /* 0x0000181fffc97424 */ /* 0x000fe400078e00ff */
[----:B--2---:R-:W-:Y:S05]  /*1db20*/  CALL.REL.NOINC `($__internal_77_$__cuda_sm70_shflsync_idx_p) ;  /* 0x000015c000007944 */ /* 0x004fea0003c00000 */
[----:B-1---5:R-:W-:-:S05]  /*1db30*/  BRA `(.L_x_4756) ;  /* 0xffff5b8000007947 */ /* 0x022fca000383ffff */
.L_x_4665:
[----:B--2---:R-:W-:Y:S01]  /*1db40*/  MOV R2, RZ ;  /* 0x000000ff00027202 */ /* 0x004fe20000000f00 */
[----:B------:R-:W-:Y:S01]  /*1db50*/  IMAD.MOV.U32 R0, RZ, RZ, R132 ;  /* 0x000000ffff007224 */ /* 0x000fe200078e0084 */
[----:B------:R-:W-:Y:S01]  /*1db60*/  MOV R3, 0x1db90 ;  /* 0x0001db9000037802 */ /* 0x000fe20000000f00 */
[----:B------:R-:W-:Y:S02]  /*1db70*/  IMAD.MOV.U32 R201, RZ, RZ, 0x1c1f ;  /* 0x00001c1fffc97424 */ /* 0x000fe400078e00ff */
[----:B------:R-:W-:Y:S05]  /*1db80*/  CALL.REL.NOINC `($__internal_77_$__cuda_sm70_shflsync_idx_p) ;  /* 0x0000156000007944 */ /* 0x000fea0003c00000 */
[----:B-1---5:R-:W-:-:S05]  /*1db90*/  BRA `(.L_x_4757) ;  /* 0xffff5d4000007947 */ /* 0x022fca000383ffff */
.L_x_4666:
[----:B------:R-:W-:Y:S01]  /*1dba0*/  MOV R2, 0x1 ;  /* 0x0000000100027802 */ /* 0x000fe20000000f00 */
[----:B------:R-:W-:Y:S01]  /*1dbb0*/  IMAD.MOV.U32 R0, RZ, RZ, R132 ;  /* 0x000000ffff007224 */ /* 0x000fe200078e0084 */
[----:B------:R-:W-:Y:S01]  /*1dbc0*/  MOV R3, 0x1dbf0 ;  /* 0x0001dbf000037802 */ /* 0x000fe20000000f00 */
[----:B------:R-:W-:Y:S02]  /*1dbd0*/  IMAD.MOV.U32 R201, RZ, RZ, 0x1c1f ;  /* 0x00001c1fffc97424 */ /* 0x000fe400078e00ff */
[----:B-1----:R-:W-:Y:S05]  /*1dbe0*/  CALL.REL.NOINC `($__internal_77_$__cuda_sm70_shflsync_idx_p) ;  /* 0x0000150000007944 */ /* 0x002fea0003c00000 */
        /* <DEDUP_REMOVED lines=32> */
[----:B-----5:R-:W-:Y:S02]  /*1ddf0*/  FMNMX.FTZ R132, R4, R132, !PT ;  /* 0x0000008404847209 */ /* 0x020fe40007810000 */
[----:B------:R-:W-:Y:S02]  /*1de00*/  FMNMX.FTZ R14, R5, R14, !PT ;  /* 0x0000000e050e7209 */ /* 0x000fe40007810000 */
[----:B------:R-:W-:Y:S02]  /*1de10*/  MOV R2, 0x1de30 ;  /* 0x0001de3000027802 */ /* 0x000fe40000000f00 */
[----:B-1----:R-:W-:Y:S05]  /*1de20*/  CALL.REL.NOINC `($__internal_76_$__cuda_sm70_shflsync_bfly_p) ;  /* 0x0000126000007944 */ /* 0x002fea0003c00000 */
[----:B------:R-:W-:Y:S01]  /*1de30*/  FMNMX.FTZ R132, R132, R0, !PT ;  /* 0x0000000084847209 */ /* 0x000fe20007810000 */
[----:B------:R-:W-:Y:S01]  /*1de40*/  IMAD.MOV.U32 R0, RZ, RZ, 0x1 ;  /* 0x00000001ff007424 */ /* 0x000fe200078e00ff */
[----:B------:R-:W-:Y:S02]  /*1de50*/  MOV R2, 0x1de70 ;  /* 0x0001de7000027802 */ /* 0x000fe40000000f00 */
        /* <DEDUP_REMOVED lines=8> */
[----:B------:R-:W-:Y:S02]  /*1dee0*/  MOV R2, 0x1df00 ;  /* 0x0001df0000027802 */ /* 0x000fe40000000f00 */
[----:B------:R-:W-:Y:S05]  /*1def0*/  CALL.REL.NOINC `($__internal_76_$__cuda_sm70_shflsync_bfly_p) ;  /* 0x0000119000007944 */ /* 0x000fea0003c00000 */
[----:B------:R-:W-:-:S05]  /*1df00*/  BRA `(.L_x_4758) ;  /* 0xffff5d8000007947 */ /* 0x000fca000383ffff */
.L_x_4669:
[----:B------:R-:W-:Y:S01]  /*1df10*/  MOV R201, 0x181f ;  /* 0x0000181f00c97802 */ /* 0x000fe20000000f00 */
[----:B------:R-:W-:Y:S01]  /*1df20*/  IMAD.MOV.U32 R2, RZ, RZ, RZ ;  /* 0x000000ffff027224 */ /* 0x000fe200078e00ff */
[----:B------:R-:W-:Y:S02]  /*1df30*/  MOV R3, 0x1df50 ;  /* 0x0001df5000037802 */ /* 0x000fe40000000f00 */
[----:B-1234-:R-:W-:Y:S05]  /*1df40*/  CALL.REL.NOINC `($__internal_77_$__cuda_sm70_shflsync_idx_p) ;  /* 0x000011a000007944 */ /* 0x01efea0003c00000 */
[----:B-1---5:R-:W-:-:S05]  /*1df50*/  BRA `(.L_x_4759) ;  /* 0xffff71d000007947 */ /* 0x022fca000383ffff */
.L_x_4672:
[----:B------:R-:W-:Y:S01]  /*1df60*/  MOV R201, 0x181f ;  /* 0x0000181f00c97802 */ /* 0x000fe20000000f00 */
[----:B------:R-:W-:Y:S01]  /*1df70*/  IMAD.MOV.U32 R2, RZ, RZ, RZ ;  /* 0x000000ffff027224 */ /* 0x000fe200078e00ff */
[----:B------:R-:W-:Y:S02]  /*1df80*/  MOV R3, 0x1dfa0 ;  /* 0x0001dfa000037802 */ /* 0x000fe40000000f00 */
[----:B------:R-:W-:Y:S05]  /*1df90*/  CALL.REL.NOINC `($__internal_77_$__cuda_sm70_shflsync_idx_p) ;  /* 0x0000115000007944 */ /* 0x000fea0003c00000 */
[----:B------:R-:W-:Y:S01]  /*1dfa0*/  MOV R132, R0 ;  /* 0x0000000000847202 */ /* 0x000fe20000000f00 */
[----:B-1---5:R-:W-:-:S05]  /*1dfb0*/  BRA `(.L_x_4760) ;  /* 0xffff7b9000007947 */ /* 0x022fca000383ffff */
.L_x_4673:
[----:B------:R-:W-:Y:S01]  /*1dfc0*/  MOV R2, RZ ;  /* 0x000000ff00027202 */ /* 0x000fe20000000f00 */
[----:B-1----:R-:W-:Y:S01]  /*1dfd0*/  IMAD.MOV.U32 R0, RZ, RZ, R133 ;  /* 0x000000ffff007224 */ /* 0x002fe200078e0085 */
[----:B------:R-:W-:Y:S01]  /*1dfe0*/  MOV R3, 0x1e010 ;  /* 0x0001e01000037802 */ /* 0x000fe20000000f00 */
[----:B------:R-:W-:Y:S02]  /*1dff0*/  IMAD.MOV.U32 R201, RZ, RZ, 0x181f ;  /* 0x0000181fffc97424 */ /* 0x000fe400078e00ff */
[----:B--2---:R-:W-:Y:S05]  /*1e000*/  CALL.REL.NOINC `($__internal_77_$__cuda_sm70_shflsync_idx_p) ;  /* 0x000010e000007944 */ /* 0x004fea0003c00000 */
[----:B-1---5:R-:W-:-:S05]  /*1e010*/  BRA `(.L_x_4761) ;  /* 0xffff7b5000007947 */ /* 0x022fca000383ffff */
.L_x_4674:
[----:B------:R-:W-:Y:S02]  /*1e020*/  MOV R0, 0x2 ;  /* 0x0000000200007802 */ /* 0x000fe40000000f00 */
[----:B------:R-:W-:Y:S02]  /*1e030*/  MOV R2, 0x1e050 ;  /* 0x0001e05000027802 */ /* 0x000fe40000000f00 */
[----:B------:R-:W-:Y:S05]  /*1e040*/  CALL.REL.NOINC `($__internal_76_$__cuda_sm70_shflsync_bfly_p) ;  /* 0x0000104000007944 */ /* 0x000fea0003c00000 */
        /* <DEDUP_REMOVED lines=14> */
.L_x_4676:
[----:B------:R-:W-:Y:S01]  /*1e130*/  IMAD.MOV.U32 R132, RZ, RZ, R204 ;  /* 0x000000ffff847224 */ /* 0x000fe200078e00cc */
[----:B------:R-:W-:-:S02]  /*1e140*/  MOV R0, 0x2 ;  /* 0x0000000200007802 */ /* 0x000fc40000000f00 */
[----:B------:R-:W-:Y:S02]  /*1e150*/  MOV R2, 0x1e170 ;  /* 0x0001e17000027802 */ /* 0x000fe40000000f00 */
[----:B------:R-:W-:Y:S05]  /*1e160*/  CALL.REL.NOINC `($__internal_76_$__cuda_sm70_shflsync_bfly_p) ;  /* 0x00000f2000007944 */ /* 0x000fea0003c00000 */
[----:B------:R-:W-:Y:S05]  /*1e170*/  BRA `(.L_x_4763) ;  /* 0xffff8f4000007947 */ /* 0x000fea000383ffff */
.L_x_4677:
[----:B------:R-:W-:Y:S01]  /*1e180*/  IMAD.MOV.U32 R132, RZ, RZ, R5 ;  /* 0x000000ffff847224 */ /* 0x000fe200078e0005 */
[----:B------:R-:W-:Y:S02]  /*1e190*/  MOV R0, 0x1 ;  /* 0x0000000100007802 */ /* 0x000fe40000000f00 */
[----:B------:R-:W-:Y:S02]  /*1e1a0*/  MOV R2, 0x1e1c0 ;  /* 0x0001e1c000027802 */ /* 0x000fe40000000f00 */
[----:B-1----:R-:W-:Y:S05]  /*1e1b0*/  CALL.REL.NOINC `($__internal_76_$__cuda_sm70_shflsync_bfly_p) ;  /* 0x00000ed000007944 */ /* 0x002fea0003c00000 */
[----:B------:R-:W-:Y:S01]  /*1e1c0*/  FADD.FTZ R5, R5, R0 ;  /* 0x0000000005057221 */ /* 0x000fe20000010000 */
[----:B------:R-:W-:Y:S02]  /*1e1d0*/  MOV R132, R203 ;  /* 0x000000cb00847202 */ /* 0x000fe40000000f00 */
[----:B------:R-:W-:Y:S02]  /*1e1e0*/  MOV R0, 0x2 ;  /* 0x0000000200007802 */ /* 0x000fe40000000f00 */
[----:B------:R-:W-:Y:S02]  /*1e1f0*/  MOV R2, 0x1e210 ;  /* 0x0001e21000027802 */ /* 0x000fe40000000f00 */
[----:B------:R-:W-:Y:S05]  /*1e200*/  CALL.REL.NOINC `($__internal_76_$__cuda_sm70_shflsync_bfly_p) ;  /* 0x00000e8000007944 */ /* 0x000fea0003c00000 */
[----:B------:R-:W-:Y:S01]  /*1e210*/  FADD.FTZ R6, R203, R0 ;  /* 0x00000000cb067221 */ /* 0x000fe20000010000 */
[----:B------:R-:W-:Y:S02]  /*1e220*/  MOV R0, 0x1 ;  /* 0x0000000100007802 */ /* 0x000fe40000000f00 */
[----:B------:R-:W-:-:S02]  /*1e230*/  MOV R2, 0x1e260 ;  /* 0x0001e26000027802 */ /* 0x000fc40000000f00 */
[----:B------:R-:W-:Y:S02]  /*1e240*/  MOV R132, R6 ;  /* 0x0000000600847202 */ /* 0x000fe40000000f00 */
[----:B------:R-:W-:Y:S05]  /*1e250*/  CALL.REL.NOINC `($__internal_76_$__cuda_sm70_shflsync_bfly_p) ;  /* 0x00000e3000007944 */ /* 0x000fea0003c00000 */
[----:B------:R-:W-:Y:S01]  /*1e260*/  MOV R3, R0 ;  /* 0x0000000000037202 */ /* 0x000fe20000000f00 */
[----:B------:R-:W-:Y:S05]  /*1e270*/  BRA `(.L_x_4764) ;  /* 0xffff8eb000007947 */ /* 0x000fea000383ffff */
.L_x_4684:
[----:B--234-:R-:W-:Y:S01]  /*1e280*/  IMAD.MOV.U32 R0, RZ, RZ, R13 ;  /* 0x000000ffff007224 */ /* 0x01cfe200078e000d */
[----:B------:R-:W-:Y:S01]  /*1e290*/  MOV R2, RZ ;  /* 0x000000ff00027202 */ /* 0x000fe20000000f00 */
[----:B------:R-:W-:Y:S01]  /*1e2a0*/  IMAD.MOV.U32 R201, RZ, RZ, 0x181f ;  /* 0x0000181fffc97424 */ /* 0x000fe200078e00ff */
[----:B------:R-:W-:Y:S02]  /*1e2b0*/  MOV R3, 0x1e2d0 ;  /* 0x0001e2d000037802 */ /* 0x000fe40000000f00 */
[----:B-1----:R-:W-:Y:S05]  /*1e2c0*/  CALL.REL.NOINC `($__internal_77_$__cuda_sm70_shflsync_idx_p) ;  /* 0x00000e2000007944 */ /* 0x002fea0003c00000 */
[----:B-----5:R-:W-:Y:S01]  /*1e2d0*/  MOV R4, R0 ;  /* 0x0000000000047202 */ /* 0x020fe20000000f00 */
[----:B-1----:R-:W-:Y:S05]  /*1e2e0*/  BRA `(.L_x_4765) ;  /* 0xffffa9c000007947 */ /* 0x002fea000383ffff */
.L_x_4685:
[----:B------:R-:W-:Y:S01]  /*1e2f0*/  IMAD.MOV.U32 R0, RZ, RZ, R14 ;  /* 0x000000ffff007224 */ /* 0x000fe200078e000e */
[----:B------:R-:W-:Y:S01]  /*1e300*/  MOV R2, RZ ;  /* 0x000000ff00027202 */ /* 0x000fe20000000f00 */
[----:B------:R-:W-:Y:S01]  /*1e310*/  IMAD.MOV.U32 R201, RZ, RZ, 0x181f ;  /* 0x0000181fffc97424 */ /* 0x000fe200078e00ff */
[----:B------:R-:W-:Y:S02]  /*1e320*/  MOV R3, 0x1e340 ;  /* 0x0001e34000037802 */ /* 0x000fe40000000f00 */
[----:B-123--:R-:W-:Y:S05]  /*1e330*/  CALL.REL.NOINC `($__internal_77_$__cuda_sm70_shflsync_idx_p) ;  /* 0x00000db000007944 */ /* 0x00efea0003c00000 */
[----:B-1---5:R-:W-:Y:S05]  /*1e340*/  BRA `(.L_x_4766) ;  /* 0xffffa98000007947 */ /* 0x022fea000383ffff */
.L_x_4688:
[----:B--2---:R-:W-:Y:S01]  /*1e350*/  IMAD.MOV.U32 R0, RZ, RZ, R13 ;  /* 0x000000ffff007224 */ /* 0x004fe200078e000d */
[----:B------:R-:W-:Y:S01]  /*1e360*/  MOV R2, 0x1 ;  /* 0x0000000100027802 */ /* 0x000fe20000000f00 */
[----:B------:R-:W-:Y:S01]  /*1e370*/  IMAD.MOV.U32 R201, RZ, RZ, 0x181f ;  /* 0x0000181fffc97424 */ /* 0x000fe200078e00ff */
[----:B------:R-:W-:-:S02]  /*1e380*/  MOV R3, 0x1e3a0 ;  /* 0x0001e3a000037802 */ /* 0x000fc40000000f00 */
[----:B-1-34-:R-:W-:Y:S05]  /*1e390*/  CALL.REL.NOINC `($__internal_77_$__cuda_sm70_shflsync_idx_p) ;  /* 0x00000d5000007944 */ /* 0x01afea0003c00000 */
[----:B-----5:R-:W-:Y:S01]  /*1e3a0*/  IMAD.MOV.U32 R4, RZ, RZ, R0 ;  /* 0x000000ffff047224 */ /* 0x020fe200078e0000 */
[----:B------:R-:W-:Y:S01]  /*1e3b0*/  MOV R2, 0x1 ;  /* 0x0000000100027802 */ /* 0x000fe20000000f00 */
[----:B------:R-:W-:Y:S01]  /*1e3c0*/  IMAD.MOV.U32 R0, RZ, RZ, R14 ;  /* 0x000000ffff007224 */ /* 0x000fe200078e000e */
[----:B------:R-:W-:-:S02]  /*1e3d0*/  MOV R201, 0x181f ;  /* 0x0000181f00c97802 */ /* 0x000fc40000000f00 */
[----:B------:R-:W-:Y:S02]  /*1e3e0*/  MOV R3, 0x1e400 ;  /* 0x0001e40000037802 */ /* 0x000fe40000000f00 */
[----:B-1----:R-:W-:Y:S05]  /*1e3f0*/  CALL.REL.NOINC `($__internal_77_$__cuda_sm70_shflsync_idx_p) ;  /* 0x00000cf000007944 */ /* 0x002fea0003c00000 */
[----:B-1---5:R-:W-:Y:S05]  /*1e400*/  BRA `(.L_x_4767) ;  /* 0xffffaa3000007947 */ /* 0x022fea000383ffff */
.L_x_4691:
[----:B--2---:R-:W-:Y:S01]  /*1e410*/  IMAD.MOV.U32 R0, RZ, RZ, R13 ;  /* 0x000000ffff007224 */ /* 0x004fe200078e000d */
[----:B------:R-:W-:Y:S01]  /*1e420*/  MOV R2, 0x2 ;  /* 0x0000000200027802 */ /* 0x000fe20000000f00 */
[----:B------:R-:W-:Y:S01]  /*1e430*/  IMAD.MOV.U32 R201, RZ, RZ, 0x181f ;  /* 0x0000181fffc97424 */ /* 0x000fe200078e00ff */
[----:B------:R-:W-:Y:S02]  /*1e440*/  MOV R3, 0x1e460 ;  /* 0x0001e46000037802 */ /* 0x000fe40000000f00 */
[----:B-1-34-:R-:W-:Y:S05]  /*1e450*/  CALL.REL.NOINC `($__internal_77_$__cuda_sm70_shflsync_idx_p) ;  /* 0x00000c9000007944 */ /* 0x01afea0003c00000 */
[----:B-----5:R-:W-:Y:S01]  /*1e460*/  MOV R4, R0 ;  /* 0x0000000000047202 */ /* 0x020fe20000000f00 */
[----:B-1----:R-:W-:Y:S05]  /*1e470*/  BRA `(.L_x_4768) ;  /* 0xffffab3000007947 */ /* 0x002fea000383ffff */
.L_x_4692:
[----:B--2---:R-:W-:Y:S01]  /*1e480*/  IMAD.MOV.U32 R0, RZ, RZ, R14 ;  /* 0x000000ffff007224 */ /* 0x004fe200078e000e */
[----:B------:R-:W-:Y:S01]  /*1e490*/  MOV R2, 0x2 ;  /* 0x0000000200027802 */ /* 0x000fe20000000f00 */
[----:B------:R-:W-:Y:S01]  /*1e4a0*/  IMAD.MOV.U32 R201, RZ, RZ, 0x181f ;  /* 0x0000181fffc97424 */ /* 0x000fe200078e00ff */
[----:B------:R-:W-:Y:S02]  /*1e4b0*/  MOV R3, 0x1e4d0 ;  /* 0x0001e4d000037802 */ /* 0x000fe40000000f00 */
[----:B-1-34-:R-:W-:Y:S05]  /*1e4c0*/  CALL.REL.NOINC `($__internal_77_$__cuda_sm70_shflsync_idx_p) ;  /* 0x00000c2000007944 */ /* 0x01afea0003c00000 */
[----:B-1---5:R-:W-:Y:S05]  /*1e4d0*/  BRA `(.L_x_4769) ;  /* 0xffffaaf000007947 */ /* 0x022fea000383ffff */
.L_x_4695:
[----:B----4-:R-:W-:Y:S01]  /*1e4e0*/  IMAD.MOV.U32 R0, RZ, RZ, R13 ;  /* 0x000000ffff007224 */ /* 0x010fe200078e000d */
[----:B---3--:R-:W-:Y:S01]  /*1e4f0*/  MOV R2, 0x3 ;  /* 0x0000000300027802 */ /* 0x008fe20000000f00 */
[----:B------:R-:W-:Y:S01]  /*1e500*/  IMAD.MOV.U32 R201, RZ, RZ, 0x181f ;  /* 0x0000181fffc97424 */ /* 0x000fe200078e00ff */
[----:B------:R-:W-:-:S02]  /*1e510*/  MOV R3, 0x1e530 ;  /* 0x0001e53000037802 */ /* 0x000fc40000000f00 */
[----:B-12---:R-:W-:Y:S05]  /*1e520*/  CALL.REL.NOINC `($__internal_77_$__cuda_sm70_shflsync_idx_p) ;  /* 0x00000bc000007944 */ /* 0x006fea0003c00000 */
[----:B-----5:R-:W-:Y:S01]  /*1e530*/  IMAD.MOV.U32 R4, RZ, RZ, R0 ;  /* 0x000000ffff047224 */ /* 0x020fe200078e0000 */
[----:B------:R-:W-:Y:S01]  /*1e540*/  MOV R2, 0x3 ;  /* 0x0000000300027802 */ /* 0x000fe20000000f00 */
[----:B------:R-:W-:Y:S01]  /*1e550*/  IMAD.MOV.U32 R0, RZ, RZ, R14 ;  /* 0x000000ffff007224 */ /* 0x000fe200078e000e */
[----:B------:R-:W-:-:S02]  /*1e560*/  MOV R201, 0x181f ;  /* 0x0000181f00c97802 */ /* 0x000fc40000000f00 */
[----:B------:R-:W-:Y:S02]  /*1e570*/  MOV R3, 0x1e590 ;  /* 0x0001e59000037802 */ /* 0x000fe40000000f00 */
[----:B-1----:R-:W-:Y:S05]  /*1e580*/  CALL.REL.NOINC `($__internal_77_$__cuda_sm70_shflsync_idx_p) ;  /* 0x00000b6000007944 */ /* 0x002fea0003c00000 */
[----:B-1---5:R-:W-:Y:S05]  /*1e590*/  BRA `(.L_x_4770) ;  /* 0xffffabb000007947 */ /* 0x022fea000383ffff */
.L_x_4697:
[----:B------:R-:W-:Y:S01]  /*1e5a0*/  IMAD.MOV.U32 R0, RZ, RZ, R5 ;  /* 0x000000ffff007224 */ /* 0x000fe200078e0005 */
[----:B------:R-:W-:Y:S01]  /*1e5b0*/  MOV R2, RZ ;  /* 0x000000ff00027202 */ /* 0x000fe20000000f00 */
[----:B------:R-:W-:Y:S01]  /*1e5c0*/  IMAD.MOV.U32 R201, RZ, RZ, 0x1c1f ;  /* 0x00001c1fffc97424 */ /* 0x000fe200078e00ff */
[----:B------:R-:W-:Y:S02]  /*1e5d0*/  MOV R3, 0x1e5f0 ;  /* 0x0001e5f000037802 */ /* 0x000fe40000000f00 */
[----:B------:R-:W-:Y:S05]  /*1e5e0*/  CALL.REL.NOINC `($__internal_77_$__cuda_sm70_shflsync_idx_p) ;  /* 0x00000b0000007944 */ /* 0x000fea0003c00000 */
[----:B-----5:R-:W-:Y:S01]  /*1e5f0*/  MOV R4, R0 ;  /* 0x0000000000047202 */ /* 0x020fe20000000f00 */
[----:B-1----:R-:W-:Y:S05]  /*1e600*/  BRA `(.L_x_4771) ;  /* 0xffffaea000007947 */ /* 0x002fea000383ffff */
.L_x_4698:
[----:B------:R-:W-:Y:S01]  /*1e610*/  IMAD.MOV.U32 R0, RZ, RZ, R12 ;  /* 0x000000ffff007224 */ /* 0x000fe200078e000c */
[----:B------:R-:W-:Y:S01]  /*1e620*/  MOV R2, RZ ;  /* 0x000000ff00027202 */ /* 0x000fe20000000f00 */
[----:B------:R-:W-:Y:S01]  /*1e630*/  IMAD.MOV.U32 R201, RZ, RZ, 0x1c1f ;  /* 0x00001c1fffc97424 */ /* 0x000fe200078e00ff */
[----:B------:R-:W-:Y:S02]  /*1e640*/  MOV R3, 0x1e660 ;  /* 0x0001e66000037802 */ /* 0x000fe40000000f00 */
[----:B-12---:R-:W-:Y:S05]  /*1e650*/  CALL.REL.NOINC `($__internal_77_$__cuda_sm70_shflsync_idx_p) ;  /* 0x00000a9000007944 */ /* 0x006fea0003c00000 */
[----:B-1---5:R-:W-:Y:S05]  /*1e660*/  BRA `(.L_x_4772) ;  /* 0xffffae6000007947 */ /* 0x022fea000383ffff */
.L_x_4701:
[----:B----4-:R-:W-:Y:S01]  /*1e670*/  IMAD.MOV.U32 R0, RZ, RZ, R5 ;  /* 0x000000ffff007224 */ /* 0x010fe200078e0005 */
[----:B------:R-:W-:Y:S01]  /*1e680*/  MOV R2, 0x1 ;  /* 0x0000000100027802 */ /* 0x000fe20000000f00 */
[----:B------:R-:W-:Y:S01]  /*1e690*/  IMAD.MOV.U32 R201, RZ, RZ, 0x1c1f ;  /* 0x00001c1fffc97424 */ /* 0x000fe200078e00ff */
[----:B------:R-:W-:-:S02]  /*1e6a0*/  MOV R3, 0x1e6c0 ;  /* 0x0001e6c000037802 */ /* 0x000fc40000000f00 */
[----:B-123--:R-:W-:Y:S05]  /*1e6b0*/  CALL.REL.NOINC `($__internal_77_$__cuda_sm70_shflsync_idx_p) ;  /* 0x00000a3000007944 */ /* 0x00efea0003c00000 */
[----:B-----5:R-:W-:Y:S01]  /*1e6c0*/  IMAD.MOV.U32 R4, RZ, RZ, R0 ;  /* 0x000000ffff047224 */ /* 0x020fe200078e0000 */
[----:B------:R-:W-:Y:S01]  /*1e6d0*/  MOV R2, 0x1 ;  /* 0x0000000100027802 */ /* 0x000fe20000000f00 */
[----:B------:R-:W-:Y:S01]  /*1e6e0*/  IMAD.MOV.U32 R0, RZ, RZ, R12 ;  /* 0x000000ffff007224 */ /* 0x000fe200078e000c */
[----:B------:R-:W-:-:S02]  /*1e6f0*/  MOV R201, 0x1c1f ;  /* 0x00001c1f00c97802 */ /* 0x000fc40000000f00 */
[----:B------:R-:W-:Y:S02]  /*1e700*/  MOV R3, 0x1e720 ;  /* 0x0001e72000037802 */ /* 0x000fe40000000f00 */
[----:B-1----:R-:W-:Y:S05]  /*1e710*/  CALL.REL.NOINC `($__internal_77_$__cuda_sm70_shflsync_idx_p) ;  /* 0x000009d000007944 */ /* 0x002fea0003c00000 */
[----:B-1---5:R-:W-:Y:S05]  /*1e720*/  BRA `(.L_x_4773) ;  /* 0xffffbb6000007947 */ /* 0x022fea000383ffff */
.L_x_4705:
[----:B------:R-:W-:Y:S01]  /*1e730*/  IMAD.MOV.U32 R0, RZ, RZ, R5 ;  /* 0x000000ffff007224 */ /* 0x000fe200078e0005 */
[----:B------:R-:W-:Y:S01]  /*1e740*/  MOV R2, RZ ;  /* 0x000000ff00027202 */ /* 0x000fe20000000f00 */
[----:B------:R-:W-:Y:S01]  /*1e750*/  IMAD.MOV.U32 R201, RZ, RZ, 0x181f ;  /* 0x0000181fffc97424 */ /* 0x000fe200078e00ff */
[----:B------:R-:W-:Y:S02]  /*1e760*/  MOV R3, 0x1e780 ;  /* 0x0001e78000037802 */ /* 0x000fe40000000f00 */
[----:B------:R-:W-:Y:S05]  /*1e770*/  CALL.REL.NOINC `($__internal_77_$__cuda_sm70_shflsync_idx_p) ;  /* 0x0000097000007944 */ /* 0x000fea0003c00000 */
[----:B-----5:R-:W-:Y:S01]  /*1e780*/  MOV R4, R0 ;  /* 0x0000000000047202 */ /* 0x020fe20000000f00 */
[----:B-1----:R-:W-:Y:S05]  /*1e790*/  BRA `(.L_x_4774) ;  /* 0xffffd07000007947 */ /* 0x002fea000383ffff */
.L_x_4706:
[----:B------:R-:W-:Y:S01]  /*1e7a0*/  IMAD.MOV.U32 R0, RZ, RZ, R14 ;  /* 0x000000ffff007224 */ /* 0x000fe200078e000e */
[----:B------:R-:W-:Y:S01]  /*1e7b0*/  MOV R2, RZ ;  /* 0x000000ff00027202 */ /* 0x000fe20000000f00 */
[----:B------:R-:W-:Y:S01]  /*1e7c0*/  IMAD.MOV.U32 R201, RZ, RZ, 0x181f ;  /* 0x0000181fffc97424 */ /* 0x000fe200078e00ff */
[----:B------:R-:W-:Y:S02]  /*1e7d0*/  MOV R3, 0x1e7f0 ;  /* 0x0001e7f000037802 */ /* 0x000fe40000000f00 */
[----:B-12---:R-:W-:Y:S05]  /*1e7e0*/  CALL.REL.NOINC `($__internal_77_$__cuda_sm70_shflsync_idx_p) ;  /* 0x0000090000007944 */ /* 0x006fea0003c00000 */
[----:B-1---5:R-:W-:Y:S05]  /*1e7f0*/  BRA `(.L_x_4775) ;  /* 0xffffd03000007947 */ /* 0x022fea000383ffff */
.L_x_4709:
[----:B----4-:R-:W-:Y:S01]  /*1e800*/  IMAD.MOV.U32 R0, RZ, RZ, R5 ;  /* 0x000000ffff007224 */ /* 0x010fe200078e0005 */
[----:B--2---:R-:W-:Y:S01]  /*1e810*/  MOV R2, 0x1 ;  /* 0x0000000100027802 */ /* 0x004fe20000000f00 */
[----:B------:R-:W-:Y:S01]  /*1e820*/  IMAD.MOV.U32 R201, RZ, RZ, 0x181f ;  /* 0x0000181fffc97424 */ /* 0x000fe200078e00ff */
[----:B------:R-:W-:-:S02]  /*1e830*/  MOV R3, 0x1e850 ;  /* 0x0001e85000037802 */ /* 0x000fc40000000f00 */
[----:B-1-3--:R-:W-:Y:S05]  /*1e840*/  CALL.REL.NOINC `($__internal_77_$__cuda_sm70_shflsync_idx_p) ;  /* 0x000008a000007944 */ /* 0x00afea0003c00000 */
[----:B-----5:R-:W-:Y:S01]  /*1e850*/  IMAD.MOV.U32 R4, RZ, RZ, R0 ;  /* 0x000000ffff047224 */ /* 0x020fe200078e0000 */
[----:B------:R-:W-:Y:S01]  /*1e860*/  MOV R2, 0x1 ;  /* 0x0000000100027802 */ /* 0x000fe20000000f00 */
[----:B------:R-:W-:Y:S01]  /*1e870*/  IMAD.MOV.U32 R0, RZ, RZ, R14 ;  /* 0x000000ffff007224 */ /* 0x000fe200078e000e */
[----:B------:R-:W-:-:S02]  /*1e880*/  MOV R201, 0x181f ;  /* 0x0000181f00c97802 */ /* 0x000fc40000000f00 */
[----:B------:R-:W-:Y:S02]  /*1e890*/  MOV R3, 0x1e8b0 ;  /* 0x0001e8b000037802 */ /* 0x000fe40000000f00 */
[----:B-1----:R-:W-:Y:S05]  /*1e8a0*/  CALL.REL.NOINC `($__internal_77_$__cuda_sm70_shflsync_idx_p) ;  /* 0x0000084000007944 */ /* 0x002fea0003c00000 */
[----:B-1---5:R-:W-:Y:S05]  /*1e8b0*/  BRA `(.L_x_4776) ;  /* 0xffffd0f000007947 */ /* 0x022fea000383ffff */
.L_x_4712:
[----:B----4-:R-:W-:Y:S01]  /*1e8c0*/  IMAD.MOV.U32 R0, RZ, RZ, R5 ;  /* 0x000000ffff007224 */ /* 0x010fe200078e0005 */
[----:B-1----:R-:W-:Y:S01]  /*1e8d0*/  MOV R2, 0x2 ;  /* 0x0000000200027802 */ /* 0x002fe20000000f00 */
[----:B------:R-:W-:Y:S01]  /*1e8e0*/  IMAD.MOV.U32 R201, RZ, RZ, 0x181f ;  /* 0x0000181fffc97424 */ /* 0x000fe200078e00ff */
[----:B------:R-:W-:Y:S02]  /*1e8f0*/  MOV R3, 0x1e910 ;  /* 0x0001e91000037802 */ /* 0x000fe40000000f00 */
[----:B--23--:R-:W-:Y:S05]  /*1e900*/  CALL.REL.NOINC `($__internal_77_$__cuda_sm70_shflsync_idx_p) ;  /* 0x000007e000007944 */ /* 0x00cfea0003c00000 */
[----:B-----5:R-:W-:Y:S01]  /*1e910*/  MOV R4, R0 ;  /* 0x0000000000047202 */ /* 0x020fe20000000f00 */
[----:B-1----:R-:W-:Y:S05]  /*1e920*/  BRA `(.L_x_4777) ;  /* 0xffffd1f000007947 */ /* 0x002fea000383ffff */
.L_x_4713:
[----:B----4-:R-:W-:Y:S01]  /*1e930*/  IMAD.MOV.U32 R0, RZ, RZ, R14 ;  /* 0x000000ffff007224 */ /* 0x010fe200078e000e */
[----:B------:R-:W-:Y:S01]  /*1e940*/  MOV R2, 0x2 ;  /* 0x0000000200027802 */ /* 0x000fe20000000f00 */
[----:B------:R-:W-:Y:S01]  /*1e950*/  IMAD.MOV.U32 R201, RZ, RZ, 0x181f ;  /* 0x0000181fffc97424 */ /* 0x000fe200078e00ff */
[----:B------:R-:W-:Y:S02]  /*1e960*/  MOV R3, 0x1e980 ;  /* 0x0001e98000037802 */ /* 0x000fe40000000f00 */
[----:B-123--:R-:W-:Y:S05]  /*1e970*/  CALL.REL.NOINC `($__internal_77_$__cuda_sm70_shflsync_idx_p) ;  /* 0x0000077000007944 */ /* 0x00efea0003c00000 */
[----:B-1---5:R-:W-:Y:S05]  /*1e980*/  BRA `(.L_x_4778) ;  /* 0xffffd1b000007947 */ /* 0x022fea000383ffff */
.L_x_4716:
[----:B-1----:R-:W-:Y:S01]  /*1e990*/  IMAD.MOV.U32 R0, RZ, RZ, R5 ;  /* 0x000000ffff007224 */ /* 0x002fe200078e0005 */
[----:B------:R-:W-:Y:S01]  /*1e9a0*/  MOV R2, 0x3 ;  /* 0x0000000300027802 */ /* 0x000fe20000000f00 */
[----:B------:R-:W-:Y:S01]  /*1e9b0*/  IMAD.MOV.U32 R201, RZ, RZ, 0x181f ;  /* 0x0000181fffc97424 */ /* 0x000fe200078e00ff */
[----:B------:R-:W-:-:S02]  /*1e9c0*/  MOV R3, 0x1e9e0 ;  /* 0x0001e9e000037802 */ /* 0x000fc40000000f00 */
[----:B--234-:R-:W-:Y:S05]  /*1e9d0*/  CALL.REL.NOINC `($__internal_77_$__cuda_sm70_shflsync_idx_p) ;  /* 0x0000071000007944 */ /* 0x01cfea0003c00000 */
[----:B-----5:R-:W-:Y:S01]  /*1e9e0*/  IMAD.MOV.U32 R4, RZ, RZ, R0 ;  /* 0x000000ffff047224 */ /* 0x020fe200078e0000 */
[----:B------:R-:W-:Y:S01]  /*1e9f0*/  MOV R2, 0x3 ;  /* 0x0000000300027802 */ /* 0x000fe20000000f00 */
[----:B------:R-:W-:Y:S01]  /*1ea00*/  IMAD.MOV.U32 R0, RZ, RZ, R14 ;  /* 0x000000ffff007224 */ /* 0x000fe200078e000e */
[----:B------:R-:W-:-:S02]  /*1ea10*/  MOV R201, 0x181f ;  /* 0x0000181f00c97802 */ /* 0x000fc40000000f00 */
[----:B------:R-:W-:Y:S02]  /*1ea20*/  MOV R3, 0x1ea40 ;  /* 0x0001ea4000037802 */ /* 0x000fe40000000f00 */
[----:B-1----:R-:W-:Y:S05]  /*1ea30*/  CALL.REL.NOINC `($__internal_77_$__cuda_sm70_shflsync_idx_p) ;  /* 0x000006b000007944 */ /* 0x002fea0003c00000 */
[----:B-1---5:R-:W-:Y:S05]  /*1ea40*/  BRA `(.L_x_4779) ;  /* 0xffffd27000007947 */ /* 0x022fea000383ffff */
.L_x_4718:
[----:B------:R-:W-:Y:S01]  /*1ea50*/  IMAD.MOV.U32 R0, RZ, RZ, R92 ;  /* 0x000000ffff007224 */ /* 0x000fe200078e005c */
[----:B------:R-:W-:Y:S01]  /*1ea60*/  MOV R2, RZ ;  /* 0x000000ff00027202 */ /* 0x000fe20000000f00 */
[----:B------:R-:W-:Y:S01]  /*1ea70*/  IMAD.MOV.U32 R201, RZ, RZ, 0x1f ;  /* 0x0000001fffc97424 */ /* 0x000fe200078e00ff */
[----:B------:R-:W-:Y:S02]  /*1ea80*/  MOV R3, 0x1eaa0 ;  /* 0x0001eaa000037802 */ /* 0x000fe40000000f00 */
[----:B-12---:R-:W-:Y:S05]  /*1ea90*/  CALL.REL.NOINC `($__internal_77_$__cuda_sm70_shflsync_idx_p) ;  /* 0x0000065000007944 */ /* 0x006fea0003c00000 */
[----:B------:R-:W-:Y:S01]  /*1eaa0*/  MOV R9, R0 ;  /* 0x0000000000097202 */ /* 0x000fe20000000f00 */
[----:B-1---5:R-:W-:Y:S05]  /*1eab0*/  BRA `(.L_x_4780) ;  /* 0xffffd41000007947 */ /* 0x022fea000383ffff */
.L_x_4719:
[----:B------:R-:W-:Y:S01]  /*1eac0*/  IMAD.MOV.U32 R0, RZ, RZ, R92 ;  /* 0x000000ffff007224 */ /* 0x000fe200078e005c */
[----:B------:R-:W-:Y:S01]  /*1ead0*/  MOV R2, 0x1 ;  /* 0x0000000100027802 */ /* 0x000fe20000000f00 */
[----:B------:R-:W-:Y:S01]  /*1eae0*/  IMAD.MOV.U32 R201, RZ, RZ, 0x1f ;  /* 0x0000001fffc97424 */ /* 0x000fe200078e00ff */
[----:B------:R-:W-:Y:S02]  /*1eaf0*/  MOV R3, 0x1eb10 ;  /* 0x0001eb1000037802 */ /* 0x000fe40000000f00 */
[----:B-1234-:R-:W-:Y:S05]  /*1eb00*/  CALL.REL.NOINC `($__internal_77_$__cuda_sm70_shflsync_idx_p) ;  /* 0x000005e000007944 */ /* 0x01efea0003c00000 */
[----:B------:R-:W-:Y:S01]  /*1eb10*/  MOV R6, R0 ;  /* 0x0000000000067202 */ /* 0x000fe20000000f00 */
[----:B-1---5:R-:W-:Y:S05]  /*1eb20*/  BRA `(.L_x_4781) ;  /* 0xffffd3c000007947 */ /* 0x022fea000383ffff */
.L_x_4720:
[----:B------:R-:W-:Y:S02]  /*1eb30*/  MOV R3, 0x1 ;  /* 0x0000000100037802 */ /* 0x000fe40000000f00 */
[----:B------:R-:W-:-:S02]  /*1eb40*/  MOV R2, 0x1eb60 ;  /* 0x0001eb6000027802 */ /* 0x000fc40000000f00 */
[----:B---34-:R-:W-:Y:S05]  /*1eb50*/  CALL.REL.NOINC `($__internal_78_$__cuda_sm70_shflsync_up_p) ;  /* 0x0000061000007944 */ /* 0x018fea0003c00000 */
[----:B------:R-:W-:Y:S05]  /*1eb60*/  BRA `(.L_x_4782) ;  /* 0xffffd4a000007947 */ /* 0x000fea000383ffff */
.L_x_4721:
[----:B------:R-:W-:Y:S02]  /*1eb70*/  MOV R3, 0x2 ;  /* 0x0000000200037802 */ /* 0x000fe40000000f00 */
[----:B------:R-:W-:-:S02]  /*1eb80*/  MOV R2, 0x1eba0 ;  /* 0x0001eba000027802 */ /* 0x000fc40000000f00 */
[----:B---34-:R-:W-:Y:S05]  /*1eb90*/  CALL.REL.NOINC `($__internal_78_$__cuda_sm70_shflsync_up_p) ;  /* 0x000005d000007944 */ /* 0x018fea0003c00000 */
        /* <DEDUP_REMOVED lines=23> */
.L_x_4725:
[----:B------:R-:W-:Y:S02]  /*1ed10*/  MOV R3, 0x1 ;  /* 0x0000000100037802 */ /* 0x000fe40000000f00 */
[----:B------:R-:W-:Y:S02]  /*1ed20*/  MOV R2, 0x1ed40 ;  /* 0x0001ed4000027802 */ /* 0x000fe40000000f00 */
[----:B---3--:R-:W-:Y:S05]  /*1ed30*/  CALL.REL.NOINC `($__internal_78_$__cuda_sm70_shflsync_up_p) ;  /* 0x0000043000007944 */ /* 0x008fea0003c00000 */
[----:B------:R-:W-:Y:S01]  /*1ed40*/  MOV R2, R4 ;  /* 0x0000000400027202 */ /* 0x000fe20000000f00 */
[----:B------:R-:W-:Y:S05]  /*1ed50*/  BRA `(.L_x_4784) ;  /* 0xffffd51000007947 */ /* 0x000fea000383ffff */
.L_x_4726:
[----:B------:R-:W-:Y:S02]  /*1ed60*/  MOV R3, 0x2 ;  /* 0x0000000200037802 */ /* 0x000fe40000000f00 */
[----:B------:R-:W-:Y:S02]  /*1ed70*/  MOV R2, 0x1ed90 ;  /* 0x0001ed9000027802 */ /* 0x000fe40000000f00 */
[----:B---3--:R-:W-:Y:S05]  /*1ed80*/  CALL.REL.NOINC `($__internal_78_$__cuda_sm70_shflsync_up_p) ;  /* 0x000003e000007944 */ /* 0x008fea0003c00000 */
        /* <DEDUP_REMOVED lines=23> */
.L_x_4728:
[----:B------:R-:W-:Y:S02]  /*1ef00*/  SEL R0, RZ, 0x1, P0 ;  /* 0x00000001ff007807 */ /* 0x000fe40000000000 */
[----:B------:R-:W-:Y:S02]  /*1ef10*/  MOV R2, 0x1ef30 ;  /* 0x0001ef3000027802 */ /* 0x000fe40000000f00 */
[----:B-1-3--:R-:W-:Y:S05]  /*1ef20*/  CALL.REL.NOINC `($__internal_79_$__cuda_sm70_votesync_ballot) ;  /* 0x000002a000007944 */ /* 0x00afea0003c00000 */
[----:B------:R-:W-:Y:S01]  /*1ef30*/  MOV R10, R0 ;  /* 0x00000000000a7202 */ /* 0x000fe20000000f00 */
[----:B------:R-:W-:Y:S05]  /*1ef40*/  BRA `(.L_x_4786) ;  /* 0xffffd4b000007947 */ /* 0x000fea000383ffff */
.L_x_4729:
[----:B------:R-:W-:Y:S01]  /*1ef50*/  IMAD.MOV.U32 R0, RZ, RZ, R7 ;  /* 0x000000ffff007224 */ /* 0x000fe200078e0007 */
[----:B------:R-:W-:Y:S01]  /*1ef60*/  MOV R2, R6 ;  /* 0x0000000600027202 */ /* 0x000fe20000000f00 */
[----:B------:R-:W-:Y:S01]  /*1ef70*/  IMAD.MOV.U32 R201, RZ, RZ, 0x1f ;  /* 0x0000001fffc97424 */ /* 0x000fe200078e00ff */
[----:B------:R-:W-:Y:S02]  /*1ef80*/  MOV R3, 0x1efa0 ;  /* 0x0001efa000037802 */ /* 0x000fe40000000f00 */
[----:B-1-3--:R-:W-:Y:S05]  /*1ef90*/  CALL.REL.NOINC `($__internal_77_$__cuda_sm70_shflsync_idx_p) ;  /* 0x0000015000007944 */ /* 0x00afea0003c00000 */
[----:B------:R-:W-:Y:S01]  /*1efa0*/  IMAD.MOV.U32 R7, RZ, RZ, R0 ;  /* 0x000000ffff077224 */ /* 0x000fe200078e0000 */
[----:B------:R-:W-:Y:S01]  /*1efb0*/  MOV R2, R6 ;  /* 0x0000000600027202 */ /* 0x000fe20000000f00 */
[----:B------:R-:W-:Y:S01]  /*1efc0*/  IMAD.MOV.U32 R0, RZ, RZ, R8 ;  /* 0x000000ffff007224 */ /* 0x000fe200078e0008 */
[----:B------:R-:W-:Y:S02]  /*1efd0*/  MOV R201, 0x1f ;  /* 0x0000001f00c97802 */ /* 0x000fe40000000f00 */
[----:B------:R-:W-:-:S02]  /*1efe0*/  MOV R3, 0x1f000 ;  /* 0x0001f00000037802 */ /* 0x000fc40000000f00 */
[----:B-1---5:R-:W-:Y:S05]  /*1eff0*/  CALL.REL.NOINC `($__internal_77_$__cuda_sm70_shflsync_idx_p) ;  /* 0x000000f000007944 */ /* 0x022fea0003c00000 */
[----:B------:R-:W-:Y:S01]  /*1f000*/  MOV R5, R0 ;  /* 0x0000000000057202 */ /* 0x000fe20000000f00 */
[----:B-1---5:R-:W-:Y:S05]  /*1f010*/  BRA `(.L_x_4787) ;  /* 0xffffd43000007947 */ /* 0x022fea000383ffff */
.L_x_4732:
[----:B------:R-:W-:Y:S01]  /*1f020*/  IMAD.MOV.U32 R0, RZ, RZ, R4 ;  /* 0x000000ffff007224 */ /* 0x000fe200078e0004 */
[----:B------:R-:W-:Y:S01]  /*1f030*/  MOV R2, R6 ;  /* 0x0000000600027202 */ /* 0x000fe20000000f00 */
[----:B------:R-:W-:Y:S01]  /*1f040*/  IMAD.MOV.U32 R201, RZ, RZ, 0x1f ;  /* 0x0000001fffc97424 */ /* 0x000fe200078e00ff */
[----:B------:R-:W-:-:S02]  /*1f050*/  MOV R3, 0x1f070 ;  /* 0x0001f07000037802 */ /* 0x000fc40000000f00 */
[----:B-1-34-:R-:W-:Y:S05]  /*1f060*/  CALL.REL.NOINC `($__internal_77_$__cuda_sm70_shflsync_idx_p) ;  /* 0x0000008000007944 */ /* 0x01afea0003c00000 */
[----:B------:R-:W-:Y:S01]  /*1f070*/  MOV R12, R0 ;  /* 0x00000000000c7202 */ /* 0x000fe20000000f00 */
[----:B-1---5:R-:W-:Y:S05]  /*1f080*/  BRA `(.L_x_4731) ;  /* 0xffffd42000007947 */ /* 0x022fea000383ffff */
        .weak           $__internal_76_$__cuda_sm70_shflsync_bfly_p
        .type           $__internal_76_$__cuda_sm70_shflsync_bfly_p,@function
        .size           $__internal_76_$__cuda_sm70_shflsync_bfly_p,($__internal_77_$__cuda_sm70_shflsync_idx_p - $__internal_76_$__cuda_sm70_shflsync_bfly_p)
$__internal_76_$__cuda_sm70_shflsync_bfly_p:
[----:B------:R-:W-:Y:S02]  /*1f090*/  MOV R166, 0xffffffff ;  /* 0xffffffff00a67802 */ /* 0x000fe40000000f00 */
[----:B------:R-:W-:-:S02]  /*1f0a0*/  MOV R3, 0x1f ;  /* 0x0000001f00037802 */ /* 0x000fc40000000f00 */
[----:B------:R-:W-:Y:S04]  /*1f0b0*/  WARPSYNC R166 ;  /* 0x000000a600007348 */ /* 0x000fe80003800000 */
[----:B------:R1:W2:Y:S02]  /*1f0c0*/  SHFL.BFLY PT, R0, R132, R0, R3 ;  /* 0x0c00000084007389 */ /* 0x0002a400000e0003 */
[----:B-1----:R-:W-:-:S04]  /*1f0d0*/  MOV R3, 0x0 ;  /* 0x0000000000037802 */ /* 0x002fc80000000f00 */
[----:B--2---:R-:W-:Y:S05]  /*1f0e0*/  RET.REL.NODEC R2 `(_ZN7cutlass13device_kernelIN5flash19enable_sm80_to_sm89INS1_16FlashAttnFwdSm80INS1_25CollectiveMainloopFwdSm80ILi8ELi1ELb0EN4cute5tupleIJNS5_1CILi128EEENS7_ILi32EEENS7_ILi256EEEEEELi256ENS_10bfloat16_tEfNS_4arch4Sm80ELb1ELb0ELb0ELb1ELb1ELb1ELb1ELb1EEENS1_21CollectiveEpilogueFwdINS6_IJS8_SA_S9_EEENS6_IJNS7_ILi1EEESI_SI_EEESC_SE_Li256ELb1ELb1ELb1ELb0EEENS1_36VarlenDynamicPersistentTileSchedulerILi128ELi32ELi256ELi256ELb1ELb1ELb0ELb1ELb1ELb1EEEEEEEEEvNT_6ParamsE) ;  /* 0xfffe0f1002007950 */ /* 0x004fea0003c3ffff */
        .weak           $__internal_77_$__cuda_sm70_shflsync_idx_p
        .type           $__internal_77_$__cuda_sm70_shflsync_idx_p,@function
        .size           $__internal_77_$__cuda_sm70_shflsync_idx_p,($__internal_78_$__cuda_sm70_shflsync_up_p - $__internal_77_$__cuda_sm70_shflsync_idx_p)
$__internal_77_$__cuda_sm70_shflsync_idx_p:
[----:B------:R1:W-:Y:S02]  /*1f0f0*/  STL [R1+0x44], R4 ;  /* 0x0000440401007387 */ /* 0x0003e40000100800 */
[----:B-1----:R-:W-:-:S04]  /*1f100*/  MOV R4, 0xffffffff ;  /* 0xffffffff00047802 */ /* 0x002fc80000000f00 */
[----:B------:R-:W-:Y:S04]  /*1f110*/  WARPSYNC R4 ;  /* 0x0000000400007348 */ /* 0x000fe80003800000 */
[----:B------:R1:W2:Y:S04]  /*1f120*/  SHFL.IDX PT, R0, R0, R2, R201 ;  /* 0x0000000200007389 */ /* 0x0002a800000e00c9 */
[----:B-1----:R1:W5:Y:S01]  /*1f130*/  LDL.LU R4, [R1+0x44] ;  /* 0x0000440001047983 */ /* 0x0023620000300800 */
[----:B------:R-:W-:Y:S02]  /*1f140*/  MOV R2, R3 ;  /* 0x0000000300027202 */ /* 0x000fe40000000f00 */
[----:B------:R-:W-:-:S04]  /*1f150*/  MOV R3, 0x0 ;  /* 0x0000000000037802 */ /* 0x000fc80000000f00 */
[----:B--2---:R-:W-:Y:S05]  /*1f160*/  RET.REL.NODEC R2 `(_ZN7cutlass13device_kernelIN5flash19enable_sm80_to_sm89INS1_16FlashAttnFwdSm80INS1_25CollectiveMainloopFwdSm80ILi8ELi1ELb0EN4cute5tupleIJNS5_1CILi128EEENS7_ILi32EEENS7_ILi256EEEEEELi256ENS_10bfloat16_tEfNS_4arch4Sm80ELb1ELb0ELb0ELb1ELb1ELb1ELb1ELb1EEENS1_21CollectiveEpilogueFwdINS6_IJS8_SA_S9_EEENS6_IJNS7_ILi1EEESI_SI_EEESC_SE_Li256ELb1ELb1ELb1ELb0EEENS1_36VarlenDynamicPersistentTileSchedulerILi128ELi32ELi256ELi256ELb1ELb1ELb0ELb1ELb1ELb1EEEEEEEEEvNT_6ParamsE) ;  /* 0xfffe0e9002007950 */ /* 0x004fea0003c3ffff */
        .weak           $__internal_78_$__cuda_sm70_shflsync_up_p
        .type           $__internal_78_$__cuda_sm70_shflsync_up_p,@function
        .size           $__internal_78_$__cuda_sm70_shflsync_up_p,($__internal_79_$__cuda_sm70_votesync_ballot - $__internal_78_$__cuda_sm70_shflsync_up_p)
$__internal_78_$__cuda_sm70_shflsync_up_p:
[----:B------:R-:W-:Y:S02]  /*1f170*/  MOV R4, RZ ;  /* 0x000000ff00047202 */ /* 0x000fe40000000f00 */
[----:B------:R-:W-:-:S04]  /*1f180*/  MOV R10, 0xffffffff ;  /* 0xffffffff000a7802 */ /* 0x000fc80000000f00 */
[----:B------:R-:W-:Y:S04]  /*1f190*/  WARPSYNC R10 ;  /* 0x0000000a00007348 */ /* 0x000fe80003800000 */
[----:B------:R1:W2:Y:S02]  /*1f1a0*/  SHFL.UP PT, R4, R0, R3, R4 ;  /* 0x0400000300047389 */ /* 0x0002a400000e0004 */
[----:B-1----:R-:W-:-:S04]  /*1f1b0*/  MOV R3, 0x0 ;  /* 0x0000000000037802 */ /* 0x002fc80000000f00 */
[----:B--2---:R-:W-:Y:S05]  /*1f1c0*/  RET.REL.NODEC R2 `(_ZN7cutlass13device_kernelIN5flash19enable_sm80_to_sm89INS1_16FlashAttnFwdSm80INS1_25CollectiveMainloopFwdSm80ILi8ELi1ELb0EN4cute5tupleIJNS5_1CILi128EEENS7_ILi32EEENS7_ILi256EEEEEELi256ENS_10bfloat16_tEfNS_4arch4Sm80ELb1ELb0ELb0ELb1ELb1ELb1ELb1ELb1EEENS1_21CollectiveEpilogueFwdINS6_IJS8_SA_S9_EEENS6_IJNS7_ILi1EEESI_SI_EEESC_SE_Li256ELb1ELb1ELb1ELb0EEENS1_36VarlenDynamicPersistentTileSchedulerILi128ELi32ELi256ELi256ELb1ELb1ELb0ELb1ELb1ELb1EEEEEEEEEvNT_6ParamsE) ;  /* 0xfffe0e3002007950 */ /* 0x004fea0003c3ffff */
        .weak           $__internal_79_$__cuda_sm70_votesync_ballot
        .type           $__internal_79_$__cuda_sm70_votesync_ballot,@function
        .size           $__internal_79_$__cuda_sm70_votesync_ballot,(.L_x_6589 - $__internal_79_$__cuda_sm70_votesync_ballot)
$__internal_79_$__cuda_sm70_votesync_ballot:
[----:B------:R-:W-:Y:S01]  /*1f1d0*/  ISETP.NE.U32.AND P0, PT, R0, 0x1, PT ;  /* 0x000000010000780c */ /* 0x000fe20003f05070 */
[----:B------:R-:W-:-:S04]  /*1f1e0*/  IMAD.MOV.U32 R3, RZ, RZ, -0x1 ;  /* 0xffffffffff037424 */ /* 0x000fc800078e00ff */
[----:B------:R-:W-:Y:S08]  /*1f1f0*/  WARPSYNC R3 ;  /* 0x0000000300007348 */ /* 0x000ff00003800000 */
[----:B------:R-:W-:-:S04]  /*1f200*/  VOTE.ANY R0, PT, !P0 ;  /* 0x0000000000007806 */ /* 0x000fc800040e0100 */
[----:B------:R-:W-:Y:S01]  /*1f210*/  LOP3.LUT R0, R0, R3, RZ, 0xc0, !PT ;  /* 0x0000000300007212 */ /* 0x000fe200078ec0ff */
[----:B------:R-:W-:-:S04]  /*1f220*/  IMAD.MOV.U32 R3, RZ, RZ, 0x0 ;  /* 0x00000000ff037424 */ /* 0x000fc800078e00ff */
[----:B------:R-:W-:Y:S05]  /*1f230*/  RET.REL.NODEC R2 `(_ZN7cutlass13device_kernelIN5flash19enable_sm80_to_sm89INS1_16FlashAttnFwdSm80INS1_25CollectiveMainloopFwdSm80ILi8ELi1ELb0EN4cute5tupleIJNS5_1CILi128EEENS7_ILi32EEENS7_ILi256EEEEEELi256ENS_10bfloat16_tEfNS_4arch4Sm80ELb1ELb0ELb0ELb1ELb1ELb1ELb1ELb1EEENS1_21CollectiveEpilogueFwdINS6_IJS8_SA_S9_EEENS6_IJNS7_ILi1EEESI_SI_EEESC_SE_Li256ELb1ELb1ELb1ELb0EEENS1_36VarlenDynamicPersistentTileSchedulerILi128ELi32ELi256ELi256ELb1ELb1ELb0ELb1ELb1ELb1EEEEEEEEEvNT_6ParamsE) ;  /* 0xfffe0dc002007950 */ /* 0x000fea0003c3ffff */
.L_x_4788:
        /* <DEDUP_REMOVED lines=12> */
.L_x_6589:


//--------------------- .text._ZN7cutlass13device_kernelIN5flash19enable_sm80_to_sm89INS1_16FlashAttnFwdSm80INS1_25CollectiveMainloopFwdSm80ILi8ELi1ELb0EN4cute5tupleIJNS5_1CILi128EEENS7_ILi96EEENS7_ILi256EEEEEELi256ENS_10bfloat16_tEfNS_4arch4Sm80ELb0ELb0ELb0ELb0ELb1ELb0ELb1ELb1EEENS1_21CollectiveEpilogueFwdINS6_IJS8_SA_S9_EEENS6_IJNS7_ILi1EEESI_SI_EEESC_SE_Li256ELb0ELb1ELb1ELb0EEENS1_19SingleTileSchedulerILb0ELb1ELb1ELi128EEEEEEEEEvNT_6ParamsE --------------------------
	.section	.text._ZN7cutlass13device_kernelIN5flash19enable_sm80_to_sm89INS1_16FlashAttnFwdSm80INS1_25CollectiveMainloopFwdSm80ILi8ELi1ELb0EN4cute5tupleIJNS5_1CILi128EEENS7_ILi96EEENS7_ILi256EEEEEELi256ENS_10bfloat16_tEfNS_4arch4Sm80ELb0ELb0ELb0ELb0ELb1ELb0ELb1ELb1EEENS1_21CollectiveEpilogueFwdINS6_IJS8_SA_S9_EEENS6_IJNS7_ILi1EEESI_SI_EEESC_SE_Li256ELb0ELb1ELb1ELb0EEENS1_19SingleTileSchedulerILb0ELb1ELb1ELi128EEEEEEEEEvNT_6ParamsE,"ax",@progbits
	.sectioninfo	@"SHI_REGISTERS=255"
	.align	128
.text._ZN7cutlass13device_kernelIN5flash19enable_sm80_to_sm89INS1_16FlashAttnFwdSm80INS1_25CollectiveMainloopFwdSm80ILi8ELi1ELb0EN4cute5tupleIJNS5_1CILi128EEENS7_ILi96EEENS7_ILi256EEEEEELi256ENS_10bfloat16_tEfNS_4arch4Sm80ELb0ELb0ELb0ELb0ELb1ELb0ELb1ELb1EEENS1_21CollectiveEpilogueFwdINS6_IJS8_SA_S9_EEENS6_IJNS7_ILi1EEESI_SI_EEESC_SE_Li256ELb0ELb1ELb1ELb0EEENS1_19SingleTileSchedulerILb0ELb1ELb1ELi128EEEEEEEEEvNT_6ParamsE:
        .type           _ZN7cutlass13device_kernelIN5flash19enable_sm80_to_sm89INS1_16FlashAttnFwdSm80INS1_25CollectiveMainloopFwdSm80ILi8ELi1ELb0EN4cute5tupleIJNS5_1CILi128EEENS7_ILi96EEENS7_ILi256EEEEEELi256ENS_10bfloat16_tEfNS_4arch4Sm80ELb0ELb0ELb0ELb0ELb1ELb0ELb1ELb1EEENS1_21CollectiveEpilogueFwdINS6_IJS8_SA_S9_EEENS6_IJNS7_ILi1EEESI_SI_EEESC_SE_Li256ELb0ELb1ELb1ELb0EEENS1_19SingleTileSchedulerILb0ELb1ELb1ELi128EEEEEEEEEvNT_6ParamsE,@function
        .size           _ZN7cutlass13device_kernelIN5flash19enable_sm80_to_sm89INS1_16FlashAttnFwdSm80INS1_25CollectiveMainloopFwdSm80ILi8ELi1ELb0EN4cute5tupleIJNS5_1CILi128EEENS7_ILi96EEENS7_ILi256EEEEEELi256ENS_10bfloat16_tEfNS_4arch4Sm80ELb0ELb0ELb0ELb0ELb1ELb0ELb1ELb1EEENS1_21CollectiveEpilogueFwdINS6_IJS8_SA_S9_EEENS6_IJNS7_ILi1EEESI_SI_EEESC_SE_Li256ELb0ELb1ELb1ELb0EEENS1_19SingleTileSchedulerILb0ELb1ELb1ELi128EEEEEEEEEvNT_6ParamsE,(.L_x_6594 - _ZN7cutlass13device_kernelIN5flash19enable_sm80_to_sm89INS1_16FlashAttnFwdSm80INS1_25CollectiveMainloopFwdSm80ILi8ELi1ELb0EN4cute5tupleIJNS5_1CILi128EEENS7_ILi96EEENS7_ILi256EEEEEELi256ENS_10bfloat16_tEfNS_4arch4Sm80ELb0ELb0ELb0ELb0ELb1ELb0ELb1ELb1EEENS1_21CollectiveEpilogueFwdINS6_IJS8_SA_S9_EEENS6_IJNS7_ILi1EEESI_SI_EEESC_SE_Li256ELb0ELb1ELb1ELb0EEENS1_19SingleTileSchedulerILb0ELb1ELb1ELi128EEEEEEEEEvNT_6ParamsE)
        .other          _ZN7cutlass13device_kernelIN5flash19enable_sm80_to_sm89INS1_16FlashAttnFwdSm80INS1_25CollectiveMainloopFwdSm80ILi8ELi1ELb0EN4cute5tupleIJNS5_1CILi128EEENS7_ILi96EEENS7_ILi256EEEEEELi256ENS_10bfloat16_tEfNS_4arch4Sm80ELb0ELb0ELb0ELb0ELb1ELb0ELb1ELb1EEENS1_21CollectiveEpilogueFwdINS6_IJS8_SA_S9_EEENS6_IJNS7_ILi1EEESI_SI_EEESC_SE_Li256ELb0ELb1ELb1ELb0EEENS1_19SingleTileSchedulerILb0ELb1ELb1ELi128EEEEEEEEEvNT_6ParamsE,@"STO_CUDA_ENTRY STV_DEFAULT"
_ZN7cutlass13device_kernelIN5flash19enable_sm80_to_sm89INS1_16FlashAttnFwdSm80INS1_25CollectiveMainloopFwdSm80ILi8ELi1ELb0EN4cute5tupleIJNS5_1CILi128EEENS7_ILi96EEENS7_ILi256EEEEEELi256ENS_10bfloat16_tEfNS_4arch4Sm80ELb0ELb0ELb0ELb0ELb1ELb0ELb1ELb1EEENS1_21CollectiveEpilogueFwdINS6_IJS8_SA_S9_EEENS6_IJNS7_ILi1EEESI_SI_EEESC_SE_Li256ELb0ELb1ELb1ELb0EEENS1_19SingleTileSchedulerILb0ELb1ELb1ELi128EEEEEEEEEvNT_6ParamsE:
        /* <DEDUP_REMOVED lines=18> */
.L_x_4789:
[----:B------:R-:W-:Y:S02]  /*0120*/  ULDC.64 UR4, c[0x0][0x550] ;  /* 0x0001540000047ab9 */ /* 0x000fe40000000a00 */
[----:B------:R-:W-:Y:S02]  /*0130*/  UISETP.NE.AND UP0, UPT, UR4, 0x1, UPT ;  /* 0x000000010400788c */ /* 0x000fe4000bf05270 */
[----:B------:R-:W-:-:S02]  /*0140*/  UIMAD.WIDE.U32 UR8, UR7, UR5, URZ ;  /* 0x00000005070872a5 */ /* 0x000fc4000f8e003f */
[----:B------:R-:W-:Y:S02]  /*0150*/  ULDC UR4, c[0x0][0x558] ;  /* 0x0001560000047ab9 */ /* 0x000fe40000000800 */
[----:B------:R-:W-:-:S05]  /*0160*/  UMOV UR11, UR7 ;  /* 0x00000007000b7c82 */ /* 0x000fca0008000000 */
[----:B------:R-:W-:-:S03]  /*0170*/  @UP0 USHF.R.U32.HI UR11, URZ, UR4, UR9 ;  /* 0x000000043f0b0299 */ /* 0x000fc60008011609 */
.L_x_4790:
        /* <DEDUP_REMOVED lines=64> */
.L_x_4791:
        /* <DEDUP_REMOVED lines=89> */
[----:B------:R-:W-:Y:S01]  /*0b10*/  LEA.HI R30, R6, R2, RZ, 0x3 ;  /* 0x00000002061e7211 */ /* 0x000fe200078f18ff */
[----:B------:R-:W-:Y:S01]  /*0b20*/  ULDC.64 UR4, c[0x0][0x1b8] ;  /* 0x00006e0000047ab9 */ /* 0x000fe20000000a00 */
[----:B------:R-:W-:Y:S01]  /*0b30*/  ISETP.NE.AND P0, PT, R0, 0x1, PT ;  /* 0x000000010000780c */ /* 0x000fe20003f05270 */
[----:B------:R-:W-:Y:S01]  /*0b40*/  UIMAD UR14, UR14, UR4, URZ ;  /* 0x000000040e0e72a4 */ /* 0x000fe2000f8e023f */
[----:B------:R-:W-:Y:S01]  /*0b50*/  LOP3.LUT R13, R30, 0xfffffff8, RZ, 0xc0, !PT ;  /* 0xfffffff81e0d7812 */ /* 0x000fe200078ec0ff */
[----:B------:R-:W-:Y:S01]  /*0b60*/  UIMAD.WIDE.U32 UR16, UR11, UR4, URZ ;  /* 0x000000040b1072a5 */ /* 0x000fe2000f8e003f */
[----:B------:R-:W-:Y:S01]  /*0b70*/  SHF.R.S32.HI R30, RZ, 0x3, R30 ;  /* 0x00000003ff1e7819 */ /* 0x000fe2000001141e */
[----:B------:R-:W-:Y:S01]  /*0b80*/  UIMAD UR14, UR11, UR5, UR14 ;  /* 0x000000050b0e72a4 */ /* 0x000fe2000f8e020e */
[----:B------:R-:W-:Y:S01]  /*0b90*/  BSSY B0, `(.L_x_4793) ;  /* 0x000005a000007945 */ /* 0x000fe20003800000 */
        /* <DEDUP_REMOVED lines=12> */
[----:B------:R1:W-:Y:S01]  /*0c60*/  STL [R1], R108 ;  /* 0x0000006c01007387 */ /* 0x0003e20000100800 */
[----:B------:R-:W-:Y:S01]  /*0c70*/  ULDC UR4, c[0x0][0x168] ;  /* 0x00005a0000047ab9 */ /* 0x000fe20000000800 */
[----:B------:R-:W-:Y:S01]  /*0c80*/  @P0 IMAD.HI.U32 R0, R7, c[0x0][0x2c8], RZ ;  /* 0x0000b20007000a27 */ /* 0x000fe200078e00ff */
[----:B------:R-:W-:Y:S01]  /*0c90*/  UIADD3 UR5, UR17, UR5, URZ ;  /* 0x0000000511057290 */ /* 0x000fe2000fffe03f */
[----:B------:R-:W-:-:S02]  /*0ca0*/  IADD3 R12, R33, 0x40, RZ ;  /* 0x00000040210c7810 */ /* 0x000fc40007ffe0ff */
[----:B---3--:R-:W-:Y:S01]  /*0cb0*/  IMAD.MOV.U32 R5, RZ, RZ, R7 ;  /* 0x000000ffff057224 */ /* 0x008fe200078e0007 */
[----:B------:R-:W-:Y:S01]  /*0cc0*/  @P0 SHF.R.U32.HI R5, RZ, c[0x0][0x2cc], R0 ;  /* 0x0000b300ff050a19 */ /* 0x000fe20000011600 */
[----:B------:R-:W-:Y:S01]  /*0cd0*/  IMAD.U32 R11, RZ, RZ, UR17 ;  /* 0x00000011ff0b7e24 */ /* 0x000fe2000f8e00ff */
[C---:B------:R-:W-:Y:S01]  /*0ce0*/  IADD3 R32, R33.reuse, 0x80, RZ ;  /* 0x0000008021207810 */ /* 0x040fe20007ffe0ff */
[----:B------:R-:W-:Y:S01]  /*0cf0*/  IMAD.U32 R10, RZ, RZ, UR16 ;  /* 0x00000010ff0a7e24 */ /* 0x000fe2000f8e00ff */
[--C-:B------:R-:W-:Y:S01]  /*0d00*/  SHF.R.S32.HI R4, RZ, 0x1f, R5.reuse ;  /* 0x0000001fff047819 */ /* 0x100fe20000011405 */
[----:B------:R-:W-:Y:S01]  /*0d10*/  IMAD.MOV R0, RZ, RZ, -R5 ;  /* 0x000000ffff007224 */ /* 0x000fe200078e0a05 */
[----:B------:R-:W-:Y:S01]  /*0d20*/  ISETP.GE.AND P3, PT, R33, c[0x0][0x198], PT ;  /* 0x0000660021007a0c */ /* 0x000fe20003f66270 */
[----:B------:R-:W-:Y:S01]  /*0d30*/  IMAD.U32 R11, RZ, RZ, UR5 ;  /* 0x00000005ff0b7e24 */ /* 0x000fe2000f8e00ff */
[----:B------:R-:W-:Y:S01]  /*0d40*/  ULDC UR5, c[0x0][0x2c4] ;  /* 0x0000b10000057ab9 */ /* 0x000fe20000000800 */
[----:B------:R-:W-:Y:S01]  /*0d50*/  IMAD R0, R0, c[0x0][0x2c4], R7 ;  /* 0x0000b10000007a24 */ /* 0x000fe200078e0207 */
[----:B------:R-:W-:Y:S01]  /*0d60*/  UIMAD UR4, UR5, UR4, URZ ;  /* 0x00000004050472a4 */ /* 0x000fe2000f8e023f */
[----:B------:R-:W-:Y:S01]  /*0d70*/  IMAD R4, R4, c[0x0][0x1b0], RZ ;  /* 0x00006c0004047a24 */ /* 0x000fe200078e02ff */
[----:B------:R-:W-:Y:S01]  /*0d80*/  ISETP.GE.AND P4, PT, R12, c[0x0][0x198], PT ;  /* 0x000066000c007a0c */ /* 0x000fe20003f86270 */
[----:B------:R-:W-:Y:S01]  /*0d90*/  IMAD.WIDE.U32 R10, R5, c[0x0][0x1b0], R10 ;  /* 0x00006c00050a7a25 */ /* 0x000fe200078e000a */
[----:B------:R-:W-:-:S02]  /*0da0*/  SHF.R.S32.HI R8, RZ, 0x1f, R0 ;  /* 0x0000001fff087819 */ /* 0x000fc40000011400 */
[----:B------:R-:W-:Y:S01]  /*0db0*/  ISETP.GE.AND P6, PT, R32, c[0x0][0x198], PT ;  /* 0x0000660020007a0c */ /* 0x000fe20003fc6270 */
[----:B------:R-:W-:Y:S02]  /*0dc0*/  IMAD R4, R5, c[0x0][0x1b4], R4 ;  /* 0x00006d0005047a24 */ /* 0x000fe400078e0204 */
[----:B------:R-:W-:Y:S02]  /*0dd0*/  IMAD R8, R8, c[0x0][0x1a8], RZ ;  /* 0x00006a0008087a24 */ /* 0x000fe400078e02ff */
[----:B------:R-:W-:Y:S01]  /*0de0*/  IMAD.IADD R5, R11, 0x1, R4 ;  /* 0x000000010b057824 */ /* 0x000fe200078e0204 */
[CC--:B------:R-:W-:Y:S01]  /*0df0*/  LEA.HI R11, R6.reuse, R2.reuse, RZ, 0x4 ;  /* 0x00000002060b7211 */ /* 0x0c0fe200078f20ff */
[----:B------:R-:W-:Y:S01]  /*0e00*/  IMAD.MOV.U32 R4, RZ, RZ, R10 ;  /* 0x000000ffff047224 */ /* 0x000fe200078e000a */
[----:B------:R-:W-:Y:S01]  /*0e10*/  LEA.HI R10, R6, R2, RZ, 0x6 ;  /* 0x00000002060a7211 */ /* 0x000fe200078f30ff */
[C---:B------:R-:W-:Y:S02]  /*0e20*/  IMAD R8, R0.reuse, c[0x0][0x1ac], R8 ;  /* 0x00006b0000087a24 */ /* 0x040fe400078e0208 */
[----:B------:R-:W-:Y:S01]  /*0e30*/  IMAD.WIDE.U32 R4, R0, c[0x0][0x1a8], R4 ;  /* 0x00006a0000047a25 */ /* 0x000fe200078e0004 */
[----:B------:R-:W-:-:S03]  /*0e40*/  LOP3.LUT R0, R11, 0xfffffff0, RZ, 0xc0, !PT ;  /* 0xfffffff00b007812 */ /* 0x000fc600078ec0ff */
[----:B------:R-:W-:Y:S01]  /*0e50*/  IMAD.IADD R8, R5, 0x1, R8 ;  /* 0x0000000105087824 */ /* 0x000fe200078e0208 */
[----:B------:R-:W-:Y:S01]  /*0e60*/  LEA R16, P0, R4, c[0x0][0x160], 0x1 ;  /* 0x0000580004107a11 */ /* 0x000fe200078008ff */
[----:B------:R-:W-:Y:S02]  /*0e70*/  IMAD.IADD R0, R2, 0x1, -R0 ;  /* 0x0000000102007824 */ /* 0x000fe400078e0a00 */
[----:B------:R-:W-:Y:S01]  /*0e80*/  IMAD R9, R9, 0x80, R30 ;  /* 0x0000008009097824 */ /* 0x000fe200078e021e */
[----:B------:R-:W-:Y:S01]  /*0e90*/  LEA.HI.X R8, R4, c[0x0][0x164], R8, 0x1, P0 ;  /* 0x0000590004087a11 */ /* 0x000fe200000f0c08 */
[----:B------:R-:W-:Y:S01]  /*0ea0*/  IMAD.SHL.U32 R10, R10, 0x8, RZ ;  /* 0x000000080a0a7824 */ /* 0x000fe200078e00ff */
[----:B------:R-:W-:Y:S01]  /*0eb0*/  SHF.R.S32.HI R7, RZ, 0x1f, R0 ;  /* 0x0000001fff077819 */ /* 0x000fe20000011400 */
[----:B------:R-:W-:Y:S01]  /*0ec0*/  IMAD.MOV.U32 R4, RZ, RZ, 0x10 ;  /* 0x00000010ff047424 */ /* 0x000fe200078e00ff */
[----:B------:R-:W-:Y:S01]  /*0ed0*/  ISETP.GE.AND P0, PT, R9, UR4, PT ;  /* 0x0000000409007c0c */ /* 0x000fe2000bf06270 */
[----:B------:R1:W3:Y:S01]  /*0ee0*/  SHFL.IDX PT, R18, R16, RZ, 0x181f ;  /* 0x00181fff10127589 */ /* 0x0002e200000e0000 */
[----:B------:R-:W-:-:S03]  /*0ef0*/  LEA.HI R7, R7, R0, RZ, 0x3 ;  /* 0x0000000007077211 */ /* 0x000fc600078f18ff */
[----:B------:R1:W2:Y:S01]  /*0f00*/  SHFL.IDX PT, R19, R8, RZ, 0x181f ;  /* 0x00181fff08137589 */ /* 0x0002a200000e0000 */
[----:B------:R-:W-:-:S05]  /*0f10*/  LOP3.LUT R5, R7, 0xfffffff8, RZ, 0xc0, !PT ;  /* 0xfffffff807057812 */ /* 0x000fca00078ec0ff */
[----:B------:R-:W-:Y:S01]  /*0f20*/  IMAD.IADD R5, R0, 0x1, -R5 ;  /* 0x0000000100057824 */ /* 0x000fe200078e0a05 */
[----:B------:R-:W-:-:S04]  /*0f30*/  IADD3 R0, R33, 0xc0, RZ ;  /* 0x000000c021007810 */ /* 0x000fc80007ffe0ff */
[----:B------:R-:W-:Y:S01]  /*0f40*/  ISETP.GE.AND P5, PT, R0, c[0x0][0x198], PT ;  /* 0x0000660000007a0c */ /* 0x000fe20003fa6270 */
[----:B----4-:R4:W5:Y:S03]  /*0f50*/  @P1 R2UR UR14, R3 ;  /* 0x00000000030e13c2 */ /* 0x01096600000e0000 */
        /* <DEDUP_REMOVED lines=29> */
.L_x_4794:
[----:B-123--:R-:W-:Y:S05]  /*1130*/  BSYNC B0 ;  /* 0x0000000000007941 */ /* 0x00efea0003800000 */
.L_x_4793:
        /* <DEDUP_REMOVED lines=25> */
.L_x_4796:
[----:B------:R-:W-:Y:S05]  /*12d0*/  BSYNC B0 ;  /* 0x0000000000007941 */ /* 0x000fea0003800000 */
.L_x_4795:
        /* <DEDUP_REMOVED lines=25> */
.L_x_4798:
[----:B------:R-:W-:Y:S05]  /*1470*/  BSYNC B0 ;  /* 0x0000000000007941 */ /* 0x000fea0003800000 */
.L_x_4797:
[----:B-12---:R-:W-:Y:S01]  /*1480*/  SHFL.IDX PT, R16, R16, 0x3, 0x181f ;  /* 0x00781f0010107f89 */ /* 0x006fe200000e0000 */
[----:B------:R-:W-:Y:S01]  /*1490*/  IADD3 R9, R9, 0x60, RZ ;  /* 0x0000006009097810 */ /* 0x000fe20007ffe0ff */
[----:B------:R-:W-:Y:S01]  /*14a0*/  UMOV UR6, 0x60 ;  /* 0x0000006000067882 */ /* 0x000fe20000000000 */
[----:B------:R-:W-:Y:S01]  /*14b0*/  SHF.R.S32.HI R31, RZ, 0x1f, R12 ;  /* 0x0000001fff1f7819 */ /* 0x000fe2000001140c */
[----:B---3--:R-:W1:Y:S01]  /*14c0*/  SHFL.IDX PT, R17, R8, 0x3, 0x181f ;  /* 0x00781f0008117f89 */ /* 0x008e6200000e0000 */
[----:B------:R-:W-:Y:S01]  /*14d0*/  ISETP.GE.AND P0, PT, R9, UR4, PT ;  /* 0x0000000409007c0c */ /* 0x000fe2000bf06270 */
[----:B------:R-:W-:Y:S01]  /*14e0*/  IMAD.MOV.U32 R250, RZ, RZ, c[0x0][0x2b8] ;  /* 0x0000ae00fffa7624 */ /* 0x000fe200078e00ff */
[----:B------:R-:W-:Y:S01]  /*14f0*/  SHF.R.S32.HI R29, RZ, 0x1f, R32 ;  /* 0x0000001fff1d7819 */ /* 0x000fe20000011420 */
        /* <DEDUP_REMOVED lines=19> */
[C---:B------:R-:W-:Y:S01]  /*1630*/  ISETP.GE.AND P1, PT, R10.reuse, UR10, PT ;  /* 0x0000000a0a007c0c */ /* 0x040fe2000bf26270 */
        /* <DEDUP_REMOVED lines=26> */
[----:B------:R-:W-:Y:S01]  /*17e0*/  LOP3.LUT P1, RZ, R13, 0x2, RZ, 0xc0, !PT ;  /* 0x000000020dff7812 */ /* 0x000fe2000782c0ff */
[----:B------:R-:W-:Y:S01]  /*17f0*/  IMAD R252, R8, c[0x0][0x2b8], R252 ;  /* 0x0000ae0008fc7a24 */ /* 0x000fe200078e02fc */
[----:B------:R-:W-:Y:S01]  /*1800*/  UIMAD.WIDE.U32 UR20, UR11, UR4, URZ ;  /* 0x000000040b1472a5 */ /* 0x000fe2000f8e003f */
[----:B------:R-:W-:Y:S01]  /*1810*/  IMAD.SHL.U32 R8, R30, 0x8, RZ ;  /* 0x000000081e087824 */ /* 0x000fe200078e00ff */
[----:B------:R-:W-:Y:S01]  /*1820*/  UIMAD UR18, UR11, UR5, UR18 ;  /* 0x000000050b1272a4 */ /* 0x000fe2000f8e0212 */
[----:B-1----:R-:W-:Y:S01]  /*1830*/  IMAD.WIDE.U32 R18, R252, c[0x0][0x1e0], RZ ;  /* 0x00007800fc127a25 */ /* 0x002fe200078e00ff */
[----:B------:R-:W-:Y:S01]  /*1840*/  SHF.R.S32.HI R10, RZ, 0x1f, R252 ;  /* 0x0000001fff0a7819 */ /* 0x000fe200000114fc */
[----:B------:R-:W-:Y:S01]  /*1850*/  ULDC.64 UR4, c[0x0][0x210] ;  /* 0x0000840000047ab9 */ /* 0x000fe20000000a00 */
[----:B------:R-:W-:Y:S01]  /*1860*/  LOP3.LUT R8, R247, 0x8, R8, 0xf8, !PT ;  /* 0x00000008f7087812 */ /* 0x000fe200078ef808 */
[----:B------:R-:W-:Y:S01]  /*1870*/  UIADD3 UR18, UR21, UR18, URZ ;  /* 0x0000001215127290 */ /* 0x000fe2000fffe03f */
[----:B------:R-:W-:Y:S01]  /*1880*/  SHF.R.U32.HI R247, RZ, 0x3, R247 ;  /* 0x00000003fff77819 */ /* 0x000fe200000116f7 */
[C---:B------:R-:W-:Y:S01]  /*1890*/  IMAD R9, R10.reuse, c[0x0][0x1e0], RZ ;  /* 0x000078000a097a24 */ /* 0x040fe200078e02ff */
[----:B------:R-:W-:Y:S01]  /*18a0*/  UIMAD UR14, UR14, UR4, URZ ;  /* 0x000000040e0e72a4 */ /* 0x000fe2000f8e023f */
[----:B------:R-:W-:Y:S01]  /*18b0*/  IMAD R10, R10, c[0x0][0x208], RZ ;  /* 0x000082000a0a7a24 */ /* 0x000fe200078e02ff */
[----:B------:R-:W-:Y:S01]  /*18c0*/  LOP3.LUT R247, R8, R247, RZ, 0x3c, !PT ;  /* 0x000000f708f77212 */ /* 0x000fe200078e3cff */
[C---:B------:R-:W-:Y:S01]  /*18d0*/  IMAD R9, R252.reuse, c[0x0][0x1e4], R9 ;  /* 0x00007900fc097a24 */ /* 0x040fe200078e0209 */
[----:B------:R-:W-:Y:S01]  /*18e0*/  UIMAD.WIDE.U32 UR22, UR11, UR4, URZ ;  /* 0x000000040b1672a5 */ /* 0x000fe2000f8e003f */
[C---:B--2---:R-:W-:Y:S01]  /*18f0*/  IMAD.WIDE.U32 R16, R252.reuse, c[0x0][0x208], RZ ;  /* 0x00008200fc107a25 */ /* 0x044fe200078e00ff */
[----:B------:R-:W-:Y:S01]  /*1900*/  UIMAD UR4, UR11, UR5, UR14 ;  /* 0x000000050b0472a4 */ /* 0x000fe2000f8e020e */
[----:B------:R-:W-:Y:S01]  /*1910*/  ISETP.GE.AND P4, PT, R33, c[0x0][0x1d4], PT ;  /* 0x0000750021007a0c */ /* 0x000fe20003f86270 */
[----:B------:R-:W-:Y:S01]  /*1920*/  UIADD3 UR5, UR7, -0x1, URZ ;  /* 0xffffffff07057890 */ /* 0x000fe2000fffe03f */
[----:B---3--:R-:W-:Y:S01]  /*1930*/  SHF.R.S32.HI R14, RZ, 0x4, R11 ;  /* 0x00000004ff0e7819 */ /* 0x008fe2000001140b */
[----:B------:R-:W-:Y:S01]  /*1940*/  IMAD.IADD R19, R19, 0x1, R9 ;  /* 0x0000000113137824 */ /* 0x000fe200078e0209 */
[----:B------:R-:W-:Y:S01]  /*1950*/  UIADD3 UR4, UR23, UR4, URZ ;  /* 0x0000000417047290 */ /* 0x000fe2000fffe03f */
[----:B------:R-:W-:Y:S01]  /*1960*/  IMAD R10, R252, c[0x0][0x20c], R10 ;  /* 0x00008300fc0a7a24 */ /* 0x000fe200078e020a */
[----:B------:R-:W-:Y:S01]  /*1970*/  LEA.HI R11, R11, R14, RZ, 0x1 ;  /* 0x0000000e0b0b7211 */ /* 0x000fe200078f08ff */
[----:B------:R-:W-:Y:S01]  /*1980*/  UIMAD UR10, UR5, -0x60, UR10 ;  /* 0xffffffa0050a78a4 */ /* 0x000fe2000f8e020a */
[----:B------:R-:W-:Y:S01]  /*1990*/  ISETP.GE.AND P3, PT, R12, c[0x0][0x1d4], PT ;  /* 0x000075000c007a0c */ /* 0x000fe20003f66270 */
[----:B------:R-:W-:Y:S01]  /*19a0*/  IMAD.IADD R17, R17, 0x1, R10 ;  /* 0x0000000111117824 */ /* 0x000fe200078e020a */
[----:B------:R-:W-:Y:S01]  /*19b0*/  LOP3.LUT R11, R11, 0xfffffffe, RZ, 0xc0, !PT ;  /* 0xfffffffe0b0b7812 */ /* 0x000fe200078ec0ff */
[----:B------:R-:W-:Y:S01]  /*19c0*/  IMAD.SHL.U32 R5, R5, 0x40, RZ ;  /* 0x0000004005057824 */ /* 0x000fe200078e00ff */
[----:B------:R-:W-:Y:S01]  /*19d0*/  ISETP.GE.AND P2, PT, R32, c[0x0][0x1d4], PT ;  /* 0x0000750020007a0c */ /* 0x000fe20003f46270 */
[----:B------:R-:W-:Y:S01]  /*19e0*/  IMAD.SHL.U32 R7, R7, 0x40, RZ ;  /* 0x0000004007077824 */ /* 0x000fe200078e00ff */
[----:B------:R-:W-:Y:S01]  /*19f0*/  IADD3 R30, -R30, UR10, RZ ;  /* 0x0000000a1e1e7c10 */ /* 0x000fe2000fffe1ff */
[----:B------:R-:W-:Y:S01]  /*1a00*/  IMAD.IADD R11, R14, 0x1, -R11 ;  /* 0x000000010e0b7824 */ /* 0x000fe200078e0a0b */
[----:B------:R-:W-:Y:S01]  /*1a10*/  LEA.HI R6, R6, R2, RZ, 0x5 ;  /* 0x0000000206067211 */ /* 0x000fe200078f28ff */
[----:B------:R-:W-:Y:S01]  /*1a20*/  UISETP.GT.AND UP0, UPT, UR5, UR8, UPT ;  /* 0x000000080500728c */ /* 0x000fe2000bf04270 */
[----:B------:R-:W-:Y:S01]  /*1a30*/  LOP3.LUT R5, R5, 0x1c0, RZ, 0xc0, !PT ;  /* 0x000001c005057812 */ /* 0x000fe200078ec0ff */
[----:B------:R-:W-:Y:S01]  /*1a40*/  IMAD R247, R11, 0x200, R247 ;  /* 0x000002000bf77824 */ /* 0x000fe200078e02f7 */
[----:B------:R-:W-:Y:S01]  /*1a50*/  LOP3.LUT R7, R7, 0xfffffe00, RZ, 0xc0, !PT ;  /* 0xfffffe0007077812 */ /* 0x000fe200078ec0ff */
[----:B------:R-:W-:-:S02]  /*1a60*/  IMAD.SHL.U32 R11, R11, 0x8, RZ ;  /* 0x000000080b0b7824 */ /* 0x000fc400078e00ff */
[----:B------:R-:W-:Y:S02]  /*1a70*/  IMAD.SHL.U32 R247, R247, 0x2, RZ ;  /* 0x00000002f7f77824 */ /* 0x000fe400078e00ff */
[----:B------:R-:W-:Y:S01]  /*1a80*/  IMAD.SHL.U32 R248, R6, 0x20, RZ ;  /* 0x0000002006f87824 */ /* 0x000fe200078e00ff */
[----:B------:R-:W-:Y:S02]  /*1a90*/  LOP3.LUT R11, R5, 0x8, R11, 0xf8, !PT ;  /* 0x00000008050b7812 */ /* 0x000fe400078ef80b */
[----:B------:R-:W-:Y:S02]  /*1aa0*/  IADD3 R246, R247, 0xc120, RZ ;  /* 0x0000c120f7f67810 */ /* 0x000fe40007ffe0ff */
[----:B------:R-:W-:Y:S02]  /*1ab0*/  SHF.R.U32.HI R5, RZ, 0x3, R5 ;  /* 0x00000003ff057819 */ /* 0x000fe40000011605 */
[----:B------:R-:W-:Y:S02]  /*1ac0*/  LOP3.LUT R248, R248, 0x7ffffc00, RZ, 0xc0, !PT ;  /* 0x7ffffc00f8f87812 */ /* 0x000fe400078ec0ff */
[----:B------:R-:W-:-:S04]  /*1ad0*/  LOP3.LUT R5, R11, R5, RZ, 0x3c, !PT ;  /* 0x000000050b057212 */ /* 0x000fc800078e3cff */
[CC--:B------:R-:W-:Y:S02]  /*1ae0*/  IADD3 R248, R5.reuse, R7.reuse, R248 ;  /* 0x0000000705f87210 */ /* 0x0c0fe40007ffe0f8 */
[----:B------:R-:W-:-:S03]  /*1af0*/  LOP3.LUT R5, R5, R7, RZ, 0xfc, !PT ;  /* 0x0000000705057212 */ /* 0x000fc600078efcff */
[----:B------:R-:W-:-:S04]  /*1b00*/  IMAD.SHL.U32 R248, R248, 0x2, RZ ;  /* 0x00000002f8f87824 */ /* 0x000fc800078e00ff */
[--C-:B------:R-:W-:Y:S02]  /*1b10*/  IMAD R244, R4, 0x2, R248.reuse ;  /* 0x0000000204f47824 */ /* 0x100fe400078e02f8 */
[C---:B------:R-:W-:Y:S02]  /*1b20*/  IMAD R243, R3.reuse, 0x2, R248 ;  /* 0x0000000203f37824 */ /* 0x040fe400078e02f8 */
[----:B------:R-:W-:Y:S01]  /*1b30*/  IMAD R241, R3, 0x2, R244 ;  /* 0x0000000203f17824 */ /* 0x000fe200078e02f4 */
[----:B----4-:R-:W-:Y:S01]  /*1b40*/  SHF.R.S32.HI R8, RZ, 0x1f, R251 ;  /* 0x0000001fff087819 */ /* 0x010fe200000114fb */
        /* <DEDUP_REMOVED lines=10> */
[----:B------:R-:W-:Y:S01]  /*1bf0*/  SHFL.IDX PT, R20, R18, RZ, 0x181f ;  /* 0x00181fff12147589 */ /* 0x000fe200000e0000 */
[----:B------:R-:W-:Y:S01]  /*1c00*/  IADD3 R10, P0, R16, UR22, RZ ;  /* 0x00000016100a7c10 */ /* 0x000fe2000ff1e0ff */
[----:B------:R-:W-:Y:S01]  /*1c10*/  IMAD.U32 R16, RZ, RZ, UR11 ;  /* 0x0000000bff107e24 */ /* 0x000fe2000f8e00ff */
[----:B------:R-:W-:Y:S01]  /*1c20*/  IADD3 R9, R247, 0xc100, RZ ;  /* 0x0000c100f7097810 */ /* 0x000fe20007ffe0ff */
[----:B------:R-:W1:Y:S01]  /*1c30*/  SHFL.IDX PT, R21, R14, RZ, 0x181f ;  /* 0x00181fff0e157589 */ /* 0x000e6200000e0000 */
[----:B------:R-:W-:Y:S02]  /*1c40*/  IADD3.X R8, R17, UR4, R8, P0, !PT ;  /* 0x0000000411087c10 */ /* 0x000fe400087fe408 */
[----:B------:R-:W-:Y:S01]  /*1c50*/  LEA R34, P0, R10, c[0x0][0x1f8], 0x1 ;  /* 0x00007e000a227a11 */ /* 0x000fe200078008ff */
[----:B------:R-:W-:Y:S01]  /*1c60*/  SHFL.IDX PT, R18, R18, 0x1, 0x181f ;  /* 0x00381f0012127f89 */ /* 0x000fe200000e0000 */
[----:B------:R-:W-:Y:S01]  /*1c70*/  @P1 IADD3 R246, R9, -0x20, RZ ;  /* 0xffffffe009f61810 */ /* 0x000fe20007ffe0ff */
[----:B------:R-:W-:Y:S01]  /*1c80*/  IMAD R9, R252, c[0x0][0x1e0], RZ ;  /* 0x00007800fc097a24 */ /* 0x000fe200078e02ff */
[----:B------:R-:W-:Y:S01]  /*1c90*/  LEA.HI.X R8, R10, c[0x0][0x1fc], R8, 0x1, P0 ;  /* 0x00007f000a087a11 */ /* 0x000fe200000f0c08 */
[----:B------:R-:W-:Y:S01]  /*1ca0*/  SHFL.IDX PT, R19, R14, 0x1, 0x181f ;  /* 0x00381f000e137f89 */ /* 0x000fe200000e0000 */
[----:B------:R-:W-:Y:S01]  /*1cb0*/  ISETP.GE.AND P0, PT, R30, 0x1, PT ;  /* 0x000000011e00780c */ /* 0x000fe20003f06270 */
[----:B------:R-:W-:Y:S01]  /*1cc0*/  IMAD R9, R251, c[0x0][0x1f0], R9 ;  /* 0x00007c00fb097a24 */ /* 0x000fe200078e0209 */
[----:B------:R-:W-:Y:S01]  /*1cd0*/  ISETP.GE.AND P1, PT, R0, c[0x0][0x1d4], PT ;  /* 0x0000750000007a0c */ /* 0x000fe20003f26270 */
[----:B------:R-:W-:Y:S01]  /*1ce0*/  SHFL.IDX PT, R17, R14, 0x2, 0x181f ;  /* 0x00581f000e117f89 */ /* 0x000fe200000e0000 */
[----:B------:R-:W-:Y:S01]  /*1cf0*/  IADD3 R237, R246, 0x800, RZ ;  /* 0x00000800f6ed7810 */ /* 0x000fe20007ffe0ff */
[----:B------:R-:W-:Y:S01]  /*1d00*/  IMAD R16, R16, c[0x0][0x1e8], R9 ;  /* 0x00007a0010107a24 */ /* 0x000fe200078e0209 */
[C---:B------:R-:W-:Y:S01]  /*1d10*/  IADD3 R236, R246.reuse, 0x1000, RZ ;  /* 0x00001000f6ec7810 */ /* 0x040fe20007ffe0ff */
[----:B------:R-:W2:Y:S01]  /*1d20*/  SHFL.IDX PT, R46, R34, RZ, 0x181f ;  /* 0x00181fff222e7589 */ /* 0x000ea200000e0000 */
[----:B------:R-:W-:-:S02]  /*1d30*/  IADD3 R235, R246, 0x1800, RZ ;  /* 0x00001800f6eb7810 */ /* 0x000fc40007ffe0ff */
[----:B------:R-:W-:Y:S01]  /*1d40*/  LEA R16, R16, c[0x0][0x1c8], 0x1 ;  /* 0x0000720010107a11 */ /* 0x000fe200078e08ff */
[----:B------:R-:W3:Y:S01]  /*1d50*/  SHFL.IDX PT, R10, R8, RZ, 0x181f ;  /* 0x00181fff080a7589 */ /* 0x000ee200000e0000 */
[C---:B------:R-:W-:Y:S02]  /*1d60*/  IADD3 R234, R246.reuse, 0x2000, RZ ;  /* 0x00002000f6ea7810 */ /* 0x040fe40007ffe0ff */
[C---:B------:R-:W-:Y:S01]  /*1d70*/  IADD3 R233, R246.reuse, 0x2800, RZ ;  /* 0x00002800f6e97810 */ /* 0x040fe20007ffe0ff */
[--C-:B-1----:R-:W-:Y:S01]  /*1d80*/  @P0 IMAD.WIDE R36, R33, 0x2, R20.reuse ;  /* 0x0000000221240825 */ /* 0x102fe200078e0214 */
[----:B------:R-:W-:Y:S01]  /*1d90*/  SHFL.IDX PT, R16, R16, 0x2, 0x181f ;  /* 0x00581f0010107f89 */ /* 0x000fe200000e0000 */
[C---:B------:R-:W-:Y:S02]  /*1da0*/  IADD3 R231, R246.reuse, 0x3000, RZ ;  /* 0x00003000f6e77810 */ /* 0x040fe40007ffe0ff */
[----:B------:R-:W-:Y:S01]  /*1db0*/  @P0 IMAD.WIDE R26, R31, 0x2, R20 ;  /* 0x000000021f1a0825 */ /* 0x000fe200078e0214 */
[----:B------:R1:W-:Y:S01]  /*1dc0*/  @P0 LDGSTS.E.BYPASS.LTC128B.128 [R249+0xc100], [R36.64], !P4 ;  /* 0x0c10000024f90fae */ /* 0x0003e2000e101d4c */
[----:B------:R-:W-:-:S02]  /*1dd0*/  IADD3 R230, R246, 0x3800, RZ ;  /* 0x00003800f6e67810 */ /* 0x000fc40007ffe0ff */
[--C-:B------:R-:W-:Y:S01]  /*1de0*/  @P0 IMAD.WIDE R24, R29, 0x2, R20.reuse ;  /* 0x000000021d180825 */ /* 0x100fe200078e0214 */
[----:B------:R4:W-:Y:S01]  /*1df0*/  @P0 LDGSTS.E.BYPASS.LTC128B.128 [R249+0xf100], [R26.64], !P3 ;  /* 0x0f1000001af90fae */ /* 0x0009e2000d901d4c */
[----:B------:R-:W-:Y:S02]  /*1e00*/  IADD3 R229, R246, 0x4000, RZ ;  /* 0x00004000f6e57810 */ /* 0x000fe40007ffe0ff */
[----:B------:R-:W-:Y:S01]  /*1e10*/  @P0 IMAD.WIDE R38, R28, 0x2, R20 ;  /* 0x000000021c260825 */ /* 0x000fe200078e0214 */
[----:B------:R5:W-:Y:S01]  /*1e20*/  @P0 LDGSTS.E.BYPASS.LTC128B.128 [R249+0x12100], [R24.64], !P2 ;  /* 0x1210000018f90fae */ /* 0x000be2000d101d4c */
[----:B------:R-:W-:Y:S02]  /*1e30*/  IADD3 R228, R246, 0x4800, RZ ;  /* 0x00004800f6e47810 */ /* 0x000fe40007ffe0ff */
[----:B------:R-:W-:Y:S01]  /*1e40*/  IMAD.WIDE R20, R33, 0x2, RZ ;  /* 0x0000000221147825 */ /* 0x000fe200078e02ff */
[----:B------:R1:W-:Y:S01]  /*1e50*/  @P0 LDGSTS.E.BYPASS.LTC128B.128 [R249+0x15100], [R38.64], !P1 ;  /* 0x1510000026f90fae */ /* 0x0003e2000c901d4c */
[----:B------:R-:W-:-:S02]  /*1e60*/  ISETP.GE.AND P0, PT, R30, 0x21, PT ;  /* 0x000000211e00780c */ /* 0x000fc40003f06270 */
[----:B------:R-:W-:Y:S01]  /*1e70*/  IADD3 R227, R246, 0x5000, RZ ;  /* 0x00005000f6e37810 */ /* 0x000fe20007ffe0ff */
[----:B------:R-:W1:Y:S01]  /*1e80*/  SHFL.IDX PT, R22, R34, 0x1, 0x181f ;  /* 0x00381f0022167f89 */ /* 0x000e6200000e0000 */
[----:B--2---:R-:W-:Y:S02]  /*1e90*/  IADD3 R82, P5, R46, R20, RZ ;  /* 0x000000142e527210 */ /* 0x004fe40007fbe0ff */
[C---:B------:R-:W-:Y:S01]  /*1ea0*/  IADD3 R226, R246.reuse, 0x5800, RZ ;  /* 0x00005800f6e27810 */ /* 0x040fe20007ffe0ff */
[----:B------:R-:W2:Y:S01]  /*1eb0*/  SHFL.IDX PT, R9, R8, 0x1, 0x181f ;  /* 0x00381f0008097f89 */ /* 0x000ea200000e0000 */
[----:B------:R-:W-:Y:S01]  /*1ec0*/  IADD3 R225, R246, 0x6000, RZ ;  /* 0x00006000f6e17810 */ /* 0x000fe20007ffe0ff */
[----:B---3--:R-:W-:Y:S01]  /*1ed0*/  IMAD.X R83, R10, 0x1, R21, P5 ;  /* 0x000000010a537824 */ /* 0x008fe200028e0615 */
[C---:B------:R-:W-:Y:S01]  /*1ee0*/  IADD3 R224, R246.reuse, 0x6800, RZ ;  /* 0x00006800f6e07810 */ /* 0x040fe20007ffe0ff */
[----:B------:R-:W3:Y:S01]  /*1ef0*/  SHFL.IDX PT, R34, R34, 0x2, 0x181f ;  /* 0x00581f0022227f89 */ /* 0x000ee200000e0000 */
[C---:B------:R-:W-:Y:S01]  /*1f00*/  IADD3 R223, R246.reuse, 0x7000, RZ ;  /* 0x00007000f6df7810 */ /* 0x040fe20007ffe0ff */
[--C-:B------:R-:W-:Y:S01]  /*1f10*/  @P0 IMAD.WIDE R14, R31, 0x2, R18.reuse ;  /* 0x000000021f0e0825 */ /* 0x100fe200078e0212 */
[C---:B------:R-:W-:Y:S01]  /*1f20*/  IADD3 R222, R246.reuse, 0x7800, RZ ;  /* 0x00007800f6de7810 */ /* 0x040fe20007ffe0ff */
[----:B------:R-:W3:Y:S01]  /*1f30*/  SHFL.IDX PT, R8, R8, 0x2, 0x181f ;  /* 0x00581f0008087f89 */ /* 0x000ee200000e0000 */
[C---:B------:R-:W-:Y:S01]  /*1f40*/  IADD3 R221, R246.reuse, 0x8000, RZ ;  /* 0x00008000f6dd7810 */ /* 0x040fe20007ffe0ff */
[----:B----4-:R-:W-:Y:S01]  /*1f50*/  @P0 IMAD.WIDE R26, R33, 0x2, R18 ;  /* 0x00000002211a0825 */ /* 0x010fe200078e0212 */
[----:B------:R-:W-:-:S02]  /*1f60*/  IADD3 R220, R246, 0x8800, RZ ;  /* 0x00008800f6dc7810 */ /* 0x000fc40007ffe0ff */
[C---:B------:R-:W-:Y:S01]  /*1f70*/  IADD3 R219, R246.reuse, 0x9000, RZ ;  /* 0x00009000f6db7810 */ /* 0x040fe20007ffe0ff */
[--C-:B-----5:R-:W-:Y:S01]  /*1f80*/  @P0 IMAD.WIDE R24, R29, 0x2, R18.reuse ;  /* 0x000000021d180825 */ /* 0x120fe200078e0212 */
[----:B------:R4:W-:Y:S01]  /*1f90*/  @P0 LDGSTS.E.BYPASS.LTC128B.128 [R249+0xd100], [R26.64], !P4 ;  /* 0x0d1000001af90fae */ /* 0x0009e2000e101d4c */
[----:B------:R-:W-:Y:S02]  /*1fa0*/  IADD3 R218, R246, 0x9800, RZ ;  /* 0x00009800f6da7810 */ /* 0x000fe40007ffe0ff */
[----:B------:R-:W-:Y:S01]  /*1fb0*/  @P0 IMAD.WIDE R18, R28, 0x2, R18 ;  /* 0x000000021c120825 */ /* 0x000fe200078e0212 */
[----:B------:R5:W-:Y:S01]  /*1fc0*/  @P0 LDGSTS.E.BYPASS.LTC128B.128 [R249+0x10100], [R14.64], !P3 ;  /* 0x101000000ef90fae */ /* 0x000be2000d901d4c */
[----:B-1----:R-:W-:Y:S02]  /*1fd0*/  IADD3 R44, P5, R20, R22, RZ ;  /* 0x00000016142c7210 */ /* 0x002fe40007fbe0ff */
[C---:B------:R-:W-:Y:S01]  /*1fe0*/  IADD3 R217, R246.reuse, 0xa000, RZ ;  /* 0x0000a000f6d97810 */ /* 0x040fe20007ffe0ff */
[----:B------:R1:W-:Y:S01]  /*1ff0*/  @P0 LDGSTS.E.BYPASS.LTC128B.128 [R249+0x13100], [R24.64], !P2 ;  /* 0x1310000018f90fae */ /* 0x0003e2000d101d4c */
[C---:B------:R-:W-:Y:S01]  /*2000*/  IADD3 R216, R246.reuse, 0xa800, RZ ;  /* 0x0000a800f6d87810 */ /* 0x040fe20007ffe0ff */
[----:B--2---:R-:W-:Y:S01]  /*2010*/  IMAD.X R45, R21, 0x1, R9, P5 ;  /* 0x00000001152d7824 */ /* 0x004fe200028e0609 */
[----:B------:R-:W-:Y:S01]  /*2020*/  IADD3 R183, R246, 0xb000, RZ ;  /* 0x0000b000f6b77810 */ /* 0x000fe20007ffe0ff */
[----:B------:R2:W-:Y:S01]  /*2030*/  @P0 LDGSTS.E.BYPASS.LTC128B.128 [R249+0x16100], [R18.64], !P1 ;  /* 0x1610000012f90fae */ /* 0x0005e2000c901d4c */
[----:B------:R-:W-:-:S02]  /*2040*/  ISETP.GT.AND P0, PT, R30, 0x40, PT ;  /* 0x000000401e00780c */ /* 0x000fc40003f04270 */
[----:B---3--:R-:W-:Y:S02]  /*2050*/  IADD3 R20, P5, R20, R34, RZ ;  /* 0x0000002214147210 */ /* 0x008fe40007fbe0ff */
[----:B------:R-:W-:-:S03]  /*2060*/  IADD3 R182, R246, 0xb800, RZ ;  /* 0x0000b800f6b67810 */ /* 0x000fc60007ffe0ff */
[----:B------:R-:W-:Y:S02]  /*2070*/  IMAD.X R21, R21, 0x1, R8, P5 ;  /* 0x0000000115157824 */ /* 0x000fe400028e0608 */
[----:B-----5:R-:W-:-:S04]  /*2080*/  IMAD.WIDE R14, R31, 0x2, RZ ;  /* 0x000000021f0e7825 */ /* 0x020fc800078e02ff */
[----:B-1----:R-:W-:Y:S01]  /*2090*/  @P0 IMAD.WIDE R24, R33, 0x2, R16 ;  /* 0x0000000221180825 */ /* 0x002fe200078e0210 */
[----:B------:R-:W-:-:S03]  /*20a0*/  IADD3 R54, P5, R46, R14, RZ ;  /* 0x0000000e2e367210 */ /* 0x000fc60007fbe0ff */
[----:B--2---:R-:W-:Y:S01]  /*20b0*/  @P0 IMAD.WIDE R18, R31, 0x2, R16 ;  /* 0x000000021f120825 */ /* 0x004fe200078e0210 */
[----:B------:R1:W-:Y:S03]  /*20c0*/  @P0 LDGSTS.E.BYPASS.LTC128B.128 [R249+0xe100], [R24.64], !P4 ;  /* 0x0e10000018f90fae */ /* 0x0003e6000e101d4c */
[----:B------:R-:W-:Y:S01]  /*20d0*/  IMAD.X R55, R10, 0x1, R15, P5 ;  /* 0x000000010a377824 */ /* 0x000fe200028e060f */
[----:B------:R2:W-:Y:S01]  /*20e0*/  @P0 LDGSTS.E.BYPASS.LTC128B.128 [R249+0x11100], [R18.64], !P3 ;  /* 0x1110000012f90fae */ /* 0x0005e2000d901d4c */
[----:B------:R-:W-:-:S05]  /*20f0*/  IADD3 R42, P5, R14, R22, RZ ;  /* 0x000000160e2a7210 */ /* 0x000fca0007fbe0ff */
[----:B------:R-:W-:Y:S01]  /*2100*/  IMAD.X R43, R15, 0x1, R9, P5 ;  /* 0x000000010f2b7824 */ /* 0x000fe200028e0609 */
[----:B------:R-:W-:-:S05]  /*2110*/  IADD3 R14, P5, R14, R34, RZ ;  /* 0x000000220e0e7210 */ /* 0x000fca0007fbe0ff */
[----:B------:R-:W-:Y:S02]  /*2120*/  IMAD.X R15, R15, 0x1, R8, P5 ;  /* 0x000000010f0f7824 */ /* 0x000fe400028e0608 */
[----:B-1----:R-:W-:-:S04]  /*2130*/  @P0 IMAD.WIDE R24, R29, 0x2, R16 ;  /* 0x000000021d180825 */ /* 0x002fc800078e0210 */
[----:B------:R-:W-:Y:S01]  /*2140*/  @P0 IMAD.WIDE R16, R28, 0x2, R16 ;  /* 0x000000021c100825 */ /* 0x000fe200078e0210 */
[----:B------:R4:W-:Y:S03]  /*2150*/  @P0 LDGSTS.E.BYPASS.LTC128B.128 [R249+0x14100], [R24.64], !P2 ;  /* 0x1410000018f90fae */ /* 0x0009e6000d101d4c */
[----:B--2---:R-:W-:Y:S01]  /*2160*/  IMAD.WIDE R18, R29, 0x2, RZ ;  /* 0x000000021d127825 */ /* 0x004fe200078e02ff */
[----:B------:R1:W-:Y:S04]  /*2170*/  @P0 LDGSTS.E.BYPASS.LTC128B.128 [R249+0x17100], [R16.64], !P1 ;  /* 0x1710000010f90fae */ /* 0x0003e8000c901d4c */
[----:B------:R-:W0:Y:S01]  /*2180*/  LDGDEPBAR ;  /* 0x00000000000079af */ /* 0x000e220000000000 */
[----:B------:R-:W-:-:S02]  /*2190*/  IADD3 R52, P0, R46, R18, RZ ;  /* 0x000000122e347210 */ /* 0x000fc40007f1e0ff */
[----:B------:R-:W-:-:S03]  /*21a0*/  IADD3 R40, P5, R18, R22, RZ ;  /* 0x0000001612287210 */ /* 0x000fc60007fbe0ff */
[----:B------:R-:W-:Y:S01]  /*21b0*/  IMAD.X R53, R10, 0x1, R19, P0 ;  /* 0x000000010a357824 */ /* 0x000fe200000e0613 */
[----:B------:R-:W-:Y:S01]  /*21c0*/  IADD3 R80, P0, R18, R34, RZ ;  /* 0x0000002212507210 */ /* 0x000fe20007f1e0ff */
[----:B------:R-:W-:-:S04]  /*21d0*/  IMAD.X R41, R19, 0x1, R9, P5 ;  /* 0x0000000113297824 */ /* 0x000fc800028e0609 */
[----:B------:R-:W-:Y:S02]  /*21e0*/  IMAD.X R81, R19, 0x1, R8, P0 ;  /* 0x0000000113517824 */ /* 0x000fe400000e0608 */
[----:B-1----:R-:W-:Y:S01]  /*21f0*/  IMAD.WIDE R16, R28, 0x2, RZ ;  /* 0x000000021c107825 */ /* 0x002fe200078e02ff */
[----:B------:R-:W-:-:S04]  /*2200*/  DEPBAR.LE SB0, 0x1 ;  /* 0x000080400000791a */ /* 0x000fc80000000000 */
[----:B------:R-:W-:-:S04]  /*2210*/  DEPBAR.LE SB0, 0x0 ;  /* 0x000080000000791a */ /* 0x000fc80000000000 */
[----:B------:R-:W-:Y:S01]  /*2220*/  BAR.SYNC.DEFER_BLOCKING 0x0 ;  /* 0x0000000000007b1d */ /* 0x000fe20000010000 */
[----:B------:R-:W-:Y:S02]  /*2230*/  IADD3 R46, P6, R46, R16, RZ ;  /* 0x000000102e2e7210 */ /* 0x000fe40007fde0ff */
[C---:B------:R-:W-:Y:S02]  /*2240*/  IADD3 R34, P0, R16.reuse, R34, RZ ;  /* 0x0000002210227210 */ /* 0x040fe40007f1e0ff */
[----:B------:R-:W-:Y:S01]  /*2250*/  IADD3 R22, P5, R16, R22, RZ ;  /* 0x0000001610167210 */ /* 0x000fe20007fbe0ff */
[----:B------:R-:W-:Y:S01]  /*2260*/  IMAD.X R47, R10, 0x1, R17, P6 ;  /* 0x000000010a2f7824 */ /* 0x000fe200030e0611 */
[----:B------:R-:W-:Y:S01]  /*2270*/  ISETP.GE.AND P6, PT, R33, c[0x0][0x1d4], PT ;  /* 0x0000750021007a0c */ /* 0x000fe20003fc6270 */
[C---:B------:R-:W-:Y:S02]  /*2280*/  IMAD.X R35, R17.reuse, 0x1, R8, P0 ;  /* 0x0000000111237824 */ /* 0x040fe400000e0608 */
[----:B------:R-:W-:Y:S01]  /*2290*/  IMAD.X R23, R17, 0x1, R9, P5 ;  /* 0x0000000111177824 */ /* 0x000fe200028e0609 */
[----:B------:R-:W-:-:S02]  /*22a0*/  ISETP.LT.OR P0, PT, R30, 0x1, P6 ;  /* 0x000000011e00780c */ /* 0x000fc40003701670 */
[----:B------:R-:W-:Y:S02]  /*22b0*/  ISETP.GE.AND P5, PT, R12, c[0x0][0x1d4], PT ;  /* 0x000075000c007a0c */ /* 0x000fe40003fa6270 */
[----:B------:R-:W-:Y:S01]  /*22c0*/  ISETP.GE.AND P6, PT, R32, c[0x0][0x1d4], PT ;  /* 0x0000750020007a0c */ /* 0x000fe20003fc6270 */
[----:B------:R-:W-:Y:S04]  /*22d0*/  LDSM.16.M88.4 R64, [R248+0x18100] ;  /* 0x01810000f840783b */ /* 0x000fe80000000200 */
[----:B------:R-:W-:Y:S04]  /*22e0*/  LDSM.16.M88.4 R96, [R244+0x18100] ;  /* 0x01810000f460783b */ /* 0x000fe80000000200 */
[----:B------:R-:W-:Y:S04]  /*22f0*/  LDSM.16.M88.4 R48, [R247+0xc100] ;  /* 0x00c10000f730783b */ /* 0x000fe80000000200 */
[----:B------:R-:W-:Y:S04]  /*2300*/  LDSM.16.M88.4 R36, [R247+0xc900] ;  /* 0x00c90000f724783b */ /* 0x000fe80000000200 */
[----:B------:R-:W-:Y:S04]  /*2310*/  LDSM.16.M88.4 R208, [R247+0xd100] ;  /* 0x00d10000f7d0783b */ /* 0x000fe80000000200 */
[----:B----4-:R-:W1:Y:S04]  /*2320*/  LDSM.16.M88.4 R24, [R247+0xd900] ;  /* 0x00d90000f718783b */ /* 0x010e680000000200 */
[----:B------:R-:W-:Y:S04]  /*2330*/  LDSM.16.M88.4 R16, [R247+0xe100] ;  /* 0x00e10000f710783b */ /* 0x000fe80000000200 */
[----:B------:R-:W-:Y:S04]  /*2340*/  LDSM.16.M88.4 R76, [R247+0xe900] ;  /* 0x00e90000f74c783b */ /* 0x000fe80000000200 */
[----:B------:R-:W-:Y:S04]  /*2350*/  LDSM.16.M88.4 R68, [R246] ;  /* 0x00000000f644783b */ /* 0x000fe80000000200 */
[----:B------:R-:W-:Y:S04]  /*2360*/  LDSM.16.M88.4 R8, [R246+0x800] ;  /* 0x00080000f608783b */ /* 0x000fe80000000200 */
[----:B------:R-:W-:Y:S04]  /*2370*/  LDSM.16.M88.4 R72, [R246+0x1000] ;  /* 0x00100000f648783b */ /* 0x000fe80000000200 */
[----:B------:R-:W2:Y:S04]  /*2380*/  LDSM.16.M88.4 R56, [R246+0x1800] ;  /* 0x00180000f638783b */ /* 0x000ea80000000200 */
[----:B------:R-:W3:Y:S04]  /*2390*/  LDSM.16.M88.4 R60, [R246+0x2000] ;  /* 0x00200000f63c783b */ /* 0x000ee80000000200 */
[----:B------:R-:W-:Y:S04]  /*23a0*/  LDSM.16.M88.4 R100, [R246+0x2800] ;  /* 0x00280000f664783b */ /* 0x000fe80000000200 */
[----:B------:R-:W-:Y:S01]  /*23b0*/  @!PT LDS RZ, [RZ] ;  /* 0x00000000fffff984 */ /* 0x000fe20000000800 */
[----:B------:R-:W-:Y:S01]  /*23c0*/  @!PT LDS RZ, [RZ] ;  /* 0x00000000fffff984 */ /* 0x000fe20000000800 */
[----:B------:R-:W-:Y:S01]  /*23d0*/  @!PT LDS RZ, [RZ] ;  /* 0x00000000fffff984 */ /* 0x000fe20000000800 */
[----:B------:R4:W-:Y:S01]  /*23e0*/  LDGSTS.E.BYPASS.LTC128B.128 [R249+0x100], [R82.64], !P0 ;  /* 0x0010000052f97fae */ /* 0x0009e2000c101d4c */
[C---:B------:R-:W-:Y:S01]  /*23f0*/  ISETP.LT.OR P0, PT, R30.reuse, 0x1, P5 ;  /* 0x000000011e00780c */ /* 0x040fe20002f01670 */
[C---:B-1----:R-:W-:Y:S08]  /*2400*/  HMMA.16816.F32.BF16 R200, R64.reuse, R24, RZ ;  /* 0x0000001840c8723c */ /* 0x042ff000000418ff */
[----:B------:R-:W-:Y:S04]  /*2410*/  HMMA.16816.F32.BF16 R24, R64, R26, RZ ;  /* 0x0000001a4018723c */ /* 0x000fe800000418ff */
[----:B------:R1:W-:Y:S01]  /*2420*/  LDGSTS.E.BYPASS.LTC128B.128 [R249+0x3100], [R54.64], !P0 ;  /* 0x0310000036f97fae */ /* 0x0003e2000c101d4c */
[----:B------:R-:W-:-:S02]  /*2430*/  ISETP.LT.OR P0, PT, R30, 0x1, P6 ;  /* 0x000000011e00780c */ /* 0x000fc40003701670 */
[----:B------:R-:W-:Y:S01]  /*2440*/  ISETP.GE.AND P6, PT, R0, c[0x0][0x1d4], PT ;  /* 0x0000750000007a0c */ /* 0x000fe20003fc6270 */
[----:B------:R-:W-:-:S10]  /*2450*/  IMAD.MOV.U32 R0, RZ, RZ, 0x40 ;  /* 0x00000040ff007424 */ /* 0x000fd400078e00ff */
[----:B------:R1:W-:Y:S01]  /*2460*/  LDGSTS.E.BYPASS.LTC128B.128 [R249+0x6100], [R52.64], !P0 ;  /* 0x0610000034f97fae */ /* 0x0003e2000c101d4c */
[----:B------:R-:W-:Y:S01]  /*2470*/  ISETP.LT.OR P0, PT, R30, 0x1, P6 ;  /* 0x000000011e00780c */ /* 0x000fe20003701670 */
[C---:B--2---:R-:W-:Y:S08]  /*2480*/  HMMA.16816.F32.BF16 R200, R96.reuse, R56, R200 ;  /* 0x0000003860c8723c */ /* 0x044ff000000418c8 */
[----:B------:R-:W-:Y:S04]  /*2490*/  HMMA.16816.F32.BF16 R24, R96, R58, R24 ;  /* 0x0000003a6018723c */ /* 0x000fe80000041818 */
[----:B------:R2:W-:Y:S01]  /*24a0*/  LDGSTS.E.BYPASS.LTC128B.128 [R249+0x9100], [R46.64], !P0 ;  /* 0x091000002ef97fae */ /* 0x0005e2000c101d4c */
[----:B------:R-:W-:-:S04]  /*24b0*/  ISETP.GE.AND P0, PT, R33, c[0x0][0x1d4], PT ;  /* 0x0000750021007a0c */ /* 0x000fc80003f06270 */
[C---:B------:R-:W-:Y:S01]  /*24c0*/  ISETP.LT.OR P0, PT, R30.reuse, 0x21, P0 ;  /* 0x000000211e00780c */ /* 0x040fe20000701670 */
[C---:B-1----:R-:W-:Y:S11]  /*24d0*/  HMMA.16816.F32.BF16 R52, R64.reuse, R48, RZ ;  /* 0x000000304034723c */ /* 0x042ff600000418ff */
[----:B------:R-:W-:Y:S01]  /*24e0*/  @!UPT UIADD3 URZ, URZ, URZ, URZ ;  /* 0x0000003f3f3ff290 */ /* 0x000fe2000fffe03f */
[----:B------:R2:W-:Y:S01]  /*24f0*/  LDGSTS.E.BYPASS.LTC128B.128 [R249+0x1100], [R44.64], !P0 ;  /* 0x011000002cf97fae */ /* 0x0005e2000c101d4c */
[----:B------:R-:W-:Y:S01]  /*2500*/  ISETP.LT.OR P0, PT, R30, 0x21, P5 ;  /* 0x000000211e00780c */ /* 0x000fe20002f01670 */
[----:B------:R-:W-:Y:S11]  /*2510*/  HMMA.16816.F32.BF16 R48, R64, R50, RZ ;  /* 0x000000324030723c */ /* 0x000ff600000418ff */
[----:B------:R-:W-:Y:S01]  /*2520*/  @!UPT UIADD3 URZ, URZ, URZ, URZ ;  /* 0x0000003f3f3ff290 */ /* 0x000fe2000fffe03f */
[----:B------:R1:W-:Y:S01]  /*2530*/  LDGSTS.E.BYPASS.LTC128B.128 [R249+0x4100], [R42.64], !P0 ;  /* 0x041000002af97fae */ /* 0x0003e2000c101d4c */
[----:B------:R-:W-:-:S04]  /*2540*/  ISETP.GE.AND P0, PT, R32, c[0x0][0x1d4], PT ;  /* 0x0000750020007a0c */ /* 0x000fc80003f06270 */
[C---:B------:R-:W-:Y:S01]  /*2550*/  ISETP.LT.OR P0, PT, R30.reuse, 0x21, P0 ;  /* 0x000000211e00780c */ /* 0x040fe20000701670 */
[----:B------:R-:W-:Y:S08]  /*2560*/  HMMA.16816.F32.BF16 R52, R96, R68, R52 ;  /* 0x000000446034723c */ /* 0x000ff00000041834 */
[----:B--2---:R-:W-:Y:S04]  /*2570*/  HMMA.16816.F32.BF16 R44, R64, R36, RZ ;  /* 0x00000024402c723c */ /* 0x004fe800000418ff */
[----:B------:R1:W-:Y:S01]  /*2580*/  LDGSTS.E.BYPASS.LTC128B.128 [R249+0x7100], [R40.64], !P0 ;  /* 0x0710000028f97fae */ /* 0x0003e2000c101d4c */
[----:B------:R-:W-:-:S03]  /*2590*/  ISETP.LT.OR P0, PT, R30, 0x21, P6 ;  /* 0x000000211e00780c */ /* 0x000fc60003701670 */
[----:B------:R-:W-:Y:S08]  /*25a0*/  HMMA.16816.F32.BF16 R36, R64, R38, RZ ;  /* 0x000000264024723c */ /* 0x000ff000000418ff */
[----:B------:R-:W-:Y:S02]  /*25b0*/  HMMA.16816.F32.BF16 R48, R96, R70, R48 ;  /* 0x000000466030723c */ /* 0x000fe40000041830 */
[----:B------:R2:W-:Y:S01]  /*25c0*/  LDGSTS.E.BYPASS.LTC128B.128 [R249+0xa100], [R22.64], !P0 ;  /* 0x0a10000016f97fae */ /* 0x0005e2000c101d4c */
[----:B------:R-:W-:-:S04]  /*25d0*/  ISETP.GE.AND P0, PT, R33, c[0x0][0x1d4], PT ;  /* 0x0000750021007a0c */ /* 0x000fc80003f06270 */
[C---:B------:R-:W-:Y:S01]  /*25e0*/  ISETP.LT.OR P0, PT, R30.reuse, 0x41, P0 ;  /* 0x000000411e00780c */ /* 0x040fe20000701670 */
[C---:B------:R-:W-:Y:S08]  /*25f0*/  HMMA.16816.F32.BF16 R44, R96.reuse, R8, R44 ;  /* 0x00000008602c723c */ /* 0x040ff0000004182c */
[----:B------:R-:W-:Y:S04]  /*2600*/  HMMA.16816.F32.BF16 R36, R96, R10, R36 ;  /* 0x0000000a6024723c */ /* 0x000fe80000041824 */
[----:B------:R2:W-:Y:S01]  /*2610*/  LDGSTS.E.BYPASS.LTC128B.128 [R249+0x2100], [R20.64], !P0 ;  /* 0x0210000014f97fae */ /* 0x0005e2000c101d4c */
[----:B------:R-:W-:-:S02]  /*2620*/  ISETP.LT.OR P0, PT, R30, 0x41, P5 ;  /* 0x000000411e00780c */ /* 0x000fc40002f01670 */
[----:B------:R-:W-:Y:S01]  /*2630*/  ISETP.GE.AND P5, PT, R32, c[0x0][0x1d4], PT ;  /* 0x0000750020007a0c */ /* 0x000fe20003fa6270 */
[----:B-1----:R-:W-:Y:S01]  /*2640*/  HMMA.16816.F32.BF16 R40, R64, R208, RZ ;  /* 0x000000d04028723c */ /* 0x002fe200000418ff */
[----:B------:R-:W-:Y:S02]  /*2650*/  SHF.R.S32.HI R32, RZ, 0x1f, R29 ;  /* 0x0000001fff207819 */ /* 0x000fe4000001141d */
[----:B------:R-:W-:-:S05]  /*2660*/  ISETP.LT.OR P5, PT, R30, 0x41, P5 ;  /* 0x000000411e00780c */ /* 0x000fca0002fa1670 */
[----:B------:R-:W-:Y:S02]  /*2670*/  HMMA.16816.F32.BF16 R208, R64, R210, RZ ;  /* 0x000000d240d0723c */ /* 0x000fe400000418ff */
[----:B------:R1:W-:Y:S01]  /*2680*/  LDGSTS.E.BYPASS.LTC128B.128 [R249+0x5100], [R14.64], !P0 ;  /* 0x051000000ef97fae */ /* 0x0003e2000c101d4c */
[----:B------:R-:W-:-:S04]  /*2690*/  LOP3.LUT P0, RZ, R13, 0x4, RZ, 0xc0, !PT ;  /* 0x000000040dff7812 */ /* 0x000fc8000780c0ff */
[----:B------:R-:W-:Y:S01]  /*26a0*/  SEL R0, R0, 0xffffffc0, !P0 ;  /* 0xffffffc000007807 */ /* 0x000fe20004000000 */
[----:B------:R4:W-:Y:S01]  /*26b0*/  LDGSTS.E.BYPASS.LTC128B.128 [R249+0x8100], [R80.64], !P5 ;  /* 0x0810000050f97fae */ /* 0x0009e2000e901d4c */
[----:B------:R-:W-:Y:S02]  /*26c0*/  ISETP.LT.OR P0, PT, R30, 0x41, P6 ;  /* 0x000000411e00780c */ /* 0x000fe40003701670 */
[----:B------:R-:W-:Y:S01]  /*26d0*/  ISETP.GT.AND P5, PT, R108, 0x5f, PT ;  /* 0x0000005f6c00780c */ /* 0x000fe20003fa4270 */
[----:B------:R-:W-:Y:S01]  /*26e0*/  IMAD.IADD R242, R247, 0x1, R0 ;  /* 0x00000001f7f27824 */ /* 0x000fe200078e0200 */
[----:B------:R-:W-:Y:S01]  /*26f0*/  SHF.R.S32.HI R30, RZ, 0x1f, R28 ;  /* 0x0000001fff1e7819 */ /* 0x000fe2000001141c */
[----:B------:R-:W-:Y:S01]  /*2700*/  IMAD.IADD R232, R0, 0x1, R246 ;  /* 0x0000000100e87824 */ /* 0x000fe200078e02f6 */
[----:B--2---:R-:W-:Y:S01]  /*2710*/  HMMA.16816.F32.BF16 R20, R64, R16, RZ ;  /* 0x000000104014723c */ /* 0x004fe200000418ff */
[----:B------:R-:W-:-:S06]  /*2720*/  IADD3 R0, R249, 0x100, RZ ;  /* 0x00000100f9007810 */ /* 0x000fcc0007ffe0ff */
[----:B------:R2:W-:Y:S01]  /*2730*/  LDGSTS.E.BYPASS.LTC128B.128 [R249+0xb100], [R34.64], !P0 ;  /* 0x0b10000022f97fae */ /* 0x0005e2000c101d4c */
[C---:B------:R-:W-:Y:S01]  /*2740*/  HMMA.16816.F32.BF16 R16, R64.reuse, R18, RZ ;  /* 0x000000124010723c */ /* 0x040fe200000418ff */
[----:B------:R-:W-:Y:S02]  /*2750*/  PLOP3.LUT P0, PT, PT, PT, UP0, 0x80, 0x0 ;  /* 0x000000000000781c */ /* 0x000fe40003f0f008 */
[----:B------:R-:W-:Y:S04]  /*2760*/  LDSM.16.M88.4 R8, [R243+0x18100] ;  /* 0x01810000f308783b */ /* 0x000fe80000000200 */
[----:B------:R-:W5:Y:S01]  /*2770*/  LDSM.16.M88.4 R68, [R242+0xc100] ;  /* 0x00c10000f244783b */ /* 0x000f620000000200 */
[C---:B-1----:R-:W-:Y:S03]  /*2780*/  HMMA.16816.F32.BF16 R12, R64.reuse, R76, RZ ;  /* 0x0000004c400c723c */ /* 0x042fe600000418ff */
[----:B------:R-:W1:Y:S04]  /*2790*/  LDSM.16.M88.4 R56, [R242+0xd100] ;  /* 0x00d10000f238783b */ /* 0x000e680000000200 */
[----:B------:R-:W-:Y:S01]  /*27a0*/  LDSM.16.M88.4 R92, [R242+0xd900] ;  /* 0x00d90000f25c783b */ /* 0x000fe20000000200 */
[----:B------:R-:W-:Y:S03]  /*27b0*/  HMMA.16816.F32.BF16 R64, R64, R78, RZ ;  /* 0x0000004e4040723c */ /* 0x000fe600000418ff */
[----:B------:R-:W1:Y:S04]  /*27c0*/  LDSM.16.M88.4 R76, [R242+0xc900] ;  /* 0x00c90000f24c783b */ /* 0x000e680000000200 */
[----:B------:R-:W1:Y:S01]  /*27d0*/  LDSM.16.M88.4 R88, [R242+0xe100] ;  /* 0x00e10000f258783b */ /* 0x000e620000000200 */
[----:B------:R-:W-:Y:S01]  /*27e0*/  HMMA.16816.F32.BF16 R40, R96, R72, R40 ;  /* 0x000000486028723c */ /* 0x000fe20000041828 */
[----:B--2---:R-:W-:-:S02]  /*27f0*/  SHF.R.S32.HI R35, RZ, 0x1f, R33 ;  /* 0x0000001fff237819 */ /* 0x004fc40000011421 */
[----:B------:R-:W2:Y:S01]  /*2800*/  LDSM.16.M88.4 R84, [R242+0xe900] ;  /* 0x00e90000f254783b */ /* 0x000ea20000000200 */
[----:B------:R-:W-:-:S03]  /*2810*/  SHF.R.S32.HI R34, RZ, 0x1f, R31 ;  /* 0x0000001fff227819 */ /* 0x000fc6000001141f */
[----:B----4-:R-:W-:Y:S01]  /*2820*/  LDSM.16.M88.4 R80, [R232+0x800] ;  /* 0x00080000e850783b */ /* 0x010fe20000000200 */
[C---:B------:R-:W-:Y:S03]  /*2830*/  HMMA.16816.F32.BF16 R208, R96.reuse, R74, R208 ;  /* 0x0000004a60d0723c */ /* 0x040fe600000418d0 */
[----:B------:R-:W-:Y:S04]  /*2840*/  LDSM.16.M88.4 R72, [R241+0x18100] ;  /* 0x01810000f148783b */ /* 0x000fe80000000200 */
[----:B------:R-:W-:Y:S01]  /*2850*/  LDSM.16.M88.4 R104, [R242+0x15900] ;  /* 0x01590000f268783b */ /* 0x000fe20000000200 */
[C---:B---3--:R-:W-:Y:S03]  /*2860*/  HMMA.16816.F32.BF16 R20, R96.reuse, R60, R20 ;  /* 0x0000003c6014723c */ /* 0x048fe60000041814 */
[----:B------:R-:W0:Y:S05]  /*2870*/  LDGDEPBAR ;  /* 0x00000000000079af */ /* 0x000e2a0000000000 */
[----:B------:R-:W-:Y:S01]  /*2880*/  HMMA.16816.F32.BF16 R16, R96, R62, R16 ;  /* 0x0000003e6010723c */ /* 0x000fe20000041810 */
[----:B------:R-:W3:Y:S07]  /*2890*/  LDSM.16.M88.4 R60, [R232] ;  /* 0x00000000e83c783b */ /* 0x000eee0000000200 */
[C---:B-----5:R-:W-:Y:S08]  /*28a0*/  HMMA.16816.F32.BF16 R52, R8.reuse, R68, R52 ;  /* 0x000000440834723c */ /* 0x060ff00000041834 */
[----:B------:R-:W-:Y:S01]  /*28b0*/  HMMA.16816.F32.BF16 R48, R8, R70, R48 ;  /* 0x000000460830723c */ /* 0x000fe20000041830 */
[----:B------:R-:W4:Y:S07]  /*28c0*/  LDSM.16.M88.4 R68, [R232+0x1000] ;  /* 0x00100000e844783b */ /* 0x000f2e0000000200 */
[C---:B------:R-:W-:Y:S08]  /*28d0*/  HMMA.16816.F32.BF16 R12, R96.reuse, R100, R12 ;  /* 0x00000064600c723c */ /* 0x040ff0000004180c */
[----:B------:R-:W-:Y:S01]  /*28e0*/  HMMA.16816.F32.BF16 R64, R96, R102, R64 ;  /* 0x000000666040723c */ /* 0x000fe20000041840 */
[----:B------:R-:W-:Y:S04]  /*28f0*/  LDSM.16.M88.4 R96, [R232+0x2800] ;  /* 0x00280000e860783b */ /* 0x000fe80000000200 */
[----:B------:R-:W-:Y:S03]  /*2900*/  LDSM.16.M88.4 R100, [R247+0x17100] ;  /* 0x01710000f764783b */ /* 0x000fe60000000200 */
        /* <DEDUP_REMOVED lines=14> */
[----:B------:R-:W-:Y:S04]  /*29f0*/  LDSM.16.M88.4 R64, [R248+0x1c100] ;  /* 0x01c10000f840783b */ /* 0x000fe80000000200 */
[----:B------:R-:W-:Y:S03]  /*2a00*/  LDSM.16.M88.4 R84, [R247+0x11100] ;  /* 0x01110000f754783b */ /* 0x000fe60000000200 */
[C---:B---3--:R-:W-:Y:S08]  /*2a10*/  HMMA.16816.F32.BF16 R52, R72.reuse, R60, R52 ;  /* 0x0000003c4834723c */ /* 0x048ff00000041834 */
[C---:B------:R-:W-:Y:S01]  /*2a20*/  HMMA.16816.F32.BF16 R48, R72.reuse, R62, R48 ;  /* 0x0000003e4830723c */ /* 0x040fe20000041830 */
[----:B------:R-:W2:Y:S07]  /*2a30*/  LDSM.16.M88.4 R60, [R247+0xf100] ;  /* 0x00f10000f73c783b */ /* 0x000eae0000000200 */
[C---:B----4-:R-:W-:Y:S08]  /*2a40*/  HMMA.16816.F32.BF16 R40, R72.reuse, R68, R40 ;  /* 0x000000444828723c */ /* 0x050ff00000041828 */
[C---:B------:R-:W-:Y:S01]  /*2a50*/  HMMA.16816.F32.BF16 R208, R72.reuse, R70, R208 ;  /* 0x0000004648d0723c */ /* 0x040fe200000418d0 */
[----:B------:R-:W3:Y:S07]  /*2a60*/  LDSM.16.M88.4 R68, [R247+0xf900] ;  /* 0x00f90000f744783b */ /* 0x000eee0000000200 */
[C---:B------:R-:W-:Y:S08]  /*2a70*/  HMMA.16816.F32.BF16 R44, R72.reuse, R80, R44 ;  /* 0x00000050482c723c */ /* 0x040ff0000004182c */
[C---:B------:R-:W-:Y:S01]  /*2a80*/  HMMA.16816.F32.BF16 R36, R72.reuse, R82, R36 ;  /* 0x000000524824723c */ /* 0x040fe20000041824 */
[----:B------:R-:W4:Y:S07]  /*2a90*/  LDSM.16.M88.4 R80, [R247+0x11900] ;  /* 0x01190000f750783b */ /* 0x000f2e0000000200 */
[C---:B-1----:R-:W-:Y:S08]  /*2aa0*/  HMMA.16816.F32.BF16 R200, R72.reuse, R76, R200 ;  /* 0x0000004c48c8723c */ /* 0x042ff000000418c8 */
[C---:B------:R-:W-:Y:S01]  /*2ab0*/  HMMA.16816.F32.BF16 R24, R72.reuse, R78, R24 ;  /* 0x0000004e4818723c */ /* 0x040fe20000041818 */
[----:B------:R-:W-:Y:S07]  /*2ac0*/  LDSM.16.M88.4 R76, [R246+0x3000] ;  /* 0x00300000f64c783b */ /* 0x000fee0000000200 */
[C---:B------:R-:W-:Y:S08]  /*2ad0*/  HMMA.16816.F32.BF16 R20, R72.reuse, R56, R20 ;  /* 0x000000384814723c */ /* 0x040ff00000041814 */
[C---:B------:R-:W-:Y:S01]  /*2ae0*/  HMMA.16816.F32.BF16 R16, R72.reuse, R58, R16 ;  /* 0x0000003a4810723c */ /* 0x040fe20000041810 */
[----:B------:R-:W-:Y:S07]  /*2af0*/  LDSM.16.M88.4 R56, [R244+0x1c100] ;  /* 0x01c10000f438783b */ /* 0x000fee0000000200 */
[C---:B------:R-:W-:Y:S08]  /*2b00*/  HMMA.16816.F32.BF16 R12, R72.reuse, R96, R12 ;  /* 0x00000060480c723c */ /* 0x040ff0000004180c */
[----:B------:R-:W-:Y:S01]  /*2b10*/  HMMA.16816.F32.BF16 R8, R72, R98, R8 ;  /* 0x000000624808723c */ /* 0x000fe20000041808 */
[----:B------:R-:W1:Y:S04]  /*2b20*/  LDSM.16.M88.4 R72, [R246+0x3800] ;  /* 0x00380000f648783b */ /* 0x000e680000000200 */
[----:B------:R-:W-:Y:S03]  /*2b30*/  LDSM.16.M88.4 R96, [R246+0x5800] ;  /* 0x00580000f660783b */ /* 0x000fe60000000200 */
[C---:B--2---:R-:W-:Y:S08]  /*2b40*/  HMMA.16816.F32.BF16 R52, R64.reuse, R60, R52 ;  /* 0x0000003c4034723c */ /* 0x044ff00000041834 */
[C---:B------:R-:W-:Y:S01]  /*2b50*/  HMMA.16816.F32.BF16 R48, R64.reuse, R62, R48 ;  /* 0x0000003e4030723c */ /* 0x040fe20000041830 */
[----:B------:R-:W2:Y:S07]  /*2b60*/  LDSM.16.M88.4 R60, [R246+0x4000] ;  /* 0x00400000f63c783b */ /* 0x000eae0000000200 */
[C---:B---3--:R-:W-:Y:S08]  /*2b70*/  HMMA.16816.F32.BF16 R44, R64.reuse, R68, R44 ;  /* 0x00000044402c723c */ /* 0x048ff0000004182c */
[C---:B------:R-:W-:Y:S01]  /*2b80*/  HMMA.16816.F32.BF16 R36, R64.reuse, R70, R36 ;  /* 0x000000464024723c */ /* 0x040fe20000041824 */
[----:B------:R-:W3:Y:S07]  /*2b90*/  LDSM.16.M88.4 R68, [R246+0x4800] ;  /* 0x00480000f644783b */ /* 0x000eee0000000200 */
        /* <DEDUP_REMOVED lines=9> */
[C---:B----4-:R-:W-:Y:S08]  /*2c30*/  HMMA.16816.F32.BF16 R12, R64.reuse, R80, R12 ;  /* 0x00000050400c723c */ /* 0x050ff0000004180c */
[----:B------:R-:W-:Y:S01]  /*2c40*/  HMMA.16816.F32.BF16 R8, R64, R82, R8 ;  /* 0x000000524008723c */ /* 0x000fe20000041808 */
[----:B------:R-:W4:Y:S04]  /*2c50*/  LDSM.16.M88.4 R64, [R246+0x5000] ;  /* 0x00500000f640783b */ /* 0x000f280000000200 */
[----:B------:R-:W-:Y:S03]  /*2c60*/  LDSM.16.M88.4 R80, [R242+0x10900] ;  /* 0x01090000f250783b */ /* 0x000fe60000000200 */
        /* <DEDUP_REMOVED lines=8> */
[----:B------:R-:W-:Y:S07]  /*2cf0*/  LDSM.16.M88.4 R76, [R242+0x11900] ;  /* 0x01190000f24c783b */ /* 0x000fee0000000200 */
[C---:B---3--:R-:W-:Y:S08]  /*2d00*/  HMMA.16816.F32.BF16 R200, R56.reuse, R68, R200 ;  /* 0x0000004438c8723c */ /* 0x048ff000000418c8 */
[C---:B------:R-:W-:Y:S01]  /*2d10*/  HMMA.16816.F32.BF16 R24, R56.reuse, R70, R24 ;  /* 0x000000463818723c */ /* 0x040fe20000041818 */
[----:B------:R-:W-:Y:S07]  /*2d20*/  LDSM.16.M88.4 R68, [R232+0x3000] ;  /* 0x00300000e844783b */ /* 0x000fee0000000200 */
[C---:B----4-:R-:W-:Y:S08]  /*2d30*/  HMMA.16816.F32.BF16 R20, R56.reuse, R64, R20 ;  /* 0x000000403814723c */ /* 0x050ff00000041814 */
[----:B------:R-:W-:Y:S01]  /*2d40*/  HMMA.16816.F32.BF16 R16, R56, R66, R16 ;  /* 0x000000423810723c */ /* 0x000fe20000041810 */
[----:B------:R-:W3:Y:S07]  /*2d50*/  LDSM.16.M88.4 R64, [R241+0x1c100] ;  /* 0x01c10000f140783b */ /* 0x000eee0000000200 */
[C---:B-1----:R-:W-:Y:S08]  /*2d60*/  HMMA.16816.F32.BF16 R52, R72.reuse, R92, R52 ;  /* 0x0000005c4834723c */ /* 0x042ff00000041834 */
[----:B------:R-:W-:Y:S01]  /*2d70*/  HMMA.16816.F32.BF16 R48, R72, R94, R48 ;  /* 0x0000005e4830723c */ /* 0x000fe20000041830 */
        /* <DEDUP_REMOVED lines=13> */
[----:B------:R-:W-:Y:S07]  /*2e50*/  LDSM.16.M88.4 R84, [R232+0x5800] ;  /* 0x00580000e854783b */ /* 0x000fee0000000200 */
[C---:B---3--:R-:W-:Y:S08]  /*2e60*/  HMMA.16816.F32.BF16 R52, R64.reuse, R68, R52 ;  /* 0x000000444034723c */ /* 0x048ff00000041834 */
[----:B------:R-:W-:Y:S01]  /*2e70*/  HMMA.16816.F32.BF16 R48, R64, R70, R48 ;  /* 0x000000464030723c */ /* 0x000fe20000041830 */
[----:B------:R-:W3:Y:S07]  /*2e80*/  LDSM.16.M88.4 R68, [R232+0x5000] ;  /* 0x00500000e844783b */ /* 0x000eee0000000200 */
[C---:B------:R-:W-:Y:S08]  /*2e90*/  HMMA.16816.F32.BF16 R12, R72.reuse, R76, R12 ;  /* 0x0000004c480c723c */ /* 0x040ff0000004180c */
[C---:B------:R-:W-:Y:S01]  /*2ea0*/  HMMA.16816.F32.BF16 R8, R72.reuse, R78, R8 ;  /* 0x0000004e4808723c */ /* 0x040fe20000041808 */
[----:B------:R-:W4:Y:S07]  /*2eb0*/  LDSM.16.M88.4 R76, [R232+0x4800] ;  /* 0x00480000e84c783b */ /* 0x000f2e0000000200 */
[C---:B------:R-:W-:Y:S08]  /*2ec0*/  HMMA.16816.F32.BF16 R200, R72.reuse, R80, R200 ;  /* 0x0000005048c8723c */ /* 0x040ff000000418c8 */
[----:B------:R-:W-:Y:S01]  /*2ed0*/  HMMA.16816.F32.BF16 R24, R72, R82, R24 ;  /* 0x000000524818723c */ /* 0x000fe20000041818 */
[----:B------:R-:W-:Y:S04]  /*2ee0*/  LDSM.16.M88.4 R72, [R247+0x12100] ;  /* 0x01210000f748783b */ /* 0x000fe80000000200 */
[----:B------:R-:W-:Y:S03]  /*2ef0*/  LDSM.16.M88.4 R80, [R247+0x13100] ;  /* 0x01310000f750783b */ /* 0x000fe60000000200 */
[C---:B-1----:R-:W-:Y:S08]  /*2f00*/  HMMA.16816.F32.BF16 R44, R64.reuse, R56, R44 ;  /* 0x00000038402c723c */ /* 0x042ff0000004182c */
[C---:B------:R-:W-:Y:S01]  /*2f10*/  HMMA.16816.F32.BF16 R36, R64.reuse, R58, R36 ;  /* 0x0000003a4024723c */ /* 0x040fe20000041824 */
[----:B------:R-:W1:Y:S07]  /*2f20*/  LDSM.16.M88.4 R56, [R248+0x20100] ;  /* 0x02010000f838783b */ /* 0x000e6e0000000200 */
        /* <DEDUP_REMOVED lines=9> */
[C---:B------:R-:W-:Y:S08]  /*2fc0*/  HMMA.16816.F32.BF16 R12, R64.reuse, R84, R12 ;  /* 0x00000054400c723c */ /* 0x040ff0000004180c */
[----:B------:R-:W-:Y:S01]  /*2fd0*/  HMMA.16816.F32.BF16 R8, R64, R86, R8 ;  /* 0x000000564008723c */ /* 0x000fe20000041808 */
[----:B------:R-:W4:Y:S04]  /*2fe0*/  LDSM.16.M88.4 R64, [R247+0x14900] ;  /* 0x01490000f740783b */ /* 0x000f280000000200 */
[----:B------:R-:W-:Y:S03]  /*2ff0*/  LDSM.16.M88.4 R84, [R242+0x12100] ;  /* 0x01210000f254783b */ /* 0x000fe60000000200 */
[C---:B-1----:R-:W-:Y:S08]  /*3000*/  HMMA.16816.F32.BF16 R52, R56.reuse, R72, R52 ;  /* 0x000000483834723c */ /* 0x042ff00000041834 */
[C---:B------:R-:W-:Y:S01]  /*3010*/  HMMA.16816.F32.BF16 R48, R56.reuse, R74, R48 ;  /* 0x0000004a3830723c */ /* 0x040fe20000041830 */
[----:B------:R-:W-:Y:S07]  /*3020*/  LDSM.16.M88.4 R72, [R246+0x6000] ;  /* 0x00600000f648783b */ /* 0x000fee0000000200 */
[C---:B--2---:R-:W-:Y:S08]  /*3030*/  HMMA.16816.F32.BF16 R44, R56.reuse, R60, R44 ;  /* 0x0000003c382c723c */ /* 0x044ff0000004182c */
[C---:B------:R-:W-:Y:S01]  /*3040*/  HMMA.16816.F32.BF16 R36, R56.reuse, R62, R36 ;  /* 0x0000003e3824723c */ /* 0x040fe20000041824 */
[----:B------:R-:W1:Y:S07]  /*3050*/  LDSM.16.M88.4 R60, [R244+0x20100] ;  /* 0x02010000f43c783b */ /* 0x000e6e0000000200 */
[C---:B---3--:R-:W-:Y:S08]  /*3060*/  HMMA.16816.F32.BF16 R200, R56.reuse, R68, R200 ;  /* 0x0000004438c8723c */ /* 0x048ff000000418c8 */
[C---:B------:R-:W-:Y:S01]  /*3070*/  HMMA.16816.F32.BF16 R24, R56.reuse, R70, R24 ;  /* 0x000000463818723c */ /* 0x040fe20000041818 */
[----:B------:R-:W2:Y:S07]  /*3080*/  LDSM.16.M88.4 R68, [R246+0x6800] ;  /* 0x00680000f644783b */ /* 0x000eae0000000200 */
[C---:B------:R-:W-:Y:S08]  /*3090*/  HMMA.16816.F32.BF16 R40, R56.reuse, R80, R40 ;  /* 0x000000503828723c */ /* 0x040ff00000041828 */
[C---:B------:R-:W-:Y:S01]  /*30a0*/  HMMA.16816.F32.BF16 R208, R56.reuse, R82, R208 ;  /* 0x0000005238d0723c */ /* 0x040fe200000418d0 */
[----:B------:R-:W-:Y:S07]  /*30b0*/  LDSM.16.M88.4 R80, [R242+0x12900] ;  /* 0x01290000f250783b */ /* 0x000fee0000000200 */
[C---:B----4-:R-:W-:Y:S08]  /*30c0*/  HMMA.16816.F32.BF16 R12, R56.reuse, R64, R12 ;  /* 0x00000040380c723c */ /* 0x050ff0000004180c */
[C---:B------:R-:W-:Y:S01]  /*30d0*/  HMMA.16816.F32.BF16 R8, R56.reuse, R66, R8 ;  /* 0x000000423808723c */ /* 0x040fe20000041808 */
[----:B------:R-:W3:Y:S07]  /*30e0*/  LDSM.16.M88.4 R64, [R246+0x8800] ;  /* 0x00880000f640783b */ /* 0x000eee0000000200 */
[C---:B------:R-:W-:Y:S08]  /*30f0*/  HMMA.16816.F32.BF16 R20, R56.reuse, R76, R20 ;  /* 0x0000004c3814723c */ /* 0x040ff00000041814 */
[----:B------:R-:W-:Y:S01]  /*3100*/  HMMA.16816.F32.BF16 R16, R56, R78, R16 ;  /* 0x0000004e3810723c */ /* 0x000fe20000041810 */
[----:B------:R-:W4:Y:S04]  /*3110*/  LDSM.16.M88.4 R56, [R243+0x20100] ;  /* 0x02010000f338783b */ /* 0x000f280000000200 */
[----:B------:R-:W5:Y:S03]  /*3120*/  LDSM.16.M88.4 R76, [R242+0x13100] ;  /* 0x01310000f24c783b */ /* 0x000f660000000200 */
        /* <DEDUP_REMOVED lines=15> */
[C---:B---3--:R-:W-:Y:S08]  /*3220*/  HMMA.16816.F32.BF16 R12, R60.reuse, R64, R12 ;  /* 0x000000403c0c723c */ /* 0x048ff0000004180c */
[----:B------:R-:W-:Y:S01]  /*3230*/  HMMA.16816.F32.BF16 R8, R60, R66, R8 ;  /* 0x000000423c08723c */ /* 0x000fe20000041808 */
[----:B------:R-:W-:Y:S04]  /*3240*/  LDSM.16.M88.4 R60, [R241+0x20100] ;  /* 0x02010000f13c783b */ /* 0x000fe80000000200 */
[----:B------:R-:W3:Y:S03]  /*3250*/  LDSM.16.M88.4 R64, [R232+0x6000] ;  /* 0x00600000e840783b */ /* 0x000ee60000000200 */
[C---:B----4-:R-:W-:Y:S08]  /*3260*/  HMMA.16816.F32.BF16 R52, R56.reuse, R84, R52 ;  /* 0x000000543834723c */ /* 0x050ff00000041834 */
[C---:B------:R-:W-:Y:S01]  /*3270*/  HMMA.16816.F32.BF16 R48, R56.reuse, R86, R48 ;  /* 0x000000563830723c */ /* 0x040fe20000041830 */
[----:B------:R-:W4:Y:S07]  /*3280*/  LDSM.16.M88.4 R84, [R232+0x7000] ;  /* 0x00700000e854783b */ /* 0x000f2e0000000200 */
[C---:B------:R-:W-:Y:S08]  /*3290*/  HMMA.16816.F32.BF16 R44, R56.reuse, R80, R44 ;  /* 0x00000050382c723c */ /* 0x040ff0000004182c */
[C---:B------:R-:W-:Y:S01]  /*32a0*/  HMMA.16816.F32.BF16 R36, R56.reuse, R82, R36 ;  /* 0x000000523824723c */ /* 0x040fe20000041824 */
[----:B------:R-:W3:Y:S07]  /*32b0*/  LDSM.16.M88.4 R80, [R232+0x7800] ;  /* 0x00780000e850783b */ /* 0x000eee0000000200 */
[C---:B-----5:R-:W-:Y:S08]  /*32c0*/  HMMA.16816.F32.BF16 R40, R56.reuse, R76, R40 ;  /* 0x0000004c3828723c */ /* 0x060ff00000041828 */
[C---:B------:R-:W-:Y:S01]  /*32d0*/  HMMA.16816.F32.BF16 R208, R56.reuse, R78, R208 ;  /* 0x0000004e38d0723c */ /* 0x040fe200000418d0 */
[----:B------:R-:W5:Y:S07]  /*32e0*/  LDSM.16.M88.4 R76, [R232+0x8000] ;  /* 0x00800000e84c783b */ /* 0x000f6e0000000200 */
[C---:B-1----:R-:W-:Y:S08]  /*32f0*/  HMMA.16816.F32.BF16 R200, R56.reuse, R72, R200 ;  /* 0x0000004838c8723c */ /* 0x042ff000000418c8 */
[C---:B------:R-:W-:Y:S01]  /*3300*/  HMMA.16816.F32.BF16 R24, R56.reuse, R74, R24 ;  /* 0x0000004a3818723c */ /* 0x040fe20000041818 */
[----:B------:R-:W1:Y:S07]  /*3310*/  LDSM.16.M88.4 R72, [R232+0x8800] ;  /* 0x00880000e848783b */ /* 0x000e6e0000000200 */
[C---:B--2---:R-:W-:Y:S08]  /*3320*/  HMMA.16816.F32.BF16 R20, R56.reuse, R68, R20 ;  /* 0x000000443814723c */ /* 0x044ff00000041814 */
[C---:B------:R-:W-:Y:S01]  /*3330*/  HMMA.16816.F32.BF16 R16, R56.reuse, R70, R16 ;  /* 0x000000463810723c */ /* 0x040fe20000041810 */
[----:B------:R-:W-:Y:S07]  /*3340*/  LDSM.16.M88.4 R68, [R247+0x15100] ;  /* 0x01510000f744783b */ /* 0x000fee0000000200 */
[C---:B------:R-:W-:Y:S08]  /*3350*/  HMMA.16816.F32.BF16 R12, R56.reuse, R96, R12 ;  /* 0x00000060380c723c */ /* 0x040ff0000004180c */
[----:B------:R-:W-:Y:S01]  /*3360*/  HMMA.16816.F32.BF16 R8, R56, R98, R8 ;  /* 0x000000623808723c */ /* 0x000fe20000041808 */
[----:B------:R-:W2:Y:S04]  /*3370*/  LDSM.16.M88.4 R56, [R247+0x15900] ;  /* 0x01590000f738783b */ /* 0x000ea80000000200 */
[----:B------:R-:W-:Y:S03]  /*3380*/  LDSM.16.M88.4 R96, [R247+0x17900] ;  /* 0x01790000f760783b */ /* 0x000fe60000000200 */
[C---:B---3--:R-:W-:Y:S08]  /*3390*/  HMMA.16816.F32.BF16 R52, R60.reuse, R64, R52 ;  /* 0x000000403c34723c */ /* 0x048ff00000041834 */
[C---:B------:R-:W-:Y:S01]  /*33a0*/  HMMA.16816.F32.BF16 R48, R60.reuse, R66, R48 ;  /* 0x000000423c30723c */ /* 0x040fe20000041830 */
[----:B------:R-:W3:Y:S07]  /*33b0*/  LDSM.16.M88.4 R64, [R247+0x16100] ;  /* 0x01610000f740783b */ /* 0x000eee0000000200 */
[C---:B------:R-:W-:Y:S08]  /*33c0*/  HMMA.16816.F32.BF16 R44, R60.reuse, R88, R44 ;  /* 0x000000583c2c723c */ /* 0x040ff0000004182c */
[C---:B------:R-:W-:Y:S01]  /*33d0*/  HMMA.16816.F32.BF16 R36, R60.reuse, R90, R36 ;  /* 0x0000005a3c24723c */ /* 0x040fe20000041824 */
[----:B------:R-:W-:Y:S07]  /*33e0*/  LDSM.16.M88.4 R88, [R246+0x9000] ;  /* 0x00900000f658783b */ /* 0x000fee0000000200 */
[C---:B----4-:R-:W-:Y:S08]  /*33f0*/  HMMA.16816.F32.BF16 R40, R60.reuse, R84, R40 ;  /* 0x000000543c28723c */ /* 0x050ff00000041828 */
[C---:B------:R-:W-:Y:S01]  /*3400*/  HMMA.16816.F32.BF16 R208, R60.reuse, R86, R208 ;  /* 0x000000563cd0723c */ /* 0x040fe200000418d0 */
[----:B------:R-:W-:Y:S07]  /*3410*/  LDSM.16.M88.4 R84, [R243+0x24100] ;  /* 0x02410000f354783b */ /* 0x000fee0000000200 */
[C---:B------:R-:W-:Y:S08]  /*3420*/  HMMA.16816.F32.BF16 R200, R60.reuse, R80, R200 ;  /* 0x000000503cc8723c */ /* 0x040ff000000418c8 */
[C---:B------:R-:W-:Y:S01]  /*3430*/  HMMA.16816.F32.BF16 R24, R60.reuse, R82, R24 ;  /* 0x000000523c18723c */ /* 0x040fe20000041818 */
[----:B------:R-:W-:Y:S07]  /*3440*/  LDSM.16.M88.4 R80, [R246+0x9800] ;  /* 0x00980000f650783b */ /* 0x000fee0000000200 */
[C---:B-----5:R-:W-:Y:S08]  /*3450*/  HMMA.16816.F32.BF16 R20, R60.reuse, R76, R20 ;  /* 0x0000004c3c14723c */ /* 0x060ff00000041814 */
[C---:B------:R-:W-:Y:S01]  /*3460*/  HMMA.16816.F32.BF16 R16, R60.reuse, R78, R16 ;  /* 0x0000004e3c10723c */ /* 0x040fe20000041810 */
[----:B------:R-:W-:Y:S07]  /*3470*/  LDSM.16.M88.4 R76, [R246+0xa000] ;  /* 0x00a00000f64c783b */ /* 0x000fee0000000200 */
[C---:B-1----:R-:W-:Y:S08]  /*3480*/  HMMA.16816.F32.BF16 R12, R60.reuse, R72, R12 ;  /* 0x000000483c0c723c */ /* 0x042ff0000004180c */
        /* <DEDUP_REMOVED lines=8> */
[----:B------:R-:W4:Y:S07]  /*3510*/  LDSM.16.M88.4 R68, [R246+0xb000] ;  /* 0x00b00000f644783b */ /* 0x000f2e0000000200 */
[C---:B---3--:R-:W-:Y:S08]  /*3520*/  HMMA.16816.F32.BF16 R40, R92.reuse, R64, R40 ;  /* 0x000000405c28723c */ /* 0x048ff00000041828 */
[C---:B------:R-:W-:Y:S01]  /*3530*/  HMMA.16816.F32.BF16 R208, R92.reuse, R66, R208 ;  /* 0x000000425cd0723c */ /* 0x040fe200000418d0 */
[----:B------:R-:W3:Y:S07]  /*3540*/  LDSM.16.M88.4 R64, [R246+0xb800] ;  /* 0x00b80000f640783b */ /* 0x000eee0000000200 */
[C---:B-1----:R-:W-:Y:S08]  /*3550*/  HMMA.16816.F32.BF16 R200, R92.reuse, R60, R200 ;  /* 0x0000003c5cc8723c */ /* 0x042ff000000418c8 */
[C---:B------:R-:W-:Y:S01]  /*3560*/  HMMA.16816.F32.BF16 R24, R92.reuse, R62, R24 ;  /* 0x0000003e5c18723c */ /* 0x040fe20000041818 */
[----:B------:R-:W1:Y:S07]  /*3570*/  LDSM.16.M88.4 R60, [R242+0x15100] ;  /* 0x01510000f23c783b */ /* 0x000e6e0000000200 */
[C---:B------:R-:W-:Y:S08]  /*3580*/  HMMA.16816.F32.BF16 R20, R92.reuse, R100, R20 ;  /* 0x000000645c14723c */ /* 0x040ff00000041814 */
[C---:B------:R-:W-:Y:S01]  /*3590*/  HMMA.16816.F32.BF16 R16, R92.reuse, R102, R16 ;  /* 0x000000665c10723c */ /* 0x040fe20000041810 */
[----:B------:R-:W5:Y:S07]  /*35a0*/  LDSM.16.M88.4 R100, [R242+0x16100] ;  /* 0x01610000f264783b */ /* 0x000f6e0000000200 */
[C---:B------:R-:W-:Y:S08]  /*35b0*/  HMMA.16816.F32.BF16 R12, R92.reuse, R96, R12 ;  /* 0x000000605c0c723c */ /* 0x040ff0000004180c */
[----:B------:R-:W-:Y:S01]  /*35c0*/  HMMA.16816.F32.BF16 R8, R92, R98, R8 ;  /* 0x000000625c08723c */ /* 0x000fe20000041808 */
[----:B------:R-:W1:Y:S04]  /*35d0*/  LDSM.16.M88.4 R96, [R242+0x16900] ;  /* 0x01690000f260783b */ /* 0x000e680000000200 */
[----:B------:R-:W1:Y:S03]  /*35e0*/  LDSM.16.M88.4 R92, [R242+0x17100] ;  /* 0x01710000f25c783b */ /* 0x000e660000000200 */
[C---:B--2---:R-:W-:Y:S08]  /*35f0*/  HMMA.16816.F32.BF16 R52, R56.reuse, R88, R52 ;  /* 0x000000583834723c */ /* 0x044ff00000041834 */
        /* <DEDUP_REMOVED lines=12> */
[C---:B------:R-:W-:Y:S01]  /*36c0*/  HMMA.16816.F32.BF16 R16, R56.reuse, R70, R16 ;  /* 0x000000463810723c */ /* 0x040fe20000041810 */
[----:B------:R-:W-:Y:S07]  /*36d0*/  LDSM.16.M88.4 R68, [R232+0xa800] ;  /* 0x00a80000e844783b */ /* 0x000fee0000000200 */
[C---:B---3--:R-:W-:Y:S08]  /*36e0*/  HMMA.16816.F32.BF16 R12, R56.reuse, R64, R12 ;  /* 0x00000040380c723c */ /* 0x048ff0000004180c */
[----:B------:R-:W-:Y:S01]  /*36f0*/  HMMA.16816.F32.BF16 R8, R56, R66, R8 ;  /* 0x000000423808723c */ /* 0x000fe20000041808 */
[----:B------:R-:W3:Y:S04]  /*3700*/  LDSM.16.M88.4 R56, [R241+0x24100] ;  /* 0x02410000f138783b */ /* 0x000ee80000000200 */
[----:B------:R-:W4:Y:S03]  /*3710*/  LDSM.16.M88.4 R64, [R232+0xb000] ;  /* 0x00b00000e840783b */ /* 0x000f260000000200 */
[C---:B-1----:R-:W-:Y:S08]  /*3720*/  HMMA.16816.F32.BF16 R52, R84.reuse, R60, R52 ;  /* 0x0000003c5434723c */ /* 0x042ff00000041834 */
[----:B------:R-:W-:Y:S01]  /*3730*/  HMMA.16816.F32.BF16 R48, R84, R62, R48 ;  /* 0x0000003e5430723c */ /* 0x000fe20000041830 */
[----:B------:R-:W1:Y:S01]  /*3740*/  LDSM.16.M88.4 R60, [R232+0xb800] ;  /* 0x00b80000e83c783b */ /* 0x000e620000000200 */
[----:B------:R-:W-:-:S06]  /*3750*/  DEPBAR.LE SB0, 0x0 ;  /* 0x000080000000791a */ /* 0x000fcc0000000000 */
        /* <DEDUP_REMOVED lines=8> */
[C---:B--2---:R-:W-:Y:S08]  /*37e0*/  HMMA.16816.F32.BF16 R12, R84.reuse, R88, R12 ;  /* 0x00000058540c723c */ /* 0x044ff0000004180c */
[----:B------:R-:W-:Y:S08]  /*37f0*/  HMMA.16816.F32.BF16 R8, R84, R90, R8 ;  /* 0x0000005a5408723c */ /* 0x000ff00000041808 */
[C---:B---3--:R-:W-:Y:S08]  /*3800*/  HMMA.16816.F32.BF16 R52, R56.reuse, R80, R52 ;  /* 0x000000503834723c */ /* 0x048ff00000041834 */
[C---:B------:R-:W-:Y:S08]  /*3810*/  HMMA.16816.F32.BF16 R48, R56.reuse, R82, R48 ;  /* 0x000000523830723c */ /* 0x040ff00000041830 */
[C---:B------:R-:W-:Y:S08]  /*3820*/  HMMA.16816.F32.BF16 R44, R56.reuse, R76, R44 ;  /* 0x0000004c382c723c */ /* 0x040ff0000004182c */
[C---:B------:R-:W-:Y:S08]  /*3830*/  HMMA.16816.F32.BF16 R36, R56.reuse, R78, R36 ;  /* 0x0000004e3824723c */ /* 0x040ff00000041824 */
[C---:B------:R-:W-:Y:S08]  /*3840*/  HMMA.16816.F32.BF16 R40, R56.reuse, R72, R40 ;  /* 0x000000483828723c */ /* 0x040ff00000041828 */
[C---:B------:R-:W-:Y:S08]  /*3850*/  HMMA.16816.F32.BF16 R208, R56.reuse, R74, R208 ;  /* 0x0000004a38d0723c */ /* 0x040ff000000418d0 */
[C---:B------:R-:W-:Y:S08]  /*3860*/  HMMA.16816.F32.BF16 R200, R56.reuse, R68, R200 ;  /* 0x0000004438c8723c */ /* 0x040ff000000418c8 */
[C---:B------:R-:W-:Y:S08]  /*3870*/  HMMA.16816.F32.BF16 R24, R56.reuse, R70, R24 ;  /* 0x000000463818723c */ /* 0x040ff00000041818 */
[C---:B----4-:R-:W-:Y:S08]  /*3880*/  HMMA.16816.F32.BF16 R20, R56.reuse, R64, R20 ;  /* 0x000000403814723c */ /* 0x050ff00000041814 */
[C---:B------:R-:W-:Y:S08]  /*3890*/  HMMA.16816.F32.BF16 R16, R56.reuse, R66, R16 ;  /* 0x000000423810723c */ /* 0x040ff00000041810 */
[C---:B-1----:R-:W-:Y:S08]  /*38a0*/  HMMA.16816.F32.BF16 R12, R56.reuse, R60, R12 ;  /* 0x0000003c380c723c */ /* 0x042ff0000004180c */
[----:B------:R-:W-:Y:S01]  /*38b0*/  HMMA.16816.F32.BF16 R8, R56, R62, R8 ;  /* 0x0000003e3808723c */ /* 0x000fe20000041808 */
[----:B------:R-:W-:Y:S06]  /*38c0*/  BAR.SYNC.DEFER_BLOCKING 0x0 ;  /* 0x0000000000007b1d */ /* 0x000fec0000010000 */
[----:B------:R-:W-:Y:S05]  /*38d0*/  @!P0 BRA `(.L_x_4799) ;  /* 0x000005e000008947 */ /* 0x000fea0003800000 */
[----:B------:R-:W-:Y:S01]  /*38e0*/  IMAD.U32 R0, RZ, RZ, UR6 ;  /* 0x00000006ff007e24 */ /* 0x000fe2000f8e00ff */
        /* <DEDUP_REMOVED lines=19> */
[----:B------:R-:W-:Y:S02]  /*3a20*/  IADD3 R74, -R59, 0x10, RZ ;  /* 0x000000103b4a7810 */ /* 0x000fe40007ffe1ff */
[----:B------:R-:W-:-:S02]  /*3a30*/  SHF.R.S32.HI R0, RZ, 0x1f, R252 ;  /* 0x0000001fff007819 */ /* 0x000fc400000114fc */
[----:B------:R-:W-:Y:S02]  /*3a40*/  LOP3.LUT R76, R76, 0xf, RZ, 0xc0, !PT ;  /* 0x0000000f4c4c7812 */ /* 0x000fe400078ec0ff */
[----:B------:R-:W-:Y:S01]  /*3a50*/  SHF.L.U64.HI R64, R33, 0x1, R35 ;  /* 0x0000000121407819 */ /* 0x000fe20000010223 */
[----:B------:R-:W-:Y:S01]  /*3a60*/  IMAD R0, R0, c[0x0][0x1e0], RZ ;  /* 0x0000780000007a24 */ /* 0x000fe200078e02ff */
[----:B------:R-:W-:Y:S02]  /*3a70*/  LOP3.LUT R74, R74, 0xf, RZ, 0xc0, !PT ;  /* 0x0000000f4a4a7812 */ /* 0x000fe400078ec0ff */
[----:B------:R-:W-:Y:S01]  /*3a80*/  SEL R69, RZ, 0x10, P1 ;  /* 0x00000010ff457807 */ /* 0x000fe20000800000 */
[----:B------:R-:W-:Y:S01]  /*3a90*/  IMAD R0, R252, c[0x0][0x1e4], R0 ;  /* 0x00007900fc007a24 */ /* 0x000fe200078e0200 */
[----:B------:R-:W-:Y:S02]  /*3aa0*/  SHF.L.U64.HI R61, R31, 0x1, R34 ;  /* 0x000000011f3d7819 */ /* 0x000fe40000010222 */
[----:B------:R-:W-:-:S02]  /*3ab0*/  IADD3 R70, -R69, 0x10, RZ ;  /* 0x0000001045467810 */ /* 0x000fc40007ffe1ff */
[----:B------:R-:W-:Y:S01]  /*3ac0*/  SHF.L.U64.HI R58, R29, 0x1, R32 ;  /* 0x000000011d3a7819 */ /* 0x000fe20000010220 */
[----:B-1----:R-:W-:Y:S01]  /*3ad0*/  IMAD.WIDE.U32 R56, R252, c[0x0][0x1e0], RZ ;  /* 0x00007800fc387a25 */ /* 0x002fe200078e00ff */
[----:B------:R-:W-:Y:S02]  /*3ae0*/  LOP3.LUT R70, R70, 0xf, RZ, 0xc0, !PT ;  /* 0x0000000f46467812 */ /* 0x000fe400078ec0ff */
[----:B------:R-:W-:Y:S01]  /*3af0*/  SHF.L.U64.HI R7, R28, 0x1, R30 ;  /* 0x000000011c077819 */ /* 0x000fe2000001021e */
[----:B------:R-:W-:Y:S01]  /*3b00*/  IMAD.IADD R57, R57, 0x1, R0 ;  /* 0x0000000139397824 */ /* 0x000fe200078e0200 */
[----:B--2---:R-:W-:-:S03]  /*3b10*/  SHF.R.S32.HI R0, RZ, 0x1f, R251 ;  /* 0x0000001fff007819 */ /* 0x004fc600000114fb */
[----:B------:R-:W-:-:S04]  /*3b20*/  IMAD.WIDE.U32 R56, R251, c[0x0][0x1f0], R56 ;  /* 0x00007c00fb387a25 */ /* 0x000fc800078e0038 */
[----:B------:R-:W-:Y:S01]  /*3b30*/  IMAD R0, R0, c[0x0][0x1f0], RZ ;  /* 0x00007c0000007a24 */ /* 0x000fe200078e02ff */
[----:B------:R-:W-:Y:S02]  /*3b40*/  IADD3 R65, P0, R56, UR20, RZ ;  /* 0x0000001438417c10 */ /* 0x000fe4000ff1e0ff */
[----:B------:R-:W-:Y:S01]  /*3b50*/  SEL R56, RZ, 0x10, P2 ;  /* 0x00000010ff387807 */ /* 0x000fe20001000000 */
[----:B------:R-:W-:-:S03]  /*3b60*/  IMAD R0, R251, c[0x0][0x1f4], R0 ;  /* 0x00007d00fb007a24 */ /* 0x000fc600078e0200 */
[----:B------:R-:W-:Y:S02]  /*3b70*/  IADD3 R72, -R56, 0x10, RZ ;  /* 0x0000001038487810 */ /* 0x000fe40007ffe1ff */
[----:B------:R-:W-:Y:S01]  /*3b80*/  IADD3.X R0, R57, UR18, R0, P0, !PT ;  /* 0x0000001239007c10 */ /* 0x000fe200087fe400 */
[----:B------:R-:W-:Y:S01]  /*3b90*/  IMAD.SHL.U32 R57, R29, 0x2, RZ ;  /* 0x000000021d397824 */ /* 0x000fe200078e00ff */
[C---:B------:R-:W-:Y:S02]  /*3ba0*/  LEA R66, P0, R65.reuse, c[0x0][0x1c8], 0x1 ;  /* 0x0000720041427a11 */ /* 0x040fe400078008ff */
[----:B------:R-:W-:Y:S02]  /*3bb0*/  LOP3.LUT R72, R72, 0xf, RZ, 0xc0, !PT ;  /* 0x0000000f48487812 */ /* 0x000fe400078ec0ff */
[----:B------:R-:W-:Y:S01]  /*3bc0*/  LEA.HI.X R65, R65, c[0x0][0x1cc], R0, 0x1, P0 ;  /* 0x0000730041417a11 */ /* 0x000fe200000f0c00 */
[----:B------:R-:W1:Y:S01]  /*3bd0*/  SHFL.IDX PT, R71, R66, 0x2, 0x181f ;  /* 0x00581f0042477f89 */ /* 0x000e6200000e0000 */
[----:B------:R-:W-:-:S03]  /*3be0*/  IMAD.SHL.U32 R0, R28, 0x2, RZ ;  /* 0x000000021c007824 */ /* 0x000fc600078e00ff */
[----:B------:R-:W2:Y:S04]  /*3bf0*/  SHFL.IDX PT, R67, R65, 0x2, 0x181f ;  /* 0x00581f0041437f89 */ /* 0x000ea800000e0000 */
[----:B------:R-:W-:Y:S04]  /*3c00*/  SHFL.IDX PT, R68, R65, RZ, 0x181f ;  /* 0x00181fff41447589 */ /* 0x000fe800000e0000 */
[----:B------:R-:W-:Y:S01]  /*3c10*/  SHFL.IDX PT, R65, R65, 0x1, 0x181f ;  /* 0x00381f0041417f89 */ /* 0x000fe200000e0000 */
        /* <DEDUP_REMOVED lines=42> */
.L_x_4799:
[----:B------:R-:W-:Y:S01]  /*3ec0*/  LOP3.LUT R6, R6, 0xffffffe0, RZ, 0xc0, !PT ;  /* 0xffffffe006067812 */ /* 0x000fe200078ec0ff */
[----:B------:R-:W-:Y:S01]  /*3ed0*/  IMAD.SHL.U32 R245, R5, 0x2, RZ ;  /* 0x0000000205f57824 */ /* 0x000fe200078e00ff */
[----:B------:R-:W-:Y:S01]  /*3ee0*/  UIADD3 UR6, UR7, -0x2, URZ ;  /* 0xfffffffe07067890 */ /* 0x000fe2000fffe03f */
[----:B------:R-:W0:Y:S02]  /*3ef0*/  LDGDEPBAR ;  /* 0x00000000000079af */ /* 0x000e240000000000 */
[----:B------:R-:W-:Y:S01]  /*3f00*/  IMAD.IADD R6, R2, 0x1, -R6 ;  /* 0x0000000102067824 */ /* 0x000fe200078e0a06 */
[----:B------:R-:W-:Y:S01]  /*3f10*/  UISETP.GE.AND UP0, UPT, UR6, UR8, UPT ;  /* 0x000000080600728c */ /* 0x000fe2000bf06270 */
[----:B------:R-:W-:Y:S01]  /*3f20*/  IMAD.U32 R2, RZ, RZ, UR10 ;  /* 0x0000000aff027e24 */ /* 0x000fe2000f8e00ff */
[----:B------:R-:W-:Y:S01]  /*3f30*/  LDSM.16.MT88.4 R172, [R245+0x100] ;  /* 0x00010000f5ac783b */ /* 0x000fe20000004200 */
[--C-:B------:R-:W-:Y:S01]  /*3f40*/  IMAD R240, R4, 0x2, R245.reuse ;  /* 0x0000000204f07824 */ /* 0x100fe200078e02f5 */
[----:B------:R-:W-:Y:S01]  /*3f50*/  SHF.R.S32.HI R0, RZ, 0x1f, R6 ;  /* 0x0000001fff007819 */ /* 0x000fe20000011406 */
[C---:B------:R-:W-:Y:S01]  /*3f60*/  IMAD R239, R3.reuse, 0x2, R245 ;  /* 0x0000000203ef7824 */ /* 0x040fe200078e02f5 */
[----:B-1----:R-:W-:Y:S01]  /*3f70*/  LDSM.16.MT88.4 R80, [R245+0x3100] ;  /* 0x00310000f550783b */ /* 0x002fe20000004200 */
        /* <DEDUP_REMOVED lines=14> */
[C---:B------:R-:W-:Y:S01]  /*4060*/  ISETP.GT.AND P0, PT, R2.reuse, 0x1, PT ;  /* 0x000000010200780c */ /* 0x040fe20003f04270 */
[----:B------:R-:W-:Y:S03]  /*4070*/  LDSM.16.MT88.4 R64, [R239+0x100] ;  /* 0x00010000ef40783b */ /* 0x000fe60000004200 */
[----:B------:R-:W-:Y:S01]  /*4080*/  FSEL R55, R55, -INF , P0 ;  /* 0xff80000037377808 */ /* 0x000fe20000000000 */
[----:B------:R-:W-:Y:S01]  /*4090*/  LDSM.16.MT88.4 R108, [R238+0x3900] ;  /* 0x00390000ee6c783b */ /* 0x000fe20000004200 */
[----:B------:R-:W-:Y:S02]  /*40a0*/  FSEL R53, R53, -INF , P0 ;  /* 0xff80000035357808 */ /* 0x000fe40000000000 */
[----:B------:R-:W-:Y:S01]  /*40b0*/  ISETP.GT.AND P0, PT, R2, 0x8, PT ;  /* 0x000000080200780c */ /* 0x000fe20003f04270 */
        /* <DEDUP_REMOVED lines=14> */
[----:B------:R-:W-:-:S04]  /*41a0*/  ISETP.GT.AND P0, PT, R2, 0x11, PT ;  /* 0x000000110200780c */ /* 0x000fc80003f04270 */
[----:B------:R-:W-:Y:S02]  /*41b0*/  FSEL R47, R47, -INF , P0 ;  /* 0xff8000002f2f7808 */ /* 0x000fe40000000000 */
[----:B------:R-:W-:Y:S02]  /*41c0*/  FSEL R45, R45, -INF , P0 ;  /* 0xff8000002d2d7808 */ /* 0x000fe40000000000 */
        /* <DEDUP_REMOVED lines=28> */
[----:B------:R-:W-:-:S04]  /*4390*/  ISETP.GT.AND P0, PT, R2, 0x38, PT ;  /* 0x000000380200780c */ /* 0x000fc80003f04270 */
[----:B------:R-:W-:Y:S02]  /*43a0*/  FSEL R202, R26, -INF , P0 ;  /* 0xff8000001aca7808 */ /* 0x000fe40000000000 */
[----:B------:R-:W-:Y:S02]  /*43b0*/  FMNMX.FTZ R26, R45, R41, !PT ;  /* 0x000000292d1a7209 */ /* 0x000fe40007810000 */
[----:B------:R-:W-:Y:S02]  /*43c0*/  FSEL R197, R24, -INF , P0 ;  /* 0xff80000018c57808 */ /* 0x000fe40000000000 */
[----:B------:R-:W-:Y:S02]  /*43d0*/  FMNMX.FTZ R24, R36, R26, !PT ;  /* 0x0000001a24187209 */ /* 0x000fe40007810000 */
[----:B------:R-:W-:Y:S02]  /*43e0*/  ISETP.GT.AND P0, PT, R2, 0x39, PT ;  /* 0x000000390200780c */ /* 0x000fe40003f04270 */
[----:B------:R-:W-:-:S02]  /*43f0*/  FMNMX.FTZ R24, R37, R24, !PT ;  /* 0x0000001825187209 */ /* 0x000fc40007810000 */
[----:B------:R-:W-:Y:S02]  /*4400*/  FSEL R201, R27, -INF , P0 ;  /* 0xff8000001bc97808 */ /* 0x000fe40000000000 */
[----:B------:R-:W-:Y:S02]  /*4410*/  FSEL R195, R25, -INF , P0 ;  /* 0xff80000019c37808 */ /* 0x000fe40000000000 */
[----:B------:R-:W-:Y:S02]  /*4420*/  ISETP.GT.AND P0, PT, R2, 0x40, PT ;  /* 0x000000400200780c */ /* 0x000fe40003f04270 */
[----:B------:R-:W-:Y:S02]  /*4430*/  FMNMX.FTZ R24, R44, R24, !PT ;  /* 0x000000182c187209 */ /* 0x000fe40007810000 */
[----:B------:R-:W-:Y:S02]  /*4440*/  FSEL R210, R22, -INF , P0 ;  /* 0xff80000016d27808 */ /* 0x000fe40000000000 */
[----:B------:R-:W-:-:S02]  /*4450*/  FMNMX.FTZ R22, R40, R24, !PT ;  /* 0x0000001828167209 */ /* 0x000fc40007810000 */
[----:B------:R-:W-:Y:S02]  /*4460*/  FSEL R209, R20, -INF , P0 ;  /* 0xff80000014d17808 */ /* 0x000fe40000000000 */
[C---:B------:R-:W-:Y:S02]  /*4470*/  ISETP.GT.AND P0, PT, R2.reuse, 0x41, PT ;  /* 0x000000410200780c */ /* 0x040fe40003f04270 */
[----:B------:R-:W-:Y:S02]  /*4480*/  FMNMX.FTZ R22, R215, R22, !PT ;  /* 0x00000016d7167209 */ /* 0x000fe40007810000 */
[----:B------:R-:W-:Y:S02]  /*4490*/  FSEL R208, R23, -INF , P0 ;  /* 0xff80000017d07808 */ /* 0x000fe40000000000 */
[----:B------:R-:W-:Y:S02]  /*44a0*/  FSEL R207, R21, -INF , P0 ;  /* 0xff80000015cf7808 */ /* 0x000fe40000000000 */
[----:B------:R-:W-:-:S02]  /*44b0*/  ISETP.GT.AND P0, PT, R2, 0x48, PT ;  /* 0x000000480200780c */ /* 0x000fc40003f04270 */
[----:B------:R-:W-:Y:S02]  /*44c0*/  FMNMX.FTZ R20, R54, R55, !PT ;  /* 0x0000003736147209 */ /* 0x000fe40007810000 */
[----:B------:R-:W-:Y:S02]  /*44d0*/  FMNMX.FTZ R21, R214, R22, !PT ;  /* 0x00000016d6157209 */ /* 0x000fe40007810000 */
[----:B------:R-:W-:Y:S02]  /*44e0*/  FSEL R206, R18, -INF , P0 ;  /* 0xff80000012ce7808 */ /* 0x000fe40000000000 */
[----:B------:R-:W-:Y:S02]  /*44f0*/  FMNMX.FTZ R20, R52, R20, !PT ;  /* 0x0000001434147209 */ /* 0x000fe40007810000 */
[----:B------:R-:W-:Y:S02]  /*4500*/  FMNMX.FTZ R18, R200, R21, !PT ;  /* 0x00000015c8127209 */ /* 0x000fe40007810000 */
[----:B------:R-:W-:-:S02]  /*4510*/  FSEL R205, R16, -INF , P0 ;  /* 0xff80000010cd7808 */ /* 0x000fc40000000000 */
[----:B------:R-:W-:Y:S02]  /*4520*/  FMNMX.FTZ R16, R7, R20, !PT ;  /* 0x0000001407107209 */ /* 0x000fe40007810000 */
[----:B------:R-:W-:Y:S01]  /*4530*/  FMNMX.FTZ R18, R198, R18, !PT ;  /* 0x00000012c6127209 */ /* 0x000fe20007810000 */
[----:B------:R-:W-:Y:S01]  /*4540*/  LDSM.16.MT88.4 R20, [R238+0x900] ;  /* 0x00090000ee14783b */ /* 0x000fe20000004200 */
        /* <DEDUP_REMOVED lines=11> */
[----:B------:R-:W-:Y:S02]  /*4600*/  FSEL R193, R12, -INF , P0 ;  /* 0xff8000000cc17808 */ /* 0x000fe40000000000 */
[----:B------:R-:W-:Y:S02]  /*4610*/  FMNMX.FTZ R12, R39, R16, !PT ;  /* 0x00000010270c7209 */ /* 0x000fe40007810000 */
[----:B------:R-:W-:Y:S01]  /*4620*/  FMNMX.FTZ R14, R207, R14, !PT ;  /* 0x0000000ecf0e7209 */ /* 0x000fe20007810000 */
[----:B------:R-:W-:Y:S01]  /*4630*/  LDSM.16.MT88.4 R16, [R245+0x3900] ;  /* 0x00390000f510783b */ /* 0x000fe20000004200 */
        /* <DEDUP_REMOVED lines=9> */
[----:B------:R-:W-:Y:S02]  /*46d0*/  FMNMX.FTZ R12, R212, R12, !PT ;  /* 0x0000000cd40c7209 */ /* 0x000fe40007810000 */
[----:B------:R-:W-:Y:S02]  /*46e0*/  FMNMX.FTZ R10, R193, R13, !PT ;  /* 0x0000000dc10a7209 */ /* 0x000fe40007810000 */
[----:B------:R-:W-:Y:S02]  /*46f0*/  FSEL R191, R8, -INF , P0 ;  /* 0xff80000008bf7808 */ /* 0x000fe40000000000 */
[----:B------:R-:W-:Y:S02]  /*4700*/  ISETP.GT.AND P0, PT, R2, 0x59, PT ;  /* 0x000000590200780c */ /* 0x000fe40003f04270 */
[----:B------:R-:W-:-:S02]  /*4710*/  FMNMX.FTZ R12, R211, R12, !PT ;  /* 0x0000000cd30c7209 */ /* 0x000fc40007810000 */
[----:B------:R-:W-:Y:S02]  /*4720*/  FMNMX.FTZ R10, R192, R10, !PT ;  /* 0x0000000ac00a7209 */ /* 0x000fe40007810000 */
[----:B------:R-:W-:Y:S02]  /*4730*/  FSEL R190, R9, -INF , P0 ;  /* 0xff80000009be7808 */ /* 0x000fe40000000000 */
[----:B------:R-:W-:Y:S02]  /*4740*/  FMNMX.FTZ R8, R199, R12, !PT ;  /* 0x0000000cc7087209 */ /* 0x000fe40007810000 */
[----:B------:R-:W-:Y:S01]  /*4750*/  FMNMX.FTZ R2, R191, R10, !PT ;  /* 0x0000000abf027209 */ /* 0x000fe20007810000 */
[----:B------:R-:W-:Y:S01]  /*4760*/  LDSM.16.MT88.4 R12, [R245+0x900] ;  /* 0x00090000f50c783b */ /* 0x000fe20000004200 */
[----:B------:R-:W-:Y:S02]  /*4770*/  FMNMX.FTZ R8, R196, R8, !PT ;  /* 0x00000008c4087209 */ /* 0x000fe40007810000 */
[----:B------:R-:W-:-:S02]  /*4780*/  FMNMX.FTZ R2, R190, R2, !PT ;  /* 0x00000002be027209 */ /* 0x000fc40007810000 */
        /* <DEDUP_REMOVED lines=15> */
[----:B-1----:R-:W-:-:S04]  /*4880*/  FMNMX.FTZ R2, R2, R10, !PT ;  /* 0x0000000a02027209 */ /* 0x002fc80007810000 */
        /* <DEDUP_REMOVED lines=22> */
[--C-:B------:R-:W-:Y:S01]  /*49f0*/  FFMA.FTZ R195, R195, c[0x0][0x2d0], -R194.reuse ;  /* 0x0000b400c3c37a23 */ /* 0x100fe200000108c2 */
[----:B------:R-:W1:Y:S01]  /*4a00*/  LDSM.16.MT88.4 R8, [R240+0x900] ;  /* 0x00090000f008783b */ /* 0x000e620000004200 */
[--C-:B------:R-:W-:Y:S01]  /*4a10*/  FFMA.FTZ R209, R209, c[0x0][0x2d0], -R194.reuse ;  /* 0x0000b400d1d17a23 */ /* 0x100fe200000108c2 */
[C---:B------:R-:W-:Y:S01]  /*4a20*/  FSETP.NEU.FTZ.AND P0, PT, R0.reuse, -INF , PT ;  /* 0xff8000000000780b */ /* 0x040fe20003f1d000 */
[----:B------:R-:W-:Y:S01]  /*4a30*/  FMUL.FTZ R26, R0, c[0x0][0x2d0] ;  /* 0x0000b400001a7a20 */ /* 0x000fe20000410000 */
[----:B------:R-:W3:Y:S01]  /*4a40*/  MUFU.EX2 R51, R51 ;  /* 0x0000003300337308 */ /* 0x000ee20000000800 */
        /* <DEDUP_REMOVED lines=9> */
[--C-:B------:R-:W-:Y:S02]  /*4ae0*/  FFMA.FTZ R181, R52, c[0x0][0x2d0], -R26.reuse ;  /* 0x0000b40034b57a23 */ /* 0x100fe4000001081a */
[--C-:B------:R-:W-:Y:S01]  /*4af0*/  FFMA.FTZ R180, R7, c[0x0][0x2d0], -R26.reuse ;  /* 0x0000b40007b47a23 */ /* 0x100fe2000001081a */
[----:B------:R-:W-:Y:S01]  /*4b00*/  MUFU.EX2 R186, R186 ;  /* 0x000000ba00ba7308 */ /* 0x000fe20000000800 */
[----:B---3--:R-:W-:Y:S01]  /*4b10*/  F2FP.BF16.PACK_AB R166, R51, R184 ;  /* 0x000000b833a6723e */ /* 0x008fe200000010ff */
[--C-:B------:R-:W-:Y:S02]  /*4b20*/  FFMA.FTZ R48, R47, c[0x0][0x2d0], -R26.reuse ;  /* 0x0000b4002f307a23 */ /* 0x100fe4000001081a */
[--C-:B------:R-:W-:Y:S02]  /*4b30*/  FFMA.FTZ R49, R6, c[0x0][0x2d0], -R26.reuse ;  /* 0x0000b40006317a23 */ /* 0x100fe4000001081a */
[----:B------:R-:W-:-:S02]  /*4b40*/  FFMA.FTZ R47, R38, c[0x0][0x2d0], -R26 ;  /* 0x0000b400262f7a23 */ /* 0x000fc4000001081a */
[----:B------:R-:W2:Y:S01]  /*4b50*/  MUFU.EX2 R185, R185 ;  /* 0x000000b900b97308 */ /* 0x000ea20000000800 */
[--C-:B------:R-:W-:Y:S02]  /*4b60*/  FFMA.FTZ R43, R39, c[0x0][0x2d0], -R26.reuse ;  /* 0x0000b400272b7a23 */ /* 0x100fe4000001081a */
[----:B------:R-:W-:Y:S01]  /*4b70*/  LDSM.16.MT88.4 R36, [R239+0x900] ;  /* 0x00090000ef24783b */ /* 0x000fe20000004200 */
[--C-:B------:R-:W-:Y:S02]  /*4b80*/  FFMA.FTZ R42, R42, c[0x0][0x2d0], -R26.reuse ;  /* 0x0000b4002a2a7a23 */ /* 0x100fe4000001081a */
[--C-:B------:R-:W-:Y:S02]  /*4b90*/  FFMA.FTZ R3, R211, c[0x0][0x2d0], -R26.reuse ;  /* 0x0000b400d3037a23 */ /* 0x100fe4000001081a */
        /* <DEDUP_REMOVED lines=9> */
[--C-:B------:R-:W-:Y:S02]  /*4c30*/  FFMA.FTZ R206, R206, c[0x0][0x2d0], -R26.reuse ;  /* 0x0000b400cece7a23 */ /* 0x100fe4000001081a */
[----:B------:R-:W2:Y:S01]  /*4c40*/  MUFU.EX2 R46, R46 ;  /* 0x0000002e002e7308 */ /* 0x000ea20000000800 */
[----:B------:R-:W-:-:S02]  /*4c50*/  FFMA.FTZ R203, R203, c[0x0][0x2d0], -R26 ;  /* 0x0000b400cbcb7a23 */ /* 0x000fc4000001081a */
[--C-:B------:R-:W-:Y:S02]  /*4c60*/  FFMA.FTZ R193, R193, c[0x0][0x2d0], -R194.reuse ;  /* 0x0000b400c1c17a23 */ /* 0x100fe400000108c2 */
[--C-:B------:R-:W-:Y:S02]  /*4c70*/  FFMA.FTZ R192, R192, c[0x0][0x2d0], -R194.reuse ;  /* 0x0000b400c0c07a23 */ /* 0x100fe400000108c2 */
[--C-:B------:R-:W-:Y:S01]  /*4c80*/  FFMA.FTZ R191, R191, c[0x0][0x2d0], -R194.reuse ;  /* 0x0000b400bfbf7a23 */ /* 0x100fe200000108c2 */
[----:B---3--:R-:W-:Y:S01]  /*4c90*/  F2FP.BF16.PACK_AB R167, R180, R181 ;  /* 0x000000b5b4a7723e */ /* 0x008fe200000010ff */
[----:B------:R-:W-:Y:S01]  /*4ca0*/  MUFU.EX2 R45, R45 ;  /* 0x0000002d002d7308 */ /* 0x000fe20000000800 */
[----:B------:R-:W-:Y:S02]  /*4cb0*/  FFMA.FTZ R190, R190, c[0x0][0x2d0], -R194 ;  /* 0x0000b400bebe7a23 */ /* 0x000fe400000108c2 */
[--C-:B------:R-:W-:Y:S02]  /*4cc0*/  FFMA.FTZ R189, R189, c[0x0][0x2d0], -R26.reuse ;  /* 0x0000b400bdbd7a23 */ /* 0x100fe4000001081a */
[--C-:B------:R-:W-:Y:S01]  /*4cd0*/  FFMA.FTZ R188, R188, c[0x0][0x2d0], -R26.reuse ;  /* 0x0000b400bcbc7a23 */ /* 0x100fe2000001081a */
[----:B------:R-:W-:Y:S01]  /*4ce0*/  HMMA.16816.F32.BF16 R176, R164, R172, RZ ;  /* 0x000000aca4b0723c */ /* 0x000fe200000418ff */
[----:B--2---:R-:W-:Y:S01]  /*4cf0*/  F2FP.BF16.PACK_AB R4, R46, R50 ;  /* 0x000000322e04723e */ /* 0x004fe200000010ff */
[----:B------:R-:W2:Y:S01]  /*4d00*/  MUFU.EX2 R41, R41 ;  /* 0x0000002900297308 */ /* 0x000ea20000000800 */
[----:B------:R-:W-:-:S02]  /*4d10*/  FFMA.FTZ R211, R24, c[0x0][0x2d0], -R26 ;  /* 0x0000b40018d37a23 */ /* 0x000fc4000001081a */
        /* <DEDUP_REMOVED lines=17> */
[----:B------:R-:W-:Y:S01]  /*4e30*/  HMMA.16816.F32.BF16 R84, R164, R88, RZ ;  /* 0x00000058a454723c */ /* 0x000fe200000418ff */
[----:B------:R-:W-:Y:S01]  /*4e40*/  FADD.FTZ R45, R41, R45 ;  /* 0x0000002d292d7221 */ /* 0x000fe20000010000 */
        /* <DEDUP_REMOVED lines=17> */
[C---:B-1----:R-:W-:Y:S02]  /*4f60*/  HMMA.16816.F32.BF16 R52, R4.reuse, R8, R52 ;  /* 0x000000080434723c */ /* 0x042fe40000041834 */
        /* <DEDUP_REMOVED lines=13> */
[----:B------:R-:W3:Y:S01]  /*5040*/  LDSM.16.MT88.4 R12, [R239+0x6900] ;  /* 0x00690000ef0c783b */ /* 0x000ee20000004200 */
        /* <DEDUP_REMOVED lines=18> */
[----:B------:R-:W4:Y:S01]  /*5170*/  LDSM.16.MT88.4 R20, [R245+0x6900] ;  /* 0x00690000f514783b */ /* 0x000f220000004200 */
[----:B------:R-:W-:Y:S06]  /*5180*/  MUFU.EX2 R193, R193 ;  /* 0x000000c100c17308 */ /* 0x000fec0000000800 */
[C---:B------:R-:W-:Y:S02]  /*5190*/  HMMA.16816.F32.BF16 R76, R4.reuse, R16, R76 ;  /* 0x00000010044c723c */ /* 0x040fe4000004184c */
[----:B------:R-:W-:Y:S06]  /*51a0*/  MUFU.EX2 R192, R192 ;  /* 0x000000c000c07308 */ /* 0x000fec0000000800 */
[C---:B------:R-:W-:Y:S01]  /*51b0*/  HMMA.16816.F32.BF16 R80, R4.reuse, R18, R80 ;  /* 0x000000120450723c */ /* 0x040fe20000041850 */
[----:B------:R-:W5:Y:S01]  /*51c0*/  LDSM.16.MT88.4 R16, [R240+0x6900] ;  /* 0x00690000f010783b */ /* 0x000f620000004200 */
[----:B------:R-:W-:Y:S06]  /*51d0*/  MUFU.EX2 R191, R191 ;  /* 0x000000bf00bf7308 */ /* 0x000fec0000000800 */
[C---:B-1----:R-:W-:Y:S02]  /*51e0*/  HMMA.16816.F32.BF16 R92, R4.reuse, R8, R92 ;  /* 0x00000008045c723c */ /* 0x042fe4000004185c */
[----:B------:R-:W-:Y:S06]  /*51f0*/  MUFU.EX2 R190, R190 ;  /* 0x000000be00be7308 */ /* 0x000fec0000000800 */
[C---:B------:R-:W-:Y:S01]  /*5200*/  HMMA.16816.F32.BF16 R96, R4.reuse, R10, R96 ;  /* 0x0000000a0460723c */ /* 0x040fe20000041860 */
[----:B------:R-:W1:Y:S01]  /*5210*/  LDSM.16.MT88.4 R8, [R238+0x6900] ;  /* 0x00690000ee08783b */ /* 0x000e620000004200 */
[----:B------:R-:W-:Y:S06]  /*5220*/  MUFU.EX2 R189, R189 ;  /* 0x000000bd00bd7308 */ /* 0x000fec0000000800 */
[C---:B---3--:R-:W-:Y:S02]  /*5230*/  HMMA.16816.F32.BF16 R124, R4.reuse, R12, R124 ;  /* 0x0000000c047c723c */ /* 0x048fe4000004187c */
[----:B------:R-:W-:Y:S06]  /*5240*/  MUFU.EX2 R188, R188 ;  /* 0x000000bc00bc7308 */ /* 0x000fec0000000800 */
[C---:B------:R-:W-:Y:S01]  /*5250*/  HMMA.16816.F32.BF16 R128, R4.reuse, R14, R128 ;  /* 0x0000000e0480723c */ /* 0x040fe20000041880 */
[----:B------:R-:W3:Y:S01]  /*5260*/  LDSM.16.MT88.4 R12, [R239+0x9900] ;  /* 0x00990000ef0c783b */ /* 0x000ee20000004200 */
        /* <DEDUP_REMOVED lines=23> */
[C---:B---3--:R-:W-:Y:S08]  /*53e0*/  HMMA.16816.F32.BF16 R152, R4.reuse, R12, R152 ;  /* 0x0000000c0498723c */ /* 0x048ff00000041898 */
[----:B------:R-:W-:Y:S01]  /*53f0*/  HMMA.16816.F32.BF16 R156, R4, R14, R156 ;  /* 0x0000000e049c723c */ /* 0x000fe2000004189c */
[----:B------:R-:W3:Y:S07]  /*5400*/  LDSM.16.MT88.4 R12, [R239+0x1100] ;  /* 0x00110000ef0c783b */ /* 0x000eee0000004200 */
        /* <DEDUP_REMOVED lines=10> */
[C---:B----4-:R-:W-:Y:S01]  /*54b0*/  HMMA.16816.F32.BF16 R140, R4.reuse, R20, R140 ;  /* 0x00000014048c723c */ /* 0x050fe2000004188c */
[--C-:B------:R-:W-:Y:S02]  /*54c0*/  FFMA.FTZ R38, R213, c[0x0][0x2d0], -R26.reuse ;  /* 0x0000b400d5267a23 */ /* 0x100fe4000001081a */
[----:B------:R-:W-:Y:S02]  /*54d0*/  FFMA.FTZ R194, R25, c[0x0][0x2d0], -R26 ;  /* 0x0000b40019c27a23 */ /* 0x000fe4000001081a */
[----:B------:R-:W4:Y:S01]  /*54e0*/  MUFU.EX2 R39, R39 ;  /* 0x0000002700277308 */ /* 0x000f220000000800 */
[----:B------:R-:W-:Y:S02]  /*54f0*/  LDSM.16.MT88.4 R24, [R239+0x2900] ;  /* 0x00290000ef18783b */ /* 0x000fe40000004200 */
[C---:B------:R-:W-:Y:S02]  /*5500*/  HMMA.16816.F32.BF16 R144, R4.reuse, R22, R144 ;  /* 0x000000160490723c */ /* 0x040fe40000041890 */
[----:B------:R-:W3:Y:S03]  /*5510*/  LDSM.16.MT88.4 R20, [R245+0x1100] ;  /* 0x00110000f514783b */ /* 0x000ee60000004200 */
[----:B------:R-:W1:Y:S03]  /*5520*/  MUFU.EX2 R38, R38 ;  /* 0x0000002600267308 */ /* 0x000e660000000800 */
[C---:B-----5:R-:W-:Y:S05]  /*5530*/  HMMA.16816.F32.BF16 R148, R4.reuse, R16, R148 ;  /* 0x000000100494723c */ /* 0x060fea0000041894 */
[----:B------:R-:W5:Y:S03]  /*5540*/  MUFU.EX2 R37, R37 ;  /* 0x0000002500257308 */ /* 0x000f660000000800 */
[C---:B------:R-:W-:Y:S01]  /*5550*/  HMMA.16816.F32.BF16 R168, R4.reuse, R18, R168 ;  /* 0x0000001204a8723c */ /* 0x040fe200000418a8 */
[----:B------:R-:W3:Y:S04]  /*5560*/  LDSM.16.MT88.4 R16, [R240+0x1100] ;  /* 0x00110000f010783b */ /* 0x000ee80000004200 */
[----:B------:R-:W2:Y:S03]  /*5570*/  MUFU.EX2 R194, R194 ;  /* 0x000000c200c27308 */ /* 0x000ea60000000800 */
[C---:B-1----:R-:W-:Y:S08]  /*5580*/  HMMA.16816.F32.BF16 R160, R4.reuse, R8, R160 ;  /* 0x0000000804a0723c */ /* 0x042ff000000418a0 */
[----:B------:R-:W-:Y:S01]  /*5590*/  HMMA.16816.F32.BF16 R164, R4, R10, R164 ;  /* 0x0000000a04a4723c */ /* 0x000fe200000418a4 */
[----:B------:R-:W1:Y:S06]  /*55a0*/  LDSM.16.MT88.4 R8, [R238+0x1100] ;  /* 0x00110000ee08783b */ /* 0x000e6c0000004200 */
[----:B--2---:R-:W-:Y:S01]  /*55b0*/  F2FP.BF16.PACK_AB R4, R40, R44 ;  /* 0x0000002c2804723e */ /* 0x004fe200000010ff */
[----:B------:R-:W-:Y:S01]  /*55c0*/  FADD.FTZ R44, R44, R45 ;  /* 0x0000002d2c2c7221 */ /* 0x000fe20000010000 */
[----:B----4-:R-:W-:-:S02]  /*55d0*/  F2FP.BF16.PACK_AB R6, R36, R39 ;  /* 0x000000272406723e */ /* 0x010fc400000010ff */
[----:B------:R-:W-:Y:S01]  /*55e0*/  F2FP.BF16.PACK_AB R5, R38, R42 ;  /* 0x0000002a2605723e */ /* 0x000fe200000010ff */
[----:B------:R-:W-:Y:S01]  /*55f0*/  FADD.FTZ R42, R42, R47 ;  /* 0x0000002f2a2a7221 */ /* 0x000fe20000010000 */
[----:B-----5:R-:W-:Y:S01]  /*5600*/  F2FP.BF16.PACK_AB R7, R3, R37 ;  /* 0x000000250307723e */ /* 0x020fe200000010ff */
[----:B------:R-:W-:Y:S02]  /*5610*/  FADD.FTZ R44, R40, R44 ;  /* 0x0000002c282c7221 */ /* 0x000fe40000010000 */
[----:B------:R-:W-:Y:S02]  /*5620*/  FADD.FTZ R42, R38, R42 ;  /* 0x0000002a262a7221 */ /* 0x000fe40000010000 */
[----:B------:R-:W-:Y:S02]  /*5630*/  FADD.FTZ R39, R39, R44 ;  /* 0x0000002c27277221 */ /* 0x000fe40000010000 */
[----:B---3--:R-:W-:Y:S01]  /*5640*/  HMMA.16816.F32.BF16 R60, R4, R12, R60 ;  /* 0x0000000c043c723c */ /* 0x008fe2000004183c */
[----:B------:R-:W-:-:S02]  /*5650*/  FADD.FTZ R37, R37, R42 ;  /* 0x0000002a25257221 */ /* 0x000fc40000010000 */
[----:B------:R-:W-:Y:S02]  /*5660*/  FADD.FTZ R39, R36, R39 ;  /* 0x0000002724277221 */ /* 0x000fe40000010000 */
[----:B------:R-:W-:-:S03]  /*5670*/  FADD.FTZ R37, R3, R37 ;  /* 0x0000002503257221 */ /* 0x000fc60000010000 */
        /* <DEDUP_REMOVED lines=45> */
[----:B------:R-:W-:Y:S01]  /*5950*/  HMMA.16816.F32.BF16 R164, R4, R10, R164 ;  /* 0x0000000a04a4723c */ /* 0x000fe200000418a4 */
[----:B------:R-:W1:Y:S06]  /*5960*/  LDSM.16.MT88.4 R8, [R238+0x1900] ;  /* 0x00190000ee08783b */ /* 0x000e6c0000004200 */
        /* <DEDUP_REMOVED lines=53> */
[----:B------:R-:W-:Y:S07]  /*5cc0*/  LDSM.16.MT88.4 R20, [R238+0x2100] ;  /* 0x00210000ee14783b */ /* 0x000fee0000004200 */
[C---:B----4-:R-:W-:Y:S08]  /*5cd0*/  HMMA.16816.F32.BF16 R148, R4.reuse, R16, R148 ;  /* 0x000000100494723c */ /* 0x050ff00000041894 */
[C---:B------:R-:W-:Y:S01]  /*5ce0*/  HMMA.16816.F32.BF16 R168, R4.reuse, R18, R168 ;  /* 0x0000001204a8723c */ /* 0x040fe200000418a8 */
[----:B------:R-:W3:Y:S07]  /*5cf0*/  LDSM.16.MT88.4 R16, [R245+0x2100] ;  /* 0x00210000f510783b */ /* 0x000eee0000004200 */
        /* <DEDUP_REMOVED lines=15> */
[----:B------:R-:W-:Y:S02]  /*5df0*/  FADD.FTZ R206, R203, R206 ;  /* 0x000000cecbce7221 */ /* 0x000fe40000010000 */
[----:B------:R-:W-:Y:S01]  /*5e00*/  FADD.FTZ R205, R193, R205 ;  /* 0x000000cdc1cd7221 */ /* 0x000fe20000010000 */
[----:B------:R-:W-:Y:S01]  /*5e10*/  HMMA.16816.F32.BF16 R56, R4, R14, R56 ;  /* 0x0000000e0438723c */ /* 0x000fe20000041838 */
[----:B------:R-:W2:Y:S01]  /*5e20*/  LDSM.16.MT88.4 R12, [R240+0x5100] ;  /* 0x00510000f00c783b */ /* 0x000ea20000004200 */
[----:B------:R-:W-:Y:S02]  /*5e30*/  FADD.FTZ R206, R189, R206 ;  /* 0x000000cebdce7221 */ /* 0x000fe40000010000 */
[----:B------:R-:W-:Y:S02]  /*5e40*/  FADD.FTZ R205, R192, R205 ;  /* 0x000000cdc0cd7221 */ /* 0x000fe40000010000 */
[----:B------:R-:W-:-:S02]  /*5e50*/  FADD.FTZ R206, R188, R206 ;  /* 0x000000cebcce7221 */ /* 0x000fc40000010000 */
[----:B---3--:R-:W-:Y:S01]  /*5e60*/  HMMA.16816.F32.BF16 R176, R4, R16, R176 ;  /* 0x0000001004b0723c */ /* 0x008fe200000418b0 */
[----:B------:R-:W-:Y:S02]  /*5e70*/  FADD.FTZ R205, R191, R205 ;  /* 0x000000cdbfcd7221 */ /* 0x000fe40000010000 */
[----:B------:R-:W-:-:S04]  /*5e80*/  FADD.FTZ R206, R194, R206 ;  /* 0x000000cec2ce7221 */ /* 0x000fc80000010000 */
[----:B------:R-:W-:Y:S01]  /*5e90*/  FADD.FTZ R3, R211, R206 ;  /* 0x000000ced3037221 */ /* 0x000fe20000010000 */
[C---:B------:R-:W-:Y:S01]  /*5ea0*/  HMMA.16816.F32.BF16 R172, R4.reuse, R18, R172 ;  /* 0x0000001204ac723c */ /* 0x040fe200000418ac */
[----:B------:R-:W3:Y:S04]  /*5eb0*/  LDSM.16.MT88.4 R16, [R245+0x5100] ;  /* 0x00510000f510783b */ /* 0x000ee80000004200 */
[----:B------:R-:W-:Y:S03]  /*5ec0*/  STL [R1+0x24], R3 ;  /* 0x0000240301007387 */ /* 0x000fe60000100800 */
[C---:B-1----:R-:W-:Y:S08]  /*5ed0*/  HMMA.16816.F32.BF16 R60, R4.reuse, R8, R60 ;  /* 0x00000008043c723c */ /* 0x042ff0000004183c */
[C---:B------:R-:W-:Y:S01]  /*5ee0*/  HMMA.16816.F32.BF16 R64, R4.reuse, R10, R64 ;  /* 0x0000000a0440723c */ /* 0x040fe20000041840 */
[----:B------:R-:W1:Y:S07]  /*5ef0*/  LDSM.16.MT88.4 R8, [R239+0x5100] ;  /* 0x00510000ef08783b */ /* 0x000e6e0000004200 */
[C---:B------:R-:W-:Y:S08]  /*5f00*/  HMMA.16816.F32.BF16 R68, R4.reuse, R20, R68 ;  /* 0x000000140444723c */ /* 0x040ff00000041844 */
        /* <DEDUP_REMOVED lines=21> */
[C---:B--2---:R-:W-:Y:S08]  /*6060*/  HMMA.16816.F32.BF16 R148, R4.reuse, R12, R148 ;  /* 0x0000000c0494723c */ /* 0x044ff00000041894 */
[C---:B------:R-:W-:Y:S01]  /*6070*/  HMMA.16816.F32.BF16 R168, R4.reuse, R14, R168 ;  /* 0x0000000e04a8723c */ /* 0x040fe200000418a8 */
[----:B------:R-:W2:Y:S07]  /*6080*/  LDSM.16.MT88.4 R12, [R238+0xb100] ;  /* 0x00b10000ee0c783b */ /* 0x000eae0000004200 */
[C---:B------:R-:W-:Y:S01]  /*6090*/  HMMA.16816.F32.BF16 R104, R4.reuse, R22, R104 ;  /* 0x000000160468723c */ /* 0x040fe20000041868 */
[----:B------:R-:W4:Y:S07]  /*60a0*/  LDSM.16.MT88.4 R20, [R238+0x8100] ;  /* 0x00810000ee14783b */ /* 0x000f2e0000004200 */
[C---:B---3--:R-:W-:Y:S08]  /*60b0*/  HMMA.16816.F32.BF16 R140, R4.reuse, R16, R140 ;  /* 0x00000010048c723c */ /* 0x048ff0000004188c */
        /* <DEDUP_REMOVED lines=8> */
[C---:B----4-:R-:W-:Y:S08]  /*6140*/  HMMA.16816.F32.BF16 R132, R4.reuse, R20, R132 ;  /* 0x000000140484723c */ /* 0x050ff00000041884 */
[----:B------:R-:W-:Y:S01]  /*6150*/  HMMA.16816.F32.BF16 R136, R4, R22, R136 ;  /* 0x000000160488723c */ /* 0x000fe20000041888 */
[----:B------:R-:W-:Y:S06]  /*6160*/  LDSM.16.MT88.4 R20, [R238+0x2900] ;  /* 0x00290000ee14783b */ /* 0x000fec0000004200 */
[----:B------:R-:W-:-:S02]  /*6170*/  F2FP.BF16.PACK_AB R4, R192, R193 ;  /* 0x000000c1c004723e */ /* 0x000fc400000010ff */
[----:B------:R-:W-:Y:S02]  /*6180*/  F2FP.BF16.PACK_AB R6, R190, R191 ;  /* 0x000000bfbe06723e */ /* 0x000fe400000010ff */
[----:B------:R-:W-:Y:S02]  /*6190*/  F2FP.BF16.PACK_AB R5, R188, R189 ;  /* 0x000000bdbc05723e */ /* 0x000fe400000010ff */
[----:B------:R-:W-:-:S07]  /*61a0*/  F2FP.BF16.PACK_AB R7, R211, R194 ;  /* 0x000000c2d307723e */ /* 0x000fce00000010ff */
[C---:B-1----:R-:W-:Y:S08]  /*61b0*/  HMMA.16816.F32.BF16 R52, R4.reuse, R8, R52 ;  /* 0x000000080434723c */ /* 0x042ff00000041834 */
[C---:B--2---:R-:W-:Y:S08]  /*61c0*/  HMMA.16816.F32.BF16 R176, R4.reuse, R12, R176 ;  /* 0x0000000c04b0723c */ /* 0x044ff000000418b0 */
        /* <DEDUP_REMOVED lines=40> */
[----:B------:R-:W-:Y:S07]  /*6450*/  HMMA.16816.F32.BF16 R164, R4, R18, R164 ;  /* 0x0000001204a4723c */ /* 0x000fee00000418a4 */
[----:B------:R-:W-:-:S05]  /*6460*/  FADD.FTZ R4, R190, R205 ;  /* 0x000000cdbe047221 */ /* 0x000fca0000010000 */
[----:B------:R1:W-:Y:S01]  /*6470*/  STL [R1+0x28], R4 ;  /* 0x0000280401007387 */ /* 0x0003e20000100800 */
[----:B------:R-:W-:Y:S05]  /*6480*/  @!P0 BRA `(.L_x_4800) ;  /* 0x0000483000008947 */ /* 0x000fea0003800000 */
[C---:B-1----:R-:W-:Y:S01]  /*6490*/  SHF.L.U64.HI R4, R33.reuse, 0x1, R35 ;  /* 0x0000000121047819 */ /* 0x042fe20000010223 */
[----:B------:R-:W-:Y:S01]  /*64a0*/  IMAD.SHL.U32 R3, R33, 0x2, RZ ;  /* 0x0000000221037824 */ /* 0x000fe200078e00ff */
[----:B------:R-:W-:Y:S02]  /*64b0*/  SHF.L.U64.HI R5, R31, 0x1, R34 ;  /* 0x000000011f057819 */ /* 0x000fe40000010222 */
        /* <DEDUP_REMOVED lines=16> */
.L_x_4803:
[----:B------:R-:W2:Y:S01]  /*65c0*/  LDL R0, [R1] ;  /* 0x0000000001007983 */ /* 0x000ea20000100800 */
        /* <DEDUP_REMOVED lines=22> */
[----:B------:R-:W-:Y:S01]  /*6730*/  SHF.R.S32.HI R0, RZ, 0x1f, R252 ;  /* 0x0000001fff007819 */ /* 0x000fe200000114fc */
[----:B------:R1:W2:Y:S04]  /*6740*/  @!P5 LDG.E R251, [R184.64] ;  /* 0x0000000cb8fbd981 */ /* 0x0002a8000c1e1900 */
[----:B------:R-:W-:Y:S04]  /*6750*/  IMAD R0, R0, c[0x0][0x1e0], RZ ;  /* 0x0000780000007a24 */ /* 0x000fe800078e02ff */
[C---:B------:R-:W-:Y:S02]  /*6760*/  IMAD R0, R252.reuse, c[0x0][0x1e4], R0 ;  /* 0x00007900fc007a24 */ /* 0x040fe400078e0200 */
[----:B-1----:R-:W-:Y:S04]  /*6770*/  IMAD.WIDE.U32 R184, R252, c[0x0][0x1e0], RZ ;  /* 0x00007800fcb87a25 */ /* 0x002fe800078e00ff */
[----:B------:R-:W-:Y:S01]  /*6780*/  IMAD.IADD R185, R185, 0x1, R0 ;  /* 0x00000001b9b97824 */ /* 0x000fe200078e0200 */
[----:B--2---:R-:W-:Y:S03]  /*6790*/  SHF.R.S32.HI R0, RZ, 0x1f, R251 ;  /* 0x0000001fff007819 */ /* 0x004fe600000114fb */
        /* <DEDUP_REMOVED lines=13> */
[C---:B---3--:R-:W-:Y:S05]  /*6870*/  IADD3 R192, P0, R185.reuse, R204, RZ ;  /* 0x000000ccb9c07210 */ /* 0x048fea0007f1e0ff */
        /* <DEDUP_REMOVED lines=10> */
[C---:B-1----:R-:W-:Y:S04]  /*6920*/  IADD3 R186, P0, R181.reuse, R204, RZ ;  /* 0x000000ccb5ba7210 */ /* 0x042fe80007f1e0ff */
        /* <DEDUP_REMOVED lines=17> */
[----:B-----5:R-:W-:Y:S04]  /*6a40*/  IADD3 R188, P0, R2, R214, RZ ;  /* 0x000000d602bc7210 */ /* 0x020fe80007f1e0ff */
[----:B------:R3:W-:Y:S01]  /*6a50*/  LDGSTS.E.BYPASS.LTC128B.128 [R249+0x11100], [R190.64], !P3 ;  /* 0x11100000bef97fae */ /* 0x0007e2000d901d4c */
[----:B------:R-:W-:Y:S01]  /*6a60*/  IMAD.X R189, R0, 0x1, R215, P0 ;  /* 0x0000000100bd7824 */ /* 0x000fe200000e06d7 */
[----:B-1----:R-:W-:Y:S04]  /*6a70*/  IADD3 R186, P0, R2, R212, RZ ;  /* 0x000000d402ba7210 */ /* 0x002fe80007f1e0ff */
[----:B------:R3:W-:Y:S01]  /*6a80*/  LDGSTS.E.BYPASS.LTC128B.128 [R249+0x14100], [R188.64], !P2 ;  /* 0x14100000bcf97fae */ /* 0x0007e2000d101d4c */
[----:B------:R-:W-:Y:S05]  /*6a90*/  IMAD.X R187, R0, 0x1, R213, P0 ;  /* 0x0000000100bb7824 */ /* 0x000fea00000e06d5 */
[----:B------:R3:W-:Y:S01]  /*6aa0*/  LDGSTS.E.BYPASS.LTC128B.128 [R249+0x17100], [R186.64], !P1 ;  /* 0x17100000baf97fae */ /* 0x0007e2000c901d4c */
[----:B------:R-:W-:-:S05]  /*6ab0*/  BRA `(.L_x_4802) ;  /* 0x0000185000007947 */ /* 0x000fca0003800000 */
.L_x_4801:
[----:B------:R2:W-:Y:S01]  /*6ac0*/  STL [R1+0x40], R56 ;  /* 0x0000403801007387 */ /* 0x0005e20000100800 */
[----:B-1----:R-:W-:Y:S01]  /*6ad0*/  SHF.R.S32.HI R0, RZ, 0x1f, R252 ;  /* 0x0000001fff007819 */ /* 0x002fe200000114fc */
[----:B------:R-:W-:Y:S01]  /*6ae0*/  IMAD.WIDE.U32 R4, R252, c[0x0][0x208], RZ ;  /* 0x00008200fc047a25 */ /* 0x000fe200078e00ff */
[----:B------:R-:W-:Y:S01]  /*6af0*/  SHF.R.S32.HI R2, RZ, 0x1f, R251 ;  /* 0x0000001fff027819 */ /* 0x000fe200000114fb */
[----:B------:R-:W-:Y:S04]  /*6b00*/  DEPBAR.LE SB0, 0x0 ;  /* 0x000080000000791a */ /* 0x000fe80000000000 */
[----:B------:R-:W-:Y:S01]  /*6b10*/  IMAD R0, R0, c[0x0][0x208], RZ ;  /* 0x0000820000007a24 */ /* 0x000fe200078e02ff */
[----:B------:R-:W-:Y:S01]  /*6b20*/  BAR.SYNC.DEFER_BLOCKING 0x0 ;  /* 0x0000000000007b1d */ /* 0x000fe20000010000 */
[----:B------:R-:W-:Y:S01]  /*6b30*/  IMAD R2, R2, c[0x0][0x218], RZ ;  /* 0x0000860002027a24 */ /* 0x000fe200078e02ff */
[----:B------:R-:W-:Y:S01]  /*6b40*/  IADD3 R181, R249, 0x100, RZ ;  /* 0x00000100f9b57810 */ /* 0x000fe20007ffe0ff */
[----:B------:R-:W-:Y:S01]  /*6b50*/  IMAD R0, R252, c[0x0][0x20c], R0 ;  /* 0x00008300fc007a24 */ /* 0x000fe200078e0200 */
[----:B------:R-:W-:Y:S01]  /*6b60*/  UISETP.GT.AND UP0, UPT, UR6, UR8, UPT ;  /* 0x000000080600728c */ /* 0x000fe2000bf04270 */
[----:B------:R-:W-:Y:S02]  /*6b70*/  IMAD R2, R251, c[0x0][0x21c], R2 ;  /* 0x00008700fb027a24 */ /* 0x000fe400078e0202 */
[----:B------:R-:W-:Y:S04]  /*6b80*/  IMAD.IADD R5, R5, 0x1, R0 ;  /* 0x0000000105057824 */ /* 0x000fe800078e0200 */
[----:B------:R-:W-:Y:S05]  /*6b90*/  IMAD.WIDE.U32 R4, R251, c[0x0][0x218], R4 ;  /* 0x00008600fb047a25 */ /* 0x000fea00078e0004 */
[----:B------:R-:W-:Y:S04]  /*6ba0*/  IADD3 R0, P0, R4, UR22, RZ ;  /* 0x0000001604007c10 */ /* 0x000fe8000ff1e0ff */
[----:B------:R-:W-:Y:S02]  /*6bb0*/  IADD3.X R4, R5, UR4, R2, P0, !PT ;  /* 0x0000000405047c10 */ /* 0x000fe400087fe402 */
[C---:B------:R-:W-:Y:S01]  /*6bc0*/  LEA R2, P0, R0.reuse, c[0x0][0x1f8], 0x1 ;  /* 0x00007e0000027a11 */ /* 0x040fe200078008ff */
[----:B------:R-:W-:Y:S03]  /*6bd0*/  LDSM.16.M88.4 R48, [R248+0x18100] ;  /* 0x01810000f830783b */ /* 0x000fe60000000200 */
[----:B------:R-:W-:Y:S01]  /*6be0*/  LEA.HI.X R0, R0, c[0x0][0x1fc], R4, 0x1, P0 ;  /* 0x00007f0000007a11 */ /* 0x000fe200000f0c04 */
[----:B--2---:R-:W2:Y:S04]  /*6bf0*/  LDL R56, [R1+0x1c] ;  /* 0x00001c0001387983 */ /* 0x004ea80000100800 */
[----:B------:R1:W-:Y:S04]  /*6c00*/  STL [R1+0x3c], R55 ;  /* 0x00003c3701007387 */ /* 0x0003e80000100800 */
[----:B------:R-:W3:Y:S04]  /*6c10*/  LDL R29, [R1+0x14] ;  /* 0x00001400011d7983 */ /* 0x000ee80000100800 */
[----:B------:R-:W-:Y:S04]  /*6c20*/  SHFL.IDX PT, R44, R2, RZ, 0x181f ;  /* 0x00181fff022c7589 */ /* 0x000fe800000e0000 */
[----:B------:R-:W-:Y:S04]  /*6c30*/  SHFL.IDX PT, R20, R0, RZ, 0x181f ;  /* 0x00181fff00147589 */ /* 0x000fe800000e0000 */
[----:B------:R-:W4:Y:S04]  /*6c40*/  LDSM.16.M88.4 R8, [R247+0xc100] ;  /* 0x00c10000f708783b */ /* 0x000f280000000200 */
[----:B------:R-:W4:Y:S04]  /*6c50*/  LDSM.16.M88.4 R16, [R247+0xc900] ;  /* 0x00c90000f710783b */ /* 0x000f280000000200 */
[----:B------:R-:W-:Y:S04]  /*6c60*/  LDSM.16.M88.4 R24, [R247+0xd100] ;  /* 0x00d10000f718783b */ /* 0x000fe80000000200 */
[----:B-1----:R-:W3:Y:S04]  /*6c70*/  LDL R55, [R1+0x20] ;  /* 0x0000200001377983 */ /* 0x002ee80000100800 */
[----:B------:R1:W-:Y:S04]  /*6c80*/  STL [R1+0x38], R54 ;  /* 0x0000383601007387 */ /* 0x0003e80000100800 */
[----:B------:R-:W-:Y:S04]  /*6c90*/  LDSM.16.M88.4 R32, [R247+0xd900] ;  /* 0x00d90000f720783b */ /* 0x000fe80000000200 */
[----:B------:R-:W-:Y:S04]  /*6ca0*/  LDSM.16.M88.4 R40, [R247+0xe100] ;  /* 0x00e10000f728783b */ /* 0x000fe80000000200 */
[----:B------:R-:W-:Y:S04]  /*6cb0*/  LDSM.16.M88.4 R184, [R247+0xe900] ;  /* 0x00e90000f7b8783b */ /* 0x000fe80000000200 */
[----:B------:R-:W-:Y:S04]  /*6cc0*/  LDSM.16.M88.4 R188, [R244+0x18100] ;  /* 0x01810000f4bc783b */ /* 0x000fe80000000200 */
[----:B------:R-:W-:Y:S01]  /*6cd0*/  LDSM.16.M88.4 R192, [R246] ;  /* 0x00000000f6c0783b */ /* 0x000fe20000000200 */
[C---:B----4-:R-:W-:Y:S03]  /*6ce0*/  HMMA.16816.F32.BF16 R4, R48.reuse, R8, RZ ;  /* 0x000000083004723c */ /* 0x050fe600000418ff */
[----:B-1----:R-:W4:Y:S04]  /*6cf0*/  LDL R54, [R1+0x18] ;  /* 0x0000180001367983 */ /* 0x002f280000100800 */
[----:B------:R1:W-:Y:S01]  /*6d00*/  STL [R1+0x34], R53 ;  /* 0x0000343501007387 */ /* 0x0003e20000100800 */
[C---:B------:R-:W-:Y:S03]  /*6d10*/  HMMA.16816.F32.BF16 R8, R48.reuse, R10, RZ ;  /* 0x0000000a3008723c */ /* 0x040fe600000418ff */
[----:B------:R-:W-:Y:S04]  /*6d20*/  LDSM.16.M88.4 R196, [R237] ;  /* 0x00000000edc4783b */ /* 0x000fe80000000200 */
[----:B------:R-:W-:Y:S01]  /*6d30*/  LDSM.16.M88.4 R200, [R236] ;  /* 0x00000000ecc8783b */ /* 0x000fe20000000200 */
[C---:B------:R-:W-:Y:S03]  /*6d40*/  HMMA.16816.F32.BF16 R12, R48.reuse, R16, RZ ;  /* 0x00000010300c723c */ /* 0x040fe600000418ff */
[----:B------:R-:W-:Y:S04]  /*6d50*/  LDSM.16.M88.4 R204, [R235] ;  /* 0x00000000ebcc783b */ /* 0x000fe80000000200 */
[----:B------:R-:W-:Y:S01]  /*6d60*/  LDSM.16.M88.4 R208, [R234] ;  /* 0x00000000ead0783b */ /* 0x000fe20000000200 */
[C---:B------:R-:W-:Y:S03]  /*6d70*/  HMMA.16816.F32.BF16 R16, R48.reuse, R18, RZ ;  /* 0x000000123010723c */ /* 0x040fe600000418ff */
[----:B------:R-:W-:Y:S04]  /*6d80*/  LDSM.16.M88.4 R212, [R233] ;  /* 0x00000000e9d4783b */ /* 0x000fe80000000200 */
[----:B------:R-:W2:Y:S04]  /*6d90*/  SHFL.IDX PT, R38, R2, 0x1, 0x181f ;  /* 0x00381f0002267f89 */ /* 0x000ea800000e0000 */
[----:B-1----:R-:W4:Y:S04]  /*6da0*/  LDL R53, [R1+0xc] ;  /* 0x00000c0001357983 */ /* 0x002f280000100800 */
[----:B------:R1:W-:Y:S04]  /*6db0*/  STL [R1+0x30], R52 ;  /* 0x0000303401007387 */ /* 0x0003e80000100800 */
[----:B------:R-:W2:Y:S04]  /*6dc0*/  SHFL.IDX PT, R28, R0, 0x1, 0x181f ;  /* 0x00381f00001c7f89 */ /* 0x000ea800000e0000 */
[----:B------:R-:W2:Y:S04]  /*6dd0*/  SHFL.IDX PT, R2, R2, 0x2, 0x181f ;  /* 0x00581f0002027f89 */ /* 0x000ea800000e0000 */
[----:B------:R-:W2:Y:S04]  /*6de0*/  SHFL.IDX PT, R0, R0, 0x2, 0x181f ;  /* 0x00581f0000007f89 */ /* 0x000ea800000e0000 */
[----:B-1----:R-:W4:Y:S04]  /*6df0*/  LDL R52, [R1+0x10] ;  /* 0x0000100001347983 */ /* 0x002f280000100800 */
[----:B------:R1:W-:Y:S04]  /*6e00*/  STL [R1+0x2c], R3 ;  /* 0x00002c0301007387 */ /* 0x0003e80000100800 */
[----:B------:R-:W4:Y:S04]  /*6e10*/  LDL R250, [R1+0x8] ;  /* 0x0000080001fa7983 */ /* 0x000f280000100800 */
[----:B-1----:R-:W4:Y:S01]  /*6e20*/  LDL R3, [R1+0x4] ;  /* 0x0000040001037983 */ /* 0x002f220000100800 */
[-C--:B--2---:R-:W-:Y:S05]  /*6e30*/  IADD3 R30, P0, R44, R56.reuse, RZ ;  /* 0x000000382c1e7210 */ /* 0x084fea0007f1e0ff */
[--C-:B---3--:R-:W-:Y:S01]  /*6e40*/  IMAD.X R31, R20, 0x1, R55.reuse, P0 ;  /* 0x00000001141f7824 */ /* 0x108fe200000e0637 */
[----:B------:R-:W-:Y:S04]  /*6e50*/  IADD3 R22, P0, R44, R29, RZ ;  /* 0x0000001d2c167210 */ /* 0x000fe80007f1e0ff */
[----:B------:R1:W-:Y:S01]  /*6e60*/  LDGSTS.E.BYPASS.LTC128B.128 [R181], [R30.64], !P4 ;  /* 0x000000001eb57fae */ /* 0x0003e2000e101d4c */
[----:B----4-:R-:W-:Y:S05]  /*6e70*/  IMAD.X R23, R20, 0x1, R54, P0 ;  /* 0x0000000114177824 */ /* 0x010fea00000e0636 */
[----:B------:R2:W-:Y:S01]  /*6e80*/  LDGSTS.E.BYPASS.LTC128B.128 [R181+0x3000], [R22.64], !P3 ;  /* 0x0300000016b57fae */ /* 0x0005e2000d901d4c */
[----:B------:R-:W-:Y:S05]  /*6e90*/  IADD3 R36, P0, R44, R53, RZ ;  /* 0x000000352c247210 */ /* 0x000fea0007f1e0ff */
[----:B------:R-:W-:Y:S05]  /*6ea0*/  IMAD.X R37, R20, 0x1, R52, P0 ;  /* 0x0000000114257824 */ /* 0x000fea00000e0634 */
[----:B------:R3:W-:Y:S01]  /*6eb0*/  LDGSTS.E.BYPASS.LTC128B.128 [R181+0x6000], [R36.64], !P2 ;  /* 0x0600000024b57fae */ /* 0x0007e2000d101d4c */
[----:B------:R-:W-:Y:S05]  /*6ec0*/  IADD3 R44, P0, R44, R3, RZ ;  /* 0x000000032c2c7210 */ /* 0x000fea0007f1e0ff */
[----:B------:R-:W-:Y:S01]  /*6ed0*/  IMAD.X R45, R20, 0x1, R250, P0 ;  /* 0x00000001142d7824 */ /* 0x000fe200000e06fa */
[-C--:B------:R-:W-:Y:S01]  /*6ee0*/  IADD3 R46, P0, R38, R56.reuse, RZ ;  /* 0x00000038262e7210 */ /* 0x080fe20007f1e0ff */
[C---:B--2---:R-:W-:Y:S03]  /*6ef0*/  HMMA.16816.F32.BF16 R20, R48.reuse, R24, RZ ;  /* 0x000000183014723c */ /* 0x044fe600000418ff */
[----:B------:R2:W-:Y:S01]  /*6f00*/  LDGSTS.E.BYPASS.LTC128B.128 [R181+0x9000], [R44.64], !P1 ;  /* 0x090000002cb57fae */ /* 0x0005e2000c901d4c */
[--C-:B------:R-:W-:Y:S01]  /*6f10*/  IMAD.X R47, R28, 0x1, R55.reuse, P0 ;  /* 0x000000011c2f7824 */ /* 0x100fe200000e0637 */
[----:B-1----:R-:W-:Y:S03]  /*6f20*/  IADD3 R30, P0, R38, R29, RZ ;  /* 0x0000001d261e7210 */ /* 0x002fe60007f1e0ff */
[C---:B------:R-:W-:Y:S01]  /*6f30*/  HMMA.16816.F32.BF16 R24, R48.reuse, R26, RZ ;  /* 0x0000001a3018723c */ /* 0x040fe200000418ff */
[----:B------:R1:W-:Y:S03]  /*6f40*/  LDGSTS.E.BYPASS.LTC128B.128 [R181+0x1000], [R46.64], !P4 ;  /* 0x010000002eb57fae */ /* 0x0003e6000e101d4c */
[----:B------:R-:W-:Y:S01]  /*6f50*/  IMAD.X R31, R28, 0x1, R54, P0 ;  /* 0x000000011c1f7824 */ /* 0x000fe200000e0636 */
[----:B---3--:R-:W-:Y:S04]  /*6f60*/  IADD3 R36, P0, R38, R53, RZ ;  /* 0x0000003526247210 */ /* 0x008fe80007f1e0ff */
[----:B------:R3:W-:Y:S03]  /*6f70*/  LDGSTS.E.BYPASS.LTC128B.128 [R181+0x4000], [R30.64], !P3 ;  /* 0x040000001eb57fae */ /* 0x0007e6000d901d4c */
[----:B------:R-:W-:Y:S01]  /*6f80*/  IMAD.X R37, R28, 0x1, R52, P0 ;  /* 0x000000011c257824 */ /* 0x000fe200000e0634 */
[----:B------:R-:W-:Y:S04]  /*6f90*/  IADD3 R38, P0, R38, R3, RZ ;  /* 0x0000000326267210 */ /* 0x000fe80007f1e0ff */
[----:B------:R4:W-:Y:S01]  /*6fa0*/  LDGSTS.E.BYPASS.LTC128B.128 [R181+0x7000], [R36.64], !P2 ;  /* 0x0700000024b57fae */ /* 0x0009e2000d101d4c */
[----:B------:R-:W-:Y:S01]  /*6fb0*/  IMAD.X R39, R28, 0x1, R250, P0 ;  /* 0x000000011c277824 */ /* 0x000fe200000e06fa */
[----:B--2---:R-:W-:Y:S04]  /*6fc0*/  IADD3 R44, P0, R2, R56, RZ ;  /* 0x00000038022c7210 */ /* 0x004fe80007f1e0ff */
[----:B------:R2:W-:Y:S01]  /*6fd0*/  LDGSTS.E.BYPASS.LTC128B.128 [R181+0xa000], [R38.64], !P1 ;  /* 0x0a00000026b57fae */ /* 0x0005e2000c901d4c */
[----:B------:R-:W-:Y:S03]  /*6fe0*/  IMAD.X R45, R0, 0x1, R55, P0 ;  /* 0x00000001002d7824 */ /* 0x000fe600000e0637 */
[----:B------:R1:W5:Y:S04]  /*6ff0*/  LDL.LU R56, [R1+0x40] ;  /* 0x0000400001387983 */ /* 0x0003680000300800 */
[----:B------:R1:W-:Y:S04]  /*7000*/  LDGSTS.E.BYPASS.LTC128B.128 [R181+0x2000], [R44.64], !P4 ;  /* 0x020000002cb57fae */ /* 0x0003e8000e101d4c */
[----:B------:R1:W5:Y:S01]  /*7010*/  LDL.LU R55, [R1+0x3c] ;  /* 0x00003c0001377983 */ /* 0x0003620000300800 */
[----:B----4-:R-:W-:Y:S02]  /*7020*/  IADD3 R36, P0, R2, R29, RZ ;  /* 0x0000001d02247210 */ /* 0x010fe40007f1e0ff */
[C---:B---3--:R-:W-:Y:S03]  /*7030*/  HMMA.16816.F32.BF16 R28, R48.reuse, R32, RZ ;  /* 0x00000020301c723c */ /* 0x048fe600000418ff */
[----:B------:R-:W-:Y:S01]  /*7040*/  IMAD.X R37, R0, 0x1, R54, P0 ;  /* 0x0000000100257824 */ /* 0x000fe200000e0636 */
[----:B--2---:R-:W-:Y:S01]  /*7050*/  IADD3 R38, P0, R2, R53, RZ ;  /* 0x0000003502267210 */ /* 0x004fe20007f1e0ff */
[----:B------:R2:W5:Y:S03]  /*7060*/  LDL.LU R54, [R1+0x38] ;  /* 0x0000380001367983 */ /* 0x0005660000300800 */
[C---:B------:R-:W-:Y:S01]  /*7070*/  HMMA.16816.F32.BF16 R32, R48.reuse, R34, RZ ;  /* 0x000000223020723c */ /* 0x040fe200000418ff */
[----:B------:R-:W-:Y:S01]  /*7080*/  IMAD.X R39, R0, 0x1, R52, P0 ;  /* 0x0000000100277824 */ /* 0x000fe200000e0634 */
[----:B------:R3:W-:Y:S02]  /*7090*/  LDGSTS.E.BYPASS.LTC128B.128 [R181+0x5000], [R36.64], !P3 ;  /* 0x0500000024b57fae */ /* 0x0007e4000d901d4c */
[----:B-1----:R-:W-:Y:S02]  /*70a0*/  IADD3 R44, P0, R2, R3, RZ ;  /* 0x00000003022c7210 */ /* 0x002fe40007f1e0ff */
[----:B------:R3:W-:Y:S04]  /*70b0*/  LDGSTS.E.BYPASS.LTC128B.128 [R181+0x8000], [R38.64], !P2 ;  /* 0x0800000026b57fae */ /* 0x0007e8000d101d4c */
[----:B------:R2:W5:Y:S02]  /*70c0*/  LDL.LU R53, [R1+0x34] ;  /* 0x0000340001357983 */ /* 0x0005640000300800 */
[----:B------:R-:W-:Y:S01]  /*70d0*/  IMAD.X R45, R0, 0x1, R250, P0 ;  /* 0x00000001002d7824 */ /* 0x000fe200000e06fa */
[----:B------:R-:W-:Y:S01]  /*70e0*/  PLOP3.LUT P0, PT, PT, PT, UP0, 0x80, 0x0 ;  /* 0x000000000000781c */ /* 0x000fe20003f0f008 */
[----:B------:R2:W5:Y:S01]  /*70f0*/  LDL.LU R52, [R1+0x30] ;  /* 0x0000300001347983 */ /* 0x0005620000300800 */
[----:B------:R-:W-:Y:S03]  /*7100*/  IMAD.MOV.U32 R250, RZ, RZ, c[0x0][0x2b8] ;  /* 0x0000ae00fffa7624 */ /* 0x000fe600078e00ff */
[----:B------:R1:W-:Y:S04]  /*7110*/  LDGSTS.E.BYPASS.LTC128B.128 [R181+0xb000], [R44.64], !P1 ;  /* 0x0b0000002cb57fae */ /* 0x0003e8000c901d4c */
[----:B------:R-:W0:Y:S04]  /*7120*/  LDGDEPBAR ;  /* 0x00000000000079af */ /* 0x000e280000000000 */
[----:B------:R2:W5:Y:S01]  /*7130*/  LDL.LU R3, [R1+0x2c] ;  /* 0x00002c0001037983 */ /* 0x0005620000300800 */
[C---:B---3--:R-:W-:Y:S08]  /*7140*/  HMMA.16816.F32.BF16 R36, R48.reuse, R40, RZ ;  /* 0x000000283024723c */ /* 0x048ff000000418ff */
        /* <DEDUP_REMOVED lines=39> */
[----:B------:R-:W2:Y:S04]  /*73c0*/  LDSM.16.M88.4 R184, [R232+0x2000] ;  /* 0x00200000e8b8783b */ /* 0x000ea80000000200 */
[----:B------:R-:W3:Y:S03]  /*73d0*/  LDSM.16.M88.4 R208, [R232+0x2800] ;  /* 0x00280000e8d0783b */ /* 0x000ee60000000200 */
        /* <DEDUP_REMOVED lines=17> */
[----:B------:R-:W2:Y:S04]  /*74f0*/  LDSM.16.M88.4 R188, [R247+0x11100] ;  /* 0x01110000f7bc783b */ /* 0x000ea80000000200 */
[----:B------:R-:W3:Y:S03]  /*7500*/  LDSM.16.M88.4 R208, [R247+0x11900] ;  /* 0x01190000f7d0783b */ /* 0x000ee60000000200 */
        /* <DEDUP_REMOVED lines=17> */
[----:B------:R-:W2:Y:S04]  /*7620*/  LDSM.16.M88.4 R184, [R227] ;  /* 0x00000000e3b8783b */ /* 0x000ea80000000200 */
[----:B------:R-:W3:Y:S03]  /*7630*/  LDSM.16.M88.4 R208, [R226] ;  /* 0x00000000e2d0783b */ /* 0x000ee60000000200 */
        /* <DEDUP_REMOVED lines=190> */
[----:B------:R-:W-:Y:S04]  /*8220*/  DEPBAR.LE SB0, 0x0 ;  /* 0x000080000000791a */ /* 0x000fe80000000000 */
[----:B------:R-:W-:Y:S01]  /*8230*/  BAR.SYNC.DEFER_BLOCKING 0x0 ;  /* 0x0000000000007b1d */ /* 0x000fe20000010000 */
[C---:B-1----:R-:W-:Y:S08]  /*8240*/  HMMA.16816.F32.BF16 R4, R188.reuse, R192, R4 ;  /* 0x000000c0bc04723c */ /* 0x042ff00000041804 */
        /* <DEDUP_REMOVED lines=8> */
[C---:B------:R-:W-:Y:S08]  /*82d0*/  HMMA.16816.F32.BF16 R40, R188.reuse, R186, R40 ;  /* 0x000000babc28723c */ /* 0x040ff00000041828 */
[C---:B---3--:R-:W-:Y:S08]  /*82e0*/  HMMA.16816.F32.BF16 R44, R188.reuse, R208, R44 ;  /* 0x000000d0bc2c723c */ /* 0x048ff0000004182c */
[----:B------:R-:W-:Y:S01]  /*82f0*/  HMMA.16816.F32.BF16 R48, R188, R210, R48 ;  /* 0x000000d2bc30723c */ /* 0x000fe20000041830 */
[----:B-----5:R-:W-:-:S07]  /*8300*/  @P0 BRA `(.L_x_4803) ;  /* 0xffffe2b000000947 */ /* 0x020fce000383ffff */
.L_x_4802:
[----:B---3--:R-:W-:Y:S01]  /*8310*/  FMNMX.FTZ R184, R4, R180, !PT ;  /* 0x000000b404b87209 */ /* 0x008fe20007810000 */
[----:B------:R-:W-:Y:S01]  /*8320*/  LDSM.16.MT88.4 R188, [R240+0x100] ;  /* 0x00010000f0bc783b */ /* 0x000fe20000004200 */
[----:B------:R-:W-:Y:S01]  /*8330*/  FMNMX.FTZ R181, R6, R3, !PT ;  /* 0x0000000306b57209 */ /* 0x000fe20007810000 */
[----:B------:R-:W-:Y:S01]  /*8340*/  UISETP.GT.AND UP0, UPT, UR6, UR8, UPT ;  /* 0x000000080600728c */ /* 0x000fe2000bf04270 */
[----:B------:R-:W-:Y:S01]  /*8350*/  FMNMX.FTZ R184, R5, R184, !PT ;  /* 0x000000b805b87209 */ /* 0x000fe20007810000 */
[----:B------:R-:W-:Y:S01]  /*8360*/  UIADD3 UR6, UR6, -0x1, URZ ;  /* 0xffffffff06067890 */ /* 0x000fe2000fffe03f */
[----:B------:R-:W-:Y:S02]  /*8370*/  FMNMX.FTZ R181, R7, R181, !PT ;  /* 0x000000b507b57209 */ /* 0x000fe40007810000 */
[----:B------:R-:W-:Y:S01]  /*8380*/  FMNMX.FTZ R184, R8, R184, !PT ;  /* 0x000000b808b87209 */ /* 0x000fe20007810000 */
[----:B------:R-:W-:Y:S01]  /*8390*/  LDSM.16.MT88.4 R192, [R239+0x100] ;  /* 0x00010000efc0783b */ /* 0x000fe20000004200 */
[----:B------:R-:W-:Y:S02]  /*83a0*/  FMNMX.FTZ R181, R10, R181, !PT ;  /* 0x000000b50ab57209 */ /* 0x000fe40007810000 */
[----:B------:R-:W-:Y:S02]  /*83b0*/  FMNMX.FTZ R184, R9, R184, !PT ;  /* 0x000000b809b87209 */ /* 0x000fe40007810000 */
[----:B------:R-:W-:Y:S02]  /*83c0*/  FMNMX.FTZ R181, R11, R181, !PT ;  /* 0x000000b50bb57209 */ /* 0x000fe40007810000 */
        /* <DEDUP_REMOVED lines=41> */
[----:B------:R-:W-:Y:S01]  /*8660*/  PLOP3.LUT P0, PT, PT, PT, UP0, 0x80, 0x0 ;  /* 0x000000000000781c */ /* 0x000fe20003f0f008 */
[----:B------:R-:W-:Y:S08]  /*8670*/  SHFL.BFLY PT, R2, R184, 0x2, 0x1f ;  /* 0x0c401f00b8027f89 */ /* 0x000ff000000e0000 */
[----:B------:R-:W1:Y:S02]  /*8680*/  SHFL.BFLY PT, R0, R181, 0x2, 0x1f ;  /* 0x0c401f00b5007f89 */ /* 0x000e6400000e0000 */
[----:B-1----:R-:W-:Y:S02]  /*8690*/  FMNMX.FTZ R181, R181, R0, !PT ;  /* 0x00000000b5b57209 */ /* 0x002fe40007810000 */
[----:B------:R-:W-:Y:S04]  /*86a0*/  FMNMX.FTZ R184, R184, R2, !PT ;  /* 0x00000002b8b87209 */ /* 0x000fe80007810000 */
[----:B------:R-:W1:Y:S08]  /*86b0*/  SHFL.BFLY PT, R0, R181, 0x1, 0x1f ;  /* 0x0c201f00b5007f89 */ /* 0x000e7000000e0000 */
[----:B------:R-:W2:Y:S01]  /*86c0*/  SHFL.BFLY PT, R2, R184, 0x1, 0x1f ;  /* 0x0c201f00b8027f89 */ /* 0x000ea200000e0000 */
[----:B-1----:R-:W-:Y:S05]  /*86d0*/  FMNMX.FTZ R0, R0, R181, !PT ;  /* 0x000000b500007209 */ /* 0x002fea0007810000 */
[C---:B------:R-:W-:Y:S02]  /*86e0*/  FMUL.FTZ R204, R0.reuse, c[0x0][0x2d0] ;  /* 0x0000b40000cc7a20 */ /* 0x040fe40000410000 */
[----:B------:R-:W-:Y:S01]  /*86f0*/  FADD.FTZ R3, -R0, R3 ;  /* 0x0000000300037221 */ /* 0x000fe20000010100 */
[----:B--2---:R-:W-:Y:S01]  /*8700*/  FMNMX.FTZ R2, R184, R2, !PT ;  /* 0x00000002b8027209 */ /* 0x004fe20007810000 */
[--C-:B------:R-:W-:Y:S01]  /*8710*/  FFMA.FTZ R197, R10, c[0x0][0x2d0], -R204.reuse ;  /* 0x0000b4000ac57a23 */ /* 0x100fe200000108cc */
[----:B------:R-:W1:Y:S01]  /*8720*/  LDSM.16.MT88.4 R184, [R245+0x100] ;  /* 0x00010000f5b8783b */ /* 0x000e620000004200 */
[----:B------:R-:W-:Y:S02]  /*8730*/  FFMA.FTZ R181, R11, c[0x0][0x2d0], -R204 ;  /* 0x0000b4000bb57a23 */ /* 0x000fe400000108cc */
[C---:B------:R-:W-:Y:S02]  /*8740*/  FMUL.FTZ R205, R2.reuse, c[0x0][0x2d0] ;  /* 0x0000b40002cd7a20 */ /* 0x040fe40000410000 */
[----:B------:R-:W-:Y:S01]  /*8750*/  FADD.FTZ R180, -R2, R180 ;  /* 0x000000b402b47221 */ /* 0x000fe20000010100 */
[----:B------:R-:W-:Y:S01]  /*8760*/  MUFU.EX2 R197, R197 ;  /* 0x000000c500c57308 */ /* 0x000fe20000000800 */
[--C-:B------:R-:W-:Y:S02]  /*8770*/  FFMA.FTZ R198, R8, c[0x0][0x2d0], -R205.reuse ;  /* 0x0000b40008c67a23 */ /* 0x100fe400000108cd */
[--C-:B------:R-:W-:Y:S02]  /*8780*/  FFMA.FTZ R196, R9, c[0x0][0x2d0], -R205.reuse ;  /* 0x0000b40009c47a23 */ /* 0x100fe400000108cd */
[----:B------:R-:W-:Y:S02]  /*8790*/  FMUL.FTZ R180, R180, c[0x0][0x2d0] ;  /* 0x0000b400b4b47a20 */ /* 0x000fe40000410000 */
        /* <DEDUP_REMOVED lines=14> */
[----:B------:R-:W3:Y:S01]  /*8880*/  MUFU.EX2 R3, R3 ;  /* 0x0000000300037308 */ /* 0x000ee20000000800 */
[----:B------:R-:W-:Y:S01]  /*8890*/  LDSM.16.MT88.4 R28, [R238+0xa100] ;  /* 0x00a10000ee1c783b */ /* 0x000fe20000004200 */
[--C-:B------:R-:W-:Y:S02]  /*88a0*/  FFMA.FTZ R35, R35, c[0x0][0x2d0], -R204.reuse ;  /* 0x0000b40023237a23 */ /* 0x100fe400000108cc */
[--C-:B------:R-:W-:Y:S02]  /*88b0*/  FFMA.FTZ R213, R32, c[0x0][0x2d0], -R205.reuse ;  /* 0x0000b40020d57a23 */ /* 0x100fe400000108cd */
[--C-:B------:R-:W-:Y:S02]  /*88c0*/  FFMA.FTZ R214, R33, c[0x0][0x2d0], -R205.reuse ;  /* 0x0000b40021d67a23 */ /* 0x100fe400000108cd */
[--C-:B------:R-:W-:Y:S02]  /*88d0*/  FFMA.FTZ R215, R34, c[0x0][0x2d0], -R204.reuse ;  /* 0x0000b40022d77a23 */ /* 0x100fe400000108cc */
        /* <DEDUP_REMOVED lines=10> */
[C---:B------:R-:W-:Y:S02]  /*8980*/  FMUL.FTZ R7, R3.reuse, R179 ;  /* 0x000000b303077220 */ /* 0x040fe40000410000 */
[C---:B------:R-:W-:Y:S01]  /*8990*/  FMUL.FTZ R10, R3.reuse, R174 ;  /* 0x000000ae030a7220 */ /* 0x040fe20000410000 */
[----:B------:R-:W3:Y:S01]  /*89a0*/  MUFU.EX2 R196, R196 ;  /* 0x000000c400c47308 */ /* 0x000ee20000000800 */
[C---:B------:R-:W-:Y:S02]  /*89b0*/  FMUL.FTZ R11, R3.reuse, R175 ;  /* 0x000000af030b7220 */ /* 0x040fe40000410000 */
[----:B------:R-:W4:Y:S01]  /*89c0*/  LDSM.16.MT88.4 R172, [R238+0x100] ;  /* 0x00010000eeac783b */ /* 0x000f220000004200 */
[C---:B------:R-:W-:Y:S02]  /*89d0*/  FMUL.FTZ R53, R180.reuse, R53 ;  /* 0x00000035b4357220 */ /* 0x040fe40000410000 */
[C---:B------:R-:W-:Y:S02]  /*89e0*/  FMUL.FTZ R54, R3.reuse, R54 ;  /* 0x0000003603367220 */ /* 0x040fe40000410000 */
[C---:B------:R-:W-:Y:S02]  /*89f0*/  FMUL.FTZ R55, R3.reuse, R55 ;  /* 0x0000003703377220 */ /* 0x040fe40000410000 */
        /* <DEDUP_REMOVED lines=8> */
[----:B------:R-:W-:Y:S02]  /*8a80*/  FMUL.FTZ R61, R180, R61 ;  /* 0x0000003db43d7220 */ /* 0x000fe40000410000 */
[C---:B------:R-:W-:Y:S01]  /*8a90*/  FMUL.FTZ R62, R3.reuse, R62 ;  /* 0x0000003e033e7220 */ /* 0x040fe20000410000 */
        /* <DEDUP_REMOVED lines=13> */
[----:B--2---:R-:W-:Y:S01]  /*8b70*/  F2FP.BF16.PACK_AB R177, R199, R201 ;  /* 0x000000c9c7b1723e */ /* 0x004fe200000010ff */
[C---:B------:R-:W-:Y:S02]  /*8b80*/  FMUL.FTZ R73, R180.reuse, R73 ;  /* 0x00000049b4497220 */ /* 0x040fe40000410000 */
[C---:B------:R-:W-:Y:S02]  /*8b90*/  FMUL.FTZ R74, R3.reuse, R74 ;  /* 0x0000004a034a7220 */ /* 0x040fe40000410000 */
[----:B------:R-:W-:Y:S01]  /*8ba0*/  FMUL.FTZ R75, R3, R75 ;  /* 0x0000004b034b7220 */ /* 0x000fe20000410000 */
[----:B------:R-:W-:Y:S01]  /*8bb0*/  MUFU.EX2 R206, R206 ;  /* 0x000000ce00ce7308 */ /* 0x000fe20000000800 */
[C---:B------:R-:W-:Y:S02]  /*8bc0*/  FMUL.FTZ R76, R180.reuse, R76 ;  /* 0x0000004cb44c7220 */ /* 0x040fe40000410000 */
[----:B------:R-:W-:Y:S01]  /*8bd0*/  FMUL.FTZ R77, R180, R77 ;  /* 0x0000004db44d7220 */ /* 0x000fe20000410000 */
[----:B---3--:R-:W-:Y:S01]  /*8be0*/  F2FP.BF16.PACK_AB R179, R181, R197 ;  /* 0x000000c5b5b3723e */ /* 0x008fe200000010ff */
[--C-:B------:R-:W-:Y:S02]  /*8bf0*/  FFMA.FTZ R37, R37, c[0x0][0x2d0], -R205.reuse ;  /* 0x0000b40025257a23 */ /* 0x100fe400000108cd */
[--C-:B------:R-:W-:Y:S02]  /*8c00*/  FFMA.FTZ R38, R38, c[0x0][0x2d0], -R204.reuse ;  /* 0x0000b40026267a23 */ /* 0x100fe400000108cc */
[--C-:B------:R-:W-:Y:S01]  /*8c10*/  FFMA.FTZ R39, R39, c[0x0][0x2d0], -R204.reuse ;  /* 0x0000b40027277a23 */ /* 0x100fe200000108cc */
[----:B------:R-:W-:Y:S01]  /*8c20*/  MUFU.EX2 R207, R207 ;  /* 0x000000cf00cf7308 */ /* 0x000fe20000000800 */
[C---:B-1----:R-:W-:Y:S05]  /*8c30*/  HMMA.16816.F32.BF16 R4, R176.reuse, R184, R4 ;  /* 0x000000b8b004723c */ /* 0x042fea0000041804 */
        /* <DEDUP_REMOVED lines=20> */
[----:B------:R-:W-:Y:S03]  /*8d80*/  MUFU.EX2 R211, R211 ;  /* 0x000000d300d37308 */ /* 0x000fe60000000800 */
[C---:B------:R-:W-:Y:S02]  /*8d90*/  FMUL.FTZ R88, R180.reuse, R88 ;  /* 0x00000058b4587220 */ /* 0x040fe40000410000 */
[C---:B------:R-:W-:Y:S02]  /*8da0*/  FMUL.FTZ R89, R180.reuse, R89 ;  /* 0x00000059b4597220 */ /* 0x040fe40000410000 */
[C---:B----4-:R-:W-:Y:S03]  /*8db0*/  HMMA.16816.F32.BF16 R68, R176.reuse, R172, R68 ;  /* 0x000000acb044723c */ /* 0x050fe60000041844 */
[----:B------:R-:W-:Y:S01]  /*8dc0*/  MUFU.EX2 R212, R212 ;  /* 0x000000d400d47308 */ /* 0x000fe20000000800 */
[C---:B------:R-:W-:Y:S02]  /*8dd0*/  FMUL.FTZ R90, R3.reuse, R90 ;  /* 0x0000005a035a7220 */ /* 0x040fe40000410000 */
[C---:B------:R-:W-:Y:S02]  /*8de0*/  FMUL.FTZ R91, R3.reuse, R91 ;  /* 0x0000005b035b7220 */ /* 0x040fe40000410000 */
[C---:B------:R-:W-:Y:S01]  /*8df0*/  HMMA.16816.F32.BF16 R72, R176.reuse, R174, R72 ;  /* 0x000000aeb048723c */ /* 0x040fe20000041848 */
[----:B------:R-:W3:Y:S03]  /*8e00*/  LDSM.16.MT88.4 R172, [R239+0x3100] ;  /* 0x00310000efac783b */ /* 0x000ee60000004200 */
[C---:B------:R-:W-:Y:S01]  /*8e10*/  FMUL.FTZ R92, R180.reuse, R92 ;  /* 0x0000005cb45c7220 */ /* 0x040fe20000410000 */
[----:B------:R-:W-:Y:S01]  /*8e20*/  MUFU.EX2 R213, R213 ;  /* 0x000000d500d57308 */ /* 0x000fe20000000800 */
[C---:B------:R-:W-:Y:S02]  /*8e30*/  FMUL.FTZ R93, R180.reuse, R93 ;  /* 0x0000005db45d7220 */ /* 0x040fe40000410000 */
[C---:B-1----:R-:W-:Y:S04]  /*8e40*/  HMMA.16816.F32.BF16 R76, R176.reuse, R184, R76 ;  /* 0x000000b8b04c723c */ /* 0x042fe8000004184c */
[C---:B------:R-:W-:Y:S02]  /*8e50*/  FMUL.FTZ R94, R3.reuse, R94 ;  /* 0x0000005e035e7220 */ /* 0x040fe40000410000 */
[C---:B------:R-:W-:Y:S01]  /*8e60*/  FMUL.FTZ R95, R3.reuse, R95 ;  /* 0x0000005f035f7220 */ /* 0x040fe20000410000 */
[----:B------:R-:W-:Y:S01]  /*8e70*/  MUFU.EX2 R214, R214 ;  /* 0x000000d600d67308 */ /* 0x000fe20000000800 */
        /* <DEDUP_REMOVED lines=11> */
[C---:B------:R-:W-:Y:S01]  /*8f30*/  FMUL.FTZ R102, R3.reuse, R102 ;  /* 0x0000006603667220 */ /* 0x040fe20000410000 */
[C---:B---3--:R-:W-:Y:S03]  /*8f40*/  HMMA.16816.F32.BF16 R92, R176.reuse, R172, R92 ;  /* 0x000000acb05c723c */ /* 0x048fe6000004185c */
[C---:B------:R-:W-:Y:S02]  /*8f50*/  FMUL.FTZ R103, R3.reuse, R103 ;  /* 0x0000006703677220 */ /* 0x040fe40000410000 */
[C---:B------:R-:W-:Y:S02]  /*8f60*/  FMUL.FTZ R104, R180.reuse, R104 ;  /* 0x00000068b4687220 */ /* 0x040fe40000410000 */
[C---:B------:R-:W-:Y:S01]  /*8f70*/  FMUL.FTZ R105, R180.reuse, R105 ;  /* 0x00000069b4697220 */ /* 0x040fe20000410000 */
[C---:B------:R-:W-:Y:S01]  /*8f80*/  HMMA.16816.F32.BF16 R96, R176.reuse, R174, R96 ;  /* 0x000000aeb060723c */ /* 0x040fe20000041860 */
[----:B------:R-:W3:Y:S03]  /*8f90*/  LDSM.16.MT88.4 R172, [R240+0x6100] ;  /* 0x00610000f0ac783b */ /* 0x000ee60000004200 */
[C---:B------:R-:W-:Y:S02]  /*8fa0*/  FMUL.FTZ R106, R3.reuse, R106 ;  /* 0x0000006a036a7220 */ /* 0x040fe40000410000 */
[C---:B------:R-:W-:Y:S02]  /*8fb0*/  FMUL.FTZ R107, R3.reuse, R107 ;  /* 0x0000006b036b7220 */ /* 0x040fe40000410000 */
[C---:B-1----:R-:W-:Y:S04]  /*8fc0*/  HMMA.16816.F32.BF16 R100, R176.reuse, R184, R100 ;  /* 0x000000b8b064723c */ /* 0x042fe80000041864 */
[C---:B------:R-:W-:Y:S02]  /*8fd0*/  FMUL.FTZ R108, R180.reuse, R108 ;  /* 0x0000006cb46c7220 */ /* 0x040fe40000410000 */
[C---:B------:R-:W-:Y:S02]  /*8fe0*/  FMUL.FTZ R109, R180.reuse, R109 ;  /* 0x0000006db46d7220 */ /* 0x040fe40000410000 */
[C---:B------:R-:W-:Y:S01]  /*8ff0*/  HMMA.16816.F32.BF16 R104, R176.reuse, R186, R104 ;  /* 0x000000bab068723c */ /* 0x040fe20000041868 */
[----:B------:R-:W1:Y:S03]  /*9000*/  LDSM.16.MT88.4 R184, [R239+0x6100] ;  /* 0x00610000efb8783b */ /* 0x000e660000004200 */
[C---:B------:R-:W-:Y:S02]  /*9010*/  FMUL.FTZ R110, R3.reuse, R110 ;  /* 0x0000006e036e7220 */ /* 0x040fe40000410000 */
[C---:B------:R-:W-:Y:S02]  /*9020*/  FMUL.FTZ R111, R3.reuse, R111 ;  /* 0x0000006f036f7220 */ /* 0x040fe40000410000 */
[C---:B------:R-:W-:Y:S04]  /*9030*/  FMUL.FTZ R112, R180.reuse, R112 ;  /* 0x00000070b4707220 */ /* 0x040fe80000410000 */
[C---:B------:R-:W-:Y:S01]  /*9040*/  FMUL.FTZ R113, R180.reuse, R113 ;  /* 0x00000071b4717220 */ /* 0x040fe20000410000 */
        /* <DEDUP_REMOVED lines=11> */
[C---:B---3--:R-:W-:Y:S03]  /*9100*/  HMMA.16816.F32.BF16 R116, R176.reuse, R172, R116 ;  /* 0x000000acb074723c */ /* 0x048fe60000041874 */
[C---:B------:R-:W-:Y:S02]  /*9110*/  FMUL.FTZ R122, R3.reuse, R122 ;  /* 0x0000007a037a7220 */ /* 0x040fe40000410000 */
[C---:B------:R-:W-:Y:S02]  /*9120*/  FMUL.FTZ R123, R3.reuse, R123 ;  /* 0x0000007b037b7220 */ /* 0x040fe40000410000 */
[C---:B------:R-:W-:Y:S02]  /*9130*/  FMUL.FTZ R124, R180.reuse, R124 ;  /* 0x0000007cb47c7220 */ /* 0x040fe40000410000 */
[C---:B------:R-:W-:Y:S03]  /*9140*/  FMUL.FTZ R125, R180.reuse, R125 ;  /* 0x0000007db47d7220 */ /* 0x040fe60000410000 */
[C---:B------:R-:W-:Y:S01]  /*9150*/  HMMA.16816.F32.BF16 R120, R176.reuse, R174, R120 ;  /* 0x000000aeb078723c */ /* 0x040fe20000041878 */
[----:B------:R-:W3:Y:S02]  /*9160*/  LDSM.16.MT88.4 R172, [R245+0x9100] ;  /* 0x00910000f5ac783b */ /* 0x000ee40000004200 */
        /* <DEDUP_REMOVED lines=30> */
[----:B------:R-:W-:Y:S03]  /*9350*/  FMUL.FTZ R149, R180, R149 ;  /* 0x00000095b4957220 */ /* 0x000fe60000410000 */
[C---:B------:R-:W-:Y:S01]  /*9360*/  HMMA.16816.F32.BF16 R144, R176.reuse, R174, R144 ;  /* 0x000000aeb090723c */ /* 0x040fe20000041890 */
[----:B------:R-:W-:Y:S02]  /*9370*/  LDSM.16.MT88.4 R172, [R245+0x900] ;  /* 0x00090000f5ac783b */ /* 0x000fe40000004200 */
[C---:B------:R-:W-:Y:S02]  /*9380*/  FMUL.FTZ R150, R3.reuse, R150 ;  /* 0x0000009603967220 */ /* 0x040fe40000410000 */
[----:B------:R-:W-:Y:S02]  /*9390*/  FMUL.FTZ R151, R3, R151 ;  /* 0x0000009703977220 */ /* 0x000fe40000410000 */
[--C-:B------:R-:W-:Y:S02]  /*93a0*/  FFMA.FTZ R192, R12, c[0x0][0x2d0], -R205.reuse ;  /* 0x0000b4000cc07a23 */ /* 0x100fe400000108cd */
[C---:B------:R-:W-:Y:S03]  /*93b0*/  FMUL.FTZ R12, R180.reuse, R168 ;  /* 0x000000a8b40c7220 */ /* 0x040fe60000410000 */
[C---:B-1----:R-:W-:Y:S01]  /*93c0*/  HMMA.16816.F32.BF16 R148, R176.reuse, R184, R148 ;  /* 0x000000b8b094723c */ /* 0x042fe20000041894 */
[----:B------:R-:W-:Y:S02]  /*93d0*/  MUFU.EX2 R192, R192 ;  /* 0x000000c000c07308 */ /* 0x000fe40000000800 */
[--C-:B------:R-:W-:Y:S02]  /*93e0*/  FFMA.FTZ R193, R13, c[0x0][0x2d0], -R205.reuse ;  /* 0x0000b4000dc17a23 */ /* 0x100fe400000108cd */
[----:B------:R-:W-:Y:S02]  /*93f0*/  FMUL.FTZ R13, R180, R169 ;  /* 0x000000a9b40d7220 */ /* 0x000fe40000410000 */
[--C-:B------:R-:W-:Y:S02]  /*9400*/  FFMA.FTZ R194, R14, c[0x0][0x2d0], -R204.reuse ;  /* 0x0000b4000ec27a23 */ /* 0x100fe400000108cc */
[----:B------:R-:W-:Y:S02]  /*9410*/  FMUL.FTZ R14, R3, R170 ;  /* 0x000000aa030e7220 */ /* 0x000fe40000410000 */
[----:B------:R-:W1:Y:S01]  /*9420*/  MUFU.EX2 R193, R193 ;  /* 0x000000c100c17308 */ /* 0x000e620000000800 */
[--C-:B------:R-:W-:Y:S02]  /*9430*/  FFMA.FTZ R195, R15, c[0x0][0x2d0], -R204.reuse ;  /* 0x0000b4000fc37a23 */ /* 0x100fe400000108cc */
[C---:B------:R-:W-:Y:S02]  /*9440*/  FMUL.FTZ R15, R3.reuse, R171 ;  /* 0x000000ab030f7220 */ /* 0x040fe40000410000 */
[----:B------:R-:W3:Y:S01]  /*9450*/  LDSM.16.MT88.4 R168, [R238+0x9100] ;  /* 0x00910000eea8783b */ /* 0x000ee20000004200 */
[C---:B------:R-:W-:Y:S02]  /*9460*/  FMUL.FTZ R152, R180.reuse, R152 ;  /* 0x00000098b4987220 */ /* 0x040fe40000410000 */
[C---:B------:R-:W-:Y:S02]  /*9470*/  FMUL.FTZ R153, R180.reuse, R153 ;  /* 0x00000099b4997220 */ /* 0x040fe40000410000 */
[C---:B------:R-:W-:Y:S01]  /*9480*/  HMMA.16816.F32.BF16 R12, R176.reuse, R186, R12 ;  /* 0x000000bab00c723c */ /* 0x040fe2000004180c */
[----:B------:R-:W-:Y:S02]  /*9490*/  MUFU.EX2 R194, R194 ;  /* 0x000000c200c27308 */ /* 0x000fe40000000800 */
[C---:B------:R-:W-:Y:S01]  /*94a0*/  FMUL.FTZ R154, R3.reuse, R154 ;  /* 0x0000009a039a7220 */ /* 0x040fe20000410000 */
[----:B------:R-:W4:Y:S01]  /*94b0*/  LDSM.16.MT88.4 R184, [R240+0x900] ;  /* 0x00090000f0b8783b */ /* 0x000f220000004200 */
[C---:B------:R-:W-:Y:S02]  /*94c0*/  FMUL.FTZ R155, R3.reuse, R155 ;  /* 0x0000009b039b7220 */ /* 0x040fe40000410000 */
[C---:B------:R-:W-:Y:S02]  /*94d0*/  FMUL.FTZ R156, R180.reuse, R156 ;  /* 0x0000009cb49c7220 */ /* 0x040fe40000410000 */
[C---:B------:R-:W-:Y:S02]  /*94e0*/  FMUL.FTZ R157, R180.reuse, R157 ;  /* 0x0000009db49d7220 */ /* 0x040fe40000410000 */
[----:B------:R-:W5:Y:S01]  /*94f0*/  MUFU.EX2 R195, R195 ;  /* 0x000000c300c37308 */ /* 0x000f620000000800 */
[C---:B--2---:R-:W-:Y:S03]  /*9500*/  HMMA.16816.F32.BF16 R152, R176.reuse, R188, R152 ;  /* 0x000000bcb098723c */ /* 0x044fe60000041898 */
[C---:B------:R-:W-:Y:S02]  /*9510*/  FMUL.FTZ R158, R3.reuse, R158 ;  /* 0x0000009e039e7220 */ /* 0x040fe40000410000 */
[----:B------:R-:W-:Y:S02]  /*9520*/  FMUL.FTZ R159, R3, R159 ;  /* 0x0000009f039f7220 */ /* 0x000fe40000410000 */
[C---:B------:R-:W-:Y:S02]  /*9530*/  FMUL.FTZ R160, R180.reuse, R160 ;  /* 0x000000a0b4a07220 */ /* 0x040fe40000410000 */
[----:B------:R-:W-:Y:S03]  /*9540*/  FMUL.FTZ R161, R180, R161 ;  /* 0x000000a1b4a17220 */ /* 0x000fe60000410000 */
[C---:B------:R-:W-:Y:S03]  /*9550*/  HMMA.16816.F32.BF16 R156, R176.reuse, R190, R156 ;  /* 0x000000beb09c723c */ /* 0x040fe6000004189c */
[--C-:B------:R-:W-:Y:S02]  /*9560*/  FFMA.FTZ R17, R17, c[0x0][0x2d0], -R205.reuse ;  /* 0x0000b40011117a23 */ /* 0x100fe400000108cd */
[--C-:B------:R-:W-:Y:S02]  /*9570*/  FFMA.FTZ R202, R16, c[0x0][0x2d0], -R205.reuse ;  /* 0x0000b40010ca7a23 */ /* 0x100fe400000108cd */
[----:B------:R2:W-:Y:S01]  /*9580*/  MUFU.EX2 R188, R17 ;  /* 0x0000001100bc7308 */ /* 0x0005e20000000800 */
[--C-:B------:R-:W-:Y:S04]  /*9590*/  FFMA.FTZ R189, R18, c[0x0][0x2d0], -R204.reuse ;  /* 0x0000b40012bd7a23 */ /* 0x100fe800000108cc */
[--C-:B------:R-:W-:Y:S02]  /*95a0*/  FFMA.FTZ R190, R19, c[0x0][0x2d0], -R204.reuse ;  /* 0x0000b40013be7a23 */ /* 0x100fe400000108cc */
[C---:B------:R-:W-:Y:S02]  /*95b0*/  FMUL.FTZ R162, R3.reuse, R162 ;  /* 0x000000a203a27220 */ /* 0x040fe40000410000 */
[----:B------:R-:W-:Y:S01]  /*95c0*/  FMUL.FTZ R163, R3, R163 ;  /* 0x000000a303a37220 */ /* 0x000fe20000410000 */
[----:B------:R-:W4:Y:S01]  /*95d0*/  MUFU.EX2 R202, R202 ;  /* 0x000000ca00ca7308 */ /* 0x000f220000000800 */
[--C-:B------:R-:W-:Y:S02]  /*95e0*/  FFMA.FTZ R191, R24, c[0x0][0x2d0], -R205.reuse ;  /* 0x0000b40018bf7a23 */ /* 0x100fe400000108cd */
[----:B------:R-:W-:Y:S01]  /*95f0*/  LDSM.16.MT88.4 R24, [R240+0x1100] ;  /* 0x00110000f018783b */ /* 0x000fe20000004200 */
[C---:B------:R-:W-:Y:S01]  /*9600*/  FMUL.FTZ R16, R180.reuse, R164 ;  /* 0x000000a4b4107220 */ /* 0x040fe20000410000 */
[----:B-1----:R-:W-:Y:S01]  /*9610*/  F2FP.BF16.PACK_AB R164, R193, R192 ;  /* 0x000000c0c1a4723e */ /* 0x002fe200000010ff */
[C---:B---3--:R-:W-:Y:S03]  /*9620*/  HMMA.16816.F32.BF16 R160, R176.reuse, R168, R160 ;  /* 0x000000a8b0a0723c */ /* 0x048fe600000418a0 */
[C---:B------:R-:W-:Y:S01]  /*9630*/  FMUL.FTZ R18, R3.reuse, R166 ;  /* 0x000000a603127220 */ /* 0x040fe20000410000 */
[----:B------:R-:W-:Y:S01]  /*9640*/  MUFU.EX2 R189, R189 ;  /* 0x000000bd00bd7308 */ /* 0x000fe20000000800 */
[----:B------:R-:W-:Y:S02]  /*9650*/  FMUL.FTZ R19, R3, R167 ;  /* 0x000000a703137220 */ /* 0x000fe40000410000 */
[--C-:B------:R-:W-:Y:S02]  /*9660*/  FFMA.FTZ R41, R41, c[0x0][0x2d0], -R205.reuse ;  /* 0x0000b40029297a23 */ /* 0x100fe400000108cd */
[----:B--2---:R-:W-:Y:S03]  /*9670*/  FMUL.FTZ R17, R180, R165 ;  /* 0x000000a5b4117220 */ /* 0x004fe60000410000 */
[----:B-----5:R-:W-:Y:S01]  /*9680*/  F2FP.BF16.PACK_AB R165, R195, R194 ;  /* 0x000000c2c3a5723e */ /* 0x020fe200000010ff */
[--C-:B------:R-:W-:Y:S01]  /*9690*/  FFMA.FTZ R42, R42, c[0x0][0x2d0], -R204.reuse ;  /* 0x0000b4002a2a7a23 */ /* 0x100fe200000108cc */
[----:B------:R-:W1:Y:S01]  /*96a0*/  MUFU.EX2 R190, R190 ;  /* 0x000000be00be7308 */ /* 0x000e620000000800 */
[--C-:B------:R-:W-:Y:S01]  /*96b0*/  FFMA.FTZ R40, R40, c[0x0][0x2d0], -R205.reuse ;  /* 0x0000b40028287a23 */ /* 0x100fe200000108cd */
[----:B------:R-:W-:Y:S01]  /*96c0*/  HMMA.16816.F32.BF16 R16, R176, R170, R16 ;  /* 0x000000aab010723c */ /* 0x000fe20000041810 */
[----:B------:R-:W2:Y:S02]  /*96d0*/  LDSM.16.MT88.4 R168, [R239+0x900] ;  /* 0x00090000efa8783b */ /* 0x000ea40000004200 */
[----:B----4-:R-:W-:Y:S01]  /*96e0*/  F2FP.BF16.PACK_AB R166, R188, R202 ;  /* 0x000000cabca6723e */ /* 0x010fe200000010ff */
[--C-:B------:R-:W-:Y:S02]  /*96f0*/  FFMA.FTZ R45, R45, c[0x0][0x2d0], -R205.reuse ;  /* 0x0000b4002d2d7a23 */ /* 0x100fe400000108cd */
[--C-:B------:R-:W-:Y:S02]  /*9700*/  FFMA.FTZ R46, R46, c[0x0][0x2d0], -R204.reuse ;  /* 0x0000b4002e2e7a23 */ /* 0x100fe400000108cc */
[----:B------:R-:W3:Y:S01]  /*9710*/  MUFU.EX2 R191, R191 ;  /* 0x000000bf00bf7308 */ /* 0x000ee20000000800 */
[----:B------:R-:W-:Y:S03]  /*9720*/  LDSM.16.MT88.4 R176, [R245+0x3900] ;  /* 0x00390000f5b0783b */ /* 0x000fe60000004200 */
[--C-:B------:R-:W-:Y:S06]  /*9730*/  FFMA.FTZ R50, R50, c[0x0][0x2d0], -R204.reuse ;  /* 0x0000b40032327a23 */ /* 0x100fec00000108cc */
[----:B------:R-:W-:Y:S01]  /*9740*/  MUFU.EX2 R46, R46 ;  /* 0x0000002e002e7308 */ /* 0x000fe20000000800 */
[----:B-1----:R-:W-:Y:S09]  /*9750*/  F2FP.BF16.PACK_AB R167, R190, R189 ;  /* 0x000000bdbea7723e */ /* 0x002ff200000010ff */
[----:B------:R-:W-:Y:S01]  /*9760*/  MUFU.EX2 R50, R50 ;  /* 0x0000003200327308 */ /* 0x000fe20000000800 */
[C---:B------:R-:W-:Y:S08]  /*9770*/  HMMA.16816.F32.BF16 R4, R164.reuse, R172, R4 ;  /* 0x000000aca404723c */ /* 0x040ff00000041804 */
[C---:B------:R-:W-:Y:S01]  /*9780*/  HMMA.16816.F32.BF16 R8, R164.reuse, R174, R8 ;  /* 0x000000aea408723c */ /* 0x040fe20000041808 */
[----:B------:R-:W1:Y:S07]  /*9790*/  LDSM.16.MT88.4 R172, [R238+0x900] ;  /* 0x00090000eeac783b */ /* 0x000e6e0000004200 */
[C---:B------:R-:W-:Y:S07]  /*97a0*/  HMMA.16816.F32.BF16 R52, R164.reuse, R184, R52 ;  /* 0x000000b8a434723c */ /* 0x040fee0000041834 */
[--C-:B------:R-:W-:Y:S01]  /*97b0*/  FFMA.FTZ R185, R20, c[0x0][0x2d0], -R205.reuse ;  /* 0x0000b40014b97a23 */ /* 0x100fe200000108cd */
[C---:B------:R-:W-:Y:S04]  /*97c0*/  HMMA.16816.F32.BF16 R56, R164.reuse, R186, R56 ;  /* 0x000000baa438723c */ /* 0x040fe80000041838 */
[--C-:B------:R-:W-:Y:S01]  /*97d0*/  FFMA.FTZ R184, R21, c[0x0][0x2d0], -R205.reuse ;  /* 0x0000b40015b87a23 */ /* 0x100fe200000108cd */
[----:B------:R-:W-:Y:S02]  /*97e0*/  MUFU.EX2 R185, R185 ;  /* 0x000000b900b97308 */ /* 0x000fe40000000800 */
[--C-:B------:R-:W-:Y:S01]  /*97f0*/  FFMA.FTZ R186, R22, c[0x0][0x2d0], -R204.reuse ;  /* 0x0000b40016ba7a23 */ /* 0x100fe200000108cc */
[C---:B--2---:R-:W-:Y:S04]  /*9800*/  HMMA.16816.F32.BF16 R60, R164.reuse, R168, R60 ;  /* 0x000000a8a43c723c */ /* 0x044fe8000004183c */
[----:B---3--:R-:W-:Y:S01]  /*9810*/  F2FP.BF16.PACK_AB R22, R206, R191 ;  /* 0x000000bfce16723e */ /* 0x008fe200000010ff */
[--C-:B------:R-:W-:Y:S01]  /*9820*/  FFMA.FTZ R187, R23, c[0x0][0x2d0], -R204.reuse ;  /* 0x0000b40017bb7a23 */ /* 0x100fe200000108cc */
[----:B------:R-:W-:Y:S01]  /*9830*/  F2FP.BF16.PACK_AB R23, R208, R207 ;  /* 0x000000cfd017723e */ /* 0x000fe200000010ff */
[----:B------:R-:W2:Y:S01]  /*9840*/  MUFU.EX2 R184, R184 ;  /* 0x000000b800b87308 */ /* 0x000ea20000000800 */
[C---:B------:R-:W-:Y:S01]  /*9850*/  HMMA.16816.F32.BF16 R64, R164.reuse, R170, R64 ;  /* 0x000000aaa440723c */ /* 0x040fe20000041840 */
[----:B------:R-:W3:Y:S07]  /*9860*/  LDSM.16.MT88.4 R168, [R240+0x3900] ;  /* 0x00390000f0a8783b */ /* 0x000eee0000004200 */
[C---:B-1----:R-:W-:Y:S01]  /*9870*/  HMMA.16816.F32.BF16 R68, R164.reuse, R172, R68 ;  /* 0x000000aca444723c */ /* 0x042fe20000041844 */
[----:B------:R-:W-:Y:S07]  /*9880*/  MUFU.EX2 R186, R186 ;  /* 0x000000ba00ba7308 */ /* 0x000fee0000000800 */
[C---:B------:R-:W-:Y:S01]  /*9890*/  HMMA.16816.F32.BF16 R72, R164.reuse, R174, R72 ;  /* 0x000000aea448723c */ /* 0x040fe20000041848 */
[----:B------:R-:W1:Y:S02]  /*98a0*/  LDSM.16.MT88.4 R172, [R239+0x3900] ;  /* 0x00390000efac783b */ /* 0x000e640000004200 */
[----:B------:R-:W4:Y:S01]  /*98b0*/  MUFU.EX2 R187, R187 ;  /* 0x000000bb00bb7308 */ /* 0x000f220000000800 */
[----:B--2---:R-:W-:Y:S04]  /*98c0*/  F2FP.BF16.PACK_AB R20, R184, R185 ;  /* 0x000000b9b814723e */ /* 0x004fe800000010ff */
[C---:B------:R-:W-:Y:S08]  /*98d0*/  HMMA.16816.F32.BF16 R76, R164.reuse, R176, R76 ;  /* 0x000000b0a44c723c */ /* 0x040ff0000004184c */
[C---:B------:R-:W-:Y:S01]  /*98e0*/  HMMA.16816.F32.BF16 R80, R164.reuse, R178, R80 ;  /* 0x000000b2a450723c */ /* 0x040fe20000041850 */
[----:B------:R-:W2:Y:S07]  /*98f0*/  LDSM.16.MT88.4 R176, [R238+0x3900] ;  /* 0x00390000eeb0783b */ /* 0x000eae0000004200 */
[C---:B---3--:R-:W-:Y:S04]  /*9900*/  HMMA.16816.F32.BF16 R84, R164.reuse, R168, R84 ;  /* 0x000000a8a454723c */ /* 0x048fe80000041854 */
[----:B----4-:R-:W-:Y:S04]  /*9910*/  F2FP.BF16.PACK_AB R21, R187, R186 ;  /* 0x000000babb15723e */ /* 0x010fe800000010ff */
        /* <DEDUP_REMOVED lines=29> */
[C---:B-1----:R-:W-:Y:S01]  /*9af0*/  HMMA.16816.F32.BF16 R160, R164.reuse, R172, R160 ;  /* 0x000000aca4a0723c */ /* 0x042fe200000418a0 */
[----:B------:R-:W3:Y:S01]  /*9b00*/  LDL.LU R172, [R1+0x28] ;  /* 0x0000280001ac7983 */ /* 0x000ee20000300800 */
[----:B------:R1:W-:Y:S06]  /*9b10*/  MUFU.EX2 R173, R42 ;  /* 0x0000002a00ad7308 */ /* 0x0003ec0000000800 */
[----:B------:R-:W-:Y:S01]  /*9b20*/  HMMA.16816.F32.BF16 R16, R164, R174, R16 ;  /* 0x000000aea410723c */ /* 0x000fe20000041810 */
[----:B------:R-:W4:Y:S03]  /*9b30*/  LDSM.16.MT88.4 R164, [R239+0x1100] ;  /* 0x00110000efa4783b */ /* 0x000f260000004200 */
[----:B------:R5:W5:Y:S04]  /*9b40*/  MUFU.EX2 R175, R41 ;  /* 0x0000002900af7308 */ /* 0x000b680000000800 */
[C---:B--2---:R-:W-:Y:S06]  /*9b50*/  HMMA.16816.F32.BF16 R4, R20.reuse, R176, R4 ;  /* 0x000000b01404723c */ /* 0x044fec0000041804 */
[----:B------:R-:W-:Y:S02]  /*9b60*/  MUFU.EX2 R177, R36 ;  /* 0x0000002400b17308 */ /* 0x000fe40000000800 */
[C---:B------:R-:W-:Y:S04]  /*9b70*/  HMMA.16816.F32.BF16 R8, R20.reuse, R178, R8 ;  /* 0x000000b21408723c */ /* 0x040fe80000041808 */
[--C-:B-1----:R-:W-:Y:S02]  /*9b80*/  FFMA.FTZ R42, R47, c[0x0][0x2d0], -R204.reuse ;  /* 0x0000b4002f2a7a23 */ /* 0x102fe400000108cc */
[----:B------:R-:W-:Y:S02]  /*9b90*/  FFMA.FTZ R204, R51, c[0x0][0x2d0], -R204 ;  /* 0x0000b40033cc7a23 */ /* 0x000fe400000108cc */
[C---:B------:R-:W-:Y:S01]  /*9ba0*/  HMMA.16816.F32.BF16 R52, R20.reuse, R24, R52 ;  /* 0x000000181434723c */ /* 0x040fe20000041834 */
[----:B------:R-:W-:Y:S03]  /*9bb0*/  MUFU.EX2 R179, R37 ;  /* 0x0000002500b37308 */ /* 0x000fe60000000800 */
[--C-:B-----5:R-:W-:Y:S01]  /*9bc0*/  FFMA.FTZ R41, R44, c[0x0][0x2d0], -R205.reuse ;  /* 0x0000b4002c297a23 */ /* 0x120fe200000108cd */
[----:B------:R-:W-:Y:S03]  /*9bd0*/  MOV R51, R175 ;  /* 0x000000af00337202 */ /* 0x000fe60000000f00 */
[C---:B------:R-:W-:Y:S01]  /*9be0*/  HMMA.16816.F32.BF16 R56, R20.reuse, R26, R56 ;  /* 0x0000001a1438723c */ /* 0x040fe20000041838 */
[----:B------:R-:W1:Y:S02]  /*9bf0*/  LDSM.16.MT88.4 R24, [R245+0x4100] ;  /* 0x00410000f518783b */ /* 0x000e640000004200 */
[----:B------:R2:W-:Y:S05]  /*9c00*/  MUFU.EX2 R44, R43 ;  /* 0x0000002b002c7308 */ /* 0x0005ea0000000800 */
[C---:B----4-:R-:W-:Y:S05]  /*9c10*/  HMMA.16816.F32.BF16 R60, R20.reuse, R164, R60 ;  /* 0x000000a4143c723c */ /* 0x050fea000004183c */
[----:B------:R-:W-:Y:S03]  /*9c20*/  MUFU.EX2 R176, R38 ;  /* 0x0000002600b07308 */ /* 0x000fe60000000800 */
[C---:B------:R-:W-:Y:S01]  /*9c30*/  HMMA.16816.F32.BF16 R64, R20.reuse, R166, R64 ;  /* 0x000000a61440723c */ /* 0x040fe20000041840 */
[----:B------:R-:W4:Y:S06]  /*9c40*/  LDSM.16.MT88.4 R164, [R240+0x4100] ;  /* 0x00410000f0a4783b */ /* 0x000f2c0000004200 */
[----:B------:R5:W-:Y:S01]  /*9c50*/  MUFU.EX2 R178, R39 ;  /* 0x0000002700b27308 */ /* 0x000be20000000800 */
[C---:B------:R-:W-:Y:S01]  /*9c60*/  HMMA.16816.F32.BF16 R68, R20.reuse, R168, R68 ;  /* 0x000000a81444723c */ /* 0x040fe20000041844 */
[----:B--2---:R-:W2:Y:S07]  /*9c70*/  LDL.LU R43, [R1+0x24] ;  /* 0x00002400012b7983 */ /* 0x004eae0000300800 */
[C---:B------:R-:W-:Y:S01]  /*9c80*/  HMMA.16816.F32.BF16 R72, R20.reuse, R170, R72 ;  /* 0x000000aa1448723c */ /* 0x040fe20000041848 */
[----:B------:R-:W4:Y:S01]  /*9c90*/  LDSM.16.MT88.4 R168, [R239+0x4100] ;  /* 0x00410000efa8783b */ /* 0x000f220000004200 */
[----:B------:R-:W-:Y:S06]  /*9ca0*/  MUFU.EX2 R47, R45 ;  /* 0x0000002d002f7308 */ /* 0x000fec0000000800 */
[C---:B-1----:R-:W-:Y:S04]  /*9cb0*/  HMMA.16816.F32.BF16 R76, R20.reuse, R24, R76 ;  /* 0x00000018144c723c */ /* 0x042fe8000004184c */
[----:B------:R-:W1:Y:S01]  /*9cc0*/  MUFU.EX2 R45, R42 ;  /* 0x0000002a002d7308 */ /* 0x000e620000000800 */
[----:B-----5:R-:W-:Y:S03]  /*9cd0*/  LDSM.16.MT88.4 R36, [R239+0x2100] ;  /* 0x00210000ef24783b */ /* 0x020fe60000004200 */
[C---:B------:R-:W-:Y:S05]  /*9ce0*/  HMMA.16816.F32.BF16 R80, R20.reuse, R26, R80 ;  /* 0x0000001a1450723c */ /* 0x040fea0000041850 */
[----:B------:R-:W5:Y:S01]  /*9cf0*/  LDSM.16.MT88.4 R24, [R238+0x4100] ;  /* 0x00410000ee18783b */ /* 0x000f620000004200 */
[----:B------:R-:W1:Y:S02]  /*9d00*/  MUFU.EX2 R204, R204 ;  /* 0x000000cc00cc7308 */ /* 0x000e640000000800 */
[C---:B----4-:R-:W-:Y:S08]  /*9d10*/  HMMA.16816.F32.BF16 R84, R20.reuse, R164, R84 ;  /* 0x000000a41454723c */ /* 0x050ff00000041854 */
[C---:B------:R-:W-:Y:S01]  /*9d20*/  HMMA.16816.F32.BF16 R88, R20.reuse, R166, R88 ;  /* 0x000000a61458723c */ /* 0x040fe20000041858 */
[----:B------:R-:W4:Y:S07]  /*9d30*/  LDSM.16.MT88.4 R164, [R245+0x7100] ;  /* 0x00710000f5a4783b */ /* 0x000f2e0000004200 */
[C---:B------:R-:W-:Y:S08]  /*9d40*/  HMMA.16816.F32.BF16 R92, R20.reuse, R168, R92 ;  /* 0x000000a8145c723c */ /* 0x040ff0000004185c */
[C---:B------:R-:W-:Y:S01]  /*9d50*/  HMMA.16816.F32.BF16 R96, R20.reuse, R170, R96 ;  /* 0x000000aa1460723c */ /* 0x040fe20000041860 */
[----:B------:R-:W1:Y:S07]  /*9d60*/  LDSM.16.MT88.4 R168, [R240+0x7100] ;  /* 0x00710000f0a8783b */ /* 0x000e6e0000004200 */
[C---:B-----5:R-:W-:Y:S08]  /*9d70*/  HMMA.16816.F32.BF16 R100, R20.reuse, R24, R100 ;  /* 0x000000181464723c */ /* 0x060ff00000041864 */
[C---:B------:R-:W-:Y:S01]  /*9d80*/  HMMA.16816.F32.BF16 R104, R20.reuse, R26, R104 ;  /* 0x0000001a1468723c */ /* 0x040fe20000041868 */
[----:B------:R-:W5:Y:S07]  /*9d90*/  LDSM.16.MT88.4 R24, [R239+0x7100] ;  /* 0x00710000ef18783b */ /* 0x000f6e0000004200 */
[C---:B----4-:R-:W-:Y:S08]  /*9da0*/  HMMA.16816.F32.BF16 R108, R20.reuse, R164, R108 ;  /* 0x000000a4146c723c */ /* 0x050ff0000004186c */
[C---:B------:R-:W-:Y:S01]  /*9db0*/  HMMA.16816.F32.BF16 R112, R20.reuse, R166, R112 ;  /* 0x000000a61470723c */ /* 0x040fe20000041870 */
[----:B------:R-:W4:Y:S07]  /*9dc0*/  LDSM.16.MT88.4 R164, [R238+0x7100] ;  /* 0x00710000eea4783b */ /* 0x000f2e0000004200 */
[C---:B-1----:R-:W-:Y:S08]  /*9dd0*/  HMMA.16816.F32.BF16 R116, R20.reuse, R168, R116 ;  /* 0x000000a81474723c */ /* 0x042ff00000041874 */
        /* <DEDUP_REMOVED lines=8> */
[C---:B-1----:R-:W-:Y:S01]  /*9e60*/  HMMA.16816.F32.BF16 R140, R20.reuse, R168, R140 ;  /* 0x000000a8148c723c */ /* 0x042fe2000004188c */
[----:B------:R1:W-:Y:S07]  /*9e70*/  MUFU.EX2 R169, R35 ;  /* 0x0000002300a97308 */ /* 0x0003ee0000000800 */
[C---:B------:R-:W-:Y:S03]  /*9e80*/  HMMA.16816.F32.BF16 R144, R20.reuse, R170, R144 ;  /* 0x000000aa1490723c */ /* 0x040fe60000041890 */
[----:B------:R1:W-:Y:S05]  /*9e90*/  MUFU.EX2 R168, R40 ;  /* 0x0000002800a87308 */ /* 0x0003ea0000000800 */
[C---:B-----5:R-:W-:Y:S08]  /*9ea0*/  HMMA.16816.F32.BF16 R148, R20.reuse, R24, R148 ;  /* 0x000000181494723c */ /* 0x060ff00000041894 */
[C---:B------:R-:W-:Y:S01]  /*9eb0*/  HMMA.16816.F32.BF16 R12, R20.reuse, R26, R12 ;  /* 0x0000001a140c723c */ /* 0x040fe2000004180c */
[----:B------:R-:W5:Y:S07]  /*9ec0*/  LDSM.16.MT88.4 R24, [R245+0x1900] ;  /* 0x00190000f518783b */ /* 0x000f6e0000004200 */
[C---:B----4-:R-:W-:Y:S01]  /*9ed0*/  HMMA.16816.F32.BF16 R152, R20.reuse, R164, R152 ;  /* 0x000000a41498723c */ /* 0x050fe20000041898 */
[----:B-1----:R-:W1:Y:S03]  /*9ee0*/  LDSM.16.MT88.4 R32, [R240+0x1900] ;  /* 0x00190000f020783b */ /* 0x002e660000004200 */
[--C-:B------:R-:W-:Y:S02]  /*9ef0*/  FFMA.FTZ R40, R48, c[0x0][0x2d0], -R205.reuse ;  /* 0x0000b40030287a23 */ /* 0x100fe400000108cd */
[----:B------:R-:W4:Y:S01]  /*9f00*/  MUFU.EX2 R48, R41 ;  /* 0x0000002900307308 */ /* 0x000f220000000800 */
[----:B------:R-:W-:Y:S01]  /*9f10*/  FFMA.FTZ R205, R49, c[0x0][0x2d0], -R205 ;  /* 0x0000b40031cd7a23 */ /* 0x000fe200000108cd */
[C---:B------:R-:W-:Y:S04]  /*9f20*/  HMMA.16816.F32.BF16 R156, R20.reuse, R166, R156 ;  /* 0x000000a6149c723c */ /* 0x040fe8000004189c */
[----:B------:R-:W-:Y:S03]  /*9f30*/  F2FP.BF16.PACK_AB R165, R45, R46 ;  /* 0x0000002e2da5723e */ /* 0x000fe600000010ff */
[----:B------:R-:W-:Y:S01]  /*9f40*/  F2FP.BF16.PACK_AB R167, R204, R50 ;  /* 0x00000032cca7723e */ /* 0x000fe200000010ff */
[C---:B------:R-:W-:Y:S01]  /*9f50*/  HMMA.16816.F32.BF16 R160, R20.reuse, R28, R160 ;  /* 0x0000001c14a0723c */ /* 0x040fe200000418a0 */
[----:B------:R-:W-:Y:S07]  /*9f60*/  MUFU.EX2 R49, R40 ;  /* 0x0000002800317308 */ /* 0x000fee0000000800 */
[----:B------:R-:W-:Y:S01]  /*9f70*/  HMMA.16816.F32.BF16 R16, R20, R30, R16 ;  /* 0x0000001e1410723c */ /* 0x000fe20000041810 */
[----:B------:R-:W1:Y:S02]  /*9f80*/  LDSM.16.MT88.4 R28, [R239+0x1900] ;  /* 0x00190000ef1c783b */ /* 0x000e640000004200 */
[----:B------:R-:W3:Y:S01]  /*9f90*/  MUFU.EX2 R205, R205 ;  /* 0x000000cd00cd7308 */ /* 0x000ee20000000800 */
[----:B----4-:R-:W-:Y:S03]  /*9fa0*/  F2FP.BF16.PACK_AB R164, R47, R48 ;  /* 0x000000302fa4723e */ /* 0x010fe600000010ff */
[----:B------:R-:W-:Y:S02]  /*9fb0*/  F2FP.BF16.PACK_AB R23, R169, R215 ;  /* 0x000000d7a917723e */ /* 0x000fe400000010ff */
[----:B------:R-:W-:Y:S03]  /*9fc0*/  F2FP.BF16.PACK_AB R20, R210, R209 ;  /* 0x000000d1d214723e */ /* 0x000fe600000010ff */
[----:B------:R-:W-:Y:S02]  /*9fd0*/  F2FP.BF16.PACK_AB R21, R212, R211 ;  /* 0x000000d3d415723e */ /* 0x000fe400000010ff */
[----:B------:R-:W-:Y:S07]  /*9fe0*/  F2FP.BF16.PACK_AB R22, R214, R213 ;  /* 0x000000d5d616723e */ /* 0x000fee00000010ff */
[C---:B-----5:R-:W-:Y:S03]  /*9ff0*/  HMMA.16816.F32.BF16 R4, R20.reuse, R24, R4 ;  /* 0x000000181404723c */ /* 0x060fe60000041804 */
[----:B---3--:R-:W-:Y:S01]  /*a000*/  F2FP.BF16.PACK_AB R166, R205, R49 ;  /* 0x00000031cda6723e */ /* 0x008fe200000010ff */
[----:B------:R-:W-:Y:S01]  /*a010*/  FFMA.FTZ R203, R180, R172, R203 ;  /* 0x000000acb4cb7223 */ /* 0x000fe200000100cb */
[----:B------:R-:W-:Y:S03]  /*a020*/  MOV R180, R173 ;  /* 0x000000ad00b47202 */ /* 0x000fe60000000f00 */
[C---:B------:R-:W-:Y:S01]  /*a030*/  HMMA.16816.F32.BF16 R8, R20.reuse, R26, R8 ;  /* 0x0000001a1408723c */ /* 0x040fe20000041808 */
[----:B------:R-:W3:Y:S03]  /*a040*/  LDSM.16.MT88.4 R24, [R238+0x1900] ;  /* 0x00190000ee18783b */ /* 0x000ee60000004200 */
[----:B------:R-:W-:Y:S01]  /*a050*/  FADD.FTZ R203, R200, R203 ;  /* 0x000000cbc8cb7221 */ /* 0x000fe20000010000 */
[----:B------:R-:W-:Y:S03]  /*a060*/  MOV R200, R168 ;  /* 0x000000a800c87202 */ /* 0x000fe60000000f00 */
[C---:B-1----:R-:W-:Y:S01]  /*a070*/  HMMA.16816.F32.BF16 R52, R20.reuse, R32, R52 ;  /* 0x000000201434723c */ /* 0x042fe20000041834 */
[----:B------:R-:W-:Y:S03]  /*a080*/  LDSM.16.MT88.4 R172, [R245+0x2900] ;  /* 0x00290000f5ac783b */ /* 0x000fe60000004200 */
[----:B------:R-:W-:Y:S01]  /*a090*/  FADD.FTZ R198, R198, R203 ;  /* 0x000000cbc6c67221 */ /* 0x000fe20000010000 */
[----:B------:R-:W-:Y:S03]  /*a0a0*/  MOV R203, R179 ;  /* 0x000000b300cb7202 */ /* 0x000fe60000000f00 */
[C---:B------:R-:W-:Y:S01]  /*a0b0*/  HMMA.16816.F32.BF16 R56, R20.reuse, R34, R56 ;  /* 0x000000221438723c */ /* 0x040fe20000041838 */
[----:B------:R-:W1:Y:S03]  /*a0c0*/  LDSM.16.MT88.4 R32, [R245+0x4900] ;  /* 0x00490000f520783b */ /* 0x000e660000004200 */
[----:B------:R-:W-:Y:S01]  /*a0d0*/  FADD.FTZ R196, R196, R198 ;  /* 0x000000c6c4c47221 */ /* 0x000fe20000010000 */
[----:B------:R-:W-:Y:S03]  /*a0e0*/  MOV R198, R177 ;  /* 0x000000b100c67202 */ /* 0x000fe60000000f00 */
[C---:B------:R-:W-:Y:S04]  /*a0f0*/  HMMA.16816.F32.BF16 R60, R20.reuse, R28, R60 ;  /* 0x0000001c143c723c */ /* 0x040fe8000004183c */
[----:B------:R-:W-:Y:S04]  /*a100*/  FADD.FTZ R196, R192, R196 ;  /* 0x000000c4c0c47221 */ /* 0x000fe80000010000 */
[C---:B------:R-:W-:Y:S01]  /*a110*/  HMMA.16816.F32.BF16 R64, R20.reuse, R30, R64 ;  /* 0x0000001e1440723c */ /* 0x040fe20000041840 */
[----:B------:R-:W4:Y:S03]  /*a120*/  LDSM.16.MT88.4 R28, [R240+0x4900] ;  /* 0x00490000f01c783b */ /* 0x000f260000004200 */
[----:B------:R-:W-:Y:S04]  /*a130*/  FADD.FTZ R196, R193, R196 ;  /* 0x000000c4c1c47221 */ /* 0x000fe80000010000 */
[----:B------:R-:W-:Y:S01]  /*a140*/  FADD.FTZ R202, R202, R196 ;  /* 0x000000c4caca7221 */ /* 0x000fe20000010000 */
[C---:B---3--:R-:W-:Y:S03]  /*a150*/  HMMA.16816.F32.BF16 R68, R20.reuse, R24, R68 ;  /* 0x000000181444723c */ /* 0x048fe60000041844 */
[----:B------:R-:W-:Y:S04]  /*a160*/  FADD.FTZ R202, R188, R202 ;  /* 0x000000cabcca7221 */ /* 0x000fe80000010000 */
[----:B------:R-:W-:Y:S01]  /*a170*/  FADD.FTZ R185, R185, R202 ;  /* 0x000000cab9b97221 */ /* 0x000fe20000010000 */
[C---:B------:R-:W-:Y:S01]  /*a180*/  HMMA.16816.F32.BF16 R72, R20.reuse, R26, R72 ;  /* 0x0000001a1448723c */ /* 0x040fe20000041848 */
[----:B------:R-:W3:Y:S03]  /*a190*/  LDSM.16.MT88.4 R24, [R239+0x4900] ;  /* 0x00490000ef18783b */ /* 0x000ee60000004200 */
[----:B------:R-:W-:Y:S04]  /*a1a0*/  FADD.FTZ R185, R184, R185 ;  /* 0x000000b9b8b97221 */ /* 0x000fe80000010000 */
[C---:B-1----:R-:W-:Y:S04]  /*a1b0*/  HMMA.16816.F32.BF16 R76, R20.reuse, R32, R76 ;  /* 0x00000020144c723c */ /* 0x042fe8000004184c */
[----:B------:R-:W-:Y:S02]  /*a1c0*/  FADD.FTZ R191, R191, R185 ;  /* 0x000000b9bfbf7221 */ /* 0x000fe40000010000 */
[----:B--2---:R-:W-:Y:S02]  /*a1d0*/  FFMA.FTZ R201, R3, R43, R201 ;  /* 0x0000002b03c97223 */ /* 0x004fe400000100c9 */
[C---:B------:R-:W-:Y:S01]  /*a1e0*/  HMMA.16816.F32.BF16 R80, R20.reuse, R34, R80 ;  /* 0x000000221450723c */ /* 0x040fe20000041850 */
[----:B------:R-:W1:Y:S03]  /*a1f0*/  LDSM.16.MT88.4 R32, [R238+0x4900] ;  /* 0x00490000ee20783b */ /* 0x000e660000004200 */
[----:B------:R-:W-:Y:S01]  /*a200*/  FADD.FTZ R201, R199, R201 ;  /* 0x000000c9c7c97221 */ /* 0x000fe20000010000 */
[----:B------:R-:W-:Y:S01]  /*a210*/  MOV R199, R178 ;  /* 0x000000b200c77202 */ /* 0x000fe20000000f00 */
[----:B------:R-:W-:Y:S02]  /*a220*/  FADD.FTZ R191, R206, R191 ;  /* 0x000000bfcebf7221 */ /* 0x000fe40000010000 */
[C---:B----4-:R-:W-:Y:S01]  /*a230*/  HMMA.16816.F32.BF16 R84, R20.reuse, R28, R84 ;  /* 0x0000001c1454723c */ /* 0x050fe20000041854 */
[----:B------:R-:W-:Y:S03]  /*a240*/  LDSM.16.MT88.4 R40, [R245+0x5900] ;  /* 0x00590000f528783b */ /* 0x000fe60000004200 */
[----:B------:R-:W-:Y:S01]  /*a250*/  FADD.FTZ R197, R197, R201 ;  /* 0x000000c9c5c57221 */ /* 0x000fe20000010000 */
[-C--:B------:R-:W-:Y:S01]  /*a260*/  MOV R201, R176.reuse ;  /* 0x000000b000c97202 */ /* 0x080fe20000000f00 */
[----:B------:R-:W-:Y:S02]  /*a270*/  FADD.FTZ R209, R209, R191 ;  /* 0x000000bfd1d17221 */ /* 0x000fe40000010000 */
[C---:B------:R-:W-:Y:S01]  /*a280*/  HMMA.16816.F32.BF16 R88, R20.reuse, R30, R88 ;  /* 0x0000001e1458723c */ /* 0x040fe20000041858 */
[----:B------:R-:W2:Y:S03]  /*a290*/  LDSM.16.MT88.4 R28, [R245+0x7900] ;  /* 0x00790000f51c783b */ /* 0x000ea60000004200 */
[----:B------:R-:W-:Y:S02]  /*a2a0*/  FADD.FTZ R209, R210, R209 ;  /* 0x000000d1d2d17221 */ /* 0x000fe40000010000 */
[----:B------:R-:W-:Y:S02]  /*a2b0*/  FADD.FTZ R197, R181, R197 ;  /* 0x000000c5b5c57221 */ /* 0x000fe40000010000 */
        /* <DEDUP_REMOVED lines=43> */
[----:B------:R-:W-:Y:S03]  /*a570*/  F2FP.BF16.PACK_AB R21, R178, R176 ;  /* 0x000000b0b215723e */ /* 0x000fe600000010ff */
[----:B------:R-:W-:Y:S02]  /*a580*/  F2FP.BF16.PACK_AB R22, R51, R168 ;  /* 0x000000a83316723e */ /* 0x000fe400000010ff */
[----:B------:R-:W-:Y:S07]  /*a590*/  F2FP.BF16.PACK_AB R23, R44, R180 ;  /* 0x000000b42c17723e */ /* 0x000fee00000010ff */
[C---:B-1----:R-:W-:Y:S08]  /*a5a0*/  HMMA.16816.F32.BF16 R4, R20.reuse, R32, R4 ;  /* 0x000000201404723c */ /* 0x042ff00000041804 */
[C---:B------:R-:W-:Y:S01]  /*a5b0*/  HMMA.16816.F32.BF16 R8, R20.reuse, R34, R8 ;  /* 0x000000221408723c */ /* 0x040fe20000041808 */
[----:B------:R-:W-:Y:S07]  /*a5c0*/  LDSM.16.MT88.4 R32, [R240+0x5100] ;  /* 0x00510000f020783b */ /* 0x000fee0000004200 */
[C---:B--2---:R-:W-:Y:S08]  /*a5d0*/  HMMA.16816.F32.BF16 R52, R20.reuse, R28, R52 ;  /* 0x0000001c1434723c */ /* 0x044ff00000041834 */
[C---:B------:R-:W-:Y:S01]  /*a5e0*/  HMMA.16816.F32.BF16 R56, R20.reuse, R30, R56 ;  /* 0x0000001e1438723c */ /* 0x040fe20000041838 */
[----:B------:R-:W1:Y:S07]  /*a5f0*/  LDSM.16.MT88.4 R28, [R245+0x5100] ;  /* 0x00510000f51c783b */ /* 0x000e6e0000004200 */
[C---:B------:R-:W-:Y:S08]  /*a600*/  HMMA.16816.F32.BF16 R60, R20.reuse, R36, R60 ;  /* 0x00000024143c723c */ /* 0x040ff0000004183c */
        /* <DEDUP_REMOVED lines=39> */
[----:B------:R-:W-:Y:S01]  /*a880*/  HMMA.16816.F32.BF16 R16, R20, R26, R16 ;  /* 0x0000001a1410723c */ /* 0x000fe20000041810 */
[----:B------:R-:W3:Y:S07]  /*a890*/  LDSM.16.MT88.4 R20, [R240+0x5900] ;  /* 0x00590000f014783b */ /* 0x000eee0000004200 */
[C---:B------:R-:W-:Y:S01]  /*a8a0*/  HMMA.16816.F32.BF16 R176, R164.reuse, R172, R4 ;  /* 0x000000aca4b0723c */ /* 0x040fe20000041804 */
[----:B------:R-:W5:Y:S07]  /*a8b0*/  LDSM.16.MT88.4 R4, [R239+0x5900] ;  /* 0x00590000ef04783b */ /* 0x000f6e0000004200 */
[C---:B------:R-:W-:Y:S01]  /*a8c0*/  HMMA.16816.F32.BF16 R172, R164.reuse, R174, R8 ;  /* 0x000000aea4ac723c */ /* 0x040fe20000041808 */
[----:B------:R-:W3:Y:S07]  /*a8d0*/  LDSM.16.MT88.4 R8, [R238+0x5900] ;  /* 0x00590000ee08783b */ /* 0x000eee0000004200 */
[C---:B-1----:R-:W-:Y:S01]  /*a8e0*/  HMMA.16816.F32.BF16 R52, R164.reuse, R28, R52 ;  /* 0x0000001ca434723c */ /* 0x042fe20000041834 */
[----:B------:R-:W1:Y:S07]  /*a8f0*/  LDSM.16.MT88.4 R24, [R245+0x8900] ;  /* 0x00890000f518783b */ /* 0x000e6e0000004200 */
[C---:B------:R-:W-:Y:S01]  /*a900*/  HMMA.16816.F32.BF16 R56, R164.reuse, R30, R56 ;  /* 0x0000001ea438723c */ /* 0x040fe20000041838 */
[----:B------:R-:W1:Y:S07]  /*a910*/  LDSM.16.MT88.4 R28, [R240+0x8900] ;  /* 0x00890000f01c783b */ /* 0x000e6e0000004200 */
[C---:B----4-:R-:W-:Y:S08]  /*a920*/  HMMA.16816.F32.BF16 R60, R164.reuse, R32, R60 ;  /* 0x00000020a43c723c */ /* 0x050ff0000004183c */
[C---:B------:R-:W-:Y:S01]  /*a930*/  HMMA.16816.F32.BF16 R64, R164.reuse, R34, R64 ;  /* 0x00000022a440723c */ /* 0x040fe20000041840 */
[----:B------:R-:W4:Y:S07]  /*a940*/  LDSM.16.MT88.4 R32, [R239+0x8900] ;  /* 0x00890000ef20783b */ /* 0x000f2e0000004200 */
[C---:B--2---:R-:W-:Y:S07]  /*a950*/  HMMA.16816.F32.BF16 R68, R164.reuse, R36, R68 ;  /* 0x00000024a444723c */ /* 0x044fee0000041844 */
[----:B------:R-:W-:Y:S01]  /*a960*/  MOV R37, R169 ;  /* 0x000000a900257202 */ /* 0x000fe20000000f00 */
[C---:B------:R-:W-:Y:S01]  /*a970*/  HMMA.16816.F32.BF16 R72, R164.reuse, R38, R72 ;  /* 0x00000026a448723c */ /* 0x040fe20000041848 */
[----:B------:R-:W-:Y:S03]  /*a980*/  LDSM.16.MT88.4 R168, [R240+0xb900] ;  /* 0x00b90000f0a8783b */ /* 0x000fe60000004200 */
[----:B------:R-:W-:Y:S04]  /*a990*/  FADD.FTZ R3, R37, R3 ;  /* 0x0000000325037221 */ /* 0x000fe80000010000 */
[C---:B------:R-:W-:Y:S04]  /*a9a0*/  HMMA.16816.F32.BF16 R76, R164.reuse, R40, R76 ;  /* 0x00000028a44c723c */ /* 0x040fe8000004184c */
[----:B------:R-:W-:Y:S04]  /*a9b0*/  FADD.FTZ R3, R201, R3 ;  /* 0x00000003c9037221 */ /* 0x000fe80000010000 */
[C---:B------:R-:W-:Y:S04]  /*a9c0*/  HMMA.16816.F32.BF16 R80, R164.reuse, R42, R80 ;  /* 0x0000002aa450723c */ /* 0x040fe80000041850 */
[----:B------:R-:W-:Y:S04]  /*a9d0*/  FADD.FTZ R3, R199, R3 ;  /* 0x00000003c7037221 */ /* 0x000fe80000010000 */
[C---:B---3--:R-:W-:Y:S04]  /*a9e0*/  HMMA.16816.F32.BF16 R84, R164.reuse, R20, R84 ;  /* 0x00000014a454723c */ /* 0x048fe80000041854 */
[----:B------:R-:W-:Y:S01]  /*a9f0*/  FADD.FTZ R3, R180, R3 ;  /* 0x00000003b4037221 */ /* 0x000fe20000010000 */
[----:B------:R-:W-:Y:S03]  /*aa00*/  MOV R180, R2 ;  /* 0x0000000200b47202 */ /* 0x000fe60000000f00 */
        /* <DEDUP_REMOVED lines=8> */
[C---:B------:R-:W-:Y:S04]  /*aa90*/  HMMA.16816.F32.BF16 R100, R164.reuse, R8, R100 ;  /* 0x00000008a464723c */ /* 0x040fe80000041864 */
[----:B------:R-:W-:Y:S04]  /*aaa0*/  FADD.FTZ R44, R50, R44 ;  /* 0x0000002c322c7221 */ /* 0x000fe80000010000 */
[C---:B------:R-:W-:Y:S01]  /*aab0*/  HMMA.16816.F32.BF16 R104, R164.reuse, R10, R104 ;  /* 0x0000000aa468723c */ /* 0x040fe20000041868 */
[----:B------:R-:W5:Y:S07]  /*aac0*/  LDSM.16.MT88.4 R8, [R239+0xb900] ;  /* 0x00b90000ef08783b */ /* 0x000f6e0000004200 */
[C---:B-1----:R-:W-:Y:S08]  /*aad0*/  HMMA.16816.F32.BF16 R108, R164.reuse, R24, R108 ;  /* 0x00000018a46c723c */ /* 0x042ff0000004186c */
[C---:B------:R-:W-:Y:S08]  /*aae0*/  HMMA.16816.F32.BF16 R112, R164.reuse, R26, R112 ;  /* 0x0000001aa470723c */ /* 0x040ff00000041870 */
[C---:B------:R-:W-:Y:S08]  /*aaf0*/  HMMA.16816.F32.BF16 R116, R164.reuse, R28, R116 ;  /* 0x0000001ca474723c */ /* 0x040ff00000041874 */
[C---:B------:R-:W-:Y:S08]  /*ab00*/  HMMA.16816.F32.BF16 R120, R164.reuse, R30, R120 ;  /* 0x0000001ea478723c */ /* 0x040ff00000041878 */
[C---:B----4-:R-:W-:Y:S08]  /*ab10*/  HMMA.16816.F32.BF16 R124, R164.reuse, R32, R124 ;  /* 0x00000020a47c723c */ /* 0x050ff0000004187c */
[C---:B------:R-:W-:Y:S08]  /*ab20*/  HMMA.16816.F32.BF16 R128, R164.reuse, R34, R128 ;  /* 0x00000022a480723c */ /* 0x040ff00000041880 */
[C---:B--2---:R-:W-:Y:S08]  /*ab30*/  HMMA.16816.F32.BF16 R132, R164.reuse, R20, R132 ;  /* 0x00000014a484723c */ /* 0x044ff00000041884 */
[C---:B------:R-:W-:Y:S08]  /*ab40*/  HMMA.16816.F32.BF16 R136, R164.reuse, R22, R136 ;  /* 0x00000016a488723c */ /* 0x040ff00000041888 */
[C---:B---3--:R-:W-:Y:S08]  /*ab50*/  HMMA.16816.F32.BF16 R140, R164.reuse, R4, R140 ;  /* 0x00000004a48c723c */ /* 0x048ff0000004188c */
[C---:B------:R-:W-:Y:S01]  /*ab60*/  HMMA.16816.F32.BF16 R144, R164.reuse, R6, R144 ;  /* 0x00000006a490723c */ /* 0x040fe20000041890 */
[----:B------:R-:W1:Y:S07]  /*ab70*/  LDSM.16.MT88.4 R4, [R238+0xb900] ;  /* 0x00b90000ee04783b */ /* 0x000e6e0000004200 */
[C---:B------:R-:W-:Y:S08]  /*ab80*/  HMMA.16816.F32.BF16 R148, R164.reuse, R168, R148 ;  /* 0x000000a8a494723c */ /* 0x040ff00000041894 */
[C---:B------:R-:W-:Y:S08]  /*ab90*/  HMMA.16816.F32.BF16 R168, R164.reuse, R170, R12 ;  /* 0x000000aaa4a8723c */ /* 0x040ff0000004180c */
[C---:B-----5:R-:W-:Y:S07]  /*aba0*/  HMMA.16816.F32.BF16 R152, R164.reuse, R8, R152 ;  /* 0x00000008a498723c */ /* 0x060fee0000041898 */
[----:B------:R-:W-:Y:S01]  /*abb0*/  FADD.FTZ R8, R214, R213 ;  /* 0x000000d5d6087221 */ /* 0x000fe20000010000 */
[C---:B------:R-:W-:Y:S04]  /*abc0*/  HMMA.16816.F32.BF16 R156, R164.reuse, R10, R156 ;  /* 0x0000000aa49c723c */ /* 0x040fe8000004189c */
[----:B------:R-:W-:Y:S04]  /*abd0*/  FADD.FTZ R8, R198, R8 ;  /* 0x00000008c6087221 */ /* 0x000fe80000010000 */
[----:B------:R-:W-:Y:S01]  /*abe0*/  FADD.FTZ R8, R203, R8 ;  /* 0x00000008cb087221 */ /* 0x000fe20000010000 */
[C---:B-1----:R-:W-:Y:S03]  /*abf0*/  HMMA.16816.F32.BF16 R160, R164.reuse, R4, R160 ;  /* 0x00000004a4a0723c */ /* 0x042fe600000418a0 */
[----:B------:R-:W-:Y:S04]  /*ac00*/  FADD.FTZ R8, R200, R8 ;  /* 0x00000008c8087221 */ /* 0x000fe80000010000 */
[----:B------:R-:W-:Y:S01]  /*ac10*/  FADD.FTZ R8, R51, R8 ;  /* 0x0000000833087221 */ /* 0x000fe20000010000 */
[----:B------:R-:W-:Y:S04]  /*ac20*/  HMMA.16816.F32.BF16 R164, R164, R6, R16 ;  /* 0x00000006a4a4723c */ /* 0x000fe80000041810 */
[----:B------:R-:W-:Y:S02]  /*ac30*/  FADD.FTZ R48, R48, R8 ;  /* 0x0000000830307221 */ /* 0x000fe40000010000 */
[----:B------:R-:W-:Y:S02]  /*ac40*/  FADD.FTZ R4, R204, R44 ;  /* 0x0000002ccc047221 */ /* 0x000fe40000010000 */
[----:B------:R-:W-:Y:S04]  /*ac50*/  FADD.FTZ R48, R47, R48 ;  /* 0x000000302f307221 */ /* 0x000fe80000010000 */
[----:B------:R-:W-:Y:S04]  /*ac60*/  FADD.FTZ R48, R49, R48 ;  /* 0x0000003031307221 */ /* 0x000fe80000010000 */
[----:B------:R-:W-:Y:S05]  /*ac70*/  FADD.FTZ R3, R205, R48 ;  /* 0x00000030cd037221 */ /* 0x000fea0000010000 */
[----:B------:R1:W-:Y:S04]  /*ac80*/  STL [R1+0x28], R3 ;  /* 0x0000280301007387 */ /* 0x0003e80000100800 */
[----:B------:R2:W-:Y:S01]  /*ac90*/  STL [R1+0x24], R4 ;  /* 0x0000240401007387 */ /* 0x0005e20000100800 */
[----:B-1----:R-:W-:Y:S01]  /*aca0*/  MOV R3, R0 ;  /* 0x0000000000037202 */ /* 0x002fe20000000f00 */
[----:B--2---:R-:W-:-:S05]  /*acb0*/  @P0 BRA `(.L_x_4801) ;  /* 0xffffbe0000000947 */ /* 0x004fca000383ffff */
.L_x_4800:
        /* <DEDUP_REMOVED lines=157> */
.L_x_4792:
        /* <DEDUP_REMOVED lines=308> */
.L_x_4806:
[----:B--23--:R-:W-:Y:S05]  /*c9d0*/  BSYNC B0 ;  /* 0x0000000000007941 */ /* 0x00cfea0003800000 */
.L_x_4805:
        /* <DEDUP_REMOVED lines=195> */
.L_x_4804:
        /* <DEDUP_REMOVED lines=50> */
.L_x_4807:
        /* <DEDUP_REMOVED lines=13> */
.L_x_6594:


//--------------------- .text._ZN7cutlass13device_kernelIN5flash19enable_sm80_to_sm89INS1_16FlashAttnFwdSm80INS1_25CollectiveMainloopFwdSm80ILi8ELi1ELb0EN4cute5tupleIJNS5_1CILi128EEENS7_ILi64EEENS7_ILi256EEEEEELi256ENS_10bfloat16_tEfNS_4arch4Sm80ELb0ELb0ELb0ELb1ELb1ELb0ELb1ELb1EEENS1_21CollectiveEpilogueFwdINS6_IJS8_SA_S9_EEENS6_IJNS7_ILi1EEESI_SI_EEESC_SE_Li256ELb1ELb1ELb1ELb0EEENS1_36VarlenDynamicPersistentTileSchedulerILi128ELi64ELi256ELi256ELb1ELb1ELb0ELb0ELb1ELb1EEEEEEEEEvNT_6ParamsE --------------------------
	.section	.text._ZN7cutlass13device_kernelIN5flash19enable_sm80_to_sm89INS1_16FlashAttnFwdSm80INS1_25CollectiveMainloopFwdSm80ILi8ELi1ELb0EN4cute5tupleIJNS5_1CILi128EEENS7_ILi64EEENS7_ILi256EEEEEELi256ENS_10bfloat16_tEfNS_4arch4Sm80ELb0ELb0ELb0ELb1ELb1ELb0ELb1ELb1EEENS1_21CollectiveEpilogueFwdINS6_IJS8_SA_S9_EEENS6_IJNS7_ILi1EEESI_SI_EEESC_SE_Li256ELb1ELb1ELb1ELb0EEENS1_36VarlenDynamicPersistentTileSchedulerILi128ELi64ELi256ELi256ELb1ELb1ELb0ELb0ELb1ELb1EEEEEEEEEvNT_6ParamsE,"ax",@progbits
	.sectioninfo	@"SHI_REGISTERS=255"
	.align	128
.text._ZN7cutlass13device_kernelIN5flash19enable_sm80_to_sm89INS1_16FlashAttnFwdSm80INS1_25CollectiveMainloopFwdSm80ILi8ELi1ELb0EN4cute5tupleIJNS5_1CILi128EEENS7_ILi64EEENS7_ILi256EEEEEELi256ENS_10bfloat16_tEfNS_4arch4Sm80ELb0ELb0ELb0ELb1ELb1ELb0ELb1ELb1EEENS1_21CollectiveEpilogueFwdINS6_IJS8_SA_S9_EEENS6_IJNS7_ILi1EEESI_SI_EEESC_SE_Li256ELb1ELb1ELb1ELb0EEENS1_36VarlenDynamicPersistentTileSchedulerILi128ELi64ELi256ELi256ELb1ELb1ELb0ELb0ELb1ELb1EEEEEEEEEvNT_6ParamsE:
        .type           _ZN7cutlass13device_kernelIN5flash19enable_sm80_to_sm89INS1_16FlashAttnFwdSm80INS1_25CollectiveMainloopFwdSm80ILi8ELi1ELb0EN4cute5tupleIJNS5_1CILi128EEENS7_ILi64EEENS7_ILi256EEEEEELi256ENS_10bfloat16_tEfNS_4arch4Sm80ELb0ELb0ELb0ELb1ELb1ELb0ELb1ELb1EEENS1_21CollectiveEpilogueFwdINS6_IJS8_SA_S9_EEENS6_IJNS7_ILi1EEESI_SI_EEESC_SE_Li256ELb1ELb1ELb1ELb0EEENS1_36VarlenDynamicPersistentTileSchedulerILi128ELi64ELi256ELi256ELb1ELb1ELb0ELb0ELb1ELb1EEEEEEEEEvNT_6ParamsE,@function
        .size           _ZN7cutlass13device_kernelIN5flash19enable_sm80_to_sm89INS1_16FlashAttnFwdSm80INS1_25CollectiveMainloopFwdSm80ILi8ELi1ELb0EN4cute5tupleIJNS5_1CILi128EEENS7_ILi64EEENS7_ILi256EEEEEELi256ENS_10bfloat16_tEfNS_4arch4Sm80ELb0ELb0ELb0ELb1ELb1ELb0ELb1ELb1EEENS1_21CollectiveEpilogueFwdINS6_IJS8_SA_S9_EEENS6_IJNS7_ILi1EEESI_SI_EEESC_SE_Li256ELb1ELb1ELb1ELb0EEENS1_36VarlenDynamicPersistentTileSchedulerILi128ELi64ELi256ELi256ELb1ELb1ELb0ELb0ELb1ELb1EEEEEEEEEvNT_6ParamsE,(.L_x_6595 - _ZN7cutlass13device_kernelIN5flash19enable_sm80_to_sm89INS1_16FlashAttnFwdSm80INS1_25CollectiveMainloopFwdSm80ILi8ELi1ELb0EN4cute5tupleIJNS5_1CILi128EEENS7_ILi64EEENS7_ILi256EEEEEELi256ENS_10bfloat16_tEfNS_4arch4Sm80ELb0ELb0ELb0ELb1ELb1ELb0ELb1ELb1EEENS1_21CollectiveEpilogueFwdINS6_IJS8_SA_S9_EEENS6_IJNS7_ILi1EEESI_SI_EEESC_SE_Li256ELb1ELb1ELb1ELb0EEENS1_36VarlenDynamicPersistentTileSchedulerILi128ELi64ELi256ELi256ELb1ELb1ELb0ELb0ELb1ELb1EEEEEEEEEvNT_6ParamsE)
        .other          _ZN7cutlass13device_kernelIN5flash19enable_sm80_to_sm89INS1_16FlashAttnFwdSm80INS1_25CollectiveMainloopFwdSm80ILi8ELi1ELb0EN4cute5tupleIJNS5_1CILi128EEENS7_ILi64EEENS7_ILi256EEEEEELi256ENS_10bfloat16_tEfNS_4arch4Sm80ELb0ELb0ELb0ELb1ELb1ELb0ELb1ELb1EEENS1_21CollectiveEpilogueFwdINS6_IJS8_SA_S9_EEENS6_IJNS7_ILi1EEESI_SI_EEESC_SE_Li256ELb1ELb1ELb1ELb0EEENS1_36VarlenDynamicPersistentTileSchedulerILi128ELi64ELi256ELi256ELb1ELb1ELb0ELb0ELb1ELb1EEEEEEEEEvNT_6ParamsE,@"STO_CUDA_ENTRY STV_DEFAULT"
_ZN7cutlass13device_kernelIN5flash19enable_sm80_to_sm89INS1_16FlashAttnFwdSm80INS1_25CollectiveMainloopFwdSm80ILi8ELi1ELb0EN4cute5tupleIJNS5_1CILi128EEENS7_ILi64EEENS7_ILi256EEEEEELi256ENS_10bfloat16_tEfNS_4arch4Sm80ELb0ELb0ELb0ELb1ELb1ELb0ELb1ELb1EEENS1_21CollectiveEpilogueFwdINS6_IJS8_SA_S9_EEENS6_IJNS7_ILi1EEESI_SI_EEESC_SE_Li256ELb1ELb1ELb1ELb0EEENS1_36VarlenDynamicPersistentTileSchedulerILi128ELi64ELi256ELi256ELb1ELb1ELb0ELb0ELb1ELb1EEEEEEEEEvNT_6ParamsE:
        /* <DEDUP_REMOVED lines=54> */
.L_x_4813:
        /* <DEDUP_REMOVED lines=17> */
.L_x_4911:
        /* <DEDUP_REMOVED lines=16> */
.L_x_4912:
[----:B--2---:R-:W-:-:S05]  /*0570*/  IMAD R0, R0, c[0x0][0x538], RZ ;  /* 0x00014e0000007a24 */ /* 0x004fca00078e02ff */
[----:B------:R-:W-:-:S04]  /*0580*/  IADD3 R6, R0, R6, RZ ;  /* 0x0000000600067210 */ /* 0x000fc80007ffe0ff */
[----:B------:R-:W-:-:S13]  /*0590*/  ISETP.GT.AND P0, PT, R6, UR4, PT ;  /* 0x0000000406007c0c */ /* 0x000fda000bf04270 */
[----:B-1----:R-:W-:Y:S05]  /*05a0*/  @!P0 BRA `(.L_x_4813) ;  /* 0xfffffdb000008947 */ /* 0x002fea000383ffff */
.L_x_4809:
[----:B------:R-:W-:-:S05]  /*05b0*/  IADD3 R12, -R0, R6, RZ ;  /* 0x00000006000c7210 */ /* 0x000fca0007ffe1ff */
[----:B------:R-:W-:-:S05]  /*05c0*/  IMAD R0, R4, c[0x0][0x538], R12 ;  /* 0x00014e0004007a24 */ /* 0x000fca00078e020c */
[----:B------:R-:W-:Y:S01]  /*05d0*/  ISETP.GT.AND P0, PT, R0, UR4, PT ;  /* 0x0000000400007c0c */ /* 0x000fe2000bf04270 */
[----:B------:R-:W-:-:S12]  /*05e0*/  BRA.DIV ~URZ, `(.L_x_4814) ;  /* 0x0000f4b27f007947 */ /* 0x000fd8000b800000 */
[----:B------:R-:W-:-:S04]  /*05f0*/  VOTE.ANY R0, PT, !P0 ;  /* 0x0000000000007806 */ /* 0x000fc800040e0100 */
.L_x_4913:
[----:B------:R1:W2:Y:S01]  /*0600*/  POPC R13, R0 ;  /* 0x00000000000d7309 */ /* 0x0002a20000000000 */
[----:B------:R-:W-:Y:S05]  /*0610*/  BRA.DIV ~URZ, `(.L_x_4815) ;  /* 0x0000f4c27f007947 */ /* 0x000fea000b800000 */
[----:B--2---:R2:W3:Y:S01]  /*0620*/  SHFL.IDX PT, R11, R8, R13, 0x1f ;  /* 0x00001f0d080b7589 */ /* 0x0044e200000e0000 */
[----:B------:R-:W-:-:S03]  /*0630*/  MOV R6, RZ ;  /* 0x000000ff00067202 */ /* 0x000fc60000000f00 */
[----:B------:R2:W4:Y:S04]  /*0640*/  SHFL.IDX PT, R10, R7, R13, 0x1f ;  /* 0x00001f0d070a7589 */ /* 0x00052800000e0000 */
.L_x_4914:
[----:B------:R-:W-:Y:S01]  /*0650*/  ISETP.NE.AND P0, PT, R0, RZ, PT ;  /* 0x000000ff0000720c */ /* 0x000fe20003f05270 */
[----:B------:R-:W-:-:S12]  /*0660*/  BSSY B0, `(.L_x_4816) ;  /* 0x0000005000007945 */ /* 0x000fd80003800000 */
[----:B------:R-:W-:Y:S05]  /*0670*/  @!P0 BRA `(.L_x_4817) ;  /* 0x0000003000008947 */ /* 0x000fea0003800000 */
[----:B------:R-:W-:Y:S01]  /*0680*/  IADD3 R195, R13, -0x1, RZ ;  /* 0xffffffff0dc37810 */ /* 0x000fe20007ffe0ff */
[----:B------:R-:W-:Y:S05]  /*0690*/  BRA.DIV ~URZ, `(.L_x_4818) ;  /* 0x0000f5227f007947 */ /* 0x000fea000b800000 */
[----:B------:R1:W2:Y:S02]  /*06a0*/  SHFL.IDX PT, R6, R4, R195, 0x1f ;  /* 0x00001fc304067589 */ /* 0x0002a400000e0000 */
.L_x_4817:
[----:B------:R-:W-:Y:S05]  /*06b0*/  BSYNC B0 ;  /* 0x0000000000007941 */ /* 0x000fea0003800000 */
.L_x_4816:
        /* <DEDUP_REMOVED lines=69> */
.L_x_4810:
[----:B------:R-:W-:Y:S01]  /*0b10*/  MOV R0, UR4 ;  /* 0x0000000400007c02 */ /* 0x000fe20008000f00 */
[----:B------:R-:W-:Y:S04]  /*0b20*/  STL [R1+0x4], RZ ;  /* 0x000004ff01007387 */ /* 0x000fe80000100800 */
[----:B------:R1:W-:Y:S04]  /*0b30*/  STL [R1], R0 ;  /* 0x0000000001007387 */ /* 0x0003e80000100800 */
[----:B------:R2:W-:Y:S01]  /*0b40*/  STL [R1+0x8], RZ ;  /* 0x000008ff01007387 */ /* 0x0005e20000100800 */
[----:B-1----:R-:W-:-:S05]  /*0b50*/  MOV R0, c[0x0][0x53c] ;  /* 0x00014f0000007a02 */ /* 0x002fca0000000f00 */
[----:B------:R2:W-:Y:S02]  /*0b60*/  STL [R1+0xc], R0 ;  /* 0x00000c0001007387 */ /* 0x0005e40000100800 */
.L_x_4819:
        /* <DEDUP_REMOVED lines=8> */
.L_x_4808:
        /* <DEDUP_REMOVED lines=90> */
[C---:B------:R-:W-:Y:S02]  /*1190*/  IADD3 R241, R231.reuse, 0xc0, RZ ;  /* 0x000000c0e7f17810 */ /* 0x040fe40007ffe0ff */
        /* <DEDUP_REMOVED lines=79> */
[C---:B------:R-:W-:Y:S01]  /*1690*/  IMAD.IADD R213, R0.reuse, 0x1, R210 ;  /* 0x0000000100d57824 */ /* 0x040fe200078e02d2 */
        /* <DEDUP_REMOVED lines=82> */
.L_x_4910:
        /* <DEDUP_REMOVED lines=14> */
[C---:B------:R-:W-:Y:S01]  /*1ca0*/  @P4 LEA R6, P2, R12.reuse, c[0x0][0x370], 0x2 ;  /* 0x0000dc000c064a11 */ /* 0x040fe200078410ff */
[----:B------:R1:W-:Y:S01]  /*1cb0*/  STL [R1+0x14], R12 ;  /* 0x0000140c01007387 */ /* 0x0003e20000100800 */
[C-C-:B------:R-:W-:Y:S02]  /*1cc0*/  SHF.L.U64.HI R18, R12.reuse, 0x2, R14.reuse ;  /* 0x000000020c127819 */ /* 0x140fe4000001020e */
[----:B------:R-:W-:Y:S01]  /*1cd0*/  @P4 LEA.HI.X R7, R12, c[0x0][0x374], R14, 0x2, P2 ;  /* 0x0000dd000c074a11 */ /* 0x000fe200010f140e */
[----:B------:R1:W-:Y:S01]  /*1ce0*/  STL [R1+0x4c], R14 ;  /* 0x00004c0e01007387 */ /* 0x0003e20000100800 */
[----:B------:R-:W-:-:S02]  /*1cf0*/  @P3 IADD3 R4, P1, R19, c[0x0][0x360], RZ ;  /* 0x0000d80013043a10 */ /* 0x000fc40007f3e0ff */
[----:B------:R-:W-:Y:S01]  /*1d00*/  IADD3 R2, P2, R19, c[0x0][0x348], RZ ;  /* 0x0000d20013027a10 */ /* 0x000fe20007f5e0ff */
[----:B------:R1:W5:Y:S01]  /*1d10*/  @P4 LDG.E R244, [R6.64] ;  /* 0x0000000606f44981 */ /* 0x000362000c1e1900 */
[C---:B------:R-:W-:Y:S02]  /*1d20*/  @P3 IADD3.X R5, R18.reuse, c[0x0][0x364], RZ, P1, !PT ;  /* 0x0000d90012053a10 */ /* 0x040fe40000ffe4ff */
[----:B------:R-:W-:Y:S01]  /*1d30*/  IADD3.X R3, R18, c[0x0][0x34c], RZ, P2, !PT ;  /* 0x0000d30012037a10 */ /* 0x000fe200017fe4ff */
[----:B------:R1:W-:Y:S04]  /*1d40*/  STL [R1+0x18], R19 ;  /* 0x0000181301007387 */ /* 0x0003e80000100800 */
        /* <DEDUP_REMOVED lines=10> */
.L_x_4820:
[----:B------:R-:W-:-:S04]  /*1df0*/  ISETP.NE.U32.AND P1, PT, RZ, c[0x0][0x368], PT ;  /* 0x0000da00ff007a0c */ /* 0x000fc80003f25070 */
[----:B------:R-:W-:-:S13]  /*1e00*/  ISETP.NE.AND.EX P1, PT, RZ, c[0x0][0x36c], PT, P1 ;  /* 0x0000db00ff007a0c */ /* 0x000fda0003f25310 */
[----:B------:R-:W-:Y:S05]  /*1e10*/  @!P1 BRA `(.L_x_4821) ;  /* 0x0000004000009947 */ /* 0x000fea0003800000 */
[----:B-1----:R-:W-:-:S04]  /*1e20*/  IADD3 R2, P1, R19, c[0x0][0x368], RZ ;  /* 0x0000da0013027a10 */ /* 0x002fc80007f3e0ff */
[----:B------:R-:W-:-:S05]  /*1e30*/  IADD3.X R3, R18, c[0x0][0x36c], RZ, P1, !PT ;  /* 0x0000db0012037a10 */ /* 0x000fca0000ffe4ff */
[----:B------:R1:W5:Y:S01]  /*1e40*/  LDG.E R0, [R2.64] ;  /* 0x0000000602007981 */ /* 0x000362000c1e1900 */
[----:B------:R-:W-:Y:S05]  /*1e50*/  BRA `(.L_x_4822) ;  /* 0x0000008000007947 */ /* 0x000fea0003800000 */
.L_x_4821:
        /* <DEDUP_REMOVED lines=8> */
.L_x_4822:
        /* <DEDUP_REMOVED lines=48> */
.L_x_4824:
[----:B------:R-:W-:Y:S05]  /*21e0*/  BSYNC B0 ;  /* 0x0000000000007941 */ /* 0x000fea0003800000 */
.L_x_4823:
        /* <DEDUP_REMOVED lines=88> */
[----:B------:R-:W-:Y:S02]  /*2770*/  ISETP.GE.AND P4, PT, R239, c[0x0][0x198], PT ;  /* 0x00006600ef007a0c */ /* 0x000fe40003f86270 */
[----:B------:R-:W-:Y:S02]  /*2780*/  ISETP.GE.AND P3, PT, R241, c[0x0][0x198], PT ;  /* 0x00006600f1007a0c */ /* 0x000fe40003f66270 */
[----:B------:R-:W-:Y:S01]  /*2790*/  IADD3 R116, R205, -0x1, RZ ;  /* 0xffffffffcd747810 */ /* 0x000fe20007ffe0ff */
[----:B-1----:R-:W-:-:S05]  /*27a0*/  IMAD.WIDE.U32 R2, R11, c[0x0][0x178], RZ ;  /* 0x00005e000b027a25 */ /* 0x002fca00078e00ff */
[----:B------:R-:W-:-:S05]  /*27b0*/  IADD3 R3, R3, R0, RZ ;  /* 0x0000000003037210 */ /* 0x000fca0007ffe0ff */
[----:B------:R-:W-:-:S04]  /*27c0*/  IMAD.WIDE.U32 R2, R16, c[0x0][0x1b8], R2 ;  /* 0x00006e0010027a25 */ /* 0x000fc800078e0002 */
[----:B------:R-:W-:-:S04]  /*27d0*/  IMAD R3, R16, c[0x0][0x1bc], R3 ;  /* 0x00006f0010037a24 */ /* 0x000fc800078e0203 */
[----:B------:R-:W-:-:S04]  /*27e0*/  IMAD.WIDE.U32 R2, R4, c[0x0][0x1c0], R2 ;  /* 0x0000700004027a25 */ /* 0x000fc800078e0002 */
[----:B--2---:R-:W-:Y:S01]  /*27f0*/  IMAD R5, R6, 0x80, R5 ;  /* 0x0000008006057824 */ /* 0x004fe200078e0205 */
[----:B------:R-:W-:-:S03]  /*2800*/  SEL R6, R14, RZ, !P0 ;  /* 0x000000ff0e067207 */ /* 0x000fc60004000000 */
[----:B------:R-:W-:Y:S01]  /*2810*/  @P2 IMAD.HI.U32 R7, R5, c[0x0][0x2c8], RZ ;  /* 0x0000b20005072a27 */ /* 0x000fe200078e00ff */
[----:B------:R-:W-:-:S03]  /*2820*/  MOV R0, R5 ;  /* 0x0000000500007202 */ /* 0x000fc60000000f00 */
[----:B------:R-:W-:Y:S01]  /*2830*/  IMAD R6, R6, c[0x0][0x1c0], RZ ;  /* 0x0000700006067a24 */ /* 0x000fe200078e02ff */
[----:B------:R-:W-:-:S03]  /*2840*/  @P2 SHF.R.U32.HI R0, RZ, c[0x0][0x2cc], R7 ;  /* 0x0000b300ff002a19 */ /* 0x000fc60000011607 */
        /* <DEDUP_REMOVED lines=19> */
.L_x_4915:
[----:B------:R-:W-:Y:S05]  /*2980*/  BRA.DIV ~URZ, `(.L_x_4827) ;  /* 0x0000d3027f007947 */ /* 0x000fea000b800000 */
[----:B------:R3:W4:Y:S02]  /*2990*/  SHFL.IDX PT, R0, R14, RZ, 0x181f ;  /* 0x00181fff0e007589 */ /* 0x00072400000e0000 */
.L_x_4916:
[----:B---3--:R-:W3:Y:S01]  /*29a0*/  LDL R2, [R1+0x4] ;  /* 0x0000040001027983 */ /* 0x008ee20000100800 */
[----:B------:R-:W-:Y:S01]  /*29b0*/  IMAD R13, R13, c[0x0][0x2c4], RZ ;  /* 0x0000b1000d0d7a24 */ /* 0x000fe200078e02ff */
[----:B------:R-:W-:Y:S01]  /*29c0*/  BSSY B0, `(.L_x_4828) ;  /* 0x0000017000007945 */ /* 0x000fe20003800000 */
[----:B---3--:R-:W-:-:S04]  /*29d0*/  LEA R12, R2, R243, 0x7 ;  /* 0x000000f3020c7211 */ /* 0x008fc800078e38ff */
[----:B------:R-:W-:-:S13]  /*29e0*/  ISETP.GE.AND P0, PT, R12, R13, PT ;  /* 0x0000000d0c00720c */ /* 0x000fda0003f06270 */
[----:B------:R-:W-:Y:S05]  /*29f0*/  @P0 BRA `(.L_x_4829) ;  /* 0x0000013000000947 */ /* 0x000fea0003800000 */
[----:B------:R-:W-:Y:S02]  /*2a00*/  SHF.R.S32.HI R2, RZ, 0x1f, R231 ;  /* 0x0000001fff027819 */ /* 0x000fe400000114e7 */
[-C--:B----4-:R-:W-:Y:S02]  /*2a10*/  LEA R10, P0, R231, R0.reuse, 0x1 ;  /* 0x00000000e70a7211 */ /* 0x090fe400078008ff */
[-C--:B------:R-:W-:Y:S02]  /*2a20*/  LEA R8, P2, R240, R0.reuse, 0x1 ;  /* 0x00000000f0087211 */ /* 0x080fe400078408ff */
[----:B------:R-:W-:Y:S02]  /*2a30*/  SHF.R.S32.HI R20, RZ, 0x1f, R240 ;  /* 0x0000001fff147819 */ /* 0x000fe400000114f0 */
[----:B------:R-:W-:Y:S02]  /*2a40*/  LEA R6, P1, R239, R0, 0x1 ;  /* 0x00000000ef067211 */ /* 0x000fe400078208ff */
[----:B--2---:R-:W-:-:S02]  /*2a50*/  LEA.HI.X R11, R231, R4, R2, 0x1, P0 ;  /* 0x00000004e70b7211 */ /* 0x004fc400000f0c02 */
[----:B------:R-:W-:Y:S02]  /*2a60*/  SHF.R.S32.HI R19, RZ, 0x1f, R239 ;  /* 0x0000001fff137819 */ /* 0x000fe400000114ef */
[----:B------:R-:W-:Y:S01]  /*2a70*/  SHF.R.S32.HI R18, RZ, 0x1f, R241 ;  /* 0x0000001fff127819 */ /* 0x000fe200000114f1 */
[----:B------:R-:W-:Y:S01]  /*2a80*/  @!PT LDS RZ, [RZ] ;  /* 0x00000000fffff984 */ /* 0x000fe20000000800 */
[----:B------:R-:W-:Y:S01]  /*2a90*/  @!PT LDS RZ, [RZ] ;  /* 0x00000000fffff984 */ /* 0x000fe20000000800 */
[----:B------:R-:W-:Y:S01]  /*2aa0*/  @!PT LDS RZ, [RZ] ;  /* 0x00000000fffff984 */ /* 0x000fe20000000800 */
[----:B------:R2:W-:Y:S01]  /*2ab0*/  LDGSTS.E.BYPASS.LTC128B.128 [R229+0x10100], [R10.64], !P6 ;  /* 0x101000000ae57fae */ /* 0x0005e2000f101d46 */
[----:B------:R-:W-:Y:S02]  /*2ac0*/  LEA R2, P0, R241, R0, 0x1 ;  /* 0x00000000f1027211 */ /* 0x000fe400078008ff */
[-C--:B------:R-:W-:Y:S02]  /*2ad0*/  LEA.HI.X R9, R240, R4.reuse, R20, 0x1, P2 ;  /* 0x00000004f0097211 */ /* 0x080fe400010f0c14 */
[-C--:B------:R-:W-:Y:S02]  /*2ae0*/  LEA.HI.X R7, R239, R4.reuse, R19, 0x1, P1 ;  /* 0x00000004ef077211 */ /* 0x080fe400008f0c13 */
[----:B------:R-:W-:Y:S01]  /*2af0*/  LEA.HI.X R3, R241, R4, R18, 0x1, P0 ;  /* 0x00000004f1037211 */ /* 0x000fe200000f0c12 */
[----:B------:R2:W-:Y:S04]  /*2b00*/  LDGSTS.E.BYPASS.LTC128B.128 [R229+0x14100], [R8.64], !P5 ;  /* 0x1410000008e57fae */ /* 0x0005e8000e901d46 */
[----:B------:R2:W-:Y:S04]  /*2b10*/  LDGSTS.E.BYPASS.LTC128B.128 [R229+0x18100], [R6.64], !P4 ;  /* 0x1810000006e57fae */ /* 0x0005e8000e101d46 */
[----:B------:R2:W-:Y:S02]  /*2b20*/  LDGSTS.E.BYPASS.LTC128B.128 [R229+0x1c100], [R2.64], !P3 ;  /* 0x1c10000002e57fae */ /* 0x0005e4000d901d46 */
.L_x_4829:
[----:B------:R-:W-:Y:S05]  /*2b30*/  BSYNC B0 ;  /* 0x0000000000007941 */ /* 0x000fea0003800000 */
.L_x_4828:
[----:B------:R-:W-:Y:S05]  /*2b40*/  BRA.DIV ~URZ, `(.L_x_4830) ;  /* 0x0000d1b27f007947 */ /* 0x000fea000b800000 */
[----:B--2---:R2:W3:Y:S04]  /*2b50*/  SHFL.IDX PT, R4, R5, 0x1, 0x181f ;  /* 0x00381f0005047f89 */ /* 0x0044e800000e0000 */
[----:B----4-:R2:W4:Y:S02]  /*2b60*/  SHFL.IDX PT, R0, R14, 0x1, 0x181f ;  /* 0x00381f000e007f89 */ /* 0x01052400000e0000 */
.L_x_4917:
[----:B------:R-:W-:Y:S01]  /*2b70*/  IADD3 R2, R12, 0x20, RZ ;  /* 0x000000200c027810 */ /* 0x000fe20007ffe0ff */
[----:B------:R-:W-:Y:S03]  /*2b80*/  BSSY B0, `(.L_x_4831) ;  /* 0x0000016000007945 */ /* 0x000fe60003800000 */
[----:B------:R-:W-:-:S13]  /*2b90*/  ISETP.GE.AND P0, PT, R2, R13, PT ;  /* 0x0000000d0200720c */ /* 0x000fda0003f06270 */
[----:B------:R-:W-:Y:S05]  /*2ba0*/  @P0 BRA `(.L_x_4832) ;  /* 0x0000013000000947 */ /* 0x000fea0003800000 */
[----:B------:R-:W-:Y:S02]  /*2bb0*/  SHF.R.S32.HI R3, RZ, 0x1f, R231 ;  /* 0x0000001fff037819 */ /* 0x000fe400000114e7 */
[-C--:B----4-:R-:W-:Y:S02]  /*2bc0*/  LEA R10, P0, R231, R0.reuse, 0x1 ;  /* 0x00000000e70a7211 */ /* 0x090fe400078008ff */
[-C--:B------:R-:W-:Y:S02]  /*2bd0*/  LEA R8, P2, R240, R0.reuse, 0x1 ;  /* 0x00000000f0087211 */ /* 0x080fe400078408ff */
[----:B------:R-:W-:Y:S02]  /*2be0*/  SHF.R.S32.HI R20, RZ, 0x1f, R240 ;  /* 0x0000001fff147819 */ /* 0x000fe400000114f0 */
[----:B------:R-:W-:Y:S02]  /*2bf0*/  LEA R6, P1, R239, R0, 0x1 ;  /* 0x00000000ef067211 */ /* 0x000fe400078208ff */
[----:B---3--:R-:W-:-:S02]  /*2c00*/  LEA.HI.X R11, R231, R4, R3, 0x1, P0 ;  /* 0x00000004e70b7211 */ /* 0x008fc400000f0c03 */
        /* <DEDUP_REMOVED lines=13> */
.L_x_4832:
[----:B------:R-:W-:Y:S05]  /*2ce0*/  BSYNC B0 ;  /* 0x0000000000007941 */ /* 0x000fea0003800000 */
.L_x_4831:
[----:B------:R-:W-:Y:S05]  /*2cf0*/  BRA.DIV ~URZ, `(.L_x_4833) ;  /* 0x0000d0d27f007947 */ /* 0x000fea000b800000 */
[----:B---3--:R3:W1:Y:S02]  /*2d00*/  SHFL.IDX PT, R4, R5, 0x2, 0x181f ;  /* 0x00581f0005047f89 */ /* 0x00866400000e0000 */
.L_x_4918:
[----:B------:R-:W-:Y:S05]  /*2d10*/  BRA.DIV ~URZ, `(.L_x_4834) ;  /* 0x0000d1227f007947 */ /* 0x000fea000b800000 */
[----:B----4-:R4:W2:Y:S02]  /*2d20*/  SHFL.IDX PT, R0, R14, 0x2, 0x181f ;  /* 0x00581f000e007f89 */ /* 0x0108a400000e0000 */
.L_x_4919:
[----:B------:R-:W-:Y:S01]  /*2d30*/  IADD3 R2, R12, 0x40, RZ ;  /* 0x000000400c027810 */ /* 0x000fe20007ffe0ff */
[----:B------:R-:W-:Y:S03]  /*2d40*/  BSSY B0, `(.L_x_4835) ;  /* 0x0000016000007945 */ /* 0x000fe60003800000 */
[----:B------:R-:W-:-:S13]  /*2d50*/  ISETP.GE.AND P0, PT, R2, R13, PT ;  /* 0x0000000d0200720c */ /* 0x000fda0003f06270 */
[----:B------:R-:W-:Y:S05]  /*2d60*/  @P0 BRA `(.L_x_4836) ;  /* 0x0000013000000947 */ /* 0x000fea0003800000 */
[----:B------:R-:W-:Y:S02]  /*2d70*/  SHF.R.S32.HI R3, RZ, 0x1f, R231 ;  /* 0x0000001fff037819 */ /* 0x000fe400000114e7 */
[-C--:B--2---:R-:W-:Y:S02]  /*2d80*/  LEA R10, P0, R231, R0.reuse, 0x1 ;  /* 0x00000000e70a7211 */ /* 0x084fe400078008ff */
[-C--:B------:R-:W-:Y:S02]  /*2d90*/  LEA R8, P2, R240, R0.reuse, 0x1 ;  /* 0x00000000f0087211 */ /* 0x080fe400078408ff */
[----:B------:R-:W-:Y:S02]  /*2da0*/  SHF.R.S32.HI R20, RZ, 0x1f, R240 ;  /* 0x0000001fff147819 */ /* 0x000fe400000114f0 */
[----:B------:R-:W-:Y:S02]  /*2db0*/  LEA R6, P1, R239, R0, 0x1 ;  /* 0x00000000ef067211 */ /* 0x000fe400078208ff */
[----:B-1----:R-:W-:-:S02]  /*2dc0*/  LEA.HI.X R11, R231, R4, R3, 0x1, P0 ;  /* 0x00000004e70b7211 */ /* 0x002fc400000f0c03 */
        /* <DEDUP_REMOVED lines=13> */
.L_x_4836:
[----:B------:R-:W-:Y:S05]  /*2ea0*/  BSYNC B0 ;  /* 0x0000000000007941 */ /* 0x000fea0003800000 */
.L_x_4835:
[----:B------:R-:W-:Y:S05]  /*2eb0*/  BRA.DIV ~URZ, `(.L_x_4837) ;  /* 0x0000cff27f007947 */ /* 0x000fea000b800000 */
[----:B-1----:R1:W3:Y:S04]  /*2ec0*/  SHFL.IDX PT, R4, R5, 0x3, 0x181f ;  /* 0x00781f0005047f89 */ /* 0x0022e800000e0000 */
[----:B--2---:R1:W2:Y:S02]  /*2ed0*/  SHFL.IDX PT, R0, R14, 0x3, 0x181f ;  /* 0x00781f000e007f89 */ /* 0x0042a400000e0000 */
.L_x_4920:
        /* <DEDUP_REMOVED lines=8> */
[CC--:B--2---:R-:W-:Y:S02]  /*2f60*/  @!P2 LEA R10, P1, R231.reuse, R0.reuse, 0x1 ;  /* 0x00000000e70aa211 */ /* 0x0c4fe400078208ff */
[C---:B------:R-:W-:Y:S02]  /*2f70*/  @!P2 LEA R8, P0, R240.reuse, R0, 0x1 ;  /* 0x00000000f008a211 */ /* 0x040fe400078008ff */
[-C--:B---3--:R-:W-:Y:S02]  /*2f80*/  @!P2 LEA.HI.X R11, R231, R4.reuse, R25, 0x1, P1 ;  /* 0x00000004e70ba211 */ /* 0x088fe400008f0c19 */
[----:B------:R-:W-:Y:S02]  /*2f90*/  @!P2 LEA.HI.X R9, R240, R4, R19, 0x1, P0 ;  /* 0x00000004f009a211 */ /* 0x000fe400000f0c13 */
[-C--:B------:R-:W-:Y:S01]  /*2fa0*/  @!P2 LEA R6, P1, R239, R0.reuse, 0x1 ;  /* 0x00000000ef06a211 */ /* 0x080fe200078208ff */
[----:B------:R-:W-:Y:S01]  /*2fb0*/  @!PT LDS RZ, [RZ] ;  /* 0x00000000fffff984 */ /* 0x000fe20000000800 */
[----:B------:R-:W-:Y:S01]  /*2fc0*/  @!PT LDS RZ, [RZ] ;  /* 0x00000000fffff984 */ /* 0x000fe20000000800 */
[----:B------:R-:W-:Y:S01]  /*2fd0*/  @!PT LDS RZ, [RZ] ;  /* 0x00000000fffff984 */ /* 0x000fe20000000800 */
[----:B------:R2:W-:Y:S01]  /*2fe0*/  @!P2 LDGSTS.E.BYPASS.LTC128B.128 [R229+0x13100], [R10.64], !P6 ;  /* 0x131000000ae5afae */ /* 0x0005e2000f101d46 */
[----:B------:R-:W-:-:S02]  /*2ff0*/  @!P2 LEA R2, P0, R241, R0, 0x1 ;  /* 0x00000000f102a211 */ /* 0x000fc400078008ff */
[----:B------:R-:W-:Y:S01]  /*3000*/  SHF.R.S32.HI R0, RZ, 0x1f, R15 ;  /* 0x0000001fff007819 */ /* 0x000fe2000001140f */
[----:B------:R2:W-:Y:S01]  /*3010*/  @!P2 LDGSTS.E.BYPASS.LTC128B.128 [R229+0x17100], [R8.64], !P5 ;  /* 0x1710000008e5afae */ /* 0x0005e2000e901d46 */
[-C--:B------:R-:W-:Y:S02]  /*3020*/  @!P2 LEA.HI.X R7, R239, R4.reuse, R18, 0x1, P1 ;  /* 0x00000004ef07a211 */ /* 0x080fe400008f0c12 */
[----:B------:R-:W-:Y:S01]  /*3030*/  @!P2 LEA.HI.X R3, R241, R4, R24, 0x1, P0 ;  /* 0x00000004f103a211 */ /* 0x000fe200000f0c18 */
[----:B------:R-:W-:Y:S01]  /*3040*/  IMAD R0, R0, c[0x0][0x2b0], RZ ;  /* 0x0000ac0000007a24 */ /* 0x000fe200078e02ff */
[----:B------:R-:W-:Y:S01]  /*3050*/  ISETP.GE.AND P6, PT, R231, c[0x0][0x1d4], PT ;  /* 0x00007500e7007a0c */ /* 0x000fe20003fc6270 */
[----:B------:R2:W-:Y:S01]  /*3060*/  @!P2 LDGSTS.E.BYPASS.LTC128B.128 [R229+0x1b100], [R6.64], !P4 ;  /* 0x1b10000006e5afae */ /* 0x0005e2000e101d46 */
[----:B------:R-:W-:Y:S01]  /*3070*/  ISETP.GE.AND P5, PT, R240, c[0x0][0x1d4], PT ;  /* 0x00007500f0007a0c */ /* 0x000fe20003fa6270 */
[----:B------:R-:W-:Y:S01]  /*3080*/  IMAD R0, R15, c[0x0][0x2b4], R0 ;  /* 0x0000ad000f007a24 */ /* 0x000fe200078e0200 */
[----:B------:R-:W-:Y:S01]  /*3090*/  ISETP.GE.AND P4, PT, R239, c[0x0][0x1d4], PT ;  /* 0x00007500ef007a0c */ /* 0x000fe20003f86270 */
[----:B------:R2:W-:Y:S01]  /*30a0*/  @!P2 LDGSTS.E.BYPASS.LTC128B.128 [R229+0x1f100], [R2.64], !P3 ;  /* 0x1f10000002e5afae */ /* 0x0005e2000d901d46 */
[----:B------:R-:W-:Y:S01]  /*30b0*/  ISETP.GE.AND P3, PT, R241, c[0x0][0x1d4], PT ;  /* 0x00007500f1007a0c */ /* 0x000fe20003f66270 */
[----:B------:R-:W-:-:S02]  /*30c0*/  IMAD.IADD R252, R249, 0x1, R0 ;  /* 0x00000001f9fc7824 */ /* 0x000fc400078e0200 */
[----:B------:R-:W0:Y:S01]  /*30d0*/  LDGDEPBAR ;  /* 0x00000000000079af */ /* 0x000e220000000000 */
[----:B------:R-:W-:Y:S03]  /*30e0*/  WARPSYNC 0xffffffff ;  /* 0xffffffff00007948 */ /* 0x000fe60003800000 */
[----:B------:R-:W-:Y:S01]  /*30f0*/  IMAD.MOV.U32 R0, RZ, RZ, c[0x0][0x2b8] ;  /* 0x0000ae00ff007624 */ /* 0x000fe200078e00ff */
[----:B------:R-:W-:Y:S01]  /*3100*/  BAR.SYNC.DEFER_BLOCKING 0x0 ;  /* 0x0000000000007b1d */ /* 0x000fe20000010000 */
[----:B--2---:R-:W-:Y:S02]  /*3110*/  IMAD R2, R116, 0x40, R117 ;  /* 0x0000004074027824 */ /* 0x004fe400078e0275 */
[----:B------:R-:W-:Y:S01]  /*3120*/  IMAD.MOV.U32 R228, RZ, RZ, RZ ;  /* 0x000000ffffe47224 */ /* 0x000fe200078e00ff */
[----:B------:R-:W-:Y:S02]  /*3130*/  ISETP.NE.AND P0, PT, R0, 0x1, PT ;  /* 0x000000010000780c */ /* 0x000fe40003f05270 */
[C---:B------:R-:W-:Y:S01]  /*3140*/  ISETP.GE.AND P2, PT, R2.reuse, R17, PT ;  /* 0x000000110200720c */ /* 0x040fe20003f46270 */
[----:B------:R-:W-:Y:S02]  /*3150*/  IMAD.IADD R2, R2, 0x1, R244 ;  /* 0x0000000102027824 */ /* 0x000fe400078e02f4 */
[----:B------:R-:W-:Y:S01]  /*3160*/  IMAD.WIDE.U32 R246, R16, c[0x0][0x1e8], RZ ;  /* 0x00007a0010f67a25 */ /* 0x000fe200078e00ff */
[----:B------:R-:W-:-:S03]  /*3170*/  ISETP.GT.OR P2, PT, R117, 0x3f, P2 ;  /* 0x0000003f7500780c */ /* 0x000fc60001744670 */
[----:B------:R-:W-:Y:S02]  /*3180*/  IMAD R118, R116, -0x40, R17 ;  /* 0xffffffc074767824 */ /* 0x000fe400078e0211 */
[----:B------:R-:W-:-:S04]  /*3190*/  IMAD.WIDE.U32 R250, R16, c[0x0][0x210], RZ ;  /* 0x0000840010fa7a25 */ /* 0x000fc800078e00ff */
[C---:B------:R-:W-:Y:S01]  /*31a0*/  IMAD.SHL.U32 R119, R231.reuse, 0x2, RZ ;  /* 0x00000002e7777824 */ /* 0x040fe200078e00ff */
[----:B------:R-:W-:Y:S01]  /*31b0*/  SHF.L.U64.HI R113, R231, 0x1, R25 ;  /* 0x00000001e7717819 */ /* 0x000fe20000010219 */
[----:B------:R-:W-:-:S04]  /*31c0*/  @P0 IMAD.HI.U32 R3, R2, c[0x0][0x2bc], RZ ;  /* 0x0000af0002030a27 */ /* 0x000fc800078e00ff */
[C---:B------:R-:W-:Y:S01]  /*31d0*/  IMAD.SHL.U32 R120, R240.reuse, 0x2, RZ ;  /* 0x00000002f0787824 */ /* 0x040fe200078e00ff */
[----:B------:R-:W-:Y:S01]  /*31e0*/  SHF.L.U64.HI R114, R240, 0x1, R19 ;  /* 0x00000001f0727819 */ /* 0x000fe20000010213 */
[----:B------:R-:W-:Y:S01]  /*31f0*/  IMAD.MOV.U32 R0, RZ, RZ, R2 ;  /* 0x000000ffff007224 */ /* 0x000fe200078e0002 */
[----:B------:R-:W-:Y:S01]  /*3200*/  @P0 SHF.R.U32.HI R0, RZ, c[0x0][0x2c0], R3 ;  /* 0x0000b000ff000a19 */ /* 0x000fe20000011603 */
[C---:B------:R-:W-:Y:S01]  /*3210*/  IMAD.SHL.U32 R122, R239.reuse, 0x2, RZ ;  /* 0x00000002ef7a7824 */ /* 0x040fe200078e00ff */
[----:B------:R-:W-:Y:S02]  /*3220*/  SHF.L.U64.HI R115, R239, 0x1, R18 ;  /* 0x00000001ef737819 */ /* 0x000fe40000010212 */
[C---:B------:R-:W-:Y:S02]  /*3230*/  @!P2 IADD3 R3, P1, R0.reuse, R248, RZ ;  /* 0x000000f80003a210 */ /* 0x040fe40007f3e0ff */
[----:B------:R-:W-:Y:S02]  /*3240*/  P2R R23, PR, RZ, 0x1 ;  /* 0x00000001ff177803 */ /* 0x000fe40000000000 */
[----:B-1----:R-:W-:-:S02]  /*3250*/  @!P2 LEA.HI.X.SX32 R5, R0, R252, 0x1, P1 ;  /* 0x000000fc0005a211 */ /* 0x002fc400008f0eff */
[----:B------:R-:W-:-:S04]  /*3260*/  @!P2 LEA R4, P1, R3, c[0x0][0x2a0], 0x2 ;  /* 0x0000a8000304aa11 */ /* 0x000fc800078210ff */
[----:B------:R-:W-:-:S05]  /*3270*/  @!P2 LEA.HI.X R5, R3, c[0x0][0x2a4], R5, 0x2, P1 ;  /* 0x0000a9000305aa11 */ /* 0x000fca00008f1405 */
[----:B------:R1:W2:Y:S01]  /*3280*/  @!P2 LDG.E R228, [R4.64] ;  /* 0x0000000604e4a981 */ /* 0x0002a2000c1e1900 */
[----:B------:R-:W-:Y:S01]  /*3290*/  IMAD.MOV R0, RZ, RZ, -R0 ;  /* 0x000000ffff007224 */ /* 0x000fe200078e0a00 */
[----:B------:R-:W-:Y:S01]  /*32a0*/  SHF.L.U64.HI R112, R241, 0x1, R24 ;  /* 0x00000001f1707819 */ /* 0x000fe20000010218 */
[----:B------:R-:W-:Y:S01]  /*32b0*/  IMAD R245, R16, c[0x0][0x1ec], R247 ;  /* 0x00007b0010f57a24 */ /* 0x000fe200078e02f7 */
[----:B------:R-:W-:Y:S01]  /*32c0*/  BSSY B0, `(.L_x_4838) ;  /* 0x000019c000007945 */ /* 0x000fe20003800000 */
[----:B------:R-:W-:Y:S02]  /*32d0*/  IMAD R232, R0, c[0x0][0x2b8], R2 ;  /* 0x0000ae0000e87a24 */ /* 0x000fe400078e0202 */
[----:B------:R-:W-:Y:S02]  /*32e0*/  IMAD.IADD R20, R118, 0x1, -R243 ;  /* 0x0000000176147824 */ /* 0x000fe400078e0af3 */
[----:B------:R-:W-:-:S04]  /*32f0*/  IMAD.WIDE.U32 R2, R232, c[0x0][0x1e0], RZ ;  /* 0x00007800e8027a25 */ /* 0x000fc800078e00ff */
[----:B------:R-:W-:Y:S02]  /*3300*/  IMAD R15, R16, c[0x0][0x214], R251 ;  /* 0x00008500100f7a24 */ /* 0x000fe400078e02fb */
[----:B------:R-:W-:-:S03]  /*3310*/  IMAD.SHL.U32 R121, R241, 0x2, RZ ;  /* 0x00000002f1797824 */ /* 0x000fc600078e00ff */
[----:B------:R-:W-:Y:S01]  /*3320*/  STL [R1+0x10], R15 ;  /* 0x0000100f01007387 */ /* 0x000fe20000100800 */
[----:B-1----:R-:W-:-:S05]  /*3330*/  SHF.R.S32.HI R5, RZ, 0x1f, R232 ;  /* 0x0000001fff057819 */ /* 0x002fca00000114e8 */
        /* <DEDUP_REMOVED lines=56> */
[----:B------:R-:W-:-:S05]  /*36c0*/  R2P PR, R235, 0x6 ;  /* 0x00000006eb007804 */ /* 0x000fca0000000000 */
[----:B------:R-:W-:Y:S02]  /*36d0*/  SEL R0, R0, 0xffffffc0, !P2 ;  /* 0xffffffc000007807 */ /* 0x000fe40005000000 */
[----:B------:R-:W-:-:S04]  /*36e0*/  ISETP.GE.AND P2, PT, R240, c[0x0][0x1d4], PT ;  /* 0x00007500f0007a0c */ /* 0x000fc80003f46270 */
[----:B------:R-:W-:Y:S02]  /*36f0*/  ISETP.LT.OR P2, PT, R20, 0x1, P2 ;  /* 0x000000011400780c */ /* 0x000fe40001741670 */
[----:B-----5:R-:W-:Y:S01]  /*3700*/  IADD3 R3, R208, 0x20, RZ ;  /* 0x00000020d0037810 */ /* 0x020fe20007ffe0ff */
[----:B------:R-:W-:-:S04]  /*3710*/  DEPBAR.LE SB0, 0x1 ;  /* 0x000080400000791a */ /* 0x000fc80000000000 */
[----:B------:R-:W-:Y:S01]  /*3720*/  @P1 IADD3 R3, R208, -0x20, RZ ;  /* 0xffffffe0d0031810 */ /* 0x000fe20007ffe0ff */
[----:B------:R-:W-:-:S04]  /*3730*/  DEPBAR.LE SB0, 0x0 ;  /* 0x000080000000791a */ /* 0x000fc80000000000 */
[----:B------:R-:W-:Y:S01]  /*3740*/  BAR.SYNC.DEFER_BLOCKING 0x0 ;  /* 0x0000000000007b1d */ /* 0x000fe20000010000 */
[----:B---3--:R-:W-:-:S05]  /*3750*/  IADD3 R14, P1, R13, R119, RZ ;  /* 0x000000770d0e7210 */ /* 0x008fca0007f3e0ff */
[C---:B----4-:R-:W-:Y:S01]  /*3760*/  IMAD.X R15, R12.reuse, 0x1, R113, P1 ;  /* 0x000000010c0f7824 */ /* 0x050fe200008e0671 */
[C---:B------:R-:W-:Y:S01]  /*3770*/  IADD3 R16, P1, R13.reuse, R120, RZ ;  /* 0x000000780d107210 */ /* 0x040fe20007f3e0ff */
[----:B------:R-:W-:Y:S04]  /*3780*/  SHFL.IDX PT, R2, R21, 0x1, 0x181f ;  /* 0x00381f0015027f89 */ /* 0x000fe800000e0000 */
[----:B------:R-:W-:Y:S01]  /*3790*/  IMAD.X R17, R12, 0x1, R114, P1 ;  /* 0x000000010c117824 */ /* 0x000fe200008e0672 */
[----:B------:R-:W-:-:S05]  /*37a0*/  IADD3 R18, P1, R13, R122, RZ ;  /* 0x0000007a0d127210 */ /* 0x000fca0007f3e0ff */
[----:B------:R-:W-:Y:S01]  /*37b0*/  IMAD.X R19, R12, 0x1, R115, P1 ;  /* 0x000000010c137824 */ /* 0x000fe200008e0673 */
[----:B------:R-:W-:-:S04]  /*37c0*/  ISETP.GE.AND P1, PT, R231, c[0x0][0x1d4], PT ;  /* 0x00007500e7007a0c */ /* 0x000fc80003f26270 */
[C---:B------:R-:W-:Y:S01]  /*37d0*/  ISETP.LT.OR P0, PT, R20.reuse, 0x1, P1 ;  /* 0x000000011400780c */ /* 0x040fe20000f01670 */
[----:B-1----:R-:W-:Y:S01]  /*37e0*/  LDSM.16.M88.4 R4, [R220] ;  /* 0x00000000dc04783b */ /* 0x002fe20000000200 */
[----:B------:R-:W-:-:S03]  /*37f0*/  ISETP.LT.OR P1, PT, R20, 0x21, P1 ;  /* 0x000000211400780c */ /* 0x000fc60000f21670 */
[----:B------:R-:W1:Y:S04]  /*3800*/  LDSM.16.M88.4 R36, [R208] ;  /* 0x00000000d024783b */ /* 0x000e680000000200 */
[----:B------:R-:W3:Y:S04]  /*3810*/  LDSM.16.M88.4 R28, [R208+0x800] ;  /* 0x00080000d01c783b */ /* 0x000ee80000000200 */
[----:B------:R-:W4:Y:S04]  /*3820*/  LDSM.16.M88.4 R44, [R208+0x1000] ;  /* 0x00100000d02c783b */ /* 0x000f280000000200 */
[----:B------:R-:W5:Y:S04]  /*3830*/  LDSM.16.M88.4 R52, [R208+0x1800] ;  /* 0x00180000d034783b */ /* 0x000f680000000200 */
[----:B--2---:R-:W-:Y:S04]  /*3840*/  LDSM.16.M88.4 R8, [R221] ;  /* 0x00000000dd08783b */ /* 0x004fe80000000200 */
[----:B------:R-:W-:Y:S04]  /*3850*/  LDSM.16.M88.4 R48, [R3] ;  /* 0x000000000330783b */ /* 0x000fe80000000200 */
[----:B------:R-:W-:Y:S04]  /*3860*/  LDSM.16.M88.4 R60, [R3+0x800] ;  /* 0x00080000033c783b */ /* 0x000fe80000000200 */
[----:B------:R-:W-:Y:S04]  /*3870*/  LDSM.16.M88.4 R76, [R3+0x1000] ;  /* 0x00100000034c783b */ /* 0x000fe80000000200 */
[----:B------:R-:W-:Y:S04]  /*3880*/  LDSM.16.M88.4 R80, [R3+0x1800] ;  /* 0x001800000350783b */ /* 0x000fe80000000200 */
[----:B------:R-:W-:Y:S01]  /*3890*/  @!PT LDS RZ, [RZ] ;  /* 0x00000000fffff984 */ /* 0x000fe20000000800 */
[----:B------:R-:W-:Y:S01]  /*38a0*/  @!PT LDS RZ, [RZ] ;  /* 0x00000000fffff984 */ /* 0x000fe20000000800 */
[----:B------:R-:W-:Y:S01]  /*38b0*/  @!PT LDS RZ, [RZ] ;  /* 0x00000000fffff984 */ /* 0x000fe20000000800 */
[----:B------:R2:W-:Y:S01]  /*38c0*/  LDGSTS.E.BYPASS.LTC128B.128 [R229+0x100], [R14.64], !P0 ;  /* 0x001000000ee57fae */ /* 0x0005e2000c101d46 */
[----:B------:R-:W-:-:S03]  /*38d0*/  ISETP.NE.AND P0, PT, R23, RZ, PT ;  /* 0x000000ff1700720c */ /* 0x000fc60003f05270 */
[----:B------:R4:W-:Y:S01]  /*38e0*/  LDGSTS.E.BYPASS.LTC128B.128 [R229+0x2100], [R16.64], !P2 ;  /* 0x0210000010e57fae */ /* 0x0009e2000d101d46 */
[C---:B-1----:R-:W-:Y:S08]  /*38f0*/  HMMA.16816.F32.BF16 R40, R4.reuse, R36, RZ ;  /* 0x000000240428723c */ /* 0x042ff000000418ff */
[C---:B------:R-:W-:Y:S08]  /*3900*/  HMMA.16816.F32.BF16 R36, R4.reuse, R38, RZ ;  /* 0x000000260424723c */ /* 0x040ff000000418ff */
[----:B---3--:R-:W-:Y:S01]  /*3910*/  HMMA.16816.F32.BF16 R32, R4, R28, RZ ;  /* 0x0000001c0420723c */ /* 0x008fe200000418ff */
[----:B--2---:R-:W-:-:S07]  /*3920*/  IADD3 R14, P2, R13, R121, RZ ;  /* 0x000000790d0e7210 */ /* 0x004fce0007f5e0ff */
[C---:B------:R-:W-:Y:S01]  /*3930*/  HMMA.16816.F32.BF16 R28, R4.reuse, R30, RZ ;  /* 0x0000001e041c723c */ /* 0x040fe200000418ff */
[----:B------:R-:W-:Y:S01]  /*3940*/  IMAD.X R15, R12, 0x1, R112, P2 ;  /* 0x000000010c0f7824 */ /* 0x000fe200010e0670 */
[----:B------:R-:W-:Y:S01]  /*3950*/  ISETP.GE.AND P2, PT, R239, c[0x0][0x1d4], PT ;  /* 0x00007500ef007a0c */ /* 0x000fe20003f46270 */
[----:B------:R-:W1:Y:S03]  /*3960*/  SHFL.IDX PT, R12, R22, 0x1, 0x181f ;  /* 0x00381f00160c7f89 */ /* 0x000e6600000e0000 */
[----:B------:R-:W-:Y:S02]  /*3970*/  ISETP.LT.OR P2, PT, R20, 0x1, P2 ;  /* 0x000000011400780c */ /* 0x000fe40001741670 */
[C---:B----4-:R-:W-:Y:S08]  /*3980*/  HMMA.16816.F32.BF16 R24, R4.reuse, R44, RZ ;  /* 0x0000002c0418723c */ /* 0x050ff000000418ff */
[----:B------:R-:W-:Y:S03]  /*3990*/  HMMA.16816.F32.BF16 R44, R4, R46, RZ ;  /* 0x0000002e042c723c */ /* 0x000fe600000418ff */
[----:B------:R2:W-:Y:S01]  /*39a0*/  LDGSTS.E.BYPASS.LTC128B.128 [R229+0x4100], [R18.64], !P2 ;  /* 0x0410000012e57fae */ /* 0x0005e2000d101d46 */
[----:B------:R-:W-:-:S04]  /*39b0*/  IADD3 R16, P2, R2, R119, RZ ;  /* 0x0000007702107210 */ /* 0x000fc80007f5e0ff */
[----:B-----5:R-:W-:Y:S01]  /*39c0*/  HMMA.16816.F32.BF16 R68, R4, R52, RZ ;  /* 0x000000340444723c */ /* 0x020fe200000418ff */
[----:B-1----:R-:W-:Y:S01]  /*39d0*/  IMAD.X R17, R12, 0x1, R113, P2 ;  /* 0x000000010c117824 */ /* 0x002fe200010e0671 */
[----:B------:R-:W-:-:S06]  /*39e0*/  ISETP.GE.AND P2, PT, R241, c[0x0][0x1d4], PT ;  /* 0x00007500f1007a0c */ /* 0x000fcc0003f46270 */
[----:B------:R-:W-:Y:S01]  /*39f0*/  HMMA.16816.F32.BF16 R64, R4, R54, RZ ;  /* 0x000000360440723c */ /* 0x000fe200000418ff */
[----:B------:R-:W-:-:S07]  /*3a00*/  ISETP.LT.OR P2, PT, R20, 0x1, P2 ;  /* 0x000000011400780c */ /* 0x000fce0001741670 */
[C---:B------:R-:W-:Y:S06]  /*3a10*/  HMMA.16816.F32.BF16 R72, R8.reuse, R48, R40 ;  /* 0x000000300848723c */ /* 0x040fec0000041828 */
[----:B------:R1:W-:Y:S02]  /*3a20*/  LDGSTS.E.BYPASS.LTC128B.128 [R229+0x6100], [R14.64], !P2 ;  /* 0x061000000ee57fae */ /* 0x0003e4000d101d46 */
[----:B------:R-:W-:Y:S02]  /*3a30*/  HMMA.16816.F32.BF16 R56, R8, R50, R36 ;  /* 0x000000320838723c */ /* 0x000fe40000041824 */
[----:B------:R3:W-:Y:S01]  /*3a40*/  LDGSTS.E.BYPASS.LTC128B.128 [R229+0x1100], [R16.64], !P1 ;  /* 0x0110000010e57fae */ /* 0x0007e2000c901d46 */
[----:B--2---:R-:W-:-:S05]  /*3a50*/  IADD3 R18, P1, R2, R122, RZ ;  /* 0x0000007a02127210 */ /* 0x004fca0007f3e0ff */
[----:B------:R-:W-:Y:S01]  /*3a60*/  IMAD.X R19, R12, 0x1, R115, P1 ;  /* 0x000000010c137824 */ /* 0x000fe200008e0673 */
[C---:B------:R-:W-:Y:S08]  /*3a70*/  HMMA.16816.F32.BF16 R48, R8.reuse, R62, R28 ;  /* 0x0000003e0830723c */ /* 0x040ff0000004181c */
[----:B------:R-:W-:Y:S01]  /*3a80*/  HMMA.16816.F32.BF16 R40, R8, R76, R24 ;  /* 0x0000004c0828723c */ /* 0x000fe20000041818 */
[----:B-1----:R-:W-:-:S07]  /*3a90*/  IADD3 R14, P2, R2, R120, RZ ;  /* 0x00000078020e7210 */ /* 0x002fce0007f5e0ff */
[----:B------:R-:W-:Y:S01]  /*3aa0*/  HMMA.16816.F32.BF16 R52, R8, R60, R32 ;  /* 0x0000003c0834723c */ /* 0x000fe20000041820 */
[----:B---3--:R-:W-:Y:S02]  /*3ab0*/  IMAD.IADD R16, R208, 0x1, R0 ;  /* 0x00000001d0107824 */ /* 0x008fe400078e0200 */
[----:B------:R-:W-:Y:S01]  /*3ac0*/  IMAD.X R15, R12, 0x1, R114, P2 ;  /* 0x000000010c0f7824 */ /* 0x000fe200010e0672 */
[----:B------:R-:W-:-:S04]  /*3ad0*/  ISETP.GE.AND P2, PT, R240, c[0x0][0x1d4], PT ;  /* 0x00007500f0007a0c */ /* 0x000fc80003f46270 */
[----:B------:R-:W-:Y:S01]  /*3ae0*/  HMMA.16816.F32.BF16 R36, R8, R80, R68 ;  /* 0x000000500824723c */ /* 0x000fe20000041844 */
[----:B------:R-:W-:Y:S02]  /*3af0*/  ISETP.LT.OR P1, PT, R20, 0x21, P2 ;  /* 0x000000211400780c */ /* 0x000fe40001721670 */
[----:B------:R-:W-:-:S04]  /*3b00*/  ISETP.GE.AND P2, PT, R241, c[0x0][0x1d4], PT ;  /* 0x00007500f1007a0c */ /* 0x000fc80003f46270 */
[----:B------:R-:W-:Y:S01]  /*3b10*/  ISETP.LT.OR P2, PT, R20, 0x21, P2 ;  /* 0x000000211400780c */ /* 0x000fe20001741670 */
[----:B------:R-:W-:Y:S06]  /*3b20*/  HMMA.16816.F32.BF16 R32, R8, R82, R64 ;  /* 0x000000520820723c */ /* 0x000fec0000041840 */
[----:B------:R1:W-:Y:S02]  /*3b30*/  LDGSTS.E.BYPASS.LTC128B.128 [R229+0x3100], [R14.64], !P1 ;  /* 0x031000000ee57fae */ /* 0x0003e4000c901d46 */
[----:B-1----:R-:W-:Y:S02]  /*3b40*/  IADD3 R14, P1, R2, R121, RZ ;  /* 0x00000079020e7210 */ /* 0x002fe40007f3e0ff */
[----:B------:R-:W-:-:S03]  /*3b50*/  IADD3 R2, R3, 0x6000, RZ ;  /* 0x0000600003027810 */ /* 0x000fc60007ffe0ff */
[----:B------:R-:W-:Y:S01]  /*3b60*/  IMAD.X R15, R12, 0x1, R112, P1 ;  /* 0x000000010c0f7824 */ /* 0x000fe200008e0670 */
[----:B------:R-:W-:Y:S01]  /*3b70*/  ISETP.GE.AND P1, PT, R239, c[0x0][0x1d4], PT ;  /* 0x00007500ef007a0c */ /* 0x000fe20003f26270 */
[----:B------:R-:W-:-:S03]  /*3b80*/  IMAD.IADD R209, R2, 0x1, R0 ;  /* 0x0000000102d17824 */ /* 0x000fc600078e0200 */
[----:B------:R-:W-:Y:S11]  /*3b90*/  ISETP.LT.OR P1, PT, R20, 0x21, P1 ;  /* 0x000000211400780c */ /* 0x000ff60000f21670 */
[----:B------:R-:W-:Y:S02]  /*3ba0*/  @!UPT UIADD3 URZ, URZ, URZ, URZ ;  /* 0x0000003f3f3ff290 */ /* 0x000fe4000fffe03f */
[----:B------:R1:W-:Y:S01]  /*3bb0*/  LDGSTS.E.BYPASS.LTC128B.128 [R229+0x5100], [R18.64], !P1 ;  /* 0x0510000012e57fae */ /* 0x0003e2000c901d46 */
[----:B------:R-:W-:-:S03]  /*3bc0*/  ISETP.GT.AND P1, PT, R117, 0x3f, PT ;  /* 0x0000003f7500780c */ /* 0x000fc60003f24270 */
[----:B------:R2:W-:Y:S01]  /*3bd0*/  LDGSTS.E.BYPASS.LTC128B.128 [R229+0x7100], [R14.64], !P2 ;  /* 0x071000000ee57fae */ /* 0x0005e2000d101d46 */
[----:B------:R-:W-:-:S03]  /*3be0*/  ISETP.GT.AND P2, PT, R116, R242, PT ;  /* 0x000000f27400720c */ /* 0x000fc60003f44270 */
[----:B------:R-:W-:Y:S04]  /*3bf0*/  LDSM.16.M88.4 R4, [R223] ;  /* 0x00000000df04783b */ /* 0x000fe80000000200 */
[----:B------:R-:W3:Y:S04]  /*3c00*/  LDSM.16.M88.4 R28, [R16] ;  /* 0x00000000101c783b */ /* 0x000ee80000000200 */
[----:B------:R-:W4:Y:S04]  /*3c10*/  LDSM.16.M88.4 R24, [R16+0x800] ;  /* 0x000800001018783b */ /* 0x000f280000000200 */
[----:B------:R-:W5:Y:S04]  /*3c20*/  LDSM.16.M88.4 R20, [R16+0x1000] ;  /* 0x001000001014783b */ /* 0x000f680000000200 */
[----:B------:R-:W-:Y:S04]  /*3c30*/  LDSM.16.M88.4 R68, [R209+-0x6000] ;  /* 0xffa00000d144783b */ /* 0x000fe80000000200 */
[----:B------:R-:W-:Y:S01]  /*3c40*/  LDSM.16.M88.4 R80, [R209+-0x5000] ;  /* 0xffb00000d150783b */ /* 0x000fe20000000200 */
[----:B--2---:R-:W-:Y:S03]  /*3c50*/  HMMA.16816.F32.BF16 R12, R8, R78, R44 ;  /* 0x0000004e080c723c */ /* 0x004fe6000004182c */
[----:B------:R-:W2:Y:S04]  /*3c60*/  LDSM.16.M88.4 R44, [R16+0x1800] ;  /* 0x00180000102c783b */ /* 0x000ea80000000200 */
[----:B------:R-:W1:Y:S04]  /*3c70*/  LDSM.16.M88.4 R8, [R222] ;  /* 0x00000000de08783b */ /* 0x000e680000000200 */
[----:B------:R-:W1:Y:S04]  /*3c80*/  LDSM.16.M88.4 R76, [R209+-0x5800] ;  /* 0xffa80000d14c783b */ /* 0x000e680000000200 */
[----:B------:R-:W1:Y:S04]  /*3c90*/  LDSM.16.M88.4 R88, [R209+-0x4800] ;  /* 0xffb80000d158783b */ /* 0x000e680000000200 */
[----:B------:R-:W-:Y:S01]  /*3ca0*/  LDSM.16.M88.4 R64, [R208+0x2800] ;  /* 0x00280000d040783b */ /* 0x000fe20000000200 */
[C---:B---3--:R-:W-:Y:S03]  /*3cb0*/  HMMA.16816.F32.BF16 R60, R4.reuse, R28, R72 ;  /* 0x0000001c043c723c */ /* 0x048fe60000041848 */
[----:B------:R-:W-:Y:S04]  /*3cc0*/  LDSM.16.M88.4 R72, [R208+0x3000] ;  /* 0x00300000d048783b */ /* 0x000fe80000000200 */
[----:B------:R-:W-:Y:S01]  /*3cd0*/  LDSM.16.M88.4 R84, [R208+0x3800] ;  /* 0x00380000d054783b */ /* 0x000fe20000000200 */
[C---:B------:R-:W-:Y:S03]  /*3ce0*/  HMMA.16816.F32.BF16 R56, R4.reuse, R30, R56 ;  /* 0x0000001e0438723c */ /* 0x040fe60000041838 */
[----:B------:R-:W-:Y:S04]  /*3cf0*/  LDSM.16.M88.4 R96, [R3+0x7000] ;  /* 0x007000000360783b */ /* 0x000fe80000000200 */
[----:B------:R-:W-:Y:S01]  /*3d00*/  LDSM.16.M88.4 R108, [R3+0x7800] ;  /* 0x00780000036c783b */ /* 0x000fe20000000200 */
[C---:B----4-:R-:W-:Y:S03]  /*3d10*/  HMMA.16816.F32.BF16 R52, R4.reuse, R24, R52 ;  /* 0x000000180434723c */ /* 0x050fe60000041834 */
[----:B------:R-:W-:Y:S04]  /*3d20*/  LDSM.16.M88.4 R92, [R16+0x6800] ;  /* 0x00680000105c783b */ /* 0x000fe80000000200 */
[----:B------:R-:W-:Y:S01]  /*3d30*/  LDSM.16.M88.4 R100, [R16+0x7000] ;  /* 0x007000001064783b */ /* 0x000fe20000000200 */
[C---:B------:R-:W-:Y:S03]  /*3d40*/  HMMA.16816.F32.BF16 R48, R4.reuse, R26, R48 ;  /* 0x0000001a0430723c */ /* 0x040fe60000041830 */
[----:B------:R-:W-:Y:S04]  /*3d50*/  LDSM.16.M88.4 R104, [R16+0x7800] ;  /* 0x007800001068783b */ /* 0x000fe80000000200 */
[----:B------:R-:W0:Y:S01]  /*3d60*/  LDGDEPBAR ;  /* 0x00000000000079af */ /* 0x000e220000000000 */
[C---:B-----5:R-:W-:Y:S08]  /*3d70*/  HMMA.16816.F32.BF16 R40, R4.reuse, R20, R40 ;  /* 0x000000140428723c */ /* 0x060ff00000041828 */
[C---:B------:R-:W-:Y:S08]  /*3d80*/  HMMA.16816.F32.BF16 R24, R4.reuse, R22, R12 ;  /* 0x000000160418723c */ /* 0x040ff0000004180c */
[C---:B--2---:R-:W-:Y:S08]  /*3d90*/  HMMA.16816.F32.BF16 R20, R4.reuse, R44, R36 ;  /* 0x0000002c0414723c */ /* 0x044ff00000041824 */
[----:B------:R-:W-:Y:S01]  /*3da0*/  HMMA.16816.F32.BF16 R12, R4, R46, R32 ;  /* 0x0000002e040c723c */ /* 0x000fe20000041820 */
[----:B------:R-:W-:Y:S04]  /*3db0*/  LDSM.16.M88.4 R4, [R220+0x4000] ;  /* 0x00400000dc04783b */ /* 0x000fe80000000200 */
[----:B------:R-:W2:Y:S03]  /*3dc0*/  LDSM.16.M88.4 R32, [R208+0x2000] ;  /* 0x00200000d020783b */ /* 0x000ea60000000200 */
[C---:B-1----:R-:W-:Y:S08]  /*3dd0*/  HMMA.16816.F32.BF16 R28, R8.reuse, R68, R60 ;  /* 0x00000044081c723c */ /* 0x042ff0000004183c */
[C---:B------:R-:W-:Y:S01]  /*3de0*/  HMMA.16816.F32.BF16 R36, R8.reuse, R70, R56 ;  /* 0x000000460824723c */ /* 0x040fe20000041838 */
[----:B------:R-:W-:Y:S04]  /*3df0*/  LDSM.16.M88.4 R68, [R3+0x2800] ;  /* 0x002800000344783b */ /* 0x000fe80000000200 */
[----:B------:R-:W-:Y:S03]  /*3e00*/  LDSM.16.M88.4 R56, [R16+0x2800] ;  /* 0x002800001038783b */ /* 0x000fe60000000200 */
[C---:B------:R-:W-:Y:S01]  /*3e10*/  HMMA.16816.F32.BF16 R44, R8.reuse, R76, R52 ;  /* 0x0000004c082c723c */ /* 0x040fe20000041834 */
[----:B------:R-:W-:Y:S07]  /*3e20*/  LDSM.16.M88.4 R52, [R3+0x2000] ;  /* 0x002000000334783b */ /* 0x000fee0000000200 */
[C---:B------:R-:W-:Y:S08]  /*3e30*/  HMMA.16816.F32.BF16 R40, R8.reuse, R80, R40 ;  /* 0x000000500828723c */ /* 0x040ff00000041828 */
[C---:B------:R-:W-:Y:S01]  /*3e40*/  HMMA.16816.F32.BF16 R48, R8.reuse, R78, R48 ;  /* 0x0000004e0830723c */ /* 0x040fe20000041830 */
[----:B------:R-:W-:Y:S07]  /*3e50*/  LDSM.16.M88.4 R76, [R3+0x3000] ;  /* 0x00300000034c783b */ /* 0x000fee0000000200 */
[C---:B------:R-:W-:Y:S01]  /*3e60*/  HMMA.16816.F32.BF16 R24, R8.reuse, R82, R24 ;  /* 0x000000520818723c */ /* 0x040fe20000041818 */
[----:B------:R-:W-:Y:S07]  /*3e70*/  LDSM.16.M88.4 R80, [R16+0x3800] ;  /* 0x003800001050783b */ /* 0x000fee0000000200 */
[C---:B------:R-:W-:Y:S08]  /*3e80*/  HMMA.16816.F32.BF16 R20, R8.reuse, R88, R20 ;  /* 0x000000580814723c */ /* 0x040ff00000041814 */
[----:B------:R-:W-:Y:S01]  /*3e90*/  HMMA.16816.F32.BF16 R12, R8, R90, R12 ;  /* 0x0000005a080c723c */ /* 0x000fe2000004180c */
[----:B------:R-:W1:Y:S04]  /*3ea0*/  LDSM.16.M88.4 R8, [R221+0x4000] ;  /* 0x00400000dd08783b */ /* 0x000e680000000200 */
[----:B------:R-:W3:Y:S03]  /*3eb0*/  LDSM.16.M88.4 R88, [R3+0x3800] ;  /* 0x003800000358783b */ /* 0x000ee60000000200 */
[C---:B--2---:R-:W-:Y:S08]  /*3ec0*/  HMMA.16816.F32.BF16 R28, R4.reuse, R32, R28 ;  /* 0x00000020041c723c */ /* 0x044ff0000004181c */
[C---:B------:R-:W-:Y:S08]  /*3ed0*/  HMMA.16816.F32.BF16 R32, R4.reuse, R34, R36 ;  /* 0x000000220420723c */ /* 0x040ff00000041824 */
[C---:B------:R-:W-:Y:S08]  /*3ee0*/  HMMA.16816.F32.BF16 R36, R4.reuse, R64, R44 ;  /* 0x000000400424723c */ /* 0x040ff0000004182c */
[C---:B------:R-:W-:Y:S08]  /*3ef0*/  HMMA.16816.F32.BF16 R44, R4.reuse, R72, R40 ;  /* 0x00000048042c723c */ /* 0x040ff00000041828 */
[C---:B------:R-:W-:Y:S01]  /*3f00*/  HMMA.16816.F32.BF16 R60, R4.reuse, R66, R48 ;  /* 0x00000042043c723c */ /* 0x040fe20000041830 */
[----:B------:R-:W-:Y:S04]  /*3f10*/  LDSM.16.M88.4 R64, [R16+0x3000] ;  /* 0x003000001040783b */ /* 0x000fe80000000200 */
[----:B------:R-:W-:Y:S03]  /*3f20*/  LDSM.16.M88.4 R48, [R209+-0x4000] ;  /* 0xffc00000d130783b */ /* 0x000fe60000000200 */
[C---:B------:R-:W-:Y:S01]  /*3f30*/  HMMA.16816.F32.BF16 R40, R4.reuse, R74, R24 ;  /* 0x0000004a0428723c */ /* 0x040fe20000041818 */
[----:B------:R-:W-:Y:S04]  /*3f40*/  LDSM.16.M88.4 R24, [R16+0x2000] ;  /* 0x002000001018783b */ /* 0x000fe80000000200 */
[----:B------:R-:W-:Y:S03]  /*3f50*/  LDSM.16.M88.4 R72, [R209+-0x3000] ;  /* 0xffd00000d148783b */ /* 0x000fe60000000200 */
[C---:B------:R-:W-:Y:S08]  /*3f60*/  HMMA.16816.F32.BF16 R20, R4.reuse, R84, R20 ;  /* 0x000000540414723c */ /* 0x040ff00000041814 */
[----:B------:R-:W-:Y:S01]  /*3f70*/  HMMA.16816.F32.BF16 R12, R4, R86, R12 ;  /* 0x00000056040c723c */ /* 0x000fe2000004180c */
[----:B------:R-:W2:Y:S04]  /*3f80*/  LDSM.16.M88.4 R4, [R223+0x4000] ;  /* 0x00400000df04783b */ /* 0x000ea80000000200 */
[----:B------:R-:W-:Y:S03]  /*3f90*/  LDSM.16.M88.4 R84, [R209+-0x2800] ;  /* 0xffd80000d154783b */ /* 0x000fe60000000200 */
[C---:B-1----:R-:W-:Y:S08]  /*3fa0*/  HMMA.16816.F32.BF16 R28, R8.reuse, R52, R28 ;  /* 0x00000034081c723c */ /* 0x042ff0000004181c */
[C---:B------:R-:W-:Y:S01]  /*3fb0*/  HMMA.16816.F32.BF16 R32, R8.reuse, R54, R32 ;  /* 0x000000360820723c */ /* 0x040fe20000041820 */
[----:B------:R-:W-:Y:S07]  /*3fc0*/  LDSM.16.M88.4 R52, [R209+-0x3800] ;  /* 0xffc80000d134783b */ /* 0x000fee0000000200 */
        /* <DEDUP_REMOVED lines=8> */
[----:B------:R-:W1:Y:S04]  /*4050*/  LDSM.16.M88.4 R8, [R222+0x4000] ;  /* 0x00400000de08783b */ /* 0x000e680000000200 */
[----:B------:R-:W-:Y:S03]  /*4060*/  LDSM.16.M88.4 R88, [R208+0x7800] ;  /* 0x00780000d058783b */ /* 0x000fe60000000200 */
[C---:B--2---:R-:W-:Y:S08]  /*4070*/  HMMA.16816.F32.BF16 R28, R4.reuse, R24, R28 ;  /* 0x00000018041c723c */ /* 0x044ff0000004181c */
        /* <DEDUP_REMOVED lines=10> */
[----:B------:R-:W2:Y:S04]  /*4120*/  LDSM.16.M88.4 R4, [R220+0x8000] ;  /* 0x00800000dc04783b */ /* 0x000ea80000000200 */
[----:B------:R-:W-:Y:S03]  /*4130*/  LDSM.16.M88.4 R80, [R3+0x5800] ;  /* 0x005800000350783b */ /* 0x000fe60000000200 */
        /* <DEDUP_REMOVED lines=12> */
[----:B------:R-:W-:Y:S03]  /*4200*/  LDSM.16.M88.4 R84, [R209+-0x800] ;  /* 0xfff80000d154783b */ /* 0x000fe60000000200 */
[C---:B--2---:R-:W-:Y:S08]  /*4210*/  HMMA.16816.F32.BF16 R28, R4.reuse, R24, R28 ;  /* 0x00000018041c723c */ /* 0x044ff0000004181c */
[C---:B------:R-:W-:Y:S08]  /*4220*/  HMMA.16816.F32.BF16 R32, R4.reuse, R26, R32 ;  /* 0x0000001a0420723c */ /* 0x040ff00000041820 */
        /* <DEDUP_REMOVED lines=9> */
[----:B------:R-:W3:Y:S03]  /*42c0*/  LDSM.16.M88.4 R76, [R16+0x5800] ;  /* 0x00580000104c783b */ /* 0x000ee60000000200 */
        /* <DEDUP_REMOVED lines=8> */
[----:B------:R-:W-:Y:S07]  /*4350*/  LDSM.16.M88.4 R72, [R208+0x6800] ;  /* 0x00680000d048783b */ /* 0x000fee0000000200 */
[C---:B------:R-:W-:Y:S08]  /*4360*/  HMMA.16816.F32.BF16 R28, R8.reuse, R80, R24 ;  /* 0x00000050081c723c */ /* 0x040ff00000041818 */
[----:B------:R-:W-:Y:S01]  /*4370*/  HMMA.16816.F32.BF16 R12, R8, R82, R12 ;  /* 0x00000052080c723c */ /* 0x000fe2000004180c */
[----:B------:R-:W1:Y:S04]  /*4380*/  LDSM.16.M88.4 R8, [R222+0x8000] ;  /* 0x00800000de08783b */ /* 0x000e680000000200 */
[----:B------:R-:W4:Y:S03]  /*4390*/  LDSM.16.M88.4 R80, [R209+-0x1000] ;  /* 0xfff00000d150783b */ /* 0x000f260000000200 */
[C---:B--2---:R-:W-:Y:S08]  /*43a0*/  HMMA.16816.F32.BF16 R20, R4.reuse, R48, R20 ;  /* 0x000000300414723c */ /* 0x044ff00000041814 */
[C---:B------:R-:W-:Y:S08]  /*43b0*/  HMMA.16816.F32.BF16 R24, R4.reuse, R50, R32 ;  /* 0x000000320418723c */ /* 0x040ff00000041820 */
[C---:B------:R-:W-:Y:S08]  /*43c0*/  HMMA.16816.F32.BF16 R36, R4.reuse, R56, R36 ;  /* 0x000000380424723c */ /* 0x040ff00000041824 */
[C---:B------:R-:W-:Y:S08]  /*43d0*/  HMMA.16816.F32.BF16 R60, R4.reuse, R58, R60 ;  /* 0x0000003a043c723c */ /* 0x040ff0000004183c */
[C---:B------:R-:W-:Y:S08]  /*43e0*/  HMMA.16816.F32.BF16 R44, R4.reuse, R68, R44 ;  /* 0x00000044042c723c */ /* 0x040ff0000004182c */
[C---:B------:R-:W-:Y:S01]  /*43f0*/  HMMA.16816.F32.BF16 R40, R4.reuse, R70, R40 ;  /* 0x000000460428723c */ /* 0x040fe20000041828 */
[----:B------:R-:W-:Y:S07]  /*4400*/  LDSM.16.M88.4 R68, [R208+0x6000] ;  /* 0x00600000d044783b */ /* 0x000fee0000000200 */
[C---:B---3--:R-:W-:Y:S08]  /*4410*/  HMMA.16816.F32.BF16 R32, R4.reuse, R76, R28 ;  /* 0x0000004c0420723c */ /* 0x048ff0000004181c */
[----:B------:R-:W-:Y:S01]  /*4420*/  HMMA.16816.F32.BF16 R12, R4, R78, R12 ;  /* 0x0000004e040c723c */ /* 0x000fe2000004180c */
[----:B------:R-:W2:Y:S04]  /*4430*/  LDSM.16.M88.4 R4, [R220+0xc000] ;  /* 0x00c00000dc04783b */ /* 0x000ea80000000200 */
[----:B------:R-:W3:Y:S03]  /*4440*/  LDSM.16.M88.4 R76, [R208+0x7000] ;  /* 0x00700000d04c783b */ /* 0x000ee60000000200 */
[C---:B-1----:R-:W-:Y:S08]  /*4450*/  HMMA.16816.F32.BF16 R28, R8.reuse, R52, R20 ;  /* 0x00000034081c723c */ /* 0x042ff00000041814 */
[C---:B------:R-:W-:Y:S08]  /*4460*/  HMMA.16816.F32.BF16 R24, R8.reuse, R54, R24 ;  /* 0x000000360818723c */ /* 0x040ff00000041818 */
[C---:B------:R-:W-:Y:S08]  /*4470*/  HMMA.16816.F32.BF16 R20, R8.reuse, R64, R36 ;  /* 0x000000400814723c */ /* 0x040ff00000041824 */
[C---:B------:R-:W-:Y:S01]  /*4480*/  HMMA.16816.F32.BF16 R60, R8.reuse, R66, R60 ;  /* 0x00000042083c723c */ /* 0x040fe2000004183c */
[----:B------:R-:W-:Y:S07]  /*4490*/  LDSM.16.M88.4 R64, [R3+0x6000] ;  /* 0x006000000340783b */ /* 0x000fee0000000200 */
[C---:B----4-:R-:W-:Y:S08]  /*44a0*/  HMMA.16816.F32.BF16 R56, R8.reuse, R80, R44 ;  /* 0x000000500838723c */ /* 0x050ff0000004182c */
[C---:B------:R-:W-:Y:S08]  /*44b0*/  HMMA.16816.F32.BF16 R52, R8.reuse, R82, R40 ;  /* 0x000000520834723c */ /* 0x040ff00000041828 */
[C---:B------:R-:W-:Y:S08]  /*44c0*/  HMMA.16816.F32.BF16 R48, R8.reuse, R84, R32 ;  /* 0x000000540830723c */ /* 0x040ff00000041820 */
[----:B------:R-:W-:Y:S01]  /*44d0*/  HMMA.16816.F32.BF16 R8, R8, R86, R12 ;  /* 0x000000560808723c */ /* 0x000fe2000004180c */
[----:B------:R-:W1:Y:S04]  /*44e0*/  LDSM.16.M88.4 R12, [R221+0xc000] ;  /* 0x00c00000dd0c783b */ /* 0x000e680000000200 */
[----:B------:R-:W4:Y:S03]  /*44f0*/  LDSM.16.M88.4 R84, [R3+0x6800] ;  /* 0x006800000354783b */ /* 0x000f260000000200 */
[C---:B--2---:R-:W-:Y:S08]  /*4500*/  HMMA.16816.F32.BF16 R44, R4.reuse, R68, R28 ;  /* 0x00000044042c723c */ /* 0x044ff0000004181c */
[C---:B------:R-:W-:Y:S08]  /*4510*/  HMMA.16816.F32.BF16 R40, R4.reuse, R70, R24 ;  /* 0x000000460428723c */ /* 0x040ff00000041818 */
[C---:B------:R-:W-:Y:S08]  /*4520*/  HMMA.16816.F32.BF16 R36, R4.reuse, R72, R20 ;  /* 0x000000480424723c */ /* 0x040ff00000041814 */
[C---:B------:R-:W-:Y:S08]  /*4530*/  HMMA.16816.F32.BF16 R32, R4.reuse, R74, R60 ;  /* 0x0000004a0420723c */ /* 0x040ff0000004183c */
[C---:B---3--:R-:W-:Y:S01]  /*4540*/  HMMA.16816.F32.BF16 R28, R4.reuse, R76, R56 ;  /* 0x0000004c041c723c */ /* 0x048fe20000041838 */
[----:B------:R-:W-:Y:S07]  /*4550*/  LDSM.16.M88.4 R56, [R209] ;  /* 0x00000000d138783b */ /* 0x000fee0000000200 */
[C---:B------:R-:W-:Y:S01]  /*4560*/  HMMA.16816.F32.BF16 R24, R4.reuse, R78, R52 ;  /* 0x0000004e0418723c */ /* 0x040fe20000041834 */
[----:B------:R-:W-:Y:S07]  /*4570*/  LDSM.16.M88.4 R52, [R209+0x800] ;  /* 0x00080000d134783b */ /* 0x000fee0000000200 */
[C---:B------:R-:W-:Y:S01]  /*4580*/  HMMA.16816.F32.BF16 R20, R4.reuse, R88, R48 ;  /* 0x000000580414723c */ /* 0x040fe20000041830 */
[----:B------:R-:W-:Y:S07]  /*4590*/  LDSM.16.M88.4 R48, [R209+0x1000] ;  /* 0x00100000d130783b */ /* 0x000fee0000000200 */
[----:B------:R-:W-:Y:S01]  /*45a0*/  HMMA.16816.F32.BF16 R4, R4, R90, R8 ;  /* 0x0000005a0404723c */ /* 0x000fe20000041808 */
[----:B------:R-:W-:Y:S04]  /*45b0*/  LDSM.16.M88.4 R8, [R223+0xc000] ;  /* 0x00c00000df08783b */ /* 0x000fe80000000200 */
[----:B------:R2:W3:Y:S03]  /*45c0*/  LDSM.16.M88.4 R88, [R16+0x6000] ;  /* 0x006000001058783b */ /* 0x0004e60000000200 */
[C---:B-1----:R-:W-:Y:S01]  /*45d0*/  HMMA.16816.F32.BF16 R80, R12.reuse, R64, R44 ;  /* 0x000000400c50723c */ /* 0x042fe2000004182c */
[----:B------:R-:W-:Y:S07]  /*45e0*/  LDSM.16.M88.4 R44, [R209+0x1800] ;  /* 0x00180000d12c783b */ /* 0x000fee0000000200 */
[C---:B------:R-:W-:Y:S08]  /*45f0*/  HMMA.16816.F32.BF16 R76, R12.reuse, R66, R40 ;  /* 0x000000420c4c723c */ /* 0x040ff00000041828 */
[C---:B----4-:R-:W-:Y:S08]  /*4600*/  HMMA.16816.F32.BF16 R72, R12.reuse, R84, R36 ;  /* 0x000000540c48723c */ /* 0x050ff00000041824 */
[C---:B------:R-:W-:Y:S08]  /*4610*/  HMMA.16816.F32.BF16 R68, R12.reuse, R86, R32 ;  /* 0x000000560c44723c */ /* 0x040ff00000041820 */
[C---:B------:R-:W-:Y:S08]  /*4620*/  HMMA.16816.F32.BF16 R64, R12.reuse, R96, R28 ;  /* 0x000000600c40723c */ /* 0x040ff0000004181c */
[C---:B------:R-:W-:Y:S08]  /*4630*/  HMMA.16816.F32.BF16 R60, R12.reuse, R98, R24 ;  /* 0x000000620c3c723c */ /* 0x040ff00000041818 */
[C---:B--2---:R-:W-:Y:S08]  /*4640*/  HMMA.16816.F32.BF16 R16, R12.reuse, R108, R20 ;  /* 0x0000006c0c10723c */ /* 0x044ff00000041814 */
[----:B------:R-:W-:Y:S01]  /*4650*/  HMMA.16816.F32.BF16 R12, R12, R110, R4 ;  /* 0x0000006e0c0c723c */ /* 0x000fe20000041804 */
[----:B------:R-:W1:Y:S01]  /*4660*/  LDSM.16.M88.4 R4, [R222+0xc000] ;  /* 0x00c00000de04783b */ /* 0x000e620000000200 */
[----:B------:R-:W-:-:S06]  /*4670*/  DEPBAR.LE SB0, 0x0 ;  /* 0x000080000000791a */ /* 0x000fcc0000000000 */
[C---:B---3--:R-:W-:Y:S08]  /*4680*/  HMMA.16816.F32.BF16 R40, R8.reuse, R88, R80 ;  /* 0x000000580828723c */ /* 0x048ff00000041850 */
        /* <DEDUP_REMOVED lines=9> */
[C---:B------:R-:W-:Y:S08]  /*4720*/  HMMA.16816.F32.BF16 R40, R4.reuse, R44, R16 ;  /* 0x0000002c0428723c */ /* 0x040ff00000041810 */
[C---:B------:R-:W-:Y:S08]  /*4730*/  HMMA.16816.F32.BF16 R36, R4.reuse, R58, R36 ;  /* 0x0000003a0424723c */ /* 0x040ff00000041824 */
[C---:B------:R-:W-:Y:S08]  /*4740*/  HMMA.16816.F32.BF16 R32, R4.reuse, R52, R32 ;  /* 0x000000340420723c */ /* 0x040ff00000041820 */
[C---:B------:R-:W-:Y:S08]  /*4750*/  HMMA.16816.F32.BF16 R28, R4.reuse, R54, R28 ;  /* 0x00000036041c723c */ /* 0x040ff0000004181c */
[C---:B------:R-:W-:Y:S08]  /*4760*/  HMMA.16816.F32.BF16 R48, R4.reuse, R50, R20 ;  /* 0x000000320430723c */ /* 0x040ff00000041814 */
[----:B------:R-:W-:Y:S01]  /*4770*/  HMMA.16816.F32.BF16 R44, R4, R46, R8 ;  /* 0x0000002e042c723c */ /* 0x000fe20000041808 */
[----:B------:R-:W-:Y:S06]  /*4780*/  BAR.SYNC.DEFER_BLOCKING 0x0 ;  /* 0x0000000000007b1d */ /* 0x000fec0000010000 */
[----:B------:R-:W-:Y:S01]  /*4790*/  @!UPT UIADD3 URZ, URZ, URZ, URZ ;  /* 0x0000003f3f3ff290 */ /* 0x000fe2000fffe03f */
[----:B------:R-:W-:Y:S11]  /*47a0*/  @!P2 BRA `(.L_x_4839) ;  /* 0x000004d00000a947 */ /* 0x000ff60003800000 */
[----:B------:R-:W-:Y:S02]  /*47b0*/  IMAD R2, R116, 0x40, R244 ;  /* 0x0000004074027824 */ /* 0x000fe400078e02f4 */
[----:B------:R-:W-:-:S03]  /*47c0*/  IMAD.MOV.U32 R228, RZ, RZ, RZ ;  /* 0x000000ffffe47224 */ /* 0x000fc600078e00ff */
[----:B------:R-:W-:-:S05]  /*47d0*/  IADD3 R2, R2, -0x40, R117 ;  /* 0xffffffc002027810 */ /* 0x000fca0007ffe075 */
[----:B------:R-:W-:-:S04]  /*47e0*/  @P0 IMAD.HI.U32 R3, R2, c[0x0][0x2bc], RZ ;  /* 0x0000af0002030a27 */ /* 0x000fc800078e00ff */
[----:B------:R-:W-:Y:S01]  /*47f0*/  IMAD.MOV.U32 R0, RZ, RZ, R2 ;  /* 0x000000ffff007224 */ /* 0x000fe200078e0002 */
[----:B------:R-:W-:-:S04]  /*4800*/  @P0 SHF.R.U32.HI R0, RZ, c[0x0][0x2c0], R3 ;  /* 0x0000b000ff000a19 */ /* 0x000fc80000011603 */
[----:B------:R-:W-:-:S04]  /*4810*/  @!P1 IADD3 R3, P0, R0, R248, RZ ;  /* 0x000000f800039210 */ /* 0x000fc80007f1e0ff */
[----:B------:R-:W-:Y:S02]  /*4820*/  @!P1 LEA.HI.X.SX32 R5, R0, R252, 0x1, P0 ;  /* 0x000000fc00059211 */ /* 0x000fe400000f0eff */
[----:B------:R-:W-:-:S04]  /*4830*/  @!P1 LEA R4, P0, R3, c[0x0][0x2a0], 0x2 ;  /* 0x0000a80003049a11 */ /* 0x000fc800078010ff */
[----:B------:R-:W-:-:S05]  /*4840*/  @!P1 LEA.HI.X R5, R3, c[0x0][0x2a4], R5, 0x2, P0 ;  /* 0x0000a90003059a11 */ /* 0x000fca00000f1405 */
[----:B------:R-:W2:Y:S01]  /*4850*/  @!P1 LDG.E R228, [R4.64] ;  /* 0x0000000604e49981 */ /* 0x000ea2000c1e1900 */
[----:B------:R-:W-:Y:S01]  /*4860*/  IMAD.MOV R0, RZ, RZ, -R0 ;  /* 0x000000ffff007224 */ /* 0x000fe200078e0a00 */
[----:B------:R-:W-:-:S03]  /*4870*/  SEL R14, RZ, 0x10, P3 ;  /* 0x00000010ff0e7807 */ /* 0x000fc60001800000 */
        /* <DEDUP_REMOVED lines=16> */
.L_x_4921:
[----:B------:R-:W-:Y:S05]  /*4980*/  BRA.DIV ~URZ, `(.L_x_4841) ;  /* 0x0000b6627f007947 */ /* 0x000fea000b800000 */
[----:B------:R-:W3:Y:S01]  /*4990*/  SHFL.IDX PT, R0, R15, RZ, 0x181f ;  /* 0x00181fff0f007589 */ /* 0x000ee200000e0000 */
[----:B------:R-:W-:Y:S02]  /*49a0*/  SEL R13, RZ, 0x10, P5 ;  /* 0x00000010ff0d7807 */ /* 0x000fe40002800000 */
[----:B------:R-:W-:Y:S02]  /*49b0*/  SEL R12, RZ, 0x10, P4 ;  /* 0x00000010ff0c7807 */ /* 0x000fe40002000000 */
[C---:B---3--:R-:W-:Y:S02]  /*49c0*/  IADD3 R6, P2, R0.reuse, R119, RZ ;  /* 0x0000007700067210 */ /* 0x048fe40007f5e0ff */
[----:B------:R-:W-:-:S03]  /*49d0*/  IADD3 R2, P0, R0, R120, RZ ;  /* 0x0000007800027210 */ /* 0x000fc60007f1e0ff */
[----:B--2---:R-:W-:Y:S01]  /*49e0*/  IMAD.X R7, R4, 0x1, R113, P2 ;  /* 0x0000000104077824 */ /* 0x004fe200010e0671 */
[----:B------:R-:W-:Y:S01]  /*49f0*/  IADD3 R10, P2, R0, R122, RZ ;  /* 0x0000007a000a7210 */ /* 0x000fe20007f5e0ff */
[----:B------:R-:W-:Y:S01]  /*4a00*/  IMAD.X R3, R4, 0x1, R114, P0 ;  /* 0x0000000104037824 */ /* 0x000fe200000e0672 */
[----:B------:R-:W-:Y:S02]  /*4a10*/  IADD3 R8, P0, R0, R121, RZ ;  /* 0x0000007900087210 */ /* 0x000fe40007f1e0ff */
[----:B------:R-:W-:Y:S01]  /*4a20*/  @!PT LDS RZ, [RZ] ;  /* 0x00000000fffff984 */ /* 0x000fe20000000800 */
[----:B------:R-:W-:Y:S01]  /*4a30*/  @!PT LDS RZ, [RZ] ;  /* 0x00000000fffff984 */ /* 0x000fe20000000800 */
[----:B------:R2:W-:Y:S01]  /*4a40*/  LDGSTS.E.BYPASS.LTC128B.128 [R229+0x8100], [R6.64], !P6 ;  /* 0x0810000006e57fae */ /* 0x0005e2000f101d46 */
[C---:B------:R-:W-:Y:S02]  /*4a50*/  IMAD.X R11, R4.reuse, 0x1, R115, P2 ;  /* 0x00000001040b7824 */ /* 0x040fe400010e0673 */
[----:B------:R-:W-:Y:S01]  /*4a60*/  IMAD.X R9, R4, 0x1, R112, P0 ;  /* 0x0000000104097824 */ /* 0x000fe200000e0670 */
[----:B------:R3:W-:Y:S04]  /*4a70*/  LDGSTS.E.BYPASS.LTC128B.128 [R229+0xa100], [R2.64], !P5 ;  /* 0x0a10000002e57fae */ /* 0x0007e8000e901d46 */
[----:B------:R3:W-:Y:S04]  /*4a80*/  LDGSTS.E.BYPASS.LTC128B.128 [R229+0xc100], [R10.64], !P4 ;  /* 0x0c1000000ae57fae */ /* 0x0007e8000e101d46 */
[----:B------:R3:W4:Y:S04]  /*4a90*/  SHFL.IDX PT, R4, R5, 0x1, 0x181f ;  /* 0x00381f0005047f89 */ /* 0x00072800000e0000 */
[----:B------:R3:W1:Y:S04]  /*4aa0*/  SHFL.IDX PT, R0, R15, 0x1, 0x181f ;  /* 0x00381f000f007f89 */ /* 0x00066800000e0000 */
[----:B------:R3:W-:Y:S01]  /*4ab0*/  LDGSTS.E.BYPASS.LTC128B.128 [R229+0xe100], [R8.64], !P3 ;  /* 0x0e10000008e57fae */ /* 0x0007e2000d901d46 */
[----:B--2---:R-:W-:-:S04]  /*4ac0*/  SEL R7, RZ, 0x10, P6 ;  /* 0x00000010ff077807 */ /* 0x004fc80003000000 */
.L_x_4922:
[----:B---3--:R-:W-:Y:S02]  /*4ad0*/  IADD3 R2, -R7, 0x10, RZ ;  /* 0x0000001007027810 */ /* 0x008fe40007ffe1ff */
        /* <DEDUP_REMOVED lines=9> */
[----:B----4-:R-:W-:Y:S02]  /*4b70*/  IADD3.X R11, RZ, R4, R113, P4, P3 ;  /* 0x00000004ff0b7210 */ /* 0x010fe400027e6471 */
[----:B------:R-:W-:Y:S02]  /*4b80*/  IADD3 R6, P4, P3, R2, R0, R122 ;  /* 0x0000000002067210 */ /* 0x000fe40007b9e07a */
[----:B------:R-:W-:Y:S02]  /*4b90*/  IADD3.X R9, RZ, R4, R114, P2, P0 ;  /* 0x00000004ff097210 */ /* 0x000fe400017e0472 */
[----:B------:R-:W-:-:S02]  /*4ba0*/  IADD3 R2, P2, P0, R3, R0, R121 ;  /* 0x0000000003027210 */ /* 0x000fc4000785e079 */
[----:B------:R-:W-:Y:S02]  /*4bb0*/  ISETP.NE.U32.AND P5, PT, R7, RZ, PT ;  /* 0x000000ff0700720c */ /* 0x000fe40003fa5070 */
[-C--:B------:R-:W-:Y:S02]  /*4bc0*/  IADD3.X R7, RZ, R4.reuse, R115, P4, P3 ;  /* 0x00000004ff077210 */ /* 0x080fe400027e6473 */
[----:B------:R-:W-:Y:S02]  /*4bd0*/  ISETP.NE.U32.AND P4, PT, R13, RZ, PT ;  /* 0x000000ff0d00720c */ /* 0x000fe40003f85070 */
[----:B------:R-:W-:Y:S02]  /*4be0*/  ISETP.NE.U32.AND P3, PT, R12, RZ, PT ;  /* 0x000000ff0c00720c */ /* 0x000fe40003f65070 */
[----:B------:R-:W-:Y:S02]  /*4bf0*/  IADD3.X R3, RZ, R4, R112, P2, P0 ;  /* 0x00000004ff037210 */ /* 0x000fe400017e0470 */
[----:B------:R-:W-:-:S03]  /*4c00*/  ISETP.NE.U32.AND P0, PT, R14, RZ, PT ;  /* 0x000000ff0e00720c */ /* 0x000fc60003f05070 */
[----:B------:R-:W-:Y:S01]  /*4c10*/  @!PT LDS RZ, [RZ] ;  /* 0x00000000fffff984 */ /* 0x000fe20000000800 */
[----:B------:R-:W-:Y:S01]  /*4c20*/  @!PT LDS RZ, [RZ] ;  /* 0x00000000fffff984 */ /* 0x000fe20000000800 */
[----:B------:R-:W-:Y:S01]  /*4c30*/  @!PT LDS RZ, [RZ] ;  /* 0x00000000fffff984 */ /* 0x000fe20000000800 */
[----:B------:R1:W-:Y:S04]  /*4c40*/  LDGSTS.E.BYPASS.LTC128B.128.ZFILL [R229+0x9100], [R10.64], P5 ;  /* 0x091000000ae57fae */ /* 0x0003e8000a941d46 */
[----:B------:R1:W-:Y:S04]  /*4c50*/  LDGSTS.E.BYPASS.LTC128B.128.ZFILL [R229+0xb100], [R8.64], P4 ;  /* 0x0b10000008e57fae */ /* 0x0003e8000a141d46 */
[----:B------:R1:W-:Y:S04]  /*4c60*/  LDGSTS.E.BYPASS.LTC128B.128.ZFILL [R229+0xd100], [R6.64], P3 ;  /* 0x0d10000006e57fae */ /* 0x0003e80009941d46 */
[----:B------:R1:W-:Y:S02]  /*4c70*/  LDGSTS.E.BYPASS.LTC128B.128.ZFILL [R229+0xf100], [R2.64], P0 ;  /* 0x0f10000002e57fae */ /* 0x0003e40008141d46 */
.L_x_4839:
[----:B------:R-:W-:Y:S05]  /*4c80*/  BSYNC B0 ;  /* 0x0000000000007941 */ /* 0x000fea0003800000 */
.L_x_4838:
[----:B------:R-:W2:Y:S04]  /*4c90*/  LDL R0, [R1+0x44] ;  /* 0x0000440001007983 */ /* 0x000ea80000100800 */
[----:B------:R-:W0:Y:S01]  /*4ca0*/  LDGDEPBAR ;  /* 0x00000000000079af */ /* 0x000e220000000000 */
[----:B--2---:R-:W-:-:S05]  /*4cb0*/  IMAD.IADD R0, R118, 0x1, -R0 ;  /* 0x0000000176007824 */ /* 0x004fca00078e0a00 */
        /* <DEDUP_REMOVED lines=12> */
[----:B------:R-:W-:Y:S02]  /*4d80*/  FSEL R9, R37, -INF , P0 ;  /* 0xff80000025097808 */ /* 0x000fe40000000000 */
[----:B------:R-:W-:Y:S02]  /*4d90*/  ISETP.GT.AND P4, PT, R0, 0x10, PT ;  /* 0x000000100000780c */ /* 0x000fe40003f84270 */
        /* <DEDUP_REMOVED lines=18> */
[----:B------:R-:W-:Y:S02]  /*4ec0*/  FSEL R22, R31, -INF , P0 ;  /* 0xff8000001f167808 */ /* 0x000fe40000000000 */
[----:B------:R-:W-:Y:S02]  /*4ed0*/  FSEL R13, R29, -INF , P0 ;  /* 0xff8000001d0d7808 */ /* 0x000fe40000000000 */
[----:B------:R-:W-:Y:S02]  /*4ee0*/  ISETP.GT.AND P2, PT, R0, 0x20, PT ;  /* 0x000000200000780c */ /* 0x000fe40003f44270 */
[----:B------:R-:W-:-:S02]  /*4ef0*/  FMNMX.FTZ R2, R12, R2, !PT ;  /* 0x000000020c027209 */ /* 0x000fc40007810000 */
[----:B------:R-:W-:Y:S02]  /*4f00*/  ISETP.GT.AND P0, PT, R0, 0x21, PT ;  /* 0x000000210000780c */ /* 0x000fe40003f04270 */
[----:B------:R-:W-:Y:S02]  /*4f10*/  FMNMX.FTZ R3, R21, R3, !PT ;  /* 0x0000000315037209 */ /* 0x000fe40007810000 */
[----:B------:R-:W-:Y:S02]  /*4f20*/  FSEL R88, R24, -INF , P2 ;  /* 0xff80000018587808 */ /* 0x000fe40001000000 */
[----:B------:R-:W-:Y:S02]  /*4f30*/  FMNMX.FTZ R2, R13, R2, !PT ;  /* 0x000000020d027209 */ /* 0x000fe40007810000 */
[----:B------:R-:W-:Y:S02]  /*4f40*/  FSEL R96, R26, -INF , P2 ;  /* 0xff8000001a607808 */ /* 0x000fe40001000000 */
[----:B------:R-:W-:-:S02]  /*4f50*/  FSEL R95, R27, -INF , P0 ;  /* 0xff8000001b5f7808 */ /* 0x000fc40000000000 */
[----:B------:R-:W-:Y:S02]  /*4f60*/  FSEL R87, R25, -INF , P0 ;  /* 0xff80000019577808 */ /* 0x000fe40000000000 */
[----:B------:R-:W-:Y:S02]  /*4f70*/  FMNMX.FTZ R3, R22, R3, !PT ;  /* 0x0000000316037209 */ /* 0x000fe40007810000 */
[----:B------:R-:W-:Y:S02]  /*4f80*/  ISETP.GT.AND P0, PT, R0, 0x28, PT ;  /* 0x000000280000780c */ /* 0x000fe40003f04270 */
[----:B------:R-:W-:Y:S02]  /*4f90*/  FMNMX.FTZ R2, R88, R2, !PT ;  /* 0x0000000258027209 */ /* 0x000fe40007810000 */
[----:B------:R-:W-:Y:S02]  /*4fa0*/  FMNMX.FTZ R3, R96, R3, !PT ;  /* 0x0000000360037209 */ /* 0x000fe40007810000 */
[----:B------:R-:W-:-:S02]  /*4fb0*/  FSEL R94, R50, -INF , P0 ;  /* 0xff800000325e7808 */ /* 0x000fc40000000000 */
[----:B------:R-:W-:Y:S02]  /*4fc0*/  FSEL R27, R48, -INF , P0 ;  /* 0xff800000301b7808 */ /* 0x000fe40000000000 */
[C---:B------:R-:W-:Y:S02]  /*4fd0*/  ISETP.GT.AND P5, PT, R0.reuse, 0x29, PT ;  /* 0x000000290000780c */ /* 0x040fe40003fa4270 */
[C---:B------:R-:W-:Y:S02]  /*4fe0*/  ISETP.GT.AND P4, PT, R0.reuse, 0x30, PT ;  /* 0x000000300000780c */ /* 0x040fe40003f84270 */
        /* <DEDUP_REMOVED lines=35> */
.L_x_4923:
        /* <DEDUP_REMOVED lines=13> */
[----:B------:R-:W-:Y:S01]  /*52f0*/  LDSM.16.MT88.4 R28, [R212] ;  /* 0x00000000d41c783b */ /* 0x000fe20000004200 */
[----:B------:R-:W-:-:S03]  /*5300*/  FFMA.FTZ R26, R26, c[0x0][0x2d0], -R2 ;  /* 0x0000b4001a1a7a23 */ /* 0x000fc60000010802 */
        /* <DEDUP_REMOVED lines=13> */
[----:B-1----:R-:W-:Y:S01]  /*53e0*/  FFMA.FTZ R0, R8, c[0x0][0x2d0], -R2 ;  /* 0x0000b40008007a23 */ /* 0x002fe20000010802 */
[----:B----4-:R-:W-:-:S03]  /*53f0*/  F2FP.BF16.PACK_AB R12, R99, R112 ;  /* 0x00000070630c723e */ /* 0x010fc600000010ff */
[----:B------:R1:W-:Y:S02]  /*5400*/  MUFU.EX2 R117, R0 ;  /* 0x0000000000757308 */ /* 0x0003e40000000800 */
[----:B-1----:R-:W-:-:S06]  /*5410*/  FFMA.FTZ R0, R9, c[0x0][0x2d0], -R2 ;  /* 0x0000b40009007a23 */ /* 0x002fcc0000010802 */
[----:B------:R1:W3:Y:S02]  /*5420*/  MUFU.EX2 R119, R0 ;  /* 0x0000000000777308 */ /* 0x0002e40000000800 */
[----:B-1----:R-:W-:-:S06]  /*5430*/  FFMA.FTZ R0, R10, c[0x0][0x2d0], -R2 ;  /* 0x0000b4000a007a23 */ /* 0x002fcc0000010802 */
[----:B------:R1:W-:Y:S02]  /*5440*/  MUFU.EX2 R129, R0 ;  /* 0x0000000000817308 */ /* 0x0003e40000000800 */
[----:B-1----:R-:W-:Y:S02]  /*5450*/  FFMA.FTZ R0, R11, c[0x0][0x2d0], -R2 ;  /* 0x0000b4000b007a23 */ /* 0x002fe40000010802 */
[----:B------:R-:W1:Y:S04]  /*5460*/  LDSM.16.MT88.4 R8, [R210] ;  /* 0x00000000d208783b */ /* 0x000e680000004200 */
        /* <DEDUP_REMOVED lines=92> */
[----:B--2---:R-:W-:Y:S07]  /*5a30*/  HMMA.16816.F32.BF16 R108, R8, R20, R4 ;  /* 0x00000014086c723c */ /* 0x004fee0000041804 */
[----:B------:R-:W-:Y:S01]  /*5a40*/  FADD.FTZ R20, R98, R97 ;  /* 0x0000006162147221 */ /* 0x000fe20000010000 */
[----:B------:R-:W-:Y:S08]  /*5a50*/  HMMA.16816.F32.BF16 R4, R12, R42, RZ ;  /* 0x0000002a0c04723c */ /* 0x000ff000000418ff */
[C---:B------:R-:W-:Y:S01]  /*5a60*/  HMMA.16816.F32.BF16 R104, R8.reuse, R38, R16 ;  /* 0x000000260868723c */ /* 0x040fe20000041810 */
[----:B------:R-:W2:Y:S11]  /*5a70*/  LDSM.16.MT88.4 R16, [R210+0x6800] ;  /* 0x00680000d210783b */ /* 0x000eb60000004200 */
[----:B------:R-:W-:Y:S04]  /*5a80*/  @!UPT UIADD3 URZ, URZ, URZ, URZ ;  /* 0x0000003f3f3ff290 */ /* 0x000fe8000fffe03f */
[----:B------:R-:W-:Y:S08]  /*5a90*/  HMMA.16816.F32.BF16 R112, R8, R22, R4 ;  /* 0x000000160870723c */ /* 0x000ff00000041804 */
[----:B-1----:R-:W-:Y:S07]  /*5aa0*/  HMMA.16816.F32.BF16 R4, R12, R28, RZ ;  /* 0x0000001c0c04723c */ /* 0x002fee00000418ff */
[----:B------:R-:W-:-:S02]  /*5ab0*/  FFMA.FTZ R29, R88, c[0x0][0x2d0], -R2 ;  /* 0x0000b400581d7a23 */ /* 0x000fc40000010802 */
[----:B------:R-:W-:Y:S11]  /*5ac0*/  FFMA.FTZ R28, R87, c[0x0][0x2d0], -R2 ;  /* 0x0000b400571c7a23 */ /* 0x000ff60000010802 */
[----:B------:R-:W-:Y:S04]  /*5ad0*/  @!UPT UIADD3 URZ, URZ, URZ, URZ ;  /* 0x0000003f3f3ff290 */ /* 0x000fe8000fffe03f */
        /* <DEDUP_REMOVED lines=14> */
[----:B------:R-:W-:Y:S01]  /*5bc0*/  MUFU.EX2 R21, R28 ;  /* 0x0000001c00157308 */ /* 0x000fe20000000800 */
[----:B------:R-:W-:Y:S02]  /*5bd0*/  FFMA.FTZ R25, R94, c[0x0][0x2d0], -R0 ;  /* 0x0000b4005e197a23 */ /* 0x000fe40000010800 */
[----:B------:R-:W-:-:S05]  /*5be0*/  FADD.FTZ R3, R134, R3 ;  /* 0x0000000386037221 */ /* 0x000fca0000010000 */
[----:B------:R1:W-:Y:S08]  /*5bf0*/  MUFU.EX2 R20, R26 ;  /* 0x0000001a00147308 */ /* 0x0003f00000000800 */
[----:B------:R-:W-:Y:S01]  /*5c00*/  MUFU.EX2 R25, R25 ;  /* 0x0000001900197308 */ /* 0x000fe20000000800 */
[----:B-1----:R-:W-:-:S06]  /*5c10*/  FFMA.FTZ R26, R95, c[0x0][0x2d0], -R0 ;  /* 0x0000b4005f1a7a23 */ /* 0x002fcc0000010800 */
[----:B--2---:R-:W-:Y:S01]  /*5c20*/  HMMA.16816.F32.BF16 R116, R8, R16, R4 ;  /* 0x000000100874723c */ /* 0x004fe20000041804 */
[----:B------:R-:W-:Y:S07]  /*5c30*/  MUFU.EX2 R17, R30 ;  /* 0x0000001e00117308 */ /* 0x000fee0000000800 */
[----:B------:R-:W-:Y:S01]  /*5c40*/  HMMA.16816.F32.BF16 R4, R12, R22, RZ ;  /* 0x000000160c04723c */ /* 0x000fe200000418ff */
[----:B------:R-:W-:Y:S08]  /*5c50*/  MUFU.EX2 R23, R29 ;  /* 0x0000001d00177308 */ /* 0x000ff00000000800 */
[----:B------:R1:W2:Y:S08]  /*5c60*/  MUFU.EX2 R16, R31 ;  /* 0x0000001f00107308 */ /* 0x0002b00000000800 */
[----:B------:R3:W4:Y:S07]  /*5c70*/  MUFU.EX2 R22, R27 ;  /* 0x0000001b00167308 */ /* 0x00072e0000000800 */
[----:B------:R-:W-:Y:S01]  /*5c80*/  HMMA.16816.F32.BF16 R64, R8, R18, R4 ;  /* 0x000000120840723c */ /* 0x000fe20000041804 */
[----:B-1----:R-:W1:Y:S01]  /*5c90*/  LDSM.16.MT88.4 R28, [R213+0x6000] ;  /* 0x00600000d51c783b */ /* 0x002e620000004200 */
[----:B--2---:R-:W-:-:S05]  /*5ca0*/  F2FP.BF16.PACK_AB R128, R16, R17 ;  /* 0x000000111080723e */ /* 0x004fca00000010ff */
[--C-:B------:R-:W-:Y:S01]  /*5cb0*/  FFMA.FTZ R7, R93, c[0x0][0x2d0], -R0.reuse ;  /* 0x0000b4005d077a23 */ /* 0x100fe20000010800 */
[----:B------:R-:W-:Y:S01]  /*5cc0*/  F2FP.BF16.PACK_AB R4, R21, R23 ;  /* 0x000000171504723e */ /* 0x000fe200000010ff */
[--C-:B---3--:R-:W-:Y:S01]  /*5cd0*/  FFMA.FTZ R27, R96, c[0x0][0x2d0], -R0.reuse ;  /* 0x0000b400601b7a23 */ /* 0x108fe20000010800 */
[----:B----4-:R-:W-:Y:S01]  /*5ce0*/  F2FP.BF16.PACK_AB R6, R20, R22 ;  /* 0x000000161406723e */ /* 0x010fe200000010ff */
[----:B------:R-:W-:Y:S02]  /*5cf0*/  FFMA.FTZ R5, R92, c[0x0][0x2d0], -R0 ;  /* 0x0000b4005c057a23 */ /* 0x000fe40000010800 */
[----:B------:R-:W-:Y:S01]  /*5d00*/  FADD.FTZ R0, R23, R2 ;  /* 0x0000000217007221 */ /* 0x000fe20000010000 */
[----:B------:R-:W-:Y:S01]  /*5d10*/  MUFU.EX2 R7, R7 ;  /* 0x0000000700077308 */ /* 0x000fe20000000800 */
[----:B------:R-:W-:Y:S02]  /*5d20*/  FADD.FTZ R2, R204, R3 ;  /* 0x00000003cc027221 */ /* 0x000fe40000010000 */
[----:B------:R-:W-:-:S04]  /*5d30*/  FADD.FTZ R0, R21, R0 ;  /* 0x0000000015007221 */ /* 0x000fc80000010000 */
[----:B------:R-:W-:Y:S01]  /*5d40*/  FADD.FTZ R0, R22, R0 ;  /* 0x0000000016007221 */ /* 0x000fe20000010000 */
[----:B------:R-:W2:Y:S03]  /*5d50*/  MUFU.EX2 R27, R27 ;  /* 0x0000001b001b7308 */ /* 0x000ea60000000800 */
[----:B------:R-:W-:Y:S02]  /*5d60*/  FADD.FTZ R0, R20, R0 ;  /* 0x0000000014007221 */ /* 0x000fe40000010000 */
[----:B------:R-:W3:Y:S02]  /*5d70*/  LDSM.16.MT88.4 R20, [R213+0x6800] ;  /* 0x00680000d514783b */ /* 0x000ee40000004200 */
[----:B------:R-:W-:-:S04]  /*5d80*/  FADD.FTZ R0, R17, R0 ;  /* 0x0000000011007221 */ /* 0x000fc80000010000 */
[----:B------:R-:W-:Y:S02]  /*5d90*/  FADD.FTZ R3, R16, R0 ;  /* 0x0000000010037221 */ /* 0x000fe40000010000 */
[----:B--2---:R-:W-:Y:S01]  /*5da0*/  FADD.FTZ R0, R27, R2 ;  /* 0x000000021b007221 */ /* 0x004fe20000010000 */
[----:B-1----:R-:W-:Y:S01]  /*5db0*/  HMMA.16816.F32.BF16 R16, R12, R28, RZ ;  /* 0x0000001c0c10723c */ /* 0x002fe200000418ff */
[----:B------:R-:W-:Y:S08]  /*5dc0*/  MUFU.EX2 R29, R36 ;  /* 0x00000024001d7308 */ /* 0x000ff00000000800 */
[----:B------:R-:W1:Y:S02]  /*5dd0*/  MUFU.EX2 R28, R35 ;  /* 0x00000023001c7308 */ /* 0x000e640000000800 */
[----:B-1----:R-:W-:Y:S11]  /*5de0*/  F2FP.BF16.PACK_AB R130, R28, R29 ;  /* 0x0000001d1c82723e */ /* 0x002ff600000010ff */
[----:B------:R-:W-:Y:S02]  /*5df0*/  @!UPT UIADD3 URZ, URZ, URZ, URZ ;  /* 0x0000003f3f3ff290 */ /* 0x000fe4000fffe03f */
[----:B---3--:R-:W-:Y:S01]  /*5e00*/  HMMA.16816.F32.BF16 R48, R8, R20, R16 ;  /* 0x000000140830723c */ /* 0x008fe20000041810 */
        /* <DEDUP_REMOVED lines=130> */
.L_x_4850:
[----:B------:R-:W-:Y:S01]  /*6630*/  SHF.R.S32.HI R0, RZ, 0x1f, R232 ;  /* 0x0000001fff007819 */ /* 0x000fe200000114e8 */
[----:B------:R-:W2:Y:S01]  /*6640*/  LDL R5, [R1+0x10] ;  /* 0x0000100001057983 */ /* 0x000ea20000100800 */
[----:B------:R-:W-:Y:S01]  /*6650*/  SHF.R.S32.HI R6, RZ, 0x1f, R241 ;  /* 0x0000001fff067819 */ /* 0x000fe200000114f1 */
[----:B------:R-:W-:Y:S04]  /*6660*/  DEPBAR.LE SB0, 0x0 ;  /* 0x000080000000791a */ /* 0x000fe80000000000 */
[----:B------:R-:W-:Y:S01]  /*6670*/  SHF.R.S32.HI R4, RZ, 0x1f, R228 ;  /* 0x0000001fff047819 */ /* 0x000fe200000114e4 */
[----:B------:R-:W-:Y:S01]  /*6680*/  WARPSYNC 0xffffffff ;  /* 0xffffffff00007948 */ /* 0x000fe20003800000 */
[----:B------:R-:W-:Y:S01]  /*6690*/  IADD3 R132, R208, 0x40, RZ ;  /* 0x00000040d0847810 */ /* 0x000fe20007ffe0ff */
[----:B------:R-:W-:Y:S01]  /*66a0*/  BAR.SYNC.DEFER_BLOCKING 0x0 ;  /* 0x0000000000007b1d */ /* 0x000fe20000010000 */
[----:B------:R-:W-:Y:S01]  /*66b0*/  LOP3.LUT P5, RZ, R235, 0x2, RZ, 0xc0, !PT ;  /* 0x00000002ebff7812 */ /* 0x000fe200078ac0ff */
[----:B------:R-:W-:Y:S01]  /*66c0*/  IMAD R0, R0, c[0x0][0x208], RZ ;  /* 0x0000820000007a24 */ /* 0x000fe200078e02ff */
[C---:B------:R-:W-:Y:S01]  /*66d0*/  SHF.L.U64.HI R22, R241.reuse, 0x1, R6 ;  /* 0x00000001f1167819 */ /* 0x040fe20000010206 */
[C---:B------:R-:W-:Y:S01]  /*66e0*/  IMAD.WIDE.U32 R2, R232.reuse, c[0x0][0x208], RZ ;  /* 0x00008200e8027a25 */ /* 0x040fe200078e00ff */
[----:B------:R-:W-:Y:S02]  /*66f0*/  SHF.R.S32.HI R6, RZ, 0x1f, R240 ;  /* 0x0000001fff067819 */ /* 0x000fe400000114f0 */
[----:B------:R-:W-:Y:S01]  /*6700*/  ISETP.GE.AND P4, PT, R241, c[0x0][0x1d4], PT ;  /* 0x00007500f1007a0c */ /* 0x000fe20003f86270 */
[----:B------:R-:W-:Y:S01]  /*6710*/  IMAD R0, R232, c[0x0][0x20c], R0 ;  /* 0x00008300e8007a24 */ /* 0x000fe200078e0200 */
[----:B------:R-:W-:Y:S01]  /*6720*/  ISETP.GE.AND P3, PT, R239, c[0x0][0x1d4], PT ;  /* 0x00007500ef007a0c */ /* 0x000fe20003f66270 */
[----:B------:R-:W-:Y:S01]  /*6730*/  IMAD R4, R4, c[0x0][0x218], RZ ;  /* 0x0000860004047a24 */ /* 0x000fe200078e02ff */
[----:B------:R-:W-:Y:S01]  /*6740*/  SHF.L.U64.HI R20, R240, 0x1, R6 ;  /* 0x00000001f0147819 */ /* 0x000fe20000010206 */
[----:B------:R-:W-:Y:S02]  /*6750*/  IMAD.IADD R3, R3, 0x1, R0 ;  /* 0x0000000103037824 */ /* 0x000fe400078e0200 */
[C---:B------:R-:W-:Y:S02]  /*6760*/  IMAD R4, R228.reuse, c[0x0][0x21c], R4 ;  /* 0x00008700e4047a24 */ /* 0x040fe400078e0204 */
[----:B------:R-:W-:Y:S04]  /*6770*/  IMAD.WIDE.U32 R2, R228, c[0x0][0x218], R2 ;  /* 0x00008600e4027a25 */ /* 0x000fe800078e0002 */
[----:B------:R-:W-:Y:S01]  /*6780*/  IMAD.SHL.U32 R30, R241, 0x2, RZ ;  /* 0x00000002f11e7824 */ /* 0x000fe200078e00ff */
[----:B------:R-:W-:Y:S01]  /*6790*/  IADD3 R0, P0, R250, R2, RZ ;  /* 0x00000002fa007210 */ /* 0x000fe20007f1e0ff */
[----:B------:R-:W-:Y:S01]  /*67a0*/  IMAD.SHL.U32 R29, R239, 0x2, RZ ;  /* 0x00000002ef1d7824 */ /* 0x000fe200078e00ff */
[----:B------:R-:W1:Y:S02]  /*67b0*/  LDSM.16.M88.4 R32, [R220] ;  /* 0x00000000dc20783b */ /* 0x000e640000000200 */
[----:B------:R-:W-:Y:S01]  /*67c0*/  LEA R14, P2, R0, c[0x0][0x1f8], 0x1 ;  /* 0x00007e00000e7a11 */ /* 0x000fe200078408ff */
[----:B------:R-:W-:Y:S01]  /*67d0*/  IMAD.SHL.U32 R28, R240, 0x2, RZ ;  /* 0x00000002f01c7824 */ /* 0x000fe200078e00ff */
[----:B------:R-:W3:Y:S01]  /*67e0*/  LDSM.16.M88.4 R8, [R208] ;  /* 0x00000000d008783b */ /* 0x000ee20000000200 */
[----:B------:R-:W-:Y:S03]  /*67f0*/  IMAD.SHL.U32 R23, R231, 0x2, RZ ;  /* 0x00000002e7177824 */ /* 0x000fe600078e00ff */
[----:B------:R-:W4:Y:S04]  /*6800*/  LDSM.16.M88.4 R16, [R208+0x800] ;  /* 0x00080000d010783b */ /* 0x000f280000000200 */
[----:B------:R-:W1:Y:S04]  /*6810*/  LDSM.16.M88.4 R24, [R208+0x1000] ;  /* 0x00100000d018783b */ /* 0x000e680000000200 */
[----:B------:R-:W1:Y:S04]  /*6820*/  LDSM.16.M88.4 R168, [R208+0x1800] ;  /* 0x00180000d0a8783b */ /* 0x000e680000000200 */
[----:B------:R-:W1:Y:S01]  /*6830*/  LDSM.16.M88.4 R172, [R221] ;  /* 0x00000000ddac783b */ /* 0x000e620000000200 */
[----:B--2---:R-:W-:Y:S02]  /*6840*/  IADD3.X R2, R5, R3, R4, P0, !PT ;  /* 0x0000000305027210 */ /* 0x004fe400007fe404 */
[----:B------:R-:W-:Y:S02]  /*6850*/  LOP3.LUT P0, RZ, R235, 0x4, RZ, 0xc0, !PT ;  /* 0x00000004ebff7812 */ /* 0x000fe4000780c0ff */
[----:B------:R-:W-:Y:S02]  /*6860*/  LEA.HI.X R4, R0, c[0x0][0x1fc], R2, 0x1, P2 ;  /* 0x00007f0000047a11 */ /* 0x000fe400010f0c02 */
[----:B------:R-:W-:Y:S02]  /*6870*/  SHF.R.S32.HI R5, RZ, 0x1f, R239 ;  /* 0x0000001fff057819 */ /* 0x000fe400000114ef */
[C---:B------:R-:W-:Y:S02]  /*6880*/  IADD3 R0, R208.reuse, 0x20, RZ ;  /* 0x00000020d0007810 */ /* 0x040fe40007ffe0ff */
[----:B------:R-:W-:Y:S02]  /*6890*/  SHF.L.U64.HI R21, R239, 0x1, R5 ;  /* 0x00000001ef157819 */ /* 0x000fe40000010205 */
[C---:B------:R-:W-:Y:S02]  /*68a0*/  @P5 IADD3 R0, R208.reuse, -0x20, RZ ;  /* 0xffffffe0d0005810 */ /* 0x040fe40007ffe0ff */
[----:B------:R-:W-:Y:S02]  /*68b0*/  SHF.R.S32.HI R5, RZ, 0x1f, R231 ;  /* 0x0000001fff057819 */ /* 0x000fe400000114e7 */
[----:B------:R-:W-:Y:S01]  /*68c0*/  @P0 IADD3 R132, R208, -0x40, RZ ;  /* 0xffffffc0d0840810 */ /* 0x000fe20007ffe0ff */
[----:B------:R-:W2:Y:S01]  /*68d0*/  LDSM.16.M88.4 R176, [R0] ;  /* 0x0000000000b0783b */ /* 0x000ea20000000200 */
[----:B------:R-:W-:Y:S02]  /*68e0*/  ISETP.GE.AND P2, PT, R240, c[0x0][0x1d4], PT ;  /* 0x00007500f0007a0c */ /* 0x000fe40003f46270 */
[----:B------:R-:W-:Y:S01]  /*68f0*/  SHF.L.U64.HI R15, R231, 0x1, R5 ;  /* 0x00000001e70f7819 */ /* 0x000fe20000010205 */
[----:B------:R-:W1:Y:S01]  /*6900*/  LDSM.16.M88.4 R180, [R0+0x800] ;  /* 0x0008000000b4783b */ /* 0x000e620000000200 */
[C---:B------:R-:W-:Y:S02]  /*6910*/  IADD3 R219, R0.reuse, 0x7800, RZ ;  /* 0x0000780000db7810 */ /* 0x040fe40007ffe0ff */
[C---:B------:R-:W-:Y:S01]  /*6920*/  IADD3 R218, R0.reuse, 0x7000, RZ ;  /* 0x0000700000da7810 */ /* 0x040fe20007ffe0ff */
[----:B------:R-:W1:Y:S01]  /*6930*/  LDSM.16.M88.4 R184, [R0+0x1000] ;  /* 0x0010000000b8783b */ /* 0x000e620000000200 */
        /* <DEDUP_REMOVED lines=10> */
[----:B------:R-:W-:Y:S02]  /*69e0*/  IADD3 R193, R0, 0x2000, RZ ;  /* 0x0000200000c17810 */ /* 0x000fe40007ffe0ff */
        /* <DEDUP_REMOVED lines=16> */
[----:B-1234-:R1:W2:Y:S02]  /*6af0*/  SHFL.IDX PT, R2, R4, RZ, 0x181f ;  /* 0x00181fff04027589 */ /* 0x01e2a400000e0000 */
.L_x_4924:
[----:B------:R-:W3:Y:S01]  /*6b00*/  SHFL.IDX PT, R5, R14, RZ, 0x181f ;  /* 0x00181fff0e057589 */ /* 0x000ee200000e0000 */
[----:B------:R-:W-:Y:S01]  /*6b10*/  SEL R233, RZ, 0x10, P6 ;  /* 0x00000010ffe97807 */ /* 0x000fe20003000000 */
[----:B------:R-:W-:Y:S03]  /*6b20*/  BSSY B0, `(.L_x_4845) ;  /* 0x000014c000007945 */ /* 0x000fe60003800000 */
[----:B------:R4:W5:Y:S05]  /*6b30*/  SHFL.IDX PT, R3, R14, 0x1, 0x181f ;  /* 0x00381f000e037f89 */ /* 0x00096a00000e0000 */
[----:B-1----:R-:W1:Y:S01]  /*6b40*/  SHFL.IDX PT, R4, R4, 0x1, 0x181f ;  /* 0x00381f0004047f89 */ /* 0x002e6200000e0000 */
[----:B----4-:R-:W-:Y:S02]  /*6b50*/  SEL R14, RZ, 0x10, P3 ;  /* 0x00000010ff0e7807 */ /* 0x010fe40001800000 */
[C---:B---3--:R-:W-:Y:S05]  /*6b60*/  IADD3 R6, P0, R5.reuse, R23, RZ ;  /* 0x0000001705067210 */ /* 0x048fea0007f1e0ff */
[C---:B--2---:R-:W-:Y:S05]  /*6b70*/  IMAD.X R7, R2.reuse, 0x1, R15, P0 ;  /* 0x0000000102077824 */ /* 0x044fea00000e060f */
[----:B------:R2:W-:Y:S02]  /*6b80*/  LDGSTS.E.BYPASS.LTC128B.128 [R229+0x100], [R6.64], !P6 ;  /* 0x0010000006e57fae */ /* 0x0005e4000f101d46 */
[C---:B--2---:R-:W-:Y:S05]  /*6b90*/  IADD3 R6, P0, R5.reuse, R28, RZ ;  /* 0x0000001c05067210 */ /* 0x044fea0007f1e0ff */
[C---:B------:R-:W-:Y:S01]  /*6ba0*/  IMAD.X R7, R2.reuse, 0x1, R20, P0 ;  /* 0x0000000102077824 */ /* 0x040fe200000e0614 */
[C---:B------:R-:W-:Y:S04]  /*6bb0*/  IADD3 R12, P0, R5.reuse, R29, RZ ;  /* 0x0000001d050c7210 */ /* 0x040fe80007f1e0ff */
[----:B------:R2:W-:Y:S01]  /*6bc0*/  LDGSTS.E.BYPASS.LTC128B.128 [R229+0x2100], [R6.64], !P2 ;  /* 0x0210000006e57fae */ /* 0x0005e2000d101d46 */
[C---:B------:R-:W-:Y:S05]  /*6bd0*/  IMAD.X R13, R2.reuse, 0x1, R21, P0 ;  /* 0x00000001020d7824 */ /* 0x040fea00000e0615 */
[----:B------:R3:W-:Y:S01]  /*6be0*/  LDGSTS.E.BYPASS.LTC128B.128 [R229+0x4100], [R12.64], !P3 ;  /* 0x041000000ce57fae */ /* 0x0007e2000d901d46 */
[----:B--2---:R-:W-:Y:S02]  /*6bf0*/  IADD3 R6, P0, R5, R30, RZ ;  /* 0x0000001e05067210 */ /* 0x004fe40007f1e0ff */
[----:B------:R-:W-:Y:S03]  /*6c00*/  SEL R5, RZ, 0x10, P2 ;  /* 0x00000010ff057807 */ /* 0x000fe60001000000 */
[----:B------:R-:W-:Y:S01]  /*6c10*/  IMAD.X R7, R2, 0x1, R22, P0 ;  /* 0x0000000102077824 */ /* 0x000fe200000e0616 */
[----:B------:R-:W-:Y:S04]  /*6c20*/  IADD3 R2, -R233, 0x10, RZ ;  /* 0x00000010e9027810 */ /* 0x000fe80007ffe1ff */
[----:B------:R5:W-:Y:S01]  /*6c30*/  LDGSTS.E.BYPASS.LTC128B.128 [R229+0x6100], [R6.64], !P4 ;  /* 0x0610000006e57fae */ /* 0x000be2000e101d46 */
[----:B------:R-:W-:Y:S04]  /*6c40*/  LOP3.LUT R2, R2, 0xf, RZ, 0xc0, !PT ;  /* 0x0000000f02027812 */ /* 0x000fe800078ec0ff */
[-C--:B-----5:R-:W-:Y:S02]  /*6c50*/  IADD3 R6, P5, P0, R2, R3.reuse, R23 ;  /* 0x0000000302067210 */ /* 0x0a0fe400078be017 */
[----:B------:R-:W-:Y:S02]  /*6c60*/  IADD3 R2, -R5, 0x10, RZ ;  /* 0x0000001005027810 */ /* 0x000fe40007ffe1ff */
[-C--:B-1----:R-:W-:Y:S02]  /*6c70*/  IADD3.X R7, RZ, R4.reuse, R15, P5, P0 ;  /* 0x00000004ff077210 */ /* 0x082fe40002fe040f */
[----:B------:R-:W-:Y:S02]  /*6c80*/  ISETP.NE.U32.AND P0, PT, R233, RZ, PT ;  /* 0x000000ffe900720c */ /* 0x000fe40003f05070 */
[----:B------:R-:W-:Y:S02]  /*6c90*/  LOP3.LUT R2, R2, 0xf, RZ, 0xc0, !PT ;  /* 0x0000000f02027812 */ /* 0x000fe400078ec0ff */
[----:B------:R-:W-:Y:S09]  /*6ca0*/  SEL R23, RZ, 0x10, P4 ;  /* 0x00000010ff177807 */ /* 0x000ff20002000000 */
[----:B------:R1:W-:Y:S01]  /*6cb0*/  LDGSTS.E.BYPASS.LTC128B.128.ZFILL [R229+0x1100], [R6.64], P0 ;  /* 0x0110000006e57fae */ /* 0x0003e20008141d46 */
[-C--:B---3--:R-:W-:Y:S04]  /*6cc0*/  IADD3 R12, P5, P0, R2, R3.reuse, R28 ;  /* 0x00000003020c7210 */ /* 0x088fe800078be01c */
[-C--:B------:R-:W-:Y:S02]  /*6cd0*/  IADD3.X R13, RZ, R4.reuse, R20, P5, P0 ;  /* 0x00000004ff0d7210 */ /* 0x080fe40002fe0414 */
[----:B-1----:R-:W-:Y:S04]  /*6ce0*/  IADD3 R6, -R14, 0x10, RZ ;  /* 0x000000100e067810 */ /* 0x002fe80007ffe1ff */
        /* <DEDUP_REMOVED lines=8> */
[C---:B------:R-:W-:Y:S03]  /*6d70*/  HMMA.16816.F32.BF16 R4, R32.reuse, R8, RZ ;  /* 0x000000082004723c */ /* 0x040fe600000418ff */
[----:B------:R-:W-:Y:S05]  /*6d80*/  ISETP.NE.U32.AND P5, PT, R14, RZ, PT ;  /* 0x000000ff0e00720c */ /* 0x000fea0003fa5070 */
[C---:B------:R-:W-:Y:S03]  /*6d90*/  HMMA.16816.F32.BF16 R8, R32.reuse, R10, RZ ;  /* 0x0000000a2008723c */ /* 0x040fe600000418ff */
[----:B------:R1:W-:Y:S01]  /*6da0*/  LDGSTS.E.BYPASS.LTC128B.128.ZFILL [R229+0x3100], [R12.64], P0 ;  /* 0x031000000ce57fae */ /* 0x0003e20008141d46 */
[----:B------:R-:W-:Y:S04]  /*6db0*/  ISETP.NE.U32.AND P0, PT, R23, RZ, PT ;  /* 0x000000ff1700720c */ /* 0x000fe80003f05070 */
[----:B------:R2:W-:Y:S09]  /*6dc0*/  LDGSTS.E.BYPASS.LTC128B.128.ZFILL [R229+0x5100], [R20.64], P5 ;  /* 0x0510000014e57fae */ /* 0x0005f2000a941d46 */
[----:B------:R3:W-:Y:S01]  /*6dd0*/  LDGSTS.E.BYPASS.LTC128B.128.ZFILL [R229+0x7100], [R2.64], P0 ;  /* 0x0710000002e57fae */ /* 0x0007e20008141d46 */
[----:B------:R-:W-:Y:S04]  /*6de0*/  ISETP.GT.AND P0, PT, R234, R242, PT ;  /* 0x000000f2ea00720c */ /* 0x000fe80003f04270 */
        /* <DEDUP_REMOVED lines=16> */
[----:B------:R-:W-:Y:S07]  /*6ef0*/  LDSM.16.M88.4 R184, [R222] ;  /* 0x00000000deb8783b */ /* 0x000fee0000000200 */
[C---:B------:R-:W-:Y:S08]  /*6f00*/  HMMA.16816.F32.BF16 R28, R172.reuse, R188, R28 ;  /* 0x000000bcac1c723c */ /* 0x040ff0000004181c */
[----:B------:R-:W-:Y:S01]  /*6f10*/  HMMA.16816.F32.BF16 R32, R172, R190, R32 ;  /* 0x000000beac20723c */ /* 0x000fe20000041820 */
[----:B------:R-:W4:Y:S05]  /*6f20*/  LDSM.16.M88.4 R172, [R133] ;  /* 0x0000000085ac783b */ /* 0x000f2a0000000200 */
[----:B------:R-:W-:Y:S02]  /*6f30*/  LDSM.16.M88.4 R188, [R209+-0x6000] ;  /* 0xffa00000d1bc783b */ /* 0x000fe40000000200 */
[C---:B-1----:R-:W-:Y:S08]  /*6f40*/  HMMA.16816.F32.BF16 R4, R168.reuse, R176, R4 ;  /* 0x000000b0a804723c */ /* 0x042ff00000041804 */
[C---:B------:R-:W-:Y:S01]  /*6f50*/  HMMA.16816.F32.BF16 R8, R168.reuse, R178, R8 ;  /* 0x000000b2a808723c */ /* 0x040fe20000041808 */
[----:B------:R-:W1:Y:S07]  /*6f60*/  LDSM.16.M88.4 R176, [R192] ;  /* 0x00000000c0b0783b */ /* 0x000e6e0000000200 */
[C---:B--2---:R-:W-:Y:S08]  /*6f70*/  HMMA.16816.F32.BF16 R12, R168.reuse, R180, R12 ;  /* 0x000000b4a80c723c */ /* 0x044ff0000004180c */
[C---:B------:R-:W-:Y:S01]  /*6f80*/  HMMA.16816.F32.BF16 R16, R168.reuse, R182, R16 ;  /* 0x000000b6a810723c */ /* 0x040fe20000041810 */
[----:B------:R-:W2:Y:S07]  /*6f90*/  LDSM.16.M88.4 R180, [R209+-0x5800] ;  /* 0xffa80000d1b4783b */ /* 0x000eae0000000200 */
[C---:B----4-:R-:W-:Y:S08]  /*6fa0*/  HMMA.16816.F32.BF16 R20, R168.reuse, R172, R20 ;  /* 0x000000aca814723c */ /* 0x050ff00000041814 */
[C---:B------:R-:W-:Y:S01]  /*6fb0*/  HMMA.16816.F32.BF16 R24, R168.reuse, R174, R24 ;  /* 0x000000aea818723c */ /* 0x040fe20000041818 */
[----:B------:R-:W4:Y:S07]  /*6fc0*/  LDSM.16.M88.4 R172, [R209+-0x5000] ;  /* 0xffb00000d1ac783b */ /* 0x000f2e0000000200 */
[C---:B-1----:R-:W-:Y:S08]  /*6fd0*/  HMMA.16816.F32.BF16 R28, R168.reuse, R176, R28 ;  /* 0x000000b0a81c723c */ /* 0x042ff0000004181c */
[----:B------:R-:W-:Y:S01]  /*6fe0*/  HMMA.16816.F32.BF16 R32, R168, R178, R32 ;  /* 0x000000b2a820723c */ /* 0x000fe20000041820 */
[----:B------:R-:W1:Y:S05]  /*6ff0*/  LDSM.16.M88.4 R168, [R209+-0x4800] ;  /* 0xffb80000d1a8783b */ /* 0x000e6a0000000200 */
[----:B------:R-:W-:Y:S02]  /*7000*/  LDSM.16.M88.4 R176, [R220+0x4000] ;  /* 0x00400000dcb0783b */ /* 0x000fe40000000200 */
[C---:B------:R-:W-:Y:S08]  /*7010*/  HMMA.16816.F32.BF16 R4, R184.reuse, R188, R4 ;  /* 0x000000bcb804723c */ /* 0x040ff00000041804 */
[C---:B------:R-:W-:Y:S01]  /*7020*/  HMMA.16816.F32.BF16 R8, R184.reuse, R190, R8 ;  /* 0x000000beb808723c */ /* 0x040fe20000041808 */
[----:B------:R-:W5:Y:S07]  /*7030*/  LDSM.16.M88.4 R188, [R208+0x2000] ;  /* 0x00200000d0bc783b */ /* 0x000f6e0000000200 */
[C---:B--2---:R-:W-:Y:S08]  /*7040*/  HMMA.16816.F32.BF16 R12, R184.reuse, R180, R12 ;  /* 0x000000b4b80c723c */ /* 0x044ff0000004180c */
[C---:B------:R-:W-:Y:S01]  /*7050*/  HMMA.16816.F32.BF16 R16, R184.reuse, R182, R16 ;  /* 0x000000b6b810723c */ /* 0x040fe20000041810 */
[----:B------:R-:W2:Y:S07]  /*7060*/  LDSM.16.M88.4 R180, [R208+0x2800] ;  /* 0x00280000d0b4783b */ /* 0x000eae0000000200 */
[C---:B----4-:R-:W-:Y:S08]  /*7070*/  HMMA.16816.F32.BF16 R20, R184.reuse, R172, R20 ;  /* 0x000000acb814723c */ /* 0x050ff00000041814 */
[C---:B------:R-:W-:Y:S01]  /*7080*/  HMMA.16816.F32.BF16 R24, R184.reuse, R174, R24 ;  /* 0x000000aeb818723c */ /* 0x040fe20000041818 */
[----:B------:R-:W4:Y:S07]  /*7090*/  LDSM.16.M88.4 R172, [R208+0x3000] ;  /* 0x00300000d0ac783b */ /* 0x000f2e0000000200 */
[C---:B-1----:R-:W-:Y:S08]  /*70a0*/  HMMA.16816.F32.BF16 R28, R184.reuse, R168, R28 ;  /* 0x000000a8b81c723c */ /* 0x042ff0000004181c */
[----:B------:R-:W-:Y:S01]  /*70b0*/  HMMA.16816.F32.BF16 R32, R184, R170, R32 ;  /* 0x000000aab820723c */ /* 0x000fe20000041820 */
[----:B------:R-:W1:Y:S05]  /*70c0*/  LDSM.16.M88.4 R168, [R208+0x3800] ;  /* 0x00380000d0a8783b */ /* 0x000e6a0000000200 */
[----:B------:R-:W-:Y:S02]  /*70d0*/  LDSM.16.M88.4 R184, [R221+0x4000] ;  /* 0x00400000ddb8783b */ /* 0x000fe40000000200 */
[C---:B-----5:R-:W-:Y:S08]  /*70e0*/  HMMA.16816.F32.BF16 R4, R176.reuse, R188, R4 ;  /* 0x000000bcb004723c */ /* 0x060ff00000041804 */
[C---:B------:R-:W-:Y:S01]  /*70f0*/  HMMA.16816.F32.BF16 R8, R176.reuse, R190, R8 ;  /* 0x000000beb008723c */ /* 0x040fe20000041808 */
[----:B------:R-:W5:Y:S05]  /*7100*/  LDSM.16.M88.4 R188, [R193] ;  /* 0x00000000c1bc783b */ /* 0x000f6a0000000200 */
[----:B------:R-:W3:Y:S02]  /*7110*/  LDSM.16.M88.4 R192, [R194] ;  /* 0x00000000c2c0783b */ /* 0x000ee40000000200 */
[C---:B--2---:R-:W-:Y:S08]  /*7120*/  HMMA.16816.F32.BF16 R12, R176.reuse, R180, R12 ;  /* 0x000000b4b00c723c */ /* 0x044ff0000004180c */
[C---:B------:R-:W-:Y:S01]  /*7130*/  HMMA.16816.F32.BF16 R16, R176.reuse, R182, R16 ;  /* 0x000000b6b010723c */ /* 0x040fe20000041810 */
[----:B------:R-:W2:Y:S07]  /*7140*/  LDSM.16.M88.4 R180, [R196] ;  /* 0x00000000c4b4783b */ /* 0x000eae0000000200 */
[C---:B----4-:R-:W-:Y:S08]  /*7150*/  HMMA.16816.F32.BF16 R20, R176.reuse, R172, R20 ;  /* 0x000000acb014723c */ /* 0x050ff00000041814 */
[C---:B------:R-:W-:Y:S01]  /*7160*/  HMMA.16816.F32.BF16 R24, R176.reuse, R174, R24 ;  /* 0x000000aeb018723c */ /* 0x040fe20000041818 */
[----:B------:R-:W4:Y:S07]  /*7170*/  LDSM.16.M88.4 R172, [R197] ;  /* 0x00000000c5ac783b */ /* 0x000f2e0000000200 */
[C---:B-1----:R-:W-:Y:S08]  /*7180*/  HMMA.16816.F32.BF16 R28, R176.reuse, R168, R28 ;  /* 0x000000a8b01c723c */ /* 0x042ff0000004181c */
[----:B------:R-:W-:Y:S01]  /*7190*/  HMMA.16816.F32.BF16 R32, R176, R170, R32 ;  /* 0x000000aab020723c */ /* 0x000fe20000041820 */
[----:B------:R-:W-:Y:S05]  /*71a0*/  LDSM.16.M88.4 R176, [R198] ;  /* 0x00000000c6b0783b */ /* 0x000fea0000000200 */
[----:B------:R-:W1:Y:S02]  /*71b0*/  LDSM.16.M88.4 R168, [R223+0x4000] ;  /* 0x00400000dfa8783b */ /* 0x000e640000000200 */
[C---:B-----5:R-:W-:Y:S08]  /*71c0*/  HMMA.16816.F32.BF16 R4, R184.reuse, R188, R4 ;  /* 0x000000bcb804723c */ /* 0x060ff00000041804 */
[C---:B------:R-:W-:Y:S01]  /*71d0*/  HMMA.16816.F32.BF16 R8, R184.reuse, R190, R8 ;  /* 0x000000beb808723c */ /* 0x040fe20000041808 */
[----:B------:R-:W5:Y:S05]  /*71e0*/  LDSM.16.M88.4 R188, [R199] ;  /* 0x00000000c7bc783b */ /* 0x000f6a0000000200 */
[----:B------:R-:W1:Y:S02]  /*71f0*/  LDSM.16.M88.4 R196, [R200] ;  /* 0x00000000c8c4783b */ /* 0x000e640000000200 */
[C---:B---3--:R-:W-:Y:S08]  /*7200*/  HMMA.16816.F32.BF16 R12, R184.reuse, R192, R12 ;  /* 0x000000c0b80c723c */ /* 0x048ff0000004180c */
[C---:B------:R-:W-:Y:S01]  /*7210*/  HMMA.16816.F32.BF16 R16, R184.reuse, R194, R16 ;  /* 0x000000c2b810723c */ /* 0x040fe20000041810 */
[----:B------:R-:W3:Y:S07]  /*7220*/  LDSM.16.M88.4 R192, [R201] ;  /* 0x00000000c9c0783b */ /* 0x000eee0000000200 */
[C---:B--2---:R-:W-:Y:S08]  /*7230*/  HMMA.16816.F32.BF16 R20, R184.reuse, R180, R20 ;  /* 0x000000b4b814723c */ /* 0x044ff00000041814 */
[C---:B------:R-:W-:Y:S01]  /*7240*/  HMMA.16816.F32.BF16 R24, R184.reuse, R182, R24 ;  /* 0x000000b6b818723c */ /* 0x040fe20000041818 */
[----:B------:R-:W-:Y:S07]  /*7250*/  LDSM.16.M88.4 R180, [R209+-0x4000] ;  /* 0xffc00000d1b4783b */ /* 0x000fee0000000200 */
[C---:B----4-:R-:W-:Y:S08]  /*7260*/  HMMA.16816.F32.BF16 R28, R184.reuse, R172, R28 ;  /* 0x000000acb81c723c */ /* 0x050ff0000004181c */
[----:B------:R-:W-:Y:S01]  /*7270*/  HMMA.16816.F32.BF16 R32, R184, R174, R32 ;  /* 0x000000aeb820723c */ /* 0x000fe20000041820 */
[----:B------:R-:W2:Y:S05]  /*7280*/  LDSM.16.M88.4 R172, [R222+0x4000] ;  /* 0x00400000deac783b */ /* 0x000eaa0000000200 */
[----:B------:R-:W4:Y:S02]  /*7290*/  LDSM.16.M88.4 R184, [R209+-0x3800] ;  /* 0xffc80000d1b8783b */ /* 0x000f240000000200 */
[C---:B-1----:R-:W-:Y:S08]  /*72a0*/  HMMA.16816.F32.BF16 R4, R168.reuse, R176, R4 ;  /* 0x000000b0a804723c */ /* 0x042ff00000041804 */
[C---:B------:R-:W-:Y:S01]  /*72b0*/  HMMA.16816.F32.BF16 R8, R168.reuse, R178, R8 ;  /* 0x000000b2a808723c */ /* 0x040fe20000041808 */
[----:B------:R-:W1:Y:S07]  /*72c0*/  LDSM.16.M88.4 R176, [R209+-0x3000] ;  /* 0xffd00000d1b0783b */ /* 0x000e6e0000000200 */
[C---:B-----5:R-:W-:Y:S08]  /*72d0*/  HMMA.16816.F32.BF16 R12, R168.reuse, R188, R12 ;  /* 0x000000bca80c723c */ /* 0x060ff0000004180c */
[C---:B------:R-:W-:Y:S01]  /*72e0*/  HMMA.16816.F32.BF16 R16, R168.reuse, R190, R16 ;  /* 0x000000bea810723c */ /* 0x040fe20000041810 */
[----:B------:R-:W-:Y:S07]  /*72f0*/  LDSM.16.M88.4 R188, [R220+0x8000] ;  /* 0x00800000dcbc783b */ /* 0x000fee0000000200 */
[C---:B------:R-:W-:Y:S08]  /*7300*/  HMMA.16816.F32.BF16 R20, R168.reuse, R196, R20 ;  /* 0x000000c4a814723c */ /* 0x040ff00000041814 */
[C---:B------:R-:W-:Y:S01]  /*7310*/  HMMA.16816.F32.BF16 R24, R168.reuse, R198, R24 ;  /* 0x000000c6a818723c */ /* 0x040fe20000041818 */
[----:B------:R-:W-:Y:S07]  /*7320*/  LDSM.16.M88.4 R196, [R208+0x5000] ;  /* 0x00500000d0c4783b */ /* 0x000fee0000000200 */
[C---:B---3--:R-:W-:Y:S08]  /*7330*/  HMMA.16816.F32.BF16 R28, R168.reuse, R192, R28 ;  /* 0x000000c0a81c723c */ /* 0x048ff0000004181c */
[----:B------:R-:W-:Y:S01]  /*7340*/  HMMA.16816.F32.BF16 R32, R168, R194, R32 ;  /* 0x000000c2a820723c */ /* 0x000fe20000041820 */
[----:B------:R-:W3:Y:S05]  /*7350*/  LDSM.16.M88.4 R168, [R209+-0x2800] ;  /* 0xffd80000d1a8783b */ /* 0x000eea0000000200 */
[----:B------:R-:W5:Y:S02]  /*7360*/  LDSM.16.M88.4 R192, [R208+0x4000] ;  /* 0x00400000d0c0783b */ /* 0x000f640000000200 */
        /* <DEDUP_REMOVED lines=8> */
[----:B------:R-:W-:Y:S07]  /*73f0*/  LDSM.16.M88.4 R176, [R203] ;  /* 0x00000000cbb0783b */ /* 0x000fee0000000200 */
[C---:B---3--:R-:W-:Y:S08]  /*7400*/  HMMA.16816.F32.BF16 R28, R172.reuse, R168, R28 ;  /* 0x000000a8ac1c723c */ /* 0x048ff0000004181c */
[----:B------:R-:W-:Y:S01]  /*7410*/  HMMA.16816.F32.BF16 R32, R172, R170, R32 ;  /* 0x000000aaac20723c */ /* 0x000fe20000041820 */
[----:B------:R-:W-:Y:S05]  /*7420*/  LDSM.16.M88.4 R172, [R202] ;  /* 0x00000000caac783b */ /* 0x000fea0000000200 */
[----:B------:R-:W1:Y:S02]  /*7430*/  LDSM.16.M88.4 R168, [R221+0x8000] ;  /* 0x00800000dda8783b */ /* 0x000e640000000200 */
[C---:B-----5:R-:W-:Y:S03]  /*7440*/  HMMA.16816.F32.BF16 R4, R188.reuse, R192, R4 ;  /* 0x000000c0bc04723c */ /* 0x060fe60000041804 */
[----:B------:R-:W3:Y:S05]  /*7450*/  LDSM.16.M88.4 R200, [R204] ;  /* 0x00000000ccc8783b */ /* 0x000eea0000000200 */
[C---:B------:R-:W-:Y:S01]  /*7460*/  HMMA.16816.F32.BF16 R8, R188.reuse, R194, R8 ;  /* 0x000000c2bc08723c */ /* 0x040fe20000041808 */
[----:B------:R-:W5:Y:S07]  /*7470*/  LDSM.16.M88.4 R192, [R205] ;  /* 0x00000000cdc0783b */ /* 0x000f6e0000000200 */
[C---:B--2---:R-:W-:Y:S08]  /*7480*/  HMMA.16816.F32.BF16 R12, R188.reuse, R180, R12 ;  /* 0x000000b4bc0c723c */ /* 0x044ff0000004180c */
[C---:B------:R-:W-:Y:S01]  /*7490*/  HMMA.16816.F32.BF16 R16, R188.reuse, R182, R16 ;  /* 0x000000b6bc10723c */ /* 0x040fe20000041810 */
[----:B------:R-:W-:Y:S07]  /*74a0*/  LDSM.16.M88.4 R180, [R223+0x8000] ;  /* 0x00800000dfb4783b */ /* 0x000fee0000000200 */
[C---:B------:R-:W-:Y:S08]  /*74b0*/  HMMA.16816.F32.BF16 R20, R188.reuse, R196, R20 ;  /* 0x000000c4bc14723c */ /* 0x040ff00000041814 */
[C---:B------:R-:W-:Y:S01]  /*74c0*/  HMMA.16816.F32.BF16 R24, R188.reuse, R198, R24 ;  /* 0x000000c6bc18723c */ /* 0x040fe20000041818 */
[----:B------:R-:W2:Y:S05]  /*74d0*/  LDSM.16.M88.4 R196, [R206] ;  /* 0x00000000cec4783b */ /* 0x000eaa0000000200 */
[----:B------:R-:W2:Y:S02]  /*74e0*/  LDSM.16.M88.4 R204, [R207] ;  /* 0x00000000cfcc783b */ /* 0x000ea40000000200 */
[C---:B----4-:R-:W-:Y:S08]  /*74f0*/  HMMA.16816.F32.BF16 R28, R188.reuse, R184, R28 ;  /* 0x000000b8bc1c723c */ /* 0x050ff0000004181c */
[----:B------:R-:W-:Y:S01]  /*7500*/  HMMA.16816.F32.BF16 R32, R188, R186, R32 ;  /* 0x000000babc20723c */ /* 0x000fe20000041820 */
[----:B------:R-:W4:Y:S05]  /*7510*/  LDSM.16.M88.4 R184, [R214] ;  /* 0x00000000d6b8783b */ /* 0x000f2a0000000200 */
[----:B------:R-:W2:Y:S02]  /*7520*/  LDSM.16.M88.4 R188, [R215] ;  /* 0x00000000d7bc783b */ /* 0x000ea40000000200 */
[C---:B-1----:R-:W-:Y:S08]  /*7530*/  HMMA.16816.F32.BF16 R4, R168.reuse, R172, R4 ;  /* 0x000000aca804723c */ /* 0x042ff00000041804 */
[C---:B------:R-:W-:Y:S01]  /*7540*/  HMMA.16816.F32.BF16 R8, R168.reuse, R174, R8 ;  /* 0x000000aea808723c */ /* 0x040fe20000041808 */
[----:B------:R-:W-:Y:S07]  /*7550*/  LDSM.16.M88.4 R172, [R222+0x8000] ;  /* 0x00800000deac783b */ /* 0x000fee0000000200 */
[C---:B------:R-:W-:Y:S08]  /*7560*/  HMMA.16816.F32.BF16 R12, R168.reuse, R176, R12 ;  /* 0x000000b0a80c723c */ /* 0x040ff0000004180c */
[C---:B------:R-:W-:Y:S01]  /*7570*/  HMMA.16816.F32.BF16 R16, R168.reuse, R178, R16 ;  /* 0x000000b2a810723c */ /* 0x040fe20000041810 */
[----:B------:R-:W1:Y:S07]  /*7580*/  LDSM.16.M88.4 R176, [R209+-0x2000] ;  /* 0xffe00000d1b0783b */ /* 0x000e6e0000000200 */
[C---:B---3--:R-:W-:Y:S08]  /*7590*/  HMMA.16816.F32.BF16 R20, R168.reuse, R200, R20 ;  /* 0x000000c8a814723c */ /* 0x048ff00000041814 */
[C---:B------:R-:W-:Y:S01]  /*75a0*/  HMMA.16816.F32.BF16 R24, R168.reuse, R202, R24 ;  /* 0x000000caa818723c */ /* 0x040fe20000041818 */
[----:B------:R-:W3:Y:S07]  /*75b0*/  LDSM.16.M88.4 R200, [R209+-0x1800] ;  /* 0xffe80000d1c8783b */ /* 0x000eee0000000200 */
[C---:B-----5:R-:W-:Y:S08]  /*75c0*/  HMMA.16816.F32.BF16 R28, R168.reuse, R192, R28 ;  /* 0x000000c0a81c723c */ /* 0x060ff0000004181c */
[----:B------:R-:W-:Y:S01]  /*75d0*/  HMMA.16816.F32.BF16 R32, R168, R194, R32 ;  /* 0x000000c2a820723c */ /* 0x000fe20000041820 */
[----:B------:R-:W5:Y:S05]  /*75e0*/  LDSM.16.M88.4 R168, [R209+-0x1000] ;  /* 0xfff00000d1a8783b */ /* 0x000f6a0000000200 */
[----:B------:R-:W1:Y:S02]  /*75f0*/  LDSM.16.M88.4 R192, [R209+-0x800] ;  /* 0xfff80000d1c0783b */ /* 0x000e640000000200 */
[C---:B--2---:R-:W-:Y:S08]  /*7600*/  HMMA.16816.F32.BF16 R4, R180.reuse, R196, R4 ;  /* 0x000000c4b404723c */ /* 0x044ff00000041804 */
[C---:B------:R-:W-:Y:S01]  /*7610*/  HMMA.16816.F32.BF16 R8, R180.reuse, R198, R8 ;  /* 0x000000c6b408723c */ /* 0x040fe20000041808 */
[----:B------:R-:W-:Y:S07]  /*7620*/  LDSM.16.M88.4 R196, [R208+0x6000] ;  /* 0x00600000d0c4783b */ /* 0x000fee0000000200 */
[C---:B------:R-:W-:Y:S08]  /*7630*/  HMMA.16816.F32.BF16 R12, R180.reuse, R204, R12 ;  /* 0x000000ccb40c723c */ /* 0x040ff0000004180c */
[C---:B------:R-:W-:Y:S01]  /*7640*/  HMMA.16816.F32.BF16 R16, R180.reuse, R206, R16 ;  /* 0x000000ceb410723c */ /* 0x040fe20000041810 */
[----:B------:R-:W-:Y:S07]  /*7650*/  LDSM.16.M88.4 R204, [R208+0x6800] ;  /* 0x00680000d0cc783b */ /* 0x000fee0000000200 */
[C---:B----4-:R-:W-:Y:S08]  /*7660*/  HMMA.16816.F32.BF16 R20, R180.reuse, R184, R20 ;  /* 0x000000b8b414723c */ /* 0x050ff00000041814 */
[C---:B------:R-:W-:Y:S01]  /*7670*/  HMMA.16816.F32.BF16 R24, R180.reuse, R186, R24 ;  /* 0x000000bab418723c */ /* 0x040fe20000041818 */
[----:B------:R-:W2:Y:S07]  /*7680*/  LDSM.16.M88.4 R184, [R220+0xc000] ;  /* 0x00c00000dcb8783b */ /* 0x000eae0000000200 */
[C---:B------:R-:W-:Y:S08]  /*7690*/  HMMA.16816.F32.BF16 R28, R180.reuse, R188, R28 ;  /* 0x000000bcb41c723c */ /* 0x040ff0000004181c */
[----:B------:R-:W-:Y:S01]  /*76a0*/  HMMA.16816.F32.BF16 R32, R180, R190, R32 ;  /* 0x000000beb420723c */ /* 0x000fe20000041820 */
[----:B------:R-:W4:Y:S05]  /*76b0*/  LDSM.16.M88.4 R180, [R208+0x7000] ;  /* 0x00700000d0b4783b */ /* 0x000f2a0000000200 */
[----:B------:R-:W2:Y:S02]  /*76c0*/  LDSM.16.M88.4 R188, [R208+0x7800] ;  /* 0x00780000d0bc783b */ /* 0x000ea40000000200 */
[C---:B-1----:R-:W-:Y:S08]  /*76d0*/  HMMA.16816.F32.BF16 R4, R172.reuse, R176, R4 ;  /* 0x000000b0ac04723c */ /* 0x042ff00000041804 */
[C---:B------:R-:W-:Y:S01]  /*76e0*/  HMMA.16816.F32.BF16 R8, R172.reuse, R178, R8 ;  /* 0x000000b2ac08723c */ /* 0x040fe20000041808 */
[----:B------:R-:W-:Y:S07]  /*76f0*/  LDSM.16.M88.4 R176, [R216] ;  /* 0x00000000d8b0783b */ /* 0x000fee0000000200 */
[C---:B---3--:R-:W-:Y:S08]  /*7700*/  HMMA.16816.F32.BF16 R12, R172.reuse, R200, R12 ;  /* 0x000000c8ac0c723c */ /* 0x048ff0000004180c */
[C---:B------:R-:W-:Y:S01]  /*7710*/  HMMA.16816.F32.BF16 R16, R172.reuse, R202, R16 ;  /* 0x000000caac10723c */ /* 0x040fe20000041810 */
[----:B------:R-:W-:Y:S07]  /*7720*/  LDSM.16.M88.4 R200, [R217] ;  /* 0x00000000d9c8783b */ /* 0x000fee0000000200 */
[C---:B-----5:R-:W-:Y:S08]  /*7730*/  HMMA.16816.F32.BF16 R20, R172.reuse, R168, R20 ;  /* 0x000000a8ac14723c */ /* 0x060ff00000041814 */
[C---:B------:R-:W-:Y:S01]  /*7740*/  HMMA.16816.F32.BF16 R24, R172.reuse, R170, R24 ;  /* 0x000000aaac18723c */ /* 0x040fe20000041818 */
[----:B------:R-:W1:Y:S07]  /*7750*/  LDSM.16.M88.4 R168, [R221+0xc000] ;  /* 0x00c00000dda8783b */ /* 0x000e6e0000000200 */
[C---:B------:R-:W-:Y:S08]  /*7760*/  HMMA.16816.F32.BF16 R28, R172.reuse, R192, R28 ;  /* 0x000000c0ac1c723c */ /* 0x040ff0000004181c */
[----:B------:R-:W-:Y:S01]  /*7770*/  HMMA.16816.F32.BF16 R32, R172, R194, R32 ;  /* 0x000000c2ac20723c */ /* 0x000fe20000041820 */
[----:B------:R-:W3:Y:S05]  /*7780*/  LDSM.16.M88.4 R172, [R218] ;  /* 0x00000000daac783b */ /* 0x000eea0000000200 */
[----:B------:R-:W5:Y:S02]  /*7790*/  LDSM.16.M88.4 R192, [R219] ;  /* 0x00000000dbc0783b */ /* 0x000f640000000200 */
[C---:B--2---:R-:W-:Y:S08]  /*77a0*/  HMMA.16816.F32.BF16 R4, R184.reuse, R196, R4 ;  /* 0x000000c4b804723c */ /* 0x044ff00000041804 */
[C---:B------:R-:W-:Y:S01]  /*77b0*/  HMMA.16816.F32.BF16 R8, R184.reuse, R198, R8 ;  /* 0x000000c6b808723c */ /* 0x040fe20000041808 */
[----:B------:R-:W-:Y:S07]  /*77c0*/  LDSM.16.M88.4 R196, [R224] ;  /* 0x00000000e0c4783b */ /* 0x000fee0000000200 */
[C---:B------:R-:W-:Y:S08]  /*77d0*/  HMMA.16816.F32.BF16 R12, R184.reuse, R204, R12 ;  /* 0x000000ccb80c723c */ /* 0x040ff0000004180c */
[C---:B------:R-:W-:Y:S01]  /*77e0*/  HMMA.16816.F32.BF16 R16, R184.reuse, R206, R16 ;  /* 0x000000ceb810723c */ /* 0x040fe20000041810 */
[----:B------:R-:W-:Y:S07]  /*77f0*/  LDSM.16.M88.4 R204, [R225] ;  /* 0x00000000e1cc783b */ /* 0x000fee0000000200 */
[C---:B----4-:R-:W-:Y:S08]  /*7800*/  HMMA.16816.F32.BF16 R20, R184.reuse, R180, R20 ;  /* 0x000000b4b814723c */ /* 0x050ff00000041814 */
[C---:B------:R-:W-:Y:S01]  /*7810*/  HMMA.16816.F32.BF16 R24, R184.reuse, R182, R24 ;  /* 0x000000b6b818723c */ /* 0x040fe20000041818 */
[----:B------:R-:W2:Y:S07]  /*7820*/  LDSM.16.M88.4 R180, [R223+0xc000] ;  /* 0x00c00000dfb4783b */ /* 0x000eae0000000200 */
[C---:B------:R-:W-:Y:S08]  /*7830*/  HMMA.16816.F32.BF16 R28, R184.reuse, R188, R28 ;  /* 0x000000bcb81c723c */ /* 0x040ff0000004181c */
[----:B------:R-:W-:Y:S01]  /*7840*/  HMMA.16816.F32.BF16 R32, R184, R190, R32 ;  /* 0x000000beb820723c */ /* 0x000fe20000041820 */
[----:B------:R-:W4:Y:S05]  /*7850*/  LDSM.16.M88.4 R184, [R226] ;  /* 0x00000000e2b8783b */ /* 0x000f2a0000000200 */
[----:B------:R-:W2:Y:S02]  /*7860*/  LDSM.16.M88.4 R188, [R227] ;  /* 0x00000000e3bc783b */ /* 0x000ea40000000200 */
[C---:B-1----:R-:W-:Y:S08]  /*7870*/  HMMA.16816.F32.BF16 R4, R168.reuse, R176, R4 ;  /* 0x000000b0a804723c */ /* 0x042ff00000041804 */
[C---:B------:R-:W-:Y:S01]  /*7880*/  HMMA.16816.F32.BF16 R8, R168.reuse, R178, R8 ;  /* 0x000000b2a808723c */ /* 0x040fe20000041808 */
[----:B------:R-:W-:Y:S07]  /*7890*/  LDSM.16.M88.4 R176, [R209] ;  /* 0x00000000d1b0783b */ /* 0x000fee0000000200 */
        /* <DEDUP_REMOVED lines=8> */
[----:B------:R-:W3:Y:S05]  /*7920*/  LDSM.16.M88.4 R168, [R209+0x1000] ;  /* 0x00100000d1a8783b */ /* 0x000eea0000000200 */
[----:B------:R-:W5:Y:S02]  /*7930*/  LDSM.16.M88.4 R192, [R209+0x1800] ;  /* 0x00180000d1c0783b */ /* 0x000f640000000200 */
[C---:B--2---:R-:W-:Y:S01]  /*7940*/  HMMA.16816.F32.BF16 R4, R180.reuse, R196, R4 ;  /* 0x000000c4b404723c */ /* 0x044fe20000041804 */
[----:B------:R-:W-:Y:S04]  /*7950*/  DEPBAR.LE SB0, 0x0 ;  /* 0x000080000000791a */ /* 0x000fe80000000000 */
[----:B------:R-:W-:Y:S03]  /*7960*/  BAR.SYNC.DEFER_BLOCKING 0x0 ;  /* 0x0000000000007b1d */ /* 0x000fe60000010000 */
[C---:B------:R-:W-:Y:S08]  /*7970*/  HMMA.16816.F32.BF16 R8, R180.reuse, R198, R8 ;  /* 0x000000c6b408723c */ /* 0x040ff00000041808 */
[C---:B------:R-:W-:Y:S08]  /*7980*/  HMMA.16816.F32.BF16 R12, R180.reuse, R204, R12 ;  /* 0x000000ccb40c723c */ /* 0x040ff0000004180c */
[C---:B------:R-:W-:Y:S08]  /*7990*/  HMMA.16816.F32.BF16 R16, R180.reuse, R206, R16 ;  /* 0x000000ceb410723c */ /* 0x040ff00000041810 */
[C---:B----4-:R-:W-:Y:S08]  /*79a0*/  HMMA.16816.F32.BF16 R20, R180.reuse, R184, R20 ;  /* 0x000000b8b414723c */ /* 0x050ff00000041814 */
[C---:B------:R-:W-:Y:S08]  /*79b0*/  HMMA.16816.F32.BF16 R24, R180.reuse, R186, R24 ;  /* 0x000000bab418723c */ /* 0x040ff00000041818 */
[C---:B------:R-:W-:Y:S08]  /*79c0*/  HMMA.16816.F32.BF16 R28, R180.reuse, R188, R28 ;  /* 0x000000bcb41c723c */ /* 0x040ff0000004181c */
[----:B------:R-:W-:Y:S08]  /*79d0*/  HMMA.16816.F32.BF16 R32, R180, R190, R32 ;  /* 0x000000beb420723c */ /* 0x000ff00000041820 */
[C---:B-1----:R-:W-:Y:S08]  /*79e0*/  HMMA.16816.F32.BF16 R4, R172.reuse, R176, R4 ;  /* 0x000000b0ac04723c */ /* 0x042ff00000041804 */
[C---:B------:R-:W-:Y:S08]  /*79f0*/  HMMA.16816.F32.BF16 R8, R172.reuse, R178, R8 ;  /* 0x000000b2ac08723c */ /* 0x040ff00000041808 */
[C---:B------:R-:W-:Y:S08]  /*7a00*/  HMMA.16816.F32.BF16 R12, R172.reuse, R200, R12 ;  /* 0x000000c8ac0c723c */ /* 0x040ff0000004180c */
[C---:B------:R-:W-:Y:S08]  /*7a10*/  HMMA.16816.F32.BF16 R16, R172.reuse, R202, R16 ;  /* 0x000000caac10723c */ /* 0x040ff00000041810 */
[C---:B---3--:R-:W-:Y:S08]  /*7a20*/  HMMA.16816.F32.BF16 R20, R172.reuse, R168, R20 ;  /* 0x000000a8ac14723c */ /* 0x048ff00000041814 */
[C---:B------:R-:W-:Y:S08]  /*7a30*/  HMMA.16816.F32.BF16 R24, R172.reuse, R170, R24 ;  /* 0x000000aaac18723c */ /* 0x040ff00000041818 */
[C---:B-----5:R-:W-:Y:S08]  /*7a40*/  HMMA.16816.F32.BF16 R28, R172.reuse, R192, R28 ;  /* 0x000000c0ac1c723c */ /* 0x060ff0000004181c */
[----:B------:R-:W-:Y:S01]  /*7a50*/  HMMA.16816.F32.BF16 R32, R172, R194, R32 ;  /* 0x000000c2ac20723c */ /* 0x000fe20000041820 */
[----:B------:R-:W-:Y:S07]  /*7a60*/  @!UPT UIADD3 URZ, URZ, URZ, URZ ;  /* 0x0000003f3f3ff290 */ /* 0x000fee000fffe03f */
[----:B------:R-:W-:-:S11]  /*7a70*/  @!P0 BRA `(.L_x_4846) ;  /* 0x0000056000008947 */ /* 0x000fd60003800000 */
[----:B------:R-:W-:Y:S01]  /*7a80*/  IMAD.MOV.U32 R0, RZ, RZ, 0x1 ;  /* 0x00000001ff007424 */ /* 0x000fe200078e00ff */
        /* <DEDUP_REMOVED lines=11> */
[C---:B------:R-:W-:Y:S01]  /*7b40*/  IMAD.SHL.U32 R176, R240.reuse, 0x2, RZ ;  /* 0x00000002f0b07824 */ /* 0x040fe200078e00ff */
[----:B------:R-:W-:Y:S01]  /*7b50*/  SHF.L.U64.HI R173, R239, 0x1, R230 ;  /* 0x00000001efad7819 */ /* 0x000fe200000102e6 */
[C---:B------:R-:W-:Y:S01]  /*7b60*/  IMAD.SHL.U32 R175, R231.reuse, 0x2, RZ ;  /* 0x00000002e7af7824 */ /* 0x040fe200078e00ff */
        /* <DEDUP_REMOVED lines=28> */
.L_x_4925:
        /* <DEDUP_REMOVED lines=22> */
.L_x_4926:
[C---:B---3--:R-:W-:Y:S02]  /*7e90*/  IADD3 R2, -R233.reuse, 0x10, RZ ;  /* 0x00000010e9027810 */ /* 0x048fe40007ffe1ff */
[----:B------:R-:W-:Y:S02]  /*7ea0*/  LOP3.LUT R238, R238, 0xfffffff7, RZ, 0xc0, !PT ;  /* 0xfffffff7eeee7812 */ /* 0x000fe400078ec0ff */
[----:B------:R-:W-:Y:S02]  /*7eb0*/  ISETP.NE.U32.AND P0, PT, R233, RZ, PT ;  /* 0x000000ffe900720c */ /* 0x000fe40003f05070 */
[----:B------:R-:W-:Y:S02]  /*7ec0*/  LOP3.LUT R2, R2, 0xf, RZ, 0xc0, !PT ;  /* 0x0000000f02027812 */ /* 0x000fe400078ec0ff */
[----:B------:R-:W-:Y:S02]  /*7ed0*/  @P1 LOP3.LUT R238, R238, 0x8, RZ, 0xfc, !PT ;  /* 0x00000008eeee1812 */ /* 0x000fe400078efcff */
[----:B--2---:R-:W-:Y:S04]  /*7ee0*/  IADD3 R2, P1, P5, R2, R0, R175 ;  /* 0x0000000002027210 */ /* 0x004fe80007d3e0af */
[----:B----4-:R-:W-:Y:S02]  /*7ef0*/  IADD3.X R3, RZ, R132, R171, P1, P5 ;  /* 0x00000084ff037210 */ /* 0x010fe40000fea4ab */
[----:B------:R-:W-:Y:S02]  /*7f00*/  IADD3 R168, P5, R0, R177, RZ ;  /* 0x000000b100a87210 */ /* 0x000fe40007fbe0ff */
[----:B------:R-:W-:Y:S01]  /*7f10*/  LOP3.LUT P1, RZ, R238, 0x8, RZ, 0xc0, !PT ;  /* 0x00000008eeff7812 */ /* 0x000fe2000782c0ff */
        /* <DEDUP_REMOVED lines=12> */
.L_x_4846:
[----:B------:R-:W-:Y:S05]  /*7fe0*/  BSYNC B0 ;  /* 0x0000000000007941 */ /* 0x000fea0003800000 */
.L_x_4845:
        /* <DEDUP_REMOVED lines=41> */
.L_x_4927:
[----:B--2---:R-:W-:Y:S01]  /*8280*/  FMNMX.FTZ R3, R0, R132, !PT ;  /* 0x0000008400037209 */ /* 0x004fe20007810000 */
[C---:B-1----:R-:W-:Y:S01]  /*8290*/  FMUL.FTZ R132, R133.reuse, c[0x0][0x2d0] ;  /* 0x0000b40085847a20 */ /* 0x042fe20000410000 */
[----:B------:R-:W-:Y:S01]  /*82a0*/  WARPSYNC 0xffffffff ;  /* 0xffffffff00007948 */ /* 0x000fe20003800000 */
[----:B------:R-:W-:Y:S01]  /*82b0*/  FADD.FTZ R0, -R133, R134 ;  /* 0x0000008685007221 */ /* 0x000fe20000010100 */
[----:B------:R-:W-:Y:S01]  /*82c0*/  ISETP.GT.AND P0, PT, R234, R242, PT ;  /* 0x000000f2ea00720c */ /* 0x000fe20003f04270 */
        /* <DEDUP_REMOVED lines=20> */
[----:B------:R3:W-:Y:S10]  /*8410*/  MUFU.EX2 R13, R4 ;  /* 0x00000004000d7308 */ /* 0x0007f40000000800 */
[----:B------:R-:W4:Y:S10]  /*8420*/  MUFU.EX2 R9, R9 ;  /* 0x0000000900097308 */ /* 0x000f340000000800 */
[----:B------:R-:W-:Y:S01]  /*8430*/  MUFU.EX2 R132, R132 ;  /* 0x0000008400847308 */ /* 0x000fe20000000800 */
[----:B---3--:R-:W-:Y:S04]  /*8440*/  FMUL.FTZ R4, R3, c[0x0][0x2d0] ;  /* 0x0000b40003047a20 */ /* 0x008fe80000410000 */
        /* <DEDUP_REMOVED lines=16> */
[----:B------:R-:W-:Y:S02]  /*8550*/  FFMA.FTZ R172, R15, c[0x0][0x2d0], -R4 ;  /* 0x0000b4000fac7a23 */ /* 0x000fe40000010804 */
[----:B------:R-:W-:Y:S10]  /*8560*/  MUFU.EX2 R197, R173 ;  /* 0x000000ad00c57308 */ /* 0x000ff40000000800 */
[----:B------:R-:W-:Y:S10]  /*8570*/  MUFU.EX2 R196, R172 ;  /* 0x000000ac00c47308 */ /* 0x000ff40000000800 */
[----:B------:R-:W-:Y:S10]  /*8580*/  MUFU.EX2 R173, R189 ;  /* 0x000000bd00ad7308 */ /* 0x000ff40000000800 */
[----:B------:R-:W-:Y:S01]  /*8590*/  MUFU.EX2 R172, R190 ;  /* 0x000000be00ac7308 */ /* 0x000fe20000000800 */
[----:B-1----:R-:W-:Y:S01]  /*85a0*/  FFMA.FTZ R0, R2, R237, R12 ;  /* 0x000000ed02007223 */ /* 0x002fe2000001000c */
[----:B--2---:R-:W-:Y:S01]  /*85b0*/  F2FP.BF16.PACK_AB R168, R8, R12 ;  /* 0x0000000c08a8723e */ /* 0x004fe200000010ff */
[----:B------:R-:W-:Y:S01]  /*85c0*/  FMUL.FTZ R32, R2, R136 ;  /* 0x0000008802207220 */ /* 0x000fe20000410000 */
[----:B----4-:R-:W-:Y:S01]  /*85d0*/  F2FP.BF16.PACK_AB R170, R9, R13 ;  /* 0x0000000d09aa723e */ /* 0x010fe200000010ff */
[----:B------:R-:W-:Y:S01]  /*85e0*/  FADD.FTZ R5, R8, R0 ;  /* 0x0000000008057221 */ /* 0x000fe20000010000 */
[----:B---3--:R-:W-:Y:S01]  /*85f0*/  F2FP.BF16.PACK_AB R169, R7, R10 ;  /* 0x0000000a07a9723e */ /* 0x008fe200000010ff */
[----:B------:R-:W-:Y:S02]  /*8600*/  FADD.FTZ R0, -R3, R135 ;  /* 0x0000008703007221 */ /* 0x000fe40000010100 */
[----:B------:R-:W-:Y:S02]  /*8610*/  FMUL.FTZ R33, R2, R137 ;  /* 0x0000008902217220 */ /* 0x000fe40000410000 */
[----:B------:R-:W-:Y:S02]  /*8620*/  FMUL.FTZ R0, R0, c[0x0][0x2d0] ;  /* 0x0000b40000007a20 */ /* 0x000fe40000410000 */
[----:B------:R-:W-:Y:S02]  /*8630*/  FFMA.FTZ R135, R11, c[0x0][0x2d0], -R4 ;  /* 0x0000b4000b877a23 */ /* 0x000fe40000010804 */
[C---:B------:R-:W-:Y:S02]  /*8640*/  FMUL.FTZ R12, R2.reuse, R156 ;  /* 0x0000009c020c7220 */ /* 0x040fe40000410000 */
[----:B------:R-:W1:Y:S01]  /*8650*/  MUFU.EX2 R0, R0 ;  /* 0x0000000000007308 */ /* 0x000e620000000800 */
[C---:B------:R-:W-:Y:S02]  /*8660*/  FMUL.FTZ R17, R2.reuse, R153 ;  /* 0x0000009902117220 */ /* 0x040fe40000410000 */
[----:B------:R-:W-:Y:S02]  /*8670*/  FADD.FTZ R4, R13, R5 ;  /* 0x000000050d047221 */ /* 0x000fe40000010000 */
[C---:B------:R-:W-:Y:S02]  /*8680*/  FMUL.FTZ R5, R2.reuse, R165 ;  /* 0x000000a502057220 */ /* 0x040fe40000410000 */
[----:B------:R-:W-:Y:S02]  /*8690*/  FADD.FTZ R180, R9, R4 ;  /* 0x0000000409b47221 */ /* 0x000fe40000010000 */
        /* <DEDUP_REMOVED lines=9> */
[----:B------:R-:W-:Y:S02]  /*8730*/  FMUL.FTZ R25, R2, R145 ;  /* 0x0000009102197220 */ /* 0x000fe40000410000 */
[C---:B-1----:R-:W-:Y:S02]  /*8740*/  FMUL.FTZ R34, R0.reuse, R138 ;  /* 0x0000008a00227220 */ /* 0x042fe40000410000 */
[C---:B------:R-:W-:Y:S02]  /*8750*/  FMUL.FTZ R35, R0.reuse, R139 ;  /* 0x0000008b00237220 */ /* 0x040fe40000410000 */
[----:B------:R-:W1:Y:S01]  /*8760*/  LDSM.16.MT88.4 R136, [R210] ;  /* 0x00000000d288783b */ /* 0x000e620000004200 */
[C---:B------:R-:W-:Y:S01]  /*8770*/  FFMA.FTZ R6, R0.reuse, R236, R10 ;  /* 0x000000ec00067223 */ /* 0x040fe2000001000a */
[----:B------:R-:W-:Y:S01]  /*8780*/  MUFU.EX2 R148, R186 ;  /* 0x000000ba00947308 */ /* 0x000fe20000000800 */
[C---:B------:R-:W-:Y:S02]  /*8790*/  FMUL.FTZ R10, R0.reuse, R162 ;  /* 0x000000a2000a7220 */ /* 0x040fe40000410000 */
[----:B------:R-:W-:Y:S02]  /*87a0*/  FADD.FTZ R152, R7, R6 ;  /* 0x0000000607987221 */ /* 0x000fe40000010000 */
[C---:B------:R-:W-:Y:S02]  /*87b0*/  FMUL.FTZ R6, R0.reuse, R166 ;  /* 0x000000a600067220 */ /* 0x040fe40000410000 */
[C---:B------:R-:W-:Y:S02]  /*87c0*/  FMUL.FTZ R7, R0.reuse, R167 ;  /* 0x000000a700077220 */ /* 0x040fe40000410000 */
[C---:B------:R-:W-:Y:S01]  /*87d0*/  FMUL.FTZ R11, R0.reuse, R163 ;  /* 0x000000a3000b7220 */ /* 0x040fe20000410000 */
[----:B------:R-:W-:Y:S01]  /*87e0*/  MUFU.EX2 R135, R176 ;  /* 0x000000b000877308 */ /* 0x000fe20000000800 */
[----:B------:R-:W-:Y:S01]  /*87f0*/  FMUL.FTZ R14, R0, R158 ;  /* 0x0000009e000e7220 */ /* 0x000fe20000410000 */
[----:B------:R-:W-:Y:S01]  /*8800*/  LDSM.16.MT88.4 R160, [R210+0x1800] ;  /* 0x00180000d2a0783b */ /* 0x000fe20000004200 */
[----:B--2---:R-:W-:Y:S01]  /*8810*/  F2FP.BF16.PACK_AB R171, R156, R153 ;  /* 0x000000999cab723e */ /* 0x004fe200000010ff */
        /* <DEDUP_REMOVED lines=10> */
[----:B------:R-:W2:Y:S01]  /*88c0*/  MUFU.EX2 R134, R179 ;  /* 0x000000b300867308 */ /* 0x000ea20000000800 */
[C---:B------:R-:W-:Y:S02]  /*88d0*/  FMUL.FTZ R31, R0.reuse, R143 ;  /* 0x0000008f001f7220 */ /* 0x040fe40000410000 */
[----:B------:R-:W-:Y:S01]  /*88e0*/  LDSM.16.MT88.4 R140, [R210+0x800] ;  /* 0x00080000d28c783b */ /* 0x000fe20000004200 */
[----:B------:R-:W-:Y:S02]  /*88f0*/  FMUL.FTZ R15, R0, R159 ;  /* 0x0000009f000f7220 */ /* 0x000fe40000410000 */
[C---:B------:R-:W-:Y:S01]  /*8900*/  FMUL.FTZ R24, R2.reuse, R144 ;  /* 0x0000009002187220 */ /* 0x040fe20000410000 */
[C---:B-1----:R-:W-:Y:S03]  /*8910*/  HMMA.16816.F32.BF16 R4, R168.reuse, R136, R4 ;  /* 0x00000088a804723c */ /* 0x042fe60000041804 */
[----:B------:R-:W-:Y:S02]  /*8920*/  MUFU.EX2 R144, R177 ;  /* 0x000000b100907308 */ /* 0x000fe40000000800 */
        /* <DEDUP_REMOVED lines=115> */
[----:B------:R-:W2:Y:S10]  /*9060*/  MUFU.EX2 R178, R175 ;  /* 0x000000af00b27308 */ /* 0x000eb40000000800 */
[----:B------:R-:W-:Y:S01]  /*9070*/  MUFU.EX2 R175, R183 ;  /* 0x000000b700af7308 */ /* 0x000fe20000000800 */
[C---:B-1----:R-:W-:Y:S03]  /*9080*/  HMMA.16816.F32.BF16 R44, R168.reuse, R136, R44 ;  /* 0x00000088a82c723c */ /* 0x042fe6000004182c */
[----:B---3--:R-:W-:Y:S04]  /*9090*/  FADD.FTZ R0, R2, R0 ;  /* 0x0000000002007221 */ /* 0x008fe80000010000 */
[----:B------:R-:W-:Y:S01]  /*90a0*/  FADD.FTZ R0, R144, R0 ;  /* 0x0000000090007221 */ /* 0x000fe20000010000 */
[C---:B------:R-:W-:Y:S01]  /*90b0*/  HMMA.16816.F32.BF16 R48, R168.reuse, R138, R48 ;  /* 0x0000008aa830723c */ /* 0x040fe20000041830 */
[----:B------:R-:W1:Y:S03]  /*90c0*/  LDSM.16.MT88.4 R136, [R213+0x2000] ;  /* 0x00200000d588783b */ /* 0x000e660000004200 */
[C---:B------:R-:W-:Y:S04]  /*90d0*/  FADD.FTZ R0, R135.reuse, R0 ;  /* 0x0000000087007221 */ /* 0x040fe80000010000 */
        /* <DEDUP_REMOVED lines=96> */
[----:B------:R-:W-:Y:S03]  /*96e0*/  MUFU.EX2 R2, R193 ;  /* 0x000000c100027308 */ /* 0x000fe60000000800 */
[C---:B-1----:R-:W-:Y:S07]  /*96f0*/  HMMA.16816.F32.BF16 R4, R136.reuse, R140, R4 ;  /* 0x0000008c8804723c */ /* 0x042fee0000041804 */
[----:B------:R-:W1:Y:S01]  /*9700*/  MUFU.EX2 R134, R191 ;  /* 0x000000bf00867308 */ /* 0x000e620000000800 */
[C---:B------:R-:W-:Y:S01]  /*9710*/  HMMA.16816.F32.BF16 R8, R136.reuse, R142, R8 ;  /* 0x0000008e8808723c */ /* 0x040fe20000041808 */
[----:B------:R-:W5:Y:S03]  /*9720*/  LDSM.16.MT88.4 R140, [R212+0x1000] ;  /* 0x00100000d48c783b */ /* 0x000f660000004200 */
[----:B----4-:R-:W-:Y:S04]  /*9730*/  F2FP.BF16.PACK_AB R170, R132, R135 ;  /* 0x0000008784aa723e */ /* 0x010fe800000010ff */
[C---:B--2---:R-:W-:Y:S08]  /*9740*/  HMMA.16816.F32.BF16 R12, R136.reuse, R144, R12 ;  /* 0x00000090880c723c */ /* 0x044ff0000004180c */
[C---:B------:R-:W-:Y:S01]  /*9750*/  HMMA.16816.F32.BF16 R16, R136.reuse, R146, R16 ;  /* 0x000000928810723c */ /* 0x040fe20000041810 */
[----:B------:R-:W2:Y:S03]  /*9760*/  LDSM.16.MT88.4 R144, [R210+0x3000] ;  /* 0x00300000d290783b */ /* 0x000ea60000004200 */
[----:B-1----:R-:W-:Y:S01]  /*9770*/  F2FP.BF16.PACK_AB R168, R2, R134 ;  /* 0x0000008602a8723e */ /* 0x002fe200000010ff */
[----:B------:R-:W-:Y:S03]  /*9780*/  FADD.FTZ R0, R134, R0 ;  /* 0x0000000086007221 */ /* 0x000fe60000010000 */
[C---:B---3--:R-:W-:Y:S01]  /*9790*/  HMMA.16816.F32.BF16 R20, R136.reuse, R148, R20 ;  /* 0x000000948814723c */ /* 0x048fe20000041814 */
[----:B------:R-:W-:Y:S03]  /*97a0*/  MUFU.EX2 R134, R192 ;  /* 0x000000c000867308 */ /* 0x000fe60000000800 */
[----:B------:R-:W-:Y:S02]  /*97b0*/  FADD.FTZ R0, R2, R0 ;  /* 0x0000000002007221 */ /* 0x000fe40000010000 */
[----:B------:R-:W-:Y:S02]  /*97c0*/  FADD.FTZ R2, R153, R152 ;  /* 0x0000009899027221 */ /* 0x000fe40000010000 */
[C---:B------:R-:W-:Y:S01]  /*97d0*/  HMMA.16816.F32.BF16 R24, R136.reuse, R150, R24 ;  /* 0x000000968818723c */ /* 0x040fe20000041818 */
[----:B------:R-:W1:Y:S03]  /*97e0*/  LDSM.16.MT88.4 R148, [R211+0x3000] ;  /* 0x00300000d394783b */ /* 0x000e660000004200 */
[----:B------:R-:W-:Y:S01]  /*97f0*/  FADD.FTZ R0, R135, R0 ;  /* 0x0000000087007221 */ /* 0x000fe20000010000 */
[----:B------:R-:W-:Y:S03]  /*9800*/  MOV R135, R3 ;  /* 0x0000000300877202 */ /* 0x000fe60000000f00 */
[C---:B-----5:R-:W-:Y:S01]  /*9810*/  HMMA.16816.F32.BF16 R28, R136.reuse, R140, R28 ;  /* 0x0000008c881c723c */ /* 0x060fe2000004181c */
[----:B------:R-:W-:Y:S03]  /*9820*/  LDSM.16.MT88.4 R152, [R211+0x1800] ;  /* 0x00180000d398783b */ /* 0x000fe60000004200 */
[----:B------:R-:W-:Y:S02]  /*9830*/  FADD.FTZ R237, R132, R0 ;  /* 0x0000000084ed7221 */ /* 0x000fe40000010000 */
[----:B------:R-:W-:Y:S01]  /*9840*/  FADD.FTZ R0, R156, R2 ;  /* 0x000000029c007221 */ /* 0x000fe20000010000 */
[----:B------:R-:W3:Y:S01]  /*9850*/  MUFU.EX2 R132, R195 ;  /* 0x000000c300847308 */ /* 0x000ee20000000800 */
[C---:B------:R-:W-:Y:S01]  /*9860*/  HMMA.16816.F32.BF16 R32, R136.reuse, R142, R32 ;  /* 0x0000008e8820723c */ /* 0x040fe20000041820 */
[----:B------:R-:W4:Y:S03]  /*9870*/  LDSM.16.MT88.4 R140, [R213+0x3000] ;  /* 0x00300000d58c783b */ /* 0x000f260000004200 */
[----:B------:R-:W-:Y:S04]  /*9880*/  FADD.FTZ R0, R197, R0 ;  /* 0x00000000c5007221 */ /* 0x000fe80000010000 */
[----:B------:R-:W-:Y:S01]  /*9890*/  FADD.FTZ R0, R196, R0 ;  /* 0x00000000c4007221 */ /* 0x000fe20000010000 */
[C---:B--2---:R-:W-:Y:S03]  /*98a0*/  HMMA.16816.F32.BF16 R36, R136.reuse, R144, R36 ;  /* 0x000000908824723c */ /* 0x044fe60000041824 */
[----:B------:R-:W-:Y:S04]  /*98b0*/  FADD.FTZ R0, R179, R0 ;  /* 0x00000000b3007221 */ /* 0x000fe80000010000 */
[----:B------:R-:W-:Y:S01]  /*98c0*/  FADD.FTZ R0, R178, R0 ;  /* 0x00000000b2007221 */ /* 0x000fe20000010000 */
[C---:B------:R-:W-:Y:S01]  /*98d0*/  HMMA.16816.F32.BF16 R40, R136.reuse, R146, R40 ;  /* 0x000000928828723c */ /* 0x040fe20000041828 */
[----:B------:R-:W2:Y:S03]  /*98e0*/  LDSM.16.MT88.4 R144, [R212+0x3000] ;  /* 0x00300000d490783b */ /* 0x000ea60000004200 */
[----:B------:R-:W-:Y:S01]  /*98f0*/  FADD.FTZ R0, R177, R0 ;  /* 0x00000000b1007221 */ /* 0x000fe20000010000 */
[----:B---3--:R-:W-:Y:S03]  /*9900*/  F2FP.BF16.PACK_AB R171, R132, R134 ;  /* 0x0000008684ab723e */ /* 0x008fe600000010ff */
        /* <DEDUP_REMOVED lines=12> */
[----:B------:R-:W-:Y:S01]  /*99d0*/  FADD.FTZ R2, R134, R0 ;  /* 0x0000000086027221 */ /* 0x000fe20000010000 */
[----:B------:R-:W-:Y:S02]  /*99e0*/  IADD3 R0, R234, -0x1, RZ ;  /* 0xffffffffea007810 */ /* 0x000fe40007ffe0ff */
[----:B------:R-:W-:Y:S01]  /*99f0*/  MOV R134, R133 ;  /* 0x0000008500867202 */ /* 0x000fe20000000f00 */
        /* <DEDUP_REMOVED lines=24> */
[C---:B---3--:R-:W-:Y:S08]  /*9b80*/  HMMA.16816.F32.BF16 R124, R136.reuse, R140, R124 ;  /* 0x0000008c887c723c */ /* 0x048ff0000004187c */
[----:B------:R-:W-:Y:S01]  /*9b90*/  HMMA.16816.F32.BF16 R128, R136, R142, R128 ;  /* 0x0000008e8880723c */ /* 0x000fe20000041880 */
[----:B------:R-:W1:Y:S07]  /*9ba0*/  LDSM.16.MT88.4 R136, [R212+0x1800] ;  /* 0x00180000d488783b */ /* 0x000e6e0000004200 */
        /* <DEDUP_REMOVED lines=8> */
[C---:B--2---:R-:W-:Y:S08]  /*9c30*/  HMMA.16816.F32.BF16 R148, R168.reuse, R144, R20 ;  /* 0x00000090a894723c */ /* 0x044ff00000041814 */
[C---:B------:R-:W-:Y:S07]  /*9c40*/  HMMA.16816.F32.BF16 R144, R168.reuse, R146, R24 ;  /* 0x00000092a890723c */ /* 0x040fee0000041818 */
[----:B------:R-:W-:Y:S01]  /*9c50*/  MOV R24, R3 ;  /* 0x0000000300187202 */ /* 0x000fe20000000f00 */
        /* <DEDUP_REMOVED lines=36> */
.L_x_4843:
[----:B------:R-:W-:Y:S05]  /*9ea0*/  BRA.DIV ~URZ, `(.L_x_4851) ;  /* 0x000069127f007947 */ /* 0x000fea000b800000 */
[----:B------:R1:W2:Y:S02]  /*9eb0*/  SHFL.BFLY PT, R0, R237, 0x2, 0x1f ;  /* 0x0c401f00ed007f89 */ /* 0x0002a400000e0000 */
.L_x_4928:
[----:B--2---:R-:W-:Y:S01]  /*9ec0*/  FADD.FTZ R4, R0, R237 ;  /* 0x000000ed00047221 */ /* 0x004fe20000010000 */
[----:B------:R-:W-:Y:S05]  /*9ed0*/  BRA.DIV ~URZ, `(.L_x_4852) ;  /* 0x000069327f007947 */ /* 0x000fea000b800000 */
[----:B------:R-:W2:Y:S02]  /*9ee0*/  SHFL.BFLY PT, R0, R236, 0x2, 0x1f ;  /* 0x0c401f00ec007f89 */ /* 0x000ea400000e0000 */
[----:B--2---:R-:W-:-:S02]  /*9ef0*/  FADD.FTZ R5, R0, R236 ;  /* 0x000000ec00057221 */ /* 0x004fc40000010000 */
[----:B------:R-:W2:Y:S04]  /*9f00*/  SHFL.BFLY PT, R0, R4, 0x1, 0x1f ;  /* 0x0c201f0004007f89 */ /* 0x000ea800000e0000 */
[----:B------:R3:W4:Y:S01]  /*9f10*/  SHFL.BFLY PT, R3, R5, 0x1, 0x1f ;  /* 0x0c201f0005037f89 */ /* 0x00072200000e0000 */
[----:B--2---:R-:W-:-:S05]  /*9f20*/  FADD.FTZ R4, R4, R0 ;  /* 0x0000000004047221 */ /* 0x004fca0000010000 */
.L_x_4929:
[----:B------:R-:W-:Y:S01]  /*9f30*/  FSETP.NE.FTZ.AND P1, PT, R4, RZ, PT ;  /* 0x000000ff0400720b */ /* 0x000fe20003f35000 */
[----:B----4-:R-:W-:Y:S01]  /*9f40*/  FADD.FTZ R3, R3, R5 ;  /* 0x0000000503037221 */ /* 0x010fe20000010000 */
[----:B------:R-:W-:Y:S02]  /*9f50*/  MOV R15, 0xff800000 ;  /* 0xff800000000f7802 */ /* 0x000fe40000000f00 */
[----:B------:R-:W-:Y:S02]  /*9f60*/  MOV R20, 0xff800000 ;  /* 0xff80000000147802 */ /* 0x000fe40000000f00 */
[----:B------:R-:W-:-:S07]  /*9f70*/  FSETP.NE.FTZ.AND P0, PT, R3, RZ, PT ;  /* 0x000000ff0300720b */ /* 0x000fce0003f15000 */
[----:B------:R-:W2:Y:S01]  /*9f80*/  @P1 MUFU.LG2 R0, R4 ;  /* 0x0000000400001308 */ /* 0x000ea20000000c00 */
[----:B------:R-:W-:-:S05]  /*9f90*/  @P1 MOV R2, 0x3f317218 ;  /* 0x3f31721800021802 */ /* 0x000fca0000000f00 */
[----:B------:R-:W-:Y:S02]  /*9fa0*/  @P1 FMUL.FTZ R2, R2, c[0x0][0x2d0] ;  /* 0x0000b40002021a20 */ /* 0x000fe40000410000 */
[----:B--2---:R-:W-:-:S04]  /*9fb0*/  @P1 FMUL.FTZ R0, R0, 0.69314718246459960938 ;  /* 0x3f31721800001820 */ /* 0x004fc80000410000 */
[----:B------:R-:W-:Y:S01]  /*9fc0*/  @P1 FFMA.FTZ R15, R2, R133, R0 ;  /* 0x00000085020f1223 */ /* 0x000fe20000010000 */
[----:B------:R-:W-:Y:S01]  /*9fd0*/  MOV R2, RZ ;  /* 0x000000ff00027202 */ /* 0x000fe20000000f00 */
[----:B------:R-:W2:Y:S08]  /*9fe0*/  @P0 MUFU.LG2 R0, R3 ;  /* 0x0000000300000308 */ /* 0x000eb00000000c00 */
[----:B------:R4:W5:Y:S01]  /*9ff0*/  @P1 MUFU.RCP R2, R4 ;  /* 0x0000000400021308 */ /* 0x0009620000001000 */
[----:B--2---:R-:W-:Y:S01]  /*a000*/  @P0 FMUL.FTZ R0, R0, 0.69314718246459960938 ;  /* 0x3f31721800000820 */ /* 0x004fe20000410000 */
[----:B----4-:R-:W-:Y:S01]  /*a010*/  @P0 MOV R4, 0x3f317218 ;  /* 0x3f31721800040802 */ /* 0x010fe20000000f00 */
[----:B-----5:R-:W-:-:S02]  /*a020*/  FMUL.FTZ R134, R2, R136 ;  /* 0x0000008802867220 */ /* 0x020fc40000410000 */
        /* <DEDUP_REMOVED lines=8> */
[----:B------:R-:W2:Y:S01]  /*a0b0*/  @P0 MUFU.RCP R0, R3 ;  /* 0x0000000300000308 */ /* 0x000ea20000001000 */
        /* <DEDUP_REMOVED lines=16> */
[----:B--2---:R-:W-:-:S02]  /*a1c0*/  FMUL.FTZ R156, R0, R46 ;  /* 0x0000002e009c7220 */ /* 0x004fc40000410000 */
        /* <DEDUP_REMOVED lines=106> */
.L_x_4825:
[----:B------:R2:W5:Y:S04]  /*a870*/  LDL R6, [R1] ;  /* 0x0000000001067983 */ /* 0x0005680000100800 */
        /* <DEDUP_REMOVED lines=8> */
[----:B---3--:R-:W-:Y:S01]  /*a900*/  IMAD.MOV.U32 R5, RZ, RZ, c[0x0][0x564] ;  /* 0x00015900ff057624 */ /* 0x008fe200078e00ff */
        /* <DEDUP_REMOVED lines=9> */
.L_x_4854:
[----:B--2---:R-:W-:Y:S05]  /*a9a0*/  BSYNC B0 ;  /* 0x0000000000007941 */ /* 0x004fea0003800000 */
.L_x_4853:
[----:B------:R-:W-:Y:S01]  /*a9b0*/  PRMT R0, R0, 0x9910, RZ ;  /* 0x0000991000007816 */ /* 0x000fe200000000ff */
[----:B------:R-:W-:Y:S01]  /*a9c0*/  BSSY B1, `(.L_x_4855) ;  /* 0x0000424000017945 */ /* 0x000fe20003800000 */
[----:B-----5:R-:W-:Y:S02]  /*a9d0*/  IMAD.MOV.U32 R106, RZ, RZ, R6 ;  /* 0x000000ffff6a7224 */ /* 0x020fe400078e0006 */
[----:B------:R-:W-:-:S13]  /*a9e0*/  ISETP.NE.AND P0, PT, R0, RZ, PT ;  /* 0x000000ff0000720c */ /* 0x000fda0003f05270 */
[----:B------:R-:W-:Y:S05]  /*a9f0*/  @!P0 BRA `(.L_x_4856) ;  /* 0x0000339000008947 */ /* 0x000fea0003800000 */
[----:B---3--:R-:W2:Y:S04]  /*aa00*/  LDL R5, [R1+0x24] ;  /* 0x0000240001057983 */ /* 0x008ea80000100800 */
        /* <DEDUP_REMOVED lines=160> */
.L_x_4857:
[----:B-1----:R-:W2:Y:S04]  /*b410*/  LDL.LU R6, [R1+0x14] ;  /* 0x0000140001067983 */ /* 0x002ea80000300800 */
[----:B------:R-:W3:Y:S04]  /*b420*/  LDL.LU R3, [R1+0x8] ;  /* 0x0000080001037983 */ /* 0x000ee80000300800 */
[----:B------:R-:W4:Y:S04]  /*b430*/  LDL.LU R2, [R1+0x4c] ;  /* 0x00004c0001027983 */ /* 0x000f280000300800 */
        /* <DEDUP_REMOVED lines=8> */
[----:B------:R-:W-:-:S05]  /*b4c0*/  ISETP.NE.AND.EX P0, PT, RZ, c[0x0][0x504], PT, P0 ;  /* 0x00014100ff007a0c */ /* 0x000fca0003f05300 */
[----:B------:R-:W1:Y:S08]  /*b4d0*/  LDC.64 R12, c[0x0][R10+0x168] ;  /* 0x00005a000a0c7b82 */ /* 0x000e700000000a00 */
[----:B------:R1:W1:Y:S08]  /*b4e0*/  LDC.64 R18, c[0x0][R10+0x178] ;  /* 0x00005e000a127b82 */ /* 0x0002700000000a00 */
[----:B------:R1:W1:Y:S01]  /*b4f0*/  LDC.64 R16, c[0x0][R10+0x160] ;  /* 0x000058000a107b82 */ /* 0x0002620000000a00 */
[----:B--2---:R-:W-:-:S02]  /*b500*/  SEL R8, R6, RZ, !P0 ;  /* 0x000000ff06087207 */ /* 0x004fc40004000000 */
[----:B---3--:R-:W-:Y:S02]  /*b510*/  LOP3.LUT R11, R3, 0xffff, RZ, 0xc0, !PT ;  /* 0x0000ffff030b7812 */ /* 0x008fe400078ec0ff */
[----:B----4-:R-:W-:Y:S01]  /*b520*/  SEL R3, R2, RZ, !P0 ;  /* 0x000000ff02037207 */ /* 0x010fe20004000000 */
        /* <DEDUP_REMOVED lines=57> */
[----:B------:R-:W-:Y:S01]  /*b8c0*/  IMAD R9, R9, c[0x0][0x3a0], RZ ;  /* 0x0000e80009097a24 */ /* 0x000fe200078e02ff */
[----:B-1----:R-:W-:Y:S01]  /*b8d0*/  LEA R4, R235, R243, 0x5 ;  /* 0x000000f3eb047211 */ /* 0x002fe200078e28ff */
[C---:B------:R-:W-:Y:S01]  /*b8e0*/  IMAD.WIDE.U32 R2, R0.reuse, c[0x0][0x3a0], RZ ;  /* 0x0000e80000027a25 */ /* 0x040fe200078e00ff */
[----:B------:R-:W-:Y:S01]  /*b8f0*/  SHF.R.S32.HI R5, RZ, 0x1f, R8 ;  /* 0x0000001fff057819 */ /* 0x000fe20000011408 */
[----:B------:R1:W2:Y:S01]  /*b900*/  LDS.128 R28, [R229+0x80] ;  /* 0x00008000e51c7984 */ /* 0x0002a20000000c00 */
[----:B------:R-:W-:Y:S01]  /*b910*/  LEA R4, R21, R4, 0x7 ;  /* 0x0000000415047211 */ /* 0x000fe200078e38ff */
[----:B------:R-:W-:Y:S02]  /*b920*/  IMAD R0, R0, c[0x0][0x3a4], R9 ;  /* 0x0000e90000007a24 */ /* 0x000fe400078e0209 */
        /* <DEDUP_REMOVED lines=41> */
.L_x_4930:
[----:B------:R-:W-:Y:S05]  /*bbc0*/  BRA.DIV ~URZ, `(.L_x_4860) ;  /* 0x00004db27f007947 */ /* 0x000fea000b800000 */
[----:B------:R4:W2:Y:S02]  /*bbd0*/  SHFL.IDX PT, R0, R14, RZ, 0x181f ;  /* 0x00181fff0e007589 */ /* 0x0008a400000e0000 */
.L_x_4931:
        /* <DEDUP_REMOVED lines=25> */
.L_x_4862:
[----:B------:R-:W-:Y:S05]  /*bd70*/  BSYNC B0 ;  /* 0x0000000000007941 */ /* 0x000fea0003800000 */
.L_x_4861:
[----:B------:R-:W-:Y:S05]  /*bd80*/  BRA.DIV ~URZ, `(.L_x_4863) ;  /* 0x00004c627f007947 */ /* 0x000fea000b800000 */
[----:B---3--:R3:W4:Y:S04]  /*bd90*/  SHFL.IDX PT, R4, R5, 0x1, 0x181f ;  /* 0x00381f0005047f89 */ /* 0x00872800000e0000 */
[----:B--2---:R3:W2:Y:S02]  /*bda0*/  SHFL.IDX PT, R0, R14, 0x1, 0x181f ;  /* 0x00381f000e007f89 */ /* 0x0046a400000e0000 */
.L_x_4932:
        /* <DEDUP_REMOVED lines=24> */
.L_x_4865:
[----:B------:R-:W-:Y:S05]  /*bf30*/  BSYNC B0 ;  /* 0x0000000000007941 */ /* 0x000fea0003800000 */
.L_x_4864:
[----:B------:R-:W-:Y:S05]  /*bf40*/  BRA.DIV ~URZ, `(.L_x_4866) ;  /* 0x00004b727f007947 */ /* 0x000fea000b800000 */
[----:B----4-:R4:W3:Y:S02]  /*bf50*/  SHFL.IDX PT, R4, R5, 0x2, 0x181f ;  /* 0x00581f0005047f89 */ /* 0x0108e400000e0000 */
.L_x_4933:
[----:B------:R-:W-:Y:S05]  /*bf60*/  BRA.DIV ~URZ, `(.L_x_4867) ;  /* 0x00004bc27f007947 */ /* 0x000fea000b800000 */
[----:B--2---:R2:W4:Y:S02]  /*bf70*/  SHFL.IDX PT, R0, R14, 0x2, 0x181f ;  /* 0x00581f000e007f89 */ /* 0x00452400000e0000 */
.L_x_4934:
        /* <DEDUP_REMOVED lines=24> */
.L_x_4869:
[----:B------:R-:W-:Y:S05]  /*c100*/  BSYNC B0 ;  /* 0x0000000000007941 */ /* 0x000fea0003800000 */
.L_x_4868:
[----:B------:R-:W-:Y:S05]  /*c110*/  BRA.DIV ~URZ, `(.L_x_4870) ;  /* 0x00004a827f007947 */ /* 0x000fea000b800000 */
[----:B---3--:R3:W1:Y:S04]  /*c120*/  SHFL.IDX PT, R4, R5, 0x3, 0x181f ;  /* 0x00781f0005047f89 */ /* 0x00866800000e0000 */
[----:B----4-:R3:W4:Y:S02]  /*c130*/  SHFL.IDX PT, R0, R14, 0x3, 0x181f ;  /* 0x00781f000e007f89 */ /* 0x01072400000e0000 */
.L_x_4935:
        /* <DEDUP_REMOVED lines=10> */
[CC--:B------:R-:W-:Y:S02]  /*c1e0*/  @!P1 LEA R6, P4, R240.reuse, R0.reuse, 0x1 ;  /* 0x00000000f0069211 */ /* 0x0c0fe400078808ff */
[----:B------:R-:W-:Y:S02]  /*c1f0*/  @!P0 LEA R2, P3, R239, R0, 0x1 ;  /* 0x00000000ef028211 */ /* 0x000fe400078608ff */
        /* <DEDUP_REMOVED lines=13> */
.L_x_4858:
        /* <DEDUP_REMOVED lines=33> */
.L_x_4936:
[----:B------:R-:W-:Y:S05]  /*c4e0*/  BRA.DIV ~URZ, `(.L_x_4873) ;  /* 0x000047f27f007947 */ /* 0x000fea000b800000 */
[----:B------:R3:W4:Y:S02]  /*c4f0*/  SHFL.IDX PT, R0, R12, RZ, 0x1c1f ;  /* 0x001c1fff0c007589 */ /* 0x00072400000e0000 */
.L_x_4937:
        /* <DEDUP_REMOVED lines=31> */
[----:B------:R-:W-:Y:S02]  /*c6f0*/  @!P3 LEA.HI.X R3, R6, R4, R7, 0x2, P2 ;  /* 0x000000040603b211 */ /* 0x000fe400010f1407 */
[----:B------:R-:W-:-:S03]  /*c700*/  ISETP.GE.AND P6, PT, R9, c[0x0][0x3c8], PT ;  /* 0x0000f20009007a0c */ /* 0x000fc60003fc6270 */
[----:B------:R2:W-:Y:S01]  /*c710*/  @!P3 ST.E.64 [R2.64], R26 ;  /* 0x0000001a0200b985 */ /* 0x0005e2000c101b06 */
[----:B------:R-:W-:-:S05]  /*c720*/  ISETP.GE.AND P2, PT, R16, c[0x0][0x3c8], PT ;  /* 0x0000f20010007a0c */ /* 0x000fca0003f46270 */
        /* <DEDUP_REMOVED lines=29> */
[C---:B------:R-:W-:Y:S02]  /*c900*/  @!P1 LEA R6, P3, R13.reuse, R0, 0x2 ;  /* 0x000000000d069211 */ /* 0x040fe400078610ff */
        /* <DEDUP_REMOVED lines=14> */
[----:B------:R2:W-:Y:S01]  /*c9f0*/  @!P6 ST.E.64 [R2.64], R36 ;  /* 0x000000240200e985 */ /* 0x0005e2000c101b06 */
[----:B----4-:R-:W-:-:S02]  /*ca00*/  ISETP.GE.AND P6, PT, R25, c[0x0][0x3c8], PT ;  /* 0x0000f20019007a0c */ /* 0x010fc40003fc6270 */
[----:B-1----:R-:W-:-:S04]  /*ca10*/  @!P2 LEA R6, P3, R8, R0, 0x2 ;  /* 0x000000000806a211 */ /* 0x002fc800078610ff */
[----:B------:R-:W-:Y:S02]  /*ca20*/  @!P2 LEA.HI.X R7, R8, R4, R10, 0x2, P3 ;  /* 0x000000040807a211 */ /* 0x000fe400018f140a */
[----:B------:R-:W4:Y:S01]  /*ca30*/  LDL R10, [R1+0x84] ;  /* 0x00008400010a7983 */ /* 0x000f220000100800 */
[----:B--2---:R-:W-:-:S03]  /*ca40*/  ISETP.GE.AND P1, PT, R11, c[0x0][0x3c8], PT ;  /* 0x0000f2000b007a0c */ /* 0x004fc60003f26270 */
[----:B------:R1:W-:Y:S01]  /*ca50*/  @!P2 ST.E.64 [R6.64], R40 ;  /* 0x000000280600a985 */ /* 0x0003e2000c101b06 */
[----:B------:R-:W-:-:S03]  /*ca60*/  @!P5 LEA R2, P4, R17, R0, 0x2 ;  /* 0x000000001102d211 */ /* 0x000fc600078810ff */
[----:B------:R-:W2:Y:S06]  /*ca70*/  LDL R8, [R1+0x80] ;  /* 0x0000800001087983 */ /* 0x000eac0000100800 */
[----:B-1----:R-:W-:Y:S02]  /*ca80*/  @!P1 LEA R6, P3, R11, R0, 0x2 ;  /* 0x000000000b069211 */ /* 0x002fe400078610ff */
[----:B------:R-:W-:Y:S02]  /*ca90*/  ISETP.GE.AND P2, PT, R9, c[0x0][0x3c8], PT ;  /* 0x0000f20009007a0c */ /* 0x000fe40003f46270 */
[----:B------:R-:W-:-:S02]  /*caa0*/  @!P5 LEA.HI.X R3, R17, R4, R20, 0x2, P4 ;  /* 0x000000041103d211 */ /* 0x000fc400020f1414 */
        /* <DEDUP_REMOVED lines=8> */
[C---:B------:R-:W-:Y:S02]  /*cb30*/  @!P2 LEA R6, P3, R9.reuse, R0, 0x2 ;  /* 0x000000000906a211 */ /* 0x040fe400078610ff */
        /* <DEDUP_REMOVED lines=42> */
[CC--:B------:R-:W-:Y:S01]  /*cde0*/  @!P2 LEA R8, P3, R11.reuse, R0.reuse, 0x2 ;  /* 0x000000000b08a211 */ /* 0x0c0fe200078610ff */
[----:B------:R1:W-:Y:S02]  /*cdf0*/  @!P5 ST.E.64 [R2.64], R76 ;  /* 0x0000004c0200d985 */ /* 0x0003e4000c101b06 */
[C---:B-1----:R-:W-:Y:S02]  /*ce00*/  @!P6 LEA R2, P4, R16.reuse, R0, 0x2 ;  /* 0x000000001002e211 */ /* 0x042fe400078810ff */
        /* <DEDUP_REMOVED lines=23> */
[-C--:B-1----:R-:W-:Y:S02]  /*cf80*/  @!P3 LEA R6, P2, R21, R0.reuse, 0x2 ;  /* 0x000000001506b211 */ /* 0x082fe400078410ff */
[----:B---3--:R-:W-:Y:S02]  /*cf90*/  @!P4 LEA R2, P5, R25, R0, 0x2 ;  /* 0x000000001902c211 */ /* 0x008fe400078a10ff */
[-C--:B------:R-:W-:Y:S02]  /*cfa0*/  @!P3 LEA.HI.X R7, R21, R4.reuse, R24, 0x2, P2 ;  /* 0x000000041507b211 */ /* 0x080fe400010f1418 */
[----:B------:R-:W-:Y:S02]  /*cfb0*/  @!P4 LEA.HI.X R3, R25, R4, R26, 0x2, P5 ;  /* 0x000000041903c211 */ /* 0x000fe400028f141a */
[----:B--2---:R-:W-:-:S03]  /*cfc0*/  ISETP.GE.AND P6, PT, R19, c[0x0][0x3c8], PT ;  /* 0x0000f20013007a0c */ /* 0x004fc60003fc6270 */
[----:B------:R1:W-:Y:S01]  /*cfd0*/  @!P4 ST.E.64 [R2.64], R100 ;  /* 0x000000640200c985 */ /* 0x0003e2000c101b06 */
[----:B----4-:R-:W-:-:S03]  /*cfe0*/  ISETP.GE.AND P5, PT, R17, c[0x0][0x3c8], PT ;  /* 0x0000f20011007a0c */ /* 0x010fc60003fa6270 */
[----:B------:R2:W-:Y:S01]  /*cff0*/  @!P3 ST.E.64 [R6.64], R104 ;  /* 0x000000680600b985 */ /* 0x0005e2000c101b06 */
[----:B------:R-:W-:Y:S02]  /*d000*/  ISETP.GE.AND P4, PT, R15, c[0x0][0x3c8], PT ;  /* 0x0000f2000f007a0c */ /* 0x000fe40003f86270 */
[----:B------:R-:W-:Y:S02]  /*d010*/  ISETP.GE.AND P1, PT, R10, c[0x0][0x3c8], PT ;  /* 0x0000f2000a007a0c */ /* 0x000fe40003f26270 */
[----:B------:R-:W-:-:S11]  /*d020*/  ISETP.GE.AND P3, PT, R13, c[0x0][0x3c8], PT ;  /* 0x0000f2000d007a0c */ /* 0x000fd60003f66270 */
[----:B-1----:R-:W-:-:S04]  /*d030*/  @!P1 LEA R2, P2, R10, R0, 0x2 ;  /* 0x000000000a029211 */ /* 0x002fc800078410ff */
[----:B-----5:R-:W-:Y:S02]  /*d040*/  @!P1 LEA.HI.X R3, R10, R4, R11, 0x2, P2 ;  /* 0x000000040a039211 */ /* 0x020fe400010f140b */
        /* <DEDUP_REMOVED lines=13> */
.L_x_4875:
[----:B------:R-:W-:Y:S05]  /*d120*/  BSYNC B0 ;  /* 0x0000000000007941 */ /* 0x000fea0003800000 */
.L_x_4874:
[----:B------:R-:W-:Y:S05]  /*d130*/  BRA.DIV ~URZ, `(.L_x_4876) ;  /* 0x00003c127f007947 */ /* 0x000fea000b800000 */
[----:B--2---:R2:W1:Y:S04]  /*d140*/  SHFL.IDX PT, R4, R5, 0x1, 0x1c1f ;  /* 0x003c1f0005047f89 */ /* 0x00446800000e0000 */
[----:B----4-:R2:W4:Y:S02]  /*d150*/  SHFL.IDX PT, R0, R12, 0x1, 0x1c1f ;  /* 0x003c1f000c007f89 */ /* 0x01052400000e0000 */
.L_x_4938:
        /* <DEDUP_REMOVED lines=195> */
.L_x_4856:
[----:B------:R-:W2:Y:S04]  /*dd90*/  LDL.LU R4, [R1+0x18] ;  /* 0x0000180001047983 */ /* 0x000ea80000300800 */
[----:B------:R-:W4:Y:S01]  /*dda0*/  LDL.LU R6, [R1+0x1c] ;  /* 0x00001c0001067983 */ /* 0x000f220000300800 */
[----:B------:R-:W-:Y:S02]  /*ddb0*/  ISETP.NE.U32.AND P1, PT, RZ, c[0x0][0x508], PT ;  /* 0x00014200ff007a0c */ /* 0x000fe40003f25070 */
[----:B------:R-:W-:Y:S01]  /*ddc0*/  ISETP.NE.U32.AND P3, PT, RZ, c[0x0][0x500], PT ;  /* 0x00014000ff007a0c */ /* 0x000fe20003f65070 */
[----:B---3--:R-:W3:Y:S01]  /*ddd0*/  LDL.LU R0, [R1+0x20] ;  /* 0x0000200001007983 */ /* 0x008ee20000300800 */
[----:B------:R-:W-:Y:S01]  /*dde0*/  ISETP.NE.AND.EX P1, PT, RZ, c[0x0][0x50c], PT, P1 ;  /* 0x00014300ff007a0c */ /* 0x000fe20003f25310 */
[----:B------:R-:W-:Y:S01]  /*ddf0*/  IMAD.MOV.U32 R8, RZ, RZ, RZ ;  /* 0x000000ffff087224 */ /* 0x000fe200078e00ff */
[----:B------:R-:W-:Y:S01]  /*de00*/  ISETP.NE.AND.EX P3, PT, RZ, c[0x0][0x504], PT, P3 ;  /* 0x00014100ff007a0c */ /* 0x000fe20003f65330 */
[----:B------:R-:W-:Y:S01]  /*de10*/  IMAD.MOV.U32 R20, RZ, RZ, c[0x0][0x388] ;  /* 0x0000e200ff147624 */ /* 0x000fe200078e00ff */
[----:B--2---:R-:W-:-:S09]  /*de20*/  IADD3 R2, P2, R4, c[0x0][0x500], RZ ;  /* 0x0001400004027a10 */ /* 0x004fd20007f5e0ff */
[----:B------:R-:W-:Y:S02]  /*de30*/  @P1 IADD3 R4, P0, R4, c[0x0][0x508], RZ ;  /* 0x0001420004041a10 */ /* 0x000fe40007f1e0ff */
[C---:B----4-:R-:W-:Y:S02]  /*de40*/  IADD3.X R3, R6.reuse, c[0x0][0x504], RZ, P2, !PT ;  /* 0x0001410006037a10 */ /* 0x050fe400017fe4ff */
[----:B------:R-:W-:-:S03]  /*de50*/  @P1 IADD3.X R5, R6, c[0x0][0x50c], RZ, P0, !PT ;  /* 0x0001430006051a10 */ /* 0x000fc600007fe4ff */
[----:B------:R2:W5:Y:S04]  /*de60*/  @P3 LDG.E R8, [R2.64] ;  /* 0x0000000602083981 */ /* 0x000568000c1e1900 */
[----:B------:R2:W5:Y:S01]  /*de70*/  @P1 LDG.E R20, [R4.64] ;  /* 0x0000000604141981 */ /* 0x000562000c1e1900 */
[----:B---3--:R-:W-:-:S04]  /*de80*/  ISETP.NE.AND P0, PT, R0, RZ, PT ;  /* 0x000000ff0000720c */ /* 0x008fc80003f05270 */
[----:B------:R-:W-:Y:S01]  /*de90*/  SEL R19, R0, c[0x0][0x3d4], P0 ;  /* 0x0000f50000137a07 */ /* 0x000fe20000000000 */
[----:B------:R-:W-:Y:S05]  /*dea0*/  @P1 BRA `(.L_x_4877) ;  /* 0x0000004000001947 */ /* 0x000fea0003800000 */
[----:B------:R-:W-:Y:S05]  /*deb0*/  @!P3 BRA `(.L_x_4877) ;  /* 0x000000300000b947 */ /* 0x000fea0003800000 */
[----:B------:R3:W4:Y:S04]  /*dec0*/  LDG.E R0, [R2.64] ;  /* 0x0000000602007981 */ /* 0x000728000c1e1900 */
[----:B--23--:R-:W4:Y:S02]  /*ded0*/  LDG.E R2, [R2.64+0x4] ;  /* 0x0000040602027981 */ /* 0x00cf24000c1e1900 */
[----:B----45:R-:W-:Y:S02]  /*dee0*/  IADD3 R20, -R0, R2, RZ ;  /* 0x0000000200147210 */ /* 0x030fe40007ffe1ff */
.L_x_4877:
[----:B--2---:R-:W2:Y:S04]  /*def0*/  LDL.LU R4, [R1+0x8] ;  /* 0x0000080001047983 */ /* 0x004ea80000300800 */
        /* <DEDUP_REMOVED lines=59> */
.L_x_4879:
[----:B------:R-:W-:Y:S05]  /*e2b0*/  BSYNC B0 ;  /* 0x0000000000007941 */ /* 0x000fea0003800000 */
.L_x_4878:
        /* <DEDUP_REMOVED lines=36> */
.L_x_4939:
[----:B------:R-:W-:Y:S05]  /*e500*/  BRA.DIV ~URZ, `(.L_x_4881) ;  /* 0x000029827f007947 */ /* 0x000fea000b800000 */
[----:B------:R3:W4:Y:S02]  /*e510*/  SHFL.IDX PT, R0, R14, RZ, 0x181f ;  /* 0x00181fff0e007589 */ /* 0x00072400000e0000 */
.L_x_4940:
        /* <DEDUP_REMOVED lines=26> */
.L_x_4883:
[----:B------:R-:W-:Y:S05]  /*e6c0*/  BSYNC B0 ;  /* 0x0000000000007941 */ /* 0x000fea0003800000 */
.L_x_4882:
[----:B------:R-:W-:Y:S05]  /*e6d0*/  BRA.DIV ~URZ, `(.L_x_4884) ;  /* 0x000028227f007947 */ /* 0x000fea000b800000 */
[----:B--2---:R2:W1:Y:S04]  /*e6e0*/  SHFL.IDX PT, R4, R5, 0x1, 0x181f ;  /* 0x00381f0005047f89 */ /* 0x00446800000e0000 */
[----:B----4-:R2:W4:Y:S02]  /*e6f0*/  SHFL.IDX PT, R0, R14, 0x1, 0x181f ;  /* 0x00381f000e007f89 */ /* 0x01052400000e0000 */
.L_x_4941:
        /* <DEDUP_REMOVED lines=24> */
.L_x_4886:
[----:B------:R-:W-:Y:S05]  /*e880*/  BSYNC B0 ;  /* 0x0000000000007941 */ /* 0x000fea0003800000 */
.L_x_4885:
[----:B------:R-:W-:Y:S05]  /*e890*/  BRA.DIV ~URZ, `(.L_x_4887) ;  /* 0x000027327f007947 */ /* 0x000fea000b800000 */
[----:B-1----:R1:W2:Y:S02]  /*e8a0*/  SHFL.IDX PT, R4, R5, 0x2, 0x181f ;  /* 0x00581f0005047f89 */ /* 0x0022a400000e0000 */
.L_x_4942:
[----:B------:R-:W-:Y:S05]  /*e8b0*/  BRA.DIV ~URZ, `(.L_x_4888) ;  /* 0x000027827f007947 */ /* 0x000fea000b800000 */
[----:B----4-:R4:W1:Y:S02]  /*e8c0*/  SHFL.IDX PT, R0, R14, 0x2, 0x181f ;  /* 0x00581f000e007f89 */ /* 0x01086400000e0000 */
.L_x_4943:
        /* <DEDUP_REMOVED lines=24> */
.L_x_4890:
[----:B------:R-:W-:Y:S05]  /*ea50*/  BSYNC B0 ;  /* 0x0000000000007941 */ /* 0x000fea0003800000 */
.L_x_4889:
[----:B------:R-:W-:Y:S05]  /*ea60*/  BRA.DIV ~URZ, `(.L_x_4891) ;  /* 0x000026427f007947 */ /* 0x000fea000b800000 */
[----:B--2---:R2:W3:Y:S04]  /*ea70*/  SHFL.IDX PT, R4, R5, 0x3, 0x181f ;  /* 0x00781f0005047f89 */ /* 0x0044e800000e0000 */
[----:B-1----:R2:W1:Y:S02]  /*ea80*/  SHFL.IDX PT, R0, R14, 0x3, 0x181f ;  /* 0x00781f000e007f89 */ /* 0x00246400000e0000 */
.L_x_4944:
        /* <DEDUP_REMOVED lines=23> */
.L_x_4871:
[----:B------:R-:W-:Y:S05]  /*ec00*/  BSYNC B1 ;  /* 0x0000000000017941 */ /* 0x000fea0003800000 */
.L_x_4855:
        /* <DEDUP_REMOVED lines=15> */
.L_x_4945:
[----:B------:R-:W-:Y:S05]  /*ed00*/  BRA.DIV ~URZ, `(.L_x_4894) ;  /* 0x000024e27f007947 */ /* 0x000fea000b800000 */
[----:B------:R3:W4:Y:S02]  /*ed10*/  SHFL.IDX PT, R8, R106, 0x1, 0x1f ;  /* 0x00201f006a087f89 */ /* 0x00072400000e0000 */
.L_x_4946:
        /* <DEDUP_REMOVED lines=19> */
.L_x_4947:
        /* <DEDUP_REMOVED lines=16> */
.L_x_4948:
[----:B---3--:R-:W-:Y:S01]  /*ef50*/  IMAD R0, R0, c[0x0][0x538], RZ ;  /* 0x00014e0000007a24 */ /* 0x008fe200078e02ff */
[----:B------:R-:W-:Y:S04]  /*ef60*/  BSSY B1, `(.L_x_4897) ;  /* 0x0000083000017945 */ /* 0x000fe80003800000 */
[----:B----4-:R-:W-:-:S04]  /*ef70*/  IADD3 R8, R0, R8, RZ ;  /* 0x0000000800087210 */ /* 0x010fc80007ffe0ff */
[----:B--2---:R-:W-:-:S13]  /*ef80*/  ISETP.GT.AND P6, PT, R8, R9, PT ;  /* 0x000000090800720c */ /* 0x004fda0003fc4270 */
[----:B------:R-:W-:Y:S05]  /*ef90*/  @P6 BRA `(.L_x_4898) ;  /* 0x0000025000006947 */ /* 0x000fea0003800000 */
.L_x_4902:
        /* <DEDUP_REMOVED lines=17> */
.L_x_4949:
        /* <DEDUP_REMOVED lines=16> */
.L_x_4950:
[----:B--2---:R-:W-:-:S05]  /*f1b0*/  IMAD R0, R0, c[0x0][0x538], RZ ;  /* 0x00014e0000007a24 */ /* 0x004fca00078e02ff */
[----:B------:R-:W-:-:S04]  /*f1c0*/  IADD3 R8, R0, R8, RZ ;  /* 0x0000000800087210 */ /* 0x000fc80007ffe0ff */
[----:B------:R-:W-:-:S13]  /*f1d0*/  ISETP.GT.AND P6, PT, R8, R9, PT ;  /* 0x000000090800720c */ /* 0x000fda0003fc4270 */
[----:B-1----:R-:W-:Y:S05]  /*f1e0*/  @!P6 BRA `(.L_x_4902) ;  /* 0xfffffdb00000e947 */ /* 0x002fea000383ffff */
.L_x_4898:
[----:B------:R-:W-:-:S05]  /*f1f0*/  IADD3 R8, -R0, R8, RZ ;  /* 0x0000000800087210 */ /* 0x000fca0007ffe1ff */
[----:B------:R-:W-:-:S05]  /*f200*/  IMAD R0, R4, c[0x0][0x538], R8 ;  /* 0x00014e0004007a24 */ /* 0x000fca00078e0208 */
[----:B------:R-:W-:Y:S01]  /*f210*/  ISETP.GT.AND P0, PT, R0, R9, PT ;  /* 0x000000090000720c */ /* 0x000fe20003f04270 */
[----:B------:R-:W-:-:S12]  /*f220*/  BRA.DIV ~URZ, `(.L_x_4903) ;  /* 0x000024227f007947 */ /* 0x000fd8000b800000 */
[----:B------:R-:W-:-:S04]  /*f230*/  VOTE.ANY R0, PT, !P0 ;  /* 0x0000000000007806 */ /* 0x000fc800040e0100 */
.L_x_4951:
[----:B------:R2:W3:Y:S01]  /*f240*/  POPC R11, R0 ;  /* 0x00000000000b7309 */ /* 0x0004e20000000000 */
[----:B------:R-:W-:Y:S05]  /*f250*/  BRA.DIV ~URZ, `(.L_x_4904) ;  /* 0x000024327f007947 */ /* 0x000fea000b800000 */
[----:B---3--:R3:W4:Y:S04]  /*f260*/  SHFL.IDX PT, R6, R6, R11, 0x1f ;  /* 0x00001f0b06067589 */ /* 0x00872800000e0000 */
[----:B------:R3:W1:Y:S02]  /*f270*/  SHFL.IDX PT, R7, R7, R11, 0x1f ;  /* 0x00001f0b07077589 */ /* 0x00066400000e0000 */
.L_x_4952:
[----:B------:R-:W-:Y:S01]  /*f280*/  ISETP.NE.AND P0, PT, R0, RZ, PT ;  /* 0x000000ff0000720c */ /* 0x000fe20003f05270 */
[----:B------:R-:W-:-:S12]  /*f290*/  BSSY B0, `(.L_x_4905) ;  /* 0x0000005000007945 */ /* 0x000fd80003800000 */
[----:B------:R-:W-:Y:S05]  /*f2a0*/  @!P0 BRA `(.L_x_4906) ;  /* 0x0000003000008947 */ /* 0x000fea0003800000 */
[----:B--2---:R-:W-:Y:S01]  /*f2b0*/  IADD3 R0, R11, -0x1, RZ ;  /* 0xffffffff0b007810 */ /* 0x004fe20007ffe0ff */
[----:B------:R-:W-:Y:S05]  /*f2c0*/  BRA.DIV ~URZ, `(.L_x_4907) ;  /* 0x000024927f007947 */ /* 0x000fea000b800000 */
[----:B------:R2:W3:Y:S02]  /*f2d0*/  SHFL.IDX PT, R10, R4, R0, 0x1f ;  /* 0x00001f00040a7589 */ /* 0x0004e400000e0000 */
.L_x_4906:
[----:B------:R-:W-:Y:S05]  /*f2e0*/  BSYNC B0 ;  /* 0x0000000000007941 */ /* 0x000fea0003800000 */
.L_x_4905:
        /* <DEDUP_REMOVED lines=69> */
.L_x_4899:
[----:B------:R-:W-:Y:S01]  /*f740*/  MOV R0, c[0x0][0x53c] ;  /* 0x00014f0000007a02 */ /* 0x000fe20000000f00 */
[----:B------:R2:W-:Y:S04]  /*f750*/  STL [R1], R9 ;  /* 0x0000000901007387 */ /* 0x0005e80000100800 */
[----:B------:R2:W-:Y:S04]  /*f760*/  STL [R1+0x4], RZ ;  /* 0x000004ff01007387 */ /* 0x0005e80000100800 */
[----:B------:R2:W-:Y:S04]  /*f770*/  STL [R1+0x8], RZ ;  /* 0x000008ff01007387 */ /* 0x0005e80000100800 */
[----:B------:R2:W-:Y:S02]  /*f780*/  STL [R1+0xc], R0 ;  /* 0x00000c0001007387 */ /* 0x0005e40000100800 */
.L_x_4908:
[----:B------:R-:W-:Y:S05]  /*f790*/  BSYNC B1 ;  /* 0x0000000000017941 */ /* 0x000fea0003800000 */
.L_x_4897:
        /* <DEDUP_REMOVED lines=9> */
.L_x_4892:
[----:B--2---:R-:W2:Y:S02]  /*f830*/  LDL R0, [R1+0xc] ;  /* 0x00000c0001007983 */ /* 0x004ea40000100800 */
[----:B--2---:R-:W-:-:S13]  /*f840*/  ISETP.GE.AND P0, PT, R0, c[0x0][0x53c], PT ;  /* 0x00014f0000007a0c */ /* 0x004fda0003f06270 */
[----:B-1----:R-:W-:Y:S01]  /*f850*/  @P0 CALL.REL.NOINC `(.L_x_4909) ;  /* 0x0000001000000944 */ /* 0x002fe20003c00000 */
[----:B------:R-:W-:Y:S05]  /*f860*/  BRA `(.L_x_4910) ;  /* 0xffff235000007947 */ /* 0x000fea000383ffff */
.L_x_4909:
[----:B------:R-:W-:Y:S05]  /*f870*/  EXIT ;  /* 0x000000000000794d */ /* 0x000fea0003800000 */
.L_x_4811:
[----:B------:R-:W-:Y:S01]  /*f880*/  IMAD.MOV.U32 R0, RZ, RZ, R5 ;  /* 0x000000ffff007224 */ /* 0x000fe200078e0005 */
[----:B------:R-:W-:Y:S02]  /*f890*/  MOV R3, 0x1 ;  /* 0x0000000100037802 */ /* 0x000fe40000000f00 */
[----:B------:R-:W-:Y:S02]  /*f8a0*/  MOV R2, 0xf8c0 ;  /* 0x0000f8c000027802 */ /* 0x000fe40000000f00 */
[----:B------:R-:W-:Y:S05]  /*f8b0*/  CALL.REL.NOINC `($__internal_82_$__cuda_sm70_shflsync_up_p) ;  /* 0x00001fe000007944 */ /* 0x000fea0003c00000 */
[----:B------:R-:W-:Y:S01]  /*f8c0*/  MOV R0, R4 ;  /* 0x0000000400007202 */ /* 0x000fe20000000f00 */
[----:B------:R-:W-:Y:S05]  /*f8d0*/  BRA `(.L_x_4911) ;  /* 0xffff0b9000007947 */ /* 0x000fea000383ffff */
.L_x_4812:
[----:B------:R-:W-:Y:S01]  /*f8e0*/  IMAD.MOV.U32 R0, RZ, RZ, R5 ;  /* 0x000000ffff007224 */ /* 0x000fe200078e0005 */
[----:B------:R-:W-:Y:S02]  /*f8f0*/  MOV R3, 0x2 ;  /* 0x0000000200037802 */ /* 0x000fe40000000f00 */
[----:B------:R-:W-:Y:S02]  /*f900*/  MOV R2, 0xf920 ;  /* 0x0000f92000027802 */ /* 0x000fe40000000f00 */
[----:B------:R-:W-:Y:S05]  /*f910*/  CALL.REL.NOINC `($__internal_82_$__cuda_sm70_shflsync_up_p) ;  /* 0x00001f8000007944 */ /* 0x000fea0003c00000 */
[----:B------:R-:W-:Y:S01]  /*f920*/  SEL R4, R4, RZ, P4 ;  /* 0x000000ff04047207 */ /* 0x000fe20002000000 */
[----:B------:R-:W-:Y:S01]  /*f930*/  IMAD.MOV.U32 R3, RZ, RZ, 0x4 ;  /* 0x00000004ff037424 */ /* 0x000fe200078e00ff */
[----:B------:R-:W-:-:S03]  /*f940*/  MOV R2, 0xf970 ;  /* 0x0000f97000027802 */ /* 0x000fc60000000f00 */
[----:B------:R-:W-:Y:S02]  /*f950*/  IMAD.IADD R0, R5, 0x1, R4 ;  /* 0x0000000105007824 */ /* 0x000fe400078e0204 */
        /* <DEDUP_REMOVED lines=13> */
[----:B------:R-:W-:Y:S02]  /*fa30*/  MOV R3, 0x1f ;  /* 0x0000001f00037802 */ /* 0x000fe40000000f00 */
[----:B------:R-:W-:Y:S01]  /*fa40*/  MOV R2, 0xfa80 ;  /* 0x0000fa8000027802 */ /* 0x000fe20000000f00 */
[----:B------:R-:W-:-:S04]  /*fa50*/  IMAD.IADD R4, R0, 0x1, R4 ;  /* 0x0000000100047824 */ /* 0x000fc800078e0204 */
[----:B------:R-:W-:Y:S02]  /*fa60*/  IMAD.MOV.U32 R230, RZ, RZ, R4 ;  /* 0x000000ffffe67224 */ /* 0x000fe400078e0004 */
[----:B------:R-:W-:Y:S05]  /*fa70*/  CALL.REL.NOINC `($__internal_81_$__cuda_sm70_shflsync_idx_p) ;  /* 0x00001db000007944 */ /* 0x000fea0003c00000 */
[----:B-----5:R-:W-:Y:S01]  /*fa80*/  MOV R0, R195 ;  /* 0x000000c300007202 */ /* 0x020fe20000000f00 */
[----:B-1----:R-:W-:Y:S05]  /*fa90*/  BRA `(.L_x_4912) ;  /* 0xffff0ad000007947 */ /* 0x002fea000383ffff */
.L_x_4814:
[----:B------:R-:W-:Y:S02]  /*faa0*/  SEL R0, RZ, 0x1, P0 ;  /* 0x00000001ff007807 */ /* 0x000fe40000000000 */
[----:B------:R-:W-:Y:S02]  /*fab0*/  MOV R2, 0xfad0 ;  /* 0x0000fad000027802 */ /* 0x000fe40000000f00 */
[----:B------:R-:W-:Y:S05]  /*fac0*/  CALL.REL.NOINC `($__internal_83_$__cuda_sm70_votesync_ballot) ;  /* 0x00001e3000007944 */ /* 0x000fea0003c00000 */
[----:B------:R-:W-:Y:S05]  /*fad0*/  BRA `(.L_x_4913) ;  /* 0xffff0b2000007947 */ /* 0x000fea000383ffff */
.L_x_4815:
[----:B------:R-:W-:Y:S01]  /*fae0*/  IMAD.MOV.U32 R230, RZ, RZ, R8 ;  /* 0x000000ffffe67224 */ /* 0x000fe200078e0008 */
[----:B--2---:R-:W-:Y:S01]  /*faf0*/  MOV R195, R13 ;  /* 0x0000000d00c37202 */ /* 0x004fe20000000f00 */
[----:B------:R-:W-:Y:S01]  /*fb00*/  IMAD.MOV.U32 R3, RZ, RZ, 0x1f ;  /* 0x0000001fff037424 */ /* 0x000fe200078e00ff */
[----:B------:R-:W-:Y:S02]  /*fb10*/  MOV R2, 0xfb30 ;  /* 0x0000fb3000027802 */ /* 0x000fe40000000f00 */
[----:B-1----:R-:W-:Y:S05]  /*fb20*/  CALL.REL.NOINC `($__internal_81_$__cuda_sm70_shflsync_idx_p) ;  /* 0x00001d0000007944 */ /* 0x002fea0003c00000 */
[----:B------:R-:W-:Y:S01]  /*fb30*/  IMAD.MOV.U32 R11, RZ, RZ, R195 ;  /* 0x000000ffff0b7224 */ /* 0x000fe200078e00c3 */
[----:B------:R-:W-:Y:S01]  /*fb40*/  MOV R230, R7 ;  /* 0x0000000700e67202 */ /* 0x000fe20000000f00 */
[----:B------:R-:W-:Y:S01]  /*fb50*/  IMAD.MOV.U32 R6, RZ, RZ, RZ ;  /* 0x000000ffff067224 */ /* 0x000fe200078e00ff */
[----:B------:R-:W-:Y:S01]  /*fb60*/  MOV R195, R13 ;  /* 0x0000000d00c37202 */ /* 0x000fe20000000f00 */
[----:B------:R-:W-:Y:S01]  /*fb70*/  IMAD.MOV.U32 R3, RZ, RZ, 0x1f ;  /* 0x0000001fff037424 */ /* 0x000fe200078e00ff */
[----:B------:R-:W-:-:S02]  /*fb80*/  MOV R2, 0xfba0 ;  /* 0x0000fba000027802 */ /* 0x000fc40000000f00 */
[----:B-1---5:R-:W-:Y:S05]  /*fb90*/  CALL.REL.NOINC `($__internal_81_$__cuda_sm70_shflsync_idx_p) ;  /* 0x00001c9000007944 */ /* 0x022fea0003c00000 */
[----:B------:R-:W-:Y:S01]  /*fba0*/  MOV R10, R195 ;  /* 0x000000c3000a7202 */ /* 0x000fe20000000f00 */
[----:B-1---5:R-:W-:Y:S05]  /*fbb0*/  BRA `(.L_x_4914) ;  /* 0xffff0a9000007947 */ /* 0x022fea000383ffff */
.L_x_4818:
[----:B------:R-:W-:Y:S01]  /*fbc0*/  IMAD.MOV.U32 R230, RZ, RZ, R4 ;  /* 0x000000ffffe67224 */ /* 0x000fe200078e0004 */
[----:B------:R-:W-:-:S02]  /*fbd0*/  MOV R3, 0x1f ;  /* 0x0000001f00037802 */ /* 0x000fc40000000f00 */
[----:B------:R-:W-:Y:S02]  /*fbe0*/  MOV R2, 0xfc00 ;  /* 0x0000fc0000027802 */ /* 0x000fe40000000f00 */
[----:B-1234-:R-:W-:Y:S05]  /*fbf0*/  CALL.REL.NOINC `($__internal_81_$__cuda_sm70_shflsync_idx_p) ;  /* 0x00001c3000007944 */ /* 0x01efea0003c00000 */
[----:B------:R-:W-:Y:S01]  /*fc00*/  MOV R6, R195 ;  /* 0x000000c300067202 */ /* 0x000fe20000000f00 */
[----:B-1---5:R-:W-:Y:S05]  /*fc10*/  BRA `(.L_x_4817) ;  /* 0xffff0a9000007947 */ /* 0x022fea000383ffff */
.L_x_4826:
[----:B------:R-:W-:Y:S01]  /*fc20*/  IMAD.MOV.U32 R230, RZ, RZ, R5 ;  /* 0x000000ffffe67224 */ /* 0x000fe200078e0005 */
[----:B------:R-:W-:Y:S01]  /*fc30*/  MOV R195, RZ ;  /* 0x000000ff00c37202 */ /* 0x000fe20000000f00 */
[----:B------:R-:W-:Y:S01]  /*fc40*/  IMAD.MOV.U32 R3, RZ, RZ, 0x181f ;  /* 0x0000181fff037424 */ /* 0x000fe200078e00ff */
[----:B------:R-:W-:Y:S02]  /*fc50*/  MOV R2, 0xfc70 ;  /* 0x0000fc7000027802 */ /* 0x000fe40000000f00 */
[----:B-----5:R-:W-:Y:S05]  /*fc60*/  CALL.REL.NOINC `($__internal_81_$__cuda_sm70_shflsync_idx_p) ;  /* 0x00001bc000007944 */ /* 0x020fea0003c00000 */
[----:B------:R-:W-:Y:S01]  /*fc70*/  MOV R4, R195 ;  /* 0x000000c300047202 */ /* 0x000fe20000000f00 */
[----:B-1---5:R-:W-:Y:S05]  /*fc80*/  BRA `(.L_x_4915) ;  /* 0xffff2cf000007947 */ /* 0x022fea000383ffff */
.L_x_4827:
[----:B------:R-:W-:Y:S01]  /*fc90*/  IMAD.MOV.U32 R230, RZ, RZ, R14 ;  /* 0x000000ffffe67224 */ /* 0x000fe200078e000e */
[----:B------:R-:W-:Y:S01]  /*fca0*/  MOV R195, RZ ;  /* 0x000000ff00c37202 */ /* 0x000fe20000000f00 */
[----:B------:R-:W-:Y:S01]  /*fcb0*/  IMAD.MOV.U32 R3, RZ, RZ, 0x181f ;  /* 0x0000181fff037424 */ /* 0x000fe200078e00ff */
[----:B------:R-:W-:Y:S02]  /*fcc0*/  MOV R2, 0xfce0 ;  /* 0x0000fce000027802 */ /* 0x000fe40000000f00 */
[----:B-12--5:R-:W-:Y:S05]  /*fcd0*/  CALL.REL.NOINC `($__internal_81_$__cuda_sm70_shflsync_idx_p) ;  /* 0x00001b5000007944 */ /* 0x026fea0003c00000 */
[----:B-----5:R-:W-:Y:S01]  /*fce0*/  MOV R0, R195 ;  /* 0x000000c300007202 */ /* 0x020fe20000000f00 */
[----:B-1----:R-:W-:Y:S05]  /*fcf0*/  BRA `(.L_x_4916) ;  /* 0xffff2ca000007947 */ /* 0x002fea000383ffff */
.L_x_4830:
[----:B------:R-:W-:Y:S01]  /*fd00*/  IMAD.MOV.U32 R230, RZ, RZ, R5 ;  /* 0x000000ffffe67224 */ /* 0x000fe200078e0005 */
[----:B------:R-:W-:Y:S01]  /*fd10*/  MOV R195, 0x1 ;  /* 0x0000000100c37802 */ /* 0x000fe20000000f00 */
[----:B--2---:R-:W-:Y:S01]  /*fd20*/  IMAD.MOV.U32 R3, RZ, RZ, 0x181f ;  /* 0x0000181fff037424 */ /* 0x004fe200078e00ff */
[----:B------:R-:W-:-:S02]  /*fd30*/  MOV R2, 0xfd50 ;  /* 0x0000fd5000027802 */ /* 0x000fc40000000f00 */
[----:B-1--45:R-:W-:Y:S05]  /*fd40*/  CALL.REL.NOINC `($__internal_81_$__cuda_sm70_shflsync_idx_p) ;  /* 0x00001ae000007944 */ /* 0x032fea0003c00000 */
[----:B------:R-:W-:Y:S01]  /*fd50*/  IMAD.MOV.U32 R4, RZ, RZ, R195 ;  /* 0x000000ffff047224 */ /* 0x000fe200078e00c3 */
[----:B------:R-:W-:Y:S01]  /*fd60*/  MOV R195, 0x1 ;  /* 0x0000000100c37802 */ /* 0x000fe20000000f00 */
[----:B------:R-:W-:Y:S01]  /*fd70*/  IMAD.MOV.U32 R230, RZ, RZ, R14 ;  /* 0x000000ffffe67224 */ /* 0x000fe200078e000e */
[----:B------:R-:W-:-:S02]  /*fd80*/  MOV R3, 0x181f ;  /* 0x0000181f00037802 */ /* 0x000fc40000000f00 */
[----:B------:R-:W-:Y:S02]  /*fd90*/  MOV R2, 0xfdb0 ;  /* 0x0000fdb000027802 */ /* 0x000fe40000000f00 */
[----:B-1---5:R-:W-:Y:S05]  /*fda0*/  CALL.REL.NOINC `($__internal_81_$__cuda_sm70_shflsync_idx_p) ;  /* 0x00001a8000007944 */ /* 0x022fea0003c00000 */
[----:B-----5:R-:W-:Y:S01]  /*fdb0*/  MOV R0, R195 ;  /* 0x000000c300007202 */ /* 0x020fe20000000f00 */
[----:B-1----:R-:W-:Y:S05]  /*fdc0*/  BRA `(.L_x_4917) ;  /* 0xffff2da000007947 */ /* 0x002fea000383ffff */
.L_x_4833:
[----:B------:R-:W-:Y:S01]  /*fdd0*/  IMAD.MOV.U32 R230, RZ, RZ, R5 ;  /* 0x000000ffffe67224 */ /* 0x000fe200078e0005 */
[----:B------:R-:W-:Y:S01]  /*fde0*/  MOV R195, 0x2 ;  /* 0x0000000200c37802 */ /* 0x000fe20000000f00 */
[----:B---3--:R-:W-:Y:S01]  /*fdf0*/  IMAD.MOV.U32 R3, RZ, RZ, 0x181f ;  /* 0x0000181fff037424 */ /* 0x008fe200078e00ff */
[----:B------:R-:W-:Y:S02]  /*fe00*/  MOV R2, 0xfe20 ;  /* 0x0000fe2000027802 */ /* 0x000fe40000000f00 */
[----:B-12-45:R-:W-:Y:S05]  /*fe10*/  CALL.REL.NOINC `($__internal_81_$__cuda_sm70_shflsync_idx_p) ;  /* 0x00001a1000007944 */ /* 0x036fea0003c00000 */
[----:B------:R-:W-:Y:S01]  /*fe20*/  MOV R4, R195 ;  /* 0x000000c300047202 */ /* 0x000fe20000000f00 */
[----:B-1---5:R-:W-:Y:S05]  /*fe30*/  BRA `(.L_x_4918) ;  /* 0xffff2ed000007947 */ /* 0x022fea000383ffff */
.L_x_4834:
[----:B------:R-:W-:Y:S01]  /*fe40*/  IMAD.MOV.U32 R230, RZ, RZ, R14 ;  /* 0x000000ffffe67224 */ /* 0x000fe200078e000e */
[----:B------:R-:W-:Y:S01]  /*fe50*/  MOV R195, 0x2 ;  /* 0x0000000200c37802 */ /* 0x000fe20000000f00 */
[----:B------:R-:W-:Y:S01]  /*fe60*/  IMAD.MOV.U32 R3, RZ, RZ, 0x181f ;  /* 0x0000181fff037424 */ /* 0x000fe200078e00ff */
[----:B------:R-:W-:Y:S02]  /*fe70*/  MOV R2, 0xfe90 ;  /* 0x0000fe9000027802 */ /* 0x000fe40000000f00 */
[----:B-12345:R-:W-:Y:S05]  /*fe80*/  CALL.REL.NOINC `($__internal_81_$__cuda_sm70_shflsync_idx_p) ;  /* 0x000019a000007944 */ /* 0x03efea0003c00000 */
[----:B-----5:R-:W-:Y:S01]  /*fe90*/  MOV R0, R195 ;  /* 0x000000c300007202 */ /* 0x020fe20000000f00 */
[----:B-1----:R-:W-:Y:S05]  /*fea0*/  BRA `(.L_x_4919) ;  /* 0xffff2e8000007947 */ /* 0x002fea000383ffff */
.L_x_4837:
[----:B------:R-:W-:Y:S01]  /*feb0*/  IMAD.MOV.U32 R230, RZ, RZ, R5 ;  /* 0x000000ffffe67224 */ /* 0x000fe200078e0005 */
[----:B------:R-:W-:Y:S01]  /*fec0*/  MOV R195, 0x3 ;  /* 0x0000000300c37802 */ /* 0x000fe20000000f00 */
[----:B-1----:R-:W-:Y:S01]  /*fed0*/  IMAD.MOV.U32 R3, RZ, RZ, 0x181f ;  /* 0x0000181fff037424 */ /* 0x002fe200078e00ff */
[----:B------:R-:W-:-:S02]  /*fee0*/  MOV R2, 0xff00 ;  /* 0x0000ff0000027802 */ /* 0x000fc40000000f00 */
[----:B--2345:R-:W-:Y:S05]  /*fef0*/  CALL.REL.NOINC `($__internal_81_$__cuda_sm70_shflsync_idx_p) ;  /* 0x0000193000007944 */ /* 0x03cfea0003c00000 */
        /* <DEDUP_REMOVED lines=8> */
.L_x_4840:
[----:B------:R-:W-:Y:S01]  /*ff80*/  IMAD.MOV.U32 R230, RZ, RZ, R5 ;  /* 0x000000ffffe67224 */ /* 0x000fe200078e0005 */
[----:B------:R-:W-:Y:S01]  /*ff90*/  MOV R195, RZ ;  /* 0x000000ff00c37202 */ /* 0x000fe20000000f00 */
[----:B------:R-:W-:Y:S01]  /*ffa0*/  IMAD.MOV.U32 R3, RZ, RZ, 0x181f ;  /* 0x0000181fff037424 */ /* 0x000fe200078e00ff */
[----:B------:R-:W-:Y:S02]  /*ffb0*/  MOV R2, 0xffd0 ;  /* 0x0000ffd000027802 */ /* 0x000fe40000000f00 */
[----:B------:R-:W-:Y:S05]  /*ffc0*/  CALL.REL.NOINC `($__internal_81_$__cuda_sm70_shflsync_idx_p) ;  /* 0x0000186000007944 */ /* 0x000fea0003c00000 */
[----:B------:R-:W-:Y:S01]  /*ffd0*/  MOV R4, R195 ;  /* 0x000000c300047202 */ /* 0x000fe20000000f00 */
[----:B-1---5:R-:W-:Y:S05]  /*ffe0*/  BRA `(.L_x_4921) ;  /* 0xffff499000007947 */ /* 0x022fea000383ffff */
.L_x_4841:
[----:B------:R-:W-:Y:S01]  /*fff0*/  IMAD.MOV.U32 R230, RZ, RZ, R15 ;  /* 0x000000ffffe67224 */ /* 0x000fe200078e000f */
[----:B------:R-:W-:Y:S01]  /*10000*/  MOV R195, RZ ;  /* 0x000000ff00c37202 */ /* 0x000fe20000000f00 */
[----:B------:R-:W-:Y:S01]  /*10010*/  IMAD.MOV.U32 R3, RZ, RZ, 0x181f ;  /* 0x0000181fff037424 */ /* 0x000fe200078e00ff */
[----:B------:R-:W-:Y:S02]  /*10020*/  MOV R2, 0x10040 ;  /* 0x0001004000027802 */ /* 0x000fe40000000f00 */
[----:B-12---:R-:W-:Y:S05]  /*10030*/  CALL.REL.NOINC `($__internal_81_$__cuda_sm70_shflsync_idx_p) ;  /* 0x000017f000007944 */ /* 0x006fea0003c00000 */
[C---:B------:R-:W-:Y:S01]  /*10040*/  IADD3 R10, P2, R195.reuse, R119, RZ ;  /* 0x00000077c30a7210 */ /* 0x040fe20007f5e0ff */
[----:B------:R-:W-:Y:S01]  /*10050*/  IMAD.MOV.U32 R230, RZ, RZ, R5 ;  /* 0x000000ffffe67224 */ /* 0x000fe200078e0005 */
[----:B------:R-:W-:-:S02]  /*10060*/  IADD3 R8, P0, R195, R120, RZ ;  /* 0x00000078c3087210 */ /* 0x000fc40007f1e0ff */
[----:B------:R-:W-:Y:S01]  /*10070*/  SEL R13, RZ, 0x10, P5 ;  /* 0x00000010ff0d7807 */ /* 0x000fe20002800000 */
[C---:B------:R-:W-:Y:S01]  /*10080*/  IMAD.X R11, R4.reuse, 0x1, R113, P2 ;  /* 0x00000001040b7824 */ /* 0x040fe200010e0671 */
[C---:B------:R-:W-:Y:S01]  /*10090*/  IADD3 R6, P2, R195.reuse, R122, RZ ;  /* 0x0000007ac3067210 */ /* 0x040fe20007f5e0ff */
[C---:B------:R-:W-:Y:S01]  /*100a0*/  IMAD.X R9, R4.reuse, 0x1, R114, P0 ;  /* 0x0000000104097824 */ /* 0x040fe200000e0672 */
[----:B------:R-:W-:Y:S01]  /*100b0*/  IADD3 R2, P0, R195, R121, RZ ;  /* 0x00000079c3027210 */ /* 0x000fe20007f1e0ff */
[----:B------:R-:W-:Y:S01]  /*100c0*/  IMAD.MOV.U32 R195, RZ, RZ, 0x1 ;  /* 0x00000001ffc37424 */ /* 0x000fe200078e00ff */
[----:B------:R-:W-:Y:S01]  /*100d0*/  @!PT LDS RZ, [RZ] ;  /* 0x00000000fffff984 */ /* 0x000fe20000000800 */
[----:B------:R-:W-:Y:S01]  /*100e0*/  @!PT LDS RZ, [RZ] ;  /* 0x00000000fffff984 */ /* 0x000fe20000000800 */
[----:B------:R-:W-:Y:S01]  /*100f0*/  @!PT LDS RZ, [RZ] ;  /* 0x00000000fffff984 */ /* 0x000fe20000000800 */
[----:B------:R2:W-:Y:S01]  /*10100*/  LDGSTS.E.BYPASS.LTC128B.128 [R229+0x8100], [R10.64], !P6 ;  /* 0x081000000ae57fae */ /* 0x0005e2000f101d46 */
[C---:B------:R-:W-:Y:S01]  /*10110*/  IMAD.X R7, R4.reuse, 0x1, R115, P2 ;  /* 0x0000000104077824 */ /* 0x040fe200010e0673 */
[----:B------:R-:W-:Y:S01]  /*10120*/  SEL R12, RZ, 0x10, P4 ;  /* 0x00000010ff0c7807 */ /* 0x000fe20002000000 */
[----:B------:R-:W-:Y:S01]  /*10130*/  IMAD.X R3, R4, 0x1, R112, P0 ;  /* 0x0000000104037824 */ /* 0x000fe200000e0670 */
[----:B------:R2:W-:Y:S04]  /*10140*/  LDGSTS.E.BYPASS.LTC128B.128 [R229+0xa100], [R8.64], !P5 ;  /* 0x0a10000008e57fae */ /* 0x0005e8000e901d46 */
[----:B------:R3:W-:Y:S04]  /*10150*/  LDGSTS.E.BYPASS.LTC128B.128 [R229+0xc100], [R6.64], !P4 ;  /* 0x0c10000006e57fae */ /* 0x0007e8000e101d46 */
[----:B------:R4:W-:Y:S01]  /*10160*/  LDGSTS.E.BYPASS.LTC128B.128 [R229+0xe100], [R2.64], !P3 ;  /* 0x0e10000002e57fae */ /* 0x0009e2000d901d46 */
[----:B---3--:R-:W-:Y:S01]  /*10170*/  SEL R7, RZ, 0x10, P6 ;  /* 0x00000010ff077807 */ /* 0x008fe20003000000 */
[----:B----4-:R-:W-:Y:S01]  /*10180*/  IMAD.MOV.U32 R3, RZ, RZ, 0x181f ;  /* 0x0000181fff037424 */ /* 0x010fe200078e00ff */
        /* <DEDUP_REMOVED lines=10> */
.L_x_4842:
[----:B------:R-:W-:Y:S01]  /*10230*/  IMAD.MOV.U32 R132, RZ, RZ, R4 ;  /* 0x000000ffff847224 */ /* 0x000fe200078e0004 */
[----:B------:R-:W-:Y:S02]  /*10240*/  MOV R0, 0x2 ;  /* 0x0000000200007802 */ /* 0x000fe40000000f00 */
[----:B------:R-:W-:Y:S02]  /*10250*/  MOV R2, 0x10270 ;  /* 0x0001027000027802 */ /* 0x000fe40000000f00 */
[----:B------:R-:W-:Y:S05]  /*10260*/  CALL.REL.NOINC `($__internal_80_$__cuda_sm70_shflsync_bfly_p) ;  /* 0x0000156000007944 */ /* 0x000fea0003c00000 */
[----:B------:R-:W-:Y:S01]  /*10270*/  FMNMX.FTZ R4, R4, R0, !PT ;  /* 0x0000000004047209 */ /* 0x000fe20007810000 */
[----:B------:R-:W-:Y:S01]  /*10280*/  IMAD.MOV.U32 R0, RZ, RZ, 0x1 ;  /* 0x00000001ff007424 */ /* 0x000fe200078e00ff */
[----:B------:R-:W-:-:S03]  /*10290*/  MOV R2, 0x102c0 ;  /* 0x000102c000027802 */ /* 0x000fc60000000f00 */
[----:B------:R-:W-:Y:S02]  /*102a0*/  IMAD.MOV.U32 R132, RZ, RZ, R4 ;  /* 0x000000ffff847224 */ /* 0x000fe400078e0004 */
[----:B------:R-:W-:Y:S05]  /*102b0*/  CALL.REL.NOINC `($__internal_80_$__cuda_sm70_shflsync_bfly_p) ;  /* 0x0000151000007944 */ /* 0x000fea0003c00000 */
[----:B------:R-:W-:Y:S01]  /*102c0*/  FMNMX.FTZ R133, R4, R0, !PT ;  /* 0x0000000004857209 */ /* 0x000fe20007810000 */
[----:B------:R-:W-:Y:S01]  /*102d0*/  IMAD.MOV.U32 R132, RZ, RZ, R5 ;  /* 0x000000ffff847224 */ /* 0x000fe200078e0005 */
[----:B------:R-:W-:Y:S01]  /*102e0*/  MOV R2, 0x10310 ;  /* 0x0001031000027802 */ /* 0x000fe20000000f00 */
[----:B------:R-:W-:Y:S02]  /*102f0*/  IMAD.MOV.U32 R0, RZ, RZ, 0x2 ;  /* 0x00000002ff007424 */ /* 0x000fe400078e00ff */
[----:B------:R-:W-:Y:S05]  /*10300*/  CALL.REL.NOINC `($__internal_80_$__cuda_sm70_shflsync_bfly_p) ;  /* 0x000014c000007944 */ /* 0x000fea0003c00000 */
[----:B------:R-:W-:Y:S01]  /*10310*/  FMNMX.FTZ R5, R5, R0, !PT ;  /* 0x0000000005057209 */ /* 0x000fe20007810000 */
[----:B------:R-:W-:Y:S01]  /*10320*/  IMAD.MOV.U32 R0, RZ, RZ, 0x1 ;  /* 0x00000001ff007424 */ /* 0x000fe200078e00ff */
[----:B------:R-:W-:-:S03]  /*10330*/  MOV R2, 0x10360 ;  /* 0x0001036000027802 */ /* 0x000fc60000000f00 */
[----:B------:R-:W-:Y:S02]  /*10340*/  IMAD.MOV.U32 R132, RZ, RZ, R5 ;  /* 0x000000ffff847224 */ /* 0x000fe400078e0005 */
[----:B------:R-:W-:Y:S05]  /*10350*/  CALL.REL.NOINC `($__internal_80_$__cuda_sm70_shflsync_bfly_p) ;  /* 0x0000147000007944 */ /* 0x000fea0003c00000 */
[----:B------:R-:W-:Y:S01]  /*10360*/  MOV R3, R0 ;  /* 0x0000000000037202 */ /* 0x000fe20000000f00 */
[----:B------:R-:W-:Y:S05]  /*10370*/  BRA `(.L_x_4923) ;  /* 0xffff4ea000007947 */ /* 0x000fea000383ffff */
.L_x_4844:
[----:B-1234-:R-:W-:Y:S01]  /*10380*/  MOV R195, RZ ;  /* 0x000000ff00c37202 */ /* 0x01efe20000000f00 */
[----:B------:R-:W-:Y:S01]  /*10390*/  IMAD.MOV.U32 R230, RZ, RZ, R4 ;  /* 0x000000ffffe67224 */ /* 0x000fe200078e0004 */
[----:B------:R-:W-:Y:S01]  /*103a0*/  MOV R2, 0x103d0 ;  /* 0x000103d000027802 */ /* 0x000fe20000000f00 */
[----:B------:R-:W-:Y:S02]  /*103b0*/  IMAD.MOV.U32 R3, RZ, RZ, 0x181f ;  /* 0x0000181fff037424 */ /* 0x000fe400078e00ff */
[----:B------:R-:W-:Y:S05]  /*103c0*/  CALL.REL.NOINC `($__internal_81_$__cuda_sm70_shflsync_idx_p) ;  /* 0x0000146000007944 */ /* 0x000fea0003c00000 */
[----:B------:R-:W-:Y:S01]  /*103d0*/  MOV R2, R195 ;  /* 0x000000c300027202 */ /* 0x000fe20000000f00 */
[----:B-1---5:R-:W-:-:S05]  /*103e0*/  BRA `(.L_x_4924) ;  /* 0xffff671000007947 */ /* 0x022fca000383ffff */
.L_x_4847:
[----:B------:R-:W-:Y:S01]  /*103f0*/  MOV R195, RZ ;  /* 0x000000ff00c37202 */ /* 0x000fe20000000f00 */
[----:B------:R-:W-:Y:S01]  /*10400*/  IMAD.MOV.U32 R230, RZ, RZ, R133 ;  /* 0x000000ffffe67224 */ /* 0x000fe200078e0085 */
[----:B------:R-:W-:Y:S01]  /*10410*/  MOV R2, 0x10440 ;  /* 0x0001044000027802 */ /* 0x000fe20000000f00 */
[----:B------:R-:W-:Y:S02]  /*10420*/  IMAD.MOV.U32 R3, RZ, RZ, 0x181f ;  /* 0x0000181fff037424 */ /* 0x000fe400078e00ff */
[----:B------:R-:W-:Y:S05]  /*10430*/  CALL.REL.NOINC `($__internal_81_$__cuda_sm70_shflsync_idx_p) ;  /* 0x000013f000007944 */ /* 0x000fea0003c00000 */
[----:B------:R-:W-:Y:S01]  /*10440*/  MOV R132, R195 ;  /* 0x000000c300847202 */ /* 0x000fe20000000f00 */
[----:B-1---5:R-:W-:-:S05]  /*10450*/  BRA `(.L_x_4925) ;  /* 0xffff78d000007947 */ /* 0x022fca000383ffff */
.L_x_4848:
[----:B------:R-:W-:Y:S01]  /*10460*/  MOV R195, RZ ;  /* 0x000000ff00c37202 */ /* 0x000fe20000000f00 */
[----:B------:R-:W-:Y:S01]  /*10470*/  IMAD.MOV.U32 R230, RZ, RZ, R170 ;  /* 0x000000ffffe67224 */ /* 0x000fe200078e00aa */
[----:B------:R-:W-:Y:S01]  /*10480*/  MOV R2, 0x104b0 ;  /* 0x000104b000027802 */ /* 0x000fe20000000f00 */
[----:B------:R-:W-:Y:S02]  /*10490*/  IMAD.MOV.U32 R3, RZ, RZ, 0x181f ;  /* 0x0000181fff037424 */ /* 0x000fe400078e00ff */
[----:B-12---:R-:W-:Y:S05]  /*104a0*/  CALL.REL.NOINC `($__internal_81_$__cuda_sm70_shflsync_idx_p) ;  /* 0x0000138000007944 */ /* 0x006fea0003c00000 */
        /* <DEDUP_REMOVED lines=23> */
[----:B-1-3-5:R-:W-:Y:S05]  /*10620*/  CALL.REL.NOINC `($__internal_81_$__cuda_sm70_shflsync_idx_p) ;  /* 0x0000120000007944 */ /* 0x02afea0003c00000 */
[----:B------:R-:W-:Y:S01]  /*10630*/  MOV R3, 0x181f ;  /* 0x0000181f00037802 */ /* 0x000fe20000000f00 */
[----:B------:R-:W-:Y:S01]  /*10640*/  IMAD.MOV.U32 R132, RZ, RZ, R195 ;  /* 0x000000ffff847224 */ /* 0x000fe200078e00c3 */
[----:B------:R-:W-:Y:S01]  /*10650*/  MOV R195, 0x1 ;  /* 0x0000000100c37802 */ /* 0x000fe20000000f00 */
[----:B------:R-:W-:Y:S01]  /*10660*/  IMAD.MOV.U32 R230, RZ, RZ, R170 ;  /* 0x000000ffffe67224 */ /* 0x000fe200078e00aa */
[----:B------:R-:W-:Y:S02]  /*10670*/  MOV R2, 0x10690 ;  /* 0x0001069000027802 */ /* 0x000fe40000000f00 */
[----:B-1---5:R-:W-:Y:S05]  /*10680*/  CALL.REL.NOINC `($__internal_81_$__cuda_sm70_shflsync_idx_p) ;  /* 0x000011a000007944 */ /* 0x022fea0003c00000 */
[----:B-----5:R-:W-:Y:S01]  /*10690*/  MOV R0, R195 ;  /* 0x000000c300007202 */ /* 0x020fe20000000f00 */
[----:B-1----:R-:W-:-:S05]  /*106a0*/  BRA `(.L_x_4926) ;  /* 0xffff77e000007947 */ /* 0x002fca000383ffff */
.L_x_4849:
[----:B------:R-:W-:Y:S02]  /*106b0*/  MOV R0, 0x2 ;  /* 0x0000000200007802 */ /* 0x000fe40000000f00 */
[----:B------:R-:W-:Y:S02]  /*106c0*/  MOV R2, 0x106e0 ;  /* 0x000106e000027802 */ /* 0x000fe40000000f00 */
[----:B-1----:R-:W-:Y:S05]  /*106d0*/  CALL.REL.NOINC `($__internal_80_$__cuda_sm70_shflsync_bfly_p) ;  /* 0x000010f000007944 */ /* 0x002fea0003c00000 */
[----:B------:R-:W-:Y:S01]  /*106e0*/  FMNMX.FTZ R132, R132, R0, !PT ;  /* 0x0000000084847209 */ /* 0x000fe20007810000 */
[----:B------:R-:W-:Y:S01]  /*106f0*/  IMAD.MOV.U32 R0, RZ, RZ, 0x1 ;  /* 0x00000001ff007424 */ /* 0x000fe200078e00ff */
[----:B------:R-:W-:Y:S02]  /*10700*/  MOV R2, 0x10720 ;  /* 0x0001072000027802 */ /* 0x000fe40000000f00 */
        /* <DEDUP_REMOVED lines=8> */
[----:B------:R-:W-:Y:S02]  /*10790*/  MOV R2, 0x107b0 ;  /* 0x000107b000027802 */ /* 0x000fe40000000f00 */
[----:B------:R-:W-:Y:S05]  /*107a0*/  CALL.REL.NOINC `($__internal_80_$__cuda_sm70_shflsync_bfly_p) ;  /* 0x0000102000007944 */ /* 0x000fea0003c00000 */
[----:B------:R-:W-:-:S05]  /*107b0*/  BRA `(.L_x_4927) ;  /* 0xffff7ac000007947 */ /* 0x000fca000383ffff */
.L_x_4851:
[----:B------:R-:W-:Y:S01]  /*107c0*/  IMAD.MOV.U32 R132, RZ, RZ, R237 ;  /* 0x000000ffff847224 */ /* 0x000fe200078e00ed */
[----:B------:R-:W-:-:S02]  /*107d0*/  MOV R0, 0x2 ;  /* 0x0000000200007802 */ /* 0x000fc40000000f00 */
[----:B------:R-:W-:Y:S02]  /*107e0*/  MOV R2, 0x10800 ;  /* 0x0001080000027802 */ /* 0x000fe40000000f00 */
[----:B------:R-:W-:Y:S05]  /*107f0*/  CALL.REL.NOINC `($__internal_80_$__cuda_sm70_shflsync_bfly_p) ;  /* 0x00000fd000007944 */ /* 0x000fea0003c00000 */
[----:B------:R-:W-:Y:S05]  /*10800*/  BRA `(.L_x_4928) ;  /* 0xffff96b000007947 */ /* 0x000fea000383ffff */
.L_x_4852:
[----:B------:R-:W-:Y:S01]  /*10810*/  IMAD.MOV.U32 R132, RZ, RZ, R4 ;  /* 0x000000ffff847224 */ /* 0x000fe200078e0004 */
[----:B------:R-:W-:Y:S02]  /*10820*/  MOV R0, 0x1 ;  /* 0x0000000100007802 */ /* 0x000fe40000000f00 */
[----:B------:R-:W-:Y:S02]  /*10830*/  MOV R2, 0x10850 ;  /* 0x0001085000027802 */ /* 0x000fe40000000f00 */
[----:B-1----:R-:W-:Y:S05]  /*10840*/  CALL.REL.NOINC `($__internal_80_$__cuda_sm70_shflsync_bfly_p) ;  /* 0x00000f8000007944 */ /* 0x002fea0003c00000 */
[----:B------:R-:W-:Y:S01]  /*10850*/  FADD.FTZ R4, R4, R0 ;  /* 0x0000000004047221 */ /* 0x000fe20000010000 */
[----:B------:R-:W-:Y:S02]  /*10860*/  MOV R132, R236 ;  /* 0x000000ec00847202 */ /* 0x000fe40000000f00 */
[----:B------:R-:W-:Y:S02]  /*10870*/  MOV R0, 0x2 ;  /* 0x0000000200007802 */ /* 0x000fe40000000f00 */
[----:B------:R-:W-:Y:S02]  /*10880*/  MOV R2, 0x108a0 ;  /* 0x000108a000027802 */ /* 0x000fe40000000f00 */
[----:B------:R-:W-:Y:S05]  /*10890*/  CALL.REL.NOINC `($__internal_80_$__cuda_sm70_shflsync_bfly_p) ;  /* 0x00000f3000007944 */ /* 0x000fea0003c00000 */
[----:B------:R-:W-:Y:S01]  /*108a0*/  FADD.FTZ R5, R236, R0 ;  /* 0x00000000ec057221 */ /* 0x000fe20000010000 */
[----:B------:R-:W-:Y:S02]  /*108b0*/  MOV R0, 0x1 ;  /* 0x0000000100007802 */ /* 0x000fe40000000f00 */
[----:B------:R-:W-:-:S02]  /*108c0*/  MOV R2, 0x108f0 ;  /* 0x000108f000027802 */ /* 0x000fc40000000f00 */
[----:B------:R-:W-:Y:S02]  /*108d0*/  MOV R132, R5 ;  /* 0x0000000500847202 */ /* 0x000fe40000000f00 */
[----:B------:R-:W-:Y:S05]  /*108e0*/  CALL.REL.NOINC `($__internal_80_$__cuda_sm70_shflsync_bfly_p) ;  /* 0x00000ee000007944 */ /* 0x000fea0003c00000 */
[----:B------:R-:W-:Y:S01]  /*108f0*/  MOV R3, R0 ;  /* 0x0000000000037202 */ /* 0x000fe20000000f00 */
[----:B------:R-:W-:Y:S05]  /*10900*/  BRA `(.L_x_4929) ;  /* 0xffff962000007947 */ /* 0x000fea000383ffff */
.L_x_4859:
[----:B--234-:R-:W-:Y:S01]  /*10910*/  IMAD.MOV.U32 R230, RZ, RZ, R5 ;  /* 0x000000ffffe67224 */ /* 0x01cfe200078e0005 */
[----:B------:R-:W-:Y:S01]  /*10920*/  MOV R195, RZ ;  /* 0x000000ff00c37202 */ /* 0x000fe20000000f00 */
[----:B------:R-:W-:Y:S01]  /*10930*/  IMAD.MOV.U32 R3, RZ, RZ, 0x181f ;  /* 0x0000181fff037424 */ /* 0x000fe200078e00ff */
[----:B------:R-:W-:Y:S02]  /*10940*/  MOV R2, 0x10960 ;  /* 0x0001096000027802 */ /* 0x000fe40000000f00 */
[----:B-1----:R-:W-:Y:S05]  /*10950*/  CALL.REL.NOINC `($__internal_81_$__cuda_sm70_shflsync_idx_p) ;  /* 0x00000ed000007944 */ /* 0x002fea0003c00000 */
[----:B------:R-:W-:Y:S01]  /*10960*/  MOV R4, R195 ;  /* 0x000000c300047202 */ /* 0x000fe20000000f00 */
[----:B-1---5:R-:W-:Y:S05]  /*10970*/  BRA `(.L_x_4930) ;  /* 0xffffb24000007947 */ /* 0x022fea000383ffff */
.L_x_4860:
[----:B------:R-:W-:Y:S01]  /*10980*/  IMAD.MOV.U32 R230, RZ, RZ, R14 ;  /* 0x000000ffffe67224 */ /* 0x000fe200078e000e */
[----:B------:R-:W-:Y:S01]  /*10990*/  MOV R195, RZ ;  /* 0x000000ff00c37202 */ /* 0x000fe20000000f00 */
[----:B------:R-:W-:Y:S01]  /*109a0*/  IMAD.MOV.U32 R3, RZ, RZ, 0x181f ;  /* 0x0000181fff037424 */ /* 0x000fe200078e00ff */
[----:B------:R-:W-:Y:S02]  /*109b0*/  MOV R2, 0x109d0 ;  /* 0x000109d000027802 */ /* 0x000fe40000000f00 */
[----:B-123--:R-:W-:Y:S05]  /*109c0*/  CALL.REL.NOINC `($__internal_81_$__cuda_sm70_shflsync_idx_p) ;  /* 0x00000e6000007944 */ /* 0x00efea0003c00000 */
[----:B-----5:R-:W-:Y:S01]  /*109d0*/  MOV R0, R195 ;  /* 0x000000c300007202 */ /* 0x020fe20000000f00 */
[----:B-1----:R-:W-:Y:S05]  /*109e0*/  BRA `(.L_x_4931) ;  /* 0xffffb1f000007947 */ /* 0x002fea000383ffff */
.L_x_4863:
[----:B------:R-:W-:Y:S01]  /*109f0*/  IMAD.MOV.U32 R230, RZ, RZ, R5 ;  /* 0x000000ffffe67224 */ /* 0x000fe200078e0005 */
[----:B------:R-:W-:Y:S01]  /*10a00*/  MOV R195, 0x1 ;  /* 0x0000000100c37802 */ /* 0x000fe20000000f00 */
[----:B--2---:R-:W-:Y:S01]  /*10a10*/  IMAD.MOV.U32 R3, RZ, RZ, 0x181f ;  /* 0x0000181fff037424 */ /* 0x004fe200078e00ff */
[----:B------:R-:W-:-:S02]  /*10a20*/  MOV R2, 0x10a40 ;  /* 0x00010a4000027802 */ /* 0x000fc40000000f00 */
[----:B-1-34-:R-:W-:Y:S05]  /*10a30*/  CALL.REL.NOINC `($__internal_81_$__cuda_sm70_shflsync_idx_p) ;  /* 0x00000df000007944 */ /* 0x01afea0003c00000 */
        /* <DEDUP_REMOVED lines=8> */
.L_x_4866:
[----:B------:R-:W-:Y:S01]  /*10ac0*/  IMAD.MOV.U32 R230, RZ, RZ, R5 ;  /* 0x000000ffffe67224 */ /* 0x000fe200078e0005 */
[----:B------:R-:W-:Y:S01]  /*10ad0*/  MOV R195, 0x2 ;  /* 0x0000000200c37802 */ /* 0x000fe20000000f00 */
[----:B-1----:R-:W-:Y:S01]  /*10ae0*/  IMAD.MOV.U32 R3, RZ, RZ, 0x181f ;  /* 0x0000181fff037424 */ /* 0x002fe200078e00ff */
[----:B------:R-:W-:Y:S02]  /*10af0*/  MOV R2, 0x10b10 ;  /* 0x00010b1000027802 */ /* 0x000fe40000000f00 */
[----:B--234-:R-:W-:Y:S05]  /*10b00*/  CALL.REL.NOINC `($__internal_81_$__cuda_sm70_shflsync_idx_p) ;  /* 0x00000d2000007944 */ /* 0x01cfea0003c00000 */
[----:B------:R-:W-:Y:S01]  /*10b10*/  MOV R4, R195 ;  /* 0x000000c300047202 */ /* 0x000fe20000000f00 */
[----:B-1---5:R-:W-:Y:S05]  /*10b20*/  BRA `(.L_x_4933) ;  /* 0xffffb43000007947 */ /* 0x022fea000383ffff */
.L_x_4867:
[----:B------:R-:W-:Y:S01]  /*10b30*/  IMAD.MOV.U32 R230, RZ, RZ, R14 ;  /* 0x000000ffffe67224 */ /* 0x000fe200078e000e */
[----:B------:R-:W-:Y:S01]  /*10b40*/  MOV R195, 0x2 ;  /* 0x0000000200c37802 */ /* 0x000fe20000000f00 */
[----:B-1----:R-:W-:Y:S01]  /*10b50*/  IMAD.MOV.U32 R3, RZ, RZ, 0x181f ;  /* 0x0000181fff037424 */ /* 0x002fe200078e00ff */
[----:B------:R-:W-:Y:S02]  /*10b60*/  MOV R2, 0x10b80 ;  /* 0x00010b8000027802 */ /* 0x000fe40000000f00 */
[----:B--234-:R-:W-:Y:S05]  /*10b70*/  CALL.REL.NOINC `($__internal_81_$__cuda_sm70_shflsync_idx_p) ;  /* 0x00000cb000007944 */ /* 0x01cfea0003c00000 */
[----:B-----5:R-:W-:Y:S01]  /*10b80*/  MOV R0, R195 ;  /* 0x000000c300007202 */ /* 0x020fe20000000f00 */
[----:B-1----:R-:W-:Y:S05]  /*10b90*/  BRA `(.L_x_4934) ;  /* 0xffffb3e000007947 */ /* 0x002fea000383ffff */
.L_x_4870:
[----:B------:R-:W-:Y:S01]  /*10ba0*/  IMAD.MOV.U32 R230, RZ, RZ, R5 ;  /* 0x000000ffffe67224 */ /* 0x000fe200078e0005 */
[----:B------:R-:W-:Y:S01]  /*10bb0*/  MOV R195, 0x3 ;  /* 0x0000000300c37802 */ /* 0x000fe20000000f00 */
[----:B-1----:R-:W-:Y:S01]  /*10bc0*/  IMAD.MOV.U32 R3, RZ, RZ, 0x181f ;  /* 0x0000181fff037424 */ /* 0x002fe200078e00ff */
[----:B------:R-:W-:-:S02]  /*10bd0*/  MOV R2, 0x10bf0 ;  /* 0x00010bf000027802 */ /* 0x000fc40000000f00 */
[----:B--234-:R-:W-:Y:S05]  /*10be0*/  CALL.REL.NOINC `($__internal_81_$__cuda_sm70_shflsync_idx_p) ;  /* 0x00000c4000007944 */ /* 0x01cfea0003c00000 */
        /* <DEDUP_REMOVED lines=8> */
.L_x_4872:
[----:B------:R-:W-:Y:S01]  /*10c70*/  IMAD.MOV.U32 R230, RZ, RZ, R5 ;  /* 0x000000ffffe67224 */ /* 0x000fe200078e0005 */
[----:B------:R-:W-:Y:S01]  /*10c80*/  MOV R195, RZ ;  /* 0x000000ff00c37202 */ /* 0x000fe20000000f00 */
[----:B------:R-:W-:Y:S01]  /*10c90*/  IMAD.MOV.U32 R3, RZ, RZ, 0x1c1f ;  /* 0x00001c1fff037424 */ /* 0x000fe200078e00ff */
[----:B------:R-:W-:Y:S02]  /*10ca0*/  MOV R2, 0x10cc0 ;  /* 0x00010cc000027802 */ /* 0x000fe40000000f00 */
[----:B------:R-:W-:Y:S05]  /*10cb0*/  CALL.REL.NOINC `($__internal_81_$__cuda_sm70_shflsync_idx_p) ;  /* 0x00000b7000007944 */ /* 0x000fea0003c00000 */
[----:B------:R-:W-:Y:S01]  /*10cc0*/  MOV R4, R195 ;  /* 0x000000c300047202 */ /* 0x000fe20000000f00 */
[----:B-1---5:R-:W-:Y:S05]  /*10cd0*/  BRA `(.L_x_4936) ;  /* 0xffffb80000007947 */ /* 0x022fea000383ffff */
.L_x_4873:
[----:B------:R-:W-:Y:S01]  /*10ce0*/  IMAD.MOV.U32 R230, RZ, RZ, R12 ;  /* 0x000000ffffe67224 */ /* 0x000fe200078e000c */
[----:B------:R-:W-:Y:S01]  /*10cf0*/  MOV R195, RZ ;  /* 0x000000ff00c37202 */ /* 0x000fe20000000f00 */
[----:B------:R-:W-:Y:S01]  /*10d00*/  IMAD.MOV.U32 R3, RZ, RZ, 0x1c1f ;  /* 0x00001c1fff037424 */ /* 0x000fe200078e00ff */
[----:B------:R-:W-:Y:S02]  /*10d10*/  MOV R2, 0x10d30 ;  /* 0x00010d3000027802 */ /* 0x000fe40000000f00 */
[----:B-12---:R-:W-:Y:S05]  /*10d20*/  CALL.REL.NOINC `($__internal_81_$__cuda_sm70_shflsync_idx_p) ;  /* 0x00000b0000007944 */ /* 0x006fea0003c00000 */
[----:B-----5:R-:W-:Y:S01]  /*10d30*/  MOV R0, R195 ;  /* 0x000000c300007202 */ /* 0x020fe20000000f00 */
[----:B-1----:R-:W-:Y:S05]  /*10d40*/  BRA `(.L_x_4937) ;  /* 0xffffb7b000007947 */ /* 0x002fea000383ffff */
.L_x_4876:
        /* <DEDUP_REMOVED lines=13> */
.L_x_4880:
[----:B------:R-:W-:Y:S01]  /*10e20*/  IMAD.MOV.U32 R230, RZ, RZ, R5 ;  /* 0x000000ffffe67224 */ /* 0x000fe200078e0005 */
[----:B------:R-:W-:Y:S01]  /*10e30*/  MOV R195, RZ ;  /* 0x000000ff00c37202 */ /* 0x000fe20000000f00 */
[----:B------:R-:W-:Y:S01]  /*10e40*/  IMAD.MOV.U32 R3, RZ, RZ, 0x181f ;  /* 0x0000181fff037424 */ /* 0x000fe200078e00ff */
[----:B------:R-:W-:Y:S02]  /*10e50*/  MOV R2, 0x10e70 ;  /* 0x00010e7000027802 */ /* 0x000fe40000000f00 */
[----:B------:R-:W-:Y:S05]  /*10e60*/  CALL.REL.NOINC `($__internal_81_$__cuda_sm70_shflsync_idx_p) ;  /* 0x000009c000007944 */ /* 0x000fea0003c00000 */
[----:B------:R-:W-:Y:S01]  /*10e70*/  MOV R4, R195 ;  /* 0x000000c300047202 */ /* 0x000fe20000000f00 */
[----:B-1---5:R-:W-:Y:S05]  /*10e80*/  BRA `(.L_x_4939) ;  /* 0xffffd67000007947 */ /* 0x022fea000383ffff */
.L_x_4881:
[----:B------:R-:W-:Y:S01]  /*10e90*/  IMAD.MOV.U32 R230, RZ, RZ, R14 ;  /* 0x000000ffffe67224 */ /* 0x000fe200078e000e */
[----:B------:R-:W-:Y:S01]  /*10ea0*/  MOV R195, RZ ;  /* 0x000000ff00c37202 */ /* 0x000fe20000000f00 */
[----:B------:R-:W-:Y:S01]  /*10eb0*/  IMAD.MOV.U32 R3, RZ, RZ, 0x181f ;  /* 0x0000181fff037424 */ /* 0x000fe200078e00ff */
[----:B------:R-:W-:Y:S02]  /*10ec0*/  MOV R2, 0x10ee0 ;  /* 0x00010ee000027802 */ /* 0x000fe40000000f00 */
[----:B-12---:R-:W-:Y:S05]  /*10ed0*/  CALL.REL.NOINC `($__internal_81_$__cuda_sm70_shflsync_idx_p) ;  /* 0x0000095000007944 */ /* 0x006fea0003c00000 */
[----:B-----5:R-:W-:Y:S01]  /*10ee0*/  MOV R0, R195 ;  /* 0x000000c300007202 */ /* 0x020fe20000000f00 */
[----:B-1----:R-:W-:Y:S05]  /*10ef0*/  BRA `(.L_x_4940) ;  /* 0xffffd62000007947 */ /* 0x002fea000383ffff */
.L_x_4884:
        /* <DEDUP_REMOVED lines=13> */
.L_x_4887:
[----:B------:R-:W-:Y:S01]  /*10fd0*/  IMAD.MOV.U32 R230, RZ, RZ, R5 ;  /* 0x000000ffffe67224 */ /* 0x000fe200078e0005 */
[----:B------:R-:W-:Y:S01]  /*10fe0*/  MOV R195, 0x2 ;  /* 0x0000000200c37802 */ /* 0x000fe20000000f00 */
[----:B-1----:R-:W-:Y:S01]  /*10ff0*/  IMAD.MOV.U32 R3, RZ, RZ, 0x181f ;  /* 0x0000181fff037424 */ /* 0x002fe200078e00ff */
[----:B------:R-:W-:Y:S02]  /*11000*/  MOV R2, 0x11020 ;  /* 0x0001102000027802 */ /* 0x000fe40000000f00 */
[----:B--234-:R-:W-:Y:S05]  /*11010*/  CALL.REL.NOINC `($__internal_81_$__cuda_sm70_shflsync_idx_p) ;  /* 0x0000081000007944 */ /* 0x01cfea0003c00000 */
[----:B------:R-:W-:Y:S01]  /*11020*/  MOV R4, R195 ;  /* 0x000000c300047202 */ /* 0x000fe20000000f00 */
[----:B-1---5:R-:W-:Y:S05]  /*11030*/  BRA `(.L_x_4942) ;  /* 0xffffd87000007947 */ /* 0x022fea000383ffff */
.L_x_4888:
[----:B------:R-:W-:Y:S01]  /*11040*/  IMAD.MOV.U32 R230, RZ, RZ, R14 ;  /* 0x000000ffffe67224 */ /* 0x000fe200078e000e */
[----:B------:R-:W-:Y:S01]  /*11050*/  MOV R195, 0x2 ;  /* 0x0000000200c37802 */ /* 0x000fe20000000f00 */
[----:B------:R-:W-:Y:S01]  /*11060*/  IMAD.MOV.U32 R3, RZ, RZ, 0x181f ;  /* 0x0000181fff037424 */ /* 0x000fe200078e00ff */
[----:B------:R-:W-:Y:S02]  /*11070*/  MOV R2, 0x11090 ;  /* 0x0001109000027802 */ /* 0x000fe40000000f00 */
[----:B-1234-:R-:W-:Y:S05]  /*11080*/  CALL.REL.NOINC `($__internal_81_$__cuda_sm70_shflsync_idx_p) ;  /* 0x000007a000007944 */ /* 0x01efea0003c00000 */
[----:B-----5:R-:W-:Y:S01]  /*11090*/  MOV R0, R195 ;  /* 0x000000c300007202 */ /* 0x020fe20000000f00 */
[----:B-1----:R-:W-:Y:S05]  /*110a0*/  BRA `(.L_x_4943) ;  /* 0xffffd82000007947 */ /* 0x002fea000383ffff */
.L_x_4891:
        /* <DEDUP_REMOVED lines=13> */
.L_x_4893:
[----:B------:R-:W-:Y:S01]  /*11180*/  IMAD.MOV.U32 R230, RZ, RZ, R106 ;  /* 0x000000ffffe67224 */ /* 0x000fe200078e006a */
[----:B------:R-:W-:Y:S01]  /*11190*/  MOV R195, RZ ;  /* 0x000000ff00c37202 */ /* 0x000fe20000000f00 */
[----:B------:R-:W-:Y:S01]  /*111a0*/  IMAD.MOV.U32 R3, RZ, RZ, 0x1f ;  /* 0x0000001fff037424 */ /* 0x000fe200078e00ff */
[----:B------:R-:W-:Y:S02]  /*111b0*/  MOV R2, 0x111d0 ;  /* 0x000111d000027802 */ /* 0x000fe40000000f00 */
[----:B------:R-:W-:Y:S05]  /*111c0*/  CALL.REL.NOINC `($__internal_81_$__cuda_sm70_shflsync_idx_p) ;  /* 0x0000066000007944 */ /* 0x000fea0003c00000 */
[----:B------:R-:W-:Y:S01]  /*111d0*/  MOV R9, R195 ;  /* 0x000000c300097202 */ /* 0x000fe20000000f00 */
[----:B-1---5:R-:W-:Y:S05]  /*111e0*/  BRA `(.L_x_4945) ;  /* 0xffffdb1000007947 */ /* 0x022fea000383ffff */
.L_x_4894:
[----:B------:R-:W-:Y:S01]  /*111f0*/  IMAD.MOV.U32 R230, RZ, RZ, R106 ;  /* 0x000000ffffe67224 */ /* 0x000fe200078e006a */
[----:B------:R-:W-:Y:S01]  /*11200*/  MOV R195, 0x1 ;  /* 0x0000000100c37802 */ /* 0x000fe20000000f00 */
[----:B------:R-:W-:Y:S01]  /*11210*/  IMAD.MOV.U32 R3, RZ, RZ, 0x1f ;  /* 0x0000001fff037424 */ /* 0x000fe200078e00ff */
[----:B------:R-:W-:Y:S02]  /*11220*/  MOV R2, 0x11240 ;  /* 0x0001124000027802 */ /* 0x000fe40000000f00 */
[----:B-12---:R-:W-:Y:S05]  /*11230*/  CALL.REL.NOINC `($__internal_81_$__cuda_sm70_shflsync_idx_p) ;  /* 0x000005f000007944 */ /* 0x006fea0003c00000 */
[----:B------:R-:W-:Y:S01]  /*11240*/  MOV R8, R195 ;  /* 0x000000c300087202 */ /* 0x000fe20000000f00 */
[----:B-1---5:R-:W-:Y:S05]  /*11250*/  BRA `(.L_x_4946) ;  /* 0xffffdac000007947 */ /* 0x022fea000383ffff */
.L_x_4895:
[----:B------:R-:W-:Y:S02]  /*11260*/  MOV R3, 0x1 ;  /* 0x0000000100037802 */ /* 0x000fe40000000f00 */
[----:B------:R-:W-:-:S02]  /*11270*/  MOV R2, 0x11290 ;  /* 0x0001129000027802 */ /* 0x000fc40000000f00 */
[----:B-1234-:R-:W-:Y:S05]  /*11280*/  CALL.REL.NOINC `($__internal_82_$__cuda_sm70_shflsync_up_p) ;  /* 0x0000061000007944 */ /* 0x01efea0003c00000 */
[----:B------:R-:W-:Y:S05]  /*11290*/  BRA `(.L_x_4947) ;  /* 0xffffdbb000007947 */ /* 0x000fea000383ffff */
.L_x_4896:
[----:B------:R-:W-:Y:S02]  /*112a0*/  MOV R3, 0x2 ;  /* 0x0000000200037802 */ /* 0x000fe40000000f00 */
[----:B------:R-:W-:-:S02]  /*112b0*/  MOV R2, 0x112d0 ;  /* 0x000112d000027802 */ /* 0x000fc40000000f00 */
[----:B--2-4-:R-:W-:Y:S05]  /*112c0*/  CALL.REL.NOINC `($__internal_82_$__cuda_sm70_shflsync_up_p) ;  /* 0x000005d000007944 */ /* 0x014fea0003c00000 */
        /* <DEDUP_REMOVED lines=24> */
.L_x_4900:
[----:B------:R-:W-:Y:S02]  /*11450*/  MOV R3, 0x1 ;  /* 0x0000000100037802 */ /* 0x000fe40000000f00 */
[----:B------:R-:W-:Y:S02]  /*11460*/  MOV R2, 0x11480 ;  /* 0x0001148000027802 */ /* 0x000fe40000000f00 */
[----:B------:R-:W-:Y:S05]  /*11470*/  CALL.REL.NOINC `($__internal_82_$__cuda_sm70_shflsync_up_p) ;  /* 0x0000042000007944 */ /* 0x000fea0003c00000 */
[----:B------:R-:W-:Y:S01]  /*11480*/  MOV R2, R4 ;  /* 0x0000000400027202 */ /* 0x000fe20000000f00 */
[----:B------:R-:W-:Y:S05]  /*11490*/  BRA `(.L_x_4949) ;  /* 0xffffdc1000007947 */ /* 0x000fea000383ffff */
.L_x_4901:
        /* <DEDUP_REMOVED lines=27> */
.L_x_4903:
[----:B------:R-:W-:Y:S02]  /*11650*/  SEL R0, RZ, 0x1, P0 ;  /* 0x00000001ff007807 */ /* 0x000fe40000000000 */
[----:B------:R-:W-:Y:S02]  /*11660*/  MOV R2, 0x11680 ;  /* 0x0001168000027802 */ /* 0x000fe40000000f00 */
[----:B-1----:R-:W-:Y:S05]  /*11670*/  CALL.REL.NOINC `($__internal_83_$__cuda_sm70_votesync_ballot) ;  /* 0x0000028000007944 */ /* 0x002fea0003c00000 */
[----:B------:R-:W-:Y:S05]  /*11680*/  BRA `(.L_x_4951) ;  /* 0xffffdbb000007947 */ /* 0x000fea000383ffff */
.L_x_4904:
[----:B------:R-:W-:Y:S01]  /*11690*/  IMAD.MOV.U32 R230, RZ, RZ, R6 ;  /* 0x000000ffffe67224 */ /* 0x000fe200078e0006 */
[----:B---3--:R-:W-:Y:S01]  /*116a0*/  MOV R195, R11 ;  /* 0x0000000b00c37202 */ /* 0x008fe20000000f00 */
[----:B------:R-:W-:Y:S01]  /*116b0*/  IMAD.MOV.U32 R3, RZ, RZ, 0x1f ;  /* 0x0000001fff037424 */ /* 0x000fe200078e00ff */
[----:B------:R-:W-:Y:S02]  /*116c0*/  MOV R2, 0x116e0 ;  /* 0x000116e000027802 */ /* 0x000fe40000000f00 */
[----:B-12---:R-:W-:Y:S05]  /*116d0*/  CALL.REL.NOINC `($__internal_81_$__cuda_sm70_shflsync_idx_p) ;  /* 0x0000015000007944 */ /* 0x006fea0003c00000 */
[----:B------:R-:W-:Y:S01]  /*116e0*/  IMAD.MOV.U32 R6, RZ, RZ, R195 ;  /* 0x000000ffff067224 */ /* 0x000fe200078e00c3 */
[----:B------:R-:W-:Y:S01]  /*116f0*/  MOV R195, R11 ;  /* 0x0000000b00c37202 */ /* 0x000fe20000000f00 */
[----:B------:R-:W-:Y:S01]  /*11700*/  IMAD.MOV.U32 R230, RZ, RZ, R7 ;  /* 0x000000ffffe67224 */ /* 0x000fe200078e0007 */
[----:B------:R-:W-:Y:S02]  /*11710*/  MOV R3, 0x1f ;  /* 0x0000001f00037802 */ /* 0x000fe40000000f00 */
[----:B------:R-:W-:-:S02]  /*11720*/  MOV R2, 0x11740 ;  /* 0x0001174000027802 */ /* 0x000fc40000000f00 */
[----:B-1---5:R-:W-:Y:S05]  /*11730*/  CALL.REL.NOINC `($__internal_81_$__cuda_sm70_shflsync_idx_p) ;  /* 0x000000f000007944 */ /* 0x022fea0003c00000 */
[----:B------:R-:W-:Y:S01]  /*11740*/  MOV R7, R195 ;  /* 0x000000c300077202 */ /* 0x000fe20000000f00 */
[----:B-1---5:R-:W-:Y:S05]  /*11750*/  BRA `(.L_x_4952) ;  /* 0xffffdb2000007947 */ /* 0x022fea000383ffff */
.L_x_4907:
[----:B------:R-:W-:Y:S01]  /*11760*/  IMAD.MOV.U32 R230, RZ, RZ, R4 ;  /* 0x000000ffffe67224 */ /* 0x000fe200078e0004 */
[----:B------:R-:W-:Y:S01]  /*11770*/  MOV R195, R0 ;  /* 0x0000000000c37202 */ /* 0x000fe20000000f00 */
[----:B------:R-:W-:Y:S01]  /*11780*/  IMAD.MOV.U32 R3, RZ, RZ, 0x1f ;  /* 0x0000001fff037424 */ /* 0x000fe200078e00ff */
[----:B------:R-:W-:-:S02]  /*11790*/  MOV R2, 0x117b0 ;  /* 0x000117b000027802 */ /* 0x000fc40000000f00 */
[----:B-1-34-:R-:W-:Y:S05]  /*117a0*/  CALL.REL.NOINC `($__internal_81_$__cuda_sm70_shflsync_idx_p) ;  /* 0x0000008000007944 */ /* 0x01afea0003c00000 */
[----:B------:R-:W-:Y:S01]  /*117b0*/  MOV R10, R195 ;  /* 0x000000c3000a7202 */ /* 0x000fe20000000f00 */
[----:B-1---5:R-:W-:Y:S05]  /*117c0*/  BRA `(.L_x_4906) ;  /* 0xffffdb1000007947 */ /* 0x022fea000383ffff */
        .weak           $__internal_80_$__cuda_sm70_shflsync_bfly_p
        .type           $__internal_80_$__cuda_sm70_shflsync_bfly_p,@function
        .size           $__internal_80_$__cuda_sm70_shflsync_bfly_p,($__internal_81_$__cuda_sm70_shflsync_idx_p - $__internal_80_$__cuda_sm70_shflsync_bfly_p)
$__internal_80_$__cuda_sm70_shflsync_bfly_p:
[----:B------:R-:W-:Y:S02]  /*117d0*/  MOV R169, 0xffffffff ;  /* 0xffffffff00a97802 */ /* 0x000fe40000000f00 */
[----:B------:R-:W-:-:S02]  /*117e0*/  MOV R3, 0x1f ;  /* 0x0000001f00037802 */ /* 0x000fc40000000f00 */
[----:B------:R-:W-:Y:S04]  /*117f0*/  WARPSYNC R169 ;  /* 0x000000a900007348 */ /* 0x000fe80003800000 */
[----:B------:R1:W2:Y:S02]  /*11800*/  SHFL.BFLY PT, R0, R132, R0, R3 ;  /* 0x0c00000084007389 */ /* 0x0002a400000e0003 */
[----:B-1----:R-:W-:-:S04]  /*11810*/  MOV R3, 0x0 ;  /* 0x0000000000037802 */ /* 0x002fc80000000f00 */
[----:B--2---:R-:W-:Y:S05]  /*11820*/  RET.REL.NODEC R2 `(_ZN7cutlass13device_kernelIN5flash19enable_sm80_to_sm89INS1_16FlashAttnFwdSm80INS1_25CollectiveMainloopFwdSm80ILi8ELi1ELb0EN4cute5tupleIJNS5_1CILi128EEENS7_ILi64EEENS7_ILi256EEEEEELi256ENS_10bfloat16_tEfNS_4arch4Sm80ELb0ELb0ELb0ELb1ELb1ELb0ELb1ELb1EEENS1_21CollectiveEpilogueFwdINS6_IJS8_SA_S9_EEENS6_IJNS7_ILi1EEESI_SI_EEESC_SE_Li256ELb1ELb1ELb1ELb0EEENS1_36VarlenDynamicPersistentTileSchedulerILi128ELi64ELi256ELi256ELb1ELb1ELb0ELb0ELb1ELb1EEEEEEEEEvNT_6ParamsE) ;  /* 0xfffee7d002007950 */ /* 0x004fea0003c3ffff */
        .weak           $__internal_81_$__cuda_sm70_shflsync_idx_p
        .type           $__internal_81_$__cuda_sm70_shflsync_idx_p,@function
        .size           $__internal_81_$__cuda_sm70_shflsync_idx_p,($__internal_82_$__cuda_sm70_shflsync_up_p - $__internal_81_$__cuda_sm70_shflsync_idx_p)
$__internal_81_$__cuda_sm70_shflsync_idx_p:
[----:B------:R1:W-:Y:S02]  /*11830*/  STL [R1+0x154], R0 ;  /* 0x0001540001007387 */ /* 0x0003e40000100800 */
[----:B-1----:R-:W-:-:S04]  /*11840*/  MOV R0, 0xffffffff ;  /* 0xffffffff00007802 */ /* 0x002fc80000000f00 */
[----:B------:R-:W-:Y:S04]  /*11850*/  WARPSYNC R0 ;  /* 0x0000000000007348 */ /* 0x000fe80003800000 */
[----:B------:R1:W2:Y:S04]  /*11860*/  SHFL.IDX PT, R195, R230, R195, R3 ;  /* 0x000000c3e6c37389 */ /* 0x0002a800000e0003 */
[----:B-1----:R1:W5:Y:S01]  /*11870*/  LDL.LU R0, [R1+0x154] ;  /* 0x0001540001007983 */ /* 0x0023620000300800 */
[----:B------:R-:W-:-:S04]  /*11880*/  MOV R3, 0x0 ;  /* 0x0000000000037802 */ /* 0x000fc80000000f00 */
[----:B--2---:R-:W-:Y:S05]  /*11890*/  RET.REL.NODEC R2 `(_ZN7cutlass13device_kernelIN5flash19enable_sm80_to_sm89INS1_16FlashAttnFwdSm80INS1_25CollectiveMainloopFwdSm80ILi8ELi1ELb0EN4cute5tupleIJNS5_1CILi128EEENS7_ILi64EEENS7_ILi256EEEEEELi256ENS_10bfloat16_tEfNS_4arch4Sm80ELb0ELb0ELb0ELb1ELb1ELb0ELb1ELb1EEENS1_21CollectiveEpilogueFwdINS6_IJS8_SA_S9_EEENS6_IJNS7_ILi1EEESI_SI_EEESC_SE_Li256ELb1ELb1ELb1ELb0EEENS1_36VarlenDynamicPersistentTileSchedulerILi128ELi64ELi256ELi256ELb1ELb1ELb0ELb0ELb1ELb1EEEEEEEEEvNT_6ParamsE) ;  /* 0xfffee76002007950 */ /* 0x004fea0003c3ffff */
        .weak           $__internal_82_$__cuda_sm70_shflsync_up_p
        .type           $__internal_82_$__cuda_sm70_shflsync_up_p,@function
        .size           $__internal_82_$__cuda_sm70_shflsync_up_p,($__internal_83_$__cuda_sm70_votesync_ballot - $__internal_82_$__cuda_sm70_shflsync_up_p)
$__internal_82_$__cuda_sm70_shflsync_up_p:
[----:B------:R-:W-:Y:S02]  /*118a0*/  MOV R4, RZ ;  /* 0x000000ff00047202 */ /* 0x000fe40000000f00 */
[----:B------:R-:W-:-:S04]  /*118b0*/  MOV R11, 0xffffffff ;  /* 0xffffffff000b7802 */ /* 0x000fc80000000f00 */
[----:B------:R-:W-:Y:S04]  /*118c0*/  WARPSYNC R11 ;  /* 0x0000000b00007348 */ /* 0x000fe80003800000 */
[----:B------:R1:W2:Y:S02]  /*118d0*/  SHFL.UP PT, R4, R0, R3, R4 ;  /* 0x0400000300047389 */ /* 0x0002a400000e0004 */
[----:B-1----:R-:W-:-:S04]  /*118e0*/  MOV R3, 0x0 ;  /* 0x0000000000037802 */ /* 0x002fc80000000f00 */
[----:B--2---:R-:W-:Y:S05]  /*118f0*/  RET.REL.NODEC R2 `(_ZN7cutlass13device_kernelIN5flash19enable_sm80_to_sm89INS1_16FlashAttnFwdSm80INS1_25CollectiveMainloopFwdSm80ILi8ELi1ELb0EN4cute5tupleIJNS5_1CILi128EEENS7_ILi64EEENS7_ILi256EEEEEELi256ENS_10bfloat16_tEfNS_4arch4Sm80ELb0ELb0ELb0ELb1ELb1ELb0ELb1ELb1EEENS1_21CollectiveEpilogueFwdINS6_IJS8_SA_S9_EEENS6_IJNS7_ILi1EEESI_SI_EEESC_SE_Li256ELb1ELb1ELb1ELb0EEENS1_36VarlenDynamicPersistentTileSchedulerILi128ELi64ELi256ELi256ELb1ELb1ELb0ELb0ELb1ELb1EEEEEEEEEvNT_6ParamsE) ;  /* 0xfffee70002007950 */ /* 0x004fea0003c3ffff */
        .weak           $__internal_83_$__cuda_sm70_votesync_ballot
        .type           $__internal_83_$__cuda_sm70_votesync_ballot,@function
        .size           $__internal_83_$__cuda_sm70_votesync_ballot,(.L_x_6595 - $__internal_83_$__cuda_sm70_votesync_ballot)
$__internal_83_$__cuda_sm70_votesync_ballot:
[----:B------:R-:W-:Y:S01]  /*11900*/  ISETP.NE.U32.AND P0, PT, R0, 0x1, PT ;  /* 0x000000010000780c */ /* 0x000fe20003f05070 */
[----:B------:R-:W-:-:S04]  /*11910*/  IMAD.MOV.U32 R3, RZ, RZ, -0x1 ;  /* 0xffffffffff037424 */ /* 0x000fc800078e00ff */
[----:B------:R-:W-:Y:S08]  /*11920*/  WARPSYNC R3 ;  /* 0x0000000300007348 */ /* 0x000ff00003800000 */
[----:B------:R-:W-:-:S04]  /*11930*/  VOTE.ANY R0, PT, !P0 ;  /* 0x0000000000007806 */ /* 0x000fc800040e0100 */
[----:B------:R-:W-:Y:S01]  /*11940*/  LOP3.LUT R0, R0, R3, RZ, 0xc0, !PT ;  /* 0x0000000300007212 */ /* 0x000fe200078ec0ff */
[----:B------:R-:W-:-:S04]  /*11950*/  IMAD.MOV.U32 R3, RZ, RZ, 0x0 ;  /* 0x00000000ff037424 */ /* 0x000fc800078e00ff */
[----:B------:R-:W-:Y:S05]  /*11960*/  RET.REL.NODEC R2 `(_ZN7cutlass13device_kernelIN5flash19enable_sm80_to_sm89INS1_16FlashAttnFwdSm80INS1_25CollectiveMainloopFwdSm80ILi8ELi1ELb0EN4cute5tupleIJNS5_1CILi128EEENS7_ILi64EEENS7_ILi256EEEEEELi256ENS_10bfloat16_tEfNS_4arch4Sm80ELb0ELb0ELb0ELb1ELb1ELb0ELb1ELb1EEENS1_21CollectiveEpilogueFwdINS6_IJS8_SA_S9_EEENS6_IJNS7_ILi1EEESI_SI_EEESC_SE_Li256ELb1ELb1ELb1ELb0EEENS1_36VarlenDynamicPersistentTileSchedulerILi128ELi64ELi256ELi256ELb1ELb1ELb0ELb0ELb1ELb1EEEEEEEEEvNT_6ParamsE) ;  /* 0xfffee69002007950 */ /* 0x000fea0003c3ffff */
.L_x_4953:
        /* <DEDUP_REMOVED lines=9> */
.L_x_6595:


//--------------------- .text._ZN7cutlass13device_kernelIN5flash19enable_sm80_to_sm89INS1_16FlashAttnFwdSm80INS1_25CollectiveMainloopFwdSm80ILi8ELi1ELb0EN4cute5tupleIJNS5_1CILi128EEENS7_ILi48EEENS7_ILi256EEEEEELi256ENS_10bfloat16_tEfNS_4arch4Sm80ELb0ELb0ELb0ELb1ELb1ELb1ELb1ELb1EEENS1_21CollectiveEpilogueFwdINS6_IJS8_SA_S9_EEENS6_IJNS7_ILi1EEESI_SI_EEESC_SE_Li256ELb1ELb1ELb1ELb0EEENS1_36VarlenDynamicPersistentTileSchedulerILi128ELi48ELi256ELi256ELb1ELb1ELb0ELb0ELb1ELb1EEEEEEEEEvNT_6ParamsE --------------------------
	.section	.text._ZN7cutlass13device_kernelIN5flash19enable_sm80_to_sm89INS1_16FlashAttnFwdSm80INS1_25CollectiveMainloopFwdSm80ILi8ELi1ELb0EN4cute5tupleIJNS5_1CILi128EEENS7_ILi48EEENS7_ILi256EEEEEELi256ENS_10bfloat16_tEfNS_4arch4Sm80ELb0ELb0ELb0ELb1ELb1ELb1ELb1ELb1EEENS1_21CollectiveEpilogueFwdINS6_IJS8_SA_S9_EEENS6_IJNS7_ILi1EEESI_SI_EEESC_SE_Li256ELb1ELb1ELb1ELb0EEENS1_36VarlenDynamicPersistentTileSchedulerILi128ELi48ELi256ELi256ELb1ELb1ELb0ELb0ELb1ELb1EEEEEEEEEvNT_6ParamsE,"ax",@progbits
	.sectioninfo	@"SHI_REGISTERS=255"
	.align	128
.text._ZN7cutlass13device_kernelIN5flash19enable_sm80_to_sm89INS1_16FlashAttnFwdSm80INS1_25CollectiveMainloopFwdSm80ILi8ELi1ELb0EN4cute5tupleIJNS5_1CILi128EEENS7_ILi48EEENS7_ILi256EEEEEELi256ENS_10bfloat16_tEfNS_4arch4Sm80ELb0ELb0ELb0ELb1ELb1ELb1ELb1ELb1EEENS1_21CollectiveEpilogueFwdINS6_IJS8_SA_S9_EEENS6_IJNS7_ILi1EEESI_SI_EEESC_SE_Li256ELb1ELb1ELb1ELb0EEENS1_36VarlenDynamicPersistentTileSchedulerILi128ELi48ELi256ELi256ELb1ELb1ELb0ELb0ELb1ELb1EEEEEEEEEvNT_6ParamsE:
        .type           _ZN7cutlass13device_kernelIN5flash19enable_sm80_to_sm89INS1_16FlashAttnFwdSm80INS1_25CollectiveMainloopFwdSm80ILi8ELi1ELb0EN4cute5tupleIJNS5_1CILi128EEENS7_ILi48EEENS7_ILi256EEEEEELi256ENS_10bfloat16_tEfNS_4arch4Sm80ELb0ELb0ELb0ELb1ELb1ELb1ELb1ELb1EEENS1_21CollectiveEpilogueFwdINS6_IJS8_SA_S9_EEENS6_IJNS7_ILi1EEESI_SI_EEESC_SE_Li256ELb1ELb1ELb1ELb0EEENS1_36VarlenDynamicPersistentTileSchedulerILi128ELi48ELi256ELi256ELb1ELb1ELb0ELb0ELb1ELb1EEEEEEEEEvNT_6ParamsE,@function
        .size           _ZN7cutlass13device_kernelIN5flash19enable_sm80_to_sm89INS1_16FlashAttnFwdSm80INS1_25CollectiveMainloopFwdSm80ILi8ELi1ELb0EN4cute5tupleIJNS5_1CILi128EEENS7_ILi48EEENS7_ILi256EEEEEELi256ENS_10bfloat16_tEfNS_4arch4Sm80ELb0ELb0ELb0ELb1ELb1ELb1ELb1ELb1EEENS1_21CollectiveEpilogueFwdINS6_IJS8_SA_S9_EEENS6_IJNS7_ILi1EEESI_SI_EEESC_SE_Li256ELb1ELb1ELb1ELb0EEENS1_36VarlenDynamicPersistentTileSchedulerILi128ELi48ELi256ELi256ELb1ELb1ELb0ELb0ELb1ELb1EEEEEEEEEvNT_6ParamsE,(.L_x_6600 - _ZN7cutlass13device_kernelIN5flash19enable_sm80_to_sm89INS1_16FlashAttnFwdSm80INS1_25CollectiveMainloopFwdSm80ILi8ELi1ELb0EN4cute5tupleIJNS5_1CILi128EEENS7_ILi48EEENS7_ILi256EEEEEELi256ENS_10bfloat16_tEfNS_4arch4Sm80ELb0ELb0ELb0ELb1ELb1ELb1ELb1ELb1EEENS1_21CollectiveEpilogueFwdINS6_IJS8_SA_S9_EEENS6_IJNS7_ILi1EEESI_SI_EEESC_SE_Li256ELb1ELb1ELb1ELb0EEENS1_36VarlenDynamicPersistentTileSchedulerILi128ELi48ELi256ELi256ELb1ELb1ELb0ELb0ELb1ELb1EEEEEEEEEvNT_6ParamsE)
        .other          _ZN7cutlass13device_kernelIN5flash19enable_sm80_to_sm89INS1_16FlashAttnFwdSm80INS1_25CollectiveMainloopFwdSm80ILi8ELi1ELb0EN4cute5tupleIJNS5_1CILi128EEENS7_ILi48EEENS7_ILi256EEEEEELi256ENS_10bfloat16_tEfNS_4arch4Sm80ELb0ELb0ELb0ELb1ELb1ELb1ELb1ELb1EEENS1_21CollectiveEpilogueFwdINS6_IJS8_SA_S9_EEENS6_IJNS7_ILi1EEESI_SI_EEESC_SE_Li256ELb1ELb1ELb1ELb0EEENS1_36VarlenDynamicPersistentTileSchedulerILi128ELi48ELi256ELi256ELb1ELb1ELb0ELb0ELb1ELb1EEEEEEEEEvNT_6ParamsE,@"STO_CUDA_ENTRY STV_DEFAULT"
_ZN7cutlass13device_kernelIN5flash19enable_sm80_to_sm89INS1_16FlashAttnFwdSm80INS1_25CollectiveMainloopFwdSm80ILi8ELi1ELb0EN4cute5tupleIJNS5_1CILi128EEENS7_ILi48EEENS7_ILi256EEEEEELi256ENS_10bfloat16_tEfNS_4arch4Sm80ELb0ELb0ELb0ELb1ELb1ELb1ELb1ELb1EEENS1_21CollectiveEpilogueFwdINS6_IJS8_SA_S9_EEENS6_IJNS7_ILi1EEESI_SI_EEESC_SE_Li256ELb1ELb1ELb1ELb0EEENS1_36VarlenDynamicPersistentTileSchedulerILi128ELi48ELi256ELi256ELb1ELb1ELb0ELb0ELb1ELb1EEEEEEEEEvNT_6ParamsE:
        /* <DEDUP_REMOVED lines=54> */
.L_x_4959:
        /* <DEDUP_REMOVED lines=17> */
.L_x_5166:
        /* <DEDUP_REMOVED lines=16> */
.L_x_5167:
[----:B--2---:R-:W-:-:S05]  /*0570*/  IMAD R0, R0, c[0x0][0x538], RZ ;  /* 0x00014e0000007a24 */ /* 0x004fca00078e02ff */
[----:B------:R-:W-:-:S04]  /*0580*/  IADD3 R6, R0, R6, RZ ;  /* 0x0000000600067210 */ /* 0x000fc80007ffe0ff */
[----:B------:R-:W-:-:S13]  /*0590*/  ISETP.GT.AND P0, PT, R6, UR4, PT ;  /* 0x0000000406007c0c */ /* 0x000fda000bf04270 */
[----:B-1----:R-:W-:Y:S05]  /*05a0*/  @!P0 BRA `(.L_x_4959) ;  /* 0xfffffdb000008947 */ /* 0x002fea000383ffff */
.L_x_4955:
[----:B------:R-:W-:-:S05]  /*05b0*/  IADD3 R13, -R0, R6, RZ ;  /* 0x00000006000d7210 */ /* 0x000fca0007ffe1ff */
[----:B------:R-:W-:-:S05]  /*05c0*/  IMAD R0, R4, c[0x0][0x538], R13 ;  /* 0x00014e0004007a24 */ /* 0x000fca00078e020d */
[----:B------:R-:W-:Y:S01]  /*05d0*/  ISETP.GT.AND P0, PT, R0, UR4, PT ;  /* 0x0000000400007c0c */ /* 0x000fe2000bf04270 */
[----:B------:R-:W-:-:S12]  /*05e0*/  BRA.DIV ~URZ, `(.L_x_4960) ;  /* 0x0001bae27f007947 */ /* 0x000fd8000b800000 */
[----:B------:R-:W-:-:S04]  /*05f0*/  VOTE.ANY R12, PT, !P0 ;  /* 0x00000000000c7806 */ /* 0x000fc800040e0100 */
.L_x_5168:
[----:B------:R1:W2:Y:S01]  /*0600*/  POPC R14, R12 ;  /* 0x0000000c000e7309 */ /* 0x0002a20000000000 */
[----:B------:R-:W-:Y:S05]  /*0610*/  BRA.DIV ~URZ, `(.L_x_4961) ;  /* 0x0001baf27f007947 */ /* 0x000fea000b800000 */
[----:B--2---:R2:W3:Y:S01]  /*0620*/  SHFL.IDX PT, R11, R8, R14, 0x1f ;  /* 0x00001f0e080b7589 */ /* 0x0044e200000e0000 */
[----:B------:R-:W-:-:S03]  /*0630*/  MOV R6, RZ ;  /* 0x000000ff00067202 */ /* 0x000fc60000000f00 */
[----:B------:R2:W4:Y:S04]  /*0640*/  SHFL.IDX PT, R10, R7, R14, 0x1f ;  /* 0x00001f0e070a7589 */ /* 0x00052800000e0000 */
.L_x_5169:
[----:B------:R-:W-:Y:S01]  /*0650*/  ISETP.NE.AND P0, PT, R12, RZ, PT ;  /* 0x000000ff0c00720c */ /* 0x000fe20003f05270 */
[----:B------:R-:W-:-:S12]  /*0660*/  BSSY B0, `(.L_x_4962) ;  /* 0x0000005000007945 */ /* 0x000fd80003800000 */
[----:B------:R-:W-:Y:S05]  /*0670*/  @!P0 BRA `(.L_x_4963) ;  /* 0x0000003000008947 */ /* 0x000fea0003800000 */
[----:B------:R-:W-:Y:S01]  /*0680*/  IADD3 R208, R14, -0x1, RZ ;  /* 0xffffffff0ed07810 */ /* 0x000fe20007ffe0ff */
[----:B------:R-:W-:Y:S05]  /*0690*/  BRA.DIV ~URZ, `(.L_x_4964) ;  /* 0x0001bb527f007947 */ /* 0x000fea000b800000 */
[----:B------:R1:W2:Y:S02]  /*06a0*/  SHFL.IDX PT, R6, R4, R208, 0x1f ;  /* 0x00001fd004067589 */ /* 0x0002a400000e0000 */
.L_x_4963:
[----:B------:R-:W-:Y:S05]  /*06b0*/  BSYNC B0 ;  /* 0x0000000000007941 */ /* 0x000fea0003800000 */
.L_x_4962:
[----:B---3--:R-:W-:Y:S01]  /*06c0*/  IABS R0, R11 ;  /* 0x0000000b00007213 */ /* 0x008fe20000000000 */
[----:B-12---:R-:W-:-:S04]  /*06d0*/  IMAD R4, R6, c[0x0][0x538], R13 ;  /* 0x00014e0006047a24 */ /* 0x006fc800078e020d */
        /* <DEDUP_REMOVED lines=67> */
.L_x_4956:
[----:B------:R-:W-:Y:S01]  /*0b10*/  MOV R0, UR4 ;  /* 0x0000000400007c02 */ /* 0x000fe20008000f00 */
[----:B------:R-:W-:Y:S04]  /*0b20*/  STL [R1+0x4], RZ ;  /* 0x000004ff01007387 */ /* 0x000fe80000100800 */
[----:B------:R-:W-:Y:S04]  /*0b30*/  STL [R1+0x8], RZ ;  /* 0x000008ff01007387 */ /* 0x000fe80000100800 */
[----:B------:R1:W-:Y:S02]  /*0b40*/  STL [R1], R0 ;  /* 0x0000000001007387 */ /* 0x0003e40000100800 */
[----:B-1----:R-:W-:-:S05]  /*0b50*/  MOV R0, c[0x0][0x53c] ;  /* 0x00014f0000007a02 */ /* 0x002fca0000000f00 */
[----:B------:R1:W-:Y:S02]  /*0b60*/  STL [R1+0xc], R0 ;  /* 0x00000c0001007387 */ /* 0x0003e40000100800 */
.L_x_4965:
[----:B-1----:R-:W2:Y:S04]  /*0b70*/  LDL R4, [R1] ;  /* 0x0000000001047983 */ /* 0x002ea80000100800 */
[----:B------:R-:W2:Y:S04]  /*0b80*/  LDL R5, [R1+0x4] ;  /* 0x0000040001057983 */ /* 0x000ea80000100800 */
[----:B------:R-:W2:Y:S04]  /*0b90*/  LDL R6, [R1+0x8] ;  /* 0x0000080001067983 */ /* 0x000ea80000100800 */
[----:B------:R-:W2:Y:S01]  /*0ba0*/  LDL R7, [R1+0xc] ;  /* 0x00000c0001077983 */ /* 0x000ea20000100800 */
[----:B------:R-:W-:Y:S01]  /*0bb0*/  ISETP.NE.AND P0, PT, R15, RZ, PT ;  /* 0x000000ff0f00720c */ /* 0x000fe20003f05270 */
[----:B------:R-:W-:-:S12]  /*0bc0*/  WARPSYNC 0xffffffff ;  /* 0xffffffff00007948 */ /* 0x000fd80003800000 */
[----:B--2---:R1:W-:Y:S04]  /*0bd0*/  @!P0 STS.128 [0x20080], R4 ;  /* 0x02008004ff008388 */ /* 0x0043e80000000c00 */
[----:B------:R-:W-:Y:S06]  /*0be0*/  BAR.ARV 0x5, 0x100 ;  /* 0x0144000000007b1d */ /* 0x000fec0000002000 */
.L_x_4954:
        /* <DEDUP_REMOVED lines=343> */
.L_x_5165:
[----:B--2---:R-:W2:Y:S01]  /*2160*/  LDL R3, [R1+0xc] ;  /* 0x00000c0001037983 */ /* 0x004ea20000100800 */
[----:B------:R-:W-:Y:S01]  /*2170*/  IMAD.MOV.U32 R2, RZ, RZ, 0x4 ;  /* 0x00000004ff027424 */ /* 0x000fe200078e00ff */
[----:B------:R-:W-:-:S02]  /*2180*/  ISETP.NE.U32.AND P0, PT, RZ, c[0x0][0x370], PT ;  /* 0x0000dc00ff007a0c */ /* 0x000fc40003f05070 */
[----:B------:R-:W-:Y:S02]  /*2190*/  ISETP.NE.U32.AND P4, PT, RZ, c[0x0][0x360], PT ;  /* 0x0000d800ff007a0c */ /* 0x000fe40003f85070 */
[----:B------:R-:W-:Y:S01]  /*21a0*/  ISETP.NE.AND.EX P1, PT, RZ, c[0x0][0x374], PT, P0 ;  /* 0x0000dd00ff007a0c */ /* 0x000fe20003f25300 */
[----:B--2---:R-:W-:-:S05]  /*21b0*/  IMAD.WIDE R2, R3, R2, c[0x0][0x588] ;  /* 0x0001620003027625 */ /* 0x004fca00078e0202 */
[----:B------:R-:W2:Y:S01]  /*21c0*/  LDG.E R29, [R2.64] ;  /* 0x00000006021d7981 */ /* 0x000ea2000c1e1900 */
[----:B------:R-:W-:Y:S01]  /*21d0*/  ISETP.NE.AND.EX P4, PT, RZ, c[0x0][0x364], PT, P4 ;  /* 0x0000d900ff007a0c */ /* 0x000fe20003f85340 */
[----:B------:R-:W-:Y:S01]  /*21e0*/  IMAD.MOV.U32 R235, RZ, RZ, RZ ;  /* 0x000000ffffeb7224 */ /* 0x000fe200078e00ff */
[----:B------:R-:W-:Y:S02]  /*21f0*/  ISETP.NE.U32.AND P3, PT, RZ, c[0x0][0x348], PT ;  /* 0x0000d200ff007a0c */ /* 0x000fe40003f65070 */
[----:B------:R-:W-:Y:S02]  /*2200*/  ISETP.NE.U32.AND P5, PT, RZ, c[0x0][0x350], PT ;  /* 0x0000d400ff007a0c */ /* 0x000fe40003fa5070 */
[----:B------:R-:W-:Y:S02]  /*2210*/  ISETP.NE.U32.AND P6, PT, RZ, c[0x0][0x358], PT ;  /* 0x0000d600ff007a0c */ /* 0x000fe40003fc5070 */
[----:B------:R-:W-:Y:S02]  /*2220*/  ISETP.NE.AND.EX P3, PT, RZ, c[0x0][0x34c], PT, P3 ;  /* 0x0000d300ff007a0c */ /* 0x000fe40003f65330 */
[----:B------:R-:W-:-:S02]  /*2230*/  ISETP.NE.AND.EX P5, PT, RZ, c[0x0][0x354], PT, P5 ;  /* 0x0000d500ff007a0c */ /* 0x000fc40003fa5350 */
        /* <DEDUP_REMOVED lines=11> */
[C---:B------:R-:W-:Y:S02]  /*22f0*/  @P4 IADD3 R2, P0, R252.reuse, c[0x0][0x360], RZ ;  /* 0x0000d800fc024a10 */ /* 0x040fe40007f1e0ff */
[----:B------:R-:W-:Y:S01]  /*2300*/  IADD3 R10, P2, R252, c[0x0][0x348], RZ ;  /* 0x0000d200fc0a7a10 */ /* 0x000fe20007f5e0ff */
[----:B------:R2:W5:Y:S01]  /*2310*/  @P1 LDG.E R235, [R4.64] ;  /* 0x0000000604eb1981 */ /* 0x000562000c1e1900 */
[----:B------:R-:W-:-:S03]  /*2320*/  @P4 IADD3.X R3, R19, c[0x0][0x364], RZ, P0, !PT ;  /* 0x0000d90013034a10 */ /* 0x000fc600007fe4ff */
[----:B------:R1:W-:Y:S04]  /*2330*/  STL [R1+0x10], R19 ;  /* 0x0000101301007387 */ /* 0x0003e80000100800 */
[----:B------:R3:W5:Y:S01]  /*2340*/  @P4 LDG.E R134, [R2.64] ;  /* 0x0000000602864981 */ /* 0x000762000c1e1900 */
[----:B------:R-:W-:-:S05]  /*2350*/  IADD3.X R11, R19, c[0x0][0x34c], RZ, P2, !PT ;  /* 0x0000d300130b7a10 */ /* 0x000fca00017fe4ff */
[----:B------:R1:W5:Y:S01]  /*2360*/  @P3 LDG.E R131, [R10.64] ;  /* 0x000000060a833981 */ /* 0x000362000c1e1900 */
[----:B--2---:R-:W-:-:S04]  /*2370*/  IADD3 R4, P1, R252, c[0x0][0x350], RZ ;  /* 0x0000d400fc047a10 */ /* 0x004fc80007f3e0ff */
[----:B------:R-:W-:Y:S02]  /*2380*/  IADD3.X R5, R19, c[0x0][0x354], RZ, P1, !PT ;  /* 0x0000d50013057a10 */ /* 0x000fe40000ffe4ff */
[----:B---3--:R-:W-:-:S03]  /*2390*/  IADD3 R2, P0, R252, c[0x0][0x358], RZ ;  /* 0x0000d600fc027a10 */ /* 0x008fc60007f1e0ff */
[----:B------:R1:W5:Y:S01]  /*23a0*/  @P5 LDG.E R16, [R4.64] ;  /* 0x0000000604105981 */ /* 0x000362000c1e1900 */
[----:B------:R-:W-:-:S05]  /*23b0*/  IADD3.X R3, R19, c[0x0][0x35c], RZ, P0, !PT ;  /* 0x0000d70013037a10 */ /* 0x000fca00007fe4ff */
[----:B------:R1:W5:Y:S01]  /*23c0*/  @P6 LDG.E R15, [R2.64] ;  /* 0x00000006020f6981 */ /* 0x000362000c1e1900 */
[----:B------:R-:W-:Y:S01]  /*23d0*/  YIELD ;  /* 0x0000000000007946 */ /* 0x000fe20003800000 */
[----:B------:R-:W-:Y:S05]  /*23e0*/  @P4 BRA `(.L_x_4966) ;  /* 0x0000005000004947 */ /* 0x000fea0003800000 */
[----:B-----5:R-:W-:Y:S01]  /*23f0*/  MOV R134, c[0x0][0x168] ;  /* 0x00005a0000867a02 */ /* 0x020fe20000000f00 */
[----:B------:R-:W-:Y:S05]  /*2400*/  @!P3 BRA `(.L_x_4966) ;  /* 0x000000300000b947 */ /* 0x000fea0003800000 */
[----:B------:R-:W2:Y:S04]  /*2410*/  LDG.E R9, [R10.64] ;  /* 0x000000060a097981 */ /* 0x000ea8000c1e1900 */
[----:B------:R-:W2:Y:S02]  /*2420*/  LDG.E R6, [R10.64+0x4] ;  /* 0x000004060a067981 */ /* 0x000ea4000c1e1900 */
[----:B--2---:R-:W-:Y:S02]  /*2430*/  IADD3 R134, -R9, R6, RZ ;  /* 0x0000000609867210 */ /* 0x004fe40007ffe1ff */
.L_x_4966:
[----:B------:R-:W-:-:S04]  /*2440*/  ISETP.NE.U32.AND P0, PT, RZ, c[0x0][0x368], PT ;  /* 0x0000da00ff007a0c */ /* 0x000fc80003f05070 */
[----:B------:R-:W-:-:S13]  /*2450*/  ISETP.NE.AND.EX P0, PT, RZ, c[0x0][0x36c], PT, P0 ;  /* 0x0000db00ff007a0c */ /* 0x000fda0003f05300 */
[----:B------:R-:W-:Y:S05]  /*2460*/  @!P0 BRA `(.L_x_4967) ;  /* 0x0000004000008947 */ /* 0x000fea0003800000 */
[----:B-1----:R-:W-:-:S04]  /*2470*/  IADD3 R4, P0, R252, c[0x0][0x368], RZ ;  /* 0x0000da00fc047a10 */ /* 0x002fc80007f1e0ff */
[----:B------:R-:W-:-:S05]  /*2480*/  IADD3.X R5, R19, c[0x0][0x36c], RZ, P0, !PT ;  /* 0x0000db0013057a10 */ /* 0x000fca00007fe4ff */
[----:B------:R1:W5:Y:S01]  /*2490*/  LDG.E R9, [R4.64] ;  /* 0x0000000604097981 */ /* 0x000362000c1e1900 */
[----:B------:R-:W-:Y:S05]  /*24a0*/  BRA `(.L_x_4968) ;  /* 0x0000005000007947 */ /* 0x000fea0003800000 */
.L_x_4967:
[----:B------:R-:W-:Y:S01]  /*24b0*/  MOV R9, UR5 ;  /* 0x0000000500097c02 */ /* 0x000fe20008000f00 */
[----:B------:R-:W-:Y:S05]  /*24c0*/  @!P5 BRA `(.L_x_4968) ;  /* 0x000000300000d947 */ /* 0x000fea0003800000 */
[----:B------:R2:W3:Y:S04]  /*24d0*/  LDG.E R6, [R4.64] ;  /* 0x0000000604067981 */ /* 0x0004e8000c1e1900 */
[----:B-12---:R-:W3:Y:S02]  /*24e0*/  LDG.E R4, [R4.64+0x4] ;  /* 0x0000040604047981 */ /* 0x006ee4000c1e1900 */
[----:B---3--:R-:W-:Y:S02]  /*24f0*/  IADD3 R9, -R6, R4, RZ ;  /* 0x0000000406097210 */ /* 0x008fe40007ffe1ff */
.L_x_4968:
        /* <DEDUP_REMOVED lines=60> */
.L_x_4970:
[----:B------:R-:W-:Y:S05]  /*28c0*/  BSYNC B0 ;  /* 0x0000000000007941 */ /* 0x000fea0003800000 */
.L_x_4969:
        /* <DEDUP_REMOVED lines=25> */
[----:B-1----:R1:W2:Y:S01]  /*2a60*/  @P3 LDG.E R20, [R4.64] ;  /* 0x0000000604143981 */ /* 0x0022a2000c1e1900 */
        /* <DEDUP_REMOVED lines=8> */
[----:B------:R-:W-:Y:S02]  /*2af0*/  SEL R21, R28, RZ, !P6 ;  /* 0x000000ff1c157207 */ /* 0x000fe40007000000 */
        /* <DEDUP_REMOVED lines=14> */
[----:B-1----:R-:W-:Y:S01]  /*2be0*/  IMAD.WIDE.U32 R4, R98, c[0x0][0x238], R140 ;  /* 0x00008e0062047a25 */ /* 0x002fe200078e008c */
        /* <DEDUP_REMOVED lines=101> */
[----:B------:R-:W-:Y:S01]  /*3240*/  LOP3.LUT R9, R222, 0x38, R4, 0xf8, !PT ;  /* 0x00000038de097812 */ /* 0x000fe200078ef804 */
[C---:B------:R-:W-:Y:S01]  /*3250*/  IMAD R25, R6.reuse, 0xc00, R7 ;  /* 0x00000c0006197824 */ /* 0x040fe200078e0207 */
        /* <DEDUP_REMOVED lines=34> */
[----:B--2---:R-:W-:Y:S01]  /*3480*/  @P3 SHF.R.S32.HI R4, RZ, 0x1f, R20 ;  /* 0x0000001fff043819 */ /* 0x004fe20000011414 */
[----:B------:R-:W-:Y:S02]  /*3490*/  @!P3 IMAD.MOV.U32 R4, RZ, RZ, R28 ;  /* 0x000000ffff04b224 */ /* 0x000fe400078e001c */
[----:B------:R-:W-:Y:S02]  /*34a0*/  @!P3 IMAD.MOV.U32 R20, RZ, RZ, R29 ;  /* 0x000000ffff14b224 */ /* 0x000fe400078e001d */
[----:B------:R-:W-:Y:S02]  /*34b0*/  IMAD R3, R4, c[0x0][0x2b0], RZ ;  /* 0x0000ac0004037a24 */ /* 0x000fe400078e02ff */
[----:B------:R-:W-:-:S04]  /*34c0*/  IMAD.WIDE.U32 R104, R20, c[0x0][0x2b0], RZ ;  /* 0x0000ac0014687a25 */ /* 0x000fc800078e00ff */
[----:B------:R-:W-:-:S05]  /*34d0*/  IMAD R3, R20, c[0x0][0x2b4], R3 ;  /* 0x0000ad0014037a24 */ /* 0x000fca00078e0203 */
[----:B------:R-:W-:Y:S01]  /*34e0*/  IADD3 R111, R105, R3, RZ ;  /* 0x00000003696f7210 */ /* 0x000fe20007ffe0ff */
[----:B------:R-:W-:Y:S06]  /*34f0*/  BAR.SYNC.DEFER_BLOCKING 0x0 ;  /* 0x0000000000007b1d */ /* 0x000fec0000010000 */
.L_x_5012:
        /* <DEDUP_REMOVED lines=97> */
.L_x_4976:
[----:B------:R-:W-:Y:S05]  /*3b10*/  BSYNC B0 ;  /* 0x0000000000007941 */ /* 0x000fea0003800000 */
.L_x_4975:
        /* <DEDUP_REMOVED lines=68> */
.L_x_4978:
[----:B------:R-:W-:Y:S05]  /*3f60*/  BSYNC B0 ;  /* 0x0000000000007941 */ /* 0x000fea0003800000 */
.L_x_4977:
        /* <DEDUP_REMOVED lines=88> */
.L_x_4982:
[----:B------:R-:W-:Y:S05]  /*44f0*/  BSYNC B0 ;  /* 0x0000000000007941 */ /* 0x000fea0003800000 */
.L_x_4981:
        /* <DEDUP_REMOVED lines=58> */
.L_x_4984:
[----:B------:R-:W-:Y:S05]  /*48a0*/  BSYNC B0 ;  /* 0x0000000000007941 */ /* 0x000fea0003800000 */
.L_x_4983:
        /* <DEDUP_REMOVED lines=58> */
.L_x_4986:
[----:B------:R-:W-:Y:S05]  /*4c50*/  BSYNC B0 ;  /* 0x0000000000007941 */ /* 0x000fea0003800000 */
.L_x_4985:
        /* <DEDUP_REMOVED lines=57> */
.L_x_4980:
[----:B-123--:R-:W-:Y:S05]  /*4ff0*/  BSYNC B1 ;  /* 0x0000000000017941 */ /* 0x00efea0003800000 */
.L_x_4979:
        /* <DEDUP_REMOVED lines=61> */
.L_x_4989:
[----:B------:R-:W-:Y:S05]  /*53d0*/  BSYNC B0 ;  /* 0x0000000000007941 */ /* 0x000fea0003800000 */
.L_x_4988:
        /* <DEDUP_REMOVED lines=58> */
.L_x_4991:
[----:B------:R-:W-:Y:S05]  /*5780*/  BSYNC B0 ;  /* 0x0000000000007941 */ /* 0x000fea0003800000 */
.L_x_4990:
        /* <DEDUP_REMOVED lines=58> */
.L_x_4993:
[----:B------:R-:W-:Y:S05]  /*5b30*/  BSYNC B0 ;  /* 0x0000000000007941 */ /* 0x000fea0003800000 */
.L_x_4992:
        /* <DEDUP_REMOVED lines=58> */
.L_x_4974:
        /* <DEDUP_REMOVED lines=36> */
.L_x_4995:
[----:B------:R-:W-:Y:S05]  /*6120*/  BSYNC B0 ;  /* 0x0000000000007941 */ /* 0x000fea0003800000 */
.L_x_4994:
        /* <DEDUP_REMOVED lines=61> */
.L_x_4997:
[----:B------:R-:W-:Y:S05]  /*6500*/  BSYNC B0 ;  /* 0x0000000000007941 */ /* 0x000fea0003800000 */
.L_x_4996:
        /* <DEDUP_REMOVED lines=152> */
.L_x_5001:
[----:B------:R-:W-:Y:S05]  /*6e90*/  BSYNC B0 ;  /* 0x0000000000007941 */ /* 0x000fea0003800000 */
.L_x_5000:
        /* <DEDUP_REMOVED lines=121> */
.L_x_4999:
[----:B-123--:R-:W-:Y:S05]  /*7630*/  BSYNC B1 ;  /* 0x0000000000017941 */ /* 0x00efea0003800000 */
.L_x_4998:
        /* <DEDUP_REMOVED lines=125> */
.L_x_5003:
[----:B------:R-:W-:Y:S05]  /*7e10*/  BSYNC B0 ;  /* 0x0000000000007941 */ /* 0x000fea0003800000 */
.L_x_5002:
        /* <DEDUP_REMOVED lines=125> */
.L_x_4973:
        /* <DEDUP_REMOVED lines=30> */
.L_x_5005:
[----:B-12---:R-:W-:Y:S05]  /*87d0*/  BSYNC B0 ;  /* 0x0000000000007941 */ /* 0x006fea0003800000 */
.L_x_5004:
        /* <DEDUP_REMOVED lines=25> */
.L_x_4987:
[----:B------:R-:W-:Y:S05]  /*8970*/  BSYNC B2 ;  /* 0x0000000000027941 */ /* 0x000fea0003800000 */
.L_x_4972:
        /* <DEDUP_REMOVED lines=80> */
.L_x_5007:
[----:B---3--:R-:W-:Y:S05]  /*8e80*/  BSYNC B0 ;  /* 0x0000000000007941 */ /* 0x008fea0003800000 */
.L_x_5006:
        /* <DEDUP_REMOVED lines=25> */
.L_x_5009:
[----:B------:R-:W-:Y:S05]  /*9020*/  BSYNC B0 ;  /* 0x0000000000007941 */ /* 0x000fea0003800000 */
.L_x_5008:
        /* <DEDUP_REMOVED lines=44> */
.L_x_5011:
[----:B------:R-:W-:Y:S05]  /*92f0*/  BSYNC B0 ;  /* 0x0000000000007941 */ /* 0x000fea0003800000 */
.L_x_5010:
[----:B------:R-:W0:Y:S01]  /*9300*/  LDGDEPBAR ;  /* 0x00000000000079af */ /* 0x000e220000000000 */
[----:B------:R-:W-:Y:S01]  /*9310*/  IADD3 R38, R38, -0x1, RZ ;  /* 0xffffffff26267810 */ /* 0x000fe20007ffe0ff */
[----:B------:R-:W-:-:S05]  /*9320*/  @P4 BRA `(.L_x_5012) ;  /* 0xffffa1d000004947 */ /* 0x000fca000383ffff */
[----:B------:R-:W-:Y:S01]  /*9330*/  WARPSYNC 0xffffffff ;  /* 0xffffffff00007948 */ /* 0x000fe20003800000 */
[----:B------:R-:W-:Y:S06]  /*9340*/  BAR.SYNC.DEFER_BLOCKING 0x0 ;  /* 0x0000000000007b1d */ /* 0x000fec0000010000 */
.L_x_4971:
        /* <DEDUP_REMOVED lines=32> */
.L_x_5014:
[----:B------:R-:W-:Y:S05]  /*9550*/  BSYNC B0 ;  /* 0x0000000000007941 */ /* 0x000fea0003800000 */
.L_x_5013:
        /* <DEDUP_REMOVED lines=72> */
[----:B----4-:R-:W2:Y:S04]  /*99e0*/  LDL R4, [R1+0x10] ;  /* 0x0000100001047983 */ /* 0x010ea80000100800 */
[----:B---3--:R-:W3:Y:S04]  /*99f0*/  LDL R6, [R1+0x8] ;  /* 0x0000080001067983 */ /* 0x008ee80000100800 */
[----:B------:R-:W4:Y:S04]  /*9a00*/  LDL R12, [R1+0x4] ;  /* 0x00000400010c7983 */ /* 0x000f280000100800 */
[----:B------:R-:W4:Y:S04]  /*9a10*/  LDL R9, [R1+0x18] ;  /* 0x0000180001097983 */ /* 0x000f280000100800 */
[----:B------:R-:W4:Y:S01]  /*9a20*/  LDL R11, [R1+0x14] ;  /* 0x00001400010b7983 */ /* 0x000f220000100800 */
[----:B------:R-:W-:-:S04]  /*9a30*/  ISETP.NE.U32.AND P0, PT, RZ, c[0x0][0x340], PT ;  /* 0x0000d000ff007a0c */ /* 0x000fc80003f05070 */
[----:B------:R-:W-:-:S13]  /*9a40*/  ISETP.NE.AND.EX P2, PT, RZ, c[0x0][0x344], PT, P0 ;  /* 0x0000d100ff007a0c */ /* 0x000fda0003f45300 */
[----:B------:R-:W-:Y:S01]  /*9a50*/  @P2 IADD3 R2, P0, R252, c[0x0][0x340], RZ ;  /* 0x0000d000fc022a10 */ /* 0x000fe20007f1e0ff */
[----:B------:R-:W-:-:S05]  /*9a60*/  IMAD.MOV.U32 R5, RZ, RZ, c[0x0][0x2c4] ;  /* 0x0000b100ff057624 */ /* 0x000fca00078e00ff */
[----:B------:R-:W-:Y:S02]  /*9a70*/  ISETP.NE.AND P1, PT, R5, 0x1, PT ;  /* 0x000000010500780c */ /* 0x000fe40003f25270 */
[----:B--2---:R-:W-:-:S05]  /*9a80*/  @P2 IADD3.X R3, R4, c[0x0][0x344], RZ, P0, !PT ;  /* 0x0000d10004032a10 */ /* 0x004fca00007fe4ff */
[----:B------:R1:W5:Y:S01]  /*9a90*/  @P2 LDG.E R16, [R2.64] ;  /* 0x0000000602102981 */ /* 0x000362000c1e1900 */
[----:B------:R-:W-:Y:S02]  /*9aa0*/  ISETP.NE.U32.AND P0, PT, RZ, c[0x0][0x348], PT ;  /* 0x0000d200ff007a0c */ /* 0x000fe40003f05070 */
[----:B---3--:R-:W-:Y:S01]  /*9ab0*/  LOP3.LUT R49, R6, 0xffff, RZ, 0xc0, !PT ;  /* 0x0000ffff06317812 */ /* 0x008fe200078ec0ff */
[----:B----4-:R-:W-:Y:S01]  /*9ac0*/  IMAD R6, R12, 0x80, R0 ;  /* 0x000000800c067824 */ /* 0x010fe200078e0200 */
[----:B------:R-:W-:-:S03]  /*9ad0*/  ISETP.NE.AND.EX P0, PT, RZ, c[0x0][0x34c], PT, P0 ;  /* 0x0000d300ff007a0c */ /* 0x000fc60003f05300 */
[----:B------:R-:W-:Y:S01]  /*9ae0*/  @P1 IMAD.HI.U32 R10, R6, c[0x0][0x2c8], RZ ;  /* 0x0000b200060a1a27 */ /* 0x000fe200078e00ff */
[----:B-1----:R-:W-:-:S05]  /*9af0*/  SHF.R.S32.HI R2, RZ, 0x1f, R131 ;  /* 0x0000001fff027819 */ /* 0x002fca0000011483 */
[----:B------:R-:W-:-:S04]  /*9b00*/  IMAD R2, R2, c[0x0][0x178], RZ ;  /* 0x00005e0002027a24 */ /* 0x000fc800078e02ff */
[C---:B------:R-:W-:Y:S02]  /*9b10*/  IMAD R4, R131.reuse, c[0x0][0x17c], R2 ;  /* 0x00005f0083047a24 */ /* 0x040fe400078e0202 */
[----:B------:R-:W-:Y:S01]  /*9b20*/  IMAD.WIDE.U32 R2, R131, c[0x0][0x178], RZ ;  /* 0x00005e0083027a25 */ /* 0x000fe200078e00ff */
[----:B------:R-:W-:-:S03]  /*9b30*/  SEL R9, R9, RZ, !P0 ;  /* 0x000000ff09097207 */ /* 0x000fc60004000000 */
[----:B------:R-:W-:-:S04]  /*9b40*/  IMAD.IADD R3, R3, 0x1, R4 ;  /* 0x0000000103037824 */ /* 0x000fc800078e0204 */
        /* <DEDUP_REMOVED lines=34> */
.L_x_5170:
[----:B------:R-:W-:Y:S05]  /*9d70*/  BRA.DIV ~URZ, `(.L_x_5017) ;  /* 0x000125427f007947 */ /* 0x000fea000b800000 */
[----:B------:R3:W4:Y:S02]  /*9d80*/  SHFL.IDX PT, R2, R9, RZ, 0x181f ;  /* 0x00181fff09027589 */ /* 0x00072400000e0000 */
.L_x_5171:
        /* <DEDUP_REMOVED lines=22> */
.L_x_5019:
[----:B------:R-:W-:Y:S05]  /*9ef0*/  BSYNC B0 ;  /* 0x0000000000007941 */ /* 0x000fea0003800000 */
.L_x_5018:
[----:B------:R-:W-:Y:S05]  /*9f00*/  BRA.DIV ~URZ, `(.L_x_5020) ;  /* 0x000124227f007947 */ /* 0x000fea000b800000 */
[----:B--2---:R2:W1:Y:S04]  /*9f10*/  SHFL.IDX PT, R4, R5, 0x1, 0x181f ;  /* 0x00381f0005047f89 */ /* 0x00446800000e0000 */
[----:B----4-:R2:W4:Y:S02]  /*9f20*/  SHFL.IDX PT, R2, R9, 0x1, 0x181f ;  /* 0x00381f0009027f89 */ /* 0x01052400000e0000 */
.L_x_5172:
        /* <DEDUP_REMOVED lines=20> */
.L_x_5022:
[----:B------:R-:W-:Y:S05]  /*a070*/  BSYNC B0 ;  /* 0x0000000000007941 */ /* 0x000fea0003800000 */
.L_x_5021:
[----:B------:R-:W-:Y:S05]  /*a080*/  BRA.DIV ~URZ, `(.L_x_5023) ;  /* 0x000123727f007947 */ /* 0x000fea000b800000 */
[----:B-1----:R1:W2:Y:S02]  /*a090*/  SHFL.IDX PT, R4, R5, 0x2, 0x181f ;  /* 0x00581f0005047f89 */ /* 0x0022a400000e0000 */
.L_x_5173:
[----:B------:R-:W-:Y:S05]  /*a0a0*/  BRA.DIV ~URZ, `(.L_x_5024) ;  /* 0x000123c27f007947 */ /* 0x000fea000b800000 */
[----:B----4-:R4:W1:Y:S02]  /*a0b0*/  SHFL.IDX PT, R2, R9, 0x2, 0x181f ;  /* 0x00581f0009027f89 */ /* 0x01086400000e0000 */
.L_x_5174:
        /* <DEDUP_REMOVED lines=20> */
.L_x_5026:
[----:B------:R-:W-:Y:S05]  /*a200*/  BSYNC B0 ;  /* 0x0000000000007941 */ /* 0x000fea0003800000 */
.L_x_5025:
[----:B------:R-:W-:Y:S05]  /*a210*/  BRA.DIV ~URZ, `(.L_x_5027) ;  /* 0x000122c27f007947 */ /* 0x000fea000b800000 */
[----:B--2---:R2:W3:Y:S04]  /*a220*/  SHFL.IDX PT, R4, R5, 0x3, 0x181f ;  /* 0x00781f0005047f89 */ /* 0x0044e800000e0000 */
[----:B-1----:R2:W1:Y:S02]  /*a230*/  SHFL.IDX PT, R2, R9, 0x3, 0x181f ;  /* 0x00781f0009027f89 */ /* 0x00246400000e0000 */
.L_x_5175:
[----:B------:R-:W-:Y:S01]  /*a240*/  IADD3 R3, R6, 0x60, RZ ;  /* 0x0000006006037810 */ /* 0x000fe20007ffe0ff */
[----:B------:R-:W-:Y:S01]  /*a250*/  IMAD.MOV.U32 R76, RZ, RZ, 0x30 ;  /* 0x00000030ff4c7424 */ /* 0x000fe200078e00ff */
[----:B--2--5:R-:W-:Y:S01]  /*a260*/  SHF.R.S32.HI R5, RZ, 0x1f, R16 ;  /* 0x0000001fff057819 */ /* 0x024fe20000011410 */
[----:B------:R-:W-:Y:S01]  /*a270*/  IMAD.WIDE.U32 R232, R16, c[0x0][0x2b0], RZ ;  /* 0x0000ac0010e87a25 */ /* 0x000fe200078e00ff */
[----:B------:R-:W-:-:S03]  /*a280*/  ISETP.GE.AND P0, PT, R3, R40, PT ;  /* 0x000000280300720c */ /* 0x000fc60003f06270 */
[----:B------:R-:W-:Y:S02]  /*a290*/  IMAD.MOV.U32 R3, RZ, RZ, c[0x0][0x2b8] ;  /* 0x0000ae00ff037624 */ /* 0x000fe400078e00ff */
[----:B------:R-:W-:Y:S02]  /*a2a0*/  IMAD R76, R210, R76, -0x30 ;  /* 0xffffffd0d24c7424 */ /* 0x000fe400078e024c */
[----:B------:R-:W-:Y:S01]  /*a2b0*/  IMAD R6, R5, c[0x0][0x2b0], RZ ;  /* 0x0000ac0005067a24 */ /* 0x000fe200078e02ff */
[----:B------:R-:W-:Y:S01]  /*a2c0*/  ISETP.NE.AND P3, PT, R3, 0x1, PT ;  /* 0x000000010300780c */ /* 0x000fe20003f65270 */
[----:B------:R-:W-:Y:S02]  /*a2d0*/  IMAD.IADD R3, R0, 0x1, R76 ;  /* 0x0000000100037824 */ /* 0x000fe400078e024c */
[----:B---34-:R-:W-:Y:S02]  /*a2e0*/  IMAD R9, R16, c[0x0][0x2b4], R6 ;  /* 0x0000ad0010097a24 */ /* 0x018fe400078e0206 */
[CC--:B-1----:R-:W-:Y:S01]  /*a2f0*/  @!P0 LEA R10, P1, R140.reuse, R2.reuse, 0x1 ;  /* 0x000000028c0a8211 */ /* 0x0c2fe200078208ff */
[----:B------:R-:W-:Y:S01]  /*a300*/  IMAD.IADD R5, R3, 0x1, R235 ;  /* 0x0000000103057824 */ /* 0x000fe200078e02eb */
[----:B------:R-:W-:Y:S01]  /*a310*/  @!P0 LEA R14, P2, R205, R2, 0x1 ;  /* 0x00000002cd0e8211 */ /* 0x000fe200078408ff */
[----:B------:R-:W-:Y:S01]  /*a320*/  IMAD.IADD R234, R233, 0x1, R9 ;  /* 0x00000001e9ea7824 */ /* 0x000fe200078e0209 */
[-C--:B------:R-:W-:Y:S01]  /*a330*/  @!P0 LEA.HI.X R11, R140, R4.reuse, R141, 0x1, P1 ;  /* 0x000000048c0b8211 */ /* 0x080fe200008f0c8d */
[----:B------:R-:W-:Y:S01]  /*a340*/  IMAD.MOV.U32 R211, RZ, RZ, RZ ;  /* 0x000000ffffd37224 */ /* 0x000fe200078e00ff */
[----:B------:R-:W-:-:S02]  /*a350*/  @!P0 LEA.HI.X R15, R205, R4, R216, 0x1, P2 ;  /* 0x00000004cd0f8211 */ /* 0x000fc400010f0cd8 */
[----:B------:R-:W-:Y:S01]  /*a360*/  @P3 IMAD.HI.U32 R6, R5, c[0x0][0x2bc], RZ ;  /* 0x0000af0005063a27 */ /* 0x000fe200078e00ff */
[----:B------:R-:W-:Y:S01]  /*a370*/  @!PT LDS RZ, [RZ] ;  /* 0x00000000fffff984 */ /* 0x000fe20000000800 */
[----:B------:R-:W-:Y:S01]  /*a380*/  @!PT LDS RZ, [RZ] ;  /* 0x00000000fffff984 */ /* 0x000fe20000000800 */
[----:B------:R-:W-:Y:S01]  /*a390*/  @!PT LDS RZ, [RZ] ;  /* 0x00000000fffff984 */ /* 0x000fe20000000800 */
[----:B------:R1:W-:Y:S01]  /*a3a0*/  @!P0 LDGSTS.E.BYPASS.LTC128B.128 [R207+0x13080], [R10.64], !P4 ;  /* 0x130800000acf8fae */ /* 0x0003e2000e101d46 */
[----:B------:R-:W-:Y:S02]  /*a3b0*/  LOP3.LUT P4, RZ, R213, 0x1, RZ, 0xc0, !PT ;  /* 0x00000001d5ff7812 */ /* 0x000fe4000788c0ff */
[----:B-1----:R-:W-:-:S04]  /*a3c0*/  @!P0 LEA R10, P1, R206, R2, 0x1 ;  /* 0x00000002ce0a8211 */ /* 0x002fc800078208ff */
[----:B------:R-:W-:Y:S02]  /*a3d0*/  @!P0 LEA.HI.X R11, R206, R4, R214, 0x1, P1 ;  /* 0x00000004ce0b8211 */ /* 0x000fe400008f0cd6 */
[----:B------:R-:W-:Y:S01]  /*a3e0*/  ISETP.GE.AND P1, PT, R3, R123, PT ;  /* 0x0000007b0300720c */ /* 0x000fe20003f26270 */
[----:B------:R-:W-:Y:S01]  /*a3f0*/  IMAD.MOV.U32 R3, RZ, RZ, R5 ;  /* 0x000000ffff037224 */ /* 0x000fe200078e0005 */
[----:B------:R-:W-:Y:S01]  /*a400*/  @P3 SHF.R.U32.HI R3, RZ, c[0x0][0x2c0], R6 ;  /* 0x0000b000ff033a19 */ /* 0x000fe20000011606 */
[----:B------:R1:W-:Y:S01]  /*a410*/  @!P0 LDGSTS.E.BYPASS.LTC128B.128 [R207+0x17080], [R10.64], !P5 ;  /* 0x170800000acf8fae */ /* 0x0003e2000e901d46 */
[----:B------:R-:W-:Y:S02]  /*a420*/  @!P0 LEA R12, P3, R204, R2, 0x1 ;  /* 0x00000002cc0c8211 */ /* 0x000fe400078608ff */
[----:B------:R-:W-:Y:S01]  /*a430*/  ISETP.GT.OR P1, PT, R0, 0x2f, P1 ;  /* 0x0000002f0000780c */ /* 0x000fe20000f24670 */
[----:B------:R2:W-:Y:S01]  /*a440*/  @!P0 LDGSTS.E.BYPASS.LTC128B.128 [R207+0x1b080], [R14.64], !P4 ;  /* 0x1b0800000ecf8fae */ /* 0x0005e2000e101d46 */
[----:B------:R-:W-:-:S05]  /*a450*/  @!P0 LEA.HI.X R13, R204, R4, R215, 0x1, P3 ;  /* 0x00000004cc0d8211 */ /* 0x000fca00018f0cd7 */
[----:B------:R3:W-:Y:S04]  /*a460*/  @!P0 LDGSTS.E.BYPASS.LTC128B.128 [R207+0x1f080], [R12.64], !P6 ;  /* 0x1f0800000ccf8fae */ /* 0x0007e8000f101d46 */
[----:B------:R-:W0:Y:S01]  /*a470*/  LDGDEPBAR ;  /* 0x00000000000079af */ /* 0x000e220000000000 */
[----:B------:R-:W-:Y:S01]  /*a480*/  WARPSYNC 0xffffffff ;  /* 0xffffffff00007948 */ /* 0x000fe20003800000 */
[----:B------:R-:W-:-:S04]  /*a490*/  @!P1 IADD3 R2, P2, R3, R232, RZ ;  /* 0x000000e803029210 */ /* 0x000fc80007f5e0ff */
[----:B------:R-:W-:Y:S02]  /*a4a0*/  @!P1 LEA.HI.X.SX32 R4, R3, R234, 0x1, P2 ;  /* 0x000000ea03049211 */ /* 0x000fe400010f0eff */
[----:B-1----:R-:W-:-:S04]  /*a4b0*/  @!P1 LEA R10, P2, R2, c[0x0][0x2a0], 0x2 ;  /* 0x0000a800020a9a11 */ /* 0x002fc800078410ff */
[----:B------:R-:W-:Y:S01]  /*a4c0*/  @!P1 LEA.HI.X R11, R2, c[0x0][0x2a4], R4, 0x2, P2 ;  /* 0x0000a900020b9a11 */ /* 0x000fe200010f1404 */
[----:B------:R-:W-:Y:S06]  /*a4d0*/  BAR.SYNC.DEFER_BLOCKING 0x0 ;  /* 0x0000000000007b1d */ /* 0x000fec0000010000 */
[----:B------:R-:W4:Y:S01]  /*a4e0*/  @!P1 LDG.E R211, [R10.64] ;  /* 0x000000060ad39981 */ /* 0x000f22000c1e1900 */
[----:B------:R-:W-:Y:S01]  /*a4f0*/  IMAD.MOV R2, RZ, RZ, -R3 ;  /* 0x000000ffff027224 */ /* 0x000fe200078e0a03 */
[----:B------:R-:W-:Y:S01]  /*a500*/  ISETP.GE.AND P5, PT, R140, c[0x0][0x1d4], PT ;  /* 0x000075008c007a0c */ /* 0x000fe20003fa6270 */
[----:B------:R-:W-:Y:S01]  /*a510*/  IMAD.WIDE.U32 R226, R49, c[0x0][0x1e8], RZ ;  /* 0x00007a0031e27a25 */ /* 0x000fe200078e00ff */
[----:B------:R-:W-:Y:S01]  /*a520*/  ISETP.GE.AND P4, PT, R142, c[0x0][0x1d4], PT ;  /* 0x000075008e007a0c */ /* 0x000fe20003f86270 */
[----:B------:R-:W-:Y:S01]  /*a530*/  BSSY B0, `(.L_x_5028) ;  /* 0x0000037000007945 */ /* 0x000fe20003800000 */
[----:B------:R-:W-:Y:S01]  /*a540*/  ISETP.GE.AND P3, PT, R205, c[0x0][0x1d4], PT ;  /* 0x00007500cd007a0c */ /* 0x000fe20003f66270 */
[----:B------:R-:W-:Y:S01]  /*a550*/  IMAD R212, R2, c[0x0][0x2b8], R5 ;  /* 0x0000ae0002d47a24 */ /* 0x000fe200078e0205 */
[----:B------:R-:W-:Y:S01]  /*a560*/  ISETP.GE.AND P6, PT, R204, c[0x0][0x1d4], PT ;  /* 0x00007500cc007a0c */ /* 0x000fe20003fc6270 */
[----:B------:R-:W-:Y:S01]  /*a570*/  IMAD R225, R49, c[0x0][0x1ec], R227 ;  /* 0x00007b0031e17a24 */ /* 0x000fe200078e02e3 */
[----:B------:R-:W-:Y:S01]  /*a580*/  LOP3.LUT R213, R213, 0xfffffffb, RZ, 0xc0, !PT ;  /* 0xfffffffbd5d57812 */ /* 0x000fe200078ec0ff */
[----:B------:R-:W-:Y:S01]  /*a590*/  IMAD.WIDE.U32 R2, R212, c[0x0][0x1e0], RZ ;  /* 0x00007800d4027a25 */ /* 0x000fe200078e00ff */
[----:B------:R-:W-:-:S03]  /*a5a0*/  SHF.R.S32.HI R50, RZ, 0x1f, R212 ;  /* 0x0000001fff327819 */ /* 0x000fc600000114d4 */
[----:B------:R-:W-:Y:S02]  /*a5b0*/  IMAD R123, R77, -0x30, R123 ;  /* 0xffffffd04d7b7824 */ /* 0x000fe400078e027b */
[----:B------:R-:W-:-:S03]  /*a5c0*/  IMAD R4, R50, c[0x0][0x1e0], RZ ;  /* 0x0000780032047a24 */ /* 0x000fc600078e02ff */
[----:B------:R-:W-:Y:S01]  /*a5d0*/  IMNMX R6, R123, 0x30, PT ;  /* 0x000000307b067817 */ /* 0x000fe20003800200 */
[----:B------:R-:W-:Y:S01]  /*a5e0*/  IMAD R4, R212, c[0x0][0x1e4], R4 ;  /* 0x00007900d4047a24 */ /* 0x000fe200078e0204 */
[----:B------:R-:W-:-:S03]  /*a5f0*/  @P6 LOP3.LUT R213, R213, 0x4, RZ, 0xfc, !PT ;  /* 0x00000004d5d56812 */ /* 0x000fc600078efcff */
[----:B------:R-:W-:Y:S02]  /*a600*/  IMAD.IADD R3, R3, 0x1, R4 ;  /* 0x0000000103037824 */ /* 0x000fe400078e0204 */
[----:B------:R-:W-:Y:S01]  /*a610*/  IMAD.IADD R6, R6, 0x1, -R143 ;  /* 0x0000000106067824 */ /* 0x000fe200078e0a8f */
[----:B----4-:R-:W-:Y:S01]  /*a620*/  SHF.R.S32.HI R51, RZ, 0x1f, R211 ;  /* 0x0000001fff337819 */ /* 0x010fe200000114d3 */
[----:B------:R-:W-:-:S04]  /*a630*/  IMAD.WIDE.U32 R2, R211, c[0x0][0x1f0], R2 ;  /* 0x00007c00d3027a25 */ /* 0x000fc800078e0002 */
[----:B------:R-:W-:Y:S01]  /*a640*/  IMAD R4, R51, c[0x0][0x1f0], RZ ;  /* 0x00007c0033047a24 */ /* 0x000fe200078e02ff */
[----:B------:R-:W-:-:S03]  /*a650*/  IADD3 R2, P1, R2, R226, RZ ;  /* 0x000000e202027210 */ /* 0x000fc60007f3e0ff */
[----:B------:R-:W-:Y:S01]  /*a660*/  IMAD R4, R211, c[0x0][0x1f4], R4 ;  /* 0x00007d00d3047a24 */ /* 0x000fe200078e0204 */
[----:B------:R-:W-:-:S04]  /*a670*/  LEA R9, P0, R2, c[0x0][0x1c8], 0x1 ;  /* 0x0000720002097a11 */ /* 0x000fc800078008ff */
[----:B------:R-:W-:-:S04]  /*a680*/  IADD3.X R3, R225, R3, R4, P1, !PT ;  /* 0x00000003e1037210 */ /* 0x000fc80000ffe404 */
[----:B------:R-:W-:Y:S02]  /*a690*/  LEA.HI.X R16, R2, c[0x0][0x1cc], R3, 0x1, P0 ;  /* 0x0000730002107a11 */ /* 0x000fe400000f0c03 */
[----:B------:R-:W3:Y:S01]  /*a6a0*/  SHFL.IDX PT, R2, R9, RZ, 0x181f ;  /* 0x00181fff09027589 */ /* 0x000ee200000e0000 */
[----:B------:R-:W-:-:S03]  /*a6b0*/  ISETP.GE.AND P0, PT, R6, 0x1, PT ;  /* 0x000000010600780c */ /* 0x000fc60003f06270 */
[----:B------:R-:W1:Y:S10]  /*a6c0*/  SHFL.IDX PT, R3, R16, RZ, 0x181f ;  /* 0x00181fff10037589 */ /* 0x000e7400000e0000 */
[----:B---3--:R-:W-:-:S02]  /*a6d0*/  @P0 LEA R12, P1, R140, R2, 0x1 ;  /* 0x000000028c0c0211 */ /* 0x008fc400078208ff */
[-C--:B------:R-:W-:Y:S02]  /*a6e0*/  @P0 LEA R10, P2, R206, R2.reuse, 0x1 ;  /* 0x00000002ce0a0211 */ /* 0x080fe400078408ff */
[-C--:B-1----:R-:W-:Y:S02]  /*a6f0*/  @P0 LEA.HI.X R13, R140, R3.reuse, R141, 0x1, P1 ;  /* 0x000000038c0d0211 */ /* 0x082fe400008f0c8d */
[CC--:B------:R-:W-:Y:S02]  /*a700*/  @P0 LEA R4, P1, R205.reuse, R2.reuse, 0x1 ;  /* 0x00000002cd040211 */ /* 0x0c0fe400078208ff */
[-C--:B------:R-:W-:Y:S01]  /*a710*/  @P0 LEA.HI.X R11, R206, R3.reuse, R214, 0x1, P2 ;  /* 0x00000003ce0b0211 */ /* 0x080fe200010f0cd6 */
[----:B------:R-:W-:Y:S01]  /*a720*/  @!PT LDS RZ, [RZ] ;  /* 0x00000000fffff984 */ /* 0x000fe20000000800 */
[----:B------:R1:W-:Y:S01]  /*a730*/  @P0 LDGSTS.E.BYPASS.LTC128B.128 [R203+0xa080], [R12.64], !P5 ;  /* 0x0a0800000ccb0fae */ /* 0x0003e2000e901d46 */
[-C--:B------:R-:W-:Y:S02]  /*a740*/  @P0 LEA.HI.X R5, R205, R3.reuse, R216, 0x1, P1 ;  /* 0x00000003cd050211 */ /* 0x080fe400008f0cd8 */
[C---:B--2---:R-:W-:Y:S01]  /*a750*/  @P0 LEA R14, P1, R204.reuse, R2, 0x1 ;  /* 0x00000002cc0e0211 */ /* 0x044fe200078208ff */
        /* <DEDUP_REMOVED lines=20> */
.L_x_5029:
[----:B------:R-:W-:Y:S05]  /*a8a0*/  BSYNC B0 ;  /* 0x0000000000007941 */ /* 0x000fea0003800000 */
.L_x_5028:
[----:B------:R-:W-:Y:S01]  /*a8b0*/  ISETP.LT.AND P0, PT, RZ, c[0x0][0x27c], PT ;  /* 0x00009f00ff007a0c */ /* 0x000fe20003f01270 */
[----:B------:R-:W0:-:S12]  /*a8c0*/  LDGDEPBAR ;  /* 0x00000000000079af */ /* 0x000e180000000000 */
[----:B------:R-:W-:Y:S05]  /*a8d0*/  @P0 BRA `(.L_x_5030) ;  /* 0x0000002000000947 */ /* 0x000fea0003800000 */
[----:B------:R-:W-:-:S04]  /*a8e0*/  DEPBAR.LE SB0, 0x1 ;  /* 0x000080400000791a */ /* 0x000fc80000000000 */
[----:B------:R-:W-:Y:S05]  /*a8f0*/  BRA `(.L_x_5031) ;  /* 0x0000682000007947 */ /* 0x000fea0003800000 */
.L_x_5030:
        /* <DEDUP_REMOVED lines=72> */
.L_x_5034:
[----:B------:R-:W-:Y:S05]  /*ad80*/  BSYNC B0 ;  /* 0x0000000000007941 */ /* 0x000fea0003800000 */
.L_x_5033:
        /* <DEDUP_REMOVED lines=97> */
.L_x_5038:
[----:B------:R-:W-:Y:S05]  /*b3a0*/  BSYNC B0 ;  /* 0x0000000000007941 */ /* 0x000fea0003800000 */
.L_x_5037:
        /* <DEDUP_REMOVED lines=41> */
.L_x_5040:
[----:B------:R-:W-:Y:S05]  /*b640*/  BSYNC B0 ;  /* 0x0000000000007941 */ /* 0x000fea0003800000 */
.L_x_5039:
        /* <DEDUP_REMOVED lines=41> */
.L_x_5042:
[----:B------:R-:W-:Y:S05]  /*b8e0*/  BSYNC B0 ;  /* 0x0000000000007941 */ /* 0x000fea0003800000 */
.L_x_5041:
        /* <DEDUP_REMOVED lines=40> */
.L_x_5036:
[----:B------:R-:W-:Y:S05]  /*bb70*/  BSYNC B1 ;  /* 0x0000000000017941 */ /* 0x000fea0003800000 */
.L_x_5035:
        /* <DEDUP_REMOVED lines=45> */
.L_x_5046:
[----:B------:R-:W-:Y:S05]  /*be50*/  BSYNC B0 ;  /* 0x0000000000007941 */ /* 0x000fea0003800000 */
.L_x_5045:
        /* <DEDUP_REMOVED lines=41> */
.L_x_5048:
[----:B------:R-:W-:Y:S05]  /*c0f0*/  BSYNC B0 ;  /* 0x0000000000007941 */ /* 0x000fea0003800000 */
.L_x_5047:
        /* <DEDUP_REMOVED lines=41> */
.L_x_5050:
[----:B------:R-:W-:Y:S05]  /*c390*/  BSYNC B0 ;  /* 0x0000000000007941 */ /* 0x000fea0003800000 */
.L_x_5049:
        /* <DEDUP_REMOVED lines=40> */
.L_x_5044:
[----:B------:R-:W-:Y:S05]  /*c620*/  BSYNC B1 ;  /* 0x0000000000017941 */ /* 0x000fea0003800000 */
.L_x_5043:
        /* <DEDUP_REMOVED lines=45> */
.L_x_5054:
[----:B------:R-:W-:Y:S05]  /*c900*/  BSYNC B0 ;  /* 0x0000000000007941 */ /* 0x000fea0003800000 */
.L_x_5053:
        /* <DEDUP_REMOVED lines=41> */
.L_x_5056:
[----:B------:R-:W-:Y:S05]  /*cba0*/  BSYNC B0 ;  /* 0x0000000000007941 */ /* 0x000fea0003800000 */
.L_x_5055:
        /* <DEDUP_REMOVED lines=41> */
.L_x_5058:
[----:B------:R-:W-:Y:S05]  /*ce40*/  BSYNC B0 ;  /* 0x0000000000007941 */ /* 0x000fea0003800000 */
.L_x_5057:
        /* <DEDUP_REMOVED lines=40> */
.L_x_5052:
[----:B------:R-:W-:Y:S05]  /*d0d0*/  BSYNC B1 ;  /* 0x0000000000017941 */ /* 0x000fea0003800000 */
.L_x_5051:
        /* <DEDUP_REMOVED lines=44> */
.L_x_5061:
[----:B------:R-:W-:Y:S05]  /*d3a0*/  BSYNC B0 ;  /* 0x0000000000007941 */ /* 0x000fea0003800000 */
.L_x_5060:
        /* <DEDUP_REMOVED lines=41> */
.L_x_5063:
[----:B------:R-:W-:Y:S05]  /*d640*/  BSYNC B0 ;  /* 0x0000000000007941 */ /* 0x000fea0003800000 */
.L_x_5062:
        /* <DEDUP_REMOVED lines=41> */
.L_x_5065:
[----:B------:R-:W-:Y:S05]  /*d8e0*/  BSYNC B0 ;  /* 0x0000000000007941 */ /* 0x000fea0003800000 */
.L_x_5064:
        /* <DEDUP_REMOVED lines=41> */
.L_x_5032:
        /* <DEDUP_REMOVED lines=37> */
.L_x_5067:
[----:B------:R-:W-:Y:S05]  /*ddd0*/  BSYNC B0 ;  /* 0x0000000000007941 */ /* 0x000fea0003800000 */
.L_x_5066:
        /* <DEDUP_REMOVED lines=147> */
.L_x_5071:
[----:B------:R-:W-:Y:S05]  /*e710*/  BSYNC B0 ;  /* 0x0000000000007941 */ /* 0x000fea0003800000 */
.L_x_5070:
        /* <DEDUP_REMOVED lines=91> */
.L_x_5069:
[----:B------:R-:W-:Y:S05]  /*ecd0*/  BSYNC B1 ;  /* 0x0000000000017941 */ /* 0x000fea0003800000 */
.L_x_5068:
        /* <DEDUP_REMOVED lines=96> */
.L_x_5075:
[----:B------:R-:W-:Y:S05]  /*f2e0*/  BSYNC B0 ;  /* 0x0000000000007941 */ /* 0x000fea0003800000 */
.L_x_5074:
        /* <DEDUP_REMOVED lines=91> */
.L_x_5073:
[----:B------:R-:W-:Y:S05]  /*f8a0*/  BSYNC B1 ;  /* 0x0000000000017941 */ /* 0x000fea0003800000 */
.L_x_5072:
        /* <DEDUP_REMOVED lines=103> */
.L_x_5079:
[----:B------:R-:W-:Y:S05]  /*ff20*/  BSYNC B0 ;  /* 0x0000000000007941 */ /* 0x000fea0003800000 */
.L_x_5078:
        /* <DEDUP_REMOVED lines=91> */
.L_x_5077:
[----:B------:R-:W-:Y:S05]  /*104e0*/  BSYNC B1 ;  /* 0x0000000000017941 */ /* 0x000fea0003800000 */
.L_x_5076:
        /* <DEDUP_REMOVED lines=102> */
.L_x_5081:
[----:B------:R-:W-:Y:S05]  /*10b50*/  BSYNC B0 ;  /* 0x0000000000007941 */ /* 0x000fea0003800000 */
.L_x_5080:
        /* <DEDUP_REMOVED lines=91> */
.L_x_5059:
[----:B------:R-:W-:Y:S05]  /*11110*/  BSYNC B2 ;  /* 0x0000000000027941 */ /* 0x000fea0003800000 */
.L_x_5031:
[----:B-1----:R-:W-:Y:S01]  /*11120*/  IMAD R4, R50, c[0x0][0x208], RZ ;  /* 0x0000820032047a24 */ /* 0x002fe200078e02ff */
[----:B------:R-:W-:Y:S01]  /*11130*/  ISETP.GE.AND P1, PT, R140, c[0x0][0x1d4], PT ;  /* 0x000075008c007a0c */ /* 0x000fe20003f26270 */
[----:B--23--:R-:W-:Y:S01]  /*11140*/  IMAD.WIDE.U32 R2, R212, c[0x0][0x208], RZ ;  /* 0x00008200d4027a25 */ /* 0x00cfe200078e00ff */
[----:B------:R-:W-:-:S04]  /*11150*/  DEPBAR.LE SB0, 0x0 ;  /* 0x000080000000791a */ /* 0x000fc80000000000 */
[----:B------:R-:W-:Y:S01]  /*11160*/  IMAD R4, R212, c[0x0][0x20c], R4 ;  /* 0x00008300d4047a24 */ /* 0x000fe200078e0204 */
[----:B------:R-:W-:Y:S01]  /*11170*/  BAR.SYNC.DEFER_BLOCKING 0x0 ;  /* 0x0000000000007b1d */ /* 0x000fe20000010000 */
[----:B------:R-:W-:Y:S01]  /*11180*/  IMAD.WIDE.U32 R220, R49, c[0x0][0x210], RZ ;  /* 0x0000840031dc7a25 */ /* 0x000fe200078e00ff */
[----:B------:R-:W-:Y:S02]  /*11190*/  LOP3.LUT R213, R213, 0xfffffffe, RZ, 0xc0, !PT ;  /* 0xfffffffed5d57812 */ /* 0x000fe400078ec0ff */
[----:B------:R-:W-:Y:S01]  /*111a0*/  ISETP.GE.AND P6, PT, R142, c[0x0][0x1d4], PT ;  /* 0x000075008e007a0c */ /* 0x000fe20003fc6270 */
[----:B------:R-:W-:Y:S01]  /*111b0*/  IMAD.IADD R3, R3, 0x1, R4 ;  /* 0x0000000103037824 */ /* 0x000fe200078e0204 */
[----:B------:R-:W-:Y:S01]  /*111c0*/  @P1 LOP3.LUT R213, R213, 0x1, RZ, 0xfc, !PT ;  /* 0x00000001d5d51812 */ /* 0x000fe200078efcff */
[----:B------:R-:W-:Y:S01]  /*111d0*/  IMAD R4, R51, c[0x0][0x218], RZ ;  /* 0x0000860033047a24 */ /* 0x000fe200078e02ff */
[----:B------:R-:W-:Y:S01]  /*111e0*/  ISETP.GE.AND P2, PT, R205, c[0x0][0x1d4], PT ;  /* 0x00007500cd007a0c */ /* 0x000fe20003f46270 */
[C---:B------:R-:W-:Y:S01]  /*111f0*/  IMAD.WIDE.U32 R2, R211.reuse, c[0x0][0x218], R2 ;  /* 0x00008600d3027a25 */ /* 0x040fe200078e0002 */
[----:B------:R-:W1:Y:S01]  /*11200*/  S2R R22, SR_TID.X ;  /* 0x0000000000167919 */ /* 0x000e620000002100 */
[----:B------:R-:W-:Y:S02]  /*11210*/  BSSY B0, `(.L_x_5082) ;  /* 0x0000042000007945 */ /* 0x000fe40003800000 */
        /* <DEDUP_REMOVED lines=10> */
[----:B------:R-:W-:Y:S01]  /*112c0*/  IADD3 R2, R150, 0x20, RZ ;  /* 0x0000002096027810 */ /* 0x000fe20007ffe0ff */
[----:B------:R-:W3:Y:S01]  /*112d0*/  SHFL.IDX PT, R5, R6, RZ, 0x181f ;  /* 0x00181fff06057589 */ /* 0x000ee200000e0000 */
[----:B------:R-:W-:-:S03]  /*112e0*/  ISETP.LT.OR P1, PT, R4, 0x1, P1 ;  /* 0x000000010400780c */ /* 0x000fc60000f21670 */
[----:B------:R-:W4:Y:S04]  /*112f0*/  LDSM.16.M88.4 R24, [R150] ;  /* 0x000000009618783b */ /* 0x000f280000000200 */
[----:B------:R-:W1:Y:S02]  /*11300*/  LDSM.16.M88.4 R28, [R150+0x800] ;  /* 0x00080000961c783b */ /* 0x000e640000000200 */
[----:B------:R-:W-:Y:S02]  /*11310*/  @P0 IADD3 R2, R150, -0x20, RZ ;  /* 0xffffffe096020810 */ /* 0x000fe40007ffe0ff */
[----:B------:R-:W1:Y:S04]  /*11320*/  LDSM.16.M88.4 R48, [R150+0x1000] ;  /* 0x001000009630783b */ /* 0x000e680000000200 */
[----:B------:R-:W1:Y:S01]  /*11330*/  LDSM.16.M88.4 R40, [R2] ;  /* 0x000000000228783b */ /* 0x000e620000000200 */
[----:B--2---:R-:W-:-:S03]  /*11340*/  LEA R20, P0, R140, R3, 0x1 ;  /* 0x000000038c147211 */ /* 0x004fc600078008ff */
[----:B------:R-:W2:Y:S01]  /*11350*/  LDSM.16.M88.4 R64, [R2+0x800] ;  /* 0x000800000240783b */ /* 0x000ea20000000200 */
[----:B---3--:R-:W-:-:S03]  /*11360*/  LEA.HI.X R21, R140, R5, R141, 0x1, P0 ;  /* 0x000000058c157211 */ /* 0x008fc600000f0c8d */
[----:B------:R3:W1:Y:S01]  /*11370*/  LDSM.16.M88.4 R68, [R2+0x1000] ;  /* 0x001000000244783b */ /* 0x0006620000000200 */
        /* <DEDUP_REMOVED lines=12> */
[----:B---3--:R-:W-:-:S04]  /*11440*/  LEA R2, P0, R204, R3, 0x1 ;  /* 0x00000003cc027211 */ /* 0x008fc800078008ff */
[----:B------:R-:W-:Y:S02]  /*11450*/  LEA.HI.X R3, R204, R5, R215, 0x1, P0 ;  /* 0x00000005cc037211 */ /* 0x000fe400000f0cd7 */
[----:B------:R-:W-:-:S13]  /*11460*/  ISETP.LT.OR P0, PT, R4, 0x1, P2 ;  /* 0x000000010400780c */ /* 0x000fda0001701670 */
[----:B------:R1:W-:Y:S01]  /*11470*/  LDGSTS.E.BYPASS.LTC128B.128 [R203+0x7080], [R10.64], !P0 ;  /* 0x070800000acb7fae */ /* 0x0003e2000c101d46 */
[----:B------:R-:W-:-:S13]  /*11480*/  ISETP.LT.OR P0, PT, R4, 0x1, P1 ;  /* 0x000000010400780c */ /* 0x000fda0000f01670 */
[----:B------:R1:W-:Y:S01]  /*11490*/  LDGSTS.E.BYPASS.LTC128B.128 [R203+0x8880], [R2.64], !P0 ;  /* 0x0888000002cb7fae */ /* 0x0003e2000c101d46 */
[----:B------:R-:W-:-:S13]  /*114a0*/  ISETP.GT.AND P0, PT, R22, 0x7f, PT ;  /* 0x0000007f1600780c */ /* 0x000fda0003f04270 */
[----:B------:R-:W-:Y:S05]  /*114b0*/  @P0 BRA `(.L_x_5083) ;  /* 0x0000017000000947 */ /* 0x000fea0003800000 */
[----:B--2-4-:R-:W-:Y:S05]  /*114c0*/  BRA.DIV ~URZ, `(.L_x_5084) ;  /* 0x0000b0e27f007947 */ /* 0x014fea000b800000 */
[----:B------:R2:W3:Y:S04]  /*114d0*/  SHFL.IDX PT, R5, R6, 0x1, 0x181f ;  /* 0x00381f0006057f89 */ /* 0x0004e800000e0000 */
[----:B-1----:R2:W1:Y:S02]  /*114e0*/  SHFL.IDX PT, R2, R9, 0x1, 0x181f ;  /* 0x00381f0009027f89 */ /* 0x00246400000e0000 */
.L_x_5176:
[-C--:B-1----:R-:W-:Y:S02]  /*114f0*/  LEA R10, P0, R206, R2.reuse, 0x1 ;  /* 0x00000002ce0a7211 */ /* 0x082fe400078008ff */
[----:B------:R-:W-:Y:S02]  /*11500*/  ISETP.LT.OR P2, PT, R4, 0x21, P2 ;  /* 0x000000210400780c */ /* 0x000fe40001741670 */
[----:B---3--:R-:W-:Y:S02]  /*11510*/  LEA.HI.X R11, R206, R5, R214, 0x1, P0 ;  /* 0x00000005ce0b7211 */ /* 0x008fe400000f0cd6 */
        /* <DEDUP_REMOVED lines=17> */
.L_x_5083:
[----:B--2-4-:R-:W-:Y:S05]  /*11630*/  BSYNC B0 ;  /* 0x0000000000007941 */ /* 0x014fea0003800000 */
.L_x_5082:
[----:B------:R-:W-:Y:S01]  /*11640*/  R2P PR, R149, 0x6 ;  /* 0x0000000695007804 */ /* 0x000fe20000000000 */
[----:B-1----:R-:W-:Y:S01]  /*11650*/  IMAD.MOV.U32 R2, RZ, RZ, 0x40 ;  /* 0x00000040ff027424 */ /* 0x002fe200078e00ff */
[----:B------:R-:W-:Y:S01]  /*11660*/  HMMA.16816.F32.BF16 R20, R12, R24, RZ ;  /* 0x000000180c14723c */ /* 0x000fe200000418ff */
[----:B------:R-:W-:Y:S01]  /*11670*/  IADD3 R11, R150, 0x20, RZ ;  /* 0x00000020960b7810 */ /* 0x000fe20007ffe0ff */
[----:B------:R-:W0:Y:S01]  /*11680*/  LDGDEPBAR ;  /* 0x00000000000079af */ /* 0x000e220000000000 */
[----:B------:R-:W-:Y:S01]  /*11690*/  ISETP.GT.AND P0, PT, R77, R219, PT ;  /* 0x000000db4d00720c */ /* 0x000fe20003f04270 */
[----:B------:R-:W-:Y:S01]  /*116a0*/  BSSY B1, `(.L_x_5085) ;  /* 0x00000eb000017945 */ /* 0x000fe20003800000 */
[----:B------:R-:W-:-:S03]  /*116b0*/  SEL R2, R2, 0xffffffc0, !P2 ;  /* 0xffffffc002027807 */ /* 0x000fc60005000000 */
[----:B------:R-:W-:Y:S02]  /*116c0*/  HMMA.16816.F32.BF16 R24, R12, R26, RZ ;  /* 0x0000001a0c18723c */ /* 0x000fe400000418ff */
[C---:B------:R-:W-:Y:S01]  /*116d0*/  IMAD.IADD R3, R150.reuse, 0x1, R2 ;  /* 0x0000000196037824 */ /* 0x040fe200078e0202 */
[----:B------:R-:W-:-:S04]  /*116e0*/  @P1 IADD3 R11, R150, -0x20, RZ ;  /* 0xffffffe0960b1810 */ /* 0x000fc80007ffe0ff */
[----:B------:R-:W-:Y:S01]  /*116f0*/  LDSM.16.M88.4 R44, [R3] ;  /* 0x00000000032c783b */ /* 0x000fe20000000200 */
[C---:B------:R-:W-:Y:S01]  /*11700*/  HMMA.16816.F32.BF16 R32, R12.reuse, R28, RZ ;  /* 0x0000001c0c20723c */ /* 0x040fe200000418ff */
[----:B------:R-:W-:Y:S02]  /*11710*/  IMAD.IADD R10, R2, 0x1, R11 ;  /* 0x00000001020a7824 */ /* 0x000fe400078e020b */
[----:B------:R-:W-:Y:S04]  /*11720*/  LDSM.16.M88.4 R56, [R3+0x800] ;  /* 0x000800000338783b */ /* 0x000fe80000000200 */
[----:B------:R-:W-:Y:S01]  /*11730*/  LDSM.16.M88.4 R60, [R3+0x1000] ;  /* 0x00100000033c783b */ /* 0x000fe20000000200 */
[C---:B------:R-:W-:Y:S03]  /*11740*/  HMMA.16816.F32.BF16 R28, R12.reuse, R30, RZ ;  /* 0x0000001e0c1c723c */ /* 0x040fe600000418ff */
[----:B------:R-:W-:Y:S05]  /*11750*/  LDSM.16.M88.4 R72, [R10+0x1000] ;  /* 0x001000000a48783b */ /* 0x000fea0000000200 */
[C---:B------:R-:W-:Y:S08]  /*11760*/  HMMA.16816.F32.BF16 R36, R12.reuse, R48, RZ ;  /* 0x000000300c24723c */ /* 0x040ff000000418ff */
[----:B------:R-:W-:Y:S01]  /*11770*/  HMMA.16816.F32.BF16 R48, R12, R50, RZ ;  /* 0x000000320c30723c */ /* 0x000fe200000418ff */
[----:B------:R-:W1:Y:S07]  /*11780*/  LDSM.16.M88.4 R12, [R202] ;  /* 0x00000000ca0c783b */ /* 0x000e6e0000000200 */
[C---:B-----5:R-:W-:Y:S08]  /*11790*/  HMMA.16816.F32.BF16 R52, R16.reuse, R40, R20 ;  /* 0x000000281034723c */ /* 0x060ff00000041814 */
[C---:B------:R-:W-:Y:S08]  /*117a0*/  HMMA.16816.F32.BF16 R40, R16.reuse, R42, R24 ;  /* 0x0000002a1028723c */ /* 0x040ff00000041818 */
[C---:B------:R-:W-:Y:S08]  /*117b0*/  HMMA.16816.F32.BF16 R32, R16.reuse, R64, R32 ;  /* 0x000000401020723c */ /* 0x040ff00000041820 */
[C---:B------:R-:W-:Y:S01]  /*117c0*/  HMMA.16816.F32.BF16 R28, R16.reuse, R66, R28 ;  /* 0x00000042101c723c */ /* 0x040fe2000004181c */
[----:B------:R-:W-:Y:S07]  /*117d0*/  LDSM.16.M88.4 R64, [R10] ;  /* 0x000000000a40783b */ /* 0x000fee0000000200 */
[C---:B------:R-:W-:Y:S08]  /*117e0*/  HMMA.16816.F32.BF16 R24, R16.reuse, R68, R36 ;  /* 0x000000441018723c */ /* 0x040ff00000041824 */
[----:B------:R-:W-:Y:S01]  /*117f0*/  HMMA.16816.F32.BF16 R20, R16, R70, R48 ;  /* 0x000000461014723c */ /* 0x000fe20000041830 */
[----:B------:R-:W2:Y:S04]  /*11800*/  LDSM.16.M88.4 R16, [R201] ;  /* 0x00000000c910783b */ /* 0x000ea80000000200 */
[----:B------:R-:W3:Y:S03]  /*11810*/  LDSM.16.M88.4 R68, [R10+0x800] ;  /* 0x000800000a44783b */ /* 0x000ee60000000200 */
[C---:B-1----:R-:W-:Y:S01]  /*11820*/  HMMA.16816.F32.BF16 R48, R12.reuse, R44, R52 ;  /* 0x0000002c0c30723c */ /* 0x042fe20000041834 */
[----:B------:R-:W-:Y:S07]  /*11830*/  LDSM.16.M88.4 R52, [R150+0x2000] ;  /* 0x002000009634783b */ /* 0x000fee0000000200 */
        /* <DEDUP_REMOVED lines=8> */
[----:B------:R-:W4:Y:S03]  /*118c0*/  LDSM.16.M88.4 R60, [R150+0x2800] ;  /* 0x00280000963c783b */ /* 0x000f260000000200 */
[C---:B--2---:R-:W-:Y:S01]  /*118d0*/  HMMA.16816.F32.BF16 R40, R16.reuse, R64, R48 ;  /* 0x000000401028723c */ /* 0x044fe20000041830 */
[----:B------:R-:W-:Y:S07]  /*118e0*/  LDSM.16.M88.4 R48, [R11+0x1800] ;  /* 0x001800000b30783b */ /* 0x000fee0000000200 */
[C---:B------:R-:W-:Y:S01]  /*118f0*/  HMMA.16816.F32.BF16 R36, R16.reuse, R66, R36 ;  /* 0x000000421024723c */ /* 0x040fe20000041824 */
[----:B------:R-:W-:Y:S07]  /*11900*/  LDSM.16.M88.4 R64, [R11+0x2800] ;  /* 0x002800000b40783b */ /* 0x000fee0000000200 */
[C---:B---3--:R-:W-:Y:S08]  /*11910*/  HMMA.16816.F32.BF16 R32, R16.reuse, R68, R32 ;  /* 0x000000441020723c */ /* 0x048ff00000041820 */
[C---:B------:R-:W-:Y:S01]  /*11920*/  HMMA.16816.F32.BF16 R28, R16.reuse, R70, R28 ;  /* 0x00000046101c723c */ /* 0x040fe2000004181c */
[----:B------:R-:W-:Y:S07]  /*11930*/  LDSM.16.M88.4 R68, [R10+0x2800] ;  /* 0x002800000a44783b */ /* 0x000fee0000000200 */
[C---:B------:R-:W-:Y:S08]  /*11940*/  HMMA.16816.F32.BF16 R24, R16.reuse, R72, R24 ;  /* 0x000000481018723c */ /* 0x040ff00000041818 */
[----:B------:R-:W-:Y:S01]  /*11950*/  HMMA.16816.F32.BF16 R20, R16, R74, R20 ;  /* 0x0000004a1014723c */ /* 0x000fe20000041814 */
[----:B------:R-:W2:Y:S07]  /*11960*/  LDSM.16.M88.4 R16, [R200+0x4000] ;  /* 0x00400000c810783b */ /* 0x000eae0000000200 */
[C---:B-1----:R-:W-:Y:S08]  /*11970*/  HMMA.16816.F32.BF16 R40, R12.reuse, R44, R40 ;  /* 0x0000002c0c28723c */ /* 0x042ff00000041828 */
[C---:B------:R-:W-:Y:S01]  /*11980*/  HMMA.16816.F32.BF16 R36, R12.reuse, R46, R36 ;  /* 0x0000002e0c24723c */ /* 0x040fe20000041824 */
[----:B------:R-:W-:Y:S07]  /*11990*/  LDSM.16.M88.4 R44, [R3+0x1800] ;  /* 0x00180000032c783b */ /* 0x000fee0000000200 */
[C---:B------:R-:W-:Y:S08]  /*119a0*/  HMMA.16816.F32.BF16 R32, R12.reuse, R52, R32 ;  /* 0x000000340c20723c */ /* 0x040ff00000041820 */
        /* <DEDUP_REMOVED lines=46> */
[C---:B--2---:R-:W-:Y:S08]  /*11c90*/  HMMA.16816.F32.BF16 R40, R16.reuse, R48, R40 ;  /* 0x000000301028723c */ /* 0x044ff00000041828 */
[C---:B------:R-:W-:Y:S01]  /*11ca0*/  HMMA.16816.F32.BF16 R36, R16.reuse, R50, R36 ;  /* 0x000000321024723c */ /* 0x040fe20000041824 */
[----:B------:R-:W-:Y:S07]  /*11cb0*/  LDSM.16.M88.4 R48, [R150+0x4800] ;  /* 0x004800009630783b */ /* 0x000fee0000000200 */
        /* <DEDUP_REMOVED lines=45> */
[----:B------:R-:W2:Y:S01]  /*11f90*/  LDSM.16.M88.4 R12, [R201+0xc000] ;  /* 0x00c00000c90c783b */ /* 0x000ea20000000200 */
[----:B------:R-:W-:-:S06]  /*11fa0*/  DEPBAR.LE SB0, 0x0 ;  /* 0x000080000000791a */ /* 0x000fcc0000000000 */
[C---:B-1----:R-:W-:Y:S08]  /*11fb0*/  HMMA.16816.F32.BF16 R40, R16.reuse, R56, R40 ;  /* 0x000000381028723c */ /* 0x042ff00000041828 */
[C---:B------:R-:W-:Y:S08]  /*11fc0*/  HMMA.16816.F32.BF16 R36, R16.reuse, R58, R36 ;  /* 0x0000003a1024723c */ /* 0x040ff00000041824 */
[C---:B------:R-:W-:Y:S08]  /*11fd0*/  HMMA.16816.F32.BF16 R32, R16.reuse, R60, R32 ;  /* 0x0000003c1020723c */ /* 0x040ff00000041820 */
[C---:B------:R-:W-:Y:S08]  /*11fe0*/  HMMA.16816.F32.BF16 R28, R16.reuse, R62, R28 ;  /* 0x0000003e101c723c */ /* 0x040ff0000004181c */
[C---:B----4-:R-:W-:Y:S08]  /*11ff0*/  HMMA.16816.F32.BF16 R24, R16.reuse, R64, R24 ;  /* 0x000000401018723c */ /* 0x050ff00000041818 */
        /* <DEDUP_REMOVED lines=10> */
[----:B------:R-:W-:Y:S01]  /*120a0*/  IMAD.MOV.U32 R2, RZ, RZ, 0x1 ;  /* 0x00000001ff027424 */ /* 0x000fe200078e00ff */
[C---:B------:R-:W-:Y:S01]  /*120b0*/  IADD3 R3, R0.reuse, R76, R235 ;  /* 0x0000004c00037210 */ /* 0x040fe20007ffe0eb */
[----:B------:R-:W-:Y:S01]  /*120c0*/  IMAD.MOV.U32 R211, RZ, RZ, RZ ;  /* 0x000000ffffd37224 */ /* 0x000fe200078e00ff */
[----:B------:R-:W-:-:S02]  /*120d0*/  ISETP.GT.AND P0, PT, R0, 0x2f, PT ;  /* 0x0000002f0000780c */ /* 0x000fc40003f04270 */
[----:B------:R-:W-:Y:S02]  /*120e0*/  ISETP.NE.AND P1, PT, R2, c[0x0][0x2b8], PT ;  /* 0x0000ae0002007a0c */ /* 0x000fe40003f25270 */
[----:B------:R-:W-:-:S05]  /*120f0*/  IADD3 R3, R3, -0x30, RZ ;  /* 0xffffffd003037810 */ /* 0x000fca0007ffe0ff */
        /* <DEDUP_REMOVED lines=27> */
.L_x_5177:
[----:B------:R-:W-:Y:S05]  /*122b0*/  BRA.DIV ~URZ, `(.L_x_5088) ;  /* 0x0000a4327f007947 */ /* 0x000fea000b800000 */
[----:B------:R3:W4:Y:S02]  /*122c0*/  SHFL.IDX PT, R2, R6, RZ, 0x181f ;  /* 0x00181fff06027589 */ /* 0x00072400000e0000 */
.L_x_5178:
        /* <DEDUP_REMOVED lines=18> */
.L_x_5090:
[----:B------:R-:W-:Y:S05]  /*123f0*/  BSYNC B0 ;  /* 0x0000000000007941 */ /* 0x000fea0003800000 */
.L_x_5089:
[----:B------:R-:W-:Y:S01]  /*12400*/  ISETP.GE.AND P0, PT, R9, 0x21, PT ;  /* 0x000000210900780c */ /* 0x000fe20003f06270 */
[----:B------:R-:W-:Y:S06]  /*12410*/  BRA.DIV ~URZ, `(.L_x_5091) ;  /* 0x0000a3427f007947 */ /* 0x000fec000b800000 */
[----:B--2---:R2:W1:Y:S04]  /*12420*/  SHFL.IDX PT, R4, R5, 0x1, 0x181f ;  /* 0x00381f0005047f89 */ /* 0x00446800000e0000 */
[----:B----4-:R2:W4:Y:S02]  /*12430*/  SHFL.IDX PT, R2, R6, 0x1, 0x181f ;  /* 0x00381f0006027f89 */ /* 0x01052400000e0000 */
.L_x_5179:
        /* <DEDUP_REMOVED lines=17> */
.L_x_5086:
[----:B------:R-:W-:Y:S05]  /*12550*/  BSYNC B1 ;  /* 0x0000000000017941 */ /* 0x000fea0003800000 */
.L_x_5085:
[----:B-1--4-:R-:W4:Y:S04]  /*12560*/  LDL R2, [R1+0x4c] ;  /* 0x00004c0001027983 */ /* 0x012f280000100800 */
[----:B------:R-:W0:Y:S01]  /*12570*/  LDGDEPBAR ;  /* 0x00000000000079af */ /* 0x000e220000000000 */
[----:B----4-:R-:W-:-:S05]  /*12580*/  IMAD.IADD R2, R123, 0x1, -R2 ;  /* 0x000000017b027824 */ /* 0x010fca00078e0a02 */
[C---:B------:R-:W-:Y:S02]  /*12590*/  ISETP.GT.AND P1, PT, R2.reuse, RZ, PT ;  /* 0x000000ff0200720c */ /* 0x040fe40003f24270 */
[----:B------:R-:W-:Y:S02]  /*125a0*/  ISETP.GT.AND P0, PT, R2, 0x1, PT ;  /* 0x000000010200780c */ /* 0x000fe40003f04270 */
[----:B------:R-:W-:Y:S02]  /*125b0*/  FSEL R9, R40, -INF , P1 ;  /* 0xff80000028097808 */ /* 0x000fe40000800000 */
[----:B------:R-:W-:Y:S02]  /*125c0*/  FSEL R12, R41, -INF , P0 ;  /* 0xff800000290c7808 */ /* 0x000fe40000000000 */
[----:B------:R-:W-:Y:S02]  /*125d0*/  ISETP.GT.AND P6, PT, R2, 0x8, PT ;  /* 0x000000080200780c */ /* 0x000fe40003fc4270 */
[----:B------:R-:W-:-:S02]  /*125e0*/  FSEL R15, R42, -INF , P1 ;  /* 0xff8000002a0f7808 */ /* 0x000fc40000800000 */
[----:B------:R-:W-:Y:S02]  /*125f0*/  FSEL R16, R43, -INF , P0 ;  /* 0xff8000002b107808 */ /* 0x000fe40000000000 */
[----:B------:R-:W-:Y:S02]  /*12600*/  ISETP.GT.AND P2, PT, R2, 0x9, PT ;  /* 0x000000090200780c */ /* 0x000fe40003f44270 */
[----:B------:R-:W-:Y:S02]  /*12610*/  FSEL R13, R36, -INF , P6 ;  /* 0xff800000240d7808 */ /* 0x000fe40003000000 */
[----:B------:R-:W-:Y:S02]  /*12620*/  FMNMX.FTZ R3, R9, R12, !PT ;  /* 0x0000000c09037209 */ /* 0x000fe40007810000 */
[----:B------:R-:W-:Y:S02]  /*12630*/  FSEL R17, R38, -INF , P6 ;  /* 0xff80000026117808 */ /* 0x000fe40003000000 */
[----:B------:R-:W-:-:S02]  /*12640*/  FMNMX.FTZ R4, R15, R16, !PT ;  /* 0x000000100f047209 */ /* 0x000fc40007810000 */
[C---:B------:R-:W-:Y:S02]  /*12650*/  ISETP.GT.AND P1, PT, R2.reuse, 0x10, PT ;  /* 0x000000100200780c */ /* 0x040fe40003f24270 */
        /* <DEDUP_REMOVED lines=9> */
[----:B------:R-:W-:Y:S02]  /*126f0*/  FSEL R24, R33, -INF , P0 ;  /* 0xff80000021187808 */ /* 0x000fe40000000000 */
[----:B------:R-:W-:-:S02]  /*12700*/  ISETP.GT.AND P1, PT, R2, 0x18, PT ;  /* 0x000000180200780c */ /* 0x000fc40003f24270 */
        /* <DEDUP_REMOVED lines=32> */
[----:B--23--:R-:W-:Y:S02]  /*12910*/  FMNMX.FTZ R6, R80, R2, !PT ;  /* 0x0000000250067209 */ /* 0x00cfe40007810000 */
[----:B------:R-:W-:Y:S01]  /*12920*/  FMNMX.FTZ R5, R84, R3, !PT ;  /* 0x0000000354057209 */ /* 0x000fe20007810000 */
[----:B------:R-:W-:Y:S05]  /*12930*/  BRA.DIV ~URZ, `(.L_x_5092) ;  /* 0x00009ef27f007947 */ /* 0x000fea000b800000 */
[----:B------:R1:W2:Y:S02]  /*12940*/  SHFL.BFLY PT, R2, R6, 0x2, 0x1f ;  /* 0x0c401f0006027f89 */ /* 0x0002a400000e0000 */
.L_x_5180:
[----:B-12---:R-:W-:Y:S01]  /*12950*/  FMNMX.FTZ R6, R6, R2, !PT ;  /* 0x0000000206067209 */ /* 0x006fe20007810000 */
[----:B------:R-:W-:Y:S05]  /*12960*/  BRA.DIV ~URZ, `(.L_x_5093) ;  /* 0x00009f227f007947 */ /* 0x000fea000b800000 */
[----:B------:R-:W1:Y:S04]  /*12970*/  SHFL.BFLY PT, R2, R5, 0x2, 0x1f ;  /* 0x0c401f0005027f89 */ /* 0x000e6800000e0000 */
[----:B------:R-:W2:Y:S01]  /*12980*/  SHFL.BFLY PT, R3, R6, 0x1, 0x1f ;  /* 0x0c201f0006037f89 */ /* 0x000ea200000e0000 */
[----:B-1----:R-:W-:-:S02]  /*12990*/  FMNMX.FTZ R5, R5, R2, !PT ;  /* 0x0000000205057209 */ /* 0x002fc40007810000 */
[----:B--2---:R-:W-:-:S03]  /*129a0*/  FMNMX.FTZ R6, R6, R3, !PT ;  /* 0x0000000306067209 */ /* 0x004fc60007810000 */
[----:B------:R1:W2:Y:S04]  /*129b0*/  SHFL.BFLY PT, R4, R5, 0x1, 0x1f ;  /* 0x0c201f0005047f89 */ /* 0x0002a800000e0000 */
.L_x_5181:
        /* <DEDUP_REMOVED lines=23> */
[----:B------:R-:W-:Y:S01]  /*12b30*/  LDSM.16.MT88.4 R168, [R151+0x1000] ;  /* 0x0010000097a8783b */ /* 0x000fe20000004200 */
[----:B------:R3:W-:Y:S01]  /*12b40*/  MUFU.EX2 R119, R4 ;  /* 0x0000000400777308 */ /* 0x0007e20000000800 */
[----:B--2---:R-:W-:-:S05]  /*12b50*/  FMUL.FTZ R2, R5, c[0x0][0x2d0] ;  /* 0x0000b40005027a20 */ /* 0x004fca0000410000 */
[----:B------:R-:W-:Y:S02]  /*12b60*/  FSEL R2, R2, RZ, P0 ;  /* 0x000000ff02027208 */ /* 0x000fe40000000000 */
[----:B------:R-:W-:-:S03]  /*12b70*/  ISETP.GE.AND P0, PT, R210, R219, PT ;  /* 0x000000dbd200720c */ /* 0x000fc60003f06270 */
[--C-:B---3--:R-:W-:Y:S02]  /*12b80*/  FFMA.FTZ R4, R15, c[0x0][0x2d0], -R2.reuse ;  /* 0x0000b4000f047a23 */ /* 0x108fe40000010802 */
[----:B------:R-:W2:Y:S02]  /*12b90*/  LDSM.16.MT88.4 R12, [R196] ;  /* 0x00000000c40c783b */ /* 0x000ea40000004200 */
[----:B------:R3:W-:Y:S02]  /*12ba0*/  MUFU.EX2 R118, R4 ;  /* 0x0000000400767308 */ /* 0x0007e40000000800 */
[----:B---3--:R-:W-:Y:S01]  /*12bb0*/  FFMA.FTZ R4, R16, c[0x0][0x2d0], -R2 ;  /* 0x0000b40010047a23 */ /* 0x008fe20000010802 */
[----:B----4-:R-:W-:-:S05]  /*12bc0*/  F2FP.BF16.PACK_AB R16, R9, R108 ;  /* 0x0000006c0910723e */ /* 0x010fca00000010ff */
[----:B------:R3:W4:Y:S02]  /*12bd0*/  MUFU.EX2 R117, R4 ;  /* 0x0000000400757308 */ /* 0x0007240000000800 */
[----:B---3--:R-:W-:Y:S01]  /*12be0*/  FFMA.FTZ R4, R17, c[0x0][0x2d0], -R2 ;  /* 0x0000b40011047a23 */ /* 0x008fe20000010802 */
[----:B----4-:R-:W-:-:S05]  /*12bf0*/  F2FP.BF16.PACK_AB R17, R117, R118 ;  /* 0x000000767511723e */ /* 0x010fca00000010ff */
[----:B------:R3:W-:Y:S02]  /*12c00*/  MUFU.EX2 R116, R4 ;  /* 0x0000000400747308 */ /* 0x0007e40000000800 */
[----:B---3--:R-:W-:Y:S01]  /*12c10*/  FFMA.FTZ R4, R18, c[0x0][0x2d0], -R2 ;  /* 0x0000b40012047a23 */ /* 0x008fe20000010802 */
[----:B------:R-:W-:-:S05]  /*12c20*/  F2FP.BF16.PACK_AB R18, R119, R120 ;  /* 0x000000787712723e */ /* 0x000fca00000010ff */
[----:B------:R3:W4:Y:S02]  /*12c30*/  MUFU.EX2 R125, R4 ;  /* 0x00000004007d7308 */ /* 0x0007240000000800 */
[----:B---3--:R-:W-:Y:S01]  /*12c40*/  FFMA.FTZ R4, R19, c[0x0][0x2d0], -R3 ;  /* 0x0000b40013047a23 */ /* 0x008fe20000010803 */
[----:B----4-:R-:W-:-:S05]  /*12c50*/  F2FP.BF16.PACK_AB R19, R125, R116 ;  /* 0x000000747d13723e */ /* 0x010fca00000010ff */
[----:B------:R3:W-:Y:S02]  /*12c60*/  MUFU.EX2 R124, R4 ;  /* 0x00000004007c7308 */ /* 0x0007e40000000800 */
[C---:B-1----:R-:W-:Y:S08]  /*12c70*/  HMMA.16816.F32.BF16 R64, R16.reuse, R20, RZ ;  /* 0x000000141040723c */ /* 0x042ff000000418ff */
[----:B------:R-:W-:Y:S01]  /*12c80*/  HMMA.16816.F32.BF16 R56, R16, R22, RZ ;  /* 0x000000161038723c */ /* 0x000fe200000418ff */
[----:B---3--:R-:W-:-:S04]  /*12c90*/  FFMA.FTZ R4, R24, c[0x0][0x2d0], -R3 ;  /* 0x0000b40018047a23 */ /* 0x008fc80000010803 */
[----:B------:R1:W3:Y:S03]  /*12ca0*/  MUFU.EX2 R137, R4 ;  /* 0x0000000400897308 */ /* 0x0002e60000000800 */
[C---:B--2---:R-:W-:Y:S08]  /*12cb0*/  HMMA.16816.F32.BF16 R52, R16.reuse, R12, RZ ;  /* 0x0000000c1034723c */ /* 0x044ff000000418ff */
[----:B------:R-:W-:Y:S01]  /*12cc0*/  HMMA.16816.F32.BF16 R32, R16, R14, RZ ;  /* 0x0000000e1020723c */ /* 0x000fe200000418ff */
[----:B-1----:R-:W-:Y:S01]  /*12cd0*/  FFMA.FTZ R4, R26, c[0x0][0x2d0], -R3 ;  /* 0x0000b4001a047a23 */ /* 0x002fe20000010803 */
[----:B---3--:R-:W-:-:S06]  /*12ce0*/  F2FP.BF16.PACK_AB R12, R137, R124 ;  /* 0x0000007c890c723e */ /* 0x008fcc00000010ff */
[----:B------:R-:W-:Y:S01]  /*12cf0*/  HMMA.16816.F32.BF16 R20, R16, R60, RZ ;  /* 0x0000003c1014723c */ /* 0x000fe200000418ff */
[----:B------:R1:W-:Y:S02]  /*12d00*/  MUFU.EX2 R138, R4 ;  /* 0x00000004008a7308 */ /* 0x0003e40000000800 */
[----:B-1----:R-:W-:-:S06]  /*12d10*/  FFMA.FTZ R4, R25, c[0x0][0x2d0], -R3 ;  /* 0x0000b40019047a23 */ /* 0x002fcc0000010803 */
[----:B------:R1:W2:Y:S02]  /*12d20*/  MUFU.EX2 R139, R4 ;  /* 0x00000004008b7308 */ /* 0x0002a40000000800 */
[--C-:B-1----:R-:W-:Y:S01]  /*12d30*/  FFMA.FTZ R4, R27, c[0x0][0x2d0], -R2.reuse ;  /* 0x0000b4001b047a23 */ /* 0x102fe20000010802 */
[----:B--2---:R-:W-:Y:S01]  /*12d40*/  F2FP.BF16.PACK_AB R14, R139, R138 ;  /* 0x0000008a8b0e723e */ /* 0x004fe200000010ff */
[----:B------:R-:W-:Y:S04]  /*12d50*/  HMMA.16816.F32.BF16 R24, R16, R50, RZ ;  /* 0x000000321018723c */ /* 0x000fe800000418ff */
        /* <DEDUP_REMOVED lines=10> */
[----:B--2---:R-:W-:-:S07]  /*12e00*/  F2FP.BF16.PACK_AB R15, R160, R136 ;  /* 0x00000088a00f723e */ /* 0x004fce00000010ff */
[C---:B------:R-:W-:Y:S01]  /*12e10*/  HMMA.16816.F32.BF16 R172, R12.reuse, R44, R64 ;  /* 0x0000002c0cac723c */ /* 0x040fe20000041840 */
[----:B------:R-:W-:Y:S07]  /*12e20*/  LDSM.16.MT88.4 R64, [R151+0x3000] ;  /* 0x003000009740783b */ /* 0x000fee0000004200 */
[C---:B------:R-:W-:Y:S01]  /*12e30*/  HMMA.16816.F32.BF16 R156, R12.reuse, R46, R56 ;  /* 0x0000002e0c9c723c */ /* 0x040fe20000041838 */
[----:B------:R-:W2:Y:S04]  /*12e40*/  LDSM.16.MT88.4 R44, [R198+0x1800] ;  /* 0x00180000c62c783b */ /* 0x000ea80000004200 */
[----:B------:R-:W-:Y:S03]  /*12e50*/  LDSM.16.MT88.4 R56, [R197+0x2000] ;  /* 0x00200000c538783b */ /* 0x000fe60000004200 */
        /* <DEDUP_REMOVED lines=8> */
[----:B------:R-:W-:Y:S01]  /*12ee0*/  HMMA.16816.F32.BF16 R32, R16, R68, RZ ;  /* 0x000000441020723c */ /* 0x000fe200000418ff */
[----:B------:R-:W-:-:S02]  /*12ef0*/  MOV R90, R92 ;  /* 0x0000005c005a7202 */ /* 0x000fc40000000f00 */
[----:B------:R-:W-:Y:S02]  /*12f00*/  MOV R89, R93 ;  /* 0x0000005d00597202 */ /* 0x000fe40000000f00 */
[----:B------:R-:W-:Y:S02]  /*12f10*/  MOV R88, R94 ;  /* 0x0000005e00587202 */ /* 0x000fe40000000f00 */
[----:B------:R-:W-:Y:S01]  /*12f20*/  MOV R4, R95 ;  /* 0x0000005f00047202 */ /* 0x000fe20000000f00 */
        /* <DEDUP_REMOVED lines=18> */
[C---:B----4-:R-:W-:Y:S07]  /*13050*/  HMMA.16816.F32.BF16 R72, R12.reuse, R62, R32 ;  /* 0x0000003e0c48723c */ /* 0x050fee0000041820 */
[----:B------:R-:W-:Y:S01]  /*13060*/  MOV R63, R4 ;  /* 0x00000004003f7202 */ /* 0x000fe20000000f00 */
[----:B------:R-:W-:Y:S01]  /*13070*/  HMMA.16816.F32.BF16 R180, R12, R56, R28 ;  /* 0x000000380cb4723c */ /* 0x000fe2000004181c */
[----:B------:R-:W-:Y:S01]  /*13080*/  FADD.FTZ R4, R108, R9 ;  /* 0x000000096c047221 */ /* 0x000fe20000010000 */
[----:B------:R-:W-:Y:S01]  /*13090*/  MOV R62, R88 ;  /* 0x00000058003e7202 */ /* 0x000fe20000000f00 */
[----:B------:R-:W-:-:S02]  /*130a0*/  FADD.FTZ R9, R118, R117 ;  /* 0x0000007576097221 */ /* 0x000fc40000010000 */
[----:B------:R-:W-:Y:S02]  /*130b0*/  FADD.FTZ R4, R120, R4 ;  /* 0x0000000478047221 */ /* 0x000fe40000010000 */
[----:B------:R-:W-:Y:S01]  /*130c0*/  FADD.FTZ R9, R116, R9 ;  /* 0x0000000974097221 */ /* 0x000fe20000010000 */
[C---:B-1----:R-:W-:Y:S01]  /*130d0*/  HMMA.16816.F32.BF16 R32, R16.reuse, R44, RZ ;  /* 0x0000002c1020723c */ /* 0x042fe200000418ff */
[----:B------:R-:W-:Y:S02]  /*130e0*/  FADD.FTZ R4, R119, R4 ;  /* 0x0000000477047221 */ /* 0x000fe40000010000 */
[----:B------:R-:W-:Y:S02]  /*130f0*/  FADD.FTZ R9, R125, R9 ;  /* 0x000000097d097221 */ /* 0x000fe40000010000 */
[----:B------:R-:W-:Y:S02]  /*13100*/  FADD.FTZ R4, R124, R4 ;  /* 0x000000047c047221 */ /* 0x000fe40000010000 */
[----:B------:R-:W-:Y:S01]  /*13110*/  FADD.FTZ R9, R126, R9 ;  /* 0x000000097e097221 */ /* 0x000fe20000010000 */
[----:B------:R-:W-:Y:S01]  /*13120*/  HMMA.16816.F32.BF16 R28, R16, R46, RZ ;  /* 0x0000002e101c723c */ /* 0x000fe200000418ff */
[----:B------:R-:W1:Y:S01]  /*13130*/  LDSM.16.MT88.4 R44, [R197+0x3000] ;  /* 0x00300000c52c783b */ /* 0x000e620000004200 */
[----:B------:R-:W-:-:S06]  /*13140*/  FADD.FTZ R4, R137, R4 ;  /* 0x0000000489047221 */ /* 0x000fcc0000010000 */
        /* <DEDUP_REMOVED lines=18> */
[C---:B------:R-:W-:Y:S07]  /*13270*/  HMMA.16816.F32.BF16 R184, R12.reuse, R60, R36 ;  /* 0x0000003c0cb8723c */ /* 0x040fee0000041824 */
[----:B------:R-:W-:Y:S01]  /*13280*/  MOV R60, R90 ;  /* 0x0000005a003c7202 */ /* 0x000fe20000000f00 */
[----:B------:R-:W-:Y:S01]  /*13290*/  HMMA.16816.F32.BF16 R112, R12, R30, R20 ;  /* 0x0000001e0c70723c */ /* 0x000fe20000041814 */
[----:B------:R-:W2:Y:S01]  /*132a0*/  LDSM.16.MT88.4 R28, [R196+0x4800] ;  /* 0x00480000c41c783b */ /* 0x000ea20000004200 */
[----:B------:R-:W-:-:S06]  /*132b0*/  MOV R61, R89 ;  /* 0x00000059003d7202 */ /* 0x000fcc0000000f00 */
        /* <DEDUP_REMOVED lines=60> */
[C---:B------:R-:W-:Y:S01]  /*13680*/  HMMA.16816.F32.BF16 R160, R136.reuse, R162, R152 ;  /* 0x000000a288a0723c */ /* 0x040fe20000041898 */
[----:B------:R-:W2:Y:S07]  /*13690*/  LDSM.16.MT88.4 R152, [R198+0x1000] ;  /* 0x00100000c698783b */ /* 0x000eae0000004200 */
[C---:B------:R-:W-:Y:S08]  /*136a0*/  HMMA.16816.F32.BF16 R172, R136.reuse, R168, R172 ;  /* 0x000000a888ac723c */ /* 0x040ff000000418ac */
[----:B------:R-:W-:Y:S08]  /*136b0*/  HMMA.16816.F32.BF16 R168, R136, R170, R156 ;  /* 0x000000aa88a8723c */ /* 0x000ff0000004189c */
[C---:B-1----:R-:W-:Y:S08]  /*136c0*/  HMMA.16816.F32.BF16 R24, R16.reuse, R20, RZ ;  /* 0x000000141018723c */ /* 0x042ff000000418ff */
[----:B------:R-:W-:Y:S01]  /*136d0*/  HMMA.16816.F32.BF16 R16, R16, R22, RZ ;  /* 0x000000161010723c */ /* 0x000fe200000418ff */
[----:B------:R-:W1:Y:S07]  /*136e0*/  LDSM.16.MT88.4 R20, [R197+0x5000] ;  /* 0x00500000c514783b */ /* 0x000e6e0000004200 */
[C---:B------:R-:W-:Y:S08]  /*136f0*/  HMMA.16816.F32.BF16 R36, R136.reuse, R40, R248 ;  /* 0x000000288824723c */ /* 0x040ff000000418f8 */
[C---:B--2---:R-:W-:Y:S08]  /*13700*/  HMMA.16816.F32.BF16 R156, R136.reuse, R152, R60 ;  /* 0x00000098889c723c */ /* 0x044ff0000004183c */
[C---:B------:R-:W-:Y:S08]  /*13710*/  HMMA.16816.F32.BF16 R60, R136.reuse, R64, R184 ;  /* 0x00000040883c723c */ /* 0x040ff000000418b8 */
[C---:B------:R-:W-:Y:S01]  /*13720*/  HMMA.16816.F32.BF16 R64, R136.reuse, R66, R72 ;  /* 0x000000428840723c */ /* 0x040fe20000041848 */
[----:B------:R-:W2:Y:S07]  /*13730*/  LDSM.16.MT88.4 R72, [R197+0x2800] ;  /* 0x00280000c548783b */ /* 0x000eae0000004200 */
[----:B------:R-:W-:Y:S08]  /*13740*/  HMMA.16816.F32.BF16 R44, R136, R48, R240 ;  /* 0x00000030882c723c */ /* 0x000ff000000418f0 */
[C---:B-1----:R-:W-:Y:S08]  /*13750*/  HMMA.16816.F32.BF16 R24, R12.reuse, R20, R24 ;  /* 0x000000140c18723c */ /* 0x042ff00000041818 */
[----:B------:R-:W-:Y:S01]  /*13760*/  HMMA.16816.F32.BF16 R16, R12, R22, R16 ;  /* 0x000000160c10723c */ /* 0x000fe20000041810 */
[----:B------:R-:W-:Y:S07]  /*13770*/  LDSM.16.MT88.4 R12, [R197+0x5800] ;  /* 0x00580000c50c783b */ /* 0x000fee0000004200 */
[C---:B------:R-:W-:Y:S08]  /*13780*/  HMMA.16816.F32.BF16 R52, R136.reuse, R56, R236 ;  /* 0x000000388834723c */ /* 0x040ff000000418ec */
[C---:B------:R-:W-:Y:S08]  /*13790*/  HMMA.16816.F32.BF16 R152, R136.reuse, R154, R244 ;  /* 0x0000009a8898723c */ /* 0x040ff000000418f4 */
[C---:B--2---:R-:W-:Y:S08]  /*137a0*/  HMMA.16816.F32.BF16 R68, R136.reuse, R72, R180 ;  /* 0x000000488844723c */ /* 0x044ff000000418b4 */
[C---:B------:R-:W-:Y:S08]  /*137b0*/  HMMA.16816.F32.BF16 R72, R136.reuse, R74, R76 ;  /* 0x0000004a8848723c */ /* 0x040ff0000004184c */
[C---:B------:R-:W-:Y:S08]  /*137c0*/  HMMA.16816.F32.BF16 R76, R136.reuse, R80, R176 ;  /* 0x00000050884c723c */ /* 0x040ff000000418b0 */
[C---:B------:R-:W-:Y:S01]  /*137d0*/  HMMA.16816.F32.BF16 R80, R136.reuse, R82, R88 ;  /* 0x000000528850723c */ /* 0x040fe20000041858 */
[----:B------:R-:W1:Y:S07]  /*137e0*/  LDSM.16.MT88.4 R88, [R196+0x4000] ;  /* 0x00400000c458783b */ /* 0x000e6e0000004200 */
[C---:B------:R-:W-:Y:S08]  /*137f0*/  HMMA.16816.F32.BF16 R40, R136.reuse, R42, R228 ;  /* 0x0000002a8828723c */ /* 0x040ff000000418e4 */
[C---:B------:R-:W-:Y:S08]  /*13800*/  HMMA.16816.F32.BF16 R48, R136.reuse, R50, R192 ;  /* 0x000000328830723c */ /* 0x040ff000000418c0 */
[C---:B------:R-:W-:Y:S08]  /*13810*/  HMMA.16816.F32.BF16 R56, R136.reuse, R58, R188 ;  /* 0x0000003a8838723c */ /* 0x040ff000000418bc */
[C---:B-1----:R-:W-:Y:S01]  /*13820*/  HMMA.16816.F32.BF16 R84, R136.reuse, R88, R96 ;  /* 0x000000588854723c */ /* 0x042fe20000041860 */
[----:B------:R-:W1:Y:S07]  /*13830*/  LDSM.16.MT88.4 R96, [R198+0x4000] ;  /* 0x00400000c660783b */ /* 0x000e6e0000004200 */
[C---:B------:R-:W-:Y:S08]  /*13840*/  HMMA.16816.F32.BF16 R88, R136.reuse, R90, R92 ;  /* 0x0000005a8858723c */ /* 0x040ff0000004185c */
[C---:B-1----:R-:W-:Y:S08]  /*13850*/  HMMA.16816.F32.BF16 R92, R136.reuse, R96, R132 ;  /* 0x00000060885c723c */ /* 0x042ff00000041884 */
[C---:B------:R-:W-:Y:S01]  /*13860*/  HMMA.16816.F32.BF16 R96, R136.reuse, R98, R104 ;  /* 0x000000628860723c */ /* 0x040fe20000041868 */
[----:B------:R-:W1:Y:S07]  /*13870*/  LDSM.16.MT88.4 R104, [R197+0x4000] ;  /* 0x00400000c568783b */ /* 0x000e6e0000004200 */
        /* <DEDUP_REMOVED lines=15> */
.L_x_5106:
        /* <DEDUP_REMOVED lines=12> */
[C---:B------:R-:W-:Y:S01]  /*13a30*/  IMAD.WIDE.U32 R12, R211.reuse, c[0x0][0x218], R2 ;  /* 0x00008600d30c7a25 */ /* 0x040fe200078e0002 */
        /* <DEDUP_REMOVED lines=18> */
.L_x_5182:
        /* <DEDUP_REMOVED lines=22> */
.L_x_5183:
        /* <DEDUP_REMOVED lines=15> */
.L_x_5097:
[----:B------:R-:W-:Y:S05]  /*13db0*/  BSYNC B0 ;  /* 0x0000000000007941 */ /* 0x000fea0003800000 */
.L_x_5096:
        /* <DEDUP_REMOVED lines=31> */
[----:B------:R-:W2:Y:S05]  /*13fb0*/  LDSM.16.M88.4 R176, [R10+0x800] ;  /* 0x000800000ab0783b */ /* 0x000eaa0000000200 */
[----:B------:R-:W3:Y:S02]  /*13fc0*/  LDSM.16.M88.4 R188, [R10+0x1000] ;  /* 0x001000000abc783b */ /* 0x000ee40000000200 */
        /* <DEDUP_REMOVED lines=120> */
[----:B------:R-:W-:Y:S04]  /*14750*/  DEPBAR.LE SB0, 0x0 ;  /* 0x000080000000791a */ /* 0x000fe80000000000 */
[----:B------:R-:W-:Y:S01]  /*14760*/  BAR.SYNC.DEFER_BLOCKING 0x0 ;  /* 0x0000000000007b1d */ /* 0x000fe20000010000 */
[C---:B-1----:R-:W-:Y:S08]  /*14770*/  HMMA.16816.F32.BF16 R12, R180.reuse, R184, R12 ;  /* 0x000000b8b40c723c */ /* 0x042ff0000004180c */
[C---:B------:R-:W-:Y:S08]  /*14780*/  HMMA.16816.F32.BF16 R16, R180.reuse, R186, R16 ;  /* 0x000000bab410723c */ /* 0x040ff00000041810 */
[C---:B--2---:R-:W-:Y:S08]  /*14790*/  HMMA.16816.F32.BF16 R20, R180.reuse, R176, R20 ;  /* 0x000000b0b414723c */ /* 0x044ff00000041814 */
[C---:B------:R-:W-:Y:S08]  /*147a0*/  HMMA.16816.F32.BF16 R24, R180.reuse, R178, R24 ;  /* 0x000000b2b418723c */ /* 0x040ff00000041818 */
[C---:B---3--:R-:W-:Y:S08]  /*147b0*/  HMMA.16816.F32.BF16 R28, R180.reuse, R188, R28 ;  /* 0x000000bcb41c723c */ /* 0x048ff0000004181c */
        /* <DEDUP_REMOVED lines=9> */
[--C-:B------:R-:W-:Y:S06]  /*14850*/  IMAD.MOV.U32 R2, RZ, RZ, R3.reuse ;  /* 0x000000ffff027224 */ /* 0x100fec00078e0003 */
[----:B------:R-:W-:Y:S05]  /*14860*/  @P1 IMAD.HI.U32 R4, R3, c[0x0][0x2bc], RZ ;  /* 0x0000af0003041a27 */ /* 0x000fea00078e00ff */
[----:B------:R-:W-:Y:S04]  /*14870*/  @P1 SHF.R.U32.HI R2, RZ, c[0x0][0x2c0], R4 ;  /* 0x0000b000ff021a19 */ /* 0x000fe80000011604 */
[----:B------:R-:W-:Y:S01]  /*14880*/  @!P0 IADD3 R4, P1, R2, R232, RZ ;  /* 0x000000e802048210 */ /* 0x000fe20007f3e0ff */
[----:B------:R-:W-:Y:S04]  /*14890*/  IMAD.MOV R176, RZ, RZ, -R2 ;  /* 0x000000ffffb07224 */ /* 0x000fe800078e0a02 */
[----:B------:R-:W-:Y:S01]  /*148a0*/  IMAD R212, R176, c[0x0][0x2b8], R3 ;  /* 0x0000ae00b0d47a24 */ /* 0x000fe200078e0203 */
[----:B------:R-:W-:Y:S02]  /*148b0*/  @!P0 LEA.HI.X.SX32 R3, R2, R234, 0x1, P1 ;  /* 0x000000ea02038211 */ /* 0x000fe400008f0eff */
[C---:B------:R-:W-:Y:S02]  /*148c0*/  @!P0 LEA R2, P1, R4.reuse, c[0x0][0x2a0], 0x2 ;  /* 0x0000a80004028a11 */ /* 0x040fe400078210ff */
[----:B------:R-:W-:Y:S02]  /*148d0*/  IADD3 R176, -R143, 0x30, RZ ;  /* 0x000000308fb07810 */ /* 0x000fe40007ffe1ff */
[----:B------:R-:W-:Y:S05]  /*148e0*/  @!P0 LEA.HI.X R3, R4, c[0x0][0x2a4], R3, 0x2, P1 ;  /* 0x0000a90004038a11 */ /* 0x000fea00008f1403 */
[----:B------:R1:W2:Y:S02]  /*148f0*/  @!P0 LDG.E R211, [R2.64] ;  /* 0x0000000602d38981 */ /* 0x0002a4000c1e1900 */
[----:B-1----:R-:W-:Y:S05]  /*14900*/  SHF.R.S32.HI R2, RZ, 0x1f, R212 ;  /* 0x0000001fff027819 */ /* 0x002fea00000114d4 */
[----:B------:R-:W-:Y:S02]  /*14910*/  IMAD R4, R2, c[0x0][0x1e0], RZ ;  /* 0x0000780002047a24 */ /* 0x000fe400078e02ff */
[C---:B------:R-:W-:Y:S04]  /*14920*/  IMAD.WIDE.U32 R2, R212.reuse, c[0x0][0x1e0], RZ ;  /* 0x00007800d4027a25 */ /* 0x040fe800078e00ff */
        /* <DEDUP_REMOVED lines=13> */
.L_x_5184:
[----:B------:R-:W-:-:S05]  /*14a00*/  BRA.DIV ~URZ, `(.L_x_5102) ;  /* 0x000081327f007947 */ /* 0x000fca000b800000 */
[----:B------:R3:W4:Y:S02]  /*14a10*/  SHFL.IDX PT, R2, R180, RZ, 0x181f ;  /* 0x00181fffb4027589 */ /* 0x00072400000e0000 */
.L_x_5185:
[C---:B----4-:R-:W-:Y:S04]  /*14a20*/  @P0 LEA R178, P1, R140.reuse, R2, 0x1 ;  /* 0x000000028cb20211 */ /* 0x050fe800078208ff */
[----:B--2---:R-:W-:Y:S05]  /*14a30*/  @P0 LEA.HI.X R179, R140, R4, R141, 0x1, P1 ;  /* 0x000000048cb30211 */ /* 0x004fea00008f0c8d */
        /* <DEDUP_REMOVED lines=15> */
[----:B------:R4:W1:Y:S04]  /*14b30*/  SHFL.IDX PT, R4, R177, 0x1, 0x181f ;  /* 0x00381f00b1047f89 */ /* 0x00086800000e0000 */
[----:B--2---:R4:W2:Y:S02]  /*14b40*/  SHFL.IDX PT, R2, R180, 0x1, 0x181f ;  /* 0x00381f00b4027f89 */ /* 0x0048a400000e0000 */
.L_x_5186:
[C---:B--2---:R-:W-:Y:S04]  /*14b50*/  @P0 LEA R176, P1, R140.reuse, R2, 0x1 ;  /* 0x000000028cb00211 */ /* 0x044fe800078208ff */
[----:B-1--4-:R-:W-:Y:S05]  /*14b60*/  @P0 LEA.HI.X R177, R140, R4, R141, 0x1, P1 ;  /* 0x000000048cb10211 */ /* 0x012fea00008f0c8d */
[----:B------:R-:W-:Y:S01]  /*14b70*/  @!PT LDS RZ, [RZ] ;  /* 0x00000000fffff984 */ /* 0x000fe20000000800 */
[----:B------:R-:W-:Y:S01]  /*14b80*/  @!PT LDS RZ, [RZ] ;  /* 0x00000000fffff984 */ /* 0x000fe20000000800 */
[----:B------:R-:W-:Y:S01]  /*14b90*/  @!PT LDS RZ, [RZ] ;  /* 0x00000000fffff984 */ /* 0x000fe20000000800 */
[----:B------:R1:W-:Y:S02]  /*14ba0*/  @P0 LDGSTS.E.BYPASS.LTC128B.128 [R207+0xb080], [R176.64], !P5 ;  /* 0x0b080000b0cf0fae */ /* 0x0003e4000e901d46 */
[C---:B-1----:R-:W-:Y:S04]  /*14bb0*/  @P0 LEA R176, P1, R206.reuse, R2, 0x1 ;  /* 0x00000002ceb00211 */ /* 0x042fe800078208ff */
[----:B------:R-:W-:Y:S05]  /*14bc0*/  @P0 LEA.HI.X R177, R206, R4, R214, 0x1, P1 ;  /* 0x00000004ceb10211 */ /* 0x000fea00008f0cd6 */
[----:B------:R1:W-:Y:S02]  /*14bd0*/  @P0 LDGSTS.E.BYPASS.LTC128B.128 [R207+0xc880], [R176.64], !P4 ;  /* 0x0c880000b0cf0fae */ /* 0x0003e4000e101d46 */
[C---:B-1----:R-:W-:Y:S04]  /*14be0*/  @P0 LEA R176, P1, R205.reuse, R2, 0x1 ;  /* 0x00000002cdb00211 */ /* 0x042fe800078208ff */
[----:B------:R-:W-:Y:S02]  /*14bf0*/  @P0 LEA.HI.X R177, R205, R4, R216, 0x1, P1 ;  /* 0x00000004cdb10211 */ /* 0x000fe400008f0cd8 */
[C---:B------:R-:W-:Y:S03]  /*14c00*/  @P0 LEA R2, P1, R204.reuse, R2, 0x1 ;  /* 0x00000002cc020211 */ /* 0x040fe600078208ff */
[----:B------:R1:W-:Y:S01]  /*14c10*/  @P0 LDGSTS.E.BYPASS.LTC128B.128 [R207+0xe080], [R176.64], !P3 ;  /* 0x0e080000b0cf0fae */ /* 0x0003e2000d901d46 */
[----:B------:R-:W-:Y:S05]  /*14c20*/  @P0 LEA.HI.X R3, R204, R4, R215, 0x1, P1 ;  /* 0x00000004cc030211 */ /* 0x000fea00008f0cd7 */
[----:B------:R1:W-:Y:S04]  /*14c30*/  @P0 LDGSTS.E.BYPASS.LTC128B.128 [R207+0xf880], [R2.64], !P2 ;  /* 0x0f88000002cf0fae */ /* 0x0003e8000d101d46 */
.L_x_5100:
[----:B------:R-:W-:Y:S05]  /*14c40*/  BSYNC B0 ;  /* 0x0000000000007941 */ /* 0x000fea0003800000 */
.L_x_5099:
        /* <DEDUP_REMOVED lines=27> */
.L_x_5187:
[----:B-12---:R-:W-:Y:S01]  /*14e00*/  FMNMX.FTZ R4, R4, R2, !PT ;  /* 0x0000000204047209 */ /* 0x006fe20007810000 */
[----:B------:R-:W-:-:S05]  /*14e10*/  BRA.DIV ~URZ, `(.L_x_5105) ;  /* 0x00007eb27f007947 */ /* 0x000fca000b800000 */
[----:B------:R-:W1:Y:S02]  /*14e20*/  SHFL.BFLY PT, R2, R4, 0x1, 0x1f ;  /* 0x0c201f0004027f89 */ /* 0x000e6400000e0000 */
[----:B-1----:R-:W-:Y:S02]  /*14e30*/  FMNMX.FTZ R6, R4, R2, !PT ;  /* 0x0000000204067209 */ /* 0x002fe40007810000 */
[----:B------:R-:W1:Y:S02]  /*14e40*/  SHFL.BFLY PT, R2, R176, 0x2, 0x1f ;  /* 0x0c401f00b0027f89 */ /* 0x000e6400000e0000 */
[----:B-1----:R-:W-:Y:S05]  /*14e50*/  FMNMX.FTZ R4, R176, R2, !PT ;  /* 0x00000002b0047209 */ /* 0x002fea0007810000 */
[----:B------:R1:W2:Y:S02]  /*14e60*/  SHFL.BFLY PT, R2, R4, 0x1, 0x1f ;  /* 0x0c201f0004027f89 */ /* 0x0002a400000e0000 */
.L_x_5188:
        /* <DEDUP_REMOVED lines=24> */
[----:B------:R-:W-:Y:S01]  /*14ff0*/  FFMA.FTZ R2, R3, R218, R16 ;  /* 0x000000da03027223 */ /* 0x000fe20000010010 */
[----:B------:R-:W-:Y:S01]  /*15000*/  F2FP.BF16.PACK_AB R176, R9, R16 ;  /* 0x0000001009b0723e */ /* 0x000fe200000010ff */
[----:B------:R-:W-:Y:S02]  /*15010*/  FMUL.FTZ R32, R3, R152 ;  /* 0x0000009803207220 */ /* 0x000fe40000410000 */
[----:B------:R-:W-:Y:S02]  /*15020*/  FADD.FTZ R12, R9, R2 ;  /* 0x00000002090c7221 */ /* 0x000fe40000010000 */
[C---:B------:R-:W-:Y:S02]  /*15030*/  FADD.FTZ R2, -R4.reuse, R5 ;  /* 0x0000000504027221 */ /* 0x040fe40000010100 */
[----:B------:R-:W-:Y:S02]  /*15040*/  FMUL.FTZ R9, R4, c[0x0][0x2d0] ;  /* 0x0000b40004097a20 */ /* 0x000fe40000410000 */
        /* <DEDUP_REMOVED lines=14> */
[--C-:B---3--:R-:W-:Y:S01]  /*15130*/  FFMA.FTZ R180, R23, c[0x0][0x2d0], -R9.reuse ;  /* 0x0000b40017b47a23 */ /* 0x108fe20000010809 */
[----:B------:R-:W-:Y:S01]  /*15140*/  MUFU.EX2 R5, R5 ;  /* 0x0000000500057308 */ /* 0x000fe20000000800 */
[----:B------:R-:W-:Y:S02]  /*15150*/  FFMA.FTZ R9, R35, c[0x0][0x2d0], -R9 ;  /* 0x0000b40023097a23 */ /* 0x000fe40000010809 */
[----:B------:R-:W-:Y:S02]  /*15160*/  FADD.FTZ R12, R17, R12 ;  /* 0x0000000c110c7221 */ /* 0x000fe40000010000 */
[C---:B-1----:R-:W-:Y:S02]  /*15170*/  FMUL.FTZ R34, R2.reuse, R154 ;  /* 0x0000009a02227220 */ /* 0x042fe40000410000 */
[C---:B------:R-:W-:Y:S02]  /*15180*/  FMUL.FTZ R35, R2.reuse, R155 ;  /* 0x0000009b02237220 */ /* 0x040fe40000410000 */
[----:B------:R-:W1:Y:S01]  /*15190*/  LDSM.16.MT88.4 R152, [R151] ;  /* 0x000000009798783b */ /* 0x000e620000004200 */
[----:B------:R-:W-:Y:S01]  /*151a0*/  FMUL.FTZ R21, R3, R165 ;  /* 0x000000a503157220 */ /* 0x000fe20000410000 */
[----:B------:R-:W-:Y:S01]  /*151b0*/  MUFU.EX2 R183, R183 ;  /* 0x000000b700b77308 */ /* 0x000fe20000000800 */
[----:B------:R-:W-:Y:S02]  /*151c0*/  FADD.FTZ R188, R13, R12 ;  /* 0x0000000c0dbc7221 */ /* 0x000fe40000010000 */
[C---:B------:R-:W-:Y:S02]  /*151d0*/  FMUL.FTZ R12, R3.reuse, R172 ;  /* 0x000000ac030c7220 */ /* 0x040fe40000410000 */
[C---:B------:R-:W-:Y:S02]  /*151e0*/  FMUL.FTZ R13, R3.reuse, R173 ;  /* 0x000000ad030d7220 */ /* 0x040fe40000410000 */
[C---:B------:R-:W-:Y:S02]  /*151f0*/  FMUL.FTZ R14, R2.reuse, R174 ;  /* 0x000000ae020e7220 */ /* 0x040fe40000410000 */
[C---:B------:R-:W-:Y:S01]  /*15200*/  FMUL.FTZ R16, R3.reuse, R168 ;  /* 0x000000a803107220 */ /* 0x040fe20000410000 */
[----:B------:R2:W3:Y:S01]  /*15210*/  MUFU.EX2 R172, R15 ;  /* 0x0000000f00ac7308 */ /* 0x0004e20000000800 */
[C---:B------:R-:W-:Y:S02]  /*15220*/  FMUL.FTZ R17, R3.reuse, R169 ;  /* 0x000000a903117220 */ /* 0x040fe40000410000 */
[C---:B------:R-:W-:Y:S02]  /*15230*/  FMUL.FTZ R18, R2.reuse, R170 ;  /* 0x000000aa02127220 */ /* 0x040fe40000410000 */
[C---:B------:R-:W-:Y:S02]  /*15240*/  FMUL.FTZ R19, R2.reuse, R171 ;  /* 0x000000ab02137220 */ /* 0x040fe40000410000 */
[C---:B------:R-:W-:Y:S01]  /*15250*/  FMUL.FTZ R20, R3.reuse, R164 ;  /* 0x000000a403147220 */ /* 0x040fe20000410000 */
[----:B------:R-:W-:Y:S01]  /*15260*/  LDSM.16.MT88.4 R168, [R151+0x1000] ;  /* 0x0010000097a8783b */ /* 0x000fe20000004200 */
[C---:B------:R-:W-:Y:S01]  /*15270*/  FMUL.FTZ R22, R2.reuse, R166 ;  /* 0x000000a602167220 */ /* 0x040fe20000410000 */
[----:B------:R3:W4:Y:S01]  /*15280*/  MUFU.EX2 R165, R177 ;  /* 0x000000b100a57308 */ /* 0x0007220000000800 */
        /* <DEDUP_REMOVED lines=8> */
[C---:B--2---:R-:W-:Y:S02]  /*15310*/  FMUL.FTZ R15, R2.reuse, R175 ;  /* 0x000000af020f7220 */ /* 0x044fe40000410000 */
[C---:B------:R-:W-:Y:S02]  /*15320*/  FMUL.FTZ R30, R2.reuse, R158 ;  /* 0x0000009e021e7220 */ /* 0x040fe40000410000 */
[----:B------:R-:W-:Y:S01]  /*15330*/  FMUL.FTZ R31, R2, R159 ;  /* 0x0000009f021f7220 */ /* 0x000fe20000410000 */
[----:B------:R-:W-:Y:S01]  /*15340*/  MUFU.EX2 R161, R185 ;  /* 0x000000b900a17308 */ /* 0x000fe20000000800 */
[C---:B------:R-:W-:Y:S01]  /*15350*/  FMUL.FTZ R36, R3.reuse, R36 ;  /* 0x0000002403247220 */ /* 0x040fe20000410000 */
[----:B------:R-:W-:Y:S01]  /*15360*/  LDSM.16.MT88.4 R156, [R151+0x800] ;  /* 0x00080000979c783b */ /* 0x000fe20000004200 */
[C---:B------:R-:W-:Y:S01]  /*15370*/  FMUL.FTZ R37, R3.reuse, R37 ;  /* 0x0000002503257220 */ /* 0x040fe20000410000 */
[----:B---3--:R-:W-:Y:S01]  /*15380*/  F2FP.BF16.PACK_AB R177, R172, R5 ;  /* 0x00000005acb1723e */ /* 0x008fe200000010ff */
[----:B------:R-:W-:Y:S01]  /*15390*/  FMUL.FTZ R38, R2, R38 ;  /* 0x0000002602267220 */ /* 0x000fe20000410000 */
[----:B----4-:R-:W-:Y:S01]  /*153a0*/  F2FP.BF16.PACK_AB R179, R208, R165 ;  /* 0x000000a5d0b3723e */ /* 0x010fe200000010ff */
[C---:B------:R-:W-:Y:S02]  /*153b0*/  FMUL.FTZ R39, R2.reuse, R39 ;  /* 0x0000002702277220 */ /* 0x040fe40000410000 */
[C---:B------:R-:W-:Y:S01]  /*153c0*/  FMUL.FTZ R40, R3.reuse, R40 ;  /* 0x0000002803287220 */ /* 0x040fe20000410000 */
[----:B------:R-:W-:Y:S01]  /*153d0*/  MUFU.EX2 R185, R180 ;  /* 0x000000b400b97308 */ /* 0x000fe20000000800 */
[C---:B------:R-:W-:Y:S02]  /*153e0*/  FMUL.FTZ R41, R3.reuse, R41 ;  /* 0x0000002903297220 */ /* 0x040fe40000410000 */
        /* <DEDUP_REMOVED lines=109> */
[C---:B------:R-:W-:Y:S02]  /*15ac0*/  FFMA.FTZ R164, R2.reuse, R217, R5 ;  /* 0x000000d902a47223 */ /* 0x040fe40000010005 */
[----:B------:R-:W2:Y:S01]  /*15ad0*/  MUFU.EX2 R5, R187 ;  /* 0x000000bb00057308 */ /* 0x000ea20000000800 */
        /* <DEDUP_REMOVED lines=8> */
[----:B------:R-:W-:Y:S05]  /*15b60*/  FMUL.FTZ R139, R2, R139 ;  /* 0x0000008b028b7220 */ /* 0x000fea0000410000 */
[----:B------:R-:W4:Y:S01]  /*15b70*/  MUFU.EX2 R186, R181 ;  /* 0x000000b500ba7308 */ /* 0x000f220000000800 */
[----:B--2---:R-:W-:Y:S01]  /*15b80*/  FADD.FTZ R2, R5, R188 ;  /* 0x000000bc05027221 */ /* 0x004fe20000010000 */
[C---:B-1----:R-:W-:Y:S08]  /*15b90*/  HMMA.16816.F32.BF16 R52, R176.reuse, R152, R52 ;  /* 0x00000098b034723c */ /* 0x042ff00000041834 */
[----:B------:R-:W1:Y:S01]  /*15ba0*/  MUFU.EX2 R181, R190 ;  /* 0x000000be00b57308 */ /* 0x000e620000000800 */
[C---:B------:R-:W-:Y:S01]  /*15bb0*/  HMMA.16816.F32.BF16 R56, R176.reuse, R154, R56 ;  /* 0x0000009ab038723c */ /* 0x040fe20000041838 */
[----:B------:R-:W2:Y:S02]  /*15bc0*/  LDSM.16.MT88.4 R152, [R198+0x1800] ;  /* 0x00180000c698783b */ /* 0x000ea40000004200 */
[----:B---3--:R-:W-:Y:S04]  /*15bd0*/  FADD.FTZ R2, R3, R2 ;  /* 0x0000000203027221 */ /* 0x008fe80000010000 */
[----:B------:R-:W-:Y:S05]  /*15be0*/  FADD.FTZ R2, R161, R2 ;  /* 0x00000002a1027221 */ /* 0x000fea0000010000 */
        /* <DEDUP_REMOVED lines=34> */
[----:B------:R-:W3:Y:S02]  /*15e10*/  LDSM.16.MT88.4 R160, [R196+0x800] ;  /* 0x00080000c4a0783b */ /* 0x000ee40000004200 */
[----:B------:R-:W4:Y:S01]  /*15e20*/  MUFU.EX2 R3, R194 ;  /* 0x000000c200037308 */ /* 0x000f220000000800 */
[----:B------:R-:W-:Y:S02]  /*15e30*/  F2FP.BF16.PACK_AB R155, R183, R184 ;  /* 0x000000b8b79b723e */ /* 0x000fe400000010ff */
[----:B-1----:R-:W-:Y:S02]  /*15e40*/  F2FP.BF16.PACK_AB R177, R182, R181 ;  /* 0x000000b5b6b1723e */ /* 0x002fe400000010ff */
[----:B------:R-:W-:Y:S03]  /*15e50*/  F2FP.BF16.PACK_AB R179, R9, R180 ;  /* 0x000000b409b3723e */ /* 0x000fe600000010ff */
[C---:B------:R-:W-:Y:S05]  /*15e60*/  HMMA.16816.F32.BF16 R12, R152.reuse, R156, R12 ;  /* 0x0000009c980c723c */ /* 0x040fea000004180c */
[----:B--2---:R-:W-:Y:S03]  /*15e70*/  FADD.FTZ R2, R5, R2 ;  /* 0x0000000205027221 */ /* 0x004fe60000010000 */
[C---:B------:R-:W-:Y:S01]  /*15e80*/  HMMA.16816.F32.BF16 R16, R152.reuse, R158, R16 ;  /* 0x0000009e9810723c */ /* 0x040fe20000041810 */
[----:B------:R-:W1:Y:S03]  /*15e90*/  LDSM.16.MT88.4 R156, [R198+0x800] ;  /* 0x00080000c69c783b */ /* 0x000e660000004200 */
[C---:B----4-:R-:W-:Y:S01]  /*15ea0*/  F2FP.BF16.PACK_AB R176, R3.reuse, R5 ;  /* 0x0000000503b0723e */ /* 0x050fe200000010ff */
[----:B------:R-:W-:Y:S02]  /*15eb0*/  FADD.FTZ R2, R3, R2 ;  /* 0x0000000203027221 */ /* 0x000fe40000010000 */
[----:B------:R-:W-:Y:S01]  /*15ec0*/  FADD.FTZ R3, R172, R164 ;  /* 0x000000a4ac037221 */ /* 0x000fe20000010000 */
[----:B------:R-:W-:Y:S01]  /*15ed0*/  MOV R5, R4 ;  /* 0x0000000400057202 */ /* 0x000fe20000000f00 */
        /* <DEDUP_REMOVED lines=41> */
[C---:B------:R-:W-:Y:S03]  /*16170*/  HMMA.16816.F32.BF16 R128, R152.reuse, R158, R128 ;  /* 0x0000009e9880723c */ /* 0x040fe60000041880 */
[----:B------:R-:W3:Y:S01]  /*16180*/  MUFU.EX2 R156, R192 ;  /* 0x000000c0009c7308 */ /* 0x000ee20000000800 */
[----:B-1----:R-:W-:Y:S04]  /*16190*/  FADD.FTZ R2, R157, R2 ;  /* 0x000000029d027221 */ /* 0x002fe80000010000 */
[C---:B--2---:R-:W-:Y:S04]  /*161a0*/  HMMA.16816.F32.BF16 R132, R152.reuse, R160, R132 ;  /* 0x000000a09884723c */ /* 0x044fe80000041884 */
[C---:B---3--:R-:W-:Y:S01]  /*161b0*/  F2FP.BF16.PACK_AB R178, R156.reuse, R157 ;  /* 0x0000009d9cb2723e */ /* 0x048fe200000010ff */
[----:B------:R-:W-:Y:S03]  /*161c0*/  FADD.FTZ R218, R156, R2 ;  /* 0x000000029cda7221 */ /* 0x000fe60000010000 */
[----:B------:R-:W-:Y:S01]  /*161d0*/  HMMA.16816.F32.BF16 R136, R152, R162, R136 ;  /* 0x000000a29888723c */ /* 0x000fe20000041888 */
[----:B------:R-:W1:Y:S03]  /*161e0*/  LDSM.16.MT88.4 R160, [R196+0x1000] ;  /* 0x00100000c4a0783b */ /* 0x000e660000004200 */
[----:B------:R-:W-:Y:S04]  /*161f0*/  FADD.FTZ R2, R165, R3 ;  /* 0x00000003a5027221 */ /* 0x000fe80000010000 */
        /* <DEDUP_REMOVED lines=14> */
[----:B------:R-:W-:Y:S01]  /*162e0*/  FADD.FTZ R3, R180, R2 ;  /* 0x00000002b4037221 */ /* 0x000fe20000010000 */
[----:B------:R-:W-:Y:S03]  /*162f0*/  IADD3 R2, R210, -0x1, RZ ;  /* 0xffffffffd2027810 */ /* 0x000fe60007ffe0ff */
[----:B------:R-:W-:Y:S01]  /*16300*/  FADD.FTZ R217, R9, R3 ;  /* 0x0000000309d97221 */ /* 0x000fe20000010000 */
[C---:B------:R-:W-:Y:S04]  /*16310*/  HMMA.16816.F32.BF16 R160, R176.reuse, R162, R24 ;  /* 0x000000a2b0a0723c */ /* 0x040fe80000041818 */
[----:B------:R-:W-:Y:S04]  /*16320*/  MOV R210, R2 ;  /* 0x0000000200d27202 */ /* 0x000fe80000000f00 */
        /* <DEDUP_REMOVED lines=40> */
.L_x_5094:
        /* <DEDUP_REMOVED lines=8> */
.L_x_5189:
        /* <DEDUP_REMOVED lines=148> */
.L_x_5015:
[----:B------:R1:W5:Y:S04]  /*16f70*/  LDL R5, [R1] ;  /* 0x0000000001057983 */ /* 0x0003680000100800 */
        /* <DEDUP_REMOVED lines=17> */
[----:B------:R1:W-:Y:S02]  /*17090*/  STL [R1], R5 ;  /* 0x0000000501007387 */ /* 0x0003e40000100800 */
.L_x_5109:
[----:B-1----:R-:W-:Y:S05]  /*170a0*/  BSYNC B0 ;  /* 0x0000000000007941 */ /* 0x002fea0003800000 */
.L_x_5108:
[----:B------:R-:W-:Y:S01]  /*170b0*/  PRMT R2, R2, 0x9910, RZ ;  /* 0x0000991002027816 */ /* 0x000fe200000000ff */
[----:B------:R-:W-:Y:S01]  /*170c0*/  BSSY B1, `(.L_x_5110) ;  /* 0x0000412000017945 */ /* 0x000fe20003800000 */
[----:B-----5:R-:W-:Y:S02]  /*170d0*/  IMAD.MOV.U32 R114, RZ, RZ, R5 ;  /* 0x000000ffff727224 */ /* 0x020fe400078e0005 */
[----:B------:R-:W-:-:S13]  /*170e0*/  ISETP.NE.AND P0, PT, R2, RZ, PT ;  /* 0x000000ff0200720c */ /* 0x000fda0003f05270 */
[----:B------:R-:W-:Y:S05]  /*170f0*/  @!P0 BRA `(.L_x_5111) ;  /* 0x000033a000008947 */ /* 0x000fea0003800000 */
[----:B------:R-:W2:Y:S04]  /*17100*/  LDL R10, [R1+0x1c] ;  /* 0x00001c00010a7983 */ /* 0x000ea80000100800 */
[----:B---3--:R-:W3:Y:S04]  /*17110*/  LDL R13, [R1+0x20] ;  /* 0x00002000010d7983 */ /* 0x008ee80000100800 */
[----:B----4-:R-:W4:Y:S04]  /*17120*/  LDL R12, [R1+0x28] ;  /* 0x00002800010c7983 */ /* 0x010f280000100800 */
        /* <DEDUP_REMOVED lines=13> */
[----:B---3--:R1:W-:Y:S04]  /*17200*/  STS [R13], R3 ;  /* 0x000000030d007388 */ /* 0x0083e80000000800 */
[----:B------:R2:W-:Y:S01]  /*17210*/  STS [R13+0x400], R2 ;  /* 0x000400020d007388 */ /* 0x0005e20000000800 */
[----:B-1----:R-:W-:Y:S02]  /*17220*/  F2FP.BF16.PACK_AB R3, R29, R28 ;  /* 0x0000001c1d03723e */ /* 0x002fe400000010ff */
[----:B--2---:R-:W-:-:S03]  /*17230*/  F2FP.BF16.PACK_AB R2, R133, R132 ;  /* 0x000000848502723e */ /* 0x004fc600000010ff */
[----:B----4-:R1:W-:Y:S04]  /*17240*/  STS [R12+0x80], R3 ;  /* 0x000080030c007388 */ /* 0x0103e80000000800 */
        /* <DEDUP_REMOVED lines=116> */
[----:B------:R1:W-:Y:S01]  /*17990*/  STS [R5+0xc080], R3 ;  /* 0x00c0800305007388 */ /* 0x0003e20000000800 */
[----:B------:R-:W-:-:S03]  /*179a0*/  IMAD.MOV.U32 R9, RZ, RZ, c[0x0][0x388] ;  /* 0x0000e200ff097624 */ /* 0x000fc600078e00ff */
[----:B------:R3:W-:Y:S01]  /*179b0*/  STS [R5+0xc480], R2 ;  /* 0x00c4800205007388 */ /* 0x0007e20000000800 */
[----:B-1----:R-:W-:Y:S02]  /*179c0*/  F2FP.BF16.PACK_AB R3, R23, R22 ;  /* 0x000000161703723e */ /* 0x002fe400000010ff */
[----:B---3--:R-:W-:-:S03]  /*179d0*/  F2FP.BF16.PACK_AB R2, R79, R78 ;  /* 0x0000004e4f02723e */ /* 0x008fc600000010ff */
[----:B------:R-:W-:Y:S04]  /*179e0*/  STS [R4+0xc000], R3 ;  /* 0x00c0000304007388 */ /* 0x000fe80000000800 */
[----:B------:R1:W-:Y:S04]  /*179f0*/  STS [R4+0xc400], R2 ;  /* 0x00c4000204007388 */ /* 0x0003e80000000800 */
[----:B------:R-:W-:Y:S01]  /*17a00*/  BAR.SYNC.DEFER_BLOCKING 0x1, 0x100 ;  /* 0x0044000000007b1d */ /* 0x000fe20000010000 */
[----:B------:R-:W-:Y:S02]  /*17a10*/  ISETP.NE.AND.EX P2, PT, RZ, c[0x0][0x504], PT, P2 ;  /* 0x00014100ff007a0c */ /* 0x000fe40003f45320 */
[----:B-1----:R-:W-:-:S04]  /*17a20*/  @P1 IADD3 R2, P0, R252, c[0x0][0x508], RZ ;  /* 0x00014200fc021a10 */ /* 0x002fc80007f1e0ff */
[----:B--2---:R-:W-:Y:S02]  /*17a30*/  @P1 IADD3.X R3, R10, c[0x0][0x50c], RZ, P0, !PT ;  /* 0x000143000a031a10 */ /* 0x004fe400007fe4ff */
        /* <DEDUP_REMOVED lines=9> */
[----:B-----5:R1:W2:Y:S04]  /*17ad0*/  LDG.E R9, [R4.64] ;  /* 0x0000000604097981 */ /* 0x0202a8000c1e1900 */
[----:B-1----:R-:W2:Y:S02]  /*17ae0*/  LDG.E R4, [R4.64+0x4] ;  /* 0x0000040604047981 */ /* 0x002ea4000c1e1900 */
[----:B--2---:R-:W-:Y:S02]  /*17af0*/  IADD3 R9, -R9, R4, RZ ;  /* 0x0000000409097210 */ /* 0x004fe40007ffe1ff */
.L_x_5112:
        /* <DEDUP_REMOVED lines=124> */
.L_x_5190:
[----:B------:R-:W-:Y:S05]  /*182c0*/  BRA.DIV ~URZ, `(.L_x_5115) ;  /* 0x00004c827f007947 */ /* 0x000fea000b800000 */
[----:B------:R4:W2:Y:S02]  /*182d0*/  SHFL.IDX PT, R2, R16, RZ, 0x181f ;  /* 0x00181fff10027589 */ /* 0x0008a400000e0000 */
.L_x_5191:
        /* <DEDUP_REMOVED lines=19> */
.L_x_5117:
[----:B------:R-:W-:Y:S05]  /*18410*/  BSYNC B0 ;  /* 0x0000000000007941 */ /* 0x000fea0003800000 */
.L_x_5116:
[----:B------:R-:W-:Y:S05]  /*18420*/  BRA.DIV ~URZ, `(.L_x_5118) ;  /* 0x00004b927f007947 */ /* 0x000fea000b800000 */
[----:B---3--:R3:W4:Y:S04]  /*18430*/  SHFL.IDX PT, R5, R9, 0x1, 0x181f ;  /* 0x00381f0009057f89 */ /* 0x00872800000e0000 */
[----:B--2---:R3:W2:Y:S02]  /*18440*/  SHFL.IDX PT, R2, R16, 0x1, 0x181f ;  /* 0x00381f0010027f89 */ /* 0x0046a400000e0000 */
.L_x_5192:
        /* <DEDUP_REMOVED lines=20> */
.L_x_5120:
[----:B------:R-:W-:Y:S05]  /*18590*/  BSYNC B0 ;  /* 0x0000000000007941 */ /* 0x000fea0003800000 */
.L_x_5119:
[----:B------:R-:W-:Y:S05]  /*185a0*/  BRA.DIV ~URZ, `(.L_x_5121) ;  /* 0x00004ae27f007947 */ /* 0x000fea000b800000 */
[----:B----4-:R4:W3:Y:S02]  /*185b0*/  SHFL.IDX PT, R5, R9, 0x2, 0x181f ;  /* 0x00581f0009057f89 */ /* 0x0108e400000e0000 */
.L_x_5193:
[----:B------:R-:W-:Y:S05]  /*185c0*/  BRA.DIV ~URZ, `(.L_x_5122) ;  /* 0x00004b327f007947 */ /* 0x000fea000b800000 */
[----:B--2---:R2:W4:Y:S02]  /*185d0*/  SHFL.IDX PT, R2, R16, 0x2, 0x181f ;  /* 0x00581f0010027f89 */ /* 0x00452400000e0000 */
.L_x_5194:
        /* <DEDUP_REMOVED lines=20> */
.L_x_5124:
[----:B------:R-:W-:Y:S05]  /*18720*/  BSYNC B0 ;  /* 0x0000000000007941 */ /* 0x000fea0003800000 */
.L_x_5123:
[----:B------:R-:W-:Y:S05]  /*18730*/  BRA.DIV ~URZ, `(.L_x_5125) ;  /* 0x00004a327f007947 */ /* 0x000fea000b800000 */
[----:B---3--:R3:W2:Y:S04]  /*18740*/  SHFL.IDX PT, R5, R9, 0x3, 0x181f ;  /* 0x00781f0009057f89 */ /* 0x0086a800000e0000 */
[----:B----4-:R3:W4:Y:S02]  /*18750*/  SHFL.IDX PT, R2, R16, 0x3, 0x181f ;  /* 0x00781f0010027f89 */ /* 0x01072400000e0000 */
.L_x_5195:
        /* <DEDUP_REMOVED lines=21> */
.L_x_5113:
        /* <DEDUP_REMOVED lines=37> */
.L_x_5196:
[----:B------:R-:W-:Y:S05]  /*18b00*/  BRA.DIV ~URZ, `(.L_x_5128) ;  /* 0x000047a27f007947 */ /* 0x000fea000b800000 */
[----:B------:R3:W4:Y:S02]  /*18b10*/  SHFL.IDX PT, R2, R5, RZ, 0x1c1f ;  /* 0x001c1fff05027589 */ /* 0x00072400000e0000 */
.L_x_5197:
        /* <DEDUP_REMOVED lines=193> */
.L_x_5130:
[----:B------:R-:W-:Y:S05]  /*19730*/  BSYNC B0 ;  /* 0x0000000000007941 */ /* 0x000fea0003800000 */
.L_x_5129:
[----:B------:R-:W-:Y:S05]  /*19740*/  BRA.DIV ~URZ, `(.L_x_5131) ;  /* 0x00003bd27f007947 */ /* 0x000fea000b800000 */
[----:B--2---:R2:W1:Y:S04]  /*19750*/  SHFL.IDX PT, R4, R6, 0x1, 0x1c1f ;  /* 0x003c1f0006047f89 */ /* 0x00446800000e0000 */
[----:B----4-:R2:W4:Y:S02]  /*19760*/  SHFL.IDX PT, R2, R5, 0x1, 0x1c1f ;  /* 0x003c1f0005027f89 */ /* 0x01052400000e0000 */
.L_x_5198:
        /* <DEDUP_REMOVED lines=211> */
.L_x_5111:
[----:B---3--:R-:W2:Y:S01]  /*1a4a0*/  LDL.LU R6, [R1+0x10] ;  /* 0x0000100001067983 */ /* 0x008ea20000300800 */
[----:B------:R-:W-:Y:S02]  /*1a4b0*/  ISETP.NE.U32.AND P0, PT, RZ, c[0x0][0x508], PT ;  /* 0x00014200ff007a0c */ /* 0x000fe40003f05070 */
[----:B------:R-:W-:Y:S01]  /*1a4c0*/  ISETP.NE.U32.AND P3, PT, RZ, c[0x0][0x500], PT ;  /* 0x00014000ff007a0c */ /* 0x000fe20003f65070 */
[----:B------:R-:W3:Y:S01]  /*1a4d0*/  LDL.LU R3, [R1+0x3c] ;  /* 0x00003c0001037983 */ /* 0x000ee20000300800 */
[----:B------:R-:W-:Y:S01]  /*1a4e0*/  ISETP.NE.AND.EX P2, PT, RZ, c[0x0][0x50c], PT, P0 ;  /* 0x00014300ff007a0c */ /* 0x000fe20003f45300 */
[----:B------:R-:W-:Y:S01]  /*1a4f0*/  IMAD.MOV.U32 R2, RZ, RZ, RZ ;  /* 0x000000ffff027224 */ /* 0x000fe200078e00ff */
[----:B------:R-:W-:Y:S01]  /*1a500*/  ISETP.NE.AND.EX P3, PT, RZ, c[0x0][0x504], PT, P3 ;  /* 0x00014100ff007a0c */ /* 0x000fe20003f65330 */
[----:B------:R-:W-:Y:S01]  /*1a510*/  IMAD.MOV.U32 R21, RZ, RZ, c[0x0][0x388] ;  /* 0x0000e200ff157624 */ /* 0x000fe200078e00ff */
[----:B----4-:R-:W-:-:S09]  /*1a520*/  IADD3 R4, P1, R252, c[0x0][0x500], RZ ;  /* 0x00014000fc047a10 */ /* 0x010fd20007f3e0ff */
[----:B------:R-:W-:Y:S02]  /*1a530*/  @P2 IADD3 R10, P0, R252, c[0x0][0x508], RZ ;  /* 0x00014200fc0a2a10 */ /* 0x000fe40007f1e0ff */
[C---:B--2---:R-:W-:Y:S02]  /*1a540*/  IADD3.X R5, R6.reuse, c[0x0][0x504], RZ, P1, !PT ;  /* 0x0001410006057a10 */ /* 0x044fe40000ffe4ff */
[----:B------:R-:W-:-:S03]  /*1a550*/  @P2 IADD3.X R11, R6, c[0x0][0x50c], RZ, P0, !PT ;  /* 0x00014300060b2a10 */ /* 0x000fc600007fe4ff */
        /* <DEDUP_REMOVED lines=9> */
.L_x_5132:
        /* <DEDUP_REMOVED lines=60> */
.L_x_5134:
[----:B------:R-:W-:Y:S05]  /*1a9b0*/  BSYNC B0 ;  /* 0x0000000000007941 */ /* 0x000fea0003800000 */
.L_x_5133:
        /* <DEDUP_REMOVED lines=36> */
.L_x_5199:
[----:B------:R-:W-:Y:S05]  /*1ac00*/  BRA.DIV ~URZ, `(.L_x_5136) ;  /* 0x000028527f007947 */ /* 0x000fea000b800000 */
[----:B------:R3:W4:Y:S02]  /*1ac10*/  SHFL.IDX PT, R2, R16, RZ, 0x181f ;  /* 0x00181fff10027589 */ /* 0x00072400000e0000 */
.L_x_5200:
        /* <DEDUP_REMOVED lines=20> */
.L_x_5138:
[----:B------:R-:W-:Y:S05]  /*1ad60*/  BSYNC B0 ;  /* 0x0000000000007941 */ /* 0x000fea0003800000 */
.L_x_5137:
[----:B------:R-:W-:Y:S05]  /*1ad70*/  BRA.DIV ~URZ, `(.L_x_5139) ;  /* 0x000027527f007947 */ /* 0x000fea000b800000 */
[----:B--2---:R2:W1:Y:S04]  /*1ad80*/  SHFL.IDX PT, R4, R5, 0x1, 0x181f ;  /* 0x00381f0005047f89 */ /* 0x00446800000e0000 */
[----:B----4-:R2:W4:Y:S02]  /*1ad90*/  SHFL.IDX PT, R2, R16, 0x1, 0x181f ;  /* 0x00381f0010027f89 */ /* 0x01052400000e0000 */
.L_x_5201:
        /* <DEDUP_REMOVED lines=20> */
.L_x_5141:
[----:B------:R-:W-:Y:S05]  /*1aee0*/  BSYNC B0 ;  /* 0x0000000000007941 */ /* 0x000fea0003800000 */
.L_x_5140:
[----:B------:R-:W-:Y:S05]  /*1aef0*/  BRA.DIV ~URZ, `(.L_x_5142) ;  /* 0x000026a27f007947 */ /* 0x000fea000b800000 */
[----:B-1----:R1:W2:Y:S02]  /*1af00*/  SHFL.IDX PT, R4, R5, 0x2, 0x181f ;  /* 0x00581f0005047f89 */ /* 0x0022a400000e0000 */
.L_x_5202:
[----:B------:R-:W-:Y:S05]  /*1af10*/  BRA.DIV ~URZ, `(.L_x_5143) ;  /* 0x000026f27f007947 */ /* 0x000fea000b800000 */
[----:B----4-:R4:W1:Y:S02]  /*1af20*/  SHFL.IDX PT, R2, R16, 0x2, 0x181f ;  /* 0x00581f0010027f89 */ /* 0x01086400000e0000 */
.L_x_5203:
        /* <DEDUP_REMOVED lines=20> */
.L_x_5145:
[----:B------:R-:W-:Y:S05]  /*1b070*/  BSYNC B0 ;  /* 0x0000000000007941 */ /* 0x000fea0003800000 */
.L_x_5144:
[----:B------:R-:W-:Y:S05]  /*1b080*/  BRA.DIV ~URZ, `(.L_x_5146) ;  /* 0x000025f27f007947 */ /* 0x000fea000b800000 */
[----:B--2---:R2:W3:Y:S04]  /*1b090*/  SHFL.IDX PT, R4, R5, 0x3, 0x181f ;  /* 0x00781f0005047f89 */ /* 0x0044e800000e0000 */
[----:B-1----:R2:W1:Y:S02]  /*1b0a0*/  SHFL.IDX PT, R2, R16, 0x3, 0x181f ;  /* 0x00781f0010027f89 */ /* 0x00246400000e0000 */
.L_x_5204:
        /* <DEDUP_REMOVED lines=19> */
.L_x_5126:
[----:B------:R-:W-:Y:S05]  /*1b1e0*/  BSYNC B1 ;  /* 0x0000000000017941 */ /* 0x000fea0003800000 */
.L_x_5110:
[----:B-12-4-:R-:W2:Y:S02]  /*1b1f0*/  LDL R2, [R1+0x180] ;  /* 0x0001800001027983 */ /* 0x016ea40000100800 */
[----:B--2---:R-:W-:-:S13]  /*1b200*/  ISETP.NE.AND P0, PT, R2, RZ, PT ;  /* 0x000000ff0200720c */ /* 0x004fda0003f05270 */
[----:B------:R-:W-:Y:S01]  /*1b210*/  @P0 WARPSYNC 0xffffffff ;  /* 0xffffffff00000948 */ /* 0x000fe20003800000 */
[----:B------:R-:W-:Y:S06]  /*1b220*/  @P0 BAR.SYNC.DEFER_BLOCKING 0x5, 0x100 ;  /* 0x0144000000000b1d */ /* 0x000fec0000010000 */
[----:B------:R-:W1:Y:S04]  /*1b230*/  @P0 LDS.128 R12, [0x20080] ;  /* 0x02008000ff0c0984 */ /* 0x000e680000000c00 */
[----:B-1----:R1:W-:Y:S04]  /*1b240*/  @P0 STL.64 [R1], R12 ;  /* 0x0000000c01000387 */ /* 0x0023e80000100a00 */
        /* <DEDUP_REMOVED lines=9> */
.L_x_5205:
[----:B------:R-:W-:Y:S05]  /*1b2e0*/  BRA.DIV ~URZ, `(.L_x_5149) ;  /* 0x000024d27f007947 */ /* 0x000fea000b800000 */
[----:B------:R1:W2:Y:S02]  /*1b2f0*/  SHFL.IDX PT, R6, R114, 0x1, 0x1f ;  /* 0x00201f0072067f89 */ /* 0x0002a400000e0000 */
.L_x_5206:
        /* <DEDUP_REMOVED lines=19> */
.L_x_5207:
        /* <DEDUP_REMOVED lines=16> */
.L_x_5208:
[----:B---3--:R-:W-:Y:S01]  /*1b530*/  IMAD R2, R2, c[0x0][0x538], RZ ;  /* 0x00014e0002027a24 */ /* 0x008fe200078e02ff */
[----:B------:R-:W-:Y:S04]  /*1b540*/  BSSY B1, `(.L_x_5152) ;  /* 0x0000085000017945 */ /* 0x000fe80003800000 */
[----:B--2---:R-:W-:-:S04]  /*1b550*/  IADD3 R6, R2, R6, RZ ;  /* 0x0000000602067210 */ /* 0x004fc80007ffe0ff */
[----:B----4-:R-:W-:-:S13]  /*1b560*/  ISETP.GT.AND P0, PT, R6, R11, PT ;  /* 0x0000000b0600720c */ /* 0x010fda0003f04270 */
[----:B------:R-:W-:Y:S05]  /*1b570*/  @P0 BRA `(.L_x_5153) ;  /* 0x0000026000000947 */ /* 0x000fea0003800000 */
.L_x_5157:
        /* <DEDUP_REMOVED lines=18> */
.L_x_5209:
        /* <DEDUP_REMOVED lines=16> */
.L_x_5210:
[----:B--2---:R-:W-:-:S05]  /*1b7a0*/  IMAD R2, R2, c[0x0][0x538], RZ ;  /* 0x00014e0002027a24 */ /* 0x004fca00078e02ff */
[----:B------:R-:W-:-:S04]  /*1b7b0*/  IADD3 R6, R2, R6, RZ ;  /* 0x0000000602067210 */ /* 0x000fc80007ffe0ff */
[----:B------:R-:W-:-:S13]  /*1b7c0*/  ISETP.GT.AND P0, PT, R6, R11, PT ;  /* 0x0000000b0600720c */ /* 0x000fda0003f04270 */
[----:B-1----:R-:W-:Y:S05]  /*1b7d0*/  @!P0 BRA `(.L_x_5157) ;  /* 0xfffffda000008947 */ /* 0x002fea000383ffff */
.L_x_5153:
[----:B------:R-:W-:-:S05]  /*1b7e0*/  IADD3 R15, -R2, R6, RZ ;  /* 0x00000006020f7210 */ /* 0x000fca0007ffe1ff */
[----:B------:R-:W-:-:S05]  /*1b7f0*/  IMAD R2, R4, c[0x0][0x538], R15 ;  /* 0x00014e0004027a24 */ /* 0x000fca00078e020f */
[----:B------:R-:W-:Y:S01]  /*1b800*/  ISETP.GT.AND P0, PT, R2, R11, PT ;  /* 0x0000000b0200720c */ /* 0x000fe20003f04270 */
[----:B------:R-:W-:-:S12]  /*1b810*/  BRA.DIV ~URZ, `(.L_x_5158) ;  /* 0x000024a27f007947 */ /* 0x000fd8000b800000 */
[----:B------:R-:W-:-:S04]  /*1b820*/  VOTE.ANY R12, PT, !P0 ;  /* 0x00000000000c7806 */ /* 0x000fc800040e0100 */
.L_x_5211:
[----:B------:R2:W3:Y:S01]  /*1b830*/  POPC R14, R12 ;  /* 0x0000000c000e7309 */ /* 0x0004e20000000000 */
[----:B------:R-:W-:Y:S05]  /*1b840*/  BRA.DIV ~URZ, `(.L_x_5159) ;  /* 0x000024b27f007947 */ /* 0x000fea000b800000 */
[----:B---3--:R3:W4:Y:S04]  /*1b850*/  SHFL.IDX PT, R6, R9, R14, 0x1f ;  /* 0x00001f0e09067589 */ /* 0x00872800000e0000 */
[----:B------:R3:W1:Y:S02]  /*1b860*/  SHFL.IDX PT, R5, R10, R14, 0x1f ;  /* 0x00001f0e0a057589 */ /* 0x00066400000e0000 */
.L_x_5212:
[----:B------:R-:W-:Y:S01]  /*1b870*/  ISETP.NE.AND P0, PT, R12, RZ, PT ;  /* 0x000000ff0c00720c */ /* 0x000fe20003f05270 */
[----:B------:R-:W-:-:S12]  /*1b880*/  BSSY B0, `(.L_x_5160) ;  /* 0x0000005000007945 */ /* 0x000fd80003800000 */
[----:B------:R-:W-:Y:S05]  /*1b890*/  @!P0 BRA `(.L_x_5161) ;  /* 0x0000003000008947 */ /* 0x000fea0003800000 */
[----:B------:R-:W-:Y:S01]  /*1b8a0*/  IADD3 R2, R14, -0x1, RZ ;  /* 0xffffffff0e027810 */ /* 0x000fe20007ffe0ff */
[----:B------:R-:W-:Y:S05]  /*1b8b0*/  BRA.DIV ~URZ, `(.L_x_5162) ;  /* 0x000025127f007947 */ /* 0x000fea000b800000 */
[----:B------:R2:W3:Y:S02]  /*1b8c0*/  SHFL.IDX PT, R16, R4, R2, 0x1f ;  /* 0x00001f0204107589 */ /* 0x0004e400000e0000 */
.L_x_5161:
[----:B------:R-:W-:Y:S05]  /*1b8d0*/  BSYNC B0 ;  /* 0x0000000000007941 */ /* 0x000fea0003800000 */
.L_x_5160:
[----:B---3--:R-:W-:Y:S01]  /*1b8e0*/  IMAD R9, R16, c[0x0][0x538], R15 ;  /* 0x00014e0010097a24 */ /* 0x008fe200078e020f */
[----:B----4-:R-:W-:Y:S02]  /*1b8f0*/  IABS R3, R6 ;  /* 0x0000000600037213 */ /* 0x010fe40000000000 */
[----:B-12---:R-:W-:Y:S01]  /*1b900*/  IABS R4, R5 ;  /* 0x0000000500047213 */ /* 0x006fe20000000000 */
[----:B------:R-:W-:Y:S01]  /*1b910*/  IMAD.IADD R15, R11, 0x1, -R9 ;  /* 0x000000010b0f7824 */ /* 0x000fe200078e0a09 */
[----:B------:R1:W-:Y:S01]  /*1b920*/  STL [R1], R9 ;  /* 0x0000000901007387 */ /* 0x0003e20000100800 */
        /* <DEDUP_REMOVED lines=65> */
.L_x_5154:
[----:B------:R-:W-:Y:S01]  /*1bd40*/  MOV R2, c[0x0][0x53c] ;  /* 0x00014f0000027a02 */ /* 0x000fe20000000f00 */
[----:B------:R2:W-:Y:S04]  /*1bd50*/  STL [R1], R11 ;  /* 0x0000000b01007387 */ /* 0x0005e80000100800 */
[----:B------:R2:W-:Y:S04]  /*1bd60*/  STL [R1+0x4], RZ ;  /* 0x000004ff01007387 */ /* 0x0005e80000100800 */
[----:B------:R2:W-:Y:S04]  /*1bd70*/  STL [R1+0x8], RZ ;  /* 0x000008ff01007387 */ /* 0x0005e80000100800 */
[----:B------:R2:W-:Y:S02]  /*1bd80*/  STL [R1+0xc], R2 ;  /* 0x00000c0201007387 */ /* 0x0005e40000100800 */
.L_x_5163:
[----:B------:R-:W-:Y:S05]  /*1bd90*/  BSYNC B1 ;  /* 0x0000000000017941 */ /* 0x000fea0003800000 */
.L_x_5152:
[----:B------:R-:W3:Y:S04]  /*1bda0*/  LDL R12, [R1] ;  /* 0x00000000010c7983 */ /* 0x000ee80000100800 */
        /* <DEDUP_REMOVED lines=8> */
.L_x_5147:
[----:B-12---:R-:W2:Y:S02]  /*1be30*/  LDL R2, [R1+0xc] ;  /* 0x00000c0001027983 */ /* 0x006ea40000100800 */
[----:B--2---:R-:W-:-:S13]  /*1be40*/  ISETP.GE.AND P0, PT, R2, c[0x0][0x53c], PT ;  /* 0x00014f0002007a0c */ /* 0x004fda0003f06270 */
[----:B---3--:R-:W-:Y:S01]  /*1be50*/  @P0 CALL.REL.NOINC `(.L_x_5164) ;  /* 0x0000001000000944 */ /* 0x008fe20003c00000 */
[----:B------:R-:W-:Y:S05]  /*1be60*/  BRA `(.L_x_5165) ;  /* 0xfffe62f000007947 */ /* 0x000fea000383ffff */
.L_x_5164:
[----:B------:R-:W-:Y:S05]  /*1be70*/  EXIT ;  /* 0x000000000000794d */ /* 0x000fea0003800000 */
.L_x_4957:
[----:B------:R-:W-:Y:S01]  /*1be80*/  IMAD.MOV.U32 R2, RZ, RZ, R4 ;  /* 0x000000ffff027224 */ /* 0x000fe200078e0004 */
[----:B------:R-:W-:Y:S02]  /*1be90*/  MOV R5, 0x1 ;  /* 0x0000000100057802 */ /* 0x000fe40000000f00 */
[----:B------:R-:W-:Y:S02]  /*1bea0*/  MOV R3, 0x1bec0 ;  /* 0x0001bec000037802 */ /* 0x000fe40000000f00 */
[----:B------:R-:W-:Y:S05]  /*1beb0*/  CALL.REL.NOINC `($__internal_86_$__cuda_sm70_shflsync_up_p) ;  /* 0x0000203000007944 */ /* 0x000fea0003c00000 */
[----:B------:R-:W-:Y:S01]  /*1bec0*/  MOV R0, R5 ;  /* 0x0000000500007202 */ /* 0x000fe20000000f00 */
[----:B------:R-:W-:Y:S05]  /*1bed0*/  BRA `(.L_x_5166) ;  /* 0xfffe459000007947 */ /* 0x000fea000383ffff */
.L_x_4958:
[----:B------:R-:W-:Y:S01]  /*1bee0*/  IMAD.MOV.U32 R2, RZ, RZ, R4 ;  /* 0x000000ffff027224 */ /* 0x000fe200078e0004 */
[----:B------:R-:W-:Y:S02]  /*1bef0*/  MOV R5, 0x2 ;  /* 0x0000000200057802 */ /* 0x000fe40000000f00 */
[----:B------:R-:W-:Y:S02]  /*1bf00*/  MOV R3, 0x1bf20 ;  /* 0x0001bf2000037802 */ /* 0x000fe40000000f00 */
[----:B------:R-:W-:Y:S05]  /*1bf10*/  CALL.REL.NOINC `($__internal_86_$__cuda_sm70_shflsync_up_p) ;  /* 0x00001fd000007944 */ /* 0x000fea0003c00000 */
[----:B------:R-:W-:Y:S02]  /*1bf20*/  SEL R5, R5, RZ, P4 ;  /* 0x000000ff05057207 */ /* 0x000fe40002000000 */
[----:B------:R-:W-:-:S03]  /*1bf30*/  MOV R3, 0x1bf80 ;  /* 0x0001bf8000037802 */ /* 0x000fc60000000f00 */
[----:B------:R-:W-:Y:S01]  /*1bf40*/  IMAD.IADD R0, R4, 0x1, R5 ;  /* 0x0000000104007824 */ /* 0x000fe200078e0205 */
[----:B------:R-:W-:-:S03]  /*1bf50*/  MOV R5, 0x4 ;  /* 0x0000000400057802 */ /* 0x000fc60000000f00 */
[----:B------:R-:W-:Y:S02]  /*1bf60*/  IMAD.MOV.U32 R2, RZ, RZ, R0 ;  /* 0x000000ffff027224 */ /* 0x000fe400078e0000 */
        /* <DEDUP_REMOVED lines=13> */
[----:B------:R-:W-:Y:S01]  /*1c040*/  SEL R4, R5, RZ, P1 ;  /* 0x000000ff05047207 */ /* 0x000fe20000800000 */
[----:B------:R-:W-:Y:S01]  /*1c050*/  IMAD.MOV.U32 R208, RZ, RZ, 0x1f ;  /* 0x0000001fffd07424 */ /* 0x000fe200078e00ff */
[----:B------:R-:W-:Y:S02]  /*1c060*/  MOV R3, 0x1f ;  /* 0x0000001f00037802 */ /* 0x000fe40000000f00 */
[----:B------:R-:W-:Y:S01]  /*1c070*/  MOV R2, 0x1c0b0 ;  /* 0x0001c0b000027802 */ /* 0x000fe20000000f00 */
[----:B------:R-:W-:-:S04]  /*1c080*/  IMAD.IADD R4, R0, 0x1, R4 ;  /* 0x0000000100047824 */ /* 0x000fc800078e0204 */
[----:B------:R-:W-:Y:S02]  /*1c090*/  IMAD.MOV.U32 R209, RZ, RZ, R4 ;  /* 0x000000ffffd17224 */ /* 0x000fe400078e0004 */
[----:B------:R-:W-:Y:S05]  /*1c0a0*/  CALL.REL.NOINC `($__internal_85_$__cuda_sm70_shflsync_idx_p) ;  /* 0x00001df000007944 */ /* 0x000fea0003c00000 */
[----:B------:R-:W-:Y:S01]  /*1c0b0*/  MOV R0, R208 ;  /* 0x000000d000007202 */ /* 0x000fe20000000f00 */
[----:B------:R-:W-:Y:S05]  /*1c0c0*/  BRA `(.L_x_5167) ;  /* 0xfffe44a000007947 */ /* 0x000fea000383ffff */
.L_x_4960:
[----:B------:R-:W-:Y:S02]  /*1c0d0*/  SEL R2, RZ, 0x1, P0 ;  /* 0x00000001ff027807 */ /* 0x000fe40000000000 */
[----:B------:R-:W-:Y:S02]  /*1c0e0*/  MOV R3, 0x1c100 ;  /* 0x0001c10000037802 */ /* 0x000fe40000000f00 */
[----:B------:R-:W-:Y:S05]  /*1c0f0*/  CALL.REL.NOINC `($__internal_87_$__cuda_sm70_votesync_ballot) ;  /* 0x00001e6000007944 */ /* 0x000fea0003c00000 */
[----:B------:R-:W-:Y:S05]  /*1c100*/  BRA `(.L_x_5168) ;  /* 0xfffe44f000007947 */ /* 0x000fea000383ffff */
.L_x_4961:
[----:B------:R-:W-:Y:S01]  /*1c110*/  IMAD.MOV.U32 R209, RZ, RZ, R8 ;  /* 0x000000ffffd17224 */ /* 0x000fe200078e0008 */
[----:B--2---:R-:W-:Y:S01]  /*1c120*/  MOV R208, R14 ;  /* 0x0000000e00d07202 */ /* 0x004fe20000000f00 */
[----:B------:R-:W-:Y:S01]  /*1c130*/  IMAD.MOV.U32 R3, RZ, RZ, 0x1f ;  /* 0x0000001fff037424 */ /* 0x000fe200078e00ff */
[----:B------:R-:W-:Y:S02]  /*1c140*/  MOV R2, 0x1c160 ;  /* 0x0001c16000027802 */ /* 0x000fe40000000f00 */
[----:B-1----:R-:W-:Y:S05]  /*1c150*/  CALL.REL.NOINC `($__internal_85_$__cuda_sm70_shflsync_idx_p) ;  /* 0x00001d4000007944 */ /* 0x002fea0003c00000 */
[----:B------:R-:W-:Y:S01]  /*1c160*/  IMAD.MOV.U32 R11, RZ, RZ, R208 ;  /* 0x000000ffff0b7224 */ /* 0x000fe200078e00d0 */
[----:B------:R-:W-:Y:S01]  /*1c170*/  MOV R209, R7 ;  /* 0x0000000700d17202 */ /* 0x000fe20000000f00 */
[----:B------:R-:W-:Y:S01]  /*1c180*/  IMAD.MOV.U32 R6, RZ, RZ, RZ ;  /* 0x000000ffff067224 */ /* 0x000fe200078e00ff */
[----:B------:R-:W-:Y:S01]  /*1c190*/  MOV R208, R14 ;  /* 0x0000000e00d07202 */ /* 0x000fe20000000f00 */
[----:B------:R-:W-:Y:S01]  /*1c1a0*/  IMAD.MOV.U32 R3, RZ, RZ, 0x1f ;  /* 0x0000001fff037424 */ /* 0x000fe200078e00ff */
[----:B------:R-:W-:-:S02]  /*1c1b0*/  MOV R2, 0x1c1d0 ;  /* 0x0001c1d000027802 */ /* 0x000fc40000000f00 */
[----:B------:R-:W-:Y:S05]  /*1c1c0*/  CALL.REL.NOINC `($__internal_85_$__cuda_sm70_shflsync_idx_p) ;  /* 0x00001cd000007944 */ /* 0x000fea0003c00000 */
[----:B------:R-:W-:Y:S01]  /*1c1d0*/  MOV R10, R208 ;  /* 0x000000d0000a7202 */ /* 0x000fe20000000f00 */
[----:B------:R-:W-:Y:S05]  /*1c1e0*/  BRA `(.L_x_5169) ;  /* 0xfffe446000007947 */ /* 0x000fea000383ffff */
.L_x_4964:
[----:B------:R-:W-:Y:S01]  /*1c1f0*/  IMAD.MOV.U32 R209, RZ, RZ, R4 ;  /* 0x000000ffffd17224 */ /* 0x000fe200078e0004 */
[----:B------:R-:W-:-:S02]  /*1c200*/  MOV R3, 0x1f ;  /* 0x0000001f00037802 */ /* 0x000fc40000000f00 */
[----:B------:R-:W-:Y:S02]  /*1c210*/  MOV R2, 0x1c230 ;  /* 0x0001c23000027802 */ /* 0x000fe40000000f00 */
[----:B-1234-:R-:W-:Y:S05]  /*1c220*/  CALL.REL.NOINC `($__internal_85_$__cuda_sm70_shflsync_idx_p) ;  /* 0x00001c7000007944 */ /* 0x01efea0003c00000 */
[----:B------:R-:W-:Y:S01]  /*1c230*/  MOV R6, R208 ;  /* 0x000000d000067202 */ /* 0x000fe20000000f00 */
[----:B------:R-:W-:Y:S05]  /*1c240*/  BRA `(.L_x_4963) ;  /* 0xfffe446000007947 */ /* 0x000fea000383ffff */
.L_x_5016:
[----:B------:R-:W-:Y:S01]  /*1c250*/  IMAD.MOV.U32 R209, RZ, RZ, R5 ;  /* 0x000000ffffd17224 */ /* 0x000fe200078e0005 */
[----:B------:R-:W-:Y:S01]  /*1c260*/  MOV R208, RZ ;  /* 0x000000ff00d07202 */ /* 0x000fe20000000f00 */
[----:B------:R-:W-:Y:S01]  /*1c270*/  IMAD.MOV.U32 R3, RZ, RZ, 0x181f ;  /* 0x0000181fff037424 */ /* 0x000fe200078e00ff */
[----:B------:R-:W-:Y:S02]  /*1c280*/  MOV R2, 0x1c2a0 ;  /* 0x0001c2a000027802 */ /* 0x000fe40000000f00 */
[----:B-----5:R-:W-:Y:S05]  /*1c290*/  CALL.REL.NOINC `($__internal_85_$__cuda_sm70_shflsync_idx_p) ;  /* 0x00001c0000007944 */ /* 0x020fea0003c00000 */
[----:B------:R-:W-:Y:S01]  /*1c2a0*/  MOV R4, R208 ;  /* 0x000000d000047202 */ /* 0x000fe20000000f00 */
[----:B------:R-:W-:Y:S05]  /*1c2b0*/  BRA `(.L_x_5170) ;  /* 0xfffedab000007947 */ /* 0x000fea000383ffff */
.L_x_5017:
[----:B------:R-:W-:Y:S01]  /*1c2c0*/  IMAD.MOV.U32 R209, RZ, RZ, R9 ;  /* 0x000000ffffd17224 */ /* 0x000fe200078e0009 */
[----:B------:R-:W-:Y:S01]  /*1c2d0*/  MOV R208, RZ ;  /* 0x000000ff00d07202 */ /* 0x000fe20000000f00 */
[----:B------:R-:W-:Y:S01]  /*1c2e0*/  IMAD.MOV.U32 R3, RZ, RZ, 0x181f ;  /* 0x0000181fff037424 */ /* 0x000fe200078e00ff */
[----:B------:R-:W-:Y:S02]  /*1c2f0*/  MOV R2, 0x1c310 ;  /* 0x0001c31000027802 */ /* 0x000fe40000000f00 */
[----:B-12--5:R-:W-:Y:S05]  /*1c300*/  CALL.REL.NOINC `($__internal_85_$__cuda_sm70_shflsync_idx_p) ;  /* 0x00001b9000007944 */ /* 0x026fea0003c00000 */
[----:B------:R-:W-:Y:S01]  /*1c310*/  MOV R2, R208 ;  /* 0x000000d000027202 */ /* 0x000fe20000000f00 */
[----:B------:R-:W-:Y:S05]  /*1c320*/  BRA `(.L_x_5171) ;  /* 0xfffeda6000007947 */ /* 0x000fea000383ffff */
.L_x_5020:
[----:B------:R-:W-:Y:S01]  /*1c330*/  IMAD.MOV.U32 R209, RZ, RZ, R5 ;  /* 0x000000ffffd17224 */ /* 0x000fe200078e0005 */
[----:B------:R-:W-:Y:S01]  /*1c340*/  MOV R208, 0x1 ;  /* 0x0000000100d07802 */ /* 0x000fe20000000f00 */
[----:B--2---:R-:W-:Y:S01]  /*1c350*/  IMAD.MOV.U32 R3, RZ, RZ, 0x181f ;  /* 0x0000181fff037424 */ /* 0x004fe200078e00ff */
[----:B----4-:R-:W-:-:S02]  /*1c360*/  MOV R2, 0x1c380 ;  /* 0x0001c38000027802 */ /* 0x010fc40000000f00 */
[----:B-1-3-5:R-:W-:Y:S05]  /*1c370*/  CALL.REL.NOINC `($__internal_85_$__cuda_sm70_shflsync_idx_p) ;  /* 0x00001b2000007944 */ /* 0x02afea0003c00000 */
[----:B------:R-:W-:Y:S01]  /*1c380*/  IMAD.MOV.U32 R4, RZ, RZ, R208 ;  /* 0x000000ffff047224 */ /* 0x000fe200078e00d0 */
[----:B------:R-:W-:Y:S01]  /*1c390*/  MOV R208, 0x1 ;  /* 0x0000000100d07802 */ /* 0x000fe20000000f00 */
[----:B------:R-:W-:Y:S01]  /*1c3a0*/  IMAD.MOV.U32 R209, RZ, RZ, R9 ;  /* 0x000000ffffd17224 */ /* 0x000fe200078e0009 */
[----:B------:R-:W-:-:S02]  /*1c3b0*/  MOV R3, 0x181f ;  /* 0x0000181f00037802 */ /* 0x000fc40000000f00 */
[----:B------:R-:W-:Y:S02]  /*1c3c0*/  MOV R2, 0x1c3e0 ;  /* 0x0001c3e000027802 */ /* 0x000fe40000000f00 */
[----:B------:R-:W-:Y:S05]  /*1c3d0*/  CALL.REL.NOINC `($__internal_85_$__cuda_sm70_shflsync_idx_p) ;  /* 0x00001ac000007944 */ /* 0x000fea0003c00000 */
[----:B------:R-:W-:Y:S01]  /*1c3e0*/  MOV R2, R208 ;  /* 0x000000d000027202 */ /* 0x000fe20000000f00 */
[----:B------:R-:W-:Y:S05]  /*1c3f0*/  BRA `(.L_x_5172) ;  /* 0xfffedb3000007947 */ /* 0x000fea000383ffff */
.L_x_5023:
[----:B------:R-:W-:Y:S01]  /*1c400*/  IMAD.MOV.U32 R209, RZ, RZ, R5 ;  /* 0x000000ffffd17224 */ /* 0x000fe200078e0005 */
[----:B------:R-:W-:Y:S01]  /*1c410*/  MOV R208, 0x2 ;  /* 0x0000000200d07802 */ /* 0x000fe20000000f00 */
[----:B-1----:R-:W-:Y:S01]  /*1c420*/  IMAD.MOV.U32 R3, RZ, RZ, 0x181f ;  /* 0x0000181fff037424 */ /* 0x002fe200078e00ff */
[----:B----4-:R-:W-:Y:S02]  /*1c430*/  MOV R2, 0x1c450 ;  /* 0x0001c45000027802 */ /* 0x010fe40000000f00 */
[----:B--23-5:R-:W-:Y:S05]  /*1c440*/  CALL.REL.NOINC `($__internal_85_$__cuda_sm70_shflsync_idx_p) ;  /* 0x00001a5000007944 */ /* 0x02cfea0003c00000 */
[----:B------:R-:W-:Y:S01]  /*1c450*/  MOV R4, R208 ;  /* 0x000000d000047202 */ /* 0x000fe20000000f00 */
[----:B------:R-:W-:Y:S05]  /*1c460*/  BRA `(.L_x_5173) ;  /* 0xfffedc3000007947 */ /* 0x000fea000383ffff */
.L_x_5024:
[----:B------:R-:W-:Y:S01]  /*1c470*/  IMAD.MOV.U32 R209, RZ, RZ, R9 ;  /* 0x000000ffffd17224 */ /* 0x000fe200078e0009 */
[----:B------:R-:W-:Y:S01]  /*1c480*/  MOV R208, 0x2 ;  /* 0x0000000200d07802 */ /* 0x000fe20000000f00 */
[----:B------:R-:W-:Y:S01]  /*1c490*/  IMAD.MOV.U32 R3, RZ, RZ, 0x181f ;  /* 0x0000181fff037424 */ /* 0x000fe200078e00ff */
[----:B----4-:R-:W-:Y:S02]  /*1c4a0*/  MOV R2, 0x1c4c0 ;  /* 0x0001c4c000027802 */ /* 0x010fe40000000f00 */
[----:B-123-5:R-:W-:Y:S05]  /*1c4b0*/  CALL.REL.NOINC `($__internal_85_$__cuda_sm70_shflsync_idx_p) ;  /* 0x000019e000007944 */ /* 0x02efea0003c00000 */
[----:B------:R-:W-:Y:S01]  /*1c4c0*/  MOV R2, R208 ;  /* 0x000000d000027202 */ /* 0x000fe20000000f00 */
[----:B------:R-:W-:Y:S05]  /*1c4d0*/  BRA `(.L_x_5174) ;  /* 0xfffedbe000007947 */ /* 0x000fea000383ffff */
.L_x_5027:
[----:B------:R-:W-:Y:S01]  /*1c4e0*/  IMAD.MOV.U32 R209, RZ, RZ, R5 ;  /* 0x000000ffffd17224 */ /* 0x000fe200078e0005 */
[----:B------:R-:W-:Y:S01]  /*1c4f0*/  MOV R208, 0x3 ;  /* 0x0000000300d07802 */ /* 0x000fe20000000f00 */
[----:B-1----:R-:W-:Y:S01]  /*1c500*/  IMAD.MOV.U32 R3, RZ, RZ, 0x181f ;  /* 0x0000181fff037424 */ /* 0x002fe200078e00ff */
[----:B------:R-:W-:-:S02]  /*1c510*/  MOV R2, 0x1c530 ;  /* 0x0001c53000027802 */ /* 0x000fc40000000f00 */
[----:B--2345:R-:W-:Y:S05]  /*1c520*/  CALL.REL.NOINC `($__internal_85_$__cuda_sm70_shflsync_idx_p) ;  /* 0x0000197000007944 */ /* 0x03cfea0003c00000 */
        /* <DEDUP_REMOVED lines=8> */
.L_x_5084:
[----:B------:R-:W-:Y:S01]  /*1c5b0*/  IMAD.MOV.U32 R209, RZ, RZ, R6 ;  /* 0x000000ffffd17224 */ /* 0x000fe200078e0006 */
[----:B------:R-:W-:Y:S01]  /*1c5c0*/  MOV R208, 0x1 ;  /* 0x0000000100d07802 */ /* 0x000fe20000000f00 */
[----:B-1----:R-:W-:Y:S01]  /*1c5d0*/  IMAD.MOV.U32 R3, RZ, RZ, 0x181f ;  /* 0x0000181fff037424 */ /* 0x002fe200078e00ff */
[----:B------:R-:W-:Y:S02]  /*1c5e0*/  MOV R2, 0x1c600 ;  /* 0x0001c60000027802 */ /* 0x000fe40000000f00 */
[----:B-----5:R-:W-:Y:S05]  /*1c5f0*/  CALL.REL.NOINC `($__internal_85_$__cuda_sm70_shflsync_idx_p) ;  /* 0x000018a000007944 */ /* 0x020fea0003c00000 */
[----:B------:R-:W-:Y:S01]  /*1c600*/  IMAD.MOV.U32 R5, RZ, RZ, R208 ;  /* 0x000000ffff057224 */ /* 0x000fe200078e00d0 */
[----:B------:R-:W-:Y:S01]  /*1c610*/  MOV R208, 0x1 ;  /* 0x0000000100d07802 */ /* 0x000fe20000000f00 */
[----:B------:R-:W-:Y:S01]  /*1c620*/  IMAD.MOV.U32 R209, RZ, RZ, R9 ;  /* 0x000000ffffd17224 */ /* 0x000fe200078e0009 */
[----:B------:R-:W-:Y:S02]  /*1c630*/  MOV R3, 0x181f ;  /* 0x0000181f00037802 */ /* 0x000fe40000000f00 */
[----:B------:R-:W-:Y:S02]  /*1c640*/  MOV R2, 0x1c660 ;  /* 0x0001c66000027802 */ /* 0x000fe40000000f00 */
[----:B------:R-:W-:Y:S05]  /*1c650*/  CALL.REL.NOINC `($__internal_85_$__cuda_sm70_shflsync_idx_p) ;  /* 0x0000184000007944 */ /* 0x000fea0003c00000 */
[----:B------:R-:W-:Y:S01]  /*1c660*/  MOV R2, R208 ;  /* 0x000000d000027202 */ /* 0x000fe20000000f00 */
[----:B------:R-:W-:Y:S05]  /*1c670*/  BRA `(.L_x_5176) ;  /* 0xffff4e7000007947 */ /* 0x000fea000383ffff */
.L_x_5087:
[----:B------:R-:W-:Y:S01]  /*1c680*/  IMAD.MOV.U32 R209, RZ, RZ, R5 ;  /* 0x000000ffffd17224 */ /* 0x000fe200078e0005 */
[----:B------:R-:W-:Y:S01]  /*1c690*/  MOV R208, RZ ;  /* 0x000000ff00d07202 */ /* 0x000fe20000000f00 */
[----:B------:R-:W-:Y:S01]  /*1c6a0*/  IMAD.MOV.U32 R3, RZ, RZ, 0x181f ;  /* 0x0000181fff037424 */ /* 0x000fe200078e00ff */
[----:B------:R-:W-:-:S02]  /*1c6b0*/  MOV R2, 0x1c6d0 ;  /* 0x0001c6d000027802 */ /* 0x000fc40000000f00 */
[----:B------:R-:W-:Y:S05]  /*1c6c0*/  CALL.REL.NOINC `($__internal_85_$__cuda_sm70_shflsync_idx_p) ;  /* 0x000017d000007944 */ /* 0x000fea0003c00000 */
[----:B------:R-:W-:Y:S01]  /*1c6d0*/  MOV R4, R208 ;  /* 0x000000d000047202 */ /* 0x000fe20000000f00 */
[----:B------:R-:W-:Y:S05]  /*1c6e0*/  BRA `(.L_x_5177) ;  /* 0xffff5bc000007947 */ /* 0x000fea000383ffff */
.L_x_5088:
[----:B------:R-:W-:Y:S01]  /*1c6f0*/  IMAD.MOV.U32 R209, RZ, RZ, R6 ;  /* 0x000000ffffd17224 */ /* 0x000fe200078e0006 */
[----:B------:R-:W-:Y:S01]  /*1c700*/  MOV R208, RZ ;  /* 0x000000ff00d07202 */ /* 0x000fe20000000f00 */
[----:B------:R-:W-:Y:S01]  /*1c710*/  IMAD.MOV.U32 R3, RZ, RZ, 0x181f ;  /* 0x0000181fff037424 */ /* 0x000fe200078e00ff */
[----:B------:R-:W-:-:S02]  /*1c720*/  MOV R2, 0x1c740 ;  /* 0x0001c74000027802 */ /* 0x000fc40000000f00 */
[----:B-12---:R-:W-:Y:S05]  /*1c730*/  CALL.REL.NOINC `($__internal_85_$__cuda_sm70_shflsync_idx_p) ;  /* 0x0000176000007944 */ /* 0x006fea0003c00000 */
[----:B------:R-:W-:Y:S01]  /*1c740*/  MOV R2, R208 ;  /* 0x000000d000027202 */ /* 0x000fe20000000f00 */
[----:B------:R-:W-:Y:S05]  /*1c750*/  BRA `(.L_x_5178) ;  /* 0xffff5b7000007947 */ /* 0x000fea000383ffff */
.L_x_5091:
[----:B------:R-:W-:Y:S01]  /*1c760*/  IMAD.MOV.U32 R209, RZ, RZ, R5 ;  /* 0x000000ffffd17224 */ /* 0x000fe200078e0005 */
[----:B------:R-:W-:Y:S01]  /*1c770*/  MOV R208, 0x1 ;  /* 0x0000000100d07802 */ /* 0x000fe20000000f00 */
[----:B--2---:R-:W-:Y:S01]  /*1c780*/  IMAD.MOV.U32 R3, RZ, RZ, 0x181f ;  /* 0x0000181fff037424 */ /* 0x004fe200078e00ff */
[----:B----4-:R-:W-:-:S03]  /*1c790*/  MOV R2, 0x1c7b0 ;  /* 0x0001c7b000027802 */ /* 0x010fc60000000f00 */
[----:B-1-3--:R-:W-:Y:S05]  /*1c7a0*/  CALL.REL.NOINC `($__internal_85_$__cuda_sm70_shflsync_idx_p) ;  /* 0x000016f000007944 */ /* 0x00afea0003c00000 */
        /* <DEDUP_REMOVED lines=8> */
.L_x_5092:
[----:B------:R-:W-:Y:S01]  /*1c830*/  IMAD.MOV.U32 R4, RZ, RZ, R6 ;  /* 0x000000ffff047224 */ /* 0x000fe200078e0006 */
[----:B------:R-:W-:Y:S02]  /*1c840*/  MOV R3, 0x2 ;  /* 0x0000000200037802 */ /* 0x000fe40000000f00 */
[----:B------:R-:W-:Y:S02]  /*1c850*/  MOV R2, 0x1c870 ;  /* 0x0001c87000027802 */ /* 0x000fe40000000f00 */
[----:B------:R-:W-:Y:S05]  /*1c860*/  CALL.REL.NOINC `($__internal_84_$__cuda_sm70_shflsync_bfly_p) ;  /* 0x000015d000007944 */ /* 0x000fea0003c00000 */
[----:B------:R-:W-:Y:S01]  /*1c870*/  MOV R2, R177 ;  /* 0x000000b100027202 */ /* 0x000fe20000000f00 */
[----:B------:R-:W-:Y:S05]  /*1c880*/  BRA `(.L_x_5180) ;  /* 0xffff60c000007947 */ /* 0x000fea000383ffff */
.L_x_5093:
[----:B------:R-:W-:Y:S01]  /*1c890*/  IMAD.MOV.U32 R4, RZ, RZ, R6 ;  /* 0x000000ffff047224 */ /* 0x000fe200078e0006 */
[----:B------:R-:W-:Y:S02]  /*1c8a0*/  MOV R3, 0x1 ;  /* 0x0000000100037802 */ /* 0x000fe40000000f00 */
[----:B------:R-:W-:Y:S02]  /*1c8b0*/  MOV R2, 0x1c8d0 ;  /* 0x0001c8d000027802 */ /* 0x000fe40000000f00 */
[----:B------:R-:W-:Y:S05]  /*1c8c0*/  CALL.REL.NOINC `($__internal_84_$__cuda_sm70_shflsync_bfly_p) ;  /* 0x0000157000007944 */ /* 0x000fea0003c00000 */
[----:B------:R-:W-:Y:S01]  /*1c8d0*/  FMNMX.FTZ R6, R6, R177, !PT ;  /* 0x000000b106067209 */ /* 0x000fe20007810000 */
[----:B------:R-:W-:Y:S01]  /*1c8e0*/  IMAD.MOV.U32 R4, RZ, RZ, R5 ;  /* 0x000000ffff047224 */ /* 0x000fe200078e0005 */
[----:B------:R-:W-:Y:S01]  /*1c8f0*/  MOV R2, 0x1c920 ;  /* 0x0001c92000027802 */ /* 0x000fe20000000f00 */
[----:B------:R-:W-:-:S02]  /*1c900*/  IMAD.MOV.U32 R3, RZ, RZ, 0x2 ;  /* 0x00000002ff037424 */ /* 0x000fc400078e00ff */
[----:B------:R-:W-:Y:S05]  /*1c910*/  CALL.REL.NOINC `($__internal_84_$__cuda_sm70_shflsync_bfly_p) ;  /* 0x0000152000007944 */ /* 0x000fea0003c00000 */
[----:B------:R-:W-:Y:S01]  /*1c920*/  FMNMX.FTZ R5, R5, R177, !PT ;  /* 0x000000b105057209 */ /* 0x000fe20007810000 */
[----:B------:R-:W-:Y:S01]  /*1c930*/  IMAD.MOV.U32 R3, RZ, RZ, 0x1 ;  /* 0x00000001ff037424 */ /* 0x000fe200078e00ff */
[----:B------:R-:W-:-:S03]  /*1c940*/  MOV R2, 0x1c970 ;  /* 0x0001c97000027802 */ /* 0x000fc60000000f00 */
[----:B------:R-:W-:Y:S02]  /*1c950*/  IMAD.MOV.U32 R4, RZ, RZ, R5 ;  /* 0x000000ffff047224 */ /* 0x000fe400078e0005 */
[----:B------:R-:W-:Y:S05]  /*1c960*/  CALL.REL.NOINC `($__internal_84_$__cuda_sm70_shflsync_bfly_p) ;  /* 0x000014d000007944 */ /* 0x000fea0003c00000 */
[----:B------:R-:W-:Y:S01]  /*1c970*/  MOV R4, R177 ;  /* 0x000000b100047202 */ /* 0x000fe20000000f00 */
[----:B------:R-:W-:Y:S05]  /*1c980*/  BRA `(.L_x_5181) ;  /* 0xffff603000007947 */ /* 0x000fea000383ffff */
.L_x_5095:
[----:B------:R-:W-:Y:S01]  /*1c990*/  MOV R208, RZ ;  /* 0x000000ff00d07202 */ /* 0x000fe20000000f00 */
[----:B------:R-:W-:Y:S01]  /*1c9a0*/  IMAD.MOV.U32 R209, RZ, RZ, R4 ;  /* 0x000000ffffd17224 */ /* 0x000fe200078e0004 */
[----:B-1----:R-:W-:Y:S01]  /*1c9b0*/  MOV R2, 0x1c9e0 ;  /* 0x0001c9e000027802 */ /* 0x002fe20000000f00 */
[----:B------:R-:W-:Y:S02]  /*1c9c0*/  IMAD.MOV.U32 R3, RZ, RZ, 0x181f ;  /* 0x0000181fff037424 */ /* 0x000fe400078e00ff */
[----:B--234-:R-:W-:Y:S05]  /*1c9d0*/  CALL.REL.NOINC `($__internal_85_$__cuda_sm70_shflsync_idx_p) ;  /* 0x000014c000007944 */ /* 0x01cfea0003c00000 */
[----:B------:R-:W-:Y:S01]  /*1c9e0*/  MOV R2, R208 ;  /* 0x000000d000027202 */ /* 0x000fe20000000f00 */
[----:B------:R-:W-:-:S05]  /*1c9f0*/  BRA `(.L_x_5182) ;  /* 0xffff716000007947 */ /* 0x000fca000383ffff */
.L_x_5098:
[----:B------:R-:W-:Y:S01]  /*1ca00*/  MOV R208, 0x1 ;  /* 0x0000000100d07802 */ /* 0x000fe20000000f00 */
[----:B------:R-:W-:Y:S01]  /*1ca10*/  IMAD.MOV.U32 R209, RZ, RZ, R4 ;  /* 0x000000ffffd17224 */ /* 0x000fe200078e0004 */
[----:B------:R-:W-:Y:S01]  /*1ca20*/  MOV R2, 0x1ca50 ;  /* 0x0001ca5000027802 */ /* 0x000fe20000000f00 */
[----:B------:R-:W-:Y:S02]  /*1ca30*/  IMAD.MOV.U32 R3, RZ, RZ, 0x181f ;  /* 0x0000181fff037424 */ /* 0x000fe400078e00ff */
[----:B--23--:R-:W-:Y:S05]  /*1ca40*/  CALL.REL.NOINC `($__internal_85_$__cuda_sm70_shflsync_idx_p) ;  /* 0x0000145000007944 */ /* 0x00cfea0003c00000 */
[----:B------:R-:W-:Y:S01]  /*1ca50*/  MOV R3, 0x181f ;  /* 0x0000181f00037802 */ /* 0x000fe20000000f00 */
[----:B------:R-:W-:Y:S01]  /*1ca60*/  IMAD.MOV.U32 R4, RZ, RZ, R208 ;  /* 0x000000ffff047224 */ /* 0x000fe200078e00d0 */
[----:B------:R-:W-:Y:S01]  /*1ca70*/  MOV R208, 0x1 ;  /* 0x0000000100d07802 */ /* 0x000fe20000000f00 */
[----:B------:R-:W-:Y:S01]  /*1ca80*/  IMAD.MOV.U32 R209, RZ, RZ, R20 ;  /* 0x000000ffffd17224 */ /* 0x000fe200078e0014 */
[----:B------:R-:W-:Y:S02]  /*1ca90*/  MOV R2, 0x1cab0 ;  /* 0x0001cab000027802 */ /* 0x000fe40000000f00 */
[----:B------:R-:W-:Y:S05]  /*1caa0*/  CALL.REL.NOINC `($__internal_85_$__cuda_sm70_shflsync_idx_p) ;  /* 0x000013f000007944 */ /* 0x000fea0003c00000 */
[----:B------:R-:W-:Y:S01]  /*1cab0*/  MOV R2, R208 ;  /* 0x000000d000027202 */ /* 0x000fe20000000f00 */
[----:B------:R-:W-:-:S05]  /*1cac0*/  BRA `(.L_x_5183) ;  /* 0xffff71f000007947 */ /* 0x000fca000383ffff */
.L_x_5101:
[----:B------:R-:W-:Y:S01]  /*1cad0*/  MOV R208, RZ ;  /* 0x000000ff00d07202 */ /* 0x000fe20000000f00 */
[----:B------:R-:W-:Y:S01]  /*1cae0*/  IMAD.MOV.U32 R209, RZ, RZ, R177 ;  /* 0x000000ffffd17224 */ /* 0x000fe200078e00b1 */
[----:B------:R-:W-:Y:S01]  /*1caf0*/  MOV R2, 0x1cb20 ;  /* 0x0001cb2000027802 */ /* 0x000fe20000000f00 */
[----:B------:R-:W-:Y:S02]  /*1cb00*/  IMAD.MOV.U32 R3, RZ, RZ, 0x181f ;  /* 0x0000181fff037424 */ /* 0x000fe400078e00ff */
[----:B------:R-:W-:Y:S05]  /*1cb10*/  CALL.REL.NOINC `($__internal_85_$__cuda_sm70_shflsync_idx_p) ;  /* 0x0000138000007944 */ /* 0x000fea0003c00000 */
[----:B------:R-:W-:Y:S01]  /*1cb20*/  MOV R4, R208 ;  /* 0x000000d000047202 */ /* 0x000fe20000000f00 */
[----:B------:R-:W-:-:S05]  /*1cb30*/  BRA `(.L_x_5184) ;  /* 0xffff7ec000007947 */ /* 0x000fca000383ffff */
.L_x_5102:
[----:B------:R-:W-:Y:S01]  /*1cb40*/  MOV R208, RZ ;  /* 0x000000ff00d07202 */ /* 0x000fe20000000f00 */
[----:B------:R-:W-:Y:S01]  /*1cb50*/  IMAD.MOV.U32 R209, RZ, RZ, R180 ;  /* 0x000000ffffd17224 */ /* 0x000fe200078e00b4 */
[----:B------:R-:W-:Y:S01]  /*1cb60*/  MOV R2, 0x1cb90 ;  /* 0x0001cb9000027802 */ /* 0x000fe20000000f00 */
[----:B------:R-:W-:Y:S02]  /*1cb70*/  IMAD.MOV.U32 R3, RZ, RZ, 0x181f ;  /* 0x0000181fff037424 */ /* 0x000fe400078e00ff */
[----:B-12---:R-:W-:Y:S05]  /*1cb80*/  CALL.REL.NOINC `($__internal_85_$__cuda_sm70_shflsync_idx_p) ;  /* 0x0000131000007944 */ /* 0x006fea0003c00000 */
[----:B------:R-:W-:Y:S01]  /*1cb90*/  MOV R2, R208 ;  /* 0x000000d000027202 */ /* 0x000fe20000000f00 */
[----:B------:R-:W-:-:S05]  /*1cba0*/  BRA `(.L_x_5185) ;  /* 0xffff7e7000007947 */ /* 0x000fca000383ffff */
.L_x_5103:
[----:B------:R-:W-:Y:S01]  /*1cbb0*/  MOV R208, 0x1 ;  /* 0x0000000100d07802 */ /* 0x000fe20000000f00 */
[----:B------:R-:W-:Y:S01]  /*1cbc0*/  IMAD.MOV.U32 R209, RZ, RZ, R177 ;  /* 0x000000ffffd17224 */ /* 0x000fe200078e00b1 */
[----:B--2---:R-:W-:Y:S01]  /*1cbd0*/  MOV R2, 0x1cc00 ;  /* 0x0001cc0000027802 */ /* 0x004fe20000000f00 */
[----:B------:R-:W-:Y:S03]  /*1cbe0*/  IMAD.MOV.U32 R3, RZ, RZ, 0x181f ;  /* 0x0000181fff037424 */ /* 0x000fe600078e00ff */
[----:B-1-3--:R-:W-:Y:S05]  /*1cbf0*/  CALL.REL.NOINC `($__internal_85_$__cuda_sm70_shflsync_idx_p) ;  /* 0x000012a000007944 */ /* 0x00afea0003c00000 */
        /* <DEDUP_REMOVED lines=8> */
.L_x_5104:
[----:B------:R-:W-:Y:S02]  /*1cc80*/  MOV R3, 0x2 ;  /* 0x0000000200037802 */ /* 0x000fe40000000f00 */
[----:B------:R-:W-:Y:S02]  /*1cc90*/  MOV R2, 0x1ccb0 ;  /* 0x0001ccb000027802 */ /* 0x000fe40000000f00 */
[----:B---3--:R-:W-:Y:S05]  /*1cca0*/  CALL.REL.NOINC `($__internal_84_$__cuda_sm70_shflsync_bfly_p) ;  /* 0x0000119000007944 */ /* 0x008fea0003c00000 */
[----:B------:R-:W-:Y:S01]  /*1ccb0*/  MOV R2, R177 ;  /* 0x000000b100027202 */ /* 0x000fe20000000f00 */
[----:B------:R-:W-:-:S05]  /*1ccc0*/  BRA `(.L_x_5187) ;  /* 0xffff813000007947 */ /* 0x000fca000383ffff */
.L_x_5105:
[----:B------:R-:W-:Y:S02]  /*1ccd0*/  MOV R3, 0x1 ;  /* 0x0000000100037802 */ /* 0x000fe40000000f00 */
[----:B------:R-:W-:Y:S02]  /*1cce0*/  MOV R2, 0x1cd00 ;  /* 0x0001cd0000027802 */ /* 0x000fe40000000f00 */
[----:B---3--:R-:W-:Y:S05]  /*1ccf0*/  CALL.REL.NOINC `($__internal_84_$__cuda_sm70_shflsync_bfly_p) ;  /* 0x0000114000007944 */ /* 0x008fea0003c00000 */
[----:B------:R-:W-:Y:S01]  /*1cd00*/  IMAD.MOV.U32 R3, RZ, RZ, 0x2 ;  /* 0x00000002ff037424 */ /* 0x000fe200078e00ff */
[----:B------:R-:W-:Y:S01]  /*1cd10*/  FMNMX.FTZ R6, R4, R177, !PT ;  /* 0x000000b104067209 */ /* 0x000fe20007810000 */
[----:B------:R-:W-:Y:S01]  /*1cd20*/  IMAD.MOV.U32 R4, RZ, RZ, R176 ;  /* 0x000000ffff047224 */ /* 0x000fe200078e00b0 */
[----:B------:R-:W-:Y:S02]  /*1cd30*/  MOV R2, 0x1cd50 ;  /* 0x0001cd5000027802 */ /* 0x000fe40000000f00 */
[----:B------:R-:W-:Y:S05]  /*1cd40*/  CALL.REL.NOINC `($__internal_84_$__cuda_sm70_shflsync_bfly_p) ;  /* 0x000010f000007944 */ /* 0x000fea0003c00000 */
[----:B------:R-:W-:Y:S01]  /*1cd50*/  FMNMX.FTZ R4, R176, R177, !PT ;  /* 0x000000b1b0047209 */ /* 0x000fe20007810000 */
[----:B------:R-:W-:Y:S01]  /*1cd60*/  IMAD.MOV.U32 R3, RZ, RZ, 0x1 ;  /* 0x00000001ff037424 */ /* 0x000fe200078e00ff */
[----:B------:R-:W-:Y:S02]  /*1cd70*/  MOV R2, 0x1cd90 ;  /* 0x0001cd9000027802 */ /* 0x000fe40000000f00 */
[----:B------:R-:W-:Y:S05]  /*1cd80*/  CALL.REL.NOINC `($__internal_84_$__cuda_sm70_shflsync_bfly_p) ;  /* 0x000010b000007944 */ /* 0x000fea0003c00000 */
[----:B------:R-:W-:Y:S01]  /*1cd90*/  MOV R2, R177 ;  /* 0x000000b100027202 */ /* 0x000fe20000000f00 */
[----:B------:R-:W-:-:S05]  /*1cda0*/  BRA `(.L_x_5188) ;  /* 0xffff80c000007947 */ /* 0x000fca000383ffff */
.L_x_5107:
[----:B------:R-:W-:Y:S01]  /*1cdb0*/  IMAD.MOV.U32 R4, RZ, RZ, R218 ;  /* 0x000000ffff047224 */ /* 0x000fe200078e00da */
[----:B------:R-:W-:-:S02]  /*1cdc0*/  MOV R3, 0x2 ;  /* 0x0000000200037802 */ /* 0x000fc40000000f00 */
[----:B------:R-:W-:Y:S02]  /*1cdd0*/  MOV R2, 0x1cdf0 ;  /* 0x0001cdf000027802 */ /* 0x000fe40000000f00 */
[----:B------:R-:W-:Y:S05]  /*1cde0*/  CALL.REL.NOINC `($__internal_84_$__cuda_sm70_shflsync_bfly_p) ;  /* 0x0000105000007944 */ /* 0x000fea0003c00000 */
[----:B------:R-:W-:Y:S01]  /*1cdf0*/  FADD.FTZ R4, R218, R177 ;  /* 0x000000b1da047221 */ /* 0x000fe20000010000 */
[----:B------:R-:W-:Y:S02]  /*1ce00*/  MOV R3, 0x1 ;  /* 0x0000000100037802 */ /* 0x000fe40000000f00 */
[----:B------:R-:W-:Y:S02]  /*1ce10*/  MOV R2, 0x1ce30 ;  /* 0x0001ce3000027802 */ /* 0x000fe40000000f00 */
[----:B------:R-:W-:Y:S05]  /*1ce20*/  CALL.REL.NOINC `($__internal_84_$__cuda_sm70_shflsync_bfly_p) ;  /* 0x0000101000007944 */ /* 0x000fea0003c00000 */
[----:B------:R-:W-:Y:S01]  /*1ce30*/  FADD.FTZ R9, R4, R177 ;  /* 0x000000b104097221 */ /* 0x000fe20000010000 */
[----:B------:R-:W-:Y:S02]  /*1ce40*/  MOV R4, R217 ;  /* 0x000000d900047202 */ /* 0x000fe40000000f00 */
[----:B------:R-:W-:Y:S02]  /*1ce50*/  MOV R3, 0x2 ;  /* 0x0000000200037802 */ /* 0x000fe40000000f00 */
[----:B------:R-:W-:Y:S02]  /*1ce60*/  MOV R2, 0x1ce80 ;  /* 0x0001ce8000027802 */ /* 0x000fe40000000f00 */
[----:B------:R-:W-:Y:S05]  /*1ce70*/  CALL.REL.NOINC `($__internal_84_$__cuda_sm70_shflsync_bfly_p) ;  /* 0x00000fc000007944 */ /* 0x000fea0003c00000 */
[----:B------:R-:W-:Y:S01]  /*1ce80*/  FADD.FTZ R4, R217, R177 ;  /* 0x000000b1d9047221 */ /* 0x000fe20000010000 */
[----:B------:R-:W-:Y:S02]  /*1ce90*/  MOV R3, 0x1 ;  /* 0x0000000100037802 */ /* 0x000fe40000000f00 */
[----:B------:R-:W-:-:S02]  /*1cea0*/  MOV R2, 0x1cec0 ;  /* 0x0001cec000027802 */ /* 0x000fc40000000f00 */
[----:B------:R-:W-:Y:S05]  /*1ceb0*/  CALL.REL.NOINC `($__internal_84_$__cuda_sm70_shflsync_bfly_p) ;  /* 0x00000f8000007944 */ /* 0x000fea0003c00000 */
[----:B------:R-:W-:Y:S01]  /*1cec0*/  MOV R2, R177 ;  /* 0x000000b100027202 */ /* 0x000fe20000000f00 */
[----:B------:R-:W-:Y:S05]  /*1ced0*/  BRA `(.L_x_5189) ;  /* 0xffff975000007947 */ /* 0x000fea000383ffff */
.L_x_5114:
[----:B--234-:R-:W-:Y:S01]  /*1cee0*/  IMAD.MOV.U32 R209, RZ, RZ, R9 ;  /* 0x000000ffffd17224 */ /* 0x01cfe200078e0009 */
[----:B------:R-:W-:Y:S01]  /*1cef0*/  MOV R208, RZ ;  /* 0x000000ff00d07202 */ /* 0x000fe20000000f00 */
[----:B------:R-:W-:Y:S01]  /*1cf00*/  IMAD.MOV.U32 R3, RZ, RZ, 0x181f ;  /* 0x0000181fff037424 */ /* 0x000fe200078e00ff */
[----:B------:R-:W-:-:S02]  /*1cf10*/  MOV R2, 0x1cf30 ;  /* 0x0001cf3000027802 */ /* 0x000fc40000000f00 */
[----:B-1----:R-:W-:Y:S05]  /*1cf20*/  CALL.REL.NOINC `($__internal_85_$__cuda_sm70_shflsync_idx_p) ;  /* 0x00000f7000007944 */ /* 0x002fea0003c00000 */
[----:B------:R-:W-:Y:S01]  /*1cf30*/  MOV R5, R208 ;  /* 0x000000d000057202 */ /* 0x000fe20000000f00 */
[----:B------:R-:W-:Y:S05]  /*1cf40*/  BRA `(.L_x_5190) ;  /* 0xffffb37000007947 */ /* 0x000fea000383ffff */
.L_x_5115:
[----:B------:R-:W-:Y:S01]  /*1cf50*/  IMAD.MOV.U32 R209, RZ, RZ, R16 ;  /* 0x000000ffffd17224 */ /* 0x000fe200078e0010 */
[----:B------:R-:W-:Y:S01]  /*1cf60*/  MOV R208, RZ ;  /* 0x000000ff00d07202 */ /* 0x000fe20000000f00 */
[----:B------:R-:W-:Y:S01]  /*1cf70*/  IMAD.MOV.U32 R3, RZ, RZ, 0x181f ;  /* 0x0000181fff037424 */ /* 0x000fe200078e00ff */
[----:B------:R-:W-:-:S02]  /*1cf80*/  MOV R2, 0x1cfa0 ;  /* 0x0001cfa000027802 */ /* 0x000fc40000000f00 */
[----:B-123--:R-:W-:Y:S05]  /*1cf90*/  CALL.REL.NOINC `($__internal_85_$__cuda_sm70_shflsync_idx_p) ;  /* 0x00000f0000007944 */ /* 0x00efea0003c00000 */
[----:B------:R-:W-:Y:S01]  /*1cfa0*/  MOV R2, R208 ;  /* 0x000000d000027202 */ /* 0x000fe20000000f00 */
[----:B------:R-:W-:Y:S05]  /*1cfb0*/  BRA `(.L_x_5191) ;  /* 0xffffb32000007947 */ /* 0x000fea000383ffff */
.L_x_5118:
[----:B------:R-:W-:Y:S01]  /*1cfc0*/  IMAD.MOV.U32 R209, RZ, RZ, R9 ;  /* 0x000000ffffd17224 */ /* 0x000fe200078e0009 */
[----:B------:R-:W-:Y:S01]  /*1cfd0*/  MOV R208, 0x1 ;  /* 0x0000000100d07802 */ /* 0x000fe20000000f00 */
[----:B--2---:R-:W-:Y:S01]  /*1cfe0*/  IMAD.MOV.U32 R3, RZ, RZ, 0x181f ;  /* 0x0000181fff037424 */ /* 0x004fe200078e00ff */
[----:B------:R-:W-:-:S02]  /*1cff0*/  MOV R2, 0x1d010 ;  /* 0x0001d01000027802 */ /* 0x000fc40000000f00 */
[----:B-1-34-:R-:W-:Y:S05]  /*1d000*/  CALL.REL.NOINC `($__internal_85_$__cuda_sm70_shflsync_idx_p) ;  /* 0x00000e9000007944 */ /* 0x01afea0003c00000 */
        /* <DEDUP_REMOVED lines=8> */
.L_x_5121:
[----:B------:R-:W-:Y:S01]  /*1d090*/  IMAD.MOV.U32 R209, RZ, RZ, R9 ;  /* 0x000000ffffd17224 */ /* 0x000fe200078e0009 */
[----:B------:R-:W-:Y:S01]  /*1d0a0*/  MOV R208, 0x2 ;  /* 0x0000000200d07802 */ /* 0x000fe20000000f00 */
[----:B--2---:R-:W-:Y:S01]  /*1d0b0*/  IMAD.MOV.U32 R3, RZ, RZ, 0x181f ;  /* 0x0000181fff037424 */ /* 0x004fe200078e00ff */
[----:B------:R-:W-:Y:S02]  /*1d0c0*/  MOV R2, 0x1d0e0 ;  /* 0x0001d0e000027802 */ /* 0x000fe40000000f00 */
[----:B-1-34-:R-:W-:Y:S05]  /*1d0d0*/  CALL.REL.NOINC `($__internal_85_$__cuda_sm70_shflsync_idx_p) ;  /* 0x00000dc000007944 */ /* 0x01afea0003c00000 */
[----:B------:R-:W-:Y:S01]  /*1d0e0*/  MOV R5, R208 ;  /* 0x000000d000057202 */ /* 0x000fe20000000f00 */
[----:B------:R-:W-:Y:S05]  /*1d0f0*/  BRA `(.L_x_5193) ;  /* 0xffffb4c000007947 */ /* 0x000fea000383ffff */
.L_x_5122:
[----:B------:R-:W-:Y:S01]  /*1d100*/  IMAD.MOV.U32 R209, RZ, RZ, R16 ;  /* 0x000000ffffd17224 */ /* 0x000fe200078e0010 */
[----:B------:R-:W-:Y:S01]  /*1d110*/  MOV R208, 0x2 ;  /* 0x0000000200d07802 */ /* 0x000fe20000000f00 */
[----:B--2---:R-:W-:Y:S01]  /*1d120*/  IMAD.MOV.U32 R3, RZ, RZ, 0x181f ;  /* 0x0000181fff037424 */ /* 0x004fe200078e00ff */
[----:B------:R-:W-:Y:S02]  /*1d130*/  MOV R2, 0x1d150 ;  /* 0x0001d15000027802 */ /* 0x000fe40000000f00 */
[----:B-1-34-:R-:W-:Y:S05]  /*1d140*/  CALL.REL.NOINC `($__internal_85_$__cuda_sm70_shflsync_idx_p) ;  /* 0x00000d5000007944 */ /* 0x01afea0003c00000 */
[----:B------:R-:W-:Y:S01]  /*1d150*/  MOV R2, R208 ;  /* 0x000000d000027202 */ /* 0x000fe20000000f00 */
[----:B------:R-:W-:Y:S05]  /*1d160*/  BRA `(.L_x_5194) ;  /* 0xffffb47000007947 */ /* 0x000fea000383ffff */
.L_x_5125:
[----:B------:R-:W-:Y:S01]  /*1d170*/  IMAD.MOV.U32 R209, RZ, RZ, R9 ;  /* 0x000000ffffd17224 */ /* 0x000fe200078e0009 */
[----:B------:R-:W-:Y:S01]  /*1d180*/  MOV R208, 0x3 ;  /* 0x0000000300d07802 */ /* 0x000fe20000000f00 */
[----:B---3--:R-:W-:Y:S01]  /*1d190*/  IMAD.MOV.U32 R3, RZ, RZ, 0x181f ;  /* 0x0000181fff037424 */ /* 0x008fe200078e00ff */
[----:B----4-:R-:W-:-:S02]  /*1d1a0*/  MOV R2, 0x1d1c0 ;  /* 0x0001d1c000027802 */ /* 0x010fc40000000f00 */
[----:B-12---:R-:W-:Y:S05]  /*1d1b0*/  CALL.REL.NOINC `($__internal_85_$__cuda_sm70_shflsync_idx_p) ;  /* 0x00000ce000007944 */ /* 0x006fea0003c00000 */
        /* <DEDUP_REMOVED lines=8> */
.L_x_5127:
[----:B------:R-:W-:Y:S01]  /*1d240*/  IMAD.MOV.U32 R209, RZ, RZ, R6 ;  /* 0x000000ffffd17224 */ /* 0x000fe200078e0006 */
[----:B------:R-:W-:Y:S01]  /*1d250*/  MOV R208, RZ ;  /* 0x000000ff00d07202 */ /* 0x000fe20000000f00 */
[----:B------:R-:W-:Y:S01]  /*1d260*/  IMAD.MOV.U32 R3, RZ, RZ, 0x1c1f ;  /* 0x00001c1fff037424 */ /* 0x000fe200078e00ff */
[----:B------:R-:W-:Y:S02]  /*1d270*/  MOV R2, 0x1d290 ;  /* 0x0001d29000027802 */ /* 0x000fe40000000f00 */
[----:B------:R-:W-:Y:S05]  /*1d280*/  CALL.REL.NOINC `($__internal_85_$__cuda_sm70_shflsync_idx_p) ;  /* 0x00000c1000007944 */ /* 0x000fea0003c00000 */
[----:B------:R-:W-:Y:S01]  /*1d290*/  MOV R4, R208 ;  /* 0x000000d000047202 */ /* 0x000fe20000000f00 */
[----:B------:R-:W-:Y:S05]  /*1d2a0*/  BRA `(.L_x_5196) ;  /* 0xffffb85000007947 */ /* 0x000fea000383ffff */
.L_x_5128:
[----:B------:R-:W-:Y:S01]  /*1d2b0*/  IMAD.MOV.U32 R209, RZ, RZ, R5 ;  /* 0x000000ffffd17224 */ /* 0x000fe200078e0005 */
[----:B------:R-:W-:Y:S01]  /*1d2c0*/  MOV R208, RZ ;  /* 0x000000ff00d07202 */ /* 0x000fe20000000f00 */
[----:B------:R-:W-:Y:S01]  /*1d2d0*/  IMAD.MOV.U32 R3, RZ, RZ, 0x1c1f ;  /* 0x00001c1fff037424 */ /* 0x000fe200078e00ff */
[----:B------:R-:W-:Y:S02]  /*1d2e0*/  MOV R2, 0x1d300 ;  /* 0x0001d30000027802 */ /* 0x000fe40000000f00 */
[----:B-12---:R-:W-:Y:S05]  /*1d2f0*/  CALL.REL.NOINC `($__internal_85_$__cuda_sm70_shflsync_idx_p) ;  /* 0x00000ba000007944 */ /* 0x006fea0003c00000 */
[----:B------:R-:W-:Y:S01]  /*1d300*/  MOV R2, R208 ;  /* 0x000000d000027202 */ /* 0x000fe20000000f00 */
[----:B------:R-:W-:Y:S05]  /*1d310*/  BRA `(.L_x_5197) ;  /* 0xffffb80000007947 */ /* 0x000fea000383ffff */
.L_x_5131:
[----:B------:R-:W-:Y:S01]  /*1d320*/  IMAD.MOV.U32 R209, RZ, RZ, R6 ;  /* 0x000000ffffd17224 */ /* 0x000fe200078e0006 */
[----:B------:R-:W-:Y:S01]  /*1d330*/  MOV R208, 0x1 ;  /* 0x0000000100d07802 */ /* 0x000fe20000000f00 */
[----:B--2---:R-:W-:Y:S01]  /*1d340*/  IMAD.MOV.U32 R3, RZ, RZ, 0x1c1f ;  /* 0x00001c1fff037424 */ /* 0x004fe200078e00ff */
[----:B----4-:R-:W-:-:S02]  /*1d350*/  MOV R2, 0x1d370 ;  /* 0x0001d37000027802 */ /* 0x010fc40000000f00 */
        /* <DEDUP_REMOVED lines=9> */
.L_x_5135:
[----:B------:R-:W-:Y:S01]  /*1d3f0*/  IMAD.MOV.U32 R209, RZ, RZ, R5 ;  /* 0x000000ffffd17224 */ /* 0x000fe200078e0005 */
[----:B------:R-:W-:Y:S01]  /*1d400*/  MOV R208, RZ ;  /* 0x000000ff00d07202 */ /* 0x000fe20000000f00 */
[----:B------:R-:W-:Y:S01]  /*1d410*/  IMAD.MOV.U32 R3, RZ, RZ, 0x181f ;  /* 0x0000181fff037424 */ /* 0x000fe200078e00ff */
[----:B------:R-:W-:Y:S02]  /*1d420*/  MOV R2, 0x1d440 ;  /* 0x0001d44000027802 */ /* 0x000fe40000000f00 */
[----:B------:R-:W-:Y:S05]  /*1d430*/  CALL.REL.NOINC `($__internal_85_$__cuda_sm70_shflsync_idx_p) ;  /* 0x00000a6000007944 */ /* 0x000fea0003c00000 */
[----:B------:R-:W-:Y:S01]  /*1d440*/  MOV R4, R208 ;  /* 0x000000d000047202 */ /* 0x000fe20000000f00 */
[----:B------:R-:W-:Y:S05]  /*1d450*/  BRA `(.L_x_5199) ;  /* 0xffffd7a000007947 */ /* 0x000fea000383ffff */
.L_x_5136:
[----:B------:R-:W-:Y:S01]  /*1d460*/  IMAD.MOV.U32 R209, RZ, RZ, R16 ;  /* 0x000000ffffd17224 */ /* 0x000fe200078e0010 */
[----:B------:R-:W-:Y:S01]  /*1d470*/  MOV R208, RZ ;  /* 0x000000ff00d07202 */ /* 0x000fe20000000f00 */
[----:B------:R-:W-:Y:S01]  /*1d480*/  IMAD.MOV.U32 R3, RZ, RZ, 0x181f ;  /* 0x0000181fff037424 */ /* 0x000fe200078e00ff */
[----:B------:R-:W-:Y:S02]  /*1d490*/  MOV R2, 0x1d4b0 ;  /* 0x0001d4b000027802 */ /* 0x000fe40000000f00 */
[----:B-12---:R-:W-:Y:S05]  /*1d4a0*/  CALL.REL.NOINC `($__internal_85_$__cuda_sm70_shflsync_idx_p) ;  /* 0x000009f000007944 */ /* 0x006fea0003c00000 */
[----:B------:R-:W-:Y:S01]  /*1d4b0*/  MOV R2, R208 ;  /* 0x000000d000027202 */ /* 0x000fe20000000f00 */
[----:B------:R-:W-:Y:S05]  /*1d4c0*/  BRA `(.L_x_5200) ;  /* 0xffffd75000007947 */ /* 0x000fea000383ffff */
.L_x_5139:
        /* <DEDUP_REMOVED lines=13> */
.L_x_5142:
[----:B------:R-:W-:Y:S01]  /*1d5a0*/  IMAD.MOV.U32 R209, RZ, RZ, R5 ;  /* 0x000000ffffd17224 */ /* 0x000fe200078e0005 */
[----:B------:R-:W-:Y:S01]  /*1d5b0*/  MOV R208, 0x2 ;  /* 0x0000000200d07802 */ /* 0x000fe20000000f00 */
[----:B-1----:R-:W-:Y:S01]  /*1d5c0*/  IMAD.MOV.U32 R3, RZ, RZ, 0x181f ;  /* 0x0000181fff037424 */ /* 0x002fe200078e00ff */
[----:B----4-:R-:W-:Y:S02]  /*1d5d0*/  MOV R2, 0x1d5f0 ;  /* 0x0001d5f000027802 */ /* 0x010fe40000000f00 */
[----:B--23--:R-:W-:Y:S05]  /*1d5e0*/  CALL.REL.NOINC `($__internal_85_$__cuda_sm70_shflsync_idx_p) ;  /* 0x000008b000007944 */ /* 0x00cfea0003c00000 */
[----:B------:R-:W-:Y:S01]  /*1d5f0*/  MOV R4, R208 ;  /* 0x000000d000047202 */ /* 0x000fe20000000f00 */
[----:B------:R-:W-:Y:S05]  /*1d600*/  BRA `(.L_x_5202) ;  /* 0xffffd90000007947 */ /* 0x000fea000383ffff */
.L_x_5143:
[----:B------:R-:W-:Y:S01]  /*1d610*/  IMAD.MOV.U32 R209, RZ, RZ, R16 ;  /* 0x000000ffffd17224 */ /* 0x000fe200078e0010 */
[----:B------:R-:W-:Y:S01]  /*1d620*/  MOV R208, 0x2 ;  /* 0x0000000200d07802 */ /* 0x000fe20000000f00 */
[----:B------:R-:W-:Y:S01]  /*1d630*/  IMAD.MOV.U32 R3, RZ, RZ, 0x181f ;  /* 0x0000181fff037424 */ /* 0x000fe200078e00ff */
[----:B----4-:R-:W-:Y:S02]  /*1d640*/  MOV R2, 0x1d660 ;  /* 0x0001d66000027802 */ /* 0x010fe40000000f00 */
[----:B-123--:R-:W-:Y:S05]  /*1d650*/  CALL.REL.NOINC `($__internal_85_$__cuda_sm70_shflsync_idx_p) ;  /* 0x0000084000007944 */ /* 0x00efea0003c00000 */
[----:B------:R-:W-:Y:S01]  /*1d660*/  MOV R2, R208 ;  /* 0x000000d000027202 */ /* 0x000fe20000000f00 */
[----:B------:R-:W-:Y:S05]  /*1d670*/  BRA `(.L_x_5203) ;  /* 0xffffd8b000007947 */ /* 0x000fea000383ffff */
.L_x_5146:
[----:B------:R-:W-:Y:S01]  /*1d680*/  IMAD.MOV.U32 R209, RZ, RZ, R5 ;  /* 0x000000ffffd17224 */ /* 0x000fe200078e0005 */
[----:B------:R-:W-:Y:S01]  /*1d690*/  MOV R208, 0x3 ;  /* 0x0000000300d07802 */ /* 0x000fe20000000f00 */
[----:B-1----:R-:W-:Y:S01]  /*1d6a0*/  IMAD.MOV.U32 R3, RZ, RZ, 0x181f ;  /* 0x0000181fff037424 */ /* 0x002fe200078e00ff */
[----:B------:R-:W-:-:S02]  /*1d6b0*/  MOV R2, 0x1d6d0 ;  /* 0x0001d6d000027802 */ /* 0x000fc40000000f00 */
[----:B--234-:R-:W-:Y:S05]  /*1d6c0*/  CALL.REL.NOINC `($__internal_85_$__cuda_sm70_shflsync_idx_p) ;  /* 0x000007d000007944 */ /* 0x01cfea0003c00000 */
        /* <DEDUP_REMOVED lines=8> */
.L_x_5148:
[----:B------:R-:W-:Y:S01]  /*1d750*/  IMAD.MOV.U32 R209, RZ, RZ, R114 ;  /* 0x000000ffffd17224 */ /* 0x000fe200078e0072 */
[----:B------:R-:W-:Y:S01]  /*1d760*/  MOV R208, RZ ;  /* 0x000000ff00d07202 */ /* 0x000fe20000000f00 */
[----:B------:R-:W-:Y:S01]  /*1d770*/  IMAD.MOV.U32 R3, RZ, RZ, 0x1f ;  /* 0x0000001fff037424 */ /* 0x000fe200078e00ff */
[----:B------:R-:W-:Y:S02]  /*1d780*/  MOV R2, 0x1d7a0 ;  /* 0x0001d7a000027802 */ /* 0x000fe40000000f00 */
[----:B-1-3--:R-:W-:Y:S05]  /*1d790*/  CALL.REL.NOINC `($__internal_85_$__cuda_sm70_shflsync_idx_p) ;  /* 0x0000070000007944 */ /* 0x00afea0003c00000 */
[----:B------:R-:W-:Y:S01]  /*1d7a0*/  MOV R11, R208 ;  /* 0x000000d0000b7202 */ /* 0x000fe20000000f00 */
[----:B------:R-:W-:Y:S05]  /*1d7b0*/  BRA `(.L_x_5205) ;  /* 0xffffdb2000007947 */ /* 0x000fea000383ffff */
.L_x_5149:
[----:B------:R-:W-:Y:S01]  /*1d7c0*/  IMAD.MOV.U32 R209, RZ, RZ, R114 ;  /* 0x000000ffffd17224 */ /* 0x000fe200078e0072 */
[----:B------:R-:W-:Y:S01]  /*1d7d0*/  MOV R208, 0x1 ;  /* 0x0000000100d07802 */ /* 0x000fe20000000f00 */
[----:B------:R-:W-:Y:S01]  /*1d7e0*/  IMAD.MOV.U32 R3, RZ, RZ, 0x1f ;  /* 0x0000001fff037424 */ /* 0x000fe200078e00ff */
[----:B------:R-:W-:Y:S02]  /*1d7f0*/  MOV R2, 0x1d810 ;  /* 0x0001d81000027802 */ /* 0x000fe40000000f00 */
[----:B-1234-:R-:W-:Y:S05]  /*1d800*/  CALL.REL.NOINC `($__internal_85_$__cuda_sm70_shflsync_idx_p) ;  /* 0x0000069000007944 */ /* 0x01efea0003c00000 */
[----:B------:R-:W-:Y:S01]  /*1d810*/  MOV R6, R208 ;  /* 0x000000d000067202 */ /* 0x000fe20000000f00 */
[----:B------:R-:W-:Y:S05]  /*1d820*/  BRA `(.L_x_5206) ;  /* 0xffffdad000007947 */ /* 0x000fea000383ffff */
.L_x_5150:
[----:B------:R-:W-:Y:S01]  /*1d830*/  IMAD.MOV.U32 R2, RZ, RZ, R4 ;  /* 0x000000ffff027224 */ /* 0x000fe200078e0004 */
[----:B------:R-:W-:-:S02]  /*1d840*/  MOV R5, 0x1 ;  /* 0x0000000100057802 */ /* 0x000fc40000000f00 */
[----:B------:R-:W-:Y:S02]  /*1d850*/  MOV R3, 0x1d870 ;  /* 0x0001d87000037802 */ /* 0x000fe40000000f00 */
[----:B-12-4-:R-:W-:Y:S05]  /*1d860*/  CALL.REL.NOINC `($__internal_86_$__cuda_sm70_shflsync_up_p) ;  /* 0x0000068000007944 */ /* 0x016fea0003c00000 */
[----:B------:R-:W-:Y:S05]  /*1d870*/  BRA `(.L_x_5207) ;  /* 0xffffdbb000007947 */ /* 0x000fea000383ffff */
.L_x_5151:
[----:B------:R-:W-:Y:S01]  /*1d880*/  IMAD.MOV.U32 R2, RZ, RZ, R4 ;  /* 0x000000ffff027224 */ /* 0x000fe200078e0004 */
[----:B------:R-:W-:Y:S02]  /*1d890*/  MOV R5, 0x2 ;  /* 0x0000000200057802 */ /* 0x000fe40000000f00 */
[----:B------:R-:W-:Y:S02]  /*1d8a0*/  MOV R3, 0x1d8c0 ;  /* 0x0001d8c000037802 */ /* 0x000fe40000000f00 */
[----:B--2-4-:R-:W-:Y:S05]  /*1d8b0*/  CALL.REL.NOINC `($__internal_86_$__cuda_sm70_shflsync_up_p) ;  /* 0x0000063000007944 */ /* 0x014fea0003c00000 */
        /* <DEDUP_REMOVED lines=27> */
.L_x_5155:
[----:B------:R-:W-:Y:S01]  /*1da70*/  IMAD.MOV.U32 R2, RZ, RZ, R4 ;  /* 0x000000ffff027224 */ /* 0x000fe200078e0004 */
[----:B------:R-:W-:Y:S02]  /*1da80*/  MOV R5, 0x1 ;  /* 0x0000000100057802 */ /* 0x000fe40000000f00 */
[----:B------:R-:W-:Y:S02]  /*1da90*/  MOV R3, 0x1dab0 ;  /* 0x0001dab000037802 */ /* 0x000fe40000000f00 */
[----:B------:R-:W-:Y:S05]  /*1daa0*/  CALL.REL.NOINC `($__internal_86_$__cuda_sm70_shflsync_up_p) ;  /* 0x0000044000007944 */ /* 0x000fea0003c00000 */
[----:B------:R-:W-:Y:S01]  /*1dab0*/  MOV R2, R5 ;  /* 0x0000000500027202 */ /* 0x000fe20000000f00 */
[----:B------:R-:W-:Y:S05]  /*1dac0*/  BRA `(.L_x_5209) ;  /* 0xffffdbd000007947 */ /* 0x000fea000383ffff */
.L_x_5156:
        /* <DEDUP_REMOVED lines=31> */
.L_x_5158:
[----:B------:R-:W-:Y:S02]  /*1dcc0*/  SEL R2, RZ, 0x1, P0 ;  /* 0x00000001ff027807 */ /* 0x000fe40000000000 */
[----:B------:R-:W-:Y:S02]  /*1dcd0*/  MOV R3, 0x1dcf0 ;  /* 0x0001dcf000037802 */ /* 0x000fe40000000f00 */
[----:B-1----:R-:W-:Y:S05]  /*1dce0*/  CALL.REL.NOINC `($__internal_87_$__cuda_sm70_votesync_ballot) ;  /* 0x0000027000007944 */ /* 0x002fea0003c00000 */
[----:B------:R-:W-:Y:S05]  /*1dcf0*/  BRA `(.L_x_5211) ;  /* 0xffffdb3000007947 */ /* 0x000fea000383ffff */
.L_x_5159:
[----:B------:R-:W-:Y:S01]  /*1dd00*/  IMAD.MOV.U32 R209, RZ, RZ, R9 ;  /* 0x000000ffffd17224 */ /* 0x000fe200078e0009 */
[----:B---3--:R-:W-:Y:S01]  /*1dd10*/  MOV R208, R14 ;  /* 0x0000000e00d07202 */ /* 0x008fe20000000f00 */
[----:B------:R-:W-:Y:S01]  /*1dd20*/  IMAD.MOV.U32 R3, RZ, RZ, 0x1f ;  /* 0x0000001fff037424 */ /* 0x000fe200078e00ff */
[----:B------:R-:W-:Y:S02]  /*1dd30*/  MOV R2, 0x1dd50 ;  /* 0x0001dd5000027802 */ /* 0x000fe40000000f00 */
[----:B-12---:R-:W-:Y:S05]  /*1dd40*/  CALL.REL.NOINC `($__internal_85_$__cuda_sm70_shflsync_idx_p) ;  /* 0x0000015000007944 */ /* 0x006fea0003c00000 */
[----:B------:R-:W-:Y:S01]  /*1dd50*/  IMAD.MOV.U32 R6, RZ, RZ, R208 ;  /* 0x000000ffff067224 */ /* 0x000fe200078e00d0 */
[----:B------:R-:W-:Y:S01]  /*1dd60*/  MOV R208, R14 ;  /* 0x0000000e00d07202 */ /* 0x000fe20000000f00 */
[----:B------:R-:W-:Y:S01]  /*1dd70*/  IMAD.MOV.U32 R209, RZ, RZ, R10 ;  /* 0x000000ffffd17224 */ /* 0x000fe200078e000a */
[----:B------:R-:W-:Y:S02]  /*1dd80*/  MOV R3, 0x1f ;  /* 0x0000001f00037802 */ /* 0x000fe40000000f00 */
[----:B------:R-:W-:-:S02]  /*1dd90*/  MOV R2, 0x1ddb0 ;  /* 0x0001ddb000027802 */ /* 0x000fc40000000f00 */
[----:B------:R-:W-:Y:S05]  /*1dda0*/  CALL.REL.NOINC `($__internal_85_$__cuda_sm70_shflsync_idx_p) ;  /* 0x000000f000007944 */ /* 0x000fea0003c00000 */
[----:B------:R-:W-:Y:S01]  /*1ddb0*/  MOV R5, R208 ;  /* 0x000000d000057202 */ /* 0x000fe20000000f00 */
[----:B------:R-:W-:Y:S05]  /*1ddc0*/  BRA `(.L_x_5212) ;  /* 0xffffdaa000007947 */ /* 0x000fea000383ffff */
.L_x_5162:
[----:B------:R-:W-:Y:S01]  /*1ddd0*/  MOV R208, R2 ;  /* 0x0000000200d07202 */ /* 0x000fe20000000f00 */
[----:B------:R-:W-:Y:S01]  /*1dde0*/  IMAD.MOV.U32 R209, RZ, RZ, R4 ;  /* 0x000000ffffd17224 */ /* 0x000fe200078e0004 */
[----:B------:R-:W-:Y:S01]  /*1ddf0*/  MOV R2, 0x1de20 ;  /* 0x0001de2000027802 */ /* 0x000fe20000000f00 */
[----:B------:R-:W-:-:S02]  /*1de00*/  IMAD.MOV.U32 R3, RZ, RZ, 0x1f ;  /* 0x0000001fff037424 */ /* 0x000fc400078e00ff */
[----:B-1234-:R-:W-:Y:S05]  /*1de10*/  CALL.REL.NOINC `($__internal_85_$__cuda_sm70_shflsync_idx_p) ;  /* 0x0000008000007944 */ /* 0x01efea0003c00000 */
[----:B------:R-:W-:Y:S01]  /*1de20*/  MOV R16, R208 ;  /* 0x000000d000107202 */ /* 0x000fe20000000f00 */
[----:B------:R-:W-:Y:S05]  /*1de30*/  BRA `(.L_x_5161) ;  /* 0xffffda9000007947 */ /* 0x000fea000383ffff */
        .weak           $__internal_84_$__cuda_sm70_shflsync_bfly_p
        .type           $__internal_84_$__cuda_sm70_shflsync_bfly_p,@function
        .size           $__internal_84_$__cuda_sm70_shflsync_bfly_p,($__internal_85_$__cuda_sm70_shflsync_idx_p - $__internal_84_$__cuda_sm70_shflsync_bfly_p)
$__internal_84_$__cuda_sm70_shflsync_bfly_p:
[----:B------:R-:W-:Y:S02]  /*1de40*/  MOV R177, 0x1f ;  /* 0x0000001f00b17802 */ /* 0x000fe40000000f00 */
[----:B------:R-:W-:-:S04]  /*1de50*/  MOV R178, 0xffffffff ;  /* 0xffffffff00b27802 */ /* 0x000fc80000000f00 */
[----:B------:R-:W-:Y:S04]  /*1de60*/  WARPSYNC R178 ;  /* 0x000000b200007348 */ /* 0x000fe80003800000 */
[----:B------:R1:W2:Y:S02]  /*1de70*/  SHFL.BFLY PT, R177, R4, R3, R177 ;  /* 0x0c00000304b17389 */ /* 0x0002a400000e00b1 */
[----:B-1----:R-:W-:-:S04]  /*1de80*/  MOV R3, 0x0 ;  /* 0x0000000000037802 */ /* 0x002fc80000000f00 */
[----:B--2---:R-:W-:Y:S05]  /*1de90*/  RET.REL.NODEC R2 `(_ZN7cutlass13device_kernelIN5flash19enable_sm80_to_sm89INS1_16FlashAttnFwdSm80INS1_25CollectiveMainloopFwdSm80ILi8ELi1ELb0EN4cute5tupleIJNS5_1CILi128EEENS7_ILi48EEENS7_ILi256EEEEEELi256ENS_10bfloat16_tEfNS_4arch4Sm80ELb0ELb0ELb0ELb1ELb1ELb1ELb1ELb1EEENS1_21CollectiveEpilogueFwdINS6_IJS8_SA_S9_EEENS6_IJNS7_ILi1EEESI_SI_EEESC_SE_Li256ELb1ELb1ELb1ELb0EEENS1_36VarlenDynamicPersistentTileSchedulerILi128ELi48ELi256ELi256ELb1ELb1ELb0ELb0ELb1ELb1EEEEEEEEEvNT_6ParamsE) ;  /* 0xfffe216002007950 */ /* 0x004fea0003c3ffff */
        .weak           $__internal_85_$__cuda_sm70_shflsync_idx_p
        .type           $__internal_85_$__cuda_sm70_shflsync_idx_p,@function
        .size           $__internal_85_$__cuda_sm70_shflsync_idx_p,($__internal_86_$__cuda_sm70_shflsync_up_p - $__internal_85_$__cuda_sm70_shflsync_idx_p)
$__internal_85_$__cuda_sm70_shflsync_idx_p:
[----:B------:R-:W-:-:S04]  /*1dea0*/  MOV R228, 0xffffffff ;  /* 0xffffffff00e47802 */ /* 0x000fc80000000f00 */
[----:B------:R-:W-:Y:S04]  /*1deb0*/  WARPSYNC R228 ;  /* 0x000000e400007348 */ /* 0x000fe80003800000 */
[----:B------:R1:W2:Y:S02]  /*1dec0*/  SHFL.IDX PT, R208, R209, R208, R3 ;  /* 0x000000d0d1d07389 */ /* 0x0002a400000e0003 */
[----:B-1----:R-:W-:-:S04]  /*1ded0*/  MOV R3, 0x0 ;  /* 0x0000000000037802 */ /* 0x002fc80000000f00 */
[----:B--2---:R-:W-:Y:S05]  /*1dee0*/  RET.REL.NODEC R2 `(_ZN7cutlass13device_kernelIN5flash19enable_sm80_to_sm89INS1_16FlashAttnFwdSm80INS1_25CollectiveMainloopFwdSm80ILi8ELi1ELb0EN4cute5tupleIJNS5_1CILi128EEENS7_ILi48EEENS7_ILi256EEEEEELi256ENS_10bfloat16_tEfNS_4arch4Sm80ELb0ELb0ELb0ELb1ELb1ELb1ELb1ELb1EEENS1_21CollectiveEpilogueFwdINS6_IJS8_SA_S9_EEENS6_IJNS7_ILi1EEESI_SI_EEESC_SE_Li256ELb1ELb1ELb1ELb0EEENS1_36VarlenDynamicPersistentTileSchedulerILi128ELi48ELi256ELi256ELb1ELb1ELb0ELb0ELb1ELb1EEEEEEEEEvNT_6ParamsE) ;  /* 0xfffe211002007950 */ /* 0x004fea0003c3ffff */
        .weak           $__internal_86_$__cuda_sm70_shflsync_up_p
        .type           $__internal_86_$__cuda_sm70_shflsync_up_p,@function
        .size           $__internal_86_$__cuda_sm70_shflsync_up_p,($__internal_87_$__cuda_sm70_votesync_ballot - $__internal_86_$__cuda_sm70_shflsync_up_p)
$__internal_86_$__cuda_sm70_shflsync_up_p:
[----:B------:R-:W-:Y:S02]  /*1def0*/  IMAD.MOV.U32 R13, RZ, RZ, -0x1 ;  /* 0xffffffffff0d7424 */ /* 0x000fe400078e00ff */
[----:B------:R-:W-:Y:S02]  /*1df00*/  IMAD.MOV.U32 R12, RZ, RZ, RZ ;  /* 0x000000ffff0c7224 */ /* 0x000fe400078e00ff */
[----:B------:R-:W-:Y:S04]  /*1df10*/  WARPSYNC R13 ;  /* 0x0000000d00007348 */ /* 0x000fe80003800000 */
[----:B------:R1:W2:Y:S02]  /*1df20*/  SHFL.UP PT, R5, R2, R5, R12 ;  /* 0x0400000502057389 */ /* 0x0002a400000e000c */
[----:B-1----:R-:W-:-:S02]  /*1df30*/  MOV R2, R3 ;  /* 0x0000000300027202 */ /* 0x002fc40000000f00 */
[----:B------:R-:W-:-:S04]  /*1df40*/  MOV R3, 0x0 ;  /* 0x0000000000037802 */ /* 0x000fc80000000f00 */
[----:B--2---:R-:W-:Y:S05]  /*1df50*/  RET.REL.NODEC R2 `(_ZN7cutlass13device_kernelIN5flash19enable_sm80_to_sm89INS1_16FlashAttnFwdSm80INS1_25CollectiveMainloopFwdSm80ILi8ELi1ELb0EN4cute5tupleIJNS5_1CILi128EEENS7_ILi48EEENS7_ILi256EEEEEELi256ENS_10bfloat16_tEfNS_4arch4Sm80ELb0ELb0ELb0ELb1ELb1ELb1ELb1ELb1EEENS1_21CollectiveEpilogueFwdINS6_IJS8_SA_S9_EEENS6_IJNS7_ILi1EEESI_SI_EEESC_SE_Li256ELb1ELb1ELb1ELb0EEENS1_36VarlenDynamicPersistentTileSchedulerILi128ELi48ELi256ELi256ELb1ELb1ELb0ELb0ELb1ELb1EEEEEEEEEvNT_6ParamsE) ;  /* 0xfffe20a002007950 */ /* 0x004fea0003c3ffff */
        .weak           $__internal_87_$__cuda_sm70_votesync_ballot
        .type           $__internal_87_$__cuda_sm70_votesync_ballot,@function
        .size           $__internal_87_$__cuda_sm70_votesync_ballot,(.L_x_6600 - $__internal_87_$__cuda_sm70_votesync_ballot)
$__internal_87_$__cuda_sm70_votesync_ballot:
[----:B------:R-:W-:Y:S01]  /*1df60*/  ISETP.NE.U32.AND P0, PT, R2, 0x1, PT ;  /* 0x000000010200780c */ /* 0x000fe20003f05070 */
[----:B------:R-:W-:-:S04]  /*1df70*/  IMAD.MOV.U32 R5, RZ, RZ, -0x1 ;  /* 0xffffffffff057424 */ /* 0x000fc800078e00ff */
[----:B------:R-:W-:Y:S08]  /*1df80*/  WARPSYNC R5 ;  /* 0x0000000500007348 */ /* 0x000ff00003800000 */
[----:B------:R-:W-:-:S04]  /*1df90*/  VOTE.ANY R2, PT, !P0 ;  /* 0x0000000000027806 */ /* 0x000fc800040e0100 */
[----:B------:R-:W-:Y:S01]  /*1dfa0*/  LOP3.LUT R12, R2, R5, RZ, 0xc0, !PT ;  /* 0x00000005020c7212 */ /* 0x000fe200078ec0ff */
[----:B------:R-:W-:Y:S02]  /*1dfb0*/  IMAD.MOV.U32 R2, RZ, RZ, R3 ;  /* 0x000000ffff027224 */ /* 0x000fe400078e0003 */
[----:B------:R-:W-:-:S04]  /*1dfc0*/  IMAD.MOV.U32 R3, RZ, RZ, 0x0 ;  /* 0x00000000ff037424 */ /* 0x000fc800078e00ff */
[----:B------:R-:W-:Y:S05]  /*1dfd0*/  RET.REL.NODEC R2 `(_ZN7cutlass13device_kernelIN5flash19enable_sm80_to_sm89INS1_16FlashAttnFwdSm80INS1_25CollectiveMainloopFwdSm80ILi8ELi1ELb0EN4cute5tupleIJNS5_1CILi128EEENS7_ILi48EEENS7_ILi256EEEEEELi256ENS_10bfloat16_tEfNS_4arch4Sm80ELb0ELb0ELb0ELb1ELb1ELb1ELb1ELb1EEENS1_21CollectiveEpilogueFwdINS6_IJS8_SA_S9_EEENS6_IJNS7_ILi1EEESI_SI_EEESC_SE_Li256ELb1ELb1ELb1ELb0EEENS1_36VarlenDynamicPersistentTileSchedulerILi128ELi48ELi256ELi256ELb1ELb1ELb0ELb0ELb1ELb1EEEEEEEEEvNT_6ParamsE) ;  /* 0xfffe202002007950 */ /* 0x000fea0003c3ffff */
.L_x_5213:
        /* <DEDUP_REMOVED lines=10> */
.L_x_6600:


//--------------------- .text._ZN7cutlass13device_kernelIN5flash19enable_sm80_to_sm89INS1_16FlashAttnFwdSm80INS1_25CollectiveMainloopFwdSm80ILi8ELi1ELb0EN4cute5tupleIJNS5_1CILi128EEENS7_ILi64EEENS7_ILi256EEEEEELi256ENS_10bfloat16_tEfNS_4arch4Sm80ELb0ELb1ELb0ELb0ELb1ELb0ELb1ELb1EEENS1_21CollectiveEpilogueFwdINS6_IJS8_SA_S9_EEENS6_IJNS7_ILi1EEESI_SI_EEESC_SE_Li256ELb0ELb1ELb1ELb0EEENS1_19SingleTileSchedulerILb0ELb1ELb1ELi128EEEEEEEEEvNT_6ParamsE --------------------------
	.section	.text._ZN7cutlass13device_kernelIN5flash19enable_sm80_to_sm89INS1_16FlashAttnFwdSm80INS1_25CollectiveMainloopFwdSm80ILi8ELi1ELb0EN4cute5tupleIJNS5_1CILi128EEENS7_ILi64EEENS7_ILi256EEEEEELi256ENS_10bfloat16_tEfNS_4arch4Sm80ELb0ELb1ELb0ELb0ELb1ELb0ELb1ELb1EEENS1_21CollectiveEpilogueFwdINS6_IJS8_SA_S9_EEENS6_IJNS7_ILi1EEESI_SI_EEESC_SE_Li256ELb0ELb1ELb1ELb0EEENS1_19SingleTileSchedulerILb0ELb1ELb1ELi128EEEEEEEEEvNT_6ParamsE,"ax",@progbits
	.sectioninfo	@"SHI_REGISTERS=255"
	.align	128
.text._ZN7cutlass13device_kernelIN5flash19enable_sm80_to_sm89INS1_16FlashAttnFwdSm80INS1_25CollectiveMainloopFwdSm80ILi8ELi1ELb0EN4cute5tupleIJNS5_1CILi128EEENS7_ILi64EEENS7_ILi256EEEEEELi256ENS_10bfloat16_tEfNS_4arch4Sm80ELb0ELb1ELb0ELb0ELb1ELb0ELb1ELb1EEENS1_21CollectiveEpilogueFwdINS6_IJS8_SA_S9_EEENS6_IJNS7_ILi1EEESI_SI_EEESC_SE_Li256ELb0ELb1ELb1ELb0EEENS1_19SingleTileSchedulerILb0ELb1ELb1ELi128EEEEEEEEEvNT_6ParamsE:
        .type           _ZN7cutlass13device_kernelIN5flash19enable_sm80_to_sm89INS1_16FlashAttnFwdSm80INS1_25CollectiveMainloopFwdSm80ILi8ELi1ELb0EN4cute5tupleIJNS5_1CILi128EEENS7_ILi64EEENS7_ILi256EEEEEELi256ENS_10bfloat16_tEfNS_4arch4Sm80ELb0ELb1ELb0ELb0ELb1ELb0ELb1ELb1EEENS1_21CollectiveEpilogueFwdINS6_IJS8_SA_S9_EEENS6_IJNS7_ILi1EEESI_SI_EEESC_SE_Li256ELb0ELb1ELb1ELb0EEENS1_19SingleTileSchedulerILb0ELb1ELb1ELi128EEEEEEEEEvNT_6ParamsE,@function
        .size           _ZN7cutlass13device_kernelIN5flash19enable_sm80_to_sm89INS1_16FlashAttnFwdSm80INS1_25CollectiveMainloopFwdSm80ILi8ELi1ELb0EN4cute5tupleIJNS5_1CILi128EEENS7_ILi64EEENS7_ILi256EEEEEELi256ENS_10bfloat16_tEfNS_4arch4Sm80ELb0ELb1ELb0ELb0ELb1ELb0ELb1ELb1EEENS1_21CollectiveEpilogueFwdINS6_IJS8_SA_S9_EEENS6_IJNS7_ILi1EEESI_SI_EEESC_SE_Li256ELb0ELb1ELb1ELb0EEENS1_19SingleTileSchedulerILb0ELb1ELb1ELi128EEEEEEEEEvNT_6ParamsE,(.L_x_6605 - _ZN7cutlass13device_kernelIN5flash19enable_sm80_to_sm89INS1_16FlashAttnFwdSm80INS1_25CollectiveMainloopFwdSm80ILi8ELi1ELb0EN4cute5tupleIJNS5_1CILi128EEENS7_ILi64EEENS7_ILi256EEEEEELi256ENS_10bfloat16_tEfNS_4arch4Sm80ELb0ELb1ELb0ELb0ELb1ELb0ELb1ELb1EEENS1_21CollectiveEpilogueFwdINS6_IJS8_SA_S9_EEENS6_IJNS7_ILi1EEESI_SI_EEESC_SE_Li256ELb0ELb1ELb1ELb0EEENS1_19SingleTileSchedulerILb0ELb1ELb1ELi128EEEEEEEEEvNT_6ParamsE)
        .other          _ZN7cutlass13device_kernelIN5flash19enable_sm80_to_sm89INS1_16FlashAttnFwdSm80INS1_25CollectiveMainloopFwdSm80ILi8ELi1ELb0EN4cute5tupleIJNS5_1CILi128EEENS7_ILi64EEENS7_ILi256EEEEEELi256ENS_10bfloat16_tEfNS_4arch4Sm80ELb0ELb1ELb0ELb0ELb1ELb0ELb1ELb1EEENS1_21CollectiveEpilogueFwdINS6_IJS8_SA_S9_EEENS6_IJNS7_ILi1EEESI_SI_EEESC_SE_Li256ELb0ELb1ELb1ELb0EEENS1_19SingleTileSchedulerILb0ELb1ELb1ELi128EEEEEEEEEvNT_6ParamsE,@"STO_CUDA_ENTRY STV_DEFAULT"
_ZN7cutlass13device_kernelIN5flash19enable_sm80_to_sm89INS1_16FlashAttnFwdSm80INS1_25CollectiveMainloopFwdSm80ILi8ELi1ELb0EN4cute5tupleIJNS5_1CILi128EEENS7_ILi64EEENS7_ILi256EEEEEELi256ENS_10bfloat16_tEfNS_4arch4Sm80ELb0ELb1ELb0ELb0ELb1ELb0ELb1ELb1EEENS1_21CollectiveEpilogueFwdINS6_IJS8_SA_S9_EEENS6_IJNS7_ILi1EEESI_SI_EEESC_SE_Li256ELb0ELb1ELb1ELb0EEENS1_19SingleTileSchedulerILb0ELb1ELb1ELi128EEEEEEEEEvNT_6ParamsE:
[----:B------:R-:W-:Y:S02]  /*0000*/  MOV R1, c[0x0][0x28] ;  /* 0x00000a0000017a02 */ /* 0x000fe40000000f00 */
[----:B------:R-:W1:Y:S01]  /*0010*/  S2R R83, SR_TID.X ;  /* 0x0000000000537919 */ /* 0x000e620000002100 */
[----:B------:R-:W2:Y:S08]  /*0020*/  S2UR UR7, SR_CTAID.Y ;  /* 0x00000000000779c3 */ /* 0x000eb00000002600 */
        /* <DEDUP_REMOVED lines=14> */
.L_x_5214:
[----:B------:R-:W-:Y:S02]  /*0110*/  ULDC.64 UR4, c[0x0][0x550] ;  /* 0x0001540000047ab9 */ /* 0x000fe40000000a00 */
[----:B------:R-:W-:Y:S02]  /*0120*/  UISETP.NE.AND UP0, UPT, UR4, 0x1, UPT ;  /* 0x000000010400788c */ /* 0x000fe4000bf05270 */
[----:B------:R-:W-:-:S02]  /*0130*/  UIMAD.WIDE.U32 UR8, UR7, UR5, URZ ;  /* 0x00000005070872a5 */ /* 0x000fc4000f8e003f */
[----:B------:R-:W-:Y:S02]  /*0140*/  ULDC UR4, c[0x0][0x558] ;  /* 0x0001560000047ab9 */ /* 0x000fe40000000800 */
[----:B------:R-:W-:-:S05]  /*0150*/  UMOV UR13, UR7 ;  /* 0x00000007000d7c82 */ /* 0x000fca0008000000 */
[----:B------:R-:W-:-:S03]  /*0160*/  @UP0 USHF.R.U32.HI UR13, URZ, UR4, UR9 ;  /* 0x000000043f0d0299 */ /* 0x000fc60008011609 */
.L_x_5215:
        /* <DEDUP_REMOVED lines=52> */
.L_x_5217:
[----:B------:R-:W-:Y:S02]  /*04b0*/  ULDC UR4, c[0x0][0x32c] ;  /* 0x0000cb0000047ab9 */ /* 0x000fe40000000800 */
[----:B------:R-:W-:-:S03]  /*04c0*/  UISETP.NE.AND UP2, UPT, UR9, UR4, UPT ;  /* 0x000000040900728c */ /* 0x000fc6000bf45270 */
[----:B------:R-:W-:Y:S02]  /*04d0*/  ULDC.64 UR4, c[0x0][0x330] ;  /* 0x0000cc0000047ab9 */ /* 0x000fe40000000a00 */
[----:B------:R-:W-:-:S07]  /*04e0*/  UIMAD.WIDE.U32 UR14, UR11, UR4, URZ ;  /* 0x000000040b0e72a5 */ /* 0x000fce000f8e003f */
[----:B------:R-:W-:Y:S02]  /*04f0*/  @UP2 UMOV UR9, UR15 ;  /* 0x0000000f00092c82 */ /* 0x000fe40008000000 */
[----:B------:R-:W-:Y:S02]  /*0500*/  @UP2 USHF.R.U32.HI UR11, URZ, UR5, UR9 ;  /* 0x000000053f0b2299 */ /* 0x000fe40008011609 */
.L_x_5218:
[----:B------:R-:W-:Y:S02]  /*0510*/  ULDC UR4, c[0x0][0x32c] ;  /* 0x0000cb0000047ab9 */ /* 0x000fe40000000800 */
[----:B------:R-:W-:-:S04]  /*0520*/  UIMAD UR4, UR11, UR4, UR4 ;  /* 0x000000040b0472a4 */ /* 0x000fc8000f8e0204 */
[----:B------:R-:W-:-:S04]  /*0530*/  UISETP.LT.AND UP2, UPT, UR8, UR4, UPT ;  /* 0x000000040800728c */ /* 0x000fc8000bf41270 */
[----:B------:R-:W-:Y:S02]  /*0540*/  USEL UR8, UR8, UR4, UP2 ;  /* 0x0000000408087287 */ /* 0x000fe40009000000 */
.L_x_5216:
        /* <DEDUP_REMOVED lines=34> */
.L_x_5220:
[----:B------:R-:W-:Y:S02]  /*0770*/  ULDC UR4, c[0x0][0x32c] ;  /* 0x0000cb0000047ab9 */ /* 0x000fe40000000800 */
[----:B------:R-:W-:-:S03]  /*0780*/  UISETP.NE.AND UP2, UPT, UR4, 0x1, UPT ;  /* 0x000000010400788c */ /* 0x000fc6000bf45270 */
[----:B------:R-:W-:Y:S02]  /*0790*/  ULDC.64 UR4, c[0x0][0x330] ;  /* 0x0000cc0000047ab9 */ /* 0x000fe40000000a00 */
[----:B------:R-:W-:-:S07]  /*07a0*/  UIMAD.WIDE.U32 UR14, UR9, UR4, URZ ;  /* 0x00000004090e72a5 */ /* 0x000fce000f8e003f */
[----:B------:R-:W-:Y:S02]  /*07b0*/  @UP2 UMOV UR11, UR15 ;  /* 0x0000000f000b2c82 */ /* 0x000fe40008000000 */
[----:B------:R-:W-:Y:S02]  /*07c0*/  @UP2 USHF.R.U32.HI UR9, URZ, UR5, UR11 ;  /* 0x000000053f092299 */ /* 0x000fe4000801160b */
.L_x_5221:
[----:B------:R-:W-:Y:S02]  /*07d0*/  ULDC UR4, c[0x0][0x32c] ;  /* 0x0000cb0000047ab9 */ /* 0x000fe40000000800 */
[----:B------:R-:W-:-:S04]  /*07e0*/  UIMAD UR4, UR9, UR4, URZ ;  /* 0x00000004090472a4 */ /* 0x000fc8000f8e023f */
[----:B------:R-:W-:-:S04]  /*07f0*/  UISETP.LT.AND UP2, UPT, UR8, UR4, UPT ;  /* 0x000000040800728c */ /* 0x000fc8000bf41270 */
[----:B------:R-:W-:-:S04]  /*0800*/  USEL UR8, UR8, UR4, !UP2 ;  /* 0x0000000408087287 */ /* 0x000fc8000d000000 */
.L_x_5219:
        /* <DEDUP_REMOVED lines=46> */
.L_x_5222:
        /* <DEDUP_REMOVED lines=100> */
[----:B------:R-:W-:Y:S01]  /*1130*/  IMAD.SHL.U32 R231, R8, 0x40, RZ ;  /* 0x0000004008e77824 */ /* 0x000fe200078e00ff */
[----:B------:R-:W-:Y:S01]  /*1140*/  UIADD3 UR15, UR15, UR7, URZ ;  /* 0x000000070f0f7290 */ /* 0x000fe2000fffe03f */
[C---:B------:R-:W-:Y:S01]  /*1150*/  IMAD R235, R11.reuse, 0x20, R8 ;  /* 0x000000200beb7824 */ /* 0x040fe200078e0208 */
[----:B------:R-:W-:Y:S01]  /*1160*/  UIMAD UR8, UR8, UR4, URZ ;  /* 0x00000004080872a4 */ /* 0x000fe2000f8e023f */
[----:B------:R-:W-:Y:S01]  /*1170*/  IMAD.SHL.U32 R244, R11, 0x8, RZ ;  /* 0x000000080bf47824 */ /* 0x000fe200078e00ff */
[----:B------:R-:W-:Y:S01]  /*1180*/  UIMAD.WIDE.U32 UR14, UR6, UR4, UR14 ;  /* 0x00000004060e72a5 */ /* 0x000fe2000f8e000e */
[----:B------:R-:W-:Y:S01]  /*1190*/  LOP3.LUT R231, R231, 0x1c0, RZ, 0xc0, !PT ;  /* 0x000001c0e7e77812 */ /* 0x000fe200078ec0ff */
[----:B------:R-:W-:Y:S01]  /*11a0*/  UIMAD UR5, UR6, UR5, UR8 ;  /* 0x00000005060572a4 */ /* 0x000fe2000f8e0208 */
[----:B------:R-:W-:Y:S01]  /*11b0*/  IADD3 R0, R235, UR24, RZ ;  /* 0x00000018eb007c10 */ /* 0x000fe2000fffe0ff */
[----:B------:R-:W-:Y:S01]  /*11c0*/  ULDC UR4, c[0x0][0x168] ;  /* 0x00005a0000047ab9 */ /* 0x000fe20000000800 */
[C---:B------:R-:W-:Y:S01]  /*11d0*/  IADD3 R10, R244.reuse, 0x40, RZ ;  /* 0x00000040f40a7810 */ /* 0x040fe20007ffe0ff */
[----:B------:R-:W-:Y:S01]  /*11e0*/  UIADD3 UR5, UR15, UR5, URZ ;  /* 0x000000050f057290 */ /* 0x000fe2000fffe03f */
[----:B------:R-:W-:Y:S01]  /*11f0*/  IMAD.U32 R7, RZ, RZ, UR15 ;  /* 0x0000000fff077e24 */ /* 0x000fe2000f8e00ff */
[----:B------:R-:W-:Y:S01]  /*1200*/  ISETP.GE.AND P3, PT, R244, c[0x0][0x198], PT ;  /* 0x00006600f4007a0c */ /* 0x000fe20003f66270 */
[----:B-1----:R-:W-:Y:S01]  /*1210*/  @P1 IMAD.HI.U32 R3, R0, c[0x0][0x2c8], RZ ;  /* 0x0000b20000031a27 */ /* 0x002fe200078e00ff */
[----:B------:R-:W-:Y:S01]  /*1220*/  ISETP.GE.AND P4, PT, R10, c[0x0][0x198], PT ;  /* 0x000066000a007a0c */ /* 0x000fe20003f86270 */
[----:B------:R-:W-:Y:S02]  /*1230*/  BSSY B0, `(.L_x_5224) ;  /* 0x0000044000007945 */ /* 0x000fe40003800000 */
[----:B------:R-:W-:Y:S01]  /*1240*/  IMAD.MOV.U32 R5, RZ, RZ, R0 ;  /* 0x000000ffff057224 */ /* 0x000fe200078e0000 */
[----:B------:R-:W-:Y:S01]  /*1250*/  @P0 SHF.R.U32.HI R5, RZ, c[0x0][0x2cc], R3 ;  /* 0x0000b300ff050a19 */ /* 0x000fe20000011603 */
[----:B------:R-:W-:-:S02]  /*1260*/  IMAD.U32 R6, RZ, RZ, UR14 ;  /* 0x0000000eff067e24 */ /* 0x000fc4000f8e00ff */
[----:B------:R-:W-:Y:S01]  /*1270*/  IMAD.U32 R7, RZ, RZ, UR5 ;  /* 0x00000005ff077e24 */ /* 0x000fe2000f8e00ff */
[--C-:B------:R-:W-:Y:S01]  /*1280*/  SHF.R.S32.HI R4, RZ, 0x1f, R5.reuse ;  /* 0x0000001fff047819 */ /* 0x100fe20000011405 */
[----:B------:R-:W-:Y:S01]  /*1290*/  IMAD.MOV R3, RZ, RZ, -R5 ;  /* 0x000000ffff037224 */ /* 0x000fe200078e0a05 */
[----:B------:R-:W-:Y:S01]  /*12a0*/  ULDC UR5, c[0x0][0x2c4] ;  /* 0x0000b10000057ab9 */ /* 0x000fe20000000800 */
[----:B------:R-:W-:Y:S01]  /*12b0*/  IMAD.WIDE.U32 R6, R5, c[0x0][0x1b0], R6 ;  /* 0x00006c0005067a25 */ /* 0x000fe200078e0006 */
[----:B------:R-:W-:-:S03]  /*12c0*/  UIMAD UR4, UR5, UR4, URZ ;  /* 0x00000004050472a4 */ /* 0x000fc6000f8e023f */
[----:B------:R-:W-:Y:S02]  /*12d0*/  IMAD R4, R4, c[0x0][0x1b0], RZ ;  /* 0x00006c0004047a24 */ /* 0x000fe400078e02ff */
[----:B------:R-:W-:Y:S02]  /*12e0*/  IMAD R3, R3, c[0x0][0x2c4], R0 ;  /* 0x0000b10003037a24 */ /* 0x000fe400078e0200 */
[----:B------:R-:W-:Y:S02]  /*12f0*/  IMAD R5, R5, c[0x0][0x1b4], R4 ;  /* 0x00006d0005057a24 */ /* 0x000fe400078e0204 */
[----:B------:R-:W-:Y:S01]  /*1300*/  IMAD.SHL.U32 R16, R16, 0x8, RZ ;  /* 0x0000000810107824 */ /* 0x000fe200078e00ff */
[----:B------:R-:W-:Y:S01]  /*1310*/  SHF.R.S32.HI R0, RZ, 0x1f, R3 ;  /* 0x0000001fff007819 */ /* 0x000fe20000011403 */
[----:B------:R-:W-:-:S04]  /*1320*/  IMAD.IADD R7, R7, 0x1, R5 ;  /* 0x0000000107077824 */ /* 0x000fc800078e0205 */
[----:B------:R-:W-:Y:S02]  /*1330*/  IMAD R0, R0, c[0x0][0x1a8], RZ ;  /* 0x00006a0000007a24 */ /* 0x000fe400078e02ff */
[----:B------:R-:W-:Y:S01]  /*1340*/  IMAD.WIDE.U32 R4, R3, c[0x0][0x1a8], R6 ;  /* 0x00006a0003047a25 */ /* 0x000fe200078e0006 */
[----:B------:R-:W-:-:S03]  /*1350*/  LEA.HI R7, R84, R83, RZ, 0x4 ;  /* 0x0000005354077211 */ /* 0x000fc600078f20ff */
[----:B------:R-:W-:Y:S01]  /*1360*/  IMAD R9, R3, c[0x0][0x1ac], R0 ;  /* 0x00006b0003097a24 */ /* 0x000fe200078e0200 */
[----:B------:R-:W-:Y:S02]  /*1370*/  LOP3.LUT R0, R7, 0xfffffff0, RZ, 0xc0, !PT ;  /* 0xfffffff007007812 */ /* 0x000fe400078ec0ff */
[----:B------:R-:W-:Y:S01]  /*1380*/  LEA R12, P0, R4, c[0x0][0x160], 0x1 ;  /* 0x00005800040c7a11 */ /* 0x000fe200078008ff */
[----:B------:R-:W-:Y:S01]  /*1390*/  IMAD.IADD R5, R5, 0x1, R9 ;  /* 0x0000000105057824 */ /* 0x000fe200078e0209 */
[----:B------:R-:W-:Y:S01]  /*13a0*/  IADD3 R9, R244, 0x80, RZ ;  /* 0x00000080f4097810 */ /* 0x000fe20007ffe0ff */
[----:B------:R-:W-:Y:S01]  /*13b0*/  IMAD.IADD R3, R83, 0x1, -R0 ;  /* 0x0000000153037824 */ /* 0x000fe200078e0a00 */
[----:B------:R-:W-:Y:S01]  /*13c0*/  SHF.R.U32.HI R0, RZ, 0x3, R231 ;  /* 0x00000003ff007819 */ /* 0x000fe200000116e7 */
[----:B------:R1:W4:Y:S01]  /*13d0*/  SHFL.IDX PT, R18, R12, RZ, 0x181f ;  /* 0x00181fff0c127589 */ /* 0x00032200000e0000 */
[----:B------:R-:W-:Y:S02]  /*13e0*/  LEA.HI.X R5, R4, c[0x0][0x164], R5, 0x1, P0 ;  /* 0x0000590004057a11 */ /* 0x000fe400000f0c05 */
[----:B------:R-:W-:-:S02]  /*13f0*/  SHF.R.S32.HI R6, RZ, 0x1f, R3 ;  /* 0x0000001fff067819 */ /* 0x000fc40000011403 */
[----:B------:R-:W-:Y:S01]  /*1400*/  IADD3 R4, R8, UR24, RZ ;  /* 0x0000001808047c10 */ /* 0x000fe2000fffe0ff */
[----:B------:R1:W2:Y:S01]  /*1410*/  SHFL.IDX PT, R19, R5, RZ, 0x181f ;  /* 0x00181fff05137589 */ /* 0x0002a200000e0000 */
[----:B------:R-:W-:Y:S02]  /*1420*/  LEA.HI R6, R6, R3, RZ, 0x3 ;  /* 0x0000000306067211 */ /* 0x000fe400078f18ff */
[----:B------:R-:W-:Y:S02]  /*1430*/  LOP3.LUT R231, R231, 0x38, R244, 0xf8, !PT ;  /* 0x00000038e7e77812 */ /* 0x000fe400078ef8f4 */
[----:B------:R-:W-:Y:S02]  /*1440*/  LOP3.LUT R14, R6, 0xfffffff8, RZ, 0xc0, !PT ;  /* 0xfffffff8060e7812 */ /* 0x000fe400078ec0ff */
[----:B------:R-:W-:Y:S02]  /*1450*/  ISETP.GE.AND P0, PT, R4, UR4, PT ;  /* 0x0000000404007c0c */ /* 0x000fe4000bf06270 */
[----:B------:R-:W-:Y:S01]  /*1460*/  LOP3.LUT R231, R231, R0, RZ, 0x3c, !PT ;  /* 0x00000000e7e77212 */ /* 0x000fe200078e3cff */
[----:B------:R-:W-:Y:S01]  /*1470*/  IMAD.IADD R14, R3, 0x1, -R14 ;  /* 0x00000001030e7824 */ /* 0x000fe200078e0a0e */
[----:B------:R-:W-:Y:S01]  /*1480*/  IADD3 R0, R244, 0xc0, RZ ;  /* 0x000000c0f4007810 */ /* 0x000fe20007ffe0ff */
[----:B------:R-:W-:Y:S01]  /*1490*/  IMAD.MOV.U32 R3, RZ, RZ, 0x20 ;  /* 0x00000020ff037424 */ /* 0x000fe200078e00ff */
[----:B------:R-:W-:-:S02]  /*14a0*/  ISETP.GE.AND P6, PT, R9, c[0x0][0x198], PT ;  /* 0x0000660009007a0c */ /* 0x000fc40003fc6270 */
[----:B------:R-:W-:Y:S02]  /*14b0*/  ISETP.GE.AND P5, PT, R0, c[0x0][0x198], PT ;  /* 0x0000660000007a0c */ /* 0x000fe40003fa6270 */
[----:B------:R-:W-:Y:S01]  /*14c0*/  LOP3.LUT R231, R231, 0xfffffe00, R16, 0xf8, !PT ;  /* 0xfffffe00e7e77812 */ /* 0x000fe200078ef810 */
[----:B---3--:R3:W5:Y:S01]  /*14d0*/  @P2 R2UR UR7, R2 ;  /* 0x00000000020723c2 */ /* 0x00876200000e0000 */
[----:B------:R-:W-:Y:S01]  /*14e0*/  R2P PR, R14, 0x6 ;  /* 0x000000060e007804 */ /* 0x000fe20000000000 */
[----:B-----5:R-:W-:-:S04]  /*14f0*/  @!UP2 UMOV UR7, UR6 ;  /* 0x000000060007ac82 */ /* 0x020fc80008000000 */
[----:B------:R-:W-:Y:S01]  /*1500*/  SEL R3, R3, 0xffffffe0, !P2 ;  /* 0xffffffe003037807 */ /* 0x000fe20005000000 */
[----:B---3--:R-:W-:-:S05]  /*1510*/  IMAD.MOV.U32 R2, RZ, RZ, 0x10 ;  /* 0x00000010ff027424 */ /* 0x008fca00078e00ff */
[----:B------:R-:W-:Y:S01]  /*1520*/  SEL R2, R2, 0xfffffff0, !P1 ;  /* 0xfffffff002027807 */ /* 0x000fe20004800000 */
[----:B------:R-:W-:Y:S05]  /*1530*/  @P0 BRA `(.L_x_5225) ;  /* 0x0000013000000947 */ /* 0x000fea0003800000 */
[----:B-12-4-:R-:W-:Y:S01]  /*1540*/  SHF.R.S32.HI R15, RZ, 0x1f, R10 ;  /* 0x0000001fff0f7819 */ /* 0x016fe2000001140a */
[----:B------:R-:W-:Y:S01]  /*1550*/  IMAD.SHL.U32 R17, R231, 0x2, RZ ;  /* 0x00000002e7117824 */ /* 0x000fe200078e00ff */
[----:B------:R-:W-:Y:S02]  /*1560*/  SHF.R.S32.HI R20, RZ, 0x1f, R9 ;  /* 0x0000001fff147819 */ /* 0x000fe40000011409 */
[----:B------:R-:W-:Y:S02]  /*1570*/  SHF.R.S32.HI R13, RZ, 0x1f, R0 ;  /* 0x0000001fff0d7819 */ /* 0x000fe40000011400 */
[----:B------:R-:W-:Y:S02]  /*1580*/  LEA.HI R16, R15, R10, RZ, 0x3 ;  /* 0x0000000a0f107211 */ /* 0x000fe400078f18ff */
[----:B------:R-:W-:Y:S01]  /*1590*/  LEA.HI R15, R20, R9, RZ, 0x3 ;  /* 0x00000009140f7211 */ /* 0x000fe200078f18ff */
[----:B------:R-:W-:Y:S01]  /*15a0*/  IMAD.WIDE R20, R244, 0x2, R18 ;  /* 0x00000002f4147825 */ /* 0x000fe200078e0212 */
        /* <DEDUP_REMOVED lines=12> */
.L_x_5225:
[----:B-12-4-:R-:W-:Y:S05]  /*1670*/  BSYNC B0 ;  /* 0x0000000000007941 */ /* 0x016fea0003800000 */
.L_x_5224:
        /* <DEDUP_REMOVED lines=25> */
.L_x_5227:
[----:B------:R-:W-:Y:S05]  /*1810*/  BSYNC B0 ;  /* 0x0000000000007941 */ /* 0x000fea0003800000 */
.L_x_5226:
        /* <DEDUP_REMOVED lines=25> */
.L_x_5229:
[----:B------:R-:W-:Y:S05]  /*19b0*/  BSYNC B0 ;  /* 0x0000000000007941 */ /* 0x000fea0003800000 */
.L_x_5228:
[----:B---3--:R-:W-:Y:S01]  /*19c0*/  SHFL.IDX PT, R18, R12, 0x3, 0x181f ;  /* 0x00781f000c127f89 */ /* 0x008fe200000e0000 */
[----:B------:R-:W-:Y:S01]  /*19d0*/  IADD3 R4, R4, 0x60, RZ ;  /* 0x0000006004047810 */ /* 0x000fe20007ffe0ff */
[----:B------:R-:W-:Y:S01]  /*19e0*/  UIADD3 UR26, UR20, -0x1, URZ ;  /* 0xffffffff141a7890 */ /* 0x000fe2000fffe03f */
[----:B------:R-:W-:Y:S01]  /*19f0*/  SHF.R.S32.HI R243, RZ, 0x1f, R10 ;  /* 0x0000001ffff37819 */ /* 0x000fe2000001140a */
[----:B----4-:R-:W3:Y:S01]  /*1a00*/  SHFL.IDX PT, R19, R5, 0x3, 0x181f ;  /* 0x00781f0005137f89 */ /* 0x010ee200000e0000 */
[----:B------:R-:W-:Y:S01]  /*1a10*/  ISETP.GE.AND P0, PT, R4, UR4, PT ;  /* 0x0000000404007c0c */ /* 0x000fe2000bf06270 */
[----:B------:R-:W-:Y:S01]  /*1a20*/  IMAD.MOV.U32 R232, RZ, RZ, c[0x0][0x2b8] ;  /* 0x0000ae00ffe87624 */ /* 0x000fe200078e00ff */
[----:B------:R-:W-:Y:S01]  /*1a30*/  SHF.R.S32.HI R242, RZ, 0x1f, R9 ;  /* 0x0000001ffff27819 */ /* 0x000fe20000011409 */
[----:B------:R-:W-:Y:S01]  /*1a40*/  USHF.L.U32 UR11, UR26, 0x6, URZ ;  /* 0x000000061a0b7899 */ /* 0x000fe2000800063f */
        /* <DEDUP_REMOVED lines=17> */
[----:B---3--:R-:W-:-:S03]  /*1b60*/  @!P0 IMAD.WIDE R24, R244, 0x2, R18 ;  /* 0x00000002f4188825 */ /* 0x008fc600078e0212 */
[----:B------:R-:W-:Y:S01]  /*1b70*/  ISETP.GE.AND P1, PT, R13, UR10, PT ;  /* 0x0000000a0d007c0c */ /* 0x000fe2000bf26270 */
[--C-:B------:R-:W-:Y:S01]  /*1b80*/  @!P0 IMAD.WIDE R22, R243, 0x2, R18.reuse ;  /* 0x00000002f3168825 */ /* 0x100fe200078e0212 */
[----:B------:R-:W-:Y:S01]  /*1b90*/  @!PT LDS RZ, [RZ] ;  /* 0x00000000fffff984 */ /* 0x000fe20000000800 */
[----:B------:R3:W-:Y:S01]  /*1ba0*/  @!P0 LDGSTS.E.BYPASS.LTC128B.128 [R231+0x13100], [R24.64], !P3 ;  /* 0x1310000018e78fae */ /* 0x0007e2000d901d52 */
[----:B------:R-:W-:Y:S02]  /*1bb0*/  IADD3 R234, R13, UR12, RZ ;  /* 0x0000000c0dea7c10 */ /* 0x000fe4000fffe0ff */
[--C-:B------:R-:W-:Y:S01]  /*1bc0*/  @!P0 IMAD.WIDE R20, R242, 0x2, R18.reuse ;  /* 0x00000002f2148825 */ /* 0x100fe200078e0212 */
[----:B------:R4:W-:Y:S01]  /*1bd0*/  @!P0 LDGSTS.E.BYPASS.LTC128B.128 [R231+0x17100], [R22.64], !P4 ;  /* 0x1710000016e78fae */ /* 0x0009e2000e101d52 */
[----:B------:R-:W-:Y:S01]  /*1be0*/  ISETP.GT.OR P1, PT, R235, 0x3f, P1 ;  /* 0x0000003feb00780c */ /* 0x000fe20000f24670 */
[----:B------:R-:W-:Y:S01]  /*1bf0*/  USHF.R.S32.HI UR6, URZ, 0x1f, UR13 ;  /* 0x0000001f3f067899 */ /* 0x000fe2000801140d */
[----:B------:R-:W-:Y:S01]  /*1c00*/  @!P0 IMAD.WIDE R18, R241, 0x2, R18 ;  /* 0x00000002f1128825 */ /* 0x000fe200078e0212 */
[----:B------:R5:W-:Y:S01]  /*1c10*/  @!P0 LDGSTS.E.BYPASS.LTC128B.128 [R231+0x1b100], [R20.64], !P6 ;  /* 0x1b10000014e78fae */ /* 0x000be2000f101d52 */
[----:B------:R-:W-:-:S02]  /*1c20*/  ULDC.64 UR4, c[0x0][0x1e8] ;  /* 0x00007a0000047ab9 */ /* 0x000fc40000000a00 */
[----:B------:R-:W-:Y:S01]  /*1c30*/  @P2 IMAD.HI.U32 R15, R234, c[0x0][0x2bc], RZ ;  /* 0x0000af00ea0f2a27 */ /* 0x000fe200078e00ff */
[----:B------:R1:W-:Y:S03]  /*1c40*/  @!P0 LDGSTS.E.BYPASS.LTC128B.128 [R231+0x1f100], [R18.64], !P5 ;  /* 0x1f10000012e78fae */ /* 0x0003e6000e901d52 */
[----:B------:R-:W-:Y:S01]  /*1c50*/  IMAD.MOV.U32 R4, RZ, RZ, R234 ;  /* 0x000000ffff047224 */ /* 0x000fe200078e00ea */
[----:B------:R-:W0:Y:S01]  /*1c60*/  LDGDEPBAR ;  /* 0x00000000000079af */ /* 0x000e220000000000 */
[----:B------:R-:W-:-:S04]  /*1c70*/  @P2 SHF.R.U32.HI R4, RZ, c[0x0][0x2c0], R15 ;  /* 0x0000b000ff042a19 */ /* 0x000fc8000001160f */
[----:B------:R-:W-:-:S04]  /*1c80*/  @!P1 IADD3 R16, P2, R4, UR16, RZ ;  /* 0x0000001004109c10 */ /* 0x000fc8000ff5e0ff */
[----:B-12---:R-:W-:Y:S02]  /*1c90*/  @!P1 LEA.HI.X.SX32 R5, R4, UR8, 0x1, P2 ;  /* 0x0000000804059c11 */ /* 0x006fe400090f0eff */
[----:B------:R-:W-:-:S04]  /*1ca0*/  @!P1 LEA R12, P2, R16, c[0x0][0x2a0], 0x2 ;  /* 0x0000a800100c9a11 */ /* 0x000fc800078410ff */
[----:B------:R-:W-:Y:S01]  /*1cb0*/  @!P1 LEA.HI.X R13, R16, c[0x0][0x2a4], R5, 0x2, P2 ;  /* 0x0000a900100d9a11 */ /* 0x000fe200010f1405 */
[----:B------:R-:W-:Y:S06]  /*1cc0*/  BAR.SYNC.DEFER_BLOCKING 0x0 ;  /* 0x0000000000007b1d */ /* 0x000fec0000010000 */
[----:B------:R-:W2:Y:S01]  /*1cd0*/  @!P1 LDG.E R233, [R12.64] ;  /* 0x000000120ce99981 */ /* 0x000ea2000c1e1900 */
[----:B------:R-:W-:Y:S01]  /*1ce0*/  IMAD.MOV R5, RZ, RZ, -R4 ;  /* 0x000000ffff057224 */ /* 0x000fe200078e0a04 */
[----:B------:R-:W-:Y:S01]  /*1cf0*/  UIMAD.WIDE.U32 UR14, UR13, UR4, URZ ;  /* 0x000000040d0e72a5 */ /* 0x000fe2000f8e003f */
[----:B----4-:R-:W-:Y:S01]  /*1d00*/  SHF.R.S32.HI R22, RZ, 0x4, R7 ;  /* 0x00000004ff167819 */ /* 0x010fe20000011407 */
[----:B------:R-:W-:Y:S01]  /*1d10*/  UIMAD UR4, UR6, UR4, URZ ;  /* 0x00000004060472a4 */ /* 0x000fe2000f8e023f */
[----:B------:R-:W-:Y:S01]  /*1d20*/  IMAD R234, R5, c[0x0][0x2b8], R234 ;  /* 0x0000ae0005ea7a24 */ /* 0x000fe200078e02ea */
[----:B------:R-:W-:Y:S01]  /*1d30*/  ISETP.GE.AND P3, PT, R244, c[0x0][0x1d4], PT ;  /* 0x00007500f4007a0c */ /* 0x000fe20003f66270 */
[----:B------:R-:W-:Y:S01]  /*1d40*/  IMAD.U32 R80, RZ, RZ, UR11 ;  /* 0x0000000bff507e24 */ /* 0x000fe2000f8e00ff */
[----:B------:R-:W-:Y:S01]  /*1d50*/  UIMAD UR4, UR13, UR5, UR4 ;  /* 0x000000050d0472a4 */ /* 0x000fe2000f8e0204 */
[C---:B-----5:R-:W-:Y:S01]  /*1d60*/  IMAD.WIDE.U32 R20, R234.reuse, c[0x0][0x1e0], RZ ;  /* 0x00007800ea147a25 */ /* 0x060fe200078e00ff */
[----:B------:R-:W-:Y:S01]  /*1d70*/  SHF.R.S32.HI R5, RZ, 0x1f, R234 ;  /* 0x0000001fff057819 */ /* 0x000fe200000114ea */
[----:B------:R-:W-:Y:S01]  /*1d80*/  UISETP.GT.AND UP2, UPT, UR26, UR9, UPT ;  /* 0x000000091a00728c */ /* 0x000fe2000bf44270 */
[----:B------:R-:W-:Y:S01]  /*1d90*/  LEA.HI R7, R7, R22, RZ, 0x1 ;  /* 0x0000001607077211 */ /* 0x000fe200078f08ff */
[----:B------:R-:W-:Y:S01]  /*1da0*/  UIADD3 UR7, UR15, UR4, URZ ;  /* 0x000000040f077290 */ /* 0x000fe2000fffe03f */
[----:B------:R-:W-:Y:S01]  /*1db0*/  IMAD.WIDE.U32 R18, R234, c[0x0][0x208], RZ ;  /* 0x00008200ea127a25 */ /* 0x000fe200078e00ff */
        /* <DEDUP_REMOVED lines=15> */
[----:B------:R-:W-:Y:S01]  /*1eb0*/  IMAD.MOV.U32 R16, RZ, RZ, R18 ;  /* 0x000000ffff107224 */ /* 0x000fe200078e0012 */
[----:B------:R-:W-:Y:S01]  /*1ec0*/  LEA.HI R86, R84, R83, RZ, 0x5 ;  /* 0x0000005354567211 */ /* 0x000fe200078f28ff */
[----:B------:R-:W-:Y:S01]  /*1ed0*/  IMAD.SHL.U32 R5, R11, 0x40, RZ ;  /* 0x000000400b057824 */ /* 0x000fe200078e00ff */
[----:B------:R-:W-:Y:S01]  /*1ee0*/  ISETP.GE.AND P2, PT, R244, c[0x0][0x1d4], PT ;  /* 0x00007500f4007a0c */ /* 0x000fe20003f46270 */
[----:B------:R-:W-:Y:S01]  /*1ef0*/  IMAD.IADD R7, R22, 0x1, -R7 ;  /* 0x0000000116077824 */ /* 0x000fe200078e0a07 */
[----:B------:R-:W-:Y:S01]  /*1f00*/  SHF.R.S32.HI R85, RZ, 0x5, R86 ;  /* 0x00000005ff557819 */ /* 0x000fe20000011456 */
[----:B------:R-:W-:Y:S01]  /*1f10*/  IMAD.SHL.U32 R82, R6, 0x40, RZ ;  /* 0x0000004006527824 */ /* 0x000fe200078e00ff */
[----:B------:R-:W-:Y:S01]  /*1f20*/  LOP3.LUT R5, R5, 0x1c0, RZ, 0xc0, !PT ;  /* 0x000001c005057812 */ /* 0x000fe200078ec0ff */
[----:B------:R-:W-:Y:S01]  /*1f30*/  IMAD.SHL.U32 R81, R7, 0x8, RZ ;  /* 0x0000000807517824 */ /* 0x000fe200078e00ff */
[----:B------:R-:W-:-:S02]  /*1f40*/  SEL R247, RZ, 0x10, P6 ;  /* 0x00000010fff77807 */ /* 0x000fc40003000000 */
[----:B------:R-:W-:Y:S02]  /*1f50*/  LOP3.LUT R82, R82, 0xfffffe00, RZ, 0xc0, !PT ;  /* 0xfffffe0052527812 */ /* 0x000fe400078ec0ff */
[----:B------:R-:W-:Y:S02]  /*1f60*/  IADD3 R238, R231, 0x100, RZ ;  /* 0x00000100e7ee7810 */ /* 0x000fe40007ffe0ff */
[----:B------:R-:W-:Y:S01]  /*1f70*/  SHF.R.S32.HI R248, RZ, 0x1f, R243 ;  /* 0x0000001ffff87819 */ /* 0x000fe200000114f3 */
[----:B------:R-:W-:Y:S01]  /*1f80*/  IMAD R230, R85, 0x400, R82 ;  /* 0x0000040055e67824 */ /* 0x000fe200078e0252 */
[----:B------:R-:W-:Y:S02]  /*1f90*/  SHF.R.S32.HI R245, RZ, 0x1f, R242 ;  /* 0x0000001ffff57819 */ /* 0x000fe400000114f2 */
[----:B------:R-:W-:Y:S02]  /*1fa0*/  SHF.R.S32.HI R246, RZ, 0x1f, R241 ;  /* 0x0000001ffff67819 */ /* 0x000fe400000114f1 */
[----:B--2---:R-:W-:Y:S01]  /*1fb0*/  SHF.R.S32.HI R12, RZ, 0x1f, R233 ;  /* 0x0000001fff0c7819 */ /* 0x004fe200000114e9 */
        /* <DEDUP_REMOVED lines=15> */
[----:B------:R-:W3:Y:S01]  /*20b0*/  SHFL.IDX PT, R19, R13, RZ, 0x181f ;  /* 0x00181fff0d137589 */ /* 0x000ee200000e0000 */
[----:B------:R-:W-:Y:S02]  /*20c0*/  LEA R17, P0, R12, c[0x0][0x1f8], 0x1 ;  /* 0x00007e000c117a11 */ /* 0x000fe400078008ff */
[----:B------:R-:W-:Y:S01]  /*20d0*/  LOP3.LUT R4, R5, 0x8, R4, 0xf8, !PT ;  /* 0x0000000805047812 */ /* 0x000fe200078ef804 */
[----:B------:R-:W-:Y:S01]  /*20e0*/  SHFL.IDX PT, R13, R13, 0x1, 0x181f ;  /* 0x00381f000d0d7f89 */ /* 0x000fe200000e0000 */
[----:B------:R-:W-:-:S02]  /*20f0*/  SHF.R.U32.HI R5, RZ, 0x3, R5 ;  /* 0x00000003ff057819 */ /* 0x000fc40000011605 */
[----:B------:R-:W-:Y:S01]  /*2100*/  LEA.HI.X R15, R12, c[0x0][0x1fc], R15, 0x1, P0 ;  /* 0x00007f000c0f7a11 */ /* 0x000fe200000f0c0f */
[----:B------:R-:W1:Y:S01]  /*2110*/  SHFL.IDX PT, R20, R17, RZ, 0x181f ;  /* 0x00181fff11147589 */ /* 0x000e6200000e0000 */
[----:B------:R-:W-:Y:S02]  /*2120*/  LOP3.LUT R4, R4, R5, RZ, 0x3c, !PT ;  /* 0x0000000504047212 */ /* 0x000fe400078e3cff */
[----:B------:R-:W-:Y:S01]  /*2130*/  ISETP.GE.AND P1, PT, R8, 0x1, PT ;  /* 0x000000010800780c */ /* 0x000fe20003f26270 */
[----:B------:R-:W2:Y:S01]  /*2140*/  SHFL.IDX PT, R5, R15, RZ, 0x181f ;  /* 0x00181fff0f057589 */ /* 0x000ea200000e0000 */
[----:B------:R-:W-:Y:S01]  /*2150*/  LOP3.LUT P0, RZ, R11, 0x2, RZ, 0xc0, !PT ;  /* 0x000000020bff7812 */ /* 0x000fe2000780c0ff */
[----:B------:R-:W-:Y:S02]  /*2160*/  IMAD R229, R7, 0x200, R4 ;  /* 0x0000020007e57824 */ /* 0x000fe400078e0204 */
[----:B------:R-:W4:Y:S01]  /*2170*/  SHFL.IDX PT, R64, R17, 0x1, 0x181f ;  /* 0x00381f0011407f89 */ /* 0x000f2200000e0000 */
[----:B------:R-:W-:-:S03]  /*2180*/  IMAD.WIDE R6, R241, 0x2, RZ ;  /* 0x00000002f1067825 */ /* 0x000fc600078e02ff */
[----:B------:R-:W-:Y:S01]  /*2190*/  SHFL.IDX PT, R12, R21, 0x1, 0x181f ;  /* 0x00381f00150c7f89 */ /* 0x000fe200000e0000 */
[----:B------:R-:W-:-:S03]  /*21a0*/  IMAD.SHL.U32 R229, R229, 0x2, RZ ;  /* 0x00000002e5e57824 */ /* 0x000fc600078e00ff */
[----:B------:R-:W5:Y:S01]  /*21b0*/  SHFL.IDX PT, R4, R15, 0x1, 0x181f ;  /* 0x00381f000f047f89 */ /* 0x000f6200000e0000 */
[--C-:B---3--:R-:W-:Y:S01]  /*21c0*/  @P1 IMAD.WIDE R24, R244, 0x2, R18.reuse ;  /* 0x00000002f4181825 */ /* 0x108fe200078e0212 */
[C---:B------:R-:W-:Y:S02]  /*21d0*/  IADD3 R16, R229.reuse, 0x8100, RZ ;  /* 0x00008100e5107810 */ /* 0x040fe40007ffe0ff */
[----:B------:R-:W-:Y:S01]  /*21e0*/  IADD3 R228, R229, 0x8120, RZ ;  /* 0x00008120e5e47810 */ /* 0x000fe20007ffe0ff */
[--C-:B------:R-:W-:Y:S01]  /*21f0*/  @P1 IMAD.WIDE R22, R243, 0x2, R18.reuse ;  /* 0x00000002f3161825 */ /* 0x100fe200078e0212 */
[----:B------:R-:W-:Y:S01]  /*2200*/  @P0 IADD3 R228, R16, -0x20, RZ ;  /* 0xffffffe010e40810 */ /* 0x000fe20007ffe0ff */
[----:B------:R3:W-:Y:S01]  /*2210*/  @P1 LDGSTS.E.BYPASS.LTC128B.128 [R231+0x8100], [R24.64], !P3 ;  /* 0x0810000018e71fae */ /* 0x0007e2000d901d52 */
[----:B------:R-:W-:Y:S01]  /*2220*/  ISETP.GT.AND P0, PT, R8, 0x20, PT ;  /* 0x000000200800780c */ /* 0x000fe20003f04270 */
[--C-:B------:R-:W-:Y:S01]  /*2230*/  @P1 IMAD.WIDE R26, R242, 0x2, R18.reuse ;  /* 0x00000002f21a1825 */ /* 0x100fe200078e0212 */
[C---:B------:R-:W-:Y:S01]  /*2240*/  IADD3 R219, R228.reuse, 0x800, RZ ;  /* 0x00000800e4db7810 */ /* 0x040fe20007ffe0ff */
[----:B------:R3:W-:Y:S01]  /*2250*/  @P1 LDGSTS.E.BYPASS.LTC128B.128 [R231+0xa100], [R22.64], !P5 ;  /* 0x0a10000016e71fae */ /* 0x0007e2000e901d52 */
[C---:B------:R-:W-:Y:S01]  /*2260*/  IADD3 R218, R228.reuse, 0x1000, RZ ;  /* 0x00001000e4da7810 */ /* 0x040fe20007ffe0ff */
[----:B------:R-:W-:Y:S01]  /*2270*/  @P1 IMAD.WIDE R28, R241, 0x2, R18 ;  /* 0x00000002f11c1825 */ /* 0x000fe200078e0212 */
[C---:B------:R-:W-:Y:S01]  /*2280*/  IADD3 R217, R228.reuse, 0x1800, RZ ;  /* 0x00001800e4d97810 */ /* 0x040fe20007ffe0ff */
[----:B------:R3:W-:Y:S01]  /*2290*/  @P1 LDGSTS.E.BYPASS.LTC128B.128 [R231+0xc100], [R26.64], !P4 ;  /* 0x0c1000001ae71fae */ /* 0x0007e2000e101d52 */
[----:B------:R-:W-:Y:S01]  /*22a0*/  IADD3 R215, R228, 0x2000, RZ ;  /* 0x00002000e4d77810 */ /* 0x000fe20007ffe0ff */
[----:B------:R-:W-:Y:S01]  /*22b0*/  IMAD.WIDE R18, R244, 0x2, RZ ;  /* 0x00000002f4127825 */ /* 0x000fe200078e02ff */
[C---:B------:R-:W-:Y:S01]  /*22c0*/  IADD3 R214, R228.reuse, 0x2800, RZ ;  /* 0x00002800e4d67810 */ /* 0x040fe20007ffe0ff */
[----:B------:R3:W-:Y:S01]  /*22d0*/  @P1 LDGSTS.E.BYPASS.LTC128B.128 [R231+0xe100], [R28.64], !P6 ;  /* 0x0e1000001ce71fae */ /* 0x0007e2000f101d52 */
[----:B------:R-:W-:Y:S01]  /*22e0*/  IADD3 R213, R228, 0x3000, RZ ;  /* 0x00003000e4d57810 */ /* 0x000fe20007ffe0ff */
[----:B------:R-:W-:Y:S01]  /*22f0*/  IMAD.SHL.U32 R16, R14, 0x40, RZ ;  /* 0x000000400e107824 */ /* 0x000fe200078e00ff */
[----:B-1----:R-:W-:-:S02]  /*2300*/  IADD3 R30, P1, R20, R18, RZ ;  /* 0x00000012141e7210 */ /* 0x002fc40007f3e0ff */
[----:B------:R-:W-:Y:S02]  /*2310*/  IADD3 R212, R228, 0x3800, RZ ;  /* 0x00003800e4d47810 */ /* 0x000fe40007ffe0ff */
[----:B------:R-:W-:Y:S01]  /*2320*/  LOP3.LUT R16, R16, 0x1c0, RZ, 0xc0, !PT ;  /* 0x000001c010107812 */ /* 0x000fe200078ec0ff */
[----:B--2---:R-:W-:Y:S01]  /*2330*/  IMAD.X R31, R5, 0x1, R19, P1 ;  /* 0x00000001051f7824 */ /* 0x004fe200008e0613 */
[----:B----4-:R-:W-:Y:S02]  /*2340*/  IADD3 R14, P1, R18, R64, RZ ;  /* 0x00000040120e7210 */ /* 0x010fe40007f3e0ff */
[----:B------:R-:W-:Y:S02]  /*2350*/  LOP3.LUT R81, R16, 0x8, R81, 0xf8, !PT ;  /* 0x0000000810517812 */ /* 0x000fe400078ef851 */
[----:B------:R-:W-:Y:S01]  /*2360*/  SHF.R.U32.HI R16, RZ, 0x3, R16 ;  /* 0x00000003ff107819 */ /* 0x000fe20000011610 */
[----:B-----5:R-:W-:Y:S01]  /*2370*/  IMAD.X R15, R19, 0x1, R4, P1 ;  /* 0x00000001130f7824 */ /* 0x020fe200008e0604 */
[----:B------:R-:W-:Y:S01]  /*2380*/  IADD3 R211, R228, 0x4000, RZ ;  /* 0x00004000e4d37810 */ /* 0x000fe20007ffe0ff */
[----:B---3--:R-:W-:Y:S01]  /*2390*/  @P0 IMAD.WIDE R24, R244, 0x2, R12 ;  /* 0x00000002f4180825 */ /* 0x008fe200078e020c */
[----:B------:R-:W-:-:S02]  /*23a0*/  LOP3.LUT R81, R81, R16, RZ, 0x3c, !PT ;  /* 0x0000001051517212 */ /* 0x000fc400078e3cff */
[C---:B------:R-:W-:Y:S01]  /*23b0*/  IADD3 R210, R228.reuse, 0x4800, RZ ;  /* 0x00004800e4d27810 */ /* 0x040fe20007ffe0ff */
[--C-:B------:R-:W-:Y:S01]  /*23c0*/  @P0 IMAD.WIDE R22, R243, 0x2, R12.reuse ;  /* 0x00000002f3160825 */ /* 0x100fe200078e020c */
[----:B------:R1:W-:Y:S01]  /*23d0*/  @P0 LDGSTS.E.BYPASS.LTC128B.128 [R231+0x9100], [R24.64], !P3 ;  /* 0x0910000018e70fae */ /* 0x0003e2000d901d52 */
[----:B------:R-:W-:Y:S02]  /*23e0*/  IADD3 R209, R228, 0x5000, RZ ;  /* 0x00005000e4d17810 */ /* 0x000fe40007ffe0ff */
[--C-:B------:R-:W-:Y:S01]  /*23f0*/  @P0 IMAD.WIDE R26, R242, 0x2, R12.reuse ;  /* 0x00000002f21a0825 */ /* 0x100fe200078e020c */
[----:B------:R2:W-:Y:S01]  /*2400*/  @P0 LDGSTS.E.BYPASS.LTC128B.128 [R231+0xb100], [R22.64], !P5 ;  /* 0x0b10000016e70fae */ /* 0x0005e2000e901d52 */
[C---:B------:R-:W-:Y:S02]  /*2410*/  IADD3 R208, R228.reuse, 0x5800, RZ ;  /* 0x00005800e4d07810 */ /* 0x040fe40007ffe0ff */
[----:B------:R-:W-:Y:S01]  /*2420*/  @P0 IMAD.WIDE R18, R241, 0x2, R12 ;  /* 0x00000002f1120825 */ /* 0x000fe200078e020c */
[----:B------:R1:W-:Y:S01]  /*2430*/  @P0 LDGSTS.E.BYPASS.LTC128B.128 [R231+0xd100], [R26.64], !P4 ;  /* 0x0d1000001ae70fae */ /* 0x0003e2000e101d52 */
[----:B------:R-:W-:-:S02]  /*2440*/  IADD3 R207, R228, 0x6000, RZ ;  /* 0x00006000e4cf7810 */ /* 0x000fc40007ffe0ff */
[----:B------:R-:W-:Y:S01]  /*2450*/  IMAD.WIDE R12, R243, 0x2, RZ ;  /* 0x00000002f30c7825 */ /* 0x000fe200078e02ff */
[----:B------:R3:W-:Y:S01]  /*2460*/  @P0 LDGSTS.E.BYPASS.LTC128B.128 [R231+0xf100], [R18.64], !P6 ;  /* 0x0f10000012e70fae */ /* 0x0007e2000f101d52 */
[----:B------:R-:W-:Y:S02]  /*2470*/  IADD3 R206, R228, 0x6800, RZ ;  /* 0x00006800e4ce7810 */ /* 0x000fe40007ffe0ff */
[----:B------:R-:W-:Y:S01]  /*2480*/  IMAD.WIDE R16, R242, 0x2, RZ ;  /* 0x00000002f2107825 */ /* 0x000fe200078e02ff */
[----:B------:R-:W0:Y:S01]  /*2490*/  LDGDEPBAR ;  /* 0x00000000000079af */ /* 0x000e220000000000 */
[----:B------:R-:W-:Y:S02]  /*24a0*/  IADD3 R28, P1, R20, R12, RZ ;  /* 0x0000000c141c7210 */ /* 0x000fe40007f3e0ff */
[-C--:B------:R-:W-:Y:S01]  /*24b0*/  IADD3 R12, P0, R12, R64.reuse, RZ ;  /* 0x000000400c0c7210 */ /* 0x080fe20007f1e0ff */
[----:B------:R-:W-:Y:S01]  /*24c0*/  IMAD.IADD R230, R81, 0x1, R230 ;  /* 0x0000000151e67824 */ /* 0x000fe200078e02e6 */
[C---:B------:R-:W-:Y:S01]  /*24d0*/  IADD3 R205, R228.reuse, 0x7000, RZ ;  /* 0x00007000e4cd7810 */ /* 0x040fe20007ffe0ff */
[----:B------:R-:W-:Y:S01]  /*24e0*/  IMAD.X R29, R5, 0x1, R13, P1 ;  /* 0x00000001051d7824 */ /* 0x000fe200008e060d */
[----:B------:R-:W-:Y:S01]  /*24f0*/  IADD3 R204, R228, 0x7800, RZ ;  /* 0x00007800e4cc7810 */ /* 0x000fe20007ffe0ff */
[----:B------:R-:W-:Y:S01]  /*2500*/  IMAD.X R13, R13, 0x1, R4, P0 ;  /* 0x000000010d0d7824 */ /* 0x000fe200000e0604 */
[----:B------:R-:W-:Y:S01]  /*2510*/  IADD3 R66, P0, R16, R64, RZ ;  /* 0x0000004010427210 */ /* 0x000fe20007f1e0ff */
[----:B------:R-:W-:-:S04]  /*2520*/  IMAD.SHL.U32 R230, R230, 0x2, RZ ;  /* 0x00000002e6e67824 */ /* 0x000fc800078e00ff */
[----:B------:R-:W-:Y:S01]  /*2530*/  IMAD.X R67, R17, 0x1, R4, P0 ;  /* 0x0000000111437824 */ /* 0x000fe200000e0604 */
[----:B------:R-:W-:Y:S01]  /*2540*/  IADD3 R64, P0, R6, R64, RZ ;  /* 0x0000004006407210 */ /* 0x000fe20007f1e0ff */
[--C-:B------:R-:W-:Y:S01]  /*2550*/  IMAD R226, R2, 0x2, R230.reuse ;  /* 0x0000000202e27824 */ /* 0x100fe200078e02e6 */
[----:B--2---:R-:W-:Y:S01]  /*2560*/  IADD3 R22, P1, R20, R16, RZ ;  /* 0x0000001014167210 */ /* 0x004fe20007f3e0ff */
[----:B------:R-:W-:Y:S02]  /*2570*/  IMAD R225, R3, 0x2, R230 ;  /* 0x0000000203e17824 */ /* 0x000fe400078e02e6 */
[----:B------:R-:W-:Y:S01]  /*2580*/  IMAD.X R65, R7, 0x1, R4, P0 ;  /* 0x0000000107417824 */ /* 0x000fe200000e0604 */
[----:B------:R-:W-:Y:S01]  /*2590*/  ISETP.LT.OR P0, PT, R8, 0x1, P2 ;  /* 0x000000010800780c */ /* 0x000fe20001701670 */
[----:B------:R-:W-:Y:S01]  /*25a0*/  IMAD.X R23, R5, 0x1, R17, P1 ;  /* 0x0000000105177824 */ /* 0x000fe200008e0611 */
[----:B------:R-:W-:Y:S01]  /*25b0*/  IADD3 R20, P1, R20, R6, RZ ;  /* 0x0000000614147210 */ /* 0x000fe20007f3e0ff */
[----:B------:R-:W-:-:S04]  /*25c0*/  DEPBAR.LE SB0, 0x1 ;  /* 0x000080400000791a */ /* 0x000fc80000000000 */
[----:B------:R-:W-:-:S04]  /*25d0*/  DEPBAR.LE SB0, 0x0 ;  /* 0x000080000000791a */ /* 0x000fc80000000000 */
[----:B------:R-:W-:Y:S01]  /*25e0*/  BAR.SYNC.DEFER_BLOCKING 0x0 ;  /* 0x0000000000007b1d */ /* 0x000fe20000010000 */
[----:B------:R-:W-:Y:S01]  /*25f0*/  IMAD.X R21, R5, 0x1, R7, P1 ;  /* 0x0000000105157824 */ /* 0x000fe200008e0607 */
[----:B------:R-:W-:Y:S01]  /*2600*/  ISETP.GE.AND P1, PT, R10, c[0x0][0x1d4], PT ;  /* 0x000075000a007a0c */ /* 0x000fe20003f26270 */
[----:B------:R-:W-:Y:S01]  /*2610*/  IMAD R223, R3, 0x2, R226 ;  /* 0x0000000203df7824 */ /* 0x000fe200078e02e2 */
[----:B------:R-:W-:Y:S02]  /*2620*/  ISETP.GE.AND P2, PT, R9, c[0x0][0x1d4], PT ;  /* 0x0000750009007a0c */ /* 0x000fe40003f46270 */
[----:B------:R-:W-:Y:S04]  /*2630*/  LDSM.16.M88.4 R68, [R230+0x10100] ;  /* 0x01010000e644783b */ /* 0x000fe80000000200 */
[----:B------:R-:W-:Y:S04]  /*2640*/  LDSM.16.M88.4 R48, [R226+0x10100] ;  /* 0x01010000e230783b */ /* 0x000fe80000000200 */
[----:B------:R-:W2:Y:S04]  /*2650*/  LDSM.16.M88.4 R40, [R229+0x8100] ;  /* 0x00810000e528783b */ /* 0x000ea80000000200 */
[----:B------:R-:W4:Y:S04]  /*2660*/  LDSM.16.M88.4 R32, [R229+0x8900] ;  /* 0x00890000e520783b */ /* 0x000f280000000200 */
[----:B-1----:R-:W-:Y:S04]  /*2670*/  LDSM.16.M88.4 R24, [R229+0x9100] ;  /* 0x00910000e518783b */ /* 0x002fe80000000200 */
[----:B------:R-:W-:Y:S04]  /*2680*/  LDSM.16.M88.4 R4, [R229+0x9900] ;  /* 0x00990000e504783b */ /* 0x000fe80000000200 */
[----:B------:R-:W1:Y:S04]  /*2690*/  LDSM.16.M88.4 R56, [R228] ;  /* 0x00000000e438783b */ /* 0x000e680000000200 */
[----:B---3--:R-:W3:Y:S04]  /*26a0*/  LDSM.16.M88.4 R16, [R228+0x800] ;  /* 0x00080000e410783b */ /* 0x008ee80000000200 */
[----:B------:R-:W5:Y:S04]  /*26b0*/  LDSM.16.M88.4 R60, [R228+0x1000] ;  /* 0x00100000e43c783b */ /* 0x000f680000000200 */
[----:B------:R-:W1:Y:S04]  /*26c0*/  LDSM.16.M88.4 R52, [R228+0x1800] ;  /* 0x00180000e434783b */ /* 0x000e680000000200 */
[----:B------:R-:W-:Y:S01]  /*26d0*/  @!PT LDS RZ, [RZ] ;  /* 0x00000000fffff984 */ /* 0x000fe20000000800 */
[----:B------:R-:W-:Y:S01]  /*26e0*/  @!PT LDS RZ, [RZ] ;  /* 0x00000000fffff984 */ /* 0x000fe20000000800 */
[----:B------:R-:W-:Y:S01]  /*26f0*/  @!PT LDS RZ, [RZ] ;  /* 0x00000000fffff984 */ /* 0x000fe20000000800 */
[----:B------:R1:W-:Y:S01]  /*2700*/  LDGSTS.E.BYPASS.LTC128B.128 [R231+0x100], [R30.64], !P0 ;  /* 0x001000001ee77fae */ /* 0x0003e2000c101d52 */
[C---:B------:R-:W-:Y:S01]  /*2710*/  ISETP.LT.OR P0, PT, R8.reuse, 0x1, P1 ;  /* 0x000000010800780c */ /* 0x040fe20000f01670 */
[C---:B--2---:R-:W-:Y:S11]  /*2720*/  HMMA.16816.F32.BF16 R44, R68.reuse, R40, RZ ;  /* 0x00000028442c723c */ /* 0x044ff600000418ff */
[----:B------:R-:W-:Y:S01]  /*2730*/  @!UPT UIADD3 URZ, URZ, URZ, URZ ;  /* 0x0000003f3f3ff290 */ /* 0x000fe2000fffe03f */
[----:B------:R2:W-:Y:S01]  /*2740*/  LDGSTS.E.BYPASS.LTC128B.128 [R231+0x2100], [R28.64], !P0 ;  /* 0x021000001ce77fae */ /* 0x0005e2000c101d52 */
[----:B------:R-:W-:Y:S01]  /*2750*/  ISETP.LT.OR P0, PT, R8, 0x1, P2 ;  /* 0x000000010800780c */ /* 0x000fe20001701670 */
[----:B------:R-:W-:Y:S01]  /*2760*/  HMMA.16816.F32.BF16 R40, R68, R42, RZ ;  /* 0x0000002a4428723c */ /* 0x000fe200000418ff */
[----:B------:R-:W-:Y:S01]  /*2770*/  ISETP.GE.AND P2, PT, R0, c[0x0][0x1d4], PT ;  /* 0x0000750000007a0c */ /* 0x000fe20003f46270 */
[----:B------:R-:W-:-:S06]  /*2780*/  IMAD.MOV.U32 R0, RZ, RZ, 0x40 ;  /* 0x00000040ff007424 */ /* 0x000fcc00078e00ff */
[----:B----4-:R-:W-:Y:S04]  /*2790*/  HMMA.16816.F32.BF16 R36, R68, R32, RZ ;  /* 0x000000204424723c */ /* 0x010fe800000418ff */
[----:B------:R4:W-:Y:S01]  /*27a0*/  LDGSTS.E.BYPASS.LTC128B.128 [R231+0x4100], [R22.64], !P0 ;  /* 0x0410000016e77fae */ /* 0x0009e2000c101d52 */
[----:B------:R-:W-:-:S03]  /*27b0*/  ISETP.LT.OR P0, PT, R8, 0x1, P2 ;  /* 0x000000010800780c */ /* 0x000fc60001701670 */
[----:B------:R-:W-:Y:S08]  /*27c0*/  HMMA.16816.F32.BF16 R32, R68, R34, RZ ;  /* 0x000000224420723c */ /* 0x000ff000000418ff */
[----:B-1----:R-:W-:Y:S02]  /*27d0*/  HMMA.16816.F32.BF16 R44, R48, R56, R44 ;  /* 0x00000038302c723c */ /* 0x002fe4000004182c */
[----:B------:R4:W-:Y:S01]  /*27e0*/  LDGSTS.E.BYPASS.LTC128B.128 [R231+0x6100], [R20.64], !P0 ;  /* 0x0610000014e77fae */ /* 0x0009e2000c101d52 */
[----:B------:R-:W-:-:S04]  /*27f0*/  ISETP.GE.AND P0, PT, R244, c[0x0][0x1d4], PT ;  /* 0x00007500f4007a0c */ /* 0x000fc80003f06270 */
[C---:B------:R-:W-:Y:S01]  /*2800*/  ISETP.LT.OR P0, PT, R8.reuse, 0x21, P0 ;  /* 0x000000210800780c */ /* 0x040fe20000701670 */
[C---:B--2---:R-:W-:Y:S08]  /*2810*/  HMMA.16816.F32.BF16 R28, R68.reuse, R24, RZ ;  /* 0x00000018441c723c */ /* 0x044ff000000418ff */
[----:B------:R-:W-:Y:S04]  /*2820*/  HMMA.16816.F32.BF16 R24, R68, R26, RZ ;  /* 0x0000001a4418723c */ /* 0x000fe800000418ff */
[----:B------:R1:W-:Y:S01]  /*2830*/  LDGSTS.E.BYPASS.LTC128B.128 [R231+0x1100], [R14.64], !P0 ;  /* 0x011000000ee77fae */ /* 0x0003e2000c101d52 */
[----:B------:R-:W-:-:S02]  /*2840*/  ISETP.LT.OR P0, PT, R8, 0x21, P1 ;  /* 0x000000210800780c */ /* 0x000fc40000f01670 */
[----:B------:R-:W-:Y:S01]  /*2850*/  ISETP.GE.AND P1, PT, R9, c[0x0][0x1d4], PT ;  /* 0x0000750009007a0c */ /* 0x000fe20003f26270 */
[----:B------:R-:W-:Y:S03]  /*2860*/  HMMA.16816.F32.BF16 R40, R48, R58, R40 ;  /* 0x0000003a3028723c */ /* 0x000fe60000041828 */
[----:B------:R-:W-:-:S05]  /*2870*/  ISETP.LT.OR P1, PT, R8, 0x21, P1 ;  /* 0x000000210800780c */ /* 0x000fca0000f21670 */
[----:B----4-:R-:W-:Y:S02]  /*2880*/  HMMA.16816.F32.BF16 R20, R68, R4, RZ ;  /* 0x000000044414723c */ /* 0x010fe400000418ff */
        /* <DEDUP_REMOVED lines=9> */
[----:B---3--:R-:W-:Y:S04]  /*2920*/  HMMA.16816.F32.BF16 R36, R48, R16, R36 ;  /* 0x000000103024723c */ /* 0x008fe80000041824 */
[----:B------:R2:W-:Y:S01]  /*2930*/  LDGSTS.E.BYPASS.LTC128B.128 [R231+0x7100], [R64.64], !P0 ;  /* 0x0710000040e77fae */ /* 0x0005e2000c101d52 */
[----:B------:R-:W-:-:S03]  /*2940*/  PLOP3.LUT P0, PT, PT, PT, UP2, 0x40, 0x0 ;  /* 0x000000000000781c */ /* 0x000fc60003f0e828 */
[----:B------:R-:W-:Y:S01]  /*2950*/  LDSM.16.M88.4 R4, [R225+0x10100] ;  /* 0x01010000e104783b */ /* 0x000fe20000000200 */
[C---:B------:R-:W-:Y:S03]  /*2960*/  HMMA.16816.F32.BF16 R32, R48.reuse, R18, R32 ;  /* 0x000000123020723c */ /* 0x040fe60000041820 */
[----:B------:R-:W3:Y:S04]  /*2970*/  LDSM.16.M88.4 R8, [R224+0x8100] ;  /* 0x00810000e008783b */ /* 0x000ee80000000200 */
[----:B-1----:R-:W1:Y:S01]  /*2980*/  LDSM.16.M88.4 R12, [R224+0x8900] ;  /* 0x00890000e00c783b */ /* 0x002e620000000200 */
[C---:B-----5:R-:W-:Y:S03]  /*2990*/  HMMA.16816.F32.BF16 R28, R48.reuse, R60, R28 ;  /* 0x0000003c301c723c */ /* 0x060fe6000004181c */
[----:B------:R-:W4:Y:S04]  /*29a0*/  LDSM.16.M88.4 R56, [R224+0x9100] ;  /* 0x00910000e038783b */ /* 0x000f280000000200 */
[----:B------:R-:W5:Y:S01]  /*29b0*/  LDSM.16.M88.4 R16, [R224+0x9900] ;  /* 0x00990000e010783b */ /* 0x000f620000000200 */
[C---:B------:R-:W-:Y:S03]  /*29c0*/  HMMA.16816.F32.BF16 R24, R48.reuse, R62, R24 ;  /* 0x0000003e3018723c */ /* 0x040fe60000041818 */
[----:B------:R-:W-:Y:S04]  /*29d0*/  LDSM.16.M88.4 R60, [R224+0xb900] ;  /* 0x00b90000e03c783b */ /* 0x000fe80000000200 */
[----:B------:R-:W-:Y:S01]  /*29e0*/  LDSM.16.M88.4 R72, [R216+0x3000] ;  /* 0x00300000d848783b */ /* 0x000fe20000000200 */
[C---:B------:R-:W-:Y:S03]  /*29f0*/  HMMA.16816.F32.BF16 R20, R48.reuse, R52, R20 ;  /* 0x000000343014723c */ /* 0x040fe60000041814 */
[----:B--2---:R-:W-:Y:S04]  /*2a00*/  LDSM.16.M88.4 R64, [R229+0xd100] ;  /* 0x00d10000e540783b */ /* 0x004fe80000000200 */
[----:B------:R-:W-:Y:S01]  /*2a10*/  LDSM.16.M88.4 R76, [R224+0xd900] ;  /* 0x00d90000e04c783b */ /* 0x000fe20000000200 */
[----:B------:R-:W-:Y:S03]  /*2a20*/  HMMA.16816.F32.BF16 R68, R48, R54, R68 ;  /* 0x000000363044723c */ /* 0x000fe60000041844 */
[----:B------:R-:W-:Y:S04]  /*2a30*/  LDSM.16.M88.4 R48, [R223+0x10100] ;  /* 0x01010000df30783b */ /* 0x000fe80000000200 */
[----:B------:R-:W-:Y:S01]  /*2a40*/  LDSM.16.M88.4 R52, [R216+0x800] ;  /* 0x00080000d834783b */ /* 0x000fe20000000200 */
[C---:B---3--:R-:W-:Y:S03]  /*2a50*/  HMMA.16816.F32.BF16 R44, R4.reuse, R8, R44 ;  /* 0x00000008042c723c */ /* 0x048fe6000004182c */
[----:B------:R-:W0:Y:S05]  /*2a60*/  LDGDEPBAR ;  /* 0x00000000000079af */ /* 0x000e2a0000000000 */
[C---:B------:R-:W-:Y:S01]  /*2a70*/  HMMA.16816.F32.BF16 R40, R4.reuse, R10, R40 ;  /* 0x0000000a0428723c */ /* 0x040fe20000041828 */
[----:B------:R-:W2:Y:S07]  /*2a80*/  LDSM.16.M88.4 R8, [R216] ;  /* 0x00000000d808783b */ /* 0x000eae0000000200 */
[C---:B-1----:R-:W-:Y:S08]  /*2a90*/  HMMA.16816.F32.BF16 R36, R4.reuse, R12, R36 ;  /* 0x0000000c0424723c */ /* 0x042ff00000041824 */
[C---:B------:R-:W-:Y:S01]  /*2aa0*/  HMMA.16816.F32.BF16 R32, R4.reuse, R14, R32 ;  /* 0x0000000e0420723c */ /* 0x040fe20000041820 */
[----:B------:R-:W1:Y:S07]  /*2ab0*/  LDSM.16.M88.4 R12, [R216+0x1000] ;  /* 0x00100000d80c783b */ /* 0x000e6e0000000200 */
[C---:B----4-:R-:W-:Y:S08]  /*2ac0*/  HMMA.16816.F32.BF16 R28, R4.reuse, R56, R28 ;  /* 0x00000038041c723c */ /* 0x050ff0000004181c */
[C---:B------:R-:W-:Y:S01]  /*2ad0*/  HMMA.16816.F32.BF16 R24, R4.reuse, R58, R24 ;  /* 0x0000003a0418723c */ /* 0x040fe20000041818 */
[----:B------:R-:W3:Y:S07]  /*2ae0*/  LDSM.16.M88.4 R56, [R216+0x1800] ;  /* 0x00180000d838783b */ /* 0x000eee0000000200 */
[C---:B-----5:R-:W-:Y:S08]  /*2af0*/  HMMA.16816.F32.BF16 R20, R4.reuse, R16, R20 ;  /* 0x000000100414723c */ /* 0x060ff00000041814 */
[----:B------:R-:W-:Y:S01]  /*2b00*/  HMMA.16816.F32.BF16 R68, R4, R18, R68 ;  /* 0x000000120444723c */ /* 0x000fe20000041844 */
[----:B------:R-:W-:Y:S04]  /*2b10*/  LDSM.16.M88.4 R4, [R230+0x14100] ;  /* 0x01410000e604783b */ /* 0x000fe80000000200 */
[----:B------:R-:W4:Y:S03]  /*2b20*/  LDSM.16.M88.4 R16, [R229+0xa100] ;  /* 0x00a10000e510783b */ /* 0x000f260000000200 */
[C---:B--2---:R-:W-:Y:S08]  /*2b30*/  HMMA.16816.F32.BF16 R44, R48.reuse, R8, R44 ;  /* 0x00000008302c723c */ /* 0x044ff0000004182c */
[C---:B------:R-:W-:Y:S01]  /*2b40*/  HMMA.16816.F32.BF16 R40, R48.reuse, R10, R40 ;  /* 0x0000000a3028723c */ /* 0x040fe20000041828 */
[----:B------:R-:W2:Y:S07]  /*2b50*/  LDSM.16.M88.4 R8, [R229+0xa900] ;  /* 0x00a90000e508783b */ /* 0x000eae0000000200 */
        /* <DEDUP_REMOVED lines=8> */
[----:B------:R-:W-:Y:S04]  /*2be0*/  LDSM.16.M88.4 R48, [R228+0x2000] ;  /* 0x00200000e430783b */ /* 0x000fe80000000200 */
[----:B------:R-:W-:Y:S03]  /*2bf0*/  LDSM.16.M88.4 R56, [R228+0x3000] ;  /* 0x00300000e438783b */ /* 0x000fe60000000200 */
[C---:B----4-:R-:W-:Y:S08]  /*2c00*/  HMMA.16816.F32.BF16 R44, R4.reuse, R16, R44 ;  /* 0x00000010042c723c */ /* 0x050ff0000004182c */
[C---:B------:R-:W-:Y:S01]  /*2c10*/  HMMA.16816.F32.BF16 R40, R4.reuse, R18, R40 ;  /* 0x000000120428723c */ /* 0x040fe20000041828 */
[----:B------:R-:W3:Y:S07]  /*2c20*/  LDSM.16.M88.4 R16, [R226+0x14100] ;  /* 0x01410000e210783b */ /* 0x000eee0000000200 */
[C---:B--2---:R-:W-:Y:S08]  /*2c30*/  HMMA.16816.F32.BF16 R36, R4.reuse, R8, R36 ;  /* 0x000000080424723c */ /* 0x044ff00000041824 */
[C---:B------:R-:W-:Y:S01]  /*2c40*/  HMMA.16816.F32.BF16 R32, R4.reuse, R10, R32 ;  /* 0x0000000a0420723c */ /* 0x040fe20000041820 */
[----:B------:R-:W2:Y:S07]  /*2c50*/  LDSM.16.M88.4 R8, [R228+0x2800] ;  /* 0x00280000e408783b */ /* 0x000eae0000000200 */
[C---:B-----5:R-:W-:Y:S08]  /*2c60*/  HMMA.16816.F32.BF16 R28, R4.reuse, R52, R28 ;  /* 0x00000034041c723c */ /* 0x060ff0000004181c */
[C---:B------:R-:W-:Y:S01]  /*2c70*/  HMMA.16816.F32.BF16 R24, R4.reuse, R54, R24 ;  /* 0x000000360418723c */ /* 0x040fe20000041818 */
[----:B------:R-:W4:Y:S07]  /*2c80*/  LDSM.16.M88.4 R52, [R228+0x3800] ;  /* 0x00380000e434783b */ /* 0x000f2e0000000200 */
[C---:B-1----:R-:W-:Y:S08]  /*2c90*/  HMMA.16816.F32.BF16 R20, R4.reuse, R12, R20 ;  /* 0x0000000c0414723c */ /* 0x042ff00000041814 */
[----:B------:R-:W-:Y:S01]  /*2ca0*/  HMMA.16816.F32.BF16 R68, R4, R14, R68 ;  /* 0x0000000e0444723c */ /* 0x000fe20000041844 */
[----:B------:R-:W-:Y:S04]  /*2cb0*/  LDSM.16.M88.4 R12, [R225+0x14100] ;  /* 0x01410000e10c783b */ /* 0x000fe80000000200 */
[----:B------:R-:W1:Y:S03]  /*2cc0*/  LDSM.16.M88.4 R4, [R224+0xa100] ;  /* 0x00a10000e004783b */ /* 0x000e660000000200 */
[C---:B---3--:R-:W-:Y:S08]  /*2cd0*/  HMMA.16816.F32.BF16 R44, R16.reuse, R48, R44 ;  /* 0x00000030102c723c */ /* 0x048ff0000004182c */
[C---:B------:R-:W-:Y:S01]  /*2ce0*/  HMMA.16816.F32.BF16 R40, R16.reuse, R50, R40 ;  /* 0x000000321028723c */ /* 0x040fe20000041828 */
[----:B------:R-:W3:Y:S07]  /*2cf0*/  LDSM.16.M88.4 R48, [R224+0xa900] ;  /* 0x00a90000e030783b */ /* 0x000eee0000000200 */
[C---:B--2---:R-:W-:Y:S08]  /*2d00*/  HMMA.16816.F32.BF16 R36, R16.reuse, R8, R36 ;  /* 0x000000081024723c */ /* 0x044ff00000041824 */
[C---:B------:R-:W-:Y:S01]  /*2d10*/  HMMA.16816.F32.BF16 R32, R16.reuse, R10, R32 ;  /* 0x0000000a1020723c */ /* 0x040fe20000041820 */
[----:B------:R-:W2:Y:S07]  /*2d20*/  LDSM.16.M88.4 R8, [R224+0xb100] ;  /* 0x00b10000e008783b */ /* 0x000eae0000000200 */
[C---:B------:R-:W-:Y:S08]  /*2d30*/  HMMA.16816.F32.BF16 R28, R16.reuse, R56, R28 ;  /* 0x00000038101c723c */ /* 0x040ff0000004181c */
[C---:B------:R-:W-:Y:S01]  /*2d40*/  HMMA.16816.F32.BF16 R24, R16.reuse, R58, R24 ;  /* 0x0000003a1018723c */ /* 0x040fe20000041818 */
[----:B------:R-:W-:Y:S07]  /*2d50*/  LDSM.16.M88.4 R56, [R216+0x3800] ;  /* 0x00380000d838783b */ /* 0x000fee0000000200 */
[C---:B----4-:R-:W-:Y:S08]  /*2d60*/  HMMA.16816.F32.BF16 R20, R16.reuse, R52, R20 ;  /* 0x000000341014723c */ /* 0x050ff00000041814 */
[----:B------:R-:W-:Y:S01]  /*2d70*/  HMMA.16816.F32.BF16 R68, R16, R54, R68 ;  /* 0x000000361044723c */ /* 0x000fe20000041844 */
[----:B------:R-:W-:Y:S04]  /*2d80*/  LDSM.16.M88.4 R52, [R223+0x14100] ;  /* 0x01410000df34783b */ /* 0x000fe80000000200 */
[----:B------:R-:W4:Y:S03]  /*2d90*/  LDSM.16.M88.4 R16, [R216+0x2000] ;  /* 0x00200000d810783b */ /* 0x000f260000000200 */
[C---:B-1----:R-:W-:Y:S08]  /*2da0*/  HMMA.16816.F32.BF16 R44, R12.reuse, R4, R44 ;  /* 0x000000040c2c723c */ /* 0x042ff0000004182c */
[C---:B------:R-:W-:Y:S01]  /*2db0*/  HMMA.16816.F32.BF16 R40, R12.reuse, R6, R40 ;  /* 0x000000060c28723c */ /* 0x040fe20000041828 */
[----:B------:R-:W1:Y:S07]  /*2dc0*/  LDSM.16.M88.4 R4, [R216+0x2800] ;  /* 0x00280000d804783b */ /* 0x000e6e0000000200 */
[C---:B---3--:R-:W-:Y:S08]  /*2dd0*/  HMMA.16816.F32.BF16 R36, R12.reuse, R48, R36 ;  /* 0x000000300c24723c */ /* 0x048ff00000041824 */
[C---:B------:R-:W-:Y:S01]  /*2de0*/  HMMA.16816.F32.BF16 R32, R12.reuse, R50, R32 ;  /* 0x000000320c20723c */ /* 0x040fe20000041820 */
[----:B------:R-:W-:Y:S07]  /*2df0*/  LDSM.16.M88.4 R48, [R229+0xc100] ;  /* 0x00c10000e530783b */ /* 0x000fee0000000200 */
[C---:B--2---:R-:W-:Y:S08]  /*2e00*/  HMMA.16816.F32.BF16 R28, R12.reuse, R8, R28 ;  /* 0x000000080c1c723c */ /* 0x044ff0000004181c */
[C---:B------:R-:W-:Y:S01]  /*2e10*/  HMMA.16816.F32.BF16 R24, R12.reuse, R10, R24 ;  /* 0x0000000a0c18723c */ /* 0x040fe20000041818 */
[----:B------:R-:W2:Y:S07]  /*2e20*/  LDSM.16.M88.4 R8, [R230+0x18100] ;  /* 0x01810000e608783b */ /* 0x000eae0000000200 */
[C---:B------:R-:W-:Y:S08]  /*2e30*/  HMMA.16816.F32.BF16 R20, R12.reuse, R60, R20 ;  /* 0x0000003c0c14723c */ /* 0x040ff00000041814 */
[----:B------:R-:W-:Y:S01]  /*2e40*/  HMMA.16816.F32.BF16 R68, R12, R62, R68 ;  /* 0x0000003e0c44723c */ /* 0x000fe20000041844 */
[----:B------:R-:W3:Y:S04]  /*2e50*/  LDSM.16.M88.4 R12, [R229+0xc900] ;  /* 0x00c90000e50c783b */ /* 0x000ee80000000200 */
[----:B------:R-:W5:Y:S03]  /*2e60*/  LDSM.16.M88.4 R60, [R229+0xd900] ;  /* 0x00d90000e53c783b */ /* 0x000f660000000200 */
        /* <DEDUP_REMOVED lines=10> */
[----:B------:R-:W-:Y:S01]  /*2f10*/  HMMA.16816.F32.BF16 R68, R52, R58, R68 ;  /* 0x0000003a3444723c */ /* 0x000fe20000041844 */
[----:B------:R-:W4:Y:S04]  /*2f20*/  LDSM.16.M88.4 R56, [R228+0x4800] ;  /* 0x00480000e438783b */ /* 0x000f280000000200 */
[----:B------:R-:W1:Y:S03]  /*2f30*/  LDSM.16.M88.4 R52, [R228+0x5000] ;  /* 0x00500000e434783b */ /* 0x000e660000000200 */
[C---:B--2---:R-:W-:Y:S08]  /*2f40*/  HMMA.16816.F32.BF16 R44, R8.reuse, R48, R44 ;  /* 0x00000030082c723c */ /* 0x044ff0000004182c */
[C---:B------:R-:W-:Y:S01]  /*2f50*/  HMMA.16816.F32.BF16 R40, R8.reuse, R50, R40 ;  /* 0x000000320828723c */ /* 0x040fe20000041828 */
[----:B------:R-:W2:Y:S07]  /*2f60*/  LDSM.16.M88.4 R48, [R228+0x5800] ;  /* 0x00580000e430783b */ /* 0x000eae0000000200 */
[C---:B---3--:R-:W-:Y:S08]  /*2f70*/  HMMA.16816.F32.BF16 R36, R8.reuse, R12, R36 ;  /* 0x0000000c0824723c */ /* 0x048ff00000041824 */
[C---:B------:R-:W-:Y:S01]  /*2f80*/  HMMA.16816.F32.BF16 R32, R8.reuse, R14, R32 ;  /* 0x0000000e0820723c */ /* 0x040fe20000041820 */
[----:B------:R-:W-:Y:S07]  /*2f90*/  LDSM.16.M88.4 R12, [R224+0xc100] ;  /* 0x00c10000e00c783b */ /* 0x000fee0000000200 */
[C---:B------:R-:W-:Y:S08]  /*2fa0*/  HMMA.16816.F32.BF16 R28, R8.reuse, R64, R28 ;  /* 0x00000040081c723c */ /* 0x040ff0000004181c */
[C---:B------:R-:W-:Y:S01]  /*2fb0*/  HMMA.16816.F32.BF16 R24, R8.reuse, R66, R24 ;  /* 0x000000420818723c */ /* 0x040fe20000041818 */
[----:B------:R-:W-:Y:S07]  /*2fc0*/  LDSM.16.M88.4 R64, [R223+0x18100] ;  /* 0x01810000df40783b */ /* 0x000fee0000000200 */
[C---:B-----5:R-:W-:Y:S08]  /*2fd0*/  HMMA.16816.F32.BF16 R20, R8.reuse, R60, R20 ;  /* 0x0000003c0814723c */ /* 0x060ff00000041814 */
[----:B------:R-:W-:Y:S01]  /*2fe0*/  HMMA.16816.F32.BF16 R68, R8, R62, R68 ;  /* 0x0000003e0844723c */ /* 0x000fe20000041844 */
[----:B------:R-:W3:Y:S04]  /*2ff0*/  LDSM.16.M88.4 R8, [R224+0xc900] ;  /* 0x00c90000e008783b */ /* 0x000ee80000000200 */
[----:B------:R-:W-:Y:S03]  /*3000*/  LDSM.16.M88.4 R60, [R216+0x4000] ;  /* 0x00400000d83c783b */ /* 0x000fe60000000200 */
[C---:B-1----:R-:W-:Y:S08]  /*3010*/  HMMA.16816.F32.BF16 R44, R16.reuse, R4, R44 ;  /* 0x00000004102c723c */ /* 0x042ff0000004182c */
[C---:B------:R-:W-:Y:S01]  /*3020*/  HMMA.16816.F32.BF16 R40, R16.reuse, R6, R40 ;  /* 0x000000061028723c */ /* 0x040fe20000041828 */
[----:B------:R-:W1:Y:S07]  /*3030*/  LDSM.16.M88.4 R4, [R224+0xd100] ;  /* 0x00d10000e004783b */ /* 0x000e6e0000000200 */
[C---:B----4-:R-:W-:Y:S08]  /*3040*/  HMMA.16816.F32.BF16 R36, R16.reuse, R56, R36 ;  /* 0x000000381024723c */ /* 0x050ff00000041824 */
[C---:B------:R-:W-:Y:S01]  /*3050*/  HMMA.16816.F32.BF16 R32, R16.reuse, R58, R32 ;  /* 0x0000003a1020723c */ /* 0x040fe20000041820 */
[----:B------:R-:W4:Y:S07]  /*3060*/  LDSM.16.M88.4 R56, [R216+0x4800] ;  /* 0x00480000d838783b */ /* 0x000f2e0000000200 */
[C---:B------:R-:W-:Y:S08]  /*3070*/  HMMA.16816.F32.BF16 R28, R16.reuse, R52, R28 ;  /* 0x00000034101c723c */ /* 0x040ff0000004181c */
[C---:B------:R-:W-:Y:S01]  /*3080*/  HMMA.16816.F32.BF16 R24, R16.reuse, R54, R24 ;  /* 0x000000361018723c */ /* 0x040fe20000041818 */
[----:B------:R-:W5:Y:S07]  /*3090*/  LDSM.16.M88.4 R52, [R216+0x5000] ;  /* 0x00500000d834783b */ /* 0x000f6e0000000200 */
[C---:B--2---:R-:W-:Y:S08]  /*30a0*/  HMMA.16816.F32.BF16 R20, R16.reuse, R48, R20 ;  /* 0x000000301014723c */ /* 0x044ff00000041814 */
[----:B------:R-:W-:Y:S01]  /*30b0*/  HMMA.16816.F32.BF16 R68, R16, R50, R68 ;  /* 0x000000321044723c */ /* 0x000fe20000041844 */
[----:B------:R-:W2:Y:S04]  /*30c0*/  LDSM.16.M88.4 R48, [R216+0x5800] ;  /* 0x00580000d830783b */ /* 0x000ea80000000200 */
[----:B------:R-:W-:Y:S03]  /*30d0*/  LDSM.16.M88.4 R16, [R230+0x1c100] ;  /* 0x01c10000e610783b */ /* 0x000fe60000000200 */
        /* <DEDUP_REMOVED lines=8> */
[----:B------:R-:W1:Y:S07]  /*3160*/  LDSM.16.M88.4 R12, [R229+0xe100] ;  /* 0x00e10000e50c783b */ /* 0x000e6e0000000200 */
[C---:B------:R-:W-:Y:S08]  /*3170*/  HMMA.16816.F32.BF16 R20, R72.reuse, R76, R20 ;  /* 0x0000004c4814723c */ /* 0x040ff00000041814 */
[----:B------:R-:W-:Y:S08]  /*3180*/  HMMA.16816.F32.BF16 R68, R72, R78, R68 ;  /* 0x0000004e4844723c */ /* 0x000ff00000041844 */
[C---:B----4-:R-:W-:Y:S08]  /*3190*/  HMMA.16816.F32.BF16 R36, R64.reuse, R56, R36 ;  /* 0x000000384024723c */ /* 0x050ff00000041824 */
[C---:B------:R-:W-:Y:S01]  /*31a0*/  HMMA.16816.F32.BF16 R32, R64.reuse, R58, R32 ;  /* 0x0000003a4020723c */ /* 0x040fe20000041820 */
[----:B------:R-:W-:Y:S07]  /*31b0*/  LDSM.16.M88.4 R56, [R228+0x6000] ;  /* 0x00600000e438783b */ /* 0x000fee0000000200 */
[C---:B-----5:R-:W-:Y:S08]  /*31c0*/  HMMA.16816.F32.BF16 R28, R64.reuse, R52, R28 ;  /* 0x00000034401c723c */ /* 0x060ff0000004181c */
[C---:B------:R-:W-:Y:S01]  /*31d0*/  HMMA.16816.F32.BF16 R24, R64.reuse, R54, R24 ;  /* 0x000000364018723c */ /* 0x040fe20000041818 */
[----:B------:R-:W4:Y:S07]  /*31e0*/  LDSM.16.M88.4 R52, [R229+0xf900] ;  /* 0x00f90000e534783b */ /* 0x000f2e0000000200 */
[C---:B------:R-:W-:Y:S08]  /*31f0*/  HMMA.16816.F32.BF16 R44, R64.reuse, R60, R44 ;  /* 0x0000003c402c723c */ /* 0x040ff0000004182c */
[C---:B------:R-:W-:Y:S01]  /*3200*/  HMMA.16816.F32.BF16 R40, R64.reuse, R62, R40 ;  /* 0x0000003e4028723c */ /* 0x040fe20000041828 */
[----:B------:R-:W-:Y:S07]  /*3210*/  LDSM.16.M88.4 R60, [R226+0x1c100] ;  /* 0x01c10000e23c783b */ /* 0x000fee0000000200 */
[C---:B--2---:R-:W-:Y:S01]  /*3220*/  HMMA.16816.F32.BF16 R72, R64.reuse, R48, R20 ;  /* 0x000000304048723c */ /* 0x044fe20000041814 */
[----:B------:R-:W2:Y:S07]  /*3230*/  LDSM.16.M88.4 R20, [R228+0x6800] ;  /* 0x00680000e414783b */ /* 0x000eae0000000200 */
[----:B------:R-:W-:Y:S01]  /*3240*/  HMMA.16816.F32.BF16 R68, R64, R50, R68 ;  /* 0x000000324044723c */ /* 0x000fe20000041844 */
[----:B------:R-:W5:Y:S04]  /*3250*/  LDSM.16.M88.4 R48, [R228+0x7000] ;  /* 0x00700000e430783b */ /* 0x000f680000000200 */
[----:B------:R-:W-:Y:S03]  /*3260*/  LDSM.16.M88.4 R64, [R216+0x6800] ;  /* 0x00680000d840783b */ /* 0x000fe60000000200 */
        /* <DEDUP_REMOVED lines=9> */
[C---:B----4-:R-:W-:Y:S08]  /*3300*/  HMMA.16816.F32.BF16 R72, R16.reuse, R52, R72 ;  /* 0x000000341048723c */ /* 0x050ff00000041848 */
[----:B------:R-:W-:Y:S01]  /*3310*/  HMMA.16816.F32.BF16 R68, R16, R54, R68 ;  /* 0x000000361044723c */ /* 0x000fe20000041844 */
[----:B------:R-:W-:Y:S04]  /*3320*/  LDSM.16.M88.4 R16, [R224+0xf100] ;  /* 0x00f10000e010783b */ /* 0x000fe80000000200 */
[----:B------:R-:W-:Y:S03]  /*3330*/  LDSM.16.M88.4 R52, [R216+0x6000] ;  /* 0x00600000d834783b */ /* 0x000fe60000000200 */
[C---:B--2---:R-:W-:Y:S08]  /*3340*/  HMMA.16816.F32.BF16 R36, R60.reuse, R20, R36 ;  /* 0x000000143c24723c */ /* 0x044ff00000041824 */
[C---:B------:R-:W-:Y:S01]  /*3350*/  HMMA.16816.F32.BF16 R32, R60.reuse, R22, R32 ;  /* 0x000000163c20723c */ /* 0x040fe20000041820 */
[----:B------:R-:W2:Y:S07]  /*3360*/  LDSM.16.M88.4 R20, [R224+0xe900] ;  /* 0x00e90000e014783b */ /* 0x000eae0000000200 */
[C---:B-----5:R-:W-:Y:S08]  /*3370*/  HMMA.16816.F32.BF16 R28, R60.reuse, R48, R28 ;  /* 0x000000303c1c723c */ /* 0x060ff0000004181c */
[C---:B------:R-:W-:Y:S01]  /*3380*/  HMMA.16816.F32.BF16 R24, R60.reuse, R50, R24 ;  /* 0x000000323c18723c */ /* 0x040fe20000041818 */
[----:B------:R-:W4:Y:S07]  /*3390*/  LDSM.16.M88.4 R48, [R224+0xf900] ;  /* 0x00f90000e030783b */ /* 0x000f2e0000000200 */
[C---:B------:R-:W-:Y:S08]  /*33a0*/  HMMA.16816.F32.BF16 R44, R60.reuse, R56, R44 ;  /* 0x000000383c2c723c */ /* 0x040ff0000004182c */
[C---:B------:R-:W-:Y:S01]  /*33b0*/  HMMA.16816.F32.BF16 R40, R60.reuse, R58, R40 ;  /* 0x0000003a3c28723c */ /* 0x040fe20000041828 */
[----:B------:R-:W5:Y:S07]  /*33c0*/  LDSM.16.M88.4 R56, [R223+0x1c100] ;  /* 0x01c10000df38783b */ /* 0x000f6e0000000200 */
[C---:B---3--:R-:W-:Y:S08]  /*33d0*/  HMMA.16816.F32.BF16 R72, R60.reuse, R8, R72 ;  /* 0x000000083c48723c */ /* 0x048ff00000041848 */
[----:B------:R-:W-:Y:S01]  /*33e0*/  HMMA.16816.F32.BF16 R68, R60, R10, R68 ;  /* 0x0000000a3c44723c */ /* 0x000fe20000041844 */
[----:B------:R-:W3:Y:S04]  /*33f0*/  LDSM.16.M88.4 R60, [R216+0x7000] ;  /* 0x00700000d83c783b */ /* 0x000ee80000000200 */
[----:B------:R-:W3:Y:S01]  /*3400*/  LDSM.16.M88.4 R8, [R216+0x7800] ;  /* 0x00780000d808783b */ /* 0x000ee20000000200 */
[----:B------:R-:W-:-:S04]  /*3410*/  DEPBAR.LE SB0, 0x0 ;  /* 0x000080000000791a */ /* 0x000fc80000000000 */
[C---:B-1----:R-:W-:Y:S08]  /*3420*/  HMMA.16816.F32.BF16 R44, R12.reuse, R4, R44 ;  /* 0x000000040c2c723c */ /* 0x042ff0000004182c */
[C---:B------:R-:W-:Y:S08]  /*3430*/  HMMA.16816.F32.BF16 R40, R12.reuse, R6, R40 ;  /* 0x000000060c28723c */ /* 0x040ff00000041828 */
[C---:B--2---:R-:W-:Y:S08]  /*3440*/  HMMA.16816.F32.BF16 R36, R12.reuse, R20, R36 ;  /* 0x000000140c24723c */ /* 0x044ff00000041824 */
[C---:B------:R-:W-:Y:S08]  /*3450*/  HMMA.16816.F32.BF16 R32, R12.reuse, R22, R32 ;  /* 0x000000160c20723c */ /* 0x040ff00000041820 */
[C---:B------:R-:W-:Y:S08]  /*3460*/  HMMA.16816.F32.BF16 R28, R12.reuse, R16, R28 ;  /* 0x000000100c1c723c */ /* 0x040ff0000004181c */
[C---:B------:R-:W-:Y:S08]  /*3470*/  HMMA.16816.F32.BF16 R24, R12.reuse, R18, R24 ;  /* 0x000000120c18723c */ /* 0x040ff00000041818 */
[C---:B----4-:R-:W-:Y:S08]  /*3480*/  HMMA.16816.F32.BF16 R72, R12.reuse, R48, R72 ;  /* 0x000000300c48723c */ /* 0x050ff00000041848 */
[----:B------:R-:W-:Y:S08]  /*3490*/  HMMA.16816.F32.BF16 R68, R12, R50, R68 ;  /* 0x000000320c44723c */ /* 0x000ff00000041844 */
[C---:B-----5:R-:W-:Y:S08]  /*34a0*/  HMMA.16816.F32.BF16 R44, R56.reuse, R52, R44 ;  /* 0x00000034382c723c */ /* 0x060ff0000004182c */
[C---:B------:R-:W-:Y:S08]  /*34b0*/  HMMA.16816.F32.BF16 R40, R56.reuse, R54, R40 ;  /* 0x000000363828723c */ /* 0x040ff00000041828 */
[C---:B------:R-:W-:Y:S08]  /*34c0*/  HMMA.16816.F32.BF16 R36, R56.reuse, R64, R36 ;  /* 0x000000403824723c */ /* 0x040ff00000041824 */
[C---:B------:R-:W-:Y:S08]  /*34d0*/  HMMA.16816.F32.BF16 R32, R56.reuse, R66, R32 ;  /* 0x000000423820723c */ /* 0x040ff00000041820 */
[C---:B---3--:R-:W-:Y:S08]  /*34e0*/  HMMA.16816.F32.BF16 R28, R56.reuse, R60, R28 ;  /* 0x0000003c381c723c */ /* 0x048ff0000004181c */
[C---:B------:R-:W-:Y:S08]  /*34f0*/  HMMA.16816.F32.BF16 R24, R56.reuse, R62, R24 ;  /* 0x0000003e3818723c */ /* 0x040ff00000041818 */
[C---:B------:R-:W-:Y:S07]  /*3500*/  HMMA.16816.F32.BF16 R72, R56.reuse, R8, R72 ;  /* 0x000000083848723c */ /* 0x040fee0000041848 */
[----:B------:R-:W-:Y:S01]  /*3510*/  SHF.R.S32.HI R9, RZ, 0x1f, R244 ;  /* 0x0000001fff097819 */ /* 0x000fe200000114f4 */
[----:B------:R-:W-:Y:S01]  /*3520*/  HMMA.16816.F32.BF16 R68, R56, R10, R68 ;  /* 0x0000000a3844723c */ /* 0x000fe20000041844 */
[----:B------:R-:W-:Y:S06]  /*3530*/  BAR.SYNC.DEFER_BLOCKING 0x0 ;  /* 0x0000000000007b1d */ /* 0x000fec0000010000 */
[----:B------:R-:W-:Y:S05]  /*3540*/  @P0 BRA `(.L_x_5230) ;  /* 0x000004e000000947 */ /* 0x000fea0003800000 */
[----:B------:R-:W-:Y:S01]  /*3550*/  ISETP.NE.AND P1, PT, R232, 0x1, PT ;  /* 0x00000001e800780c */ /* 0x000fe20003f25270 */
        /* <DEDUP_REMOVED lines=19> */
[----:B------:R-:W-:Y:S01]  /*3690*/  IMAD.WIDE.U32 R6, R234, c[0x0][0x1e0], RZ ;  /* 0x00007800ea067a25 */ /* 0x000fe200078e00ff */
[----:B------:R-:W-:-:S02]  /*36a0*/  SHF.R.S32.HI R11, RZ, 0x1f, R234 ;  /* 0x0000001fff0b7819 */ /* 0x000fc400000114ea */
[----:B------:R-:W-:Y:S02]  /*36b0*/  LOP3.LUT R48, R48, 0xf, RZ, 0xc0, !PT ;  /* 0x0000000f30307812 */ /* 0x000fe400078ec0ff */
[----:B------:R-:W-:Y:S01]  /*36c0*/  SHF.L.U64.HI R14, R244, 0x1, R9 ;  /* 0x00000001f40e7819 */ /* 0x000fe20000010209 */
[----:B------:R-:W-:Y:S01]  /*36d0*/  IMAD R11, R11, c[0x0][0x1e0], RZ ;  /* 0x000078000b0b7a24 */ /* 0x000fe200078e02ff */
[----:B------:R-:W-:Y:S02]  /*36e0*/  LOP3.LUT R22, R22, 0xf, RZ, 0xc0, !PT ;  /* 0x0000000f16167812 */ /* 0x000fe400078ec0ff */
[----:B------:R-:W-:Y:S01]  /*36f0*/  IADD3 R17, -R247, 0x10, RZ ;  /* 0x00000010f7117810 */ /* 0x000fe20007ffe1ff */
[----:B------:R-:W-:-:S03]  /*3700*/  IMAD R11, R234, c[0x0][0x1e4], R11 ;  /* 0x00007900ea0b7a24 */ /* 0x000fc600078e020b */
[----:B------:R-:W-:Y:S01]  /*3710*/  LOP3.LUT R17, R17, 0xf, RZ, 0xc0, !PT ;  /* 0x0000000f11117812 */ /* 0x000fe200078ec0ff */
[----:B------:R-:W-:Y:S01]  /*3720*/  IMAD.IADD R7, R7, 0x1, R11 ;  /* 0x0000000107077824 */ /* 0x000fe200078e020b */
[----:B------:R-:W-:Y:S02]  /*3730*/  SHF.L.U64.HI R11, R243, 0x1, R248 ;  /* 0x00000001f30b7819 */ /* 0x000fe400000102f8 */
[----:B--2---:R-:W-:Y:S01]  /*3740*/  SHF.R.S32.HI R0, RZ, 0x1f, R233 ;  /* 0x0000001fff007819 */ /* 0x004fe200000114e9 */
[----:B------:R-:W-:Y:S01]  /*3750*/  IMAD.WIDE.U32 R4, R233, c[0x0][0x1f0], R6 ;  /* 0x00007c00e9047a25 */ /* 0x000fe200078e0006 */
[----:B------:R-:W-:-:S03]  /*3760*/  SHF.L.U64.HI R7, R242, 0x1, R245 ;  /* 0x00000001f2077819 */ /* 0x000fc600000102f5 */
[----:B------:R-:W-:Y:S01]  /*3770*/  IMAD R0, R0, c[0x0][0x1f0], RZ ;  /* 0x00007c0000007a24 */ /* 0x000fe200078e02ff */
[----:B------:R-:W-:Y:S01]  /*3780*/  IADD3 R15, P0, R4, UR14, RZ ;  /* 0x0000000e040f7c10 */ /* 0x000fe2000ff1e0ff */
[----:B------:R-:W-:Y:S01]  /*3790*/  IMAD.SHL.U32 R6, R242, 0x2, RZ ;  /* 0x00000002f2067824 */ /* 0x000fe200078e00ff */
[----:B------:R-:W-:Y:S01]  /*37a0*/  SHF.L.U64.HI R4, R241, 0x1, R246 ;  /* 0x00000001f1047819 */ /* 0x000fe200000102f6 */
[----:B------:R-:W-:-:S05]  /*37b0*/  IMAD R0, R233, c[0x0][0x1f4], R0 ;  /* 0x00007d00e9007a24 */ /* 0x000fca00078e0200 */
[----:B------:R-:W-:Y:S02]  /*37c0*/  IADD3.X R0, R5, UR7, R0, P0, !PT ;  /* 0x0000000705007c10 */ /* 0x000fe400087fe400 */
[C---:B------:R-:W-:Y:S02]  /*37d0*/  LEA R16, P0, R15.reuse, c[0x0][0x1c8], 0x1 ;  /* 0x000072000f107a11 */ /* 0x040fe400078008ff */
[----:B------:R-:W-:Y:S02]  /*37e0*/  SEL R5, RZ, 0x10, P4 ;  /* 0x00000010ff057807 */ /* 0x000fe40002000000 */
[----:B------:R-:W-:Y:S01]  /*37f0*/  LEA.HI.X R15, R15, c[0x0][0x1cc], R0, 0x1, P0 ;  /* 0x000073000f0f7a11 */ /* 0x000fe200000f0c00 */
[----:B------:R-:W1:Y:S01]  /*3800*/  SHFL.IDX PT, R19, R16, 0x1, 0x181f ;  /* 0x00381f0010137f89 */ /* 0x000e6200000e0000 */
[----:B------:R-:W-:Y:S01]  /*3810*/  IADD3 R20, -R5, 0x10, RZ ;  /* 0x0000001005147810 */ /* 0x000fe20007ffe1ff */
[----:B------:R-:W-:Y:S02]  /*3820*/  IMAD.SHL.U32 R0, R241, 0x2, RZ ;  /* 0x00000002f1007824 */ /* 0x000fe400078e00ff */
[----:B------:R-:W2:Y:S01]  /*3830*/  SHFL.IDX PT, R18, R15, 0x1, 0x181f ;  /* 0x00381f000f127f89 */ /* 0x000ea200000e0000 */
[----:B------:R-:W-:-:S03]  /*3840*/  LOP3.LUT R20, R20, 0xf, RZ, 0xc0, !PT ;  /* 0x0000000f14147812 */ /* 0x000fc600078ec0ff */
[----:B------:R-:W-:Y:S01]  /*3850*/  SHFL.IDX PT, R15, R15, RZ, 0x181f ;  /* 0x00181fff0f0f7589 */ /* 0x000fe200000e0000 */
[----:B-1----:R-:W-:-:S04]  /*3860*/  IADD3 R48, P1, P0, R48, R19, R13 ;  /* 0x0000001330307210 */ /* 0x002fc8000783e00d */
[----:B--2---:R-:W-:Y:S02]  /*3870*/  IADD3.X R49, RZ, R18, R14, P1, P0 ;  /* 0x00000012ff317210 */ /* 0x004fe40000fe040e */
[----:B------:R-:W-:-:S04]  /*3880*/  IADD3 R22, P1, P0, R22, R19, R10 ;  /* 0x0000001316167210 */ /* 0x000fc8000783e00a */
[----:B------:R-:W-:Y:S02]  /*3890*/  IADD3.X R23, RZ, R18, R11, P1, P0 ;  /* 0x00000012ff177210 */ /* 0x000fe40000fe040b */
[----:B------:R-:W-:-:S04]  /*38a0*/  IADD3 R20, P1, P0, R20, R19, R6 ;  /* 0x0000001314147210 */ /* 0x000fc8000783e006 */
[-C--:B------:R-:W-:Y:S02]  /*38b0*/  IADD3.X R21, RZ, R18.reuse, R7, P1, P0 ;  /* 0x00000012ff157210 */ /* 0x080fe40000fe0407 */
[----:B------:R-:W-:Y:S02]  /*38c0*/  IADD3 R50, P1, P0, R17, R19, R0 ;  /* 0x0000001311327210 */ /* 0x000fe4000783e000 */
[----:B------:R-:W1:Y:S02]  /*38d0*/  SHFL.IDX PT, R17, R16, RZ, 0x181f ;  /* 0x00181fff10117589 */ /* 0x000e6400000e0000 */
[----:B------:R-:W-:Y:S02]  /*38e0*/  IADD3.X R51, RZ, R18, R4, P1, P0 ;  /* 0x00000012ff337210 */ /* 0x000fe40000fe0404 */
        /* <DEDUP_REMOVED lines=20> */
.L_x_5230:
[----:B------:R-:W-:Y:S01]  /*3a30*/  LOP3.LUT R0, R86, 0xffffffe0, RZ, 0xc0, !PT ;  /* 0xffffffe056007812 */ /* 0x000fe200078ec0ff */
[----:B------:R-:W-:Y:S01]  /*3a40*/  UIADD3 UR4, UR10, 0x1, -UR11 ;  /* 0x000000010a047890 */ /* 0x000fe2000fffe80b */
[----:B------:R-:W-:Y:S01]  /*3a50*/  LEA.HI R4, R84, R83, RZ, 0x2 ;  /* 0x0000005354047211 */ /* 0x000fe200078f10ff */
[----:B------:R-:W-:Y:S01]  /*3a60*/  ULDC UR26, c[0x0][0x2ac] ;  /* 0x0000ab00001a7ab9 */ /* 0x000fe20000000800 */
[----:B-1----:R-:W-:Y:S01]  /*3a70*/  SHF.R.S32.HI R6, RZ, 0x1f, R85 ;  /* 0x0000001fff067819 */ /* 0x002fe20000011455 */
[C---:B------:R-:W-:Y:S01]  /*3a80*/  IMAD.IADD R0, R83.reuse, 0x1, -R0 ;  /* 0x0000000153007824 */ /* 0x040fe200078e0a00 */
[----:B------:R-:W-:Y:S01]  /*3a90*/  LOP3.LUT R4, R4, 0xfffffffc, RZ, 0xc0, !PT ;  /* 0xfffffffc04047812 */ /* 0x000fe200078ec0ff */
[----:B------:R-:W-:Y:S01]  /*3aa0*/  ULDC UR5, c[0x0][0x324] ;  /* 0x0000c90000057ab9 */ /* 0x000fe20000000800 */
[----:B------:R-:W-:Y:S01]  /*3ab0*/  LEA.HI R6, R6, R85, RZ, 0x3 ;  /* 0x0000005506067211 */ /* 0x000fe200078f18ff */
[----:B------:R-:W0:Y:S01]  /*3ac0*/  LDGDEPBAR ;  /* 0x00000000000079af */ /* 0x000e220000000000 */
[----:B------:R-:W-:Y:S01]  /*3ad0*/  SHF.R.S32.HI R5, RZ, 0x1f, R0 ;  /* 0x0000001fff057819 */ /* 0x000fe20000011400 */
[----:B------:R-:W-:Y:S01]  /*3ae0*/  IMAD.IADD R83, R83, 0x1, -R4 ;  /* 0x0000000153537824 */ /* 0x000fe200078e0a04 */
[----:B------:R-:W-:-:S02]  /*3af0*/  LOP3.LUT R6, R6, 0xffffff8, RZ, 0xc0, !PT ;  /* 0x0ffffff806067812 */ /* 0x000fc400078ec0ff */
[----:B------:R-:W-:Y:S02]  /*3b00*/  LEA.HI R4, R5, R0, RZ, 0x2 ;  /* 0x0000000005047211 */ /* 0x000fe400078f10ff */
[----:B------:R-:W-:Y:S01]  /*3b10*/  LEA.HI R5, R83, R83, RZ, 0x1 ;  /* 0x0000005353057211 */ /* 0x000fe200078f08ff */
[----:B------:R-:W-:Y:S01]  /*3b20*/  IMAD.IADD R85, R85, 0x1, -R6 ;  /* 0x0000000155557824 */ /* 0x000fe200078e0a06 */
[----:B------:R-:W-:Y:S02]  /*3b30*/  PLOP3.LUT P0, PT, PT, PT, UP1, 0x80, 0x0 ;  /* 0x000000000000781c */ /* 0x000fe40003f0f018 */
[C---:B------:R-:W-:Y:S02]  /*3b40*/  LEA.HI.SX32 R6, R4.reuse, UR24, 0x1e ;  /* 0x0000001804067c11 */ /* 0x040fe4000f8ff2ff */
[----:B------:R-:W-:Y:S02]  /*3b50*/  LOP3.LUT R8, R5, 0x1ffffffe, RZ, 0xc0, !PT ;  /* 0x1ffffffe05087812 */ /* 0x000fe400078ec0ff */
[----:B------:R-:W-:Y:S01]  /*3b60*/  LOP3.LUT R237, R4, 0x7ffffffc, RZ, 0xc0, !PT ;  /* 0x7ffffffc04ed7812 */ /* 0x000fe200078ec0ff */
[----:B------:R-:W-:-:S02]  /*3b70*/  IMAD R6, R85, 0x10, R6 ;  /* 0x0000001055067824 */ /* 0x000fc400078e0206 */
[----:B------:R-:W-:Y:S02]  /*3b80*/  IMAD.IADD R83, R83, 0x1, -R8 ;  /* 0x0000000153537824 */ /* 0x000fe400078e0a08 */
[----:B------:R-:W-:Y:S02]  /*3b90*/  IMAD.IADD R237, R0, 0x1, -R237 ;  /* 0x0000000100ed7824 */ /* 0x000fe400078e0aed */
[----:B------:R-:W-:Y:S02]  /*3ba0*/  IMAD R236, R83, 0x8, R6 ;  /* 0x0000000853ec7824 */ /* 0x000fe400078e0206 */
[----:B------:R-:W-:Y:S01]  /*3bb0*/  IMAD.U32 R0, RZ, RZ, UR4 ;  /* 0x00000004ff007e24 */ /* 0x000fe2000f8e00ff */
[----:B------:R-:W-:Y:S01]  /*3bc0*/  ULDC UR4, c[0x0][0x1d0] ;  /* 0x0000740000047ab9 */ /* 0x000fe20000000800 */
[----:B------:R-:W-:Y:S01]  /*3bd0*/  @P0 IMAD.HI.U32 R5, R236, c[0x0][0x2c8], RZ ;  /* 0x0000b200ec050a27 */ /* 0x000fe200078e00ff */
[----:B------:R-:W-:Y:S01]  /*3be0*/  PLOP3.LUT P0, PT, PT, PT, UP1, 0x80, 0x0 ;  /* 0x000000000000781c */ /* 0x000fe20003f0f018 */
[----:B------:R-:W-:-:S02]  /*3bf0*/  UIMAD UR4, UR26, UR4, -UR11 ;  /* 0x000000041a0472a4 */ /* 0x000fc4000f8e0a0b */
[----:B------:R-:W-:Y:S01]  /*3c00*/  IMAD.MOV.U32 R11, RZ, RZ, R236 ;  /* 0x000000ffff0b7224 */ /* 0x000fe200078e00ec */
[----:B------:R-:W-:Y:S01]  /*3c10*/  ULOP3.LUT UR11, URZ, UR5, URZ, 0x33, !UPT ;  /* 0x000000053f0b7292 */ /* 0x000fe2000f8e333f */
[----:B------:R-:W-:Y:S02]  /*3c20*/  IMAD.SHL.U32 R237, R237, 0x2, RZ ;  /* 0x00000002eded7824 */ /* 0x000fe400078e00ff */
[----:B------:R-:W-:-:S06]  /*3c30*/  IMAD.IADD R4, R82, 0x1, R81 ;  /* 0x0000000152047824 */ /* 0x000fcc00078e0251 */
[----:B------:R-:W-:Y:S02]  /*3c40*/  @P0 SHF.R.U32.HI R11, RZ, c[0x0][0x2cc], R5 ;  /* 0x0000b300ff0b0a19 */ /* 0x000fe40000011605 */
[----:B------:R-:W-:Y:S02]  /*3c50*/  PLOP3.LUT P0, PT, PT, PT, UP0, 0x40, 0x0 ;  /* 0x000000000000781c */ /* 0x000fe40003f0e808 */
[----:B------:R-:W-:Y:S01]  /*3c60*/  IADD3 R5, R0, -c[0x0][0x168], -R237 ;  /* 0x80005a0000057a10 */ /* 0x000fe20007ffe8ed */
[----:B------:R-:W1:Y:S01]  /*3c70*/  SHFL.IDX PT, R6, R11, RZ, 0x1c1f ;  /* 0x001c1fff0b067589 */ /* 0x000e6200000e0000 */
[----:B------:R-:W-:Y:S02]  /*3c80*/  IADD3 R0, -R237, UR4, RZ ;  /* 0x00000004ed007c10 */ /* 0x000fe4000fffe1ff */
[C---:B------:R-:W-:Y:S02]  /*3c90*/  IADD3 R7, R5.reuse, c[0x0][0x328], RZ ;  /* 0x0000ca0005077a10 */ /* 0x040fe40007ffe0ff */
[----:B------:R-:W-:-:S03]  /*3ca0*/  IADD3 R5, R5, UR11, RZ ;  /* 0x0000000b05057c10 */ /* 0x000fc6000fffe0ff */
[--C-:B-1----:R-:W-:Y:S02]  /*3cb0*/  IMAD.IADD R15, R7, 0x1, R6.reuse ;  /* 0x00000001070f7824 */ /* 0x102fe400078e0206 */
[----:B------:R-:W-:-:S03]  /*3cc0*/  IMAD.IADD R13, R5, 0x1, R6 ;  /* 0x00000001050d7824 */ /* 0x000fc600078e0206 */
[----:B------:R-:W-:Y:S01]  /*3cd0*/  IMNMX R15, R15, R0, PT ;  /* 0x000000000f0f7217 */ /* 0x000fe20003800200 */
        /* <DEDUP_REMOVED lines=13> */
.L_x_5233:
[----:B------:R-:W-:-:S04]  /*3db0*/  MOV R6, c[0x0][0x32c] ;  /* 0x0000cb0000067a02 */ /* 0x000fc80000000f00 */
[----:B------:R-:W-:-:S13]  /*3dc0*/  ISETP.NE.AND P0, PT, R6, 0x1, PT ;  /* 0x000000010600780c */ /* 0x000fda0003f05270 */
[----:B------:R-:W-:-:S05]  /*3dd0*/  @P0 IMAD.HI.U32 R6, R17, c[0x0][0x330], RZ ;  /* 0x0000cc0011060a27 */ /* 0x000fca00078e00ff */
[----:B------:R-:W-:Y:S02]  /*3de0*/  @P0 SHF.R.U32.HI R17, RZ, c[0x0][0x334], R6 ;  /* 0x0000cd00ff110a19 */ /* 0x000fe40000011606 */
.L_x_5234:
[----:B------:R-:W-:Y:S05]  /*3df0*/  BSYNC B0 ;  /* 0x0000000000007941 */ /* 0x000fea0003800000 */
.L_x_5232:
[----:B------:R-:W-:-:S04]  /*3e00*/  IMAD R8, R17, c[0x0][0x32c], -R80 ;  /* 0x0000cb0011087a24 */ /* 0x000fc800078e0a50 */
[----:B------:R-:W-:-:S05]  /*3e10*/  IMAD.IADD R8, R8, 0x1, -R237 ;  /* 0x0000000108087824 */ /* 0x000fca00078e0aed */
[----:B------:R-:W-:Y:S02]  /*3e20*/  IADD3 R6, R8, c[0x0][0x32c], RZ ;  /* 0x0000cb0008067a10 */ /* 0x000fe40007ffe0ff */
[----:B------:R-:W-:Y:S02]  /*3e30*/  IMNMX R13, R13, R8, !PT ;  /* 0x000000080d0d7217 */ /* 0x000fe40007800200 */
[----:B------:R-:W-:Y:S02]  /*3e40*/  IMNMX R15, R15, R6, PT ;  /* 0x000000060f0f7217 */ /* 0x000fe40003800200 */
.L_x_5231:
[----:B------:R-:W-:Y:S01]  /*3e50*/  ISETP.LT.AND P1, PT, RZ, UR20, PT ;  /* 0x00000014ff007c0c */ /* 0x000fe2000bf21270 */
[----:B------:R-:W1:Y:S03]  /*3e60*/  SHFL.IDX PT, R16, R11, 0x1, 0x1c1f ;  /* 0x003c1f000b107f89 */ /* 0x000e6600000e0000 */
[----:B------:R-:W-:-:S04]  /*3e70*/  ISETP.GT.AND P0, PT, R13, RZ, P1 ;  /* 0x000000ff0d00720c */ /* 0x000fc80000f04270 */
[----:B------:R-:W-:-:S04]  /*3e80*/  ISETP.LT.OR P0, PT, R15, 0x1, P0 ;  /* 0x000000010f00780c */ /* 0x000fc80000701670 */
[----:B------:R-:W-:Y:S02]  /*3e90*/  FSEL R44, R44, -INF , !P0 ;  /* 0xff8000002c2c7808 */ /* 0x000fe40004000000 */
[----:B------:R-:W-:-:S04]  /*3ea0*/  ISETP.GT.AND P0, PT, R13, 0x1, P1 ;  /* 0x000000010d00780c */ /* 0x000fc80000f04270 */
[----:B------:R-:W-:-:S04]  /*3eb0*/  ISETP.LT.OR P0, PT, R15, 0x2, P0 ;  /* 0x000000020f00780c */ /* 0x000fc80000701670 */
[----:B------:R-:W-:Y:S02]  /*3ec0*/  FSEL R8, R45, -INF , !P0 ;  /* 0xff8000002d087808 */ /* 0x000fe40004000000 */
[----:B------:R-:W-:Y:S01]  /*3ed0*/  ISETP.GT.AND P0, PT, R13, 0x8, P1 ;  /* 0x000000080d00780c */ /* 0x000fe20000f04270 */
[----:B-1----:R-:W-:-:S03]  /*3ee0*/  IMAD.IADD R7, R7, 0x1, R16 ;  /* 0x0000000107077824 */ /* 0x002fc600078e0210 */
[----:B------:R-:W-:Y:S02]  /*3ef0*/  ISETP.LT.OR P0, PT, R15, 0x9, P0 ;  /* 0x000000090f00780c */ /* 0x000fe40000701670 */
[----:B------:R-:W-:Y:S01]  /*3f00*/  IMNMX R0, R7, R0, PT ;  /* 0x0000000007007217 */ /* 0x000fe20003800200 */
[----:B------:R-:W-:Y:S01]  /*3f10*/  IMAD.IADD R7, R5, 0x1, R16 ;  /* 0x0000000105077824 */ /* 0x000fe200078e0210 */
        /* <DEDUP_REMOVED lines=40> */
[----:B------:R-:W-:-:S13]  /*41a0*/  PLOP3.LUT P0, PT, PT, PT, UP0, 0x40, 0x0 ;  /* 0x000000000000781c */ /* 0x000fda0003f0e808 */
        /* <DEDUP_REMOVED lines=13> */
.L_x_5237:
[----:B------:R-:W-:-:S04]  /*4280*/  MOV R5, c[0x0][0x32c] ;  /* 0x0000cb0000057a02 */ /* 0x000fc80000000f00 */
[----:B------:R-:W-:-:S13]  /*4290*/  ISETP.NE.AND P0, PT, R5, 0x1, PT ;  /* 0x000000010500780c */ /* 0x000fda0003f05270 */
[----:B------:R-:W-:-:S05]  /*42a0*/  @P0 IMAD.HI.U32 R5, R11, c[0x0][0x330], RZ ;  /* 0x0000cc000b050a27 */ /* 0x000fca00078e00ff */
[----:B------:R-:W-:Y:S02]  /*42b0*/  @P0 SHF.R.U32.HI R11, RZ, c[0x0][0x334], R5 ;  /* 0x0000cd00ff0b0a19 */ /* 0x000fe40000011605 */
.L_x_5238:
[----:B------:R-:W-:Y:S05]  /*42c0*/  BSYNC B0 ;  /* 0x0000000000007941 */ /* 0x000fea0003800000 */
.L_x_5236:
[----:B------:R-:W-:-:S04]  /*42d0*/  IMAD R16, R11, c[0x0][0x32c], -R80 ;  /* 0x0000cb000b107a24 */ /* 0x000fc800078e0a50 */
[----:B------:R-:W-:-:S05]  /*42e0*/  IMAD.IADD R16, R16, 0x1, -R237 ;  /* 0x0000000110107824 */ /* 0x000fca00078e0aed */
[----:B------:R-:W-:Y:S02]  /*42f0*/  IADD3 R5, R16, c[0x0][0x32c], RZ ;  /* 0x0000cb0010057a10 */ /* 0x000fe40007ffe0ff */
[----:B------:R-:W-:Y:S02]  /*4300*/  IMNMX R7, R7, R16, !PT ;  /* 0x0000001007077217 */ /* 0x000fe40007800200 */
[----:B------:R-:W-:Y:S02]  /*4310*/  IMNMX R0, R0, R5, PT ;  /* 0x0000000500007217 */ /* 0x000fe40003800200 */
.L_x_5235:
[----:B------:R-:W-:Y:S01]  /*4320*/  ISETP.GT.AND P0, PT, R7, 0x8, P1 ;  /* 0x000000080700780c */ /* 0x000fe20000f04270 */
[----:B------:R-:W-:Y:S01]  /*4330*/  IMAD.SHL.U32 R227, R4, 0x2, RZ ;  /* 0x0000000204e37824 */ /* 0x000fe200078e00ff */
[----:B------:R-:W-:Y:S01]  /*4340*/  FMNMX.FTZ R11, R44, R8, !PT ;  /* 0x000000082c0b7209 */ /* 0x000fe20007810000 */
[----:B------:R-:W-:Y:S01]  /*4350*/  @UP1 USHF.L.U32 UR25, UR25, 0x7, URZ ;  /* 0x0000000719191899 */ /* 0x000fe2000800063f */
[----:B------:R-:W-:Y:S01]  /*4360*/  ISETP.LT.OR P0, PT, R0, 0x9, P0 ;  /* 0x000000090000780c */ /* 0x000fe20000701670 */
[--C-:B------:R-:W-:Y:S01]  /*4370*/  IMAD R222, R2, 0x2, R227.reuse ;  /* 0x0000000202de7824 */ /* 0x100fe200078e02e3 */
[----:B------:R-:W-:Y:S01]  /*4380*/  FMNMX.FTZ R11, R40, R11, !PT ;  /* 0x0000000b280b7209 */ /* 0x000fe20007810000 */
[C---:B------:R-:W-:Y:S01]  /*4390*/  IMAD R221, R3.reuse, 0x2, R227 ;  /* 0x0000000203dd7824 */ /* 0x040fe200078e02e3 */
[----:B------:R-:W-:Y:S01]  /*43a0*/  FSEL R5, R42, -INF , !P0 ;  /* 0xff8000002a057808 */ /* 0x000fe20004000000 */
[----:B------:R-:W-:Y:S01]  /*43b0*/  IMAD R220, R3, 0x2, R222 ;  /* 0x0000000203dc7824 */ /* 0x000fe200078e02de */
[----:B------:R-:W-:Y:S01]  /*43c0*/  ISETP.GT.AND P0, PT, R7, 0x9, P1 ;  /* 0x000000090700780c */ /* 0x000fe20000f04270 */
[----:B------:R-:W-:Y:S01]  /*43d0*/  LDSM.16.MT88.4 R140, [R222+0x100] ;  /* 0x00010000de8c783b */ /* 0x000fe20000004200 */
[----:B------:R-:W-:Y:S01]  /*43e0*/  FMNMX.FTZ R11, R14, R11, !PT ;  /* 0x0000000b0e0b7209 */ /* 0x000fe20007810000 */
[----:B------:R-:W-:Y:S01]  /*43f0*/  ULDC.64 UR4, c[0x0][0x2c8] ;  /* 0x0000b20000047ab9 */ /* 0x000fe20000000a00 */
[----:B------:R-:W-:Y:S01]  /*4400*/  ISETP.LT.OR P0, PT, R0, 0xa, P0 ;  /* 0x0000000a0000780c */ /* 0x000fe20000701670 */
[----:B------:R-:W-:Y:S01]  /*4410*/  LDSM.16.MT88.4 R132, [R227+0x100] ;  /* 0x00010000e384783b */ /* 0x000fe20000004200 */
[----:B------:R-:W-:Y:S01]  /*4420*/  FMNMX.FTZ R11, R12, R11, !PT ;  /* 0x0000000b0c0b7209 */ /* 0x000fe20007810000 */
[----:B------:R-:W-:Y:S01]  /*4430*/  UIMAD.WIDE.U32 UR26, UR25, UR4, URZ ;  /* 0x00000004191a72a5 */ /* 0x000fe2000f8e003f */
[----:B------:R-:W-:Y:S01]  /*4440*/  FSEL R43, R43, -INF , !P0 ;  /* 0xff8000002b2b7808 */ /* 0x000fe20004000000 */
[----:B------:R-:W-:Y:S01]  /*4450*/  LDSM.16.MT88.4 R148, [R221+0x100] ;  /* 0x00010000dd94783b */ /* 0x000fe20000004200 */
[C---:B------:R-:W-:Y:S01]  /*4460*/  ISETP.GT.AND P0, PT, R7.reuse, 0x10, P1 ;  /* 0x000000100700780c */ /* 0x040fe20000f04270 */
[----:B------:R-:W-:Y:S01]  /*4470*/  UIADD3 UR20, UR20, -0x2, URZ ;  /* 0xfffffffe14147890 */ /* 0x000fe2000fffe03f */
[----:B------:R-:W-:Y:S01]  /*4480*/  FMNMX.FTZ R11, R6, R11, !PT ;  /* 0x0000000b060b7209 */ /* 0x000fe20007810000 */
[----:B------:R-:W-:Y:S01]  /*4490*/  LDSM.16.MT88.4 R156, [R220+0x100] ;  /* 0x00010000dc9c783b */ /* 0x000fe20000004200 */
[----:B------:R-:W-:Y:S01]  /*44a0*/  ISETP.LT.OR P0, PT, R0, 0x11, P0 ;  /* 0x000000110000780c */ /* 0x000fe20000701670 */
[----:B------:R-:W-:Y:S01]  /*44b0*/  @UP1 UMOV UR25, UR27 ;  /* 0x0000001b00191c82 */ /* 0x000fe20008000000 */
[----:B------:R-:W-:Y:S01]  /*44c0*/  FMNMX.FTZ R11, R32, R11, !PT ;  /* 0x0000000b200b7209 */ /* 0x000fe20007810000 */
[----:B------:R-:W-:Y:S01]  /*44d0*/  LDSM.16.MT88.4 R48, [R222+0x2100] ;  /* 0x00210000de30783b */ /* 0x000fe20000004200 */
[----:B------:R-:W-:Y:S01]  /*44e0*/  FSEL R19, R38, -INF , !P0 ;  /* 0xff80000026137808 */ /* 0x000fe20004000000 */
[----:B------:R-:W-:Y:S01]  /*44f0*/  @UP1 USHF.R.U32.HI UR24, URZ, UR5, UR25 ;  /* 0x000000053f181299 */ /* 0x000fe20008011619 */
[----:B------:R-:W-:Y:S01]  /*4500*/  ISETP.GT.AND P0, PT, R7, 0x11, P1 ;  /* 0x000000110700780c */ /* 0x000fe20000f04270 */
[----:B------:R-:W-:Y:S01]  /*4510*/  LDSM.16.MT88.4 R56, [R221+0x2100] ;  /* 0x00210000dd38783b */ /* 0x000fe20000004200 */
[----:B------:R-:W-:Y:S01]  /*4520*/  FMNMX.FTZ R11, R10, R11, !PT ;  /* 0x0000000b0a0b7209 */ /* 0x000fe20007810000 */
[----:B------:R-:W-:Y:S01]  /*4530*/  UIADD3 UR4, UR21, UR24, URZ ;  /* 0x0000001815047290 */ /* 0x000fe2000fffe03f */
[----:B------:R-:W-:Y:S01]  /*4540*/  ISETP.LT.OR P0, PT, R0, 0x12, P0 ;  /* 0x000000120000780c */ /* 0x000fe20000701670 */
[----:B------:R-:W-:Y:S01]  /*4550*/  LDSM.16.MT88.4 R64, [R220+0x2100] ;  /* 0x00210000dc40783b */ /* 0x000fe20000004200 */
[----:B------:R-:W-:Y:S01]  /*4560*/  FMNMX.FTZ R11, R180, R11, !PT ;  /* 0x0000000bb40b7209 */ /* 0x000fe20007810000 */
[----:B------:R-:W-:Y:S01]  /*4570*/  ULDC UR21, c[0x0][0x328] ;  /* 0x0000ca0000157ab9 */ /* 0x000fe20000000800 */
[----:B------:R-:W-:Y:S01]  /*4580*/  FSEL R15, R39, -INF , !P0 ;  /* 0xff800000270f7808 */ /* 0x000fe20004000000 */
[----:B------:R-:W-:Y:S01]  /*4590*/  LDSM.16.MT88.4 R80, [R222+0x4100] ;  /* 0x00410000de50783b */ /* 0x000fe20000004200 */
[----:B------:R-:W-:Y:S01]  /*45a0*/  ISETP.GT.AND P0, PT, R7, 0x18, P1 ;  /* 0x000000180700780c */ /* 0x000fe20000f04270 */
[----:B------:R-:W-:Y:S01]  /*45b0*/  UIADD3 UR21, UR4, UR21, URZ ;  /* 0x0000001504157290 */ /* 0x000fe2000fffe03f */
[----:B------:R-:W-:Y:S01]  /*45c0*/  FMNMX.FTZ R11, R190, R11, !PT ;  /* 0x0000000bbe0b7209 */ /* 0x000fe20007810000 */
[----:B------:R-:W-:Y:S01]  /*45d0*/  LDSM.16.MT88.4 R88, [R221+0x4100] ;  /* 0x00410000dd58783b */ /* 0x000fe20000004200 */
[----:B------:R-:W-:-:S02]  /*45e0*/  ISETP.LT.OR P0, PT, R0, 0x19, P0 ;  /* 0x000000190000780c */ /* 0x000fc40000701670 */
[----:B------:R-:W-:Y:S01]  /*45f0*/  FMNMX.FTZ R11, R182, R11, !PT ;  /* 0x0000000bb60b7209 */ /* 0x000fe20007810000 */
[----:B------:R-:W-:Y:S01]  /*4600*/  LDSM.16.MT88.4 R96, [R220+0x4100] ;  /* 0x00410000dc60783b */ /* 0x000fe20000004200 */
[----:B------:R-:W-:Y:S02]  /*4610*/  FSEL R13, R34, -INF , !P0 ;  /* 0xff800000220d7808 */ /* 0x000fe40004000000 */
[----:B------:R-:W-:Y:S01]  /*4620*/  ISETP.GT.AND P0, PT, R7, 0x19, P1 ;  /* 0x000000190700780c */ /* 0x000fe20000f04270 */
[----:B------:R-:W-:Y:S01]  /*4630*/  LDSM.16.MT88.4 R104, [R227+0x6100] ;  /* 0x00610000e368783b */ /* 0x000fe20000004200 */
[----:B------:R-:W-:Y:S02]  /*4640*/  FMNMX.FTZ R11, R188, R11, !PT ;  /* 0x0000000bbc0b7209 */ /* 0x000fe40007810000 */
[----:B------:R-:W-:Y:S01]  /*4650*/  ISETP.LT.OR P0, PT, R0, 0x1a, P0 ;  /* 0x0000001a0000780c */ /* 0x000fe20000701670 */
[----:B------:R-:W-:Y:S01]  /*4660*/  LDSM.16.MT88.4 R112, [R222+0x6100] ;  /* 0x00610000de70783b */ /* 0x000fe20000004200 */
[----:B------:R-:W-:-:S02]  /*4670*/  FMNMX.FTZ R11, R194, R11, !PT ;  /* 0x0000000bc20b7209 */ /* 0x000fc40007810000 */
[----:B------:R-:W-:Y:S01]  /*4680*/  FSEL R17, R35, -INF , !P0 ;  /* 0xff80000023117808 */ /* 0x000fe20004000000 */
[----:B------:R-:W-:Y:S01]  /*4690*/  LDSM.16.MT88.4 R120, [R221+0x6100] ;  /* 0x00610000dd78783b */ /* 0x000fe20000004200 */
[----:B------:R-:W-:Y:S02]  /*46a0*/  ISETP.GT.AND P0, PT, R7, 0x20, P1 ;  /* 0x000000200700780c */ /* 0x000fe40000f04270 */
[----:B------:R-:W-:Y:S02]  /*46b0*/  FMNMX.FTZ R11, R192, R11, !PT ;  /* 0x0000000bc00b7209 */ /* 0x000fe40007810000 */
[----:B------:R-:W-:Y:S02]  /*46c0*/  ISETP.LT.OR P0, PT, R0, 0x21, P0 ;  /* 0x000000210000780c */ /* 0x000fe40000701670 */
[----:B------:R-:W-:Y:S02]  /*46d0*/  FMNMX.FTZ R11, R166, R11, !PT ;  /* 0x0000000ba60b7209 */ /* 0x000fe40007810000 */
[----:B------:R-:W-:-:S02]  /*46e0*/  FSEL R187, R30, -INF , !P0 ;  /* 0xff8000001ebb7808 */ /* 0x000fc40004000000 */
[----:B------:R-:W-:Y:S02]  /*46f0*/  ISETP.GT.AND P0, PT, R7, 0x21, P1 ;  /* 0x000000210700780c */ /* 0x000fe40000f04270 */
[----:B------:R-:W-:Y:S02]  /*4700*/  FMNMX.FTZ R11, R164, R11, !PT ;  /* 0x0000000ba40b7209 */ /* 0x000fe40007810000 */
[----:B------:R-:W-:-:S03]  /*4710*/  ISETP.LT.OR P0, PT, R0, 0x22, P0 ;  /* 0x000000220000780c */ /* 0x000fc60000701670 */
[----:B------:R-:W1:Y:S01]  /*4720*/  SHFL.BFLY PT, R16, R11, 0x2, 0x1f ;  /* 0x0c401f000b107f89 */ /* 0x000e6200000e0000 */
[----:B------:R-:W-:Y:S02]  /*4730*/  FSEL R195, R31, -INF , !P0 ;  /* 0xff8000001fc37808 */ /* 0x000fe40004000000 */
[----:B------:R-:W-:Y:S01]  /*4740*/  ISETP.GT.AND P0, PT, R7, 0x28, P1 ;  /* 0x000000280700780c */ /* 0x000fe20000f04270 */
[----:B------:R-:W-:Y:S03]  /*4750*/  LDSM.16.MT88.4 R28, [R221+0x900] ;  /* 0x00090000dd1c783b */ /* 0x000fe60000004200 */
[----:B------:R-:W-:-:S04]  /*4760*/  ISETP.LT.OR P0, PT, R0, 0x29, P0 ;  /* 0x000000290000780c */ /* 0x000fc80000701670 */
[----:B------:R-:W-:Y:S02]  /*4770*/  FSEL R193, R26, -INF , !P0 ;  /* 0xff8000001ac17808 */ /* 0x000fe40004000000 */
[----:B------:R-:W-:-:S04]  /*4780*/  ISETP.GT.AND P0, PT, R7, 0x29, P1 ;  /* 0x000000290700780c */ /* 0x000fc80000f04270 */
[----:B------:R-:W-:-:S04]  /*4790*/  ISETP.LT.OR P0, PT, R0, 0x2a, P0 ;  /* 0x0000002a0000780c */ /* 0x000fc80000701670 */
[----:B------:R-:W-:Y:S02]  /*47a0*/  FSEL R191, R27, -INF , !P0 ;  /* 0xff8000001bbf7808 */ /* 0x000fe40004000000 */
[----:B------:R-:W-:Y:S01]  /*47b0*/  ISETP.GT.AND P0, PT, R7, 0x30, P1 ;  /* 0x000000300700780c */ /* 0x000fe20000f04270 */
[----:B------:R-:W-:Y:S01]  /*47c0*/  LDSM.16.MT88.4 R24, [R227+0x2900] ;  /* 0x00290000e318783b */ /* 0x000fe20000004200 */
[----:B-1----:R-:W-:Y:S02]  /*47d0*/  FMNMX.FTZ R20, R11, R16, !PT ;  /* 0x000000100b147209 */ /* 0x002fe40007810000 */
[----:B------:R-:W-:-:S04]  /*47e0*/  ISETP.LT.OR P0, PT, R0, 0x31, P0 ;  /* 0x000000310000780c */ /* 0x000fc80000701670 */
[----:B------:R-:W-:Y:S02]  /*47f0*/  FSEL R165, R74, -INF , !P0 ;  /* 0xff8000004aa57808 */ /* 0x000fe40004000000 */
[----:B------:R-:W-:-:S04]  /*4800*/  ISETP.GT.AND P0, PT, R7, 0x31, P1 ;  /* 0x000000310700780c */ /* 0x000fc80000f04270 */
[----:B------:R-:W-:-:S04]  /*4810*/  ISETP.LT.OR P0, PT, R0, 0x32, P0 ;  /* 0x000000320000780c */ /* 0x000fc80000701670 */
[----:B------:R-:W-:Y:S02]  /*4820*/  FSEL R189, R75, -INF , !P0 ;  /* 0xff8000004bbd7808 */ /* 0x000fe40004000000 */
[----:B------:R-:W-:Y:S01]  /*4830*/  ISETP.GT.AND P0, PT, R7, 0x1, P1 ;  /* 0x000000010700780c */ /* 0x000fe20000f04270 */
[----:B------:R-:W-:Y:S03]  /*4840*/  LDSM.16.MT88.4 R72, [R227+0x4100] ;  /* 0x00410000e348783b */ /* 0x000fe60000004200 */
[----:B------:R-:W-:-:S04]  /*4850*/  ISETP.LT.OR P0, PT, R0, 0x2, P0 ;  /* 0x000000020000780c */ /* 0x000fc80000701670 */
[----:B------:R-:W-:Y:S02]  /*4860*/  FSEL R47, R47, -INF , !P0 ;  /* 0xff8000002f2f7808 */ /* 0x000fe40004000000 */
[----:B------:R-:W-:-:S04]  /*4870*/  ISETP.GT.AND P0, PT, R7, RZ, P1 ;  /* 0x000000ff0700720c */ /* 0x000fc80000f04270 */
[----:B------:R-:W-:-:S04]  /*4880*/  ISETP.LT.OR P0, PT, R0, 0x1, P0 ;  /* 0x000000010000780c */ /* 0x000fc80000701670 */
[----:B------:R-:W-:Y:S02]  /*4890*/  FSEL R46, R46, -INF , !P0 ;  /* 0xff8000002e2e7808 */ /* 0x000fe40004000000 */
[----:B------:R-:W-:Y:S02]  /*48a0*/  ISETP.GT.AND P0, PT, R7, 0x38, P1 ;  /* 0x000000380700780c */ /* 0x000fe40000f04270 */
[----:B------:R-:W-:Y:S02]  /*48b0*/  FMNMX.FTZ R18, R46, R47, !PT ;  /* 0x0000002f2e127209 */ /* 0x000fe40007810000 */
[----:B------:R-:W-:Y:S02]  /*48c0*/  ISETP.LT.OR P0, PT, R0, 0x39, P0 ;  /* 0x000000390000780c */ /* 0x000fe40000701670 */
[----:B------:R-:W-:Y:S02]  /*48d0*/  FMNMX.FTZ R18, R5, R18, !PT ;  /* 0x0000001205127209 */ /* 0x000fe40007810000 */
[----:B------:R-:W-:-:S02]  /*48e0*/  FSEL R185, R70, -INF , !P0 ;  /* 0xff80000046b97808 */ /* 0x000fc40004000000 */
[----:B------:R-:W-:Y:S02]  /*48f0*/  FMNMX.FTZ R18, R43, R18, !PT ;  /* 0x000000122b127209 */ /* 0x000fe40007810000 */
[----:B------:R-:W-:Y:S02]  /*4900*/  ISETP.GT.AND P0, PT, R7, 0x39, P1 ;  /* 0x000000390700780c */ /* 0x000fe40000f04270 */
        /* <DEDUP_REMOVED lines=13> */
[----:B------:R-:W-:Y:S02]  /*49e0*/  FMNMX.FTZ R18, R184, R7, !PT ;  /* 0x00000007b8127209 */ /* 0x000fe40007810000 */
[----:B------:R-:W1:Y:S04]  /*49f0*/  SHFL.BFLY PT, R7, R20, 0x1, 0x1f ;  /* 0x0c201f0014077f89 */ /* 0x000e6800000e0000 */
[----:B------:R-:W2:Y:S01]  /*4a00*/  SHFL.BFLY PT, R21, R18, 0x2, 0x1f ;  /* 0x0c401f0012157f89 */ /* 0x000ea200000e0000 */
[----:B-1----:R-:W-:Y:S02]  /*4a10*/  FMNMX.FTZ R0, R20, R7, !PT ;  /* 0x0000000714007209 */ /* 0x002fe40007810000 */
[----:B--2---:R-:W-:-:S03]  /*4a20*/  FMNMX.FTZ R16, R18, R21, !PT ;  /* 0x0000001512107209 */ /* 0x004fc60007810000 */
[C---:B------:R-:W-:Y:S01]  /*4a30*/  FMUL.FTZ R167, R0.reuse, c[0x0][0x2d0] ;  /* 0x0000b40000a77a20 */ /* 0x040fe20000410000 */
[----:B------:R-:W-:Y:S01]  /*4a40*/  FSETP.NEU.FTZ.AND P0, PT, R0, -INF , PT ;  /* 0xff8000000000780b */ /* 0x000fe20003f1d000 */
[----:B------:R-:W-:Y:S03]  /*4a50*/  LDSM.16.MT88.4 R20, [R220+0x900] ;  /* 0x00090000dc14783b */ /* 0x000fe60000004200 */
[----:B------:R-:W-:Y:S01]  /*4a60*/  FSEL R167, R167, RZ, P0 ;  /* 0x000000ffa7a77208 */ /* 0x000fe20000000000 */
[----:B------:R-:W1:Y:S04]  /*4a70*/  SHFL.BFLY PT, R7, R16, 0x1, 0x1f ;  /* 0x0c201f0010077f89 */ /* 0x000e6800000e0000 */
[----:B------:R-:W-:-:S02]  /*4a80*/  FFMA.FTZ R178, R8, c[0x0][0x2d0], -R167 ;  /* 0x0000b40008b27a23 */ /* 0x000fc400000108a7 */
[--C-:B------:R-:W-:Y:S02]  /*4a90*/  FFMA.FTZ R179, R44, c[0x0][0x2d0], -R167.reuse ;  /* 0x0000b4002cb37a23 */ /* 0x100fe400000108a7 */
        /* <DEDUP_REMOVED lines=8> */
[----:B------:R-:W-:Y:S01]  /*4b20*/  LDSM.16.MT88.4 R32, [R227+0x900] ;  /* 0x00090000e320783b */ /* 0x000fe20000004200 */
[--C-:B------:R-:W-:Y:S02]  /*4b30*/  FFMA.FTZ R181, R190, c[0x0][0x2d0], -R167.reuse ;  /* 0x0000b400beb57a23 */ /* 0x100fe400000108a7 */
[--C-:B------:R-:W-:Y:S01]  /*4b40*/  FFMA.FTZ R183, R188, c[0x0][0x2d0], -R167.reuse ;  /* 0x0000b400bcb77a23 */ /* 0x100fe200000108a7 */
[----:B-1----:R-:W-:Y:S01]  /*4b50*/  FMNMX.FTZ R8, R7, R16, !PT ;  /* 0x0000001007087209 */ /* 0x002fe20007810000 */
[----:B------:R-:W-:Y:S02]  /*4b60*/  FFMA.FTZ R180, R180, c[0x0][0x2d0], -R167 ;  /* 0x0000b400b4b47a23 */ /* 0x000fe400000108a7 */
[----:B------:R-:W-:Y:S01]  /*4b70*/  MUFU.EX2 R176, R176 ;  /* 0x000000b000b07308 */ /* 0x000fe20000000800 */
[C---:B------:R-:W-:Y:S01]  /*4b80*/  FSETP.NEU.FTZ.AND P0, PT, R8.reuse, -INF , PT ;  /* 0xff8000000800780b */ /* 0x040fe20003f1d000 */
[----:B------:R-:W-:-:S02]  /*4b90*/  FMUL.FTZ R186, R8, c[0x0][0x2d0] ;  /* 0x0000b40008ba7a20 */ /* 0x000fc40000410000 */
[--C-:B------:R-:W-:Y:S02]  /*4ba0*/  FFMA.FTZ R182, R182, c[0x0][0x2d0], -R167.reuse ;  /* 0x0000b400b6b67a23 */ /* 0x100fe400000108a7 */
[----:B------:R-:W-:Y:S01]  /*4bb0*/  FFMA.FTZ R192, R192, c[0x0][0x2d0], -R167 ;  /* 0x0000b400c0c07a23 */ /* 0x000fe200000108a7 */
[----:B------:R-:W-:Y:S01]  /*4bc0*/  FSEL R186, R186, RZ, P0 ;  /* 0x000000ffbaba7208 */ /* 0x000fe20000000000 */
[----:B------:R-:W1:Y:S01]  /*4bd0*/  MUFU.EX2 R173, R173 ;  /* 0x000000ad00ad7308 */ /* 0x000e620000000800 */
[----:B--2---:R-:W-:Y:S01]  /*4be0*/  F2FP.BF16.PACK_AB R128, R178, R179 ;  /* 0x000000b3b280723e */ /* 0x004fe200000010ff */
[----:B------:R-:W-:Y:S01]  /*4bf0*/  FADD.FTZ R179, R179, R178 ;  /* 0x000000b2b3b37221 */ /* 0x000fe20000010000 */
[----:B------:R-:W-:Y:S01]  /*4c00*/  PLOP3.LUT P0, PT, PT, PT, UP0, 0x40, 0x0 ;  /* 0x000000000000781c */ /* 0x000fe20003f0e808 */
[--C-:B------:R-:W-:Y:S02]  /*4c10*/  FFMA.FTZ R172, R46, c[0x0][0x2d0], -R186.reuse ;  /* 0x0000b4002eac7a23 */ /* 0x100fe400000108ba */
[----:B------:R-:W-:-:S02]  /*4c20*/  FFMA.FTZ R175, R47, c[0x0][0x2d0], -R186 ;  /* 0x0000b4002faf7a23 */ /* 0x000fc400000108ba */
[--C-:B------:R-:W-:Y:S01]  /*4c30*/  FFMA.FTZ R177, R5, c[0x0][0x2d0], -R186.reuse ;  /* 0x0000b40005b17a23 */ /* 0x100fe200000108ba */
[----:B------:R-:W-:Y:S01]  /*4c40*/  MUFU.EX2 R174, R174 ;  /* 0x000000ae00ae7308 */ /* 0x000fe20000000800 */
[--C-:B------:R-:W-:Y:S01]  /*4c50*/  FFMA.FTZ R168, R43, c[0x0][0x2d0], -R186.reuse ;  /* 0x0000b4002ba87a23 */ /* 0x100fe200000108ba */
[----:B------:R-:W-:Y:S01]  /*4c60*/  LDSM.16.MT88.4 R4, [R220+0x6100] ;  /* 0x00610000dc04783b */ /* 0x000fe20000004200 */
[--C-:B------:R-:W-:Y:S02]  /*4c70*/  FFMA.FTZ R10, R15, c[0x0][0x2d0], -R186.reuse ;  /* 0x0000b4000f0a7a23 */ /* 0x100fe400000108ba */
[--C-:B------:R-:W-:Y:S01]  /*4c80*/  FFMA.FTZ R3, R13, c[0x0][0x2d0], -R186.reuse ;  /* 0x0000b4000d037a23 */ /* 0x100fe200000108ba */
[----:B------:R-:W2:Y:S01]  /*4c90*/  LDSM.16.MT88.4 R40, [R227+0x2100] ;  /* 0x00210000e328783b */ /* 0x000ea20000004200 */
[----:B-1----:R-:W-:Y:S01]  /*4ca0*/  F2FP.BF16.PACK_AB R130, R173, R176 ;  /* 0x000000b0ad82723e */ /* 0x002fe200000010ff */
[----:B------:R-:W-:Y:S01]  /*4cb0*/  MUFU.EX2 R172, R172 ;  /* 0x000000ac00ac7308 */ /* 0x000fe20000000800 */
[--C-:B------:R-:W-:Y:S01]  /*4cc0*/  FFMA.FTZ R169, R19, c[0x0][0x2d0], -R186.reuse ;  /* 0x0000b40013a97a23 */ /* 0x100fe200000108ba */
[----:B------:R-:W1:Y:S01]  /*4cd0*/  LDSM.16.MT88.4 R12, [R222+0x900] ;  /* 0x00090000de0c783b */ /* 0x000e620000004200 */
[----:B------:R-:W-:-:S02]  /*4ce0*/  FFMA.FTZ R2, R17, c[0x0][0x2d0], -R186 ;  /* 0x0000b40011027a23 */ /* 0x000fc400000108ba */
[--C-:B------:R-:W-:Y:S01]  /*4cf0*/  FFMA.FTZ R187, R187, c[0x0][0x2d0], -R186.reuse ;  /* 0x0000b400bbbb7a23 */ /* 0x100fe200000108ba */
[----:B------:R-:W3:Y:S01]  /*4d00*/  LDSM.16.MT88.4 R16, [R222+0x2900] ;  /* 0x00290000de10783b */ /* 0x000ee20000004200 */
[--C-:B------:R-:W-:Y:S01]  /*4d10*/  FFMA.FTZ R188, R195, c[0x0][0x2d0], -R186.reuse ;  /* 0x0000b400c3bc7a23 */ /* 0x100fe200000108ba */
[----:B------:R-:W4:Y:S01]  /*4d20*/  MUFU.EX2 R175, R175 ;  /* 0x000000af00af7308 */ /* 0x000f220000000800 */
[--C-:B------:R-:W-:Y:S02]  /*4d30*/  FFMA.FTZ R190, R193, c[0x0][0x2d0], -R186.reuse ;  /* 0x0000b400c1be7a23 */ /* 0x100fe400000108ba */
[----:B------:R-:W-:Y:S02]  /*4d40*/  FFMA.FTZ R191, R191, c[0x0][0x2d0], -R186 ;  /* 0x0000b400bfbf7a23 */ /* 0x000fe400000108ba */
[--C-:B------:R-:W-:Y:S02]  /*4d50*/  FFMA.FTZ R193, R194, c[0x0][0x2d0], -R167.reuse ;  /* 0x0000b400c2c17a23 */ /* 0x100fe400000108a7 */
[--C-:B------:R-:W-:Y:S01]  /*4d60*/  FFMA.FTZ R194, R166, c[0x0][0x2d0], -R167.reuse ;  /* 0x0000b400a6c27a23 */ /* 0x100fe200000108a7 */
[----:B------:R-:W-:Y:S01]  /*4d70*/  MUFU.EX2 R177, R177 ;  /* 0x000000b100b17308 */ /* 0x000fe20000000800 */
[----:B------:R-:W-:-:S02]  /*4d80*/  FFMA.FTZ R195, R164, c[0x0][0x2d0], -R167 ;  /* 0x0000b400a4c37a23 */ /* 0x000fc400000108a7 */
[--C-:B------:R-:W-:Y:S02]  /*4d90*/  FFMA.FTZ R196, R165, c[0x0][0x2d0], -R186.reuse ;  /* 0x0000b400a5c47a23 */ /* 0x100fe400000108ba */
[--C-:B------:R-:W-:Y:S01]  /*4da0*/  FFMA.FTZ R189, R189, c[0x0][0x2d0], -R186.reuse ;  /* 0x0000b400bdbd7a23 */ /* 0x100fe200000108ba */
[----:B------:R-:W-:Y:S01]  /*4db0*/  LDSM.16.MT88.4 R164, [R227+0x1900] ;  /* 0x00190000e3a4783b */ /* 0x000fe20000004200 */
[--C-:B------:R-:W-:Y:S01]  /*4dc0*/  FFMA.FTZ R185, R185, c[0x0][0x2d0], -R186.reuse ;  /* 0x0000b400b9b97a23 */ /* 0x100fe200000108ba */
[----:B------:R-:W5:Y:S01]  /*4dd0*/  MUFU.EX2 R168, R168 ;  /* 0x000000a800a87308 */ /* 0x000f620000000800 */
[----:B----4-:R-:W-:Y:S01]  /*4de0*/  F2FP.BF16.PACK_AB R129, R175, R172 ;  /* 0x000000acaf81723e */ /* 0x010fe200000010ff */
[----:B------:R-:W-:Y:S02]  /*4df0*/  FFMA.FTZ R184, R184, c[0x0][0x2d0], -R186 ;  /* 0x0000b400b8b87a23 */ /* 0x000fe400000108ba */
[----:B------:R-:W-:Y:S02]  /*4e00*/  FADD.FTZ R172, R172, R175 ;  /* 0x000000afacac7221 */ /* 0x000fe40000010000 */
[----:B------:R-:W-:-:S02]  /*4e10*/  FADD.FTZ R176, R176, R179 ;  /* 0x000000b3b0b07221 */ /* 0x000fc40000010000 */
[----:B------:R-:W4:Y:S02]  /*4e20*/  MUFU.EX2 R171, R171 ;  /* 0x000000ab00ab7308 */ /* 0x000f240000000800 */
[----:B------:R-:W-:Y:S01]  /*4e30*/  FADD.FTZ R173, R173, R176 ;  /* 0x000000b0adad7221 */ /* 0x000fe20000010000 */
[----:B-----5:R-:W-:-:S05]  /*4e40*/  F2FP.BF16.PACK_AB R131, R168, R177 ;  /* 0x000000b1a883723e */ /* 0x020fca00000010ff */
[----:B------:R-:W-:Y:S01]  /*4e50*/  MUFU.EX2 R170, R170 ;  /* 0x000000aa00aa7308 */ /* 0x000fe20000000800 */
[----:B------:R-:W-:-:S04]  /*4e60*/  FADD.FTZ R177, R177, R172 ;  /* 0x000000acb1b17221 */ /* 0x000fc80000010000 */
[----:B------:R-:W-:Y:S01]  /*4e70*/  FADD.FTZ R168, R168, R177 ;  /* 0x000000b1a8a87221 */ /* 0x000fe20000010000 */
[C---:B------:R-:W-:Y:S02]  /*4e80*/  HMMA.16816.F32.BF16 R136, R128.reuse, R140, RZ ;  /* 0x0000008c8088723c */ /* 0x040fe400000418ff */
[----:B------:R-:W-:Y:S06]  /*4e90*/  MUFU.EX2 R11, R11 ;  /* 0x0000000b000b7308 */ /* 0x000fec0000000800 */
        /* <DEDUP_REMOVED lines=8> */
[C---:B--2---:R-:W-:Y:S02]  /*4f20*/  HMMA.16816.F32.BF16 R36, R128.reuse, R40, RZ ;  /* 0x000000288024723c */ /* 0x044fe400000418ff */
[----:B------:R-:W-:Y:S06]  /*4f30*/  MUFU.EX2 R180, R180 ;  /* 0x000000b400b47308 */ /* 0x000fec0000000800 */
[C---:B------:R-:W-:Y:S02]  /*4f40*/  HMMA.16816.F32.BF16 R44, R128.reuse, R48, RZ ;  /* 0x00000030802c723c */ /* 0x040fe400000418ff */
[----:B------:R-:W2:Y:S06]  /*4f50*/  MUFU.EX2 R181, R181 ;  /* 0x000000b500b57308 */ /* 0x000eac0000000800 */
        /* <DEDUP_REMOVED lines=37> */
[C---:B------:R-:W-:Y:S07]  /*51b0*/  HMMA.16816.F32.BF16 R124, R128.reuse, R4, RZ ;  /* 0x00000004807c723c */ /* 0x040fee00000418ff */
[----:B----4-:R-:W-:Y:S01]  /*51c0*/  F2FP.BF16.PACK_AB R4, R171, R174 ;  /* 0x000000aeab04723e */ /* 0x010fe200000010ff */
[----:B------:R-:W-:Y:S01]  /*51d0*/  HMMA.16816.F32.BF16 R128, R128, R6, RZ ;  /* 0x000000068080723c */ /* 0x000fe200000418ff */
[----:B-----5:R-:W-:Y:S01]  /*51e0*/  F2FP.BF16.PACK_AB R5, R10, R169 ;  /* 0x000000a90a05723e */ /* 0x020fe200000010ff */
[----:B------:R-:W-:-:S02]  /*51f0*/  FADD.FTZ R174, R174, R173 ;  /* 0x000000adaeae7221 */ /* 0x000fc40000010000 */
[----:B------:R-:W-:Y:S02]  /*5200*/  FADD.FTZ R169, R169, R168 ;  /* 0x000000a8a9a97221 */ /* 0x000fe40000010000 */
[----:B------:R-:W-:Y:S01]  /*5210*/  FADD.FTZ R171, R171, R174 ;  /* 0x000000aeabab7221 */ /* 0x000fe20000010000 */
[----:B------:R-:W-:Y:S01]  /*5220*/  F2FP.BF16.PACK_AB R6, R11, R170 ;  /* 0x000000aa0b06723e */ /* 0x000fe200000010ff */
[----:B------:R-:W-:Y:S01]  /*5230*/  FADD.FTZ R10, R10, R169 ;  /* 0x000000a90a0a7221 */ /* 0x000fe20000010000 */
[----:B-1----:R-:W-:Y:S01]  /*5240*/  F2FP.BF16.PACK_AB R7, R2, R3 ;  /* 0x000000030207723e */ /* 0x002fe200000010ff */
[----:B------:R-:W-:Y:S02]  /*5250*/  FADD.FTZ R170, R170, R171 ;  /* 0x000000abaaaa7221 */ /* 0x000fe40000010000 */
[----:B------:R-:W-:Y:S02]  /*5260*/  FADD.FTZ R3, R3, R10 ;  /* 0x0000000a03037221 */ /* 0x000fe40000010000 */
[----:B------:R-:W-:-:S02]  /*5270*/  FADD.FTZ R11, R11, R170 ;  /* 0x000000aa0b0b7221 */ /* 0x000fc40000010000 */
[----:B------:R-:W-:Y:S01]  /*5280*/  HMMA.16816.F32.BF16 R136, R4, R12, R136 ;  /* 0x0000000c0488723c */ /* 0x000fe20000041888 */
[----:B------:R-:W-:-:S07]  /*5290*/  FADD.FTZ R2, R2, R3 ;  /* 0x0000000302027221 */ /* 0x000fce0000010000 */
[C---:B------:R-:W-:Y:S01]  /*52a0*/  HMMA.16816.F32.BF16 R140, R4.reuse, R14, R140 ;  /* 0x0000000e048c723c */ /* 0x040fe2000004188c */
[----:B------:R-:W1:Y:S07]  /*52b0*/  LDSM.16.MT88.4 R12, [R221+0x2900] ;  /* 0x00290000dd0c783b */ /* 0x000e6e0000004200 */
[C---:B---3--:R-:W-:Y:S08]  /*52c0*/  HMMA.16816.F32.BF16 R44, R4.reuse, R16, R44 ;  /* 0x00000010042c723c */ /* 0x048ff0000004182c */
[C---:B------:R-:W-:Y:S01]  /*52d0*/  HMMA.16816.F32.BF16 R48, R4.reuse, R18, R48 ;  /* 0x000000120430723c */ /* 0x040fe20000041830 */
[----:B------:R-:W3:Y:S07]  /*52e0*/  LDSM.16.MT88.4 R16, [R221+0x4900] ;  /* 0x00490000dd10783b */ /* 0x000eee0000004200 */
[C---:B------:R-:W-:Y:S08]  /*52f0*/  HMMA.16816.F32.BF16 R152, R4.reuse, R20, R152 ;  /* 0x000000140498723c */ /* 0x040ff00000041898 */
[C---:B------:R-:W-:Y:S01]  /*5300*/  HMMA.16816.F32.BF16 R156, R4.reuse, R22, R156 ;  /* 0x00000016049c723c */ /* 0x040fe2000004189c */
[----:B------:R-:W-:Y:S07]  /*5310*/  LDSM.16.MT88.4 R20, [R227+0x4900] ;  /* 0x00490000e314783b */ /* 0x000fee0000004200 */
[C---:B------:R-:W-:Y:S08]  /*5320*/  HMMA.16816.F32.BF16 R160, R4.reuse, R32, R160 ;  /* 0x0000002004a0723c */ /* 0x040ff000000418a0 */
[C---:B-1----:R-:W-:Y:S08]  /*5330*/  HMMA.16816.F32.BF16 R52, R4.reuse, R12, R52 ;  /* 0x0000000c0434723c */ /* 0x042ff00000041834 */
[C---:B------:R-:W-:Y:S01]  /*5340*/  HMMA.16816.F32.BF16 R56, R4.reuse, R14, R56 ;  /* 0x0000000e0438723c */ /* 0x040fe20000041838 */
[----:B------:R-:W1:Y:S07]  /*5350*/  LDSM.16.MT88.4 R12, [R220+0x4900] ;  /* 0x00490000dc0c783b */ /* 0x000e6e0000004200 */
[C---:B---3--:R-:W-:Y:S08]  /*5360*/  HMMA.16816.F32.BF16 R84, R4.reuse, R16, R84 ;  /* 0x000000100454723c */ /* 0x048ff00000041854 */
[C---:B------:R-:W-:Y:S01]  /*5370*/  HMMA.16816.F32.BF16 R88, R4.reuse, R18, R88 ;  /* 0x000000120458723c */ /* 0x040fe20000041858 */
[----:B------:R-:W3:Y:S07]  /*5380*/  LDSM.16.MT88.4 R16, [R221+0x6900] ;  /* 0x00690000dd10783b */ /* 0x000eee0000004200 */
        /* <DEDUP_REMOVED lines=10> */
[----:B------:R-:W4:Y:S07]  /*5430*/  LDSM.16.MT88.4 R24, [R227+0x6900] ;  /* 0x00690000e318783b */ /* 0x000f2e0000004200 */
[C---:B------:R-:W-:Y:S08]  /*5440*/  HMMA.16816.F32.BF16 R68, R4.reuse, R20, R68 ;  /* 0x000000140444723c */ /* 0x040ff00000041844 */
        /* <DEDUP_REMOVED lines=14> */
[C---:B----4-:R-:W-:Y:S08]  /*5530*/  HMMA.16816.F32.BF16 R100, R4.reuse, R24, R100 ;  /* 0x000000180464723c */ /* 0x050ff00000041864 */
[C---:B------:R-:W-:Y:S01]  /*5540*/  HMMA.16816.F32.BF16 R104, R4.reuse, R26, R104 ;  /* 0x0000001a0468723c */ /* 0x040fe20000041868 */
[----:B------:R-:W4:Y:S07]  /*5550*/  LDSM.16.MT88.4 R24, [R227+0x1100] ;  /* 0x00110000e318783b */ /* 0x000f2e0000004200 */
[C---:B-----5:R-:W-:Y:S08]  /*5560*/  HMMA.16816.F32.BF16 R108, R4.reuse, R20, R108 ;  /* 0x00000014046c723c */ /* 0x060ff0000004186c */
[----:B------:R-:W-:Y:S01]  /*5570*/  HMMA.16816.F32.BF16 R112, R4, R22, R112 ;  /* 0x000000160470723c */ /* 0x000fe20000041870 */
[----:B------:R-:W5:Y:S06]  /*5580*/  LDSM.16.MT88.4 R20, [R222+0x1100] ;  /* 0x00110000de14783b */ /* 0x000f6c0000004200 */
[----:B--2---:R-:W-:Y:S01]  /*5590*/  F2FP.BF16.PACK_AB R4, R181, R180 ;  /* 0x000000b4b504723e */ /* 0x004fe200000010ff */
        /* <DEDUP_REMOVED lines=17> */
[C---:B----4-:R-:W-:Y:S08]  /*56b0*/  HMMA.16816.F32.BF16 R160, R4.reuse, R24, R160 ;  /* 0x0000001804a0723c */ /* 0x050ff000000418a0 */
[C---:B------:R-:W-:Y:S01]  /*56c0*/  HMMA.16816.F32.BF16 R132, R4.reuse, R26, R132 ;  /* 0x0000001a0484723c */ /* 0x040fe20000041884 */
[----:B------:R-:W3:Y:S07]  /*56d0*/  LDSM.16.MT88.4 R24, [R221+0x3100] ;  /* 0x00310000dd18783b */ /* 0x000eee0000004200 */
[C---:B-----5:R-:W-:Y:S08]  /*56e0*/  HMMA.16816.F32.BF16 R136, R4.reuse, R20, R136 ;  /* 0x000000140488723c */ /* 0x060ff00000041888 */
        /* <DEDUP_REMOVED lines=105> */
.L_x_5240:
[----:B------:R-:W-:Y:S02]  /*5d80*/  UMOV UR5, 0x1 ;  /* 0x0000000100057882 */ /* 0x000fe40000000000 */
[----:B------:R-:W-:Y:S02]  /*5d90*/  ULDC UR4, c[0x0][0x32c] ;  /* 0x0000cb0000047ab9 */ /* 0x000fe40000000800 */
[----:B------:R-:W-:-:S03]  /*5da0*/  UISETP.NE.AND UP2, UPT, UR5, UR4, UPT ;  /* 0x000000040500728c */ /* 0x000fc6000bf45270 */
[----:B------:R-:W-:Y:S02]  /*5db0*/  ULDC.64 UR4, c[0x0][0x330] ;  /* 0x0000cc0000047ab9 */ /* 0x000fe40000000a00 */
[----:B------:R-:W-:-:S07]  /*5dc0*/  UIMAD.WIDE.U32 UR26, UR24, UR4, URZ ;  /* 0x00000004181a72a5 */ /* 0x000fce000f8e003f */
[----:B------:R-:W-:Y:S02]  /*5dd0*/  @UP2 UMOV UR25, UR27 ;  /* 0x0000001b00192c82 */ /* 0x000fe40008000000 */
[----:B------:R-:W-:Y:S02]  /*5de0*/  @UP2 USHF.R.U32.HI UR24, URZ, UR5, UR25 ;  /* 0x000000053f182299 */ /* 0x000fe40008011619 */
.L_x_5241:
[----:B------:R-:W-:Y:S02]  /*5df0*/  ULDC UR4, c[0x0][0x32c] ;  /* 0x0000cb0000047ab9 */ /* 0x000fe40000000800 */
[----:B------:R-:W-:-:S04]  /*5e00*/  UIMAD UR4, UR24, UR4, UR4 ;  /* 0x00000004180472a4 */ /* 0x000fc8000f8e0204 */
[----:B------:R-:W-:-:S04]  /*5e10*/  UISETP.LT.AND UP2, UPT, UR21, UR4, UPT ;  /* 0x000000041500728c */ /* 0x000fc8000bf41270 */
[----:B------:R-:W-:-:S04]  /*5e20*/  USEL UR21, UR21, UR4, UP2 ;  /* 0x0000000415157287 */ /* 0x000fc80009000000 */
.L_x_5239:
        /* <DEDUP_REMOVED lines=16> */
.L_x_5253:
        /* <DEDUP_REMOVED lines=33> */
[----:B------:R-:W-:Y:S01]  /*6140*/  IMAD.SHL.U32 R25, R244, 0x2, RZ ;  /* 0x00000002f4197824 */ /* 0x000fe200078e00ff */
[----:B------:R-:W-:Y:S02]  /*6150*/  IADD3 R0, P0, R10, UR22, RZ ;  /* 0x000000160a007c10 */ /* 0x000fe4000ff1e0ff */
[----:B------:R-:W-:Y:S02]  /*6160*/  SHF.L.U64.HI R24, R244, 0x1, R24 ;  /* 0x00000001f4187819 */ /* 0x000fe40000010218 */
[----:B------:R-:W-:Y:S02]  /*6170*/  IADD3.X R11, R11, UR6, R4, P0, !PT ;  /* 0x000000060b0b7c10 */ /* 0x000fe400087fe404 */
[C---:B------:R-:W-:Y:S02]  /*6180*/  LEA R8, P0, R0.reuse, c[0x0][0x1f8], 0x1 ;  /* 0x00007e0000087a11 */ /* 0x040fe400078008ff */
[C---:B------:R-:W-:Y:S02]  /*6190*/  SHF.L.U64.HI R4, R241.reuse, 0x1, R246 ;  /* 0x00000001f1047819 */ /* 0x040fe400000102f6 */
        /* <DEDUP_REMOVED lines=35> */
.L_x_5243:
        /* <DEDUP_REMOVED lines=11> */
[----:B------:R-:W1:Y:S07]  /*6480*/  LDSM.16.M88.4 R176, [R224+0x8900] ;  /* 0x00890000e0b0783b */ /* 0x000e6e0000000200 */
[C---:B------:R-:W-:Y:S08]  /*6490*/  HMMA.16816.F32.BF16 R28, R164.reuse, R180, RZ ;  /* 0x000000b4a41c723c */ /* 0x040ff000000418ff */
[----:B------:R-:W-:Y:S01]  /*64a0*/  HMMA.16816.F32.BF16 R32, R164, R182, RZ ;  /* 0x000000b6a420723c */ /* 0x000fe200000418ff */
[----:B------:R-:W3:Y:S06]  /*64b0*/  LDSM.16.M88.4 R164, [R224+0x9100] ;  /* 0x00910000e0a4783b */ /* 0x000eec0000000200 */
[----:B------:R-:W4:Y:S01]  /*64c0*/  LDSM.16.M88.4 R180, [R224+0x9900] ;  /* 0x00990000e0b4783b */ /* 0x000f220000000200 */
[C---:B------:R-:W-:Y:S08]  /*64d0*/  HMMA.16816.F32.BF16 R4, R184.reuse, R188, R4 ;  /* 0x000000bcb804723c */ /* 0x040ff00000041804 */
[C---:B------:R-:W-:Y:S01]  /*64e0*/  HMMA.16816.F32.BF16 R8, R184.reuse, R190, R8 ;  /* 0x000000beb808723c */ /* 0x040fe20000041808 */
[----:B------:R-:W-:Y:S07]  /*64f0*/  LDSM.16.M88.4 R188, [R223+0x10100] ;  /* 0x01010000dfbc783b */ /* 0x000fee0000000200 */
[C---:B------:R-:W-:Y:S08]  /*6500*/  HMMA.16816.F32.BF16 R12, R184.reuse, R192, R12 ;  /* 0x000000c0b80c723c */ /* 0x040ff0000004180c */
[C---:B------:R-:W-:Y:S01]  /*6510*/  HMMA.16816.F32.BF16 R16, R184.reuse, R194, R16 ;  /* 0x000000c2b810723c */ /* 0x040fe20000041810 */
[----:B------:R-:W5:Y:S07]  /*6520*/  LDSM.16.M88.4 R192, [R216] ;  /* 0x00000000d8c0783b */ /* 0x000f6e0000000200 */
        /* <DEDUP_REMOVED lines=17> */
[----:B------:R-:W4:Y:S06]  /*6640*/  LDSM.16.M88.4 R168, [R229+0xa900] ;  /* 0x00a90000e5a8783b */ /* 0x000f2c0000000200 */
[----:B------:R-:W3:Y:S01]  /*6650*/  LDSM.16.M88.4 R180, [R229+0xb100] ;  /* 0x00b10000e5b4783b */ /* 0x000ee20000000200 */
[C---:B-----5:R-:W-:Y:S08]  /*6660*/  HMMA.16816.F32.BF16 R4, R188.reuse, R192, R4 ;  /* 0x000000c0bc04723c */ /* 0x060ff00000041804 */
[C---:B------:R-:W-:Y:S01]  /*6670*/  HMMA.16816.F32.BF16 R8, R188.reuse, R194, R8 ;  /* 0x000000c2bc08723c */ /* 0x040fe20000041808 */
[----:B------:R-:W5:Y:S07]  /*6680*/  LDSM.16.M88.4 R192, [R229+0xb900] ;  /* 0x00b90000e5c0783b */ /* 0x000f6e0000000200 */
[C---:B--2---:R-:W-:Y:S08]  /*6690*/  HMMA.16816.F32.BF16 R12, R188.reuse, R172, R12 ;  /* 0x000000acbc0c723c */ /* 0x044ff0000004180c */
[C---:B------:R-:W-:Y:S01]  /*66a0*/  HMMA.16816.F32.BF16 R16, R188.reuse, R174, R16 ;  /* 0x000000aebc10723c */ /* 0x040fe20000041810 */
[----:B------:R-:W-:Y:S07]  /*66b0*/  LDSM.16.M88.4 R172, [R215] ;  /* 0x00000000d7ac783b */ /* 0x000fee0000000200 */
[C---:B-1----:R-:W-:Y:S08]  /*66c0*/  HMMA.16816.F32.BF16 R20, R188.reuse, R176, R20 ;  /* 0x000000b0bc14723c */ /* 0x042ff00000041814 */
[C---:B------:R-:W-:Y:S01]  /*66d0*/  HMMA.16816.F32.BF16 R24, R188.reuse, R178, R24 ;  /* 0x000000b2bc18723c */ /* 0x040fe20000041818 */
[----:B------:R-:W-:Y:S07]  /*66e0*/  LDSM.16.M88.4 R176, [R214] ;  /* 0x00000000d6b0783b */ /* 0x000fee0000000200 */
[C---:B---3--:R-:W-:Y:S08]  /*66f0*/  HMMA.16816.F32.BF16 R28, R188.reuse, R164, R28 ;  /* 0x000000a4bc1c723c */ /* 0x048ff0000004181c */
[----:B------:R-:W-:Y:S01]  /*6700*/  HMMA.16816.F32.BF16 R32, R188, R166, R32 ;  /* 0x000000a6bc20723c */ /* 0x000fe20000041820 */
[----:B------:R-:W1:Y:S06]  /*6710*/  LDSM.16.M88.4 R164, [R226+0x14100] ;  /* 0x01410000e2a4783b */ /* 0x000e6c0000000200 */
[----:B------:R-:W2:Y:S01]  /*6720*/  LDSM.16.M88.4 R188, [R213] ;  /* 0x00000000d5bc783b */ /* 0x000ea20000000200 */
[C---:B------:R-:W-:Y:S08]  /*6730*/  HMMA.16816.F32.BF16 R4, R184.reuse, R196, R4 ;  /* 0x000000c4b804723c */ /* 0x040ff00000041804 */
[C---:B------:R-:W-:Y:S01]  /*6740*/  HMMA.16816.F32.BF16 R8, R184.reuse, R198, R8 ;  /* 0x000000c6b808723c */ /* 0x040fe20000041808 */
[----:B------:R-:W3:Y:S07]  /*6750*/  LDSM.16.M88.4 R196, [R212] ;  /* 0x00000000d4c4783b */ /* 0x000eee0000000200 */
[C---:B----4-:R-:W-:Y:S08]  /*6760*/  HMMA.16816.F32.BF16 R12, R184.reuse, R168, R12 ;  /* 0x000000a8b80c723c */ /* 0x050ff0000004180c */
[C---:B------:R-:W-:Y:S01]  /*6770*/  HMMA.16816.F32.BF16 R16, R184.reuse, R170, R16 ;  /* 0x000000aab810723c */ /* 0x040fe20000041810 */
[----:B------:R-:W-:Y:S07]  /*6780*/  LDSM.16.M88.4 R168, [R225+0x14100] ;  /* 0x01410000e1a8783b */ /* 0x000fee0000000200 */
[C---:B------:R-:W-:Y:S08]  /*6790*/  HMMA.16816.F32.BF16 R20, R184.reuse, R180, R20 ;  /* 0x000000b4b814723c */ /* 0x040ff00000041814 */
[C---:B------:R-:W-:Y:S01]  /*67a0*/  HMMA.16816.F32.BF16 R24, R184.reuse, R182, R24 ;  /* 0x000000b6b818723c */ /* 0x040fe20000041818 */
[----:B------:R-:W4:Y:S07]  /*67b0*/  LDSM.16.M88.4 R180, [R224+0xa100] ;  /* 0x00a10000e0b4783b */ /* 0x000f2e0000000200 */
[C---:B-----5:R-:W-:Y:S08]  /*67c0*/  HMMA.16816.F32.BF16 R28, R184.reuse, R192, R28 ;  /* 0x000000c0b81c723c */ /* 0x060ff0000004181c */
[----:B------:R-:W-:Y:S01]  /*67d0*/  HMMA.16816.F32.BF16 R32, R184, R194, R32 ;  /* 0x000000c2b820723c */ /* 0x000fe20000041820 */
[----:B------:R-:W5:Y:S06]  /*67e0*/  LDSM.16.M88.4 R184, [R224+0xa900] ;  /* 0x00a90000e0b8783b */ /* 0x000f6c0000000200 */
[----:B------:R-:W3:Y:S01]  /*67f0*/  LDSM.16.M88.4 R192, [R224+0xb100] ;  /* 0x00b10000e0c0783b */ /* 0x000ee20000000200 */
[C---:B-1----:R-:W-:Y:S08]  /*6800*/  HMMA.16816.F32.BF16 R4, R164.reuse, R172, R4 ;  /* 0x000000aca404723c */ /* 0x042ff00000041804 */
[C---:B------:R-:W-:Y:S01]  /*6810*/  HMMA.16816.F32.BF16 R8, R164.reuse, R174, R8 ;  /* 0x000000aea408723c */ /* 0x040fe20000041808 */
[----:B------:R-:W1:Y:S07]  /*6820*/  LDSM.16.M88.4 R172, [R224+0xb900] ;  /* 0x00b90000e0ac783b */ /* 0x000e6e0000000200 */
[C---:B------:R-:W-:Y:S08]  /*6830*/  HMMA.16816.F32.BF16 R12, R164.reuse, R176, R12 ;  /* 0x000000b0a40c723c */ /* 0x040ff0000004180c */
[C---:B------:R-:W-:Y:S01]  /*6840*/  HMMA.16816.F32.BF16 R16, R164.reuse, R178, R16 ;  /* 0x000000b2a410723c */ /* 0x040fe20000041810 */
[----:B------:R-:W-:Y:S07]  /*6850*/  LDSM.16.M88.4 R176, [R223+0x14100] ;  /* 0x01410000dfb0783b */ /* 0x000fee0000000200 */
[C---:B--2---:R-:W-:Y:S08]  /*6860*/  HMMA.16816.F32.BF16 R20, R164.reuse, R188, R20 ;  /* 0x000000bca414723c */ /* 0x044ff00000041814 */
[C---:B------:R-:W-:Y:S01]  /*6870*/  HMMA.16816.F32.BF16 R24, R164.reuse, R190, R24 ;  /* 0x000000bea418723c */ /* 0x040fe20000041818 */
[----:B------:R-:W2:Y:S07]  /*6880*/  LDSM.16.M88.4 R188, [R216+0x2000] ;  /* 0x00200000d8bc783b */ /* 0x000eae0000000200 */
[C---:B---3--:R-:W-:Y:S08]  /*6890*/  HMMA.16816.F32.BF16 R28, R164.reuse, R196, R28 ;  /* 0x000000c4a41c723c */ /* 0x048ff0000004181c */
[----:B------:R-:W-:Y:S01]  /*68a0*/  HMMA.16816.F32.BF16 R32, R164, R198, R32 ;  /* 0x000000c6a420723c */ /* 0x000fe20000041820 */
[----:B------:R-:W3:Y:S06]  /*68b0*/  LDSM.16.M88.4 R164, [R216+0x2800] ;  /* 0x00280000d8a4783b */ /* 0x000eec0000000200 */
[----:B------:R-:W1:Y:S01]  /*68c0*/  LDSM.16.M88.4 R196, [R216+0x3000] ;  /* 0x00300000d8c4783b */ /* 0x000e620000000200 */
[C---:B----4-:R-:W-:Y:S08]  /*68d0*/  HMMA.16816.F32.BF16 R4, R168.reuse, R180, R4 ;  /* 0x000000b4a804723c */ /* 0x050ff00000041804 */
[C---:B------:R-:W-:Y:S01]  /*68e0*/  HMMA.16816.F32.BF16 R8, R168.reuse, R182, R8 ;  /* 0x000000b6a808723c */ /* 0x040fe20000041808 */
[----:B------:R-:W4:Y:S07]  /*68f0*/  LDSM.16.M88.4 R180, [R216+0x3800] ;  /* 0x00380000d8b4783b */ /* 0x000f2e0000000200 */
[C---:B-----5:R-:W-:Y:S08]  /*6900*/  HMMA.16816.F32.BF16 R12, R168.reuse, R184, R12 ;  /* 0x000000b8a80c723c */ /* 0x060ff0000004180c */
[C---:B------:R-:W-:Y:S01]  /*6910*/  HMMA.16816.F32.BF16 R16, R168.reuse, R186, R16 ;  /* 0x000000baa810723c */ /* 0x040fe20000041810 */
[----:B------:R-:W-:Y:S07]  /*6920*/  LDSM.16.M88.4 R184, [R230+0x18100] ;  /* 0x01810000e6b8783b */ /* 0x000fee0000000200 */
[C---:B------:R-:W-:Y:S08]  /*6930*/  HMMA.16816.F32.BF16 R20, R168.reuse, R192, R20 ;  /* 0x000000c0a814723c */ /* 0x040ff00000041814 */
[C---:B------:R-:W-:Y:S01]  /*6940*/  HMMA.16816.F32.BF16 R24, R168.reuse, R194, R24 ;  /* 0x000000c2a818723c */ /* 0x040fe20000041818 */
[----:B------:R-:W5:Y:S07]  /*6950*/  LDSM.16.M88.4 R192, [R229+0xc100] ;  /* 0x00c10000e5c0783b */ /* 0x000f6e0000000200 */
[C---:B-1----:R-:W-:Y:S08]  /*6960*/  HMMA.16816.F32.BF16 R28, R168.reuse, R172, R28 ;  /* 0x000000aca81c723c */ /* 0x042ff0000004181c */
[----:B------:R-:W-:Y:S01]  /*6970*/  HMMA.16816.F32.BF16 R32, R168, R174, R32 ;  /* 0x000000aea820723c */ /* 0x000fe20000041820 */
[----:B------:R-:W-:Y:S06]  /*6980*/  LDSM.16.M88.4 R168, [R229+0xd100] ;  /* 0x00d10000e5a8783b */ /* 0x000fec0000000200 */
[----:B------:R-:W-:Y:S01]  /*6990*/  LDSM.16.M88.4 R172, [R229+0xd900] ;  /* 0x00d90000e5ac783b */ /* 0x000fe20000000200 */
[C---:B--2---:R-:W-:Y:S08]  /*69a0*/  HMMA.16816.F32.BF16 R4, R176.reuse, R188, R4 ;  /* 0x000000bcb004723c */ /* 0x044ff00000041804 */
[C---:B------:R-:W-:Y:S01]  /*69b0*/  HMMA.16816.F32.BF16 R8, R176.reuse, R190, R8 ;  /* 0x000000beb008723c */ /* 0x040fe20000041808 */
[----:B------:R-:W-:Y:S07]  /*69c0*/  LDSM.16.M88.4 R188, [R226+0x18100] ;  /* 0x01810000e2bc783b */ /* 0x000fee0000000200 */
[C---:B---3--:R-:W-:Y:S08]  /*69d0*/  HMMA.16816.F32.BF16 R12, R176.reuse, R164, R12 ;  /* 0x000000a4b00c723c */ /* 0x048ff0000004180c */
[C---:B------:R-:W-:Y:S01]  /*69e0*/  HMMA.16816.F32.BF16 R16, R176.reuse, R166, R16 ;  /* 0x000000a6b010723c */ /* 0x040fe20000041810 */
[----:B------:R-:W1:Y:S07]  /*69f0*/  LDSM.16.M88.4 R164, [R229+0xc900] ;  /* 0x00c90000e5a4783b */ /* 0x000e6e0000000200 */
[C---:B------:R-:W-:Y:S08]  /*6a00*/  HMMA.16816.F32.BF16 R20, R176.reuse, R196, R20 ;  /* 0x000000c4b014723c */ /* 0x040ff00000041814 */
[C---:B------:R-:W-:Y:S01]  /*6a10*/  HMMA.16816.F32.BF16 R24, R176.reuse, R198, R24 ;  /* 0x000000c6b018723c */ /* 0x040fe20000041818 */
[----:B------:R-:W2:Y:S07]  /*6a20*/  LDSM.16.M88.4 R196, [R211] ;  /* 0x00000000d3c4783b */ /* 0x000eae0000000200 */
[C---:B----4-:R-:W-:Y:S08]  /*6a30*/  HMMA.16816.F32.BF16 R28, R176.reuse, R180, R28 ;  /* 0x000000b4b01c723c */ /* 0x050ff0000004181c */
[----:B------:R-:W-:Y:S01]  /*6a40*/  HMMA.16816.F32.BF16 R32, R176, R182, R32 ;  /* 0x000000b6b020723c */ /* 0x000fe20000041820 */
[----:B------:R-:W3:Y:S06]  /*6a50*/  LDSM.16.M88.4 R176, [R210] ;  /* 0x00000000d2b0783b */ /* 0x000eec0000000200 */
[----:B------:R-:W4:Y:S01]  /*6a60*/  LDSM.16.M88.4 R180, [R209] ;  /* 0x00000000d1b4783b */ /* 0x000f220000000200 */
[C---:B-----5:R-:W-:Y:S08]  /*6a70*/  HMMA.16816.F32.BF16 R4, R184.reuse, R192, R4 ;  /* 0x000000c0b804723c */ /* 0x060ff00000041804 */
[C---:B------:R-:W-:Y:S01]  /*6a80*/  HMMA.16816.F32.BF16 R8, R184.reuse, R194, R8 ;  /* 0x000000c2b808723c */ /* 0x040fe20000041808 */
[----:B------:R-:W5:Y:S07]  /*6a90*/  LDSM.16.M88.4 R192, [R208] ;  /* 0x00000000d0c0783b */ /* 0x000f6e0000000200 */
        /* <DEDUP_REMOVED lines=8> */
[----:B------:R-:W1:Y:S06]  /*6b20*/  LDSM.16.M88.4 R172, [R224+0xc900] ;  /* 0x00c90000e0ac783b */ /* 0x000e6c0000000200 */
[----:B------:R-:W1:Y:S01]  /*6b30*/  LDSM.16.M88.4 R184, [R224+0xd100] ;  /* 0x00d10000e0b8783b */ /* 0x000e620000000200 */
[C---:B--2---:R-:W-:Y:S08]  /*6b40*/  HMMA.16816.F32.BF16 R4, R188.reuse, R196, R4 ;  /* 0x000000c4bc04723c */ /* 0x044ff00000041804 */
[C---:B------:R-:W-:Y:S01]  /*6b50*/  HMMA.16816.F32.BF16 R8, R188.reuse, R198, R8 ;  /* 0x000000c6bc08723c */ /* 0x040fe20000041808 */
[----:B------:R-:W2:Y:S07]  /*6b60*/  LDSM.16.M88.4 R196, [R224+0xd900] ;  /* 0x00d90000e0c4783b */ /* 0x000eae0000000200 */
        /* <DEDUP_REMOVED lines=18> */
[----:B------:R-:W1:Y:S07]  /*6c90*/  LDSM.16.M88.4 R184, [R229+0xe100] ;  /* 0x00e10000e5b8783b */ /* 0x000e6e0000000200 */
[C---:B--2---:R-:W-:Y:S08]  /*6ca0*/  HMMA.16816.F32.BF16 R28, R164.reuse, R196, R28 ;  /* 0x000000c4a41c723c */ /* 0x044ff0000004181c */
[----:B------:R-:W-:Y:S01]  /*6cb0*/  HMMA.16816.F32.BF16 R32, R164, R198, R32 ;  /* 0x000000c6a420723c */ /* 0x000fe20000041820 */
[----:B------:R-:W2:Y:S06]  /*6cc0*/  LDSM.16.M88.4 R164, [R229+0xe900] ;  /* 0x00e90000e5a4783b */ /* 0x000eac0000000200 */
[----:B------:R-:W1:Y:S01]  /*6cd0*/  LDSM.16.M88.4 R196, [R229+0xf100] ;  /* 0x00f10000e5c4783b */ /* 0x000e620000000200 */
[C---:B---3--:R-:W-:Y:S08]  /*6ce0*/  HMMA.16816.F32.BF16 R4, R176.reuse, R180, R4 ;  /* 0x000000b4b004723c */ /* 0x048ff00000041804 */
[C---:B------:R-:W-:Y:S01]  /*6cf0*/  HMMA.16816.F32.BF16 R8, R176.reuse, R182, R8 ;  /* 0x000000b6b008723c */ /* 0x040fe20000041808 */
[----:B------:R-:W3:Y:S07]  /*6d00*/  LDSM.16.M88.4 R180, [R229+0xf900] ;  /* 0x00f90000e5b4783b */ /* 0x000eee0000000200 */
[C---:B----4-:R-:W-:Y:S08]  /*6d10*/  HMMA.16816.F32.BF16 R12, R176.reuse, R188, R12 ;  /* 0x000000bcb00c723c */ /* 0x050ff0000004180c */
[C---:B------:R-:W-:Y:S01]  /*6d20*/  HMMA.16816.F32.BF16 R16, R176.reuse, R190, R16 ;  /* 0x000000beb010723c */ /* 0x040fe20000041810 */
[----:B------:R-:W-:Y:S07]  /*6d30*/  LDSM.16.M88.4 R188, [R226+0x1c100] ;  /* 0x01c10000e2bc783b */ /* 0x000fee0000000200 */
[C---:B-----5:R-:W-:Y:S08]  /*6d40*/  HMMA.16816.F32.BF16 R20, R176.reuse, R192, R20 ;  /* 0x000000c0b014723c */ /* 0x060ff00000041814 */
[C---:B------:R-:W-:Y:S01]  /*6d50*/  HMMA.16816.F32.BF16 R24, R176.reuse, R194, R24 ;  /* 0x000000c2b018723c */ /* 0x040fe20000041818 */
[----:B------:R-:W4:Y:S07]  /*6d60*/  LDSM.16.M88.4 R192, [R207] ;  /* 0x00000000cfc0783b */ /* 0x000f2e0000000200 */
[C---:B-1----:R-:W-:Y:S08]  /*6d70*/  HMMA.16816.F32.BF16 R28, R176.reuse, R168, R28 ;  /* 0x000000a8b01c723c */ /* 0x042ff0000004181c */
[----:B------:R-:W-:Y:S01]  /*6d80*/  HMMA.16816.F32.BF16 R32, R176, R170, R32 ;  /* 0x000000aab020723c */ /* 0x000fe20000041820 */
[----:B------:R-:W-:Y:S06]  /*6d90*/  LDSM.16.M88.4 R168, [R205] ;  /* 0x00000000cda8783b */ /* 0x000fec0000000200 */
[----:B------:R-:W-:Y:S01]  /*6da0*/  LDSM.16.M88.4 R176, [R204] ;  /* 0x00000000ccb0783b */ /* 0x000fe20000000200 */
[C---:B------:R-:W-:Y:S08]  /*6db0*/  HMMA.16816.F32.BF16 R4, R172.reuse, R184, R4 ;  /* 0x000000b8ac04723c */ /* 0x040ff00000041804 */
        /* <DEDUP_REMOVED lines=11> */
[----:B------:R-:W5:Y:S01]  /*6e70*/  LDSM.16.M88.4 R180, [R224+0xf100] ;  /* 0x00f10000e0b4783b */ /* 0x000f620000000200 */
[C---:B----4-:R-:W-:Y:S08]  /*6e80*/  HMMA.16816.F32.BF16 R4, R188.reuse, R192, R4 ;  /* 0x000000c0bc04723c */ /* 0x050ff00000041804 */
[C---:B------:R-:W-:Y:S01]  /*6e90*/  HMMA.16816.F32.BF16 R8, R188.reuse, R194, R8 ;  /* 0x000000c2bc08723c */ /* 0x040fe20000041808 */
[----:B------:R-:W4:Y:S07]  /*6ea0*/  LDSM.16.M88.4 R192, [R224+0xf900] ;  /* 0x00f90000e0c0783b */ /* 0x000f2e0000000200 */
        /* <DEDUP_REMOVED lines=12> */
[----:B------:R-:W2:Y:S01]  /*6f70*/  LDSM.16.M88.4 R196, [R216+0x7800] ;  /* 0x00780000d8c4783b */ /* 0x000ea20000000200 */
[----:B------:R-:W-:Y:S05]  /*6f80*/  DEPBAR.LE SB0, 0x0 ;  /* 0x000080000000791a */ /* 0x000fea0000000000 */
[----:B------:R-:W-:Y:S01]  /*6f90*/  BAR.SYNC.DEFER_BLOCKING 0x0 ;  /* 0x0000000000007b1d */ /* 0x000fe20000010000 */
[C---:B---3--:R-:W-:Y:S08]  /*6fa0*/  HMMA.16816.F32.BF16 R12, R184.reuse, R172, R12 ;  /* 0x000000acb80c723c */ /* 0x048ff0000004180c */
[C---:B------:R-:W-:Y:S08]  /*6fb0*/  HMMA.16816.F32.BF16 R16, R184.reuse, R174, R16 ;  /* 0x000000aeb810723c */ /* 0x040ff00000041810 */
[C---:B-----5:R-:W-:Y:S08]  /*6fc0*/  HMMA.16816.F32.BF16 R20, R184.reuse, R180, R20 ;  /* 0x000000b4b814723c */ /* 0x060ff00000041814 */
[C---:B------:R-:W-:Y:S08]  /*6fd0*/  HMMA.16816.F32.BF16 R24, R184.reuse, R182, R24 ;  /* 0x000000b6b818723c */ /* 0x040ff00000041818 */
[C---:B----4-:R-:W-:Y:S08]  /*6fe0*/  HMMA.16816.F32.BF16 R28, R184.reuse, R192, R28 ;  /* 0x000000c0b81c723c */ /* 0x050ff0000004181c */
[----:B------:R-:W-:Y:S08]  /*6ff0*/  HMMA.16816.F32.BF16 R32, R184, R194, R32 ;  /* 0x000000c2b820723c */ /* 0x000ff00000041820 */
[C---:B-1----:R-:W-:Y:S08]  /*7000*/  HMMA.16816.F32.BF16 R4, R164.reuse, R168, R4 ;  /* 0x000000a8a404723c */ /* 0x042ff00000041804 */
[C---:B------:R-:W-:Y:S08]  /*7010*/  HMMA.16816.F32.BF16 R8, R164.reuse, R170, R8 ;  /* 0x000000aaa408723c */ /* 0x040ff00000041808 */
[C---:B------:R-:W-:Y:S08]  /*7020*/  HMMA.16816.F32.BF16 R12, R164.reuse, R176, R12 ;  /* 0x000000b0a40c723c */ /* 0x040ff0000004180c */
[C---:B------:R-:W-:Y:S08]  /*7030*/  HMMA.16816.F32.BF16 R16, R164.reuse, R178, R16 ;  /* 0x000000b2a410723c */ /* 0x040ff00000041810 */
[C---:B------:R-:W-:Y:S08]  /*7040*/  HMMA.16816.F32.BF16 R20, R164.reuse, R188, R20 ;  /* 0x000000bca414723c */ /* 0x040ff00000041814 */
[C---:B------:R-:W-:Y:S08]  /*7050*/  HMMA.16816.F32.BF16 R24, R164.reuse, R190, R24 ;  /* 0x000000bea418723c */ /* 0x040ff00000041818 */
[C---:B--2---:R-:W-:Y:S08]  /*7060*/  HMMA.16816.F32.BF16 R28, R164.reuse, R196, R28 ;  /* 0x000000c4a41c723c */ /* 0x044ff0000004181c */
[----:B------:R-:W-:Y:S01]  /*7070*/  HMMA.16816.F32.BF16 R32, R164, R198, R32 ;  /* 0x000000c6a420723c */ /* 0x000fe20000041820 */
[----:B------:R-:W-:-:S07]  /*7080*/  @P0 BRA `(.L_x_5244) ;  /* 0x000004a000000947 */ /* 0x000fce0003800000 */
[----:B------:R-:W-:Y:S01]  /*7090*/  ISETP.NE.AND P1, PT, R232, 0x1, PT ;  /* 0x00000001e800780c */ /* 0x000fe20003f25270 */
[----:B------:R-:W-:Y:S01]  /*70a0*/  ULEA UR5, UR20, UR12, 0x6 ;  /* 0x0000000c14057291 */ /* 0x000fe2000f8e303f */
[----:B------:R-:W-:Y:S01]  /*70b0*/  IADD3 R176, -R250, 0x10, RZ ;  /* 0x00000010fab07810 */ /* 0x000fe20007ffe1ff */
[----:B------:R-:W-:Y:S01]  /*70c0*/  IMAD.MOV.U32 R233, RZ, RZ, RZ ;  /* 0x000000ffffe97224 */ /* 0x000fe200078e00ff */
[----:B------:R-:W-:Y:S01]  /*70d0*/  IADD3 R174, -R249, 0x10, RZ ;  /* 0x00000010f9ae7810 */ /* 0x000fe20007ffe1ff */
[----:B------:R-:W-:Y:S01]  /*70e0*/  IMAD.SHL.U32 R200, R244, 0x2, RZ ;  /* 0x00000002f4c87824 */ /* 0x000fe200078e00ff */
        /* <DEDUP_REMOVED lines=17> */
[----:B------:R1:W2:Y:S01]  /*7200*/  @!P2 LDG.E R233, [R164.64] ;  /* 0x00000012a4e9a981 */ /* 0x0002a2000c1e1900 */
[----:B------:R-:W-:Y:S04]  /*7210*/  IMAD R234, R167, c[0x0][0x2b8], R234 ;  /* 0x0000ae00a7ea7a24 */ /* 0x000fe800078e02ea */
[C---:B------:R-:W-:Y:S01]  /*7220*/  IMAD.WIDE.U32 R170, R234.reuse, c[0x0][0x1e0], RZ ;  /* 0x00007800eaaa7a25 */ /* 0x040fe200078e00ff */
[----:B------:R-:W-:Y:S05]  /*7230*/  SHF.R.S32.HI R167, RZ, 0x1f, R234 ;  /* 0x0000001fffa77819 */ /* 0x000fea00000114ea */
[----:B------:R-:W-:Y:S04]  /*7240*/  IMAD R167, R167, c[0x0][0x1e0], RZ ;  /* 0x00007800a7a77a24 */ /* 0x000fe800078e02ff */
[----:B------:R-:W-:Y:S04]  /*7250*/  IMAD R167, R234, c[0x0][0x1e4], R167 ;  /* 0x00007900eaa77a24 */ /* 0x000fe800078e02a7 */
[----:B------:R-:W-:Y:S01]  /*7260*/  IMAD.IADD R171, R171, 0x1, R167 ;  /* 0x00000001abab7824 */ /* 0x000fe200078e02a7 */
[----:B-1----:R-:W-:Y:S02]  /*7270*/  SHF.L.U64.HI R164, R241, 0x1, R246 ;  /* 0x00000001f1a47819 */ /* 0x002fe400000102f6 */
[----:B--2---:R-:W-:Y:S01]  /*7280*/  SHF.R.S32.HI R0, RZ, 0x1f, R233 ;  /* 0x0000001fff007819 */ /* 0x004fe200000114e9 */
[C---:B------:R-:W-:Y:S04]  /*7290*/  IMAD.WIDE.U32 R170, R233.reuse, c[0x0][0x1f0], R170 ;  /* 0x00007c00e9aa7a25 */ /* 0x040fe800078e00aa */
[----:B------:R-:W-:Y:S01]  /*72a0*/  IMAD R0, R0, c[0x0][0x1f0], RZ ;  /* 0x00007c0000007a24 */ /* 0x000fe200078e02ff */
[----:B------:R-:W-:Y:S03]  /*72b0*/  IADD3 R165, P0, R170, UR14, RZ ;  /* 0x0000000eaaa57c10 */ /* 0x000fe6000ff1e0ff */
[----:B------:R-:W-:Y:S05]  /*72c0*/  IMAD R0, R233, c[0x0][0x1f4], R0 ;  /* 0x00007d00e9007a24 */ /* 0x000fea00078e0200 */
[----:B------:R-:W-:Y:S02]  /*72d0*/  IADD3.X R0, R171, UR7, R0, P0, !PT ;  /* 0x00000007ab007c10 */ /* 0x000fe400087fe400 */
[C---:B------:R-:W-:Y:S04]  /*72e0*/  LEA R168, P0, R165.reuse, c[0x0][0x1c8], 0x1 ;  /* 0x00007200a5a87a11 */ /* 0x040fe800078008ff */
[----:B------:R-:W-:Y:S01]  /*72f0*/  LEA.HI.X R167, R165, c[0x0][0x1cc], R0, 0x1, P0 ;  /* 0x00007300a5a77a11 */ /* 0x000fe200000f0c00 */
[----:B------:R-:W1:Y:S01]  /*7300*/  SHFL.IDX PT, R170, R168, 0x1, 0x181f ;  /* 0x00381f00a8aa7f89 */ /* 0x000e6200000e0000 */
[----:B------:R-:W-:Y:S02]  /*7310*/  IMAD.SHL.U32 R165, R242, 0x2, RZ ;  /* 0x00000002f2a57824 */ /* 0x000fe400078e00ff */
[----:B------:R-:W-:Y:S01]  /*7320*/  IMAD.SHL.U32 R0, R241, 0x2, RZ ;  /* 0x00000002f1007824 */ /* 0x000fe200078e00ff */
[----:B------:R-:W2:Y:S04]  /*7330*/  SHFL.IDX PT, R169, R167, 0x1, 0x181f ;  /* 0x00381f00a7a97f89 */ /* 0x000ea800000e0000 */
[----:B------:R-:W3:Y:S04]  /*7340*/  SHFL.IDX PT, R168, R168, RZ, 0x181f ;  /* 0x00181fffa8a87589 */ /* 0x000ee800000e0000 */
[----:B------:R-:W4:Y:S01]  /*7350*/  SHFL.IDX PT, R167, R167, RZ, 0x181f ;  /* 0x00181fffa7a77589 */ /* 0x000f2200000e0000 */
[-C--:B-1----:R-:W-:Y:S04]  /*7360*/  IADD3 R176, P1, P0, R176, R170.reuse, R251 ;  /* 0x000000aab0b07210 */ /* 0x082fe8000783e0fb */
[-C--:B--2---:R-:W-:Y:S02]  /*7370*/  IADD3.X R177, RZ, R169.reuse, R252, P1, P0 ;  /* 0x000000a9ffb17210 */ /* 0x084fe40000fe04fc */
[-C--:B------:R-:W-:Y:S04]  /*7380*/  IADD3 R174, P1, P0, R174, R170.reuse, R165 ;  /* 0x000000aaaeae7210 */ /* 0x080fe8000783e0a5 */
[-C--:B------:R-:W-:Y:S02]  /*7390*/  IADD3.X R175, RZ, R169.reuse, R166, P1, P0 ;  /* 0x000000a9ffaf7210 */ /* 0x080fe40000fe04a6 */
[----:B------:R-:W-:Y:S04]  /*73a0*/  IADD3 R172, P1, P0, R173, R170, R0 ;  /* 0x000000aaadac7210 */ /* 0x000fe8000783e000 */
[----:B------:R-:W-:Y:S02]  /*73b0*/  IADD3.X R173, RZ, R169, R164, P1, P0 ;  /* 0x000000a9ffad7210 */ /* 0x000fe40000fe04a4 */
[C---:B---3--:R-:W-:Y:S05]  /*73c0*/  IADD3 R178, P0, R168.reuse, R165, RZ ;  /* 0x000000a5a8b27210 */ /* 0x048fea0007f1e0ff */
[C---:B----4-:R-:W-:Y:S01]  /*73d0*/  IMAD.X R179, R167.reuse, 0x1, R166, P0 ;  /* 0x00000001a7b37824 */ /* 0x050fe200000e06a6 */
[C---:B------:R-:W-:Y:S05]  /*73e0*/  IADD3 R180, P0, R168.reuse, R0, RZ ;  /* 0x00000000a8b47210 */ /* 0x040fea0007f1e0ff */
[C---:B------:R-:W-:Y:S01]  /*73f0*/  IMAD.X R181, R167.reuse, 0x1, R164, P0 ;  /* 0x00000001a7b57824 */ /* 0x040fe200000e06a4 */
[CC--:B------:R-:W-:Y:S05]  /*7400*/  IADD3 R164, P0, R168.reuse, R200.reuse, RZ ;  /* 0x000000c8a8a47210 */ /* 0x0c0fea0007f1e0ff */
[C-C-:B------:R-:W-:Y:S01]  /*7410*/  IMAD.X R165, R167.reuse, 0x1, R201.reuse, P0 ;  /* 0x00000001a7a57824 */ /* 0x140fe200000e06c9 */
        /* <DEDUP_REMOVED lines=17> */
.L_x_5244:
[----:B-1----:R-:W-:Y:S01]  /*7530*/  IMAD.MOV.U32 R171, RZ, RZ, R236 ;  /* 0x000000ffffab7224 */ /* 0x002fe200078e00ec */
        /* <DEDUP_REMOVED lines=10> */
[----:B------:R-:W1:Y:S01]  /*75e0*/  SHFL.IDX PT, R173, R171, RZ, 0x1c1f ;  /* 0x001c1fffabad7589 */ /* 0x000e6200000e0000 */
[----:B------:R-:W-:Y:S05]  /*75f0*/  IADD3 R165, -R237, 0x1, -R0 ;  /* 0x00000001eda57810 */ /* 0x000fea0007ffe900 */
        /* <DEDUP_REMOVED lines=22> */
.L_x_5247:
[----:B------:R-:W-:Y:S04]  /*7760*/  MOV R166, c[0x0][0x32c] ;  /* 0x0000cb0000a67a02 */ /* 0x000fe80000000f00 */
[----:B------:R-:W-:Y:S11]  /*7770*/  ISETP.NE.AND P0, PT, R166, 0x1, PT ;  /* 0x00000001a600780c */ /* 0x000ff60003f05270 */
[----:B------:R-:W-:Y:S02]  /*7780*/  @!UPT UIADD3 URZ, URZ, URZ, URZ ;  /* 0x0000003f3f3ff290 */ /* 0x000fe4000fffe03f */
[----:B------:R-:W-:Y:S05]  /*7790*/  @P0 IMAD.HI.U32 R166, R173, c[0x0][0x330], RZ ;  /* 0x0000cc00ada60a27 */ /* 0x000fea00078e00ff */
[----:B------:R-:W-:Y:S02]  /*77a0*/  @P0 SHF.R.U32.HI R173, RZ, c[0x0][0x334], R166 ;  /* 0x0000cd00ffad0a19 */ /* 0x000fe400000116a6 */
.L_x_5248:
[----:B------:R-:W-:Y:S05]  /*77b0*/  BSYNC B0 ;  /* 0x0000000000007941 */ /* 0x000fea0003800000 */
.L_x_5246:
[----:B------:R-:W-:Y:S04]  /*77c0*/  IMAD R168, R173, c[0x0][0x32c], -R0 ;  /* 0x0000cb00ada87a24 */ /* 0x000fe800078e0a00 */
[----:B------:R-:W-:Y:S05]  /*77d0*/  IMAD.IADD R168, R168, 0x1, -R237 ;  /* 0x00000001a8a87824 */ /* 0x000fea00078e0aed */
[----:B------:R-:W-:Y:S02]  /*77e0*/  IADD3 R166, R168, c[0x0][0x32c], RZ ;  /* 0x0000cb00a8a67a10 */ /* 0x000fe40007ffe0ff */
[----:B------:R-:W-:Y:S02]  /*77f0*/  IMNMX R167, R167, R168, !PT ;  /* 0x000000a8a7a77217 */ /* 0x000fe40007800200 */
[----:B------:R-:W-:Y:S02]  /*7800*/  IMNMX R169, R169, R166, PT ;  /* 0x000000a6a9a97217 */ /* 0x000fe40003800200 */
.L_x_5245:
[----:B------:R-:W-:Y:S06]  /*7810*/  UISETP.GT.AND UP2, UPT, UR20, -0x1, UPT ;  /* 0xffffffff1400788c */ /* 0x000fec000bf44270 */
[----:B------:R-:W-:Y:S04]  /*7820*/  PLOP3.LUT P0, PT, PT, PT, UP2, 0x80, 0x0 ;  /* 0x000000000000781c */ /* 0x000fe80003f0f028 */
[----:B------:R-:W-:Y:S04]  /*7830*/  ISETP.GT.AND P0, PT, R167, RZ, P0 ;  /* 0x000000ffa700720c */ /* 0x000fe80000704270 */
[----:B------:R-:W-:Y:S04]  /*7840*/  ISETP.LT.OR P0, PT, R169, 0x1, P0 ;  /* 0x00000001a900780c */ /* 0x000fe80000701670 */
[----:B------:R-:W-:Y:S02]  /*7850*/  FSEL R170, R4, -INF , !P0 ;  /* 0xff80000004aa7808 */ /* 0x000fe40004000000 */
[----:B------:R-:W-:Y:S01]  /*7860*/  PLOP3.LUT P0, PT, PT, PT, UP2, 0x80, 0x0 ;  /* 0x000000000000781c */ /* 0x000fe20003f0f028 */
[----:B------:R-:W1:Y:S03]  /*7870*/  SHFL.IDX PT, R4, R171, 0x1, 0x1c1f ;  /* 0x003c1f00ab047f89 */ /* 0x000e6600000e0000 */
[----:B------:R-:W-:Y:S04]  /*7880*/  ISETP.GT.AND P0, PT, R167, 0x1, P0 ;  /* 0x00000001a700780c */ /* 0x000fe80000704270 */
[----:B------:R-:W-:Y:S04]  /*7890*/  ISETP.LT.OR P0, PT, R169, 0x2, P0 ;  /* 0x00000002a900780c */ /* 0x000fe80000701670 */
[----:B------:R-:W-:Y:S02]  /*78a0*/  FSEL R168, R5, -INF , !P0 ;  /* 0xff80000005a87808 */ /* 0x000fe40004000000 */
[----:B------:R-:W-:Y:S04]  /*78b0*/  PLOP3.LUT P0, PT, PT, PT, UP2, 0x80, 0x0 ;  /* 0x000000000000781c */ /* 0x000fe80003f0f028 */
[----:B------:R-:W-:Y:S04]  /*78c0*/  ISETP.GT.AND P0, PT, R167, 0x8, P0 ;  /* 0x00000008a700780c */ /* 0x000fe80000704270 */
[----:B------:R-:W-:Y:S01]  /*78d0*/  ISETP.LT.OR P0, PT, R169, 0x9, P0 ;  /* 0x00000009a900780c */ /* 0x000fe20000701670 */
[--C-:B-1----:R-:W-:Y:S03]  /*78e0*/  IMAD.IADD R165, R165, 0x1, R4.reuse ;  /* 0x00000001a5a57824 */ /* 0x102fe600078e0204 */
[----:B------:R-:W-:Y:S01]  /*78f0*/  FSEL R166, R8, -INF , !P0 ;  /* 0xff80000008a67808 */ /* 0x000fe20004000000 */
[----:B------:R-:W-:Y:S01]  /*7900*/  IMAD.IADD R164, R164, 0x1, R4 ;  /* 0x00000001a4a47824 */ /* 0x000fe200078e0204 */
        /* <DEDUP_REMOVED lines=70> */
.L_x_5251:
[----:B------:R-:W-:Y:S04]  /*7d70*/  MOV R4, 0x1 ;  /* 0x0000000100047802 */ /* 0x000fe80000000f00 */
[----:B------:R-:W-:Y:S11]  /*7d80*/  ISETP.NE.AND P0, PT, R4, c[0x0][0x32c], PT ;  /* 0x0000cb0004007a0c */ /* 0x000ff60003f05270 */
[----:B------:R-:W-:Y:S02]  /*7d90*/  @!UPT UIADD3 URZ, URZ, URZ, URZ ;  /* 0x0000003f3f3ff290 */ /* 0x000fe4000fffe03f */
[----:B------:R-:W-:Y:S05]  /*7da0*/  @P0 IMAD.HI.U32 R4, R5, c[0x0][0x330], RZ ;  /* 0x0000cc0005040a27 */ /* 0x000fea00078e00ff */
[----:B------:R-:W-:Y:S02]  /*7db0*/  @P0 SHF.R.U32.HI R5, RZ, c[0x0][0x334], R4 ;  /* 0x0000cd00ff050a19 */ /* 0x000fe40000011604 */
.L_x_5252:
[----:B------:R-:W-:Y:S05]  /*7dc0*/  BSYNC B0 ;  /* 0x0000000000007941 */ /* 0x000fea0003800000 */
.L_x_5250:
[----:B------:R-:W-:Y:S04]  /*7dd0*/  IMAD R0, R5, c[0x0][0x32c], -R0 ;  /* 0x0000cb0005007a24 */ /* 0x000fe800078e0a00 */
[----:B------:R-:W-:Y:S05]  /*7de0*/  IMAD.IADD R5, R0, 0x1, -R237 ;  /* 0x0000000100057824 */ /* 0x000fea00078e0aed */
[----:B------:R-:W-:Y:S02]  /*7df0*/  IADD3 R0, R5, c[0x0][0x32c], RZ ;  /* 0x0000cb0005007a10 */ /* 0x000fe40007ffe0ff */
[----:B------:R-:W-:Y:S02]  /*7e00*/  IMNMX R164, R164, R5, !PT ;  /* 0x00000005a4a47217 */ /* 0x000fe40007800200 */
[----:B------:R-:W-:Y:S02]  /*7e10*/  IMNMX R165, R165, R0, PT ;  /* 0x00000000a5a57217 */ /* 0x000fe40003800200 */
.L_x_5249:
[----:B------:R-:W-:Y:S02]  /*7e20*/  PLOP3.LUT P0, PT, PT, PT, UP2, 0x80, 0x0 ;  /* 0x000000000000781c */ /* 0x000fe40003f0f028 */
[----:B------:R-:W-:Y:S02]  /*7e30*/  FMNMX.FTZ R5, R170, R3, !PT ;  /* 0x00000003aa057209 */ /* 0x000fe40007810000 */
[----:B------:R-:W-:Y:S02]  /*7e40*/  ISETP.GT.AND P0, PT, R164, RZ, P0 ;  /* 0x000000ffa400720c */ /* 0x000fe40000704270 */
[----:B------:R-:W-:Y:S02]  /*7e50*/  FMNMX.FTZ R5, R168, R5, !PT ;  /* 0x00000005a8057209 */ /* 0x000fe40007810000 */
[C---:B------:R-:W-:Y:S02]  /*7e60*/  ISETP.LT.OR P0, PT, R165.reuse, 0x1, P0 ;  /* 0x00000001a500780c */ /* 0x040fe40000701670 */
        /* <DEDUP_REMOVED lines=46> */
[C---:B------:R-:W-:Y:S02]  /*8150*/  ISETP.GT.AND P0, PT, R164.reuse, 0x19, P0 ;  /* 0x00000019a400780c */ /* 0x040fe40000704270 */
        /* <DEDUP_REMOVED lines=13> */
[----:B------:R-:W-:Y:S03]  /*8230*/  ISETP.LT.OR P0, PT, R165, 0x22, P0 ;  /* 0x00000022a500780c */ /* 0x000fe60000701670 */
[----:B------:R-:W1:Y:S01]  /*8240*/  SHFL.BFLY PT, R15, R6, 0x1, 0x1f ;  /* 0x0c201f00060f7f89 */ /* 0x000e6200000e0000 */
[----:B------:R-:W-:Y:S02]  /*8250*/  FSEL R185, R23, -INF , !P0 ;  /* 0xff80000017b97808 */ /* 0x000fe40004000000 */
[----:B------:R-:W-:Y:S02]  /*8260*/  PLOP3.LUT P0, PT, PT, PT, UP2, 0x80, 0x0 ;  /* 0x000000000000781c */ /* 0x000fe40003f0f028 */
[----:B------:R-:W-:Y:S02]  /*8270*/  FMNMX.FTZ R4, R185, R4, !PT ;  /* 0x00000004b9047209 */ /* 0x000fe40007810000 */
[----:B------:R-:W-:Y:S01]  /*8280*/  ISETP.GT.AND P0, PT, R164, 0x28, P0 ;  /* 0x00000028a400780c */ /* 0x000fe20000704270 */
[----:B------:R-:W-:Y:S03]  /*8290*/  LDSM.16.MT88.4 R20, [R222+0x100] ;  /* 0x00010000de14783b */ /* 0x000fe60000004200 */
[----:B------:R-:W-:Y:S04]  /*82a0*/  ISETP.LT.OR P0, PT, R165, 0x29, P0 ;  /* 0x00000029a500780c */ /* 0x000fe80000701670 */
[----:B------:R-:W-:Y:S02]  /*82b0*/  FSEL R183, R26, -INF , !P0 ;  /* 0xff8000001ab77808 */ /* 0x000fe40004000000 */
[----:B------:R-:W-:Y:S02]  /*82c0*/  PLOP3.LUT P0, PT, PT, PT, UP2, 0x80, 0x0 ;  /* 0x000000000000781c */ /* 0x000fe40003f0f028 */
[----:B------:R-:W-:Y:S02]  /*82d0*/  FMNMX.FTZ R4, R183, R4, !PT ;  /* 0x00000004b7047209 */ /* 0x000fe40007810000 */
[C---:B------:R-:W-:Y:S04]  /*82e0*/  ISETP.GT.AND P0, PT, R164.reuse, 0x29, P0 ;  /* 0x00000029a400780c */ /* 0x040fe80000704270 */
        /* <DEDUP_REMOVED lines=9> */
[C---:B------:R-:W-:Y:S04]  /*8380*/  ISETP.GT.AND P0, PT, R164.reuse, 0x31, P0 ;  /* 0x00000031a400780c */ /* 0x040fe80000704270 */
[----:B------:R-:W-:Y:S04]  /*8390*/  ISETP.LT.OR P0, PT, R165, 0x32, P0 ;  /* 0x00000032a500780c */ /* 0x000fe80000701670 */
[----:B------:R-:W-:Y:S02]  /*83a0*/  FSEL R175, R31, -INF , !P0 ;  /* 0xff8000001faf7808 */ /* 0x000fe40004000000 */
[----:B------:R-:W-:Y:S01]  /*83b0*/  PLOP3.LUT P0, PT, PT, PT, UP2, 0x80, 0x0 ;  /* 0x000000000000781c */ /* 0x000fe20003f0f028 */
[----:B------:R-:W-:Y:S01]  /*83c0*/  LDSM.16.MT88.4 R28, [R221+0x100] ;  /* 0x00010000dd1c783b */ /* 0x000fe20000004200 */
[----:B------:R-:W-:Y:S02]  /*83d0*/  FMNMX.FTZ R0, R175, R10, !PT ;  /* 0x0000000aaf007209 */ /* 0x000fe40007810000 */
[----:B------:R-:W-:Y:S04]  /*83e0*/  ISETP.GT.AND P0, PT, R164, 0x38, P0 ;  /* 0x00000038a400780c */ /* 0x000fe80000704270 */
        /* <DEDUP_REMOVED lines=8> */
[----:B------:R-:W-:Y:S04]  /*8470*/  FSEL R165, R35, -INF , !P0 ;  /* 0xff80000023a57808 */ /* 0x000fe80004000000 */
[----:B------:R-:W-:Y:S02]  /*8480*/  FMNMX.FTZ R4, R165, R0, !PT ;  /* 0x00000000a5047209 */ /* 0x000fe40007810000 */
[----:B-1----:R-:W-:Y:S03]  /*8490*/  FMNMX.FTZ R0, R6, R15, !PT ;  /* 0x0000000f06007209 */ /* 0x002fe60007810000 */
[----:B------:R-:W1:Y:S01]  /*84a0*/  SHFL.BFLY PT, R7, R4, 0x2, 0x1f ;  /* 0x0c401f0004077f89 */ /* 0x000e6200000e0000 */
[C---:B------:R-:W-:Y:S01]  /*84b0*/  FSETP.NEU.FTZ.AND P0, PT, R0.reuse, -INF , PT ;  /* 0xff8000000000780b */ /* 0x040fe20003f1d000 */
[----:B------:R-:W-:Y:S05]  /*84c0*/  FMUL.FTZ R179, R0, c[0x0][0x2d0] ;  /* 0x0000b40000b37a20 */ /* 0x000fea0000410000 */
[----:B------:R-:W-:Y:S05]  /*84d0*/  FSEL R179, R179, RZ, P0 ;  /* 0x000000ffb3b37208 */ /* 0x000fea0000000000 */
[--C-:B------:R-:W-:Y:S02]  /*84e0*/  FFMA.FTZ R188, R170, c[0x0][0x2d0], -R179.reuse ;  /* 0x0000b400aabc7a23 */ /* 0x100fe400000108b3 */
[--C-:B------:R-:W-:Y:S02]  /*84f0*/  FFMA.FTZ R167, R168, c[0x0][0x2d0], -R179.reuse ;  /* 0x0000b400a8a77a23 */ /* 0x100fe400000108b3 */
[--C-:B------:R-:W-:Y:S02]  /*8500*/  FFMA.FTZ R166, R166, c[0x0][0x2d0], -R179.reuse ;  /* 0x0000b400a6a67a23 */ /* 0x100fe400000108b3 */
[--C-:B------:R-:W-:Y:S01]  /*8510*/  FFMA.FTZ R189, R8, c[0x0][0x2d0], -R179.reuse ;  /* 0x0000b40008bd7a23 */ /* 0x100fe200000108b3 */
[----:B------:R-:W-:Y:S01]  /*8520*/  MUFU.EX2 R188, R188 ;  /* 0x000000bc00bc7308 */ /* 0x000fe20000000800 */
[--C-:B------:R-:W-:Y:S02]  /*8530*/  FFMA.FTZ R176, R176, c[0x0][0x2d0], -R179.reuse ;  /* 0x0000b400b0b07a23 */ /* 0x100fe400000108b3 */
[--C-:B------:R-:W-:Y:S01]  /*8540*/  FFMA.FTZ R194, R194, c[0x0][0x2d0], -R179.reuse ;  /* 0x0000b400c2c27a23 */ /* 0x100fe200000108b3 */
[----:B-1----:R-:W-:Y:S01]  /*8550*/  FMNMX.FTZ R5, R4, R7, !PT ;  /* 0x0000000704057209 */ /* 0x002fe20007810000 */
[--C-:B------:R-:W-:Y:S01]  /*8560*/  FFMA.FTZ R195, R195, c[0x0][0x2d0], -R179.reuse ;  /* 0x0000b400c3c37a23 */ /* 0x100fe200000108b3 */
[----:B------:R-:W-:Y:S01]  /*8570*/  FSEL R4, R0, RZ, P0 ;  /* 0x000000ff00047208 */ /* 0x000fe20000000000 */
[----:B------:R-:W-:Y:S02]  /*8580*/  FFMA.FTZ R196, R196, c[0x0][0x2d0], -R179 ;  /* 0x0000b400c4c47a23 */ /* 0x000fe400000108b3 */
[----:B------:R-:W1:Y:S01]  /*8590*/  SHFL.BFLY PT, R164, R5, 0x1, 0x1f ;  /* 0x0c201f0005a47f89 */ /* 0x000e6200000e0000 */
[----:B------:R-:W2:Y:S01]  /*85a0*/  MUFU.EX2 R167, R167 ;  /* 0x000000a700a77308 */ /* 0x000ea20000000800 */
[----:B------:R-:W-:Y:S02]  /*85b0*/  FADD.FTZ R3, -R4, R3 ;  /* 0x0000000304037221 */ /* 0x000fe40000010100 */
[--C-:B------:R-:W-:Y:S02]  /*85c0*/  FFMA.FTZ R197, R198, c[0x0][0x2d0], -R179.reuse ;  /* 0x0000b400c6c57a23 */ /* 0x100fe400000108b3 */
[----:B------:R-:W-:Y:S02]  /*85d0*/  FMUL.FTZ R6, R3, c[0x0][0x2d0] ;  /* 0x0000b40003067a20 */ /* 0x000fe40000410000 */
[--C-:B------:R-:W-:Y:S02]  /*85e0*/  FFMA.FTZ R182, R182, c[0x0][0x2d0], -R179.reuse ;  /* 0x0000b400b6b67a23 */ /* 0x100fe400000108b3 */
[--C-:B------:R-:W-:Y:S01]  /*85f0*/  FFMA.FTZ R184, R184, c[0x0][0x2d0], -R179.reuse ;  /* 0x0000b400b8b87a23 */ /* 0x100fe200000108b3 */
[----:B------:R-:W3:Y:S01]  /*8600*/  MUFU.EX2 R3, R6 ;  /* 0x0000000600037308 */ /* 0x000ee20000000800 */
[--C-:B------:R-:W-:Y:S02]  /*8610*/  FFMA.FTZ R202, R202, c[0x0][0x2d0], -R179.reuse ;  /* 0x0000b400caca7a23 */ /* 0x100fe400000108b3 */
[--C-:B------:R-:W-:Y:S02]  /*8620*/  FFMA.FTZ R180, R180, c[0x0][0x2d0], -R179.reuse ;  /* 0x0000b400b4b47a23 */ /* 0x100fe400000108b3 */
[--C-:B------:R-:W-:Y:S05]  /*8630*/  FFMA.FTZ R178, R178, c[0x0][0x2d0], -R179.reuse ;  /* 0x0000b400b2b27a23 */ /* 0x100fea00000108b3 */
[----:B------:R-:W-:Y:S01]  /*8640*/  MUFU.EX2 R166, R166 ;  /* 0x000000a600a67308 */ /* 0x000fe20000000800 */
[----:B-1----:R-:W-:Y:S02]  /*8650*/  FMNMX.FTZ R164, R164, R5, !PT ;  /* 0x00000005a4a47209 */ /* 0x002fe40007810000 */
[----:B--2---:R-:W-:Y:S02]  /*8660*/  F2FP.BF16.PACK_AB R168, R167, R188 ;  /* 0x000000bca7a8723e */ /* 0x004fe400000010ff */
[C---:B------:R-:W-:Y:S01]  /*8670*/  FSETP.NEU.FTZ.AND P0, PT, R164.reuse, -INF , PT ;  /* 0xff800000a400780b */ /* 0x040fe20003f1d000 */
[C---:B------:R-:W-:Y:S04]  /*8680*/  FMUL.FTZ R172, R164.reuse, c[0x0][0x2d0] ;  /* 0x0000b400a4ac7a20 */ /* 0x040fe80000410000 */
[----:B------:R-:W1:Y:S01]  /*8690*/  MUFU.EX2 R189, R189 ;  /* 0x000000bd00bd7308 */ /* 0x000e620000000800 */
[----:B------:R-:W-:Y:S02]  /*86a0*/  FSEL R5, R164, RZ, P0 ;  /* 0x000000ffa4057208 */ /* 0x000fe40000000000 */
[----:B------:R-:W-:Y:S01]  /*86b0*/  FSEL R172, R172, RZ, P0 ;  /* 0x000000ffacac7208 */ /* 0x000fe20000000000 */
[----:B---3--:R-:W-:Y:S01]  /*86c0*/  FMUL.FTZ R4, R3, R160 ;  /* 0x000000a003047220 */ /* 0x008fe20000410000 */
[----:B------:R-:W-:Y:S01]  /*86d0*/  PLOP3.LUT P0, PT, PT, PT, UP2, 0x80, 0x0 ;  /* 0x000000000000781c */ /* 0x000fe20003f0f028 */
[----:B------:R-:W-:Y:S02]  /*86e0*/  FADD.FTZ R5, -R5, R2 ;  /* 0x0000000205057221 */ /* 0x000fe40000010100 */
[--C-:B------:R-:W-:Y:S02]  /*86f0*/  FFMA.FTZ R192, R13, c[0x0][0x2d0], -R172.reuse ;  /* 0x0000b4000dc07a23 */ /* 0x100fe400000108ac */
[----:B------:R-:W2:Y:S01]  /*8700*/  LDSM.16.MT88.4 R12, [R227+0x100] ;  /* 0x00010000e30c783b */ /* 0x000ea20000004200 */
[--C-:B------:R-:W-:Y:S01]  /*8710*/  FFMA.FTZ R193, R17, c[0x0][0x2d0], -R172.reuse ;  /* 0x0000b40011c17a23 */ /* 0x100fe200000108ac */
[----:B------:R-:W-:Y:S01]  /*8720*/  MUFU.EX2 R194, R194 ;  /* 0x000000c200c27308 */ /* 0x000fe20000000800 */
[--C-:B------:R-:W-:Y:S02]  /*8730*/  FFMA.FTZ R191, R9, c[0x0][0x2d0], -R172.reuse ;  /* 0x0000b40009bf7a23 */ /* 0x100fe400000108ac */
[--C-:B------:R-:W-:Y:S02]  /*8740*/  FFMA.FTZ R190, R11, c[0x0][0x2d0], -R172.reuse ;  /* 0x0000b4000bbe7a23 */ /* 0x100fe400000108ac */
[----:B------:R-:W-:Y:S02]  /*8750*/  FMUL.FTZ R2, R5, c[0x0][0x2d0] ;  /* 0x0000b40005027a20 */ /* 0x000fe40000410000 */
[C---:B------:R-:W-:Y:S02]  /*8760*/  FMUL.FTZ R5, R3.reuse, R161 ;  /* 0x000000a103057220 */ /* 0x040fe40000410000 */
        /* <DEDUP_REMOVED lines=8> */
[----:B------:R-:W1:Y:S01]  /*87f0*/  MUFU.EX2 R2, R2 ;  /* 0x0000000200027308 */ /* 0x000e620000000800 */
[C---:B------:R-:W-:Y:S02]  /*8800*/  FMUL.FTZ R32, R3.reuse, R156 ;  /* 0x0000009c03207220 */ /* 0x040fe40000410000 */
[----:B------:R-:W-:Y:S02]  /*8810*/  FMUL.FTZ R33, R3, R157 ;  /* 0x0000009d03217220 */ /* 0x000fe40000410000 */
[--C-:B------:R-:W-:Y:S02]  /*8820*/  FFMA.FTZ R177, R177, c[0x0][0x2d0], -R172.reuse ;  /* 0x0000b400b1b17a23 */ /* 0x100fe400000108ac */
        /* <DEDUP_REMOVED lines=22> */
[----:B------:R-:W3:Y:S01]  /*8990*/  LDSM.16.MT88.4 R132, [R220+0x100] ;  /* 0x00010000dc84783b */ /* 0x000ee20000004200 */
[C---:B------:R-:W-:Y:S01]  /*89a0*/  FMUL.FTZ R34, R2.reuse, R158 ;  /* 0x0000009e02227220 */ /* 0x040fe20000410000 */
[----:B------:R-:W4:Y:S01]  /*89b0*/  MUFU.EX2 R195, R195 ;  /* 0x000000c300c37308 */ /* 0x000f220000000800 */
        /* <DEDUP_REMOVED lines=36> */
[----:B------:R-:W-:Y:S01]  /*8c00*/  LDSM.16.MT88.4 R144, [R221+0x900] ;  /* 0x00090000dd90783b */ /* 0x000fe20000004200 */
        /* <DEDUP_REMOVED lines=14> */
[C---:B---3--:R-:W-:Y:S03]  /*8cf0*/  HMMA.16816.F32.BF16 R28, R168.reuse, R132, R28 ;  /* 0x00000084a81c723c */ /* 0x048fe6000004181c */
[C---:B------:R-:W-:Y:S02]  /*8d00*/  FMUL.FTZ R67, R2.reuse, R67 ;  /* 0x0000004302437220 */ /* 0x040fe40000410000 */
[C---:B------:R-:W-:Y:S02]  /*8d10*/  FMUL.FTZ R68, R3.reuse, R68 ;  /* 0x0000004403447220 */ /* 0x040fe40000410000 */
[C---:B------:R-:W-:Y:S01]  /*8d20*/  FMUL.FTZ R69, R3.reuse, R69 ;  /* 0x0000004503457220 */ /* 0x040fe20000410000 */
[C---:B------:R-:W-:Y:S01]  /*8d30*/  HMMA.16816.F32.BF16 R32, R168.reuse, R134, R32 ;  /* 0x00000086a820723c */ /* 0x040fe20000041820 */
[----:B------:R-:W2:Y:S03]  /*8d40*/  LDSM.16.MT88.4 R132, [R221+0x2100] ;  /* 0x00210000dd84783b */ /* 0x000ea60000004200 */
        /* <DEDUP_REMOVED lines=74> */
[C---:B------:R-:W-:Y:S04]  /*91f0*/  FMUL.FTZ R116, R3.reuse, R116 ;  /* 0x0000007403747220 */ /* 0x040fe80000410000 */
[----:B------:R-:W-:Y:S01]  /*9200*/  FMUL.FTZ R117, R3, R117 ;  /* 0x0000007503757220 */ /* 0x000fe20000410000 */
[C---:B------:R-:W-:Y:S01]  /*9210*/  HMMA.16816.F32.BF16 R112, R168.reuse, R138, R112 ;  /* 0x0000008aa870723c */ /* 0x040fe20000041870 */
[----:B------:R-:W1:Y:S02]  /*9220*/  LDSM.16.MT88.4 R136, [R227+0x900] ;  /* 0x00090000e388783b */ /* 0x000e640000004200 */
[C---:B------:R-:W-:Y:S02]  /*9230*/  FMUL.FTZ R118, R2.reuse, R118 ;  /* 0x0000007602767220 */ /* 0x040fe40000410000 */
[----:B------:R-:W-:Y:S02]  /*9240*/  FMUL.FTZ R119, R2, R119 ;  /* 0x0000007702777220 */ /* 0x000fe40000410000 */
[--C-:B------:R-:W-:Y:S02]  /*9250*/  FFMA.FTZ R198, R200, c[0x0][0x2d0], -R172.reuse ;  /* 0x0000b400c8c67a23 */ /* 0x100fe400000108ac */
[--C-:B------:R-:W-:Y:S03]  /*9260*/  FFMA.FTZ R199, R199, c[0x0][0x2d0], -R172.reuse ;  /* 0x0000b400c7c77a23 */ /* 0x100fe600000108ac */
[C---:B---3--:R-:W-:Y:S01]  /*9270*/  HMMA.16816.F32.BF16 R116, R168.reuse, R140, R116 ;  /* 0x0000008ca874723c */ /* 0x048fe20000041874 */
[----:B------:R-:W-:Y:S02]  /*9280*/  MUFU.EX2 R198, R198 ;  /* 0x000000c600c67308 */ /* 0x000fe40000000800 */
[C---:B------:R-:W-:Y:S02]  /*9290*/  FMUL.FTZ R120, R3.reuse, R120 ;  /* 0x0000007803787220 */ /* 0x040fe40000410000 */
[----:B------:R-:W-:Y:S02]  /*92a0*/  FMUL.FTZ R121, R3, R121 ;  /* 0x0000007903797220 */ /* 0x000fe40000410000 */
[--C-:B------:R-:W-:Y:S02]  /*92b0*/  FFMA.FTZ R200, R203, c[0x0][0x2d0], -R172.reuse ;  /* 0x0000b400cbc87a23 */ /* 0x100fe400000108ac */
[C---:B------:R-:W-:Y:S02]  /*92c0*/  FMUL.FTZ R122, R2.reuse, R122 ;  /* 0x0000007a027a7220 */ /* 0x040fe40000410000 */
[----:B------:R-:W3:Y:S01]  /*92d0*/  MUFU.EX2 R199, R199 ;  /* 0x000000c700c77308 */ /* 0x000ee20000000800 */
[C---:B------:R-:W-:Y:S02]  /*92e0*/  FMUL.FTZ R123, R2.reuse, R123 ;  /* 0x0000007b027b7220 */ /* 0x040fe40000410000 */
        /* <DEDUP_REMOVED lines=10> */
[----:B------:R-:W1:Y:S01]  /*9390*/  MUFU.EX2 R201, R201 ;  /* 0x000000c900c97308 */ /* 0x000e620000000800 */
[--C-:B------:R-:W-:Y:S02]  /*93a0*/  FFMA.FTZ R181, R181, c[0x0][0x2d0], -R172.reuse ;  /* 0x0000b400b5b57a23 */ /* 0x100fe400000108ac */
[--C-:B------:R-:W-:Y:S01]  /*93b0*/  FFMA.FTZ R203, R186, c[0x0][0x2d0], -R179.reuse ;  /* 0x0000b400bacb7a23 */ /* 0x100fe200000108b3 */
[C---:B--2---:R-:W-:Y:S03]  /*93c0*/  HMMA.16816.F32.BF16 R124, R168.reuse, R132, R124 ;  /* 0x00000084a87c723c */ /* 0x044fe6000004187c */
[C---:B------:R-:W-:Y:S02]  /*93d0*/  FMUL.FTZ R128, R3.reuse, R128 ;  /* 0x0000008003807220 */ /* 0x040fe40000410000 */
[----:B------:R-:W-:Y:S01]  /*93e0*/  FMUL.FTZ R129, R3, R129 ;  /* 0x0000008103817220 */ /* 0x000fe20000410000 */
[----:B------:R-:W-:Y:S01]  /*93f0*/  MUFU.EX2 R186, R176 ;  /* 0x000000b000ba7308 */ /* 0x000fe20000000800 */
[C---:B------:R-:W-:Y:S01]  /*9400*/  FMUL.FTZ R130, R2.reuse, R130 ;  /* 0x0000008202827220 */ /* 0x040fe20000410000 */
[----:B----4-:R-:W-:Y:S01]  /*9410*/  F2FP.BF16.PACK_AB R132, R195, R194 ;  /* 0x000000c2c384723e */ /* 0x010fe200000010ff */
[----:B------:R-:W-:Y:S03]  /*9420*/  FMUL.FTZ R131, R2, R131 ;  /* 0x0000008302837220 */ /* 0x000fe60000410000 */
[----:B------:R-:W-:Y:S01]  /*9430*/  FFMA.FTZ R179, R174, c[0x0][0x2d0], -R179 ;  /* 0x0000b400aeb37a23 */ /* 0x000fe200000108b3 */
[----:B---3--:R-:W-:Y:S01]  /*9440*/  F2FP.BF16.PACK_AB R133, R199, R198 ;  /* 0x000000c6c785723e */ /* 0x008fe200000010ff */
[----:B------:R-:W-:Y:S02]  /*9450*/  FFMA.FTZ R187, R187, c[0x0][0x2d0], -R172 ;  /* 0x0000b400bbbb7a23 */ /* 0x000fe400000108ac */
[----:B------:R-:W-:Y:S01]  /*9460*/  HMMA.16816.F32.BF16 R128, R168, R134, R128 ;  /* 0x00000086a880723c */ /* 0x000fe20000041880 */
[----:B------:R-:W2:Y:S02]  /*9470*/  MUFU.EX2 R171, R184 ;  /* 0x000000b800ab7308 */ /* 0x000ea40000000800 */
[----:B------:R-:W-:Y:S02]  /*9480*/  FFMA.FTZ R188, R3, R240, R188 ;  /* 0x000000f003bc7223 */ /* 0x000fe400000100bc */
[----:B------:R-:W-:Y:S02]  /*9490*/  FFMA.FTZ R193, R2, R239, R193 ;  /* 0x000000ef02c17223 */ /* 0x000fe400000100c1 */
[----:B------:R-:W-:Y:S01]  /*94a0*/  F2FP.BF16.PACK_AB R134, R197, R196 ;  /* 0x000000c4c586723e */ /* 0x000fe200000010ff */
[----:B------:R-:W-:Y:S01]  /*94b0*/  FADD.FTZ R167, R167, R188 ;  /* 0x000000bca7a77221 */ /* 0x000fe20000010000 */
[----:B-1----:R-:W-:Y:S02]  /*94c0*/  F2FP.BF16.PACK_AB R135, R201, R200 ;  /* 0x000000c8c987723e */ /* 0x002fe400000010ff */
[----:B------:R-:W-:Y:S01]  /*94d0*/  MUFU.EX2 R184, R187 ;  /* 0x000000bb00b87308 */ /* 0x000fe20000000800 */
[----:B------:R-:W-:Y:S02]  /*94e0*/  FADD.FTZ R192, R192, R193 ;  /* 0x000000c1c0c07221 */ /* 0x000fe40000010000 */
[----:B------:R-:W-:Y:S02]  /*94f0*/  FADD.FTZ R166, R166, R167 ;  /* 0x000000a7a6a67221 */ /* 0x000fe40000010000 */
[C---:B------:R-:W-:Y:S05]  /*9500*/  HMMA.16816.F32.BF16 R4, R132.reuse, R136, R4 ;  /* 0x000000888404723c */ /* 0x040fea0000041804 */
[----:B------:R-:W-:Y:S01]  /*9510*/  MUFU.EX2 R187, R177 ;  /* 0x000000b100bb7308 */ /* 0x000fe20000000800 */
[----:B------:R-:W-:Y:S02]  /*9520*/  FADD.FTZ R3, R191, R192 ;  /* 0x000000c0bf037221 */ /* 0x000fe40000010000 */
[C---:B------:R-:W-:Y:S01]  /*9530*/  HMMA.16816.F32.BF16 R8, R132.reuse, R138, R8 ;  /* 0x0000008a8408723c */ /* 0x040fe20000041808 */
[----:B------:R-:W1:Y:S03]  /*9540*/  LDSM.16.MT88.4 R136, [R222+0x2900] ;  /* 0x00290000de88783b */ /* 0x000e660000004200 */
[----:B------:R-:W-:Y:S02]  /*9550*/  FADD.FTZ R189, R189, R166 ;  /* 0x000000a6bdbd7221 */ /* 0x000fe40000010000 */
[----:B------:R-:W-:Y:S01]  /*9560*/  FADD.FTZ R3, R190, R3 ;  /* 0x00000003be037221 */ /* 0x000fe20000010000 */
[----:B------:R-:W-:Y:S01]  /*9570*/  MUFU.EX2 R169, R182 ;  /* 0x000000b600a97308 */ /* 0x000fe20000000800 */
[C---:B-----5:R-:W-:Y:S04]  /*9580*/  HMMA.16816.F32.BF16 R12, R132.reuse, R140, R12 ;  /* 0x0000008c840c723c */ /* 0x060fe8000004180c */
[----:B------:R-:W-:Y:S02]  /*9590*/  FADD.FTZ R194, R194, R189 ;  /* 0x000000bdc2c27221 */ /* 0x000fe40000010000 */
[----:B------:R-:W-:Y:S02]  /*95a0*/  FADD.FTZ R198, R198, R3 ;  /* 0x00000003c6c67221 */ /* 0x000fe40000010000 */
[C---:B------:R-:W-:Y:S01]  /*95b0*/  HMMA.16816.F32.BF16 R16, R132.reuse, R142, R16 ;  /* 0x0000008e8410723c */ /* 0x040fe20000041810 */
[----:B------:R-:W3:Y:S01]  /*95c0*/  LDSM.16.MT88.4 R140, [R227+0x4900] ;  /* 0x00490000e38c783b */ /* 0x000ee20000004200 */
[----:B------:R2:W-:Y:S02]  /*95d0*/  MUFU.EX2 R182, R181 ;  /* 0x000000b500b67308 */ /* 0x0005e40000000800 */
[----:B------:R-:W-:Y:S02]  /*95e0*/  FADD.FTZ R195, R195, R194 ;  /* 0x000000c2c3c37221 */ /* 0x000fe40000010000 */
[----:B------:R-:W-:Y:S02]  /*95f0*/  FADD.FTZ R199, R199, R198 ;  /* 0x000000c6c7c77221 */ /* 0x000fe40000010000 */
[C---:B------:R-:W-:Y:S04]  /*9600*/  HMMA.16816.F32.BF16 R20, R132.reuse, R144, R20 ;  /* 0x000000908414723c */ /* 0x040fe80000041814 */
[----:B------:R-:W4:Y:S01]  /*9610*/  MUFU.EX2 R168, R185 ;  /* 0x000000b900a87308 */ /* 0x000f220000000800 */
[----:B------:R-:W-:Y:S02]  /*9620*/  FADD.FTZ R196, R196, R195 ;  /* 0x000000c3c4c47221 */ /* 0x000fe40000010000 */
[----:B------:R-:W-:Y:S01]  /*9630*/  FADD.FTZ R200, R200, R199 ;  /* 0x000000c7c8c87221 */ /* 0x000fe20000010000 */
[C---:B------:R-:W-:Y:S01]  /*9640*/  HMMA.16816.F32.BF16 R24, R132.reuse, R146, R24 ;  /* 0x000000928418723c */ /* 0x040fe20000041818 */
[----:B------:R-:W5:Y:S03]  /*9650*/  LDSM.16.MT88.4 R144, [R222+0x4900] ;  /* 0x00490000de90783b */ /* 0x000f660000004200 */
[----:B------:R-:W-:Y:S02]  /*9660*/  FADD.FTZ R197, R197, R196 ;  /* 0x000000c4c5c57221 */ /* 0x000fe40000010000 */
[----:B------:R-:W-:Y:S01]  /*9670*/  MUFU.EX2 R185, R178 ;  /* 0x000000b200b97308 */ /* 0x000fe20000000800 */
[----:B------:R-:W-:Y:S01]  /*9680*/  FADD.FTZ R201, R201, R200 ;  /* 0x000000c8c9c97221 */ /* 0x000fe20000010000 */
[C---:B------:R-:W-:Y:S04]  /*9690*/  HMMA.16816.F32.BF16 R28, R132.reuse, R148, R28 ;  /* 0x00000094841c723c */ /* 0x040fe8000004181c */
[----:B--2---:R-:W-:Y:S04]  /*96a0*/  MOV R181, R171 ;  /* 0x000000ab00b57202 */ /* 0x004fe80000000f00 */
[C---:B------:R-:W-:Y:S01]  /*96b0*/  HMMA.16816.F32.BF16 R32, R132.reuse, R150, R32 ;  /* 0x000000968420723c */ /* 0x040fe20000041820 */
[----:B------:R-:W2:Y:S01]  /*96c0*/  LDSM.16.MT88.4 R148, [R221+0x4900] ;  /* 0x00490000dd94783b */ /* 0x000ea20000004200 */
[----:B------:R-:W-:Y:S06]  /*96d0*/  MUFU.EX2 R178, R179 ;  /* 0x000000b300b27308 */ /* 0x000fec0000000800 */
[C---:B------:R-:W-:Y:S04]  /*96e0*/  HMMA.16816.F32.BF16 R36, R132.reuse, R152, R36 ;  /* 0x000000988424723c */ /* 0x040fe80000041824 */
[----:B------:R4:W2:Y:S04]  /*96f0*/  MUFU.EX2 R170, R183 ;  /* 0x000000b700aa7308 */ /* 0x0008a80000000800 */
[C---:B------:R-:W-:Y:S01]  /*9700*/  HMMA.16816.F32.BF16 R40, R132.reuse, R154, R40 ;  /* 0x0000009a8428723c */ /* 0x040fe20000041828 */
[----:B------:R-:W-:Y:S05]  /*9710*/  LDSM.16.MT88.4 R152, [R227+0x3100] ;  /* 0x00310000e398783b */ /* 0x000fea0000004200 */
[----:B------:R-:W-:Y:S02]  /*9720*/  MUFU.EX2 R171, R180 ;  /* 0x000000b400ab7308 */ /* 0x000fe40000000800 */
[C---:B-1----:R-:W-:Y:S08]  /*9730*/  HMMA.16816.F32.BF16 R44, R132.reuse, R136, R44 ;  /* 0x00000088842c723c */ /* 0x042ff0000004182c */
[C---:B------:R-:W-:Y:S01]  /*9740*/  HMMA.16816.F32.BF16 R48, R132.reuse, R138, R48 ;  /* 0x0000008a8430723c */ /* 0x040fe20000041830 */
[----:B------:R-:W1:Y:S01]  /*9750*/  LDSM.16.MT88.4 R136, [R220+0x4900] ;  /* 0x00490000dc88783b */ /* 0x000e620000004200 */
[----:B------:R-:W1:Y:S02]  /*9760*/  MUFU.EX2 R203, R203 ;  /* 0x000000cb00cb7308 */ /* 0x000e640000000800 */
[----:B----4-:R-:W-:Y:S04]  /*9770*/  MOV R183, R168 ;  /* 0x000000a800b77202 */ /* 0x010fe80000000f00 */
        /* <DEDUP_REMOVED lines=28> */
[----:B------:R-:W-:Y:S01]  /*9940*/  HMMA.16816.F32.BF16 R128, R132, R138, R128 ;  /* 0x0000008a8480723c */ /* 0x000fe20000041880 */
[----:B------:R-:W1:Y:S06]  /*9950*/  LDSM.16.MT88.4 R136, [R220+0x1100] ;  /* 0x00110000dc88783b */ /* 0x000e6c0000004200 */
[-C--:B------:R-:W-:Y:S02]  /*9960*/  F2FP.BF16.PACK_AB R134, R169, R181.reuse ;  /* 0x000000b5a986723e */ /* 0x080fe400000010ff */
        /* <DEDUP_REMOVED lines=25> */
[----:B------:R-:W2:Y:S07]  /*9b00*/  LDSM.16.MT88.4 R140, [R221+0x5100] ;  /* 0x00510000dd8c783b */ /* 0x000eae0000004200 */
[C---:B----4-:R-:W-:Y:S08]  /*9b10*/  HMMA.16816.F32.BF16 R60, R132.reuse, R144, R60 ;  /* 0x00000090843c723c */ /* 0x050ff0000004183c */
[C---:B------:R-:W-:Y:S01]  /*9b20*/  HMMA.16816.F32.BF16 R64, R132.reuse, R146, R64 ;  /* 0x000000928440723c */ /* 0x040fe20000041840 */
[----:B------:R-:W3:Y:S07]  /*9b30*/  LDSM.16.MT88.4 R144, [R220+0x5100] ;  /* 0x00510000dc90783b */ /* 0x000eee0000004200 */
[C---:B------:R-:W-:Y:S07]  /*9b40*/  HMMA.16816.F32.BF16 R68, R132.reuse, R160, R68 ;  /* 0x000000a08444723c */ /* 0x040fee0000041844 */
[--C-:B------:R-:W-:Y:S01]  /*9b50*/  FFMA.FTZ R161, R175, c[0x0][0x2d0], -R172.reuse ;  /* 0x0000b400afa17a23 */ /* 0x100fe200000108ac */
[C---:B------:R-:W-:Y:S03]  /*9b60*/  HMMA.16816.F32.BF16 R72, R132.reuse, R162, R72 ;  /* 0x000000a28448723c */ /* 0x040fe60000041848 */
[----:B------:R-:W-:Y:S01]  /*9b70*/  MUFU.EX2 R168, R161 ;  /* 0x000000a100a87308 */ /* 0x000fe20000000800 */
[--C-:B------:R-:W-:Y:S02]  /*9b80*/  FFMA.FTZ R160, R173, c[0x0][0x2d0], -R172.reuse ;  /* 0x0000b400ada07a23 */ /* 0x100fe400000108ac */
[----:B------:R-:W-:Y:S02]  /*9b90*/  FFMA.FTZ R172, R165, c[0x0][0x2d0], -R172 ;  /* 0x0000b400a5ac7a23 */ /* 0x000fe400000108ac */
[C---:B-1----:R-:W-:Y:S05]  /*9ba0*/  HMMA.16816.F32.BF16 R76, R132.reuse, R136, R76 ;  /* 0x00000088844c723c */ /* 0x042fea000004184c */
[----:B------:R-:W1:Y:S03]  /*9bb0*/  MUFU.EX2 R180, R160 ;  /* 0x000000a000b47308 */ /* 0x000e660000000800 */
[C---:B------:R-:W-:Y:S01]  /*9bc0*/  HMMA.16816.F32.BF16 R80, R132.reuse, R138, R80 ;  /* 0x0000008a8450723c */ /* 0x040fe20000041850 */
[----:B------:R-:W4:Y:S06]  /*9bd0*/  LDSM.16.MT88.4 R136, [R222+0x7100] ;  /* 0x00710000de88783b */ /* 0x000f2c0000004200 */
[----:B------:R5:W1:Y:S01]  /*9be0*/  MUFU.EX2 R165, R172 ;  /* 0x000000ac00a57308 */ /* 0x000a620000000800 */
[C---:B--2---:R-:W-:Y:S08]  /*9bf0*/  HMMA.16816.F32.BF16 R84, R132.reuse, R140, R84 ;  /* 0x0000008c8454723c */ /* 0x044ff00000041854 */
[C---:B------:R-:W-:Y:S01]  /*9c00*/  HMMA.16816.F32.BF16 R88, R132.reuse, R142, R88 ;  /* 0x0000008e8458723c */ /* 0x040fe20000041858 */
[----:B------:R-:W2:Y:S07]  /*9c10*/  LDSM.16.MT88.4 R140, [R220+0x7100] ;  /* 0x00710000dc8c783b */ /* 0x000eae0000004200 */
[C---:B---3--:R-:W-:Y:S01]  /*9c20*/  HMMA.16816.F32.BF16 R92, R132.reuse, R144, R92 ;  /* 0x00000090845c723c */ /* 0x048fe2000004185c */
[----:B-----5:R-:W-:Y:S07]  /*9c30*/  LDSM.16.MT88.4 R172, [R221+0x1900] ;  /* 0x00190000ddac783b */ /* 0x020fee0000004200 */
[C---:B------:R-:W-:Y:S01]  /*9c40*/  HMMA.16816.F32.BF16 R96, R132.reuse, R146, R96 ;  /* 0x000000928460723c */ /* 0x040fe20000041860 */
[----:B------:R-:W3:Y:S07]  /*9c50*/  LDSM.16.MT88.4 R144, [R227+0x1900] ;  /* 0x00190000e390783b */ /* 0x000eee0000004200 */
[C---:B------:R-:W-:Y:S07]  /*9c60*/  HMMA.16816.F32.BF16 R100, R132.reuse, R148, R100 ;  /* 0x000000948464723c */ /* 0x040fee0000041864 */
[----:B------:R-:W-:Y:S01]  /*9c70*/  MOV R148, R178 ;  /* 0x000000b200947202 */ /* 0x000fe20000000f00 */
[C---:B------:R-:W-:Y:S01]  /*9c80*/  HMMA.16816.F32.BF16 R104, R132.reuse, R150, R104 ;  /* 0x000000968468723c */ /* 0x040fe20000041868 */
[----:B------:R-:W5:Y:S03]  /*9c90*/  LDSM.16.MT88.4 R176, [R220+0x1900] ;  /* 0x00190000dcb0783b */ /* 0x000f660000004200 */
[----:B-1----:R-:W-:Y:S03]  /*9ca0*/  MOV R149, R180 ;  /* 0x000000b400957202 */ /* 0x002fe60000000f00 */
[----:B------:R-:W-:Y:S01]  /*9cb0*/  MOV R150, R181 ;  /* 0x000000b500967202 */ /* 0x000fe20000000f00 */
[C---:B----4-:R-:W-:Y:S04]  /*9cc0*/  HMMA.16816.F32.BF16 R108, R132.reuse, R136, R108 ;  /* 0x00000088846c723c */ /* 0x050fe8000004186c */
[----:B------:R-:W-:Y:S03]  /*9cd0*/  MOV R151, R183 ;  /* 0x000000b700977202 */ /* 0x000fe60000000f00 */
[----:B------:R-:W-:Y:S01]  /*9ce0*/  MOV R136, R185 ;  /* 0x000000b900887202 */ /* 0x000fe20000000f00 */
[C---:B------:R-:W-:Y:S04]  /*9cf0*/  HMMA.16816.F32.BF16 R112, R132.reuse, R138, R112 ;  /* 0x0000008a8470723c */ /* 0x040fe80000041870 */
[----:B------:R-:W-:Y:S03]  /*9d00*/  MOV R137, R187 ;  /* 0x000000bb00897202 */ /* 0x000fe60000000f00 */
[----:B------:R-:W-:Y:S01]  /*9d10*/  MOV R138, R182 ;  /* 0x000000b6008a7202 */ /* 0x000fe20000000f00 */
[C---:B------:R-:W-:Y:S01]  /*9d20*/  HMMA.16816.F32.BF16 R116, R132.reuse, R152, R116 ;  /* 0x000000988474723c */ /* 0x040fe20000041874 */
[----:B------:R-:W1:Y:S03]  /*9d30*/  LDSM.16.MT88.4 R180, [R227+0x3900] ;  /* 0x00390000e3b4783b */ /* 0x000e660000004200 */
[----:B------:R-:W-:Y:S03]  /*9d40*/  MOV R139, R184 ;  /* 0x000000b8008b7202 */ /* 0x000fe60000000f00 */
[----:B------:R-:W-:Y:S01]  /*9d50*/  MOV R152, R186 ;  /* 0x000000ba00987202 */ /* 0x000fe20000000f00 */
[C---:B------:R-:W-:Y:S01]  /*9d60*/  HMMA.16816.F32.BF16 R120, R132.reuse, R154, R120 ;  /* 0x0000009a8478723c */ /* 0x040fe20000041878 */
[----:B------:R-:W4:Y:S03]  /*9d70*/  LDSM.16.MT88.4 R184, [R222+0x3900] ;  /* 0x00390000deb8783b */ /* 0x000f260000004200 */
[----:B------:R-:W-:Y:S03]  /*9d80*/  MOV R153, R168 ;  /* 0x000000a800997202 */ /* 0x000fe60000000f00 */
[----:B------:R-:W-:Y:S01]  /*9d90*/  MOV R154, R169 ;  /* 0x000000a9009a7202 */ /* 0x000fe20000000f00 */
[C---:B--2---:R-:W-:Y:S04]  /*9da0*/  HMMA.16816.F32.BF16 R124, R132.reuse, R140, R124 ;  /* 0x0000008c847c723c */ /* 0x044fe8000004187c */
[----:B------:R-:W-:Y:S02]  /*9db0*/  MOV R155, R170 ;  /* 0x000000aa009b7202 */ /* 0x000fe40000000f00 */
[----:B------:R-:W-:Y:S02]  /*9dc0*/  F2FP.BF16.PACK_AB R170, R148, R152 ;  /* 0x0000009894aa723e */ /* 0x000fe400000010ff */
[----:B------:R-:W-:Y:S04]  /*9dd0*/  HMMA.16816.F32.BF16 R128, R132, R142, R128 ;  /* 0x0000008e8480723c */ /* 0x000fe80000041880 */
[----:B------:R-:W-:Y:S02]  /*9de0*/  MOV R141, R171 ;  /* 0x000000ab008d7202 */ /* 0x000fe40000000f00 */
[----:B------:R-:W-:Y:S02]  /*9df0*/  F2FP.BF16.PACK_AB R169, R153, R137 ;  /* 0x0000008999a9723e */ /* 0x000fe400000010ff */
[----:B------:R-:W-:Y:S04]  /*9e00*/  F2FP.BF16.PACK_AB R168, R136, R141 ;  /* 0x0000008d88a8723e */ /* 0x000fe800000010ff */
[----:B------:R-:W-:Y:S07]  /*9e10*/  F2FP.BF16.PACK_AB R171, R165, R149 ;  /* 0x00000095a5ab723e */ /* 0x000fee00000010ff */
[C---:B---3--:R-:W-:Y:S01]  /*9e20*/  HMMA.16816.F32.BF16 R160, R168.reuse, R144, R4 ;  /* 0x00000090a8a0723c */ /* 0x048fe20000041804 */
[----:B------:R-:W2:Y:S06]  /*9e30*/  LDSM.16.MT88.4 R4, [R221+0x3900] ;  /* 0x00390000dd04783b */ /* 0x000eac0000004200 */
[----:B------:R-:W-:Y:S01]  /*9e40*/  MOV R145, R138 ;  /* 0x0000008a00917202 */ /* 0x000fe20000000f00 */
[C---:B------:R-:W-:Y:S04]  /*9e50*/  HMMA.16816.F32.BF16 R132, R168.reuse, R146, R8 ;  /* 0x00000092a884723c */ /* 0x040fe80000041808 */
[----:B------:R-:W-:Y:S03]  /*9e60*/  MOV R144, R141 ;  /* 0x0000008d00907202 */ /* 0x000fe60000000f00 */
[----:B------:R-:W-:Y:S02]  /*9e70*/  MOV R9, R139 ;  /* 0x0000008b00097202 */ /* 0x000fe40000000f00 */
[----:B------:R-:W-:Y:S03]  /*9e80*/  MOV R10, R136 ;  /* 0x00000088000a7202 */ /* 0x000fe60000000f00 */
[----:B------:R-:W-:Y:S02]  /*9e90*/  MOV R11, R137 ;  /* 0x00000089000b7202 */ /* 0x000fe40000000f00 */
[C---:B------:R-:W-:Y:S01]  /*9ea0*/  HMMA.16816.F32.BF16 R136, R168.reuse, R156, R12 ;  /* 0x0000009ca888723c */ /* 0x040fe2000004180c */
[----:B------:R-:W-:Y:S07]  /*9eb0*/  LDSM.16.MT88.4 R12, [R227+0x5900] ;  /* 0x00590000e30c783b */ /* 0x000fee0000004200 */
[C---:B------:R-:W-:Y:S07]  /*9ec0*/  HMMA.16816.F32.BF16 R140, R168.reuse, R158, R16 ;  /* 0x0000009ea88c723c */ /* 0x040fee0000041810 */
[----:B------:R-:W-:Y:S02]  /*9ed0*/  MOV R18, R144 ;  /* 0x0000009000127202 */ /* 0x000fe40000000f00 */
[----:B------:R-:W-:Y:S02]  /*9ee0*/  MOV R19, R145 ;  /* 0x0000009100137202 */ /* 0x000fe40000000f00 */
[C---:B------:R-:W-:Y:S07]  /*9ef0*/  HMMA.16816.F32.BF16 R144, R168.reuse, R172, R20 ;  /* 0x000000aca890723c */ /* 0x040fee0000041814 */
        /* <DEDUP_REMOVED lines=11> */
[----:B------:R-:W-:Y:S01]  /*9fb0*/  MOV R31, R9 ;  /* 0x00000009001f7202 */ /* 0x000fe20000000f00 */
[C---:B------:R-:W-:Y:S01]  /*9fc0*/  HMMA.16816.F32.BF16 R156, R168.reuse, R178, R32 ;  /* 0x000000b2a89c723c */ /* 0x040fe20000041820 */
[----:B------:R-:W-:Y:S03]  /*9fd0*/  LDSM.16.MT88.4 R32, [R222+0x7900] ;  /* 0x00790000de20783b */ /* 0x000fe60000004200 */
[----:B------:R-:W-:Y:S02]  /*9fe0*/  MOV R177, R10 ;  /* 0x0000000a00b17202 */ /* 0x000fe40000000f00 */
[----:B------:R-:W-:Y:S02]  /*9ff0*/  MOV R176, R11 ;  /* 0x0000000b00b07202 */ /* 0x000fe40000000f00 */
[C---:B-1----:R-:W-:Y:S01]  /*a000*/  HMMA.16816.F32.BF16 R36, R168.reuse, R180, R36 ;  /* 0x000000b4a824723c */ /* 0x042fe20000041824 */
[----:B------:R-:W1:Y:S03]  /*a010*/  LDSM.16.MT88.4 R8, [R220+0x3900] ;  /* 0x00390000dc08783b */ /* 0x000e660000004200 */
[----:B------:R-:W-:Y:S02]  /*a020*/  MOV R179, R18 ;  /* 0x0000001200b37202 */ /* 0x000fe40000000f00 */
[----:B------:R-:W-:Y:S02]  /*a030*/  MOV R178, R19 ;  /* 0x0000001300b27202 */ /* 0x000fe40000000f00 */
[C---:B------:R-:W-:Y:S01]  /*a040*/  HMMA.16816.F32.BF16 R40, R168.reuse, R182, R40 ;  /* 0x000000b6a828723c */ /* 0x040fe20000041828 */
[----:B------:R-:W3:Y:S03]  /*a050*/  LDSM.16.MT88.4 R16, [R222+0x5900] ;  /* 0x00590000de10783b */ /* 0x000ee60000004200 */
[----:B------:R-:W-:Y:S02]  /*a060*/  MOV R181, R20 ;  /* 0x0000001400b57202 */ /* 0x000fe40000000f00 */
[----:B------:R-:W-:Y:S02]  /*a070*/  MOV R180, R21 ;  /* 0x0000001500b47202 */ /* 0x000fe40000000f00 */
[C---:B----4-:R-:W-:Y:S04]  /*a080*/  HMMA.16816.F32.BF16 R44, R168.reuse, R184, R44 ;  /* 0x000000b8a82c723c */ /* 0x050fe8000004182c */
[----:B------:R-:W-:Y:S02]  /*a090*/  MOV R183, R22 ;  /* 0x0000001600b77202 */ /* 0x000fe40000000f00 */
[----:B------:R-:W-:Y:S02]  /*a0a0*/  MOV R182, R23 ;  /* 0x0000001700b67202 */ /* 0x000fe40000000f00 */
[C---:B------:R-:W-:Y:S01]  /*a0b0*/  HMMA.16816.F32.BF16 R48, R168.reuse, R186, R48 ;  /* 0x000000baa830723c */ /* 0x040fe20000041830 */
[----:B------:R-:W4:Y:S03]  /*a0c0*/  LDSM.16.MT88.4 R20, [R221+0x5900] ;  /* 0x00590000dd14783b */ /* 0x000f260000004200 */
[----:B------:R-:W-:Y:S01]  /*a0d0*/  MOV R185, R31 ;  /* 0x0000001f00b97202 */ /* 0x000fe20000000f00 */
[----:B------:R-:W-:Y:S03]  /*a0e0*/  FADD.FTZ R3, R183, R3 ;  /* 0x00000003b7037221 */ /* 0x000fe60000010000 */
[C---:B--2---:R-:W-:Y:S01]  /*a0f0*/  HMMA.16816.F32.BF16 R52, R168.reuse, R4, R52 ;  /* 0x00000004a834723c */ /* 0x044fe20000041834 */
[----:B------:R-:W2:Y:S03]  /*a100*/  LDSM.16.MT88.4 R28, [R227+0x7900] ;  /* 0x00790000e31c783b */ /* 0x000ea60000004200 */
[----:B------:R-:W-:Y:S02]  /*a110*/  FADD.FTZ R2, R185, R201 ;  /* 0x000000c9b9027221 */ /* 0x000fe40000010000 */
[----:B------:R-:W-:Y:S02]  /*a120*/  FADD.FTZ R3, R181, R3 ;  /* 0x00000003b5037221 */ /* 0x000fe40000010000 */
[C---:B------:R-:W-:Y:S01]  /*a130*/  HMMA.16816.F32.BF16 R56, R168.reuse, R6, R56 ;  /* 0x00000006a838723c */ /* 0x040fe20000041838 */
[----:B------:R-:W5:Y:S03]  /*a140*/  LDSM.16.MT88.4 R4, [R221+0x7900] ;  /* 0x00790000dd04783b */ /* 0x000f660000004200 */
        /* <DEDUP_REMOVED lines=8> */
[----:B------:R-:W-:Y:S02]  /*a1d0*/  FADD.FTZ R3, R175, R3 ;  /* 0x00000003af037221 */ /* 0x000fe40000010000 */
[C---:B------:R-:W-:Y:S04]  /*a1e0*/  HMMA.16816.F32.BF16 R68, R168.reuse, R12, R68 ;  /* 0x0000000ca844723c */ /* 0x040fe80000041844 */
[----:B------:R-:W-:Y:S02]  /*a1f0*/  FADD.FTZ R2, R176, R2 ;  /* 0x00000002b0027221 */ /* 0x000fe40000010000 */
[----:B------:R-:W-:Y:S01]  /*a200*/  FADD.FTZ R240, R173, R3 ;  /* 0x00000003adf07221 */ /* 0x000fe20000010000 */
[----:B------:R-:W-:Y:S01]  /*a210*/  MOV R3, R0 ;  /* 0x0000000000037202 */ /* 0x000fe20000000f00 */
[C---:B------:R-:W-:Y:S04]  /*a220*/  HMMA.16816.F32.BF16 R72, R168.reuse, R14, R72 ;  /* 0x0000000ea848723c */ /* 0x040fe80000041848 */
[----:B------:R-:W-:Y:S04]  /*a230*/  FADD.FTZ R2, R174, R2 ;  /* 0x00000002ae027221 */ /* 0x000fe80000010000 */
[C---:B---3--:R-:W-:Y:S04]  /*a240*/  HMMA.16816.F32.BF16 R76, R168.reuse, R16, R76 ;  /* 0x00000010a84c723c */ /* 0x048fe8000004184c */
[----:B------:R-:W-:Y:S04]  /*a250*/  FADD.FTZ R2, R172, R2 ;  /* 0x00000002ac027221 */ /* 0x000fe80000010000 */
[C---:B------:R-:W-:Y:S04]  /*a260*/  HMMA.16816.F32.BF16 R80, R168.reuse, R18, R80 ;  /* 0x00000012a850723c */ /* 0x040fe80000041850 */
[----:B------:R-:W-:Y:S01]  /*a270*/  FADD.FTZ R239, R165, R2 ;  /* 0x00000002a5ef7221 */ /* 0x000fe20000010000 */
[-C--:B------:R-:W-:Y:S03]  /*a280*/  MOV R2, R164.reuse ;  /* 0x000000a400027202 */ /* 0x080fe60000000f00 */
[C---:B----4-:R-:W-:Y:S08]  /*a290*/  HMMA.16816.F32.BF16 R84, R168.reuse, R20, R84 ;  /* 0x00000014a854723c */ /* 0x050ff00000041854 */
[C---:B------:R-:W-:Y:S08]  /*a2a0*/  HMMA.16816.F32.BF16 R88, R168.reuse, R22, R88 ;  /* 0x00000016a858723c */ /* 0x040ff00000041858 */
[C---:B------:R-:W-:Y:S08]  /*a2b0*/  HMMA.16816.F32.BF16 R92, R168.reuse, R24, R92 ;  /* 0x00000018a85c723c */ /* 0x040ff0000004185c */
[C---:B------:R-:W-:Y:S08]  /*a2c0*/  HMMA.16816.F32.BF16 R96, R168.reuse, R26, R96 ;  /* 0x0000001aa860723c */ /* 0x040ff00000041860 */
[C---:B--2---:R-:W-:Y:S08]  /*a2d0*/  HMMA.16816.F32.BF16 R100, R168.reuse, R28, R100 ;  /* 0x0000001ca864723c */ /* 0x044ff00000041864 */
[C---:B------:R-:W-:Y:S08]  /*a2e0*/  HMMA.16816.F32.BF16 R104, R168.reuse, R30, R104 ;  /* 0x0000001ea868723c */ /* 0x040ff00000041868 */
[C---:B------:R-:W-:Y:S08]  /*a2f0*/  HMMA.16816.F32.BF16 R108, R168.reuse, R32, R108 ;  /* 0x00000020a86c723c */ /* 0x040ff0000004186c */
[C---:B------:R-:W-:Y:S08]  /*a300*/  HMMA.16816.F32.BF16 R112, R168.reuse, R34, R112 ;  /* 0x00000022a870723c */ /* 0x040ff00000041870 */
[C---:B-----5:R-:W-:Y:S08]  /*a310*/  HMMA.16816.F32.BF16 R116, R168.reuse, R4, R116 ;  /* 0x00000004a874723c */ /* 0x060ff00000041874 */
[C---:B------:R-:W-:Y:S08]  /*a320*/  HMMA.16816.F32.BF16 R120, R168.reuse, R6, R120 ;  /* 0x00000006a878723c */ /* 0x040ff00000041878 */
[C---:B-1----:R-:W-:Y:S07]  /*a330*/  HMMA.16816.F32.BF16 R124, R168.reuse, R8, R124 ;  /* 0x00000008a87c723c */ /* 0x042fee000004187c */
[----:B------:R-:W-:Y:S01]  /*a340*/  MOV R8, R164 ;  /* 0x000000a400087202 */ /* 0x000fe20000000f00 */
[----:B------:R-:W-:Y:S01]  /*a350*/  HMMA.16816.F32.BF16 R128, R168, R10, R128 ;  /* 0x0000000aa880723c */ /* 0x000fe20000041880 */
[----:B------:R-:W-:-:S07]  /*a360*/  @P0 BRA `(.L_x_5253) ;  /* 0xffffbbc000000947 */ /* 0x000fce000383ffff */
.L_x_5242:
        /* <DEDUP_REMOVED lines=28> */
.L_x_5255:
[----:B------:R-:W-:Y:S02]  /*a530*/  ULDC UR4, c[0x0][0x32c] ;  /* 0x0000cb0000047ab9 */ /* 0x000fe40000000800 */
[----:B------:R-:W-:-:S03]  /*a540*/  UISETP.NE.AND UP2, UPT, UR25, UR4, UPT ;  /* 0x000000041900728c */ /* 0x000fc6000bf45270 */
[----:B------:R-:W-:Y:S02]  /*a550*/  ULDC.64 UR4, c[0x0][0x330] ;  /* 0x0000cc0000047ab9 */ /* 0x000fe40000000a00 */
[----:B------:R-:W-:-:S07]  /*a560*/  UIMAD.WIDE.U32 UR26, UR24, UR4, URZ ;  /* 0x00000004181a72a5 */ /* 0x000fce000f8e003f */
[----:B------:R-:W-:Y:S02]  /*a570*/  @UP2 UMOV UR25, UR27 ;  /* 0x0000001b00192c82 */ /* 0x000fe40008000000 */
[----:B------:R-:W-:Y:S02]  /*a580*/  @UP2 USHF.R.U32.HI UR24, URZ, UR5, UR25 ;  /* 0x000000053f182299 */ /* 0x000fe40008011619 */
.L_x_5256:
[----:B------:R-:W-:Y:S02]  /*a590*/  ULDC UR4, c[0x0][0x32c] ;  /* 0x0000cb0000047ab9 */ /* 0x000fe40000000800 */
[----:B------:R-:W-:-:S04]  /*a5a0*/  UIMAD UR4, UR24, UR4, URZ ;  /* 0x00000004180472a4 */ /* 0x000fc8000f8e023f */
[----:B------:R-:W-:-:S04]  /*a5b0*/  UISETP.LT.AND UP2, UPT, UR21, UR4, UPT ;  /* 0x000000041500728c */ /* 0x000fc8000bf41270 */
[----:B------:R-:W-:-:S04]  /*a5c0*/  USEL UR21, UR21, UR4, !UP2 ;  /* 0x0000000415157287 */ /* 0x000fc8000d000000 */
.L_x_5254:
        /* <DEDUP_REMOVED lines=9> */
[----:B------:R-:W-:Y:S01]  /*a660*/  SHF.R.S32.HI R5, RZ, 0x1f, R244 ;  /* 0x0000001fff057819 */ /* 0x000fe200000114f4 */
[----:B------:R-:W-:Y:S01]  /*a670*/  IMAD.MOV.U32 R3, RZ, RZ, R0 ;  /* 0x000000ffff037224 */ /* 0x000fe200078e0000 */
[C---:B------:R-:W-:Y:S01]  /*a680*/  SHF.L.U64.HI R252, R243.reuse, 0x1, R248 ;  /* 0x00000001f3fc7819 */ /* 0x040fe200000102f8 */
[C---:B------:R-:W-:Y:S01]  /*a690*/  IMAD.SHL.U32 R0, R244.reuse, 0x2, RZ ;  /* 0x00000002f4007824 */ /* 0x040fe200078e00ff */
[----:B------:R-:W-:Y:S01]  /*a6a0*/  SEL R250, RZ, 0x10, P5 ;  /* 0x00000010fffa7807 */ /* 0x000fe20002800000 */
[----:B------:R-:W-:Y:S01]  /*a6b0*/  IMAD.MOV.U32 R165, RZ, RZ, R8 ;  /* 0x000000ffffa57224 */ /* 0x000fe200078e0008 */
[----:B------:R-:W-:Y:S01]  /*a6c0*/  SEL R249, RZ, 0x10, P4 ;  /* 0x00000010fff97807 */ /* 0x000fe20002000000 */
[----:B------:R-:W-:Y:S01]  /*a6d0*/  IMAD.SHL.U32 R251, R243, 0x2, RZ ;  /* 0x00000002f3fb7824 */ /* 0x000fe200078e00ff */
[----:B------:R-:W-:Y:S02]  /*a6e0*/  SHF.L.U64.HI R0, R244, 0x1, R5 ;  /* 0x00000001f4007819 */ /* 0x000fe40000010205 */
.L_x_5260:
        /* <DEDUP_REMOVED lines=36> */
[C---:B------:R-:W-:Y:S02]  /*a930*/  LEA R7, P0, R0.reuse, c[0x0][0x1f8], 0x1 ;  /* 0x00007e0000077a11 */ /* 0x040fe400078008ff */
[C---:B------:R-:W-:Y:S02]  /*a940*/  SHF.L.U64.HI R2, R241.reuse, 0x1, R246 ;  /* 0x00000001f1027819 */ /* 0x040fe400000102f6 */
        /* <DEDUP_REMOVED lines=36> */
.L_x_5258:
[C---:B--23--:R-:W-:Y:S01]  /*ab90*/  HMMA.16816.F32.BF16 R4, R168.reuse, R172, RZ ;  /* 0x000000aca804723c */ /* 0x04cfe200000418ff */
[----:B------:R-:W-:Y:S01]  /*aba0*/  LDSM.16.M88.4 R196, [R224+0x8100] ;  /* 0x00810000e0c4783b */ /* 0x000fe20000000200 */
[----:B------:R-:W-:Y:S05]  /*abb0*/  UISETP.GT.AND UP2, UPT, UR20, UR9, UPT ;  /* 0x000000091400728c */ /* 0x000fea000bf44270 */
[----:B------:R-:W0:Y:S01]  /*abc0*/  LDGDEPBAR ;  /* 0x00000000000079af */ /* 0x000e220000000000 */
[C---:B------:R-:W-:Y:S01]  /*abd0*/  HMMA.16816.F32.BF16 R8, R168.reuse, R174, RZ ;  /* 0x000000aea808723c */ /* 0x040fe200000418ff */
[----:B------:R-:W-:Y:S04]  /*abe0*/  PLOP3.LUT P0, PT, PT, PT, UP2, 0x40, 0x0 ;  /* 0x000000000000781c */ /* 0x000fe80003f0e828 */
[----:B------:R-:W2:Y:S03]  /*abf0*/  LDSM.16.M88.4 R172, [R225+0x10100] ;  /* 0x01010000e1ac783b */ /* 0x000ea60000000200 */
[C---:B----4-:R-:W-:Y:S03]  /*ac00*/  HMMA.16816.F32.BF16 R12, R168.reuse, R16, RZ ;  /* 0x00000010a80c723c */ /* 0x050fe600000418ff */
[----:B------:R-:W3:Y:S05]  /*ac10*/  LDSM.16.M88.4 R200, [R224+0x8900] ;  /* 0x00890000e0c8783b */ /* 0x000eea0000000200 */
[C---:B------:R-:W-:Y:S08]  /*ac20*/  HMMA.16816.F32.BF16 R16, R168.reuse, R18, RZ ;  /* 0x00000012a810723c */ /* 0x040ff000000418ff */
[C---:B-1----:R-:W-:Y:S08]  /*ac30*/  HMMA.16816.F32.BF16 R20, R168.reuse, R24, RZ ;  /* 0x00000018a814723c */ /* 0x042ff000000418ff */
[C---:B------:R-:W-:Y:S08]  /*ac40*/  HMMA.16816.F32.BF16 R24, R168.reuse, R26, RZ ;  /* 0x0000001aa818723c */ /* 0x040ff000000418ff */
[C---:B------:R-:W-:Y:S08]  /*ac50*/  HMMA.16816.F32.BF16 R28, R168.reuse, R32, RZ ;  /* 0x00000020a81c723c */ /* 0x040ff000000418ff */
[----:B------:R-:W-:Y:S01]  /*ac60*/  HMMA.16816.F32.BF16 R32, R168, R34, RZ ;  /* 0x00000022a820723c */ /* 0x000fe200000418ff */
        /* <DEDUP_REMOVED lines=8> */
[C---:B------:R-:W-:Y:S01]  /*acf0*/  HMMA.16816.F32.BF16 R24, R176.reuse, R190, R24 ;  /* 0x000000beb018723c */ /* 0x040fe20000041818 */
[----:B------:R-:W5:Y:S07]  /*ad00*/  LDSM.16.M88.4 R188, [R216] ;  /* 0x00000000d8bc783b */ /* 0x000f6e0000000200 */
[C---:B------:R-:W-:Y:S08]  /*ad10*/  HMMA.16816.F32.BF16 R28, R176.reuse, R192, R28 ;  /* 0x000000c0b01c723c */ /* 0x040ff0000004181c */
[----:B------:R-:W-:Y:S01]  /*ad20*/  HMMA.16816.F32.BF16 R32, R176, R194, R32 ;  /* 0x000000c2b020723c */ /* 0x000fe20000041820 */
[----:B------:R-:W4:Y:S06]  /*ad30*/  LDSM.16.M88.4 R176, [R216+0x800] ;  /* 0x00080000d8b0783b */ /* 0x000f2c0000000200 */
[----:B------:R-:W4:Y:S01]  /*ad40*/  LDSM.16.M88.4 R192, [R216+0x1000] ;  /* 0x00100000d8c0783b */ /* 0x000f220000000200 */
[C---:B--2---:R-:W-:Y:S08]  /*ad50*/  HMMA.16816.F32.BF16 R4, R172.reuse, R196, R4 ;  /* 0x000000c4ac04723c */ /* 0x044ff00000041804 */
[C---:B------:R-:W-:Y:S01]  /*ad60*/  HMMA.16816.F32.BF16 R8, R172.reuse, R198, R8 ;  /* 0x000000c6ac08723c */ /* 0x040fe20000041808 */
[----:B------:R-:W-:Y:S07]  /*ad70*/  LDSM.16.M88.4 R196, [R230+0x14100] ;  /* 0x01410000e6c4783b */ /* 0x000fee0000000200 */
        /* <DEDUP_REMOVED lines=8> */
[----:B------:R-:W2:Y:S06]  /*ae00*/  LDSM.16.M88.4 R172, [R229+0xa900] ;  /* 0x00a90000e5ac783b */ /* 0x000eac0000000200 */
[----:B------:R-:W3:Y:S01]  /*ae10*/  LDSM.16.M88.4 R180, [R229+0xb100] ;  /* 0x00b10000e5b4783b */ /* 0x000ee20000000200 */
[C---:B-----5:R-:W-:Y:S08]  /*ae20*/  HMMA.16816.F32.BF16 R4, R184.reuse, R188, R4 ;  /* 0x000000bcb804723c */ /* 0x060ff00000041804 */
[C---:B------:R-:W-:Y:S01]  /*ae30*/  HMMA.16816.F32.BF16 R8, R184.reuse, R190, R8 ;  /* 0x000000beb808723c */ /* 0x040fe20000041808 */
[----:B------:R-:W4:Y:S07]  /*ae40*/  LDSM.16.M88.4 R188, [R229+0xb900] ;  /* 0x00b90000e5bc783b */ /* 0x000f2e0000000200 */
[C---:B------:R-:W-:Y:S08]  /*ae50*/  HMMA.16816.F32.BF16 R12, R184.reuse, R176, R12 ;  /* 0x000000b0b80c723c */ /* 0x040ff0000004180c */
[C---:B------:R-:W-:Y:S01]  /*ae60*/  HMMA.16816.F32.BF16 R16, R184.reuse, R178, R16 ;  /* 0x000000b2b810723c */ /* 0x040fe20000041810 */
[----:B------:R-:W-:Y:S07]  /*ae70*/  LDSM.16.M88.4 R176, [R215] ;  /* 0x00000000d7b0783b */ /* 0x000fee0000000200 */
[C---:B------:R-:W-:Y:S08]  /*ae80*/  HMMA.16816.F32.BF16 R20, R184.reuse, R192, R20 ;  /* 0x000000c0b814723c */ /* 0x040ff00000041814 */
[C---:B------:R-:W-:Y:S01]  /*ae90*/  HMMA.16816.F32.BF16 R24, R184.reuse, R194, R24 ;  /* 0x000000c2b818723c */ /* 0x040fe20000041818 */
[----:B------:R-:W-:Y:S07]  /*aea0*/  LDSM.16.M88.4 R192, [R213] ;  /* 0x00000000d5c0783b */ /* 0x000fee0000000200 */
[C---:B-1----:R-:W-:Y:S08]  /*aeb0*/  HMMA.16816.F32.BF16 R28, R184.reuse, R168, R28 ;  /* 0x000000a8b81c723c */ /* 0x042ff0000004181c */
[----:B------:R-:W-:Y:S01]  /*aec0*/  HMMA.16816.F32.BF16 R32, R184, R170, R32 ;  /* 0x000000aab820723c */ /* 0x000fe20000041820 */
[----:B------:R-:W1:Y:S06]  /*aed0*/  LDSM.16.M88.4 R168, [R226+0x14100] ;  /* 0x01410000e2a8783b */ /* 0x000e6c0000000200 */
[----:B------:R-:W5:Y:S01]  /*aee0*/  LDSM.16.M88.4 R184, [R214] ;  /* 0x00000000d6b8783b */ /* 0x000f620000000200 */
[C---:B------:R-:W-:Y:S08]  /*aef0*/  HMMA.16816.F32.BF16 R4, R196.reuse, R200, R4 ;  /* 0x000000c8c404723c */ /* 0x040ff00000041804 */
[C---:B------:R-:W-:Y:S01]  /*af00*/  HMMA.16816.F32.BF16 R8, R196.reuse, R202, R8 ;  /* 0x000000cac408723c */ /* 0x040fe20000041808 */
[----:B------:R-:W1:Y:S07]  /*af10*/  LDSM.16.M88.4 R200, [R212] ;  /* 0x00000000d4c8783b */ /* 0x000e6e0000000200 */
[C---:B--2---:R-:W-:Y:S08]  /*af20*/  HMMA.16816.F32.BF16 R12, R196.reuse, R172, R12 ;  /* 0x000000acc40c723c */ /* 0x044ff0000004180c */
[C---:B------:R-:W-:Y:S01]  /*af30*/  HMMA.16816.F32.BF16 R16, R196.reuse, R174, R16 ;  /* 0x000000aec410723c */ /* 0x040fe20000041810 */
[----:B------:R-:W-:Y:S07]  /*af40*/  LDSM.16.M88.4 R172, [R225+0x14100] ;  /* 0x01410000e1ac783b */ /* 0x000fee0000000200 */
[C---:B---3--:R-:W-:Y:S08]  /*af50*/  HMMA.16816.F32.BF16 R20, R196.reuse, R180, R20 ;  /* 0x000000b4c414723c */ /* 0x048ff00000041814 */
[C---:B------:R-:W-:Y:S01]  /*af60*/  HMMA.16816.F32.BF16 R24, R196.reuse, R182, R24 ;  /* 0x000000b6c418723c */ /* 0x040fe20000041818 */
[----:B------:R-:W2:Y:S07]  /*af70*/  LDSM.16.M88.4 R180, [R224+0xa100] ;  /* 0x00a10000e0b4783b */ /* 0x000eae0000000200 */
[C---:B----4-:R-:W-:Y:S08]  /*af80*/  HMMA.16816.F32.BF16 R28, R196.reuse, R188, R28 ;  /* 0x000000bcc41c723c */ /* 0x050ff0000004181c */
[----:B------:R-:W-:Y:S01]  /*af90*/  HMMA.16816.F32.BF16 R32, R196, R190, R32 ;  /* 0x000000bec420723c */ /* 0x000fe20000041820 */
[----:B------:R-:W3:Y:S06]  /*afa0*/  LDSM.16.M88.4 R188, [R224+0xa900] ;  /* 0x00a90000e0bc783b */ /* 0x000eec0000000200 */
[----:B------:R-:W4:Y:S01]  /*afb0*/  LDSM.16.M88.4 R196, [R224+0xb100] ;  /* 0x00b10000e0c4783b */ /* 0x000f220000000200 */
[C---:B-1----:R-:W-:Y:S08]  /*afc0*/  HMMA.16816.F32.BF16 R4, R168.reuse, R176, R4 ;  /* 0x000000b0a804723c */ /* 0x042ff00000041804 */
[C---:B------:R-:W-:Y:S01]  /*afd0*/  HMMA.16816.F32.BF16 R8, R168.reuse, R178, R8 ;  /* 0x000000b2a808723c */ /* 0x040fe20000041808 */
[----:B------:R-:W1:Y:S07]  /*afe0*/  LDSM.16.M88.4 R176, [R224+0xb900] ;  /* 0x00b90000e0b0783b */ /* 0x000e6e0000000200 */
[C---:B-----5:R-:W-:Y:S08]  /*aff0*/  HMMA.16816.F32.BF16 R12, R168.reuse, R184, R12 ;  /* 0x000000b8a80c723c */ /* 0x060ff0000004180c */
[C---:B------:R-:W-:Y:S01]  /*b000*/  HMMA.16816.F32.BF16 R16, R168.reuse, R186, R16 ;  /* 0x000000baa810723c */ /* 0x040fe20000041810 */
[----:B------:R-:W-:Y:S07]  /*b010*/  LDSM.16.M88.4 R184, [R223+0x14100] ;  /* 0x01410000dfb8783b */ /* 0x000fee0000000200 */
[C---:B------:R-:W-:Y:S08]  /*b020*/  HMMA.16816.F32.BF16 R20, R168.reuse, R192, R20 ;  /* 0x000000c0a814723c */ /* 0x040ff00000041814 */
[C---:B------:R-:W-:Y:S01]  /*b030*/  HMMA.16816.F32.BF16 R24, R168.reuse, R194, R24 ;  /* 0x000000c2a818723c */ /* 0x040fe20000041818 */
[----:B------:R-:W5:Y:S07]  /*b040*/  LDSM.16.M88.4 R192, [R216+0x2000] ;  /* 0x00200000d8c0783b */ /* 0x000f6e0000000200 */
        /* <DEDUP_REMOVED lines=13> */
[C---:B-1----:R-:W-:Y:S08]  /*b120*/  HMMA.16816.F32.BF16 R28, R172.reuse, R176, R28 ;  /* 0x000000b0ac1c723c */ /* 0x042ff0000004181c */
[----:B------:R-:W-:Y:S01]  /*b130*/  HMMA.16816.F32.BF16 R32, R172, R178, R32 ;  /* 0x000000b2ac20723c */ /* 0x000fe20000041820 */
[----:B------:R-:W-:Y:S06]  /*b140*/  LDSM.16.M88.4 R172, [R229+0xd100] ;  /* 0x00d10000e5ac783b */ /* 0x000fec0000000200 */
[----:B------:R-:W-:Y:S01]  /*b150*/  LDSM.16.M88.4 R176, [R229+0xd900] ;  /* 0x00d90000e5b0783b */ /* 0x000fe20000000200 */
[C---:B-----5:R-:W-:Y:S08]  /*b160*/  HMMA.16816.F32.BF16 R4, R184.reuse, R192, R4 ;  /* 0x000000c0b804723c */ /* 0x060ff00000041804 */
[C---:B------:R-:W-:Y:S01]  /*b170*/  HMMA.16816.F32.BF16 R8, R184.reuse, R194, R8 ;  /* 0x000000c2b808723c */ /* 0x040fe20000041808 */
[----:B------:R-:W-:Y:S07]  /*b180*/  LDSM.16.M88.4 R192, [R226+0x18100] ;  /* 0x01810000e2c0783b */ /* 0x000fee0000000200 */
[C---:B------:R-:W-:Y:S08]  /*b190*/  HMMA.16816.F32.BF16 R12, R184.reuse, R168, R12 ;  /* 0x000000a8b80c723c */ /* 0x040ff0000004180c */
[C---:B------:R-:W-:Y:S01]  /*b1a0*/  HMMA.16816.F32.BF16 R16, R184.reuse, R170, R16 ;  /* 0x000000aab810723c */ /* 0x040fe20000041810 */
[----:B------:R-:W1:Y:S07]  /*b1b0*/  LDSM.16.M88.4 R168, [R229+0xc900] ;  /* 0x00c90000e5a8783b */ /* 0x000e6e0000000200 */
[C---:B------:R-:W-:Y:S08]  /*b1c0*/  HMMA.16816.F32.BF16 R20, R184.reuse, R200, R20 ;  /* 0x000000c8b814723c */ /* 0x040ff00000041814 */
[C---:B------:R-:W-:Y:S01]  /*b1d0*/  HMMA.16816.F32.BF16 R24, R184.reuse, R202, R24 ;  /* 0x000000cab818723c */ /* 0x040fe20000041818 */
[----:B------:R-:W4:Y:S07]  /*b1e0*/  LDSM.16.M88.4 R200, [R211] ;  /* 0x00000000d3c8783b */ /* 0x000f2e0000000200 */
[C---:B--2---:R-:W-:Y:S08]  /*b1f0*/  HMMA.16816.F32.BF16 R28, R184.reuse, R180, R28 ;  /* 0x000000b4b81c723c */ /* 0x044ff0000004181c */
[----:B------:R-:W-:Y:S01]  /*b200*/  HMMA.16816.F32.BF16 R32, R184, R182, R32 ;  /* 0x000000b6b820723c */ /* 0x000fe20000041820 */
[----:B------:R-:W2:Y:S06]  /*b210*/  LDSM.16.M88.4 R180, [R210] ;  /* 0x00000000d2b4783b */ /* 0x000eac0000000200 */
[----:B------:R-:W5:Y:S01]  /*b220*/  LDSM.16.M88.4 R184, [R209] ;  /* 0x00000000d1b8783b */ /* 0x000f620000000200 */
[C---:B---3--:R-:W-:Y:S08]  /*b230*/  HMMA.16816.F32.BF16 R4, R188.reuse, R196, R4 ;  /* 0x000000c4bc04723c */ /* 0x048ff00000041804 */
[C---:B------:R-:W-:Y:S01]  /*b240*/  HMMA.16816.F32.BF16 R8, R188.reuse, R198, R8 ;  /* 0x000000c6bc08723c */ /* 0x040fe20000041808 */
[----:B------:R-:W3:Y:S07]  /*b250*/  LDSM.16.M88.4 R196, [R208] ;  /* 0x00000000d0c4783b */ /* 0x000eee0000000200 */
        /* <DEDUP_REMOVED lines=10> */
[C---:B----4-:R-:W-:Y:S08]  /*b300*/  HMMA.16816.F32.BF16 R4, R192.reuse, R200, R4 ;  /* 0x000000c8c004723c */ /* 0x050ff00000041804 */
[C---:B------:R-:W-:Y:S01]  /*b310*/  HMMA.16816.F32.BF16 R8, R192.reuse, R202, R8 ;  /* 0x000000cac008723c */ /* 0x040fe20000041808 */
[----:B------:R-:W4:Y:S07]  /*b320*/  LDSM.16.M88.4 R200, [R224+0xd900] ;  /* 0x00d90000e0c8783b */ /* 0x000f2e0000000200 */
[C---:B--2---:R-:W-:Y:S08]  /*b330*/  HMMA.16816.F32.BF16 R12, R192.reuse, R180, R12 ;  /* 0x000000b4c00c723c */ /* 0x044ff0000004180c */
[C---:B------:R-:W-:Y:S01]  /*b340*/  HMMA.16816.F32.BF16 R16, R192.reuse, R182, R16 ;  /* 0x000000b6c010723c */ /* 0x040fe20000041810 */
[----:B------:R-:W-:Y:S07]  /*b350*/  LDSM.16.M88.4 R180, [R223+0x18100] ;  /* 0x01810000dfb4783b */ /* 0x000fee0000000200 */
[C---:B-----5:R-:W-:Y:S08]  /*b360*/  HMMA.16816.F32.BF16 R20, R192.reuse, R184, R20 ;  /* 0x000000b8c014723c */ /* 0x060ff00000041814 */
[C---:B------:R-:W-:Y:S01]  /*b370*/  HMMA.16816.F32.BF16 R24, R192.reuse, R186, R24 ;  /* 0x000000bac018723c */ /* 0x040fe20000041818 */
[----:B------:R-:W2:Y:S07]  /*b380*/  LDSM.16.M88.4 R184, [R216+0x4000] ;  /* 0x00400000d8b8783b */ /* 0x000eae0000000200 */
[C---:B---3--:R-:W-:Y:S08]  /*b390*/  HMMA.16816.F32.BF16 R28, R192.reuse, R196, R28 ;  /* 0x000000c4c01c723c */ /* 0x048ff0000004181c */
[----:B------:R-:W-:Y:S01]  /*b3a0*/  HMMA.16816.F32.BF16 R32, R192, R198, R32 ;  /* 0x000000c6c020723c */ /* 0x000fe20000041820 */
[----:B------:R-:W3:Y:S06]  /*b3b0*/  LDSM.16.M88.4 R192, [R216+0x4800] ;  /* 0x00480000d8c0783b */ /* 0x000eec0000000200 */
        /* <DEDUP_REMOVED lines=10> */
[C---:B----4-:R-:W-:Y:S08]  /*b460*/  HMMA.16816.F32.BF16 R28, R168.reuse, R200, R28 ;  /* 0x000000c8a81c723c */ /* 0x050ff0000004181c */
[----:B------:R-:W-:Y:S01]  /*b470*/  HMMA.16816.F32.BF16 R32, R168, R202, R32 ;  /* 0x000000caa820723c */ /* 0x000fe20000041820 */
[----:B------:R-:W4:Y:S06]  /*b480*/  LDSM.16.M88.4 R168, [R229+0xe900] ;  /* 0x00e90000e5a8783b */ /* 0x000f2c0000000200 */
[----:B------:R-:W1:Y:S01]  /*b490*/  LDSM.16.M88.4 R200, [R229+0xf100] ;  /* 0x00f10000e5c8783b */ /* 0x000e620000000200 */
[C---:B--2---:R-:W-:Y:S08]  /*b4a0*/  HMMA.16816.F32.BF16 R4, R180.reuse, R184, R4 ;  /* 0x000000b8b404723c */ /* 0x044ff00000041804 */
[C---:B------:R-:W-:Y:S01]  /*b4b0*/  HMMA.16816.F32.BF16 R8, R180.reuse, R186, R8 ;  /* 0x000000bab408723c */ /* 0x040fe20000041808 */
[----:B------:R-:W2:Y:S07]  /*b4c0*/  LDSM.16.M88.4 R184, [R229+0xf900] ;  /* 0x00f90000e5b8783b */ /* 0x000eae0000000200 */
[C---:B---3--:R-:W-:Y:S08]  /*b4d0*/  HMMA.16816.F32.BF16 R12, R180.reuse, R192, R12 ;  /* 0x000000c0b40c723c */ /* 0x048ff0000004180c */
[C---:B------:R-:W-:Y:S01]  /*b4e0*/  HMMA.16816.F32.BF16 R16, R180.reuse, R194, R16 ;  /* 0x000000c2b410723c */ /* 0x040fe20000041810 */
[----:B------:R-:W-:Y:S07]  /*b4f0*/  LDSM.16.M88.4 R192, [R226+0x1c100] ;  /* 0x01c10000e2c0783b */ /* 0x000fee0000000200 */
[C---:B-----5:R-:W-:Y:S08]  /*b500*/  HMMA.16816.F32.BF16 R20, R180.reuse, R196, R20 ;  /* 0x000000c4b414723c */ /* 0x060ff00000041814 */
[C---:B------:R-:W-:Y:S01]  /*b510*/  HMMA.16816.F32.BF16 R24, R180.reuse, R198, R24 ;  /* 0x000000c6b418723c */ /* 0x040fe20000041818 */
[----:B------:R-:W3:Y:S07]  /*b520*/  LDSM.16.M88.4 R196, [R207] ;  /* 0x00000000cfc4783b */ /* 0x000eee0000000200 */
[C---:B-1----:R-:W-:Y:S08]  /*b530*/  HMMA.16816.F32.BF16 R28, R180.reuse, R172, R28 ;  /* 0x000000acb41c723c */ /* 0x042ff0000004181c */
[----:B------:R-:W-:Y:S01]  /*b540*/  HMMA.16816.F32.BF16 R32, R180, R174, R32 ;  /* 0x000000aeb420723c */ /* 0x000fe20000041820 */
[----:B------:R-:W-:Y:S06]  /*b550*/  LDSM.16.M88.4 R172, [R205] ;  /* 0x00000000cdac783b */ /* 0x000fec0000000200 */
[----:B------:R-:W-:Y:S01]  /*b560*/  LDSM.16.M88.4 R180, [R204] ;  /* 0x00000000ccb4783b */ /* 0x000fe20000000200 */
[C---:B------:R-:W-:Y:S08]  /*b570*/  HMMA.16816.F32.BF16 R4, R176.reuse, R188, R4 ;  /* 0x000000bcb004723c */ /* 0x040ff00000041804 */
[C---:B------:R-:W-:Y:S01]  /*b580*/  HMMA.16816.F32.BF16 R8, R176.reuse, R190, R8 ;  /* 0x000000beb008723c */ /* 0x040fe20000041808 */
[----:B------:R-:W-:Y:S07]  /*b590*/  LDSM.16.M88.4 R188, [R225+0x1c100] ;  /* 0x01c10000e1bc783b */ /* 0x000fee0000000200 */
[C---:B----4-:R-:W-:Y:S08]  /*b5a0*/  HMMA.16816.F32.BF16 R12, R176.reuse, R168, R12 ;  /* 0x000000a8b00c723c */ /* 0x050ff0000004180c */
[C---:B------:R-:W-:Y:S01]  /*b5b0*/  HMMA.16816.F32.BF16 R16, R176.reuse, R170, R16 ;  /* 0x000000aab010723c */ /* 0x040fe20000041810 */
[----:B------:R-:W1:Y:S07]  /*b5c0*/  LDSM.16.M88.4 R168, [R206] ;  /* 0x00000000cea8783b */ /* 0x000e6e0000000200 */
[C---:B------:R-:W-:Y:S08]  /*b5d0*/  HMMA.16816.F32.BF16 R20, R176.reuse, R200, R20 ;  /* 0x000000c8b014723c */ /* 0x040ff00000041814 */
[C---:B------:R-:W-:Y:S01]  /*b5e0*/  HMMA.16816.F32.BF16 R24, R176.reuse, R202, R24 ;  /* 0x000000cab018723c */ /* 0x040fe20000041818 */
[----:B------:R-:W4:Y:S07]  /*b5f0*/  LDSM.16.M88.4 R200, [R224+0xe100] ;  /* 0x00e10000e0c8783b */ /* 0x000f2e0000000200 */
[C---:B--2---:R-:W-:Y:S08]  /*b600*/  HMMA.16816.F32.BF16 R28, R176.reuse, R184, R28 ;  /* 0x000000b8b01c723c */ /* 0x044ff0000004181c */
[----:B------:R-:W-:Y:S01]  /*b610*/  HMMA.16816.F32.BF16 R32, R176, R186, R32 ;  /* 0x000000bab020723c */ /* 0x000fe20000041820 */
[----:B------:R-:W2:Y:S06]  /*b620*/  LDSM.16.M88.4 R176, [R224+0xe900] ;  /* 0x00e90000e0b0783b */ /* 0x000eac0000000200 */
[----:B------:R-:W5:Y:S01]  /*b630*/  LDSM.16.M88.4 R184, [R224+0xf100] ;  /* 0x00f10000e0b8783b */ /* 0x000f620000000200 */
        /* <DEDUP_REMOVED lines=15> */
[----:B------:R-:W4:Y:S01]  /*b730*/  LDSM.16.M88.4 R200, [R216+0x7800] ;  /* 0x00780000d8c8783b */ /* 0x000f220000000200 */
[----:B------:R-:W-:Y:S05]  /*b740*/  DEPBAR.LE SB0, 0x0 ;  /* 0x000080000000791a */ /* 0x000fea0000000000 */
[----:B------:R-:W-:Y:S01]  /*b750*/  BAR.SYNC.DEFER_BLOCKING 0x0 ;  /* 0x0000000000007b1d */ /* 0x000fe20000010000 */
[C---:B--2---:R-:W-:Y:S08]  /*b760*/  HMMA.16816.F32.BF16 R12, R188.reuse, R176, R12 ;  /* 0x000000b0bc0c723c */ /* 0x044ff0000004180c */
[C---:B------:R-:W-:Y:S08]  /*b770*/  HMMA.16816.F32.BF16 R16, R188.reuse, R178, R16 ;  /* 0x000000b2bc10723c */ /* 0x040ff00000041810 */
[C---:B-----5:R-:W-:Y:S08]  /*b780*/  HMMA.16816.F32.BF16 R20, R188.reuse, R184, R20 ;  /* 0x000000b8bc14723c */ /* 0x060ff00000041814 */
[C---:B------:R-:W-:Y:S08]  /*b790*/  HMMA.16816.F32.BF16 R24, R188.reuse, R186, R24 ;  /* 0x000000babc18723c */ /* 0x040ff00000041818 */
[C---:B---3--:R-:W-:Y:S08]  /*b7a0*/  HMMA.16816.F32.BF16 R28, R188.reuse, R196, R28 ;  /* 0x000000c4bc1c723c */ /* 0x048ff0000004181c */
[----:B------:R-:W-:Y:S08]  /*b7b0*/  HMMA.16816.F32.BF16 R32, R188, R198, R32 ;  /* 0x000000c6bc20723c */ /* 0x000ff00000041820 */
[C---:B-1----:R-:W-:Y:S08]  /*b7c0*/  HMMA.16816.F32.BF16 R4, R168.reuse, R172, R4 ;  /* 0x000000aca804723c */ /* 0x042ff00000041804 */
[C---:B------:R-:W-:Y:S08]  /*b7d0*/  HMMA.16816.F32.BF16 R8, R168.reuse, R174, R8 ;  /* 0x000000aea808723c */ /* 0x040ff00000041808 */
[C---:B------:R-:W-:Y:S08]  /*b7e0*/  HMMA.16816.F32.BF16 R12, R168.reuse, R180, R12 ;  /* 0x000000b4a80c723c */ /* 0x040ff0000004180c */
[C---:B------:R-:W-:Y:S08]  /*b7f0*/  HMMA.16816.F32.BF16 R16, R168.reuse, R182, R16 ;  /* 0x000000b6a810723c */ /* 0x040ff00000041810 */
[C---:B------:R-:W-:Y:S08]  /*b800*/  HMMA.16816.F32.BF16 R20, R168.reuse, R192, R20 ;  /* 0x000000c0a814723c */ /* 0x040ff00000041814 */
[C---:B------:R-:W-:Y:S08]  /*b810*/  HMMA.16816.F32.BF16 R24, R168.reuse, R194, R24 ;  /* 0x000000c2a818723c */ /* 0x040ff00000041818 */
[C---:B----4-:R-:W-:Y:S08]  /*b820*/  HMMA.16816.F32.BF16 R28, R168.reuse, R200, R28 ;  /* 0x000000c8a81c723c */ /* 0x050ff0000004181c */
        /* <DEDUP_REMOVED lines=10> */
[----:B------:R-:W-:Y:S01]  /*b8d0*/  LOP3.LUT R176, R176, 0xf, RZ, 0xc0, !PT ;  /* 0x0000000fb0b07812 */ /* 0x000fe200078ec0ff */
[----:B------:R-:W-:Y:S01]  /*b8e0*/  IMAD.SHL.U32 R186, R244, 0x2, RZ ;  /* 0x00000002f4ba7824 */ /* 0x000fe200078e00ff */
        /* <DEDUP_REMOVED lines=30> */
[----:B------:R-:W-:Y:S01]  /*bad0*/  SHFL.IDX PT, R175, R168, RZ, 0x181f ;  /* 0x00181fffa8af7589 */ /* 0x000fe200000e0000 */
[----:B------:R-:W-:Y:S03]  /*bae0*/  IMAD.SHL.U32 R0, R241, 0x2, RZ ;  /* 0x00000002f1007824 */ /* 0x000fe600078e00ff */
[----:B------:R-:W1:Y:S04]  /*baf0*/  SHFL.IDX PT, R169, R168, 0x1, 0x181f ;  /* 0x00381f00a8a97f89 */ /* 0x000e6800000e0000 */
[----:B------:R-:W2:Y:S04]  /*bb00*/  SHFL.IDX PT, R171, R167, 0x1, 0x181f ;  /* 0x00381f00a7ab7f89 */ /* 0x000ea800000e0000 */
[----:B------:R-:W3:Y:S01]  /*bb10*/  SHFL.IDX PT, R167, R167, RZ, 0x181f ;  /* 0x00181fffa7a77589 */ /* 0x000ee200000e0000 */
[----:B-1----:R-:W-:Y:S04]  /*bb20*/  IADD3 R178, P1, P0, R178, R169, R251 ;  /* 0x000000a9b2b27210 */ /* 0x002fe8000783e0fb */
[----:B--2---:R-:W-:Y:S02]  /*bb30*/  IADD3.X R179, RZ, R171, R252, P1, P0 ;  /* 0x000000abffb37210 */ /* 0x004fe40000fe04fc */
[----:B------:R-:W-:Y:S04]  /*bb40*/  IADD3 R176, P1, P0, R176, R169, R164 ;  /* 0x000000a9b0b07210 */ /* 0x000fe8000783e0a4 */
[----:B------:R-:W-:Y:S02]  /*bb50*/  IADD3.X R177, RZ, R171, R166, P1, P0 ;  /* 0x000000abffb17210 */ /* 0x000fe40000fe04a6 */
[----:B------:R-:W-:Y:S04]  /*bb60*/  IADD3 R172, P1, P0, R172, R169, R0 ;  /* 0x000000a9acac7210 */ /* 0x000fe8000783e000 */
[----:B------:R-:W-:Y:S02]  /*bb70*/  IADD3.X R173, RZ, R171, R2, P1, P0 ;  /* 0x000000abffad7210 */ /* 0x000fe40000fe0402 */
[----:B------:R-:W-:Y:S05]  /*bb80*/  IADD3 R180, P0, R175, R164, RZ ;  /* 0x000000a4afb47210 */ /* 0x000fea0007f1e0ff */
[----:B---3--:R-:W-:Y:S01]  /*bb90*/  IMAD.X R181, R167, 0x1, R166, P0 ;  /* 0x00000001a7b57824 */ /* 0x008fe200000e06a6 */
[----:B------:R-:W-:Y:S05]  /*bba0*/  IADD3 R182, P0, R175, R0, RZ ;  /* 0x00000000afb67210 */ /* 0x000fea0007f1e0ff */
[----:B------:R-:W-:Y:S01]  /*bbb0*/  IMAD.X R183, R167, 0x1, R2, P0 ;  /* 0x00000001a7b77824 */ /* 0x000fe200000e0602 */
[-C--:B------:R-:W-:Y:S05]  /*bbc0*/  IADD3 R184, P0, R175, R186.reuse, RZ ;  /* 0x000000baafb87210 */ /* 0x080fea0007f1e0ff */
        /* <DEDUP_REMOVED lines=18> */
.L_x_5259:
[----:B------:R-:W-:Y:S01]  /*bcf0*/  FMNMX.FTZ R0, R4, R3, !PT ;  /* 0x0000000304007209 */ /* 0x000fe20007810000 */
[----:B-1----:R-:W-:Y:S01]  /*bd00*/  LDSM.16.MT88.4 R172, [R222+0x100] ;  /* 0x00010000deac783b */ /* 0x002fe20000004200 */
        /* <DEDUP_REMOVED lines=34> */
[----:B------:R-:W-:Y:S02]  /*bf30*/  PLOP3.LUT P0, PT, PT, PT, UP2, 0x80, 0x0 ;  /* 0x000000000000781c */ /* 0x000fe40003f0f028 */
[----:B------:R-:W-:Y:S02]  /*bf40*/  FMNMX.FTZ R170, R33, R0, !PT ;  /* 0x0000000021aa7209 */ /* 0x000fe40007810000 */
[----:B------:R-:W-:Y:S03]  /*bf50*/  FMNMX.FTZ R0, R34, R169, !PT ;  /* 0x000000a922007209 */ /* 0x000fe60007810000 */
[----:B------:R-:W-:Y:S01]  /*bf60*/  SHFL.BFLY PT, R171, R170, 0x2, 0x1f ;  /* 0x0c401f00aaab7f89 */ /* 0x000fe200000e0000 */
[----:B------:R-:W-:Y:S07]  /*bf70*/  FMNMX.FTZ R166, R35, R0, !PT ;  /* 0x0000000023a67209 */ /* 0x000fee0007810000 */
[----:B------:R-:W1:Y:S02]  /*bf80*/  SHFL.BFLY PT, R169, R166, 0x2, 0x1f ;  /* 0x0c401f00a6a97f89 */ /* 0x000e6400000e0000 */
[----:B-1----:R-:W-:Y:S02]  /*bf90*/  FMNMX.FTZ R167, R166, R169, !PT ;  /* 0x000000a9a6a77209 */ /* 0x002fe40007810000 */
[----:B------:R-:W-:Y:S04]  /*bfa0*/  FMNMX.FTZ R168, R170, R171, !PT ;  /* 0x000000abaaa87209 */ /* 0x000fe80007810000 */
[----:B------:R-:W1:Y:S08]  /*bfb0*/  SHFL.BFLY PT, R164, R167, 0x1, 0x1f ;  /* 0x0c201f00a7a47f89 */ /* 0x000e7000000e0000 */
[----:B------:R-:W2:Y:S01]  /*bfc0*/  SHFL.BFLY PT, R171, R168, 0x1, 0x1f ;  /* 0x0c201f00a8ab7f89 */ /* 0x000ea200000e0000 */
[----:B-1----:R-:W-:Y:S05]  /*bfd0*/  FMNMX.FTZ R164, R164, R167, !PT ;  /* 0x000000a7a4a47209 */ /* 0x002fea0007810000 */
[----:B------:R-:W-:Y:S01]  /*bfe0*/  FMUL.FTZ R189, R164, c[0x0][0x2d0] ;  /* 0x0000b400a4bd7a20 */ /* 0x000fe20000410000 */
[----:B--2---:R-:W-:Y:S03]  /*bff0*/  FMNMX.FTZ R0, R168, R171, !PT ;  /* 0x000000aba8007209 */ /* 0x004fe60007810000 */
[--C-:B------:R-:W-:Y:S01]  /*c000*/  FFMA.FTZ R6, R6, c[0x0][0x2d0], -R189.reuse ;  /* 0x0000b40006067a23 */ /* 0x100fe200000108bd */
[----:B------:R-:W1:Y:S01]  /*c010*/  LDSM.16.MT88.4 R168, [R227+0x100] ;  /* 0x00010000e3a8783b */ /* 0x000e620000004200 */
[----:B------:R-:W-:Y:S02]  /*c020*/  FFMA.FTZ R7, R7, c[0x0][0x2d0], -R189 ;  /* 0x0000b40007077a23 */ /* 0x000fe400000108bd */
[C---:B------:R-:W-:Y:S02]  /*c030*/  FADD.FTZ R2, -R0.reuse, R3 ;  /* 0x0000000300027221 */ /* 0x040fe40000010100 */
[----:B------:R-:W-:Y:S01]  /*c040*/  FMUL.FTZ R191, R0, c[0x0][0x2d0] ;  /* 0x0000b40000bf7a20 */ /* 0x000fe20000410000 */
[----:B------:R-:W-:Y:S01]  /*c050*/  MUFU.EX2 R6, R6 ;  /* 0x0000000600067308 */ /* 0x000fe20000000800 */
[----:B------:R-:W-:Y:S02]  /*c060*/  FMUL.FTZ R3, R2, c[0x0][0x2d0] ;  /* 0x0000b40002037a20 */ /* 0x000fe40000410000 */
[----:B------:R-:W-:Y:S02]  /*c070*/  FADD.FTZ R2, -R164, R165 ;  /* 0x000000a5a4027221 */ /* 0x000fe40000010100 */
[--C-:B------:R-:W-:Y:S02]  /*c080*/  FFMA.FTZ R188, R4, c[0x0][0x2d0], -R191.reuse ;  /* 0x0000b40004bc7a23 */ /* 0x100fe400000108bf */
[----:B------:R-:W-:Y:S02]  /*c090*/  FMUL.FTZ R165, R2, c[0x0][0x2d0] ;  /* 0x0000b40002a57a20 */ /* 0x000fe40000410000 */
[--C-:B------:R-:W-:Y:S01]  /*c0a0*/  FFMA.FTZ R5, R5, c[0x0][0x2d0], -R191.reuse ;  /* 0x0000b40005057a23 */ /* 0x100fe200000108bf */
[----:B------:R-:W-:Y:S01]  /*c0b0*/  MUFU.EX2 R7, R7 ;  /* 0x0000000700077308 */ /* 0x000fe20000000800 */
[--C-:B------:R-:W-:Y:S02]  /*c0c0*/  FFMA.FTZ R166, R8, c[0x0][0x2d0], -R191.reuse ;  /* 0x0000b40008a67a23 */ /* 0x100fe400000108bf */
[----:B------:R-:W-:Y:S02]  /*c0d0*/  FFMA.FTZ R167, R9, c[0x0][0x2d0], -R191 ;  /* 0x0000b40009a77a23 */ /* 0x000fe400000108bf */
[----:B------:R-:W-:Y:S02]  /*c0e0*/  FFMA.FTZ R190, R11, c[0x0][0x2d0], -R189 ;  /* 0x0000b4000bbe7a23 */ /* 0x000fe400000108bd */
[--C-:B------:R-:W-:Y:S02]  /*c0f0*/  FFMA.FTZ R192, R12, c[0x0][0x2d0], -R191.reuse ;  /* 0x0000b4000cc07a23 */ /* 0x100fe400000108bf */
[----:B------:R-:W-:Y:S01]  /*c100*/  FFMA.FTZ R193, R13, c[0x0][0x2d0], -R191 ;  /* 0x0000b4000dc17a23 */ /* 0x000fe200000108bf */
[----:B------:R2:W3:Y:S01]  /*c110*/  MUFU.EX2 R2, R165 ;  /* 0x000000a500027308 */ /* 0x0004e20000000800 */
[--C-:B------:R-:W-:Y:S02]  /*c120*/  FFMA.FTZ R194, R14, c[0x0][0x2d0], -R189.reuse ;  /* 0x0000b4000ec27a23 */ /* 0x100fe400000108bd */
[----:B------:R-:W-:Y:S02]  /*c130*/  FFMA.FTZ R195, R15, c[0x0][0x2d0], -R189 ;  /* 0x0000b4000fc37a23 */ /* 0x000fe400000108bd */
[----:B------:R-:W-:Y:S01]  /*c140*/  LDSM.16.MT88.4 R12, [R220+0x6100] ;  /* 0x00610000dc0c783b */ /* 0x000fe20000004200 */
[--C-:B------:R-:W-:Y:S02]  /*c150*/  FFMA.FTZ R196, R16, c[0x0][0x2d0], -R191.reuse ;  /* 0x0000b40010c47a23 */ /* 0x100fe400000108bf */
[----:B------:R-:W-:Y:S02]  /*c160*/  FFMA.FTZ R197, R17, c[0x0][0x2d0], -R191 ;  /* 0x0000b40011c57a23 */ /* 0x000fe400000108bf */
[----:B------:R-:W-:Y:S01]  /*c170*/  MUFU.EX2 R188, R188 ;  /* 0x000000bc00bc7308 */ /* 0x000fe20000000800 */
[--C-:B------:R-:W-:Y:S02]  /*c180*/  FFMA.FTZ R198, R18, c[0x0][0x2d0], -R189.reuse ;  /* 0x0000b40012c67a23 */ /* 0x100fe400000108bd */
[----:B------:R-:W-:Y:S02]  /*c190*/  FFMA.FTZ R199, R19, c[0x0][0x2d0], -R189 ;  /* 0x0000b40013c77a23 */ /* 0x000fe400000108bd */
[----:B------:R-:W-:Y:S01]  /*c1a0*/  LDSM.16.MT88.4 R16, [R222+0x900] ;  /* 0x00090000de10783b */ /* 0x000fe20000004200 */
[----:B------:R-:W-:Y:S02]  /*c1b0*/  FFMA.FTZ R200, R28, c[0x0][0x2d0], -R191 ;  /* 0x0000b4001cc87a23 */ /* 0x000fe400000108bf */
[--C-:B------:R-:W-:Y:S02]  /*c1c0*/  FFMA.FTZ R201, R34, c[0x0][0x2d0], -R189.reuse ;  /* 0x0000b40022c97a23 */ /* 0x100fe400000108bd */
[----:B------:R-:W-:Y:S01]  /*c1d0*/  MUFU.EX2 R5, R5 ;  /* 0x0000000500057308 */ /* 0x000fe20000000800 */
[----:B--2---:R-:W-:Y:S02]  /*c1e0*/  FFMA.FTZ R165, R10, c[0x0][0x2d0], -R189 ;  /* 0x0000b4000aa57a23 */ /* 0x004fe400000108bd */
[C---:B---3--:R-:W-:Y:S02]  /*c1f0*/  FMUL.FTZ R10, R2.reuse, R162 ;  /* 0x000000a2020a7220 */ /* 0x048fe40000410000 */
[C---:B------:R-:W-:Y:S05]  /*c200*/  FMUL.FTZ R11, R2.reuse, R163 ;  /* 0x000000a3020b7220 */ /* 0x040fea0000410000 */
        /* <DEDUP_REMOVED lines=41> */
[----:B--2---:R-:W-:Y:S01]  /*c4a0*/  FMUL.FTZ R8, R3, R160 ;  /* 0x000000a003087220 */ /* 0x004fe20000410000 */
[----:B------:R-:W-:Y:S01]  /*c4b0*/  F2FP.BF16.PACK_AB R160, R5, R188 ;  /* 0x000000bc05a0723e */ /* 0x000fe200000010ff */
[----:B------:R-:W-:Y:S01]  /*c4c0*/  FMUL.FTZ R9, R3, R161 ;  /* 0x000000a103097220 */ /* 0x000fe20000410000 */
[----:B------:R-:W-:Y:S01]  /*c4d0*/  F2FP.BF16.PACK_AB R161, R7, R6 ;  /* 0x0000000607a1723e */ /* 0x000fe200000010ff */
[C---:B------:R-:W-:Y:S01]  /*c4e0*/  FMUL.FTZ R132, R3.reuse, R132 ;  /* 0x0000008403847220 */ /* 0x040fe20000410000 */
[----:B------:R-:W-:Y:S01]  /*c4f0*/  MUFU.EX2 R194, R194 ;  /* 0x000000c200c27308 */ /* 0x000fe20000000800 */
[C---:B------:R-:W-:Y:S02]  /*c500*/  FMUL.FTZ R133, R3.reuse, R133 ;  /* 0x0000008503857220 */ /* 0x040fe40000410000 */
[C---:B------:R-:W-:Y:S02]  /*c510*/  FMUL.FTZ R136, R3.reuse, R136 ;  /* 0x0000008803887220 */ /* 0x040fe40000410000 */
[C---:B-1----:R-:W-:Y:S05]  /*c520*/  HMMA.16816.F32.BF16 R8, R160.reuse, R168, R8 ;  /* 0x000000a8a008723c */ /* 0x042fea0000041808 */
[C---:B------:R-:W-:Y:S01]  /*c530*/  FMUL.FTZ R137, R3.reuse, R137 ;  /* 0x0000008903897220 */ /* 0x040fe20000410000 */
[----:B------:R-:W1:Y:S01]  /*c540*/  MUFU.EX2 R195, R195 ;  /* 0x000000c300c37308 */ /* 0x000e620000000800 */
[C---:B------:R-:W-:Y:S01]  /*c550*/  FMUL.FTZ R140, R3.reuse, R140 ;  /* 0x0000008c038c7220 */ /* 0x040fe20000410000 */
[C---:B------:R-:W-:Y:S01]  /*c560*/  HMMA.16816.F32.BF16 R132, R160.reuse, R170, R132 ;  /* 0x000000aaa084723c */ /* 0x040fe20000041884 */
[----:B------:R-:W2:Y:S03]  /*c570*/  LDSM.16.MT88.4 R168, [R220+0x100] ;  /* 0x00010000dca8783b */ /* 0x000ea60000004200 */
[C---:B------:R-:W-:Y:S02]  /*c580*/  FMUL.FTZ R141, R3.reuse, R141 ;  /* 0x0000008d038d7220 */ /* 0x040fe40000410000 */
[C---:B------:R-:W-:Y:S02]  /*c590*/  FMUL.FTZ R144, R3.reuse, R144 ;  /* 0x0000009003907220 */ /* 0x040fe40000410000 */
[C---:B------:R-:W-:Y:S01]  /*c5a0*/  HMMA.16816.F32.BF16 R136, R160.reuse, R172, R136 ;  /* 0x000000aca088723c */ /* 0x040fe20000041888 */
[----:B------:R-:W-:Y:S03]  /*c5b0*/  MUFU.EX2 R196, R196 ;  /* 0x000000c400c47308 */ /* 0x000fe60000000800 */
[C---:B------:R-:W-:Y:S02]  /*c5c0*/  FMUL.FTZ R145, R3.reuse, R145 ;  /* 0x0000009103917220 */ /* 0x040fe40000410000 */
[C---:B------:R-:W-:Y:S02]  /*c5d0*/  FMUL.FTZ R148, R3.reuse, R148 ;  /* 0x0000009403947220 */ /* 0x040fe40000410000 */
[C---:B------:R-:W-:Y:S01]  /*c5e0*/  HMMA.16816.F32.BF16 R140, R160.reuse, R174, R140 ;  /* 0x000000aea08c723c */ /* 0x040fe2000004188c */
[----:B------:R-:W4:Y:S02]  /*c5f0*/  LDSM.16.MT88.4 R172, [R227+0x2100] ;  /* 0x00210000e3ac783b */ /* 0x000f240000004200 */
[----:B------:R-:W5:Y:S01]  /*c600*/  MUFU.EX2 R197, R197 ;  /* 0x000000c500c57308 */ /* 0x000f620000000800 */
[C---:B------:R-:W-:Y:S02]  /*c610*/  FMUL.FTZ R149, R3.reuse, R149 ;  /* 0x0000009503957220 */ /* 0x040fe40000410000 */
[C---:B------:R-:W-:Y:S02]  /*c620*/  FMUL.FTZ R152, R3.reuse, R152 ;  /* 0x0000009803987220 */ /* 0x040fe40000410000 */
[C---:B------:R-:W-:Y:S04]  /*c630*/  HMMA.16816.F32.BF16 R144, R160.reuse, R176, R144 ;  /* 0x000000b0a090723c */ /* 0x040fe80000041890 */
[C---:B------:R-:W-:Y:S01]  /*c640*/  FMUL.FTZ R153, R3.reuse, R153 ;  /* 0x0000009903997220 */ /* 0x040fe20000410000 */
[----:B------:R-:W-:Y:S01]  /*c650*/  MUFU.EX2 R198, R198 ;  /* 0x000000c600c67308 */ /* 0x000fe20000000800 */
[C---:B------:R-:W-:Y:S02]  /*c660*/  FMUL.FTZ R156, R3.reuse, R156 ;  /* 0x0000009c039c7220 */ /* 0x040fe40000410000 */
[C---:B------:R-:W-:Y:S01]  /*c670*/  HMMA.16816.F32.BF16 R148, R160.reuse, R178, R148 ;  /* 0x000000b2a094723c */ /* 0x040fe20000041894 */
[----:B------:R-:W1:Y:S03]  /*c680*/  LDSM.16.MT88.4 R176, [R222+0x2100] ;  /* 0x00210000deb0783b */ /* 0x000e660000004200 */
[C---:B------:R-:W-:Y:S02]  /*c690*/  FMUL.FTZ R157, R3.reuse, R157 ;  /* 0x0000009d039d7220 */ /* 0x040fe40000410000 */
[C---:B------:R-:W-:Y:S01]  /*c6a0*/  FMUL.FTZ R36, R3.reuse, R36 ;  /* 0x0000002403247220 */ /* 0x040fe20000410000 */
[----:B------:R-:W1:Y:S01]  /*c6b0*/  MUFU.EX2 R199, R199 ;  /* 0x000000c700c77308 */ /* 0x000e620000000800 */
[C---:B------:R-:W-:Y:S01]  /*c6c0*/  FMUL.FTZ R37, R3.reuse, R37 ;  /* 0x0000002503257220 */ /* 0x040fe20000410000 */
[C---:B--2---:R-:W-:Y:S03]  /*c6d0*/  HMMA.16816.F32.BF16 R152, R160.reuse, R168, R152 ;  /* 0x000000a8a098723c */ /* 0x044fe60000041898 */
[C---:B------:R-:W-:Y:S02]  /*c6e0*/  FMUL.FTZ R40, R3.reuse, R40 ;  /* 0x0000002803287220 */ /* 0x040fe40000410000 */
[C---:B------:R-:W-:Y:S02]  /*c6f0*/  FMUL.FTZ R41, R3.reuse, R41 ;  /* 0x0000002903297220 */ /* 0x040fe40000410000 */
[C---:B------:R-:W-:Y:S01]  /*c700*/  FMUL.FTZ R44, R3.reuse, R44 ;  /* 0x0000002c032c7220 */ /* 0x040fe20000410000 */
[C---:B------:R-:W-:Y:S01]  /*c710*/  HMMA.16816.F32.BF16 R156, R160.reuse, R170, R156 ;  /* 0x000000aaa09c723c */ /* 0x040fe2000004189c */
[----:B------:R-:W2:Y:S01]  /*c720*/  LDSM.16.MT88.4 R168, [R221+0x2100] ;  /* 0x00210000dda8783b */ /* 0x000ea20000004200 */
[----:B------:R-:W-:Y:S02]  /*c730*/  MUFU.EX2 R200, R200 ;  /* 0x000000c800c87308 */ /* 0x000fe40000000800 */
[C---:B------:R-:W-:Y:S02]  /*c740*/  FMUL.FTZ R45, R3.reuse, R45 ;  /* 0x0000002d032d7220 */ /* 0x040fe40000410000 */
[C---:B------:R-:W-:Y:S02]  /*c750*/  FMUL.FTZ R48, R3.reuse, R48 ;  /* 0x0000003003307220 */ /* 0x040fe40000410000 */
[C---:B----4-:R-:W-:Y:S04]  /*c760*/  HMMA.16816.F32.BF16 R36, R160.reuse, R172, R36 ;  /* 0x000000aca024723c */ /* 0x050fe80000041824 */
[C---:B------:R-:W-:Y:S01]  /*c770*/  FMUL.FTZ R49, R3.reuse, R49 ;  /* 0x0000003103317220 */ /* 0x040fe20000410000 */
[----:B------:R-:W-:Y:S01]  /*c780*/  MUFU.EX2 R201, R201 ;  /* 0x000000c900c97308 */ /* 0x000fe20000000800 */
[C---:B------:R-:W-:Y:S02]  /*c790*/  FMUL.FTZ R52, R3.reuse, R52 ;  /* 0x0000003403347220 */ /* 0x040fe40000410000 */
[C---:B------:R-:W-:Y:S01]  /*c7a0*/  HMMA.16816.F32.BF16 R40, R160.reuse, R174, R40 ;  /* 0x000000aea028723c */ /* 0x040fe20000041828 */
[----:B------:R-:W4:Y:S03]  /*c7b0*/  LDSM.16.MT88.4 R172, [R220+0x2100] ;  /* 0x00210000dcac783b */ /* 0x000f260000004200 */
        /* <DEDUP_REMOVED lines=48> */
[----:B------:R-:W4:Y:S02]  /*cac0*/  LDSM.16.MT88.4 R172, [R222+0x6100] ;  /* 0x00610000deac783b */ /* 0x000f240000004200 */
        /* <DEDUP_REMOVED lines=47> */
[----:B------:R-:W-:Y:S03]  /*cdc0*/  FMUL.FTZ R129, R3, R129 ;  /* 0x0000008103817220 */ /* 0x000fe60000410000 */
[C---:B------:R-:W-:Y:S03]  /*cdd0*/  HMMA.16816.F32.BF16 R124, R160.reuse, R12, R124 ;  /* 0x0000000ca07c723c */ /* 0x040fe6000004187c */
[C---:B------:R-:W-:Y:S02]  /*cde0*/  FMUL.FTZ R130, R2.reuse, R130 ;  /* 0x0000008202827220 */ /* 0x040fe40000410000 */
[C---:B------:R-:W-:Y:S02]  /*cdf0*/  FMUL.FTZ R131, R2.reuse, R131 ;  /* 0x0000008302837220 */ /* 0x040fe40000410000 */
[----:B---3--:R-:W-:Y:S01]  /*ce00*/  F2FP.BF16.PACK_AB R12, R193, R192 ;  /* 0x000000c0c10c723e */ /* 0x008fe200000010ff */
[----:B------:R-:W-:Y:S01]  /*ce10*/  FFMA.FTZ R188, R3, R240, R188 ;  /* 0x000000f003bc7223 */ /* 0x000fe200000100bc */
[----:B------:R-:W-:Y:S03]  /*ce20*/  F2FP.BF16.PACK_AB R13, R195, R194 ;  /* 0x000000c2c30d723e */ /* 0x000fe600000010ff */
[----:B------:R-:W-:Y:S01]  /*ce30*/  HMMA.16816.F32.BF16 R128, R160, R14, R128 ;  /* 0x0000000ea080723c */ /* 0x000fe20000041880 */
[----:B------:R-:W1:Y:S02]  /*ce40*/  LDSM.16.MT88.4 R160, [R220+0x900] ;  /* 0x00090000dca0783b */ /* 0x000e640000004200 */
[----:B------:R-:W-:Y:S01]  /*ce50*/  MOV R3, R0 ;  /* 0x0000000000037202 */ /* 0x000fe20000000f00 */
[----:B------:R-:W-:Y:S02]  /*ce60*/  FFMA.FTZ R6, R2, R239, R6 ;  /* 0x000000ef02067223 */ /* 0x000fe40000010006 */
[----:B------:R-:W-:Y:S01]  /*ce70*/  FADD.FTZ R5, R5, R188 ;  /* 0x000000bc05057221 */ /* 0x000fe20000010000 */
[----:B-----5:R-:W-:Y:S01]  /*ce80*/  F2FP.BF16.PACK_AB R14, R197, R196 ;  /* 0x000000c4c50e723e */ /* 0x020fe200000010ff */
[----:B------:R-:W-:Y:S01]  /*ce90*/  FADD.FTZ R6, R7, R6 ;  /* 0x0000000607067221 */ /* 0x000fe20000010000 */
[----:B------:R-:W-:Y:S03]  /*cea0*/  F2FP.BF16.PACK_AB R15, R199, R198 ;  /* 0x000000c6c70f723e */ /* 0x000fe600000010ff */
[----:B------:R-:W-:Y:S02]  /*ceb0*/  FADD.FTZ R166, R166, R5 ;  /* 0x00000005a6a67221 */ /* 0x000fe40000010000 */
[----:B------:R-:W-:Y:S01]  /*cec0*/  FADD.FTZ R5, R165, R6 ;  /* 0x00000006a5057221 */ /* 0x000fe20000010000 */
[----:B------:R-:W-:Y:S01]  /*ced0*/  MOV R165, R164 ;  /* 0x000000a400a57202 */ /* 0x000fe20000000f00 */
[C---:B--2---:R-:W-:Y:S05]  /*cee0*/  HMMA.16816.F32.BF16 R8, R12.reuse, R168, R8 ;  /* 0x000000a80c08723c */ /* 0x044fea0000041808 */
[----:B------:R-:W-:Y:S02]  /*cef0*/  FADD.FTZ R167, R167, R166 ;  /* 0x000000a6a7a77221 */ /* 0x000fe40000010000 */
[----:B------:R-:W-:Y:S01]  /*cf00*/  FADD.FTZ R5, R190, R5 ;  /* 0x00000005be057221 */ /* 0x000fe20000010000 */
        /* <DEDUP_REMOVED lines=11> */
[C---:B----4-:R-:W-:Y:S04]  /*cfc0*/  HMMA.16816.F32.BF16 R144, R12.reuse, R172, R144 ;  /* 0x000000ac0c90723c */ /* 0x050fe80000041890 */
[----:B------:R-:W-:Y:S02]  /*cfd0*/  FADD.FTZ R197, R197, R196 ;  /* 0x000000c4c5c57221 */ /* 0x000fe40000010000 */
[----:B------:R-:W-:Y:S02]  /*cfe0*/  FADD.FTZ R199, R199, R198 ;  /* 0x000000c6c7c77221 */ /* 0x000fe40000010000 */
[C---:B------:R-:W-:Y:S01]  /*cff0*/  HMMA.16816.F32.BF16 R148, R12.reuse, R174, R148 ;  /* 0x000000ae0c94723c */ /* 0x040fe20000041894 */
[----:B------:R-:W4:Y:S07]  /*d000*/  LDSM.16.MT88.4 R172, [R222+0x4900] ;  /* 0x00490000deac783b */ /* 0x000f2e0000004200 */
[C---:B-1----:R-:W-:Y:S08]  /*d010*/  HMMA.16816.F32.BF16 R152, R12.reuse, R160, R152 ;  /* 0x000000a00c98723c */ /* 0x042ff00000041898 */
[C---:B------:R-:W-:Y:S01]  /*d020*/  HMMA.16816.F32.BF16 R156, R12.reuse, R162, R156 ;  /* 0x000000a20c9c723c */ /* 0x040fe2000004189c */
[----:B------:R-:W1:Y:S07]  /*d030*/  LDSM.16.MT88.4 R160, [R221+0x4900] ;  /* 0x00490000dda0783b */ /* 0x000e6e0000004200 */
[C---:B------:R-:W-:Y:S08]  /*d040*/  HMMA.16816.F32.BF16 R36, R12.reuse, R176, R36 ;  /* 0x000000b00c24723c */ /* 0x040ff00000041824 */
[C---:B------:R-:W-:Y:S01]  /*d050*/  HMMA.16816.F32.BF16 R40, R12.reuse, R178, R40 ;  /* 0x000000b20c28723c */ /* 0x040fe20000041828 */
[----:B------:R-:W-:Y:S07]  /*d060*/  LDSM.16.MT88.4 R176, [R227+0x5100] ;  /* 0x00510000e3b0783b */ /* 0x000fee0000004200 */
[C---:B--2---:R-:W-:Y:S08]  /*d070*/  HMMA.16816.F32.BF16 R44, R12.reuse, R168, R44 ;  /* 0x000000a80c2c723c */ /* 0x044ff0000004182c */
[C---:B------:R-:W-:Y:S01]  /*d080*/  HMMA.16816.F32.BF16 R48, R12.reuse, R170, R48 ;  /* 0x000000aa0c30723c */ /* 0x040fe20000041830 */
[----:B------:R-:W2:Y:S07]  /*d090*/  LDSM.16.MT88.4 R168, [R220+0x4900] ;  /* 0x00490000dca8783b */ /* 0x000eae0000004200 */
[C---:B------:R-:W-:Y:S07]  /*d0a0*/  HMMA.16816.F32.BF16 R52, R12.reuse, R180, R52 ;  /* 0x000000b40c34723c */ /* 0x040fee0000041834 */
[--C-:B------:R-:W-:Y:S01]  /*d0b0*/  FFMA.FTZ R180, R20, c[0x0][0x2d0], -R191.reuse ;  /* 0x0000b40014b47a23 */ /* 0x100fe200000108bf */
[C---:B------:R-:W-:Y:S04]  /*d0c0*/  HMMA.16816.F32.BF16 R56, R12.reuse, R182, R56 ;  /* 0x000000b60c38723c */ /* 0x040fe80000041838 */
[----:B------:R-:W-:Y:S01]  /*d0d0*/  FFMA.FTZ R181, R21, c[0x0][0x2d0], -R191 ;  /* 0x0000b40015b57a23 */ /* 0x000fe200000108bf */
[----:B------:R-:W-:Y:S02]  /*d0e0*/  MUFU.EX2 R180, R180 ;  /* 0x000000b400b47308 */ /* 0x000fe40000000800 */
[--C-:B------:R-:W-:Y:S01]  /*d0f0*/  FFMA.FTZ R182, R22, c[0x0][0x2d0], -R189.reuse ;  /* 0x0000b40016b67a23 */ /* 0x100fe200000108bd */
[C---:B------:R-:W-:Y:S04]  /*d100*/  HMMA.16816.F32.BF16 R60, R12.reuse, R184, R60 ;  /* 0x000000b80c3c723c */ /* 0x040fe8000004183c */
[----:B------:R-:W-:Y:S02]  /*d110*/  FFMA.FTZ R183, R23, c[0x0][0x2d0], -R189 ;  /* 0x0000b40017b77a23 */ /* 0x000fe400000108bd */
[----:B------:R-:W-:Y:S01]  /*d120*/  LDSM.16.MT88.4 R20, [R220+0x6900] ;  /* 0x00690000dc14783b */ /* 0x000fe20000004200 */
[--C-:B------:R-:W-:Y:S01]  /*d130*/  FFMA.FTZ R184, R24, c[0x0][0x2d0], -R191.reuse ;  /* 0x0000b40018b87a23 */ /* 0x100fe200000108bf */
[C---:B------:R-:W-:Y:S01]  /*d140*/  HMMA.16816.F32.BF16 R64, R12.reuse, R186, R64 ;  /* 0x000000ba0c40723c */ /* 0x040fe20000041840 */
[----:B------:R-:W5:Y:S03]  /*d150*/  MUFU.EX2 R181, R181 ;  /* 0x000000b500b57308 */ /* 0x000f660000000800 */
[----:B------:R-:W-:Y:S03]  /*d160*/  FFMA.FTZ R185, R25, c[0x0][0x2d0], -R191 ;  /* 0x0000b40019b97a23 */ /* 0x000fe600000108bf */
[--C-:B------:R-:W-:Y:S01]  /*d170*/  FFMA.FTZ R186, R26, c[0x0][0x2d0], -R189.reuse ;  /* 0x0000b4001aba7a23 */ /* 0x100fe200000108bd */
[C---:B---3--:R-:W-:Y:S03]  /*d180*/  HMMA.16816.F32.BF16 R68, R12.reuse, R16, R68 ;  /* 0x000000100c44723c */ /* 0x048fe60000041844 */
[----:B------:R-:W-:Y:S01]  /*d190*/  MUFU.EX2 R182, R182 ;  /* 0x000000b600b67308 */ /* 0x000fe20000000800 */
[----:B------:R-:W-:Y:S02]  /*d1a0*/  FFMA.FTZ R187, R27, c[0x0][0x2d0], -R189 ;  /* 0x0000b4001bbb7a23 */ /* 0x000fe400000108bd */
[----:B------:R-:W-:Y:S02]  /*d1b0*/  LDSM.16.MT88.4 R24, [R222+0x1100] ;  /* 0x00110000de18783b */ /* 0x000fe40000004200 */
[C---:B------:R-:W-:Y:S05]  /*d1c0*/  HMMA.16816.F32.BF16 R72, R12.reuse, R18, R72 ;  /* 0x000000120c48723c */ /* 0x040fea0000041848 */
[----:B------:R-:W3:Y:S01]  /*d1d0*/  MUFU.EX2 R183, R183 ;  /* 0x000000b700b77308 */ /* 0x000ee20000000800 */
[----:B------:R-:W3:Y:S02]  /*d1e0*/  LDSM.16.MT88.4 R16, [R227+0x6900] ;  /* 0x00690000e310783b */ /* 0x000ee40000004200 */
[C---:B----4-:R-:W-:Y:S07]  /*d1f0*/  HMMA.16816.F32.BF16 R76, R12.reuse, R172, R76 ;  /* 0x000000ac0c4c723c */ /* 0x050fee000004184c */
[----:B------:R-:W-:Y:S01]  /*d200*/  MUFU.EX2 R184, R184 ;  /* 0x000000b800b87308 */ /* 0x000fe20000000800 */
[C---:B------:R-:W-:Y:S01]  /*d210*/  HMMA.16816.F32.BF16 R80, R12.reuse, R174, R80 ;  /* 0x000000ae0c50723c */ /* 0x040fe20000041850 */
[----:B------:R-:W4:Y:S07]  /*d220*/  LDSM.16.MT88.4 R172, [R222+0x6900] ;  /* 0x00690000deac783b */ /* 0x000f2e0000004200 */
[C---:B-1----:R-:W-:Y:S01]  /*d230*/  HMMA.16816.F32.BF16 R84, R12.reuse, R160, R84 ;  /* 0x000000a00c54723c */ /* 0x042fe20000041854 */
[----:B------:R-:W1:Y:S07]  /*d240*/  MUFU.EX2 R185, R185 ;  /* 0x000000b900b97308 */ /* 0x000e6e0000000800 */
[C---:B------:R-:W-:Y:S01]  /*d250*/  HMMA.16816.F32.BF16 R88, R12.reuse, R162, R88 ;  /* 0x000000a20c58723c */ /* 0x040fe20000041858 */
[----:B------:R-:W1:Y:S02]  /*d260*/  LDSM.16.MT88.4 R160, [R221+0x6900] ;  /* 0x00690000dda0783b */ /* 0x000e640000004200 */
[----:B------:R-:W-:Y:S05]  /*d270*/  MUFU.EX2 R186, R186 ;  /* 0x000000ba00ba7308 */ /* 0x000fea0000000800 */
[C---:B--2---:R-:W-:Y:S05]  /*d280*/  HMMA.16816.F32.BF16 R92, R12.reuse, R168, R92 ;  /* 0x000000a80c5c723c */ /* 0x044fea000004185c */
[----:B------:R-:W2:Y:S03]  /*d290*/  MUFU.EX2 R187, R187 ;  /* 0x000000bb00bb7308 */ /* 0x000ea60000000800 */
[C---:B------:R-:W-:Y:S01]  /*d2a0*/  HMMA.16816.F32.BF16 R96, R12.reuse, R170, R96 ;  /* 0x000000aa0c60723c */ /* 0x040fe20000041860 */
[----:B------:R-:W-:Y:S07]  /*d2b0*/  LDSM.16.MT88.4 R168, [R227+0x3100] ;  /* 0x00310000e3a8783b */ /* 0x000fee0000004200 */
[C---:B---3--:R-:W-:Y:S08]  /*d2c0*/  HMMA.16816.F32.BF16 R100, R12.reuse, R16, R100 ;  /* 0x000000100c64723c */ /* 0x048ff00000041864 */
[C---:B------:R-:W-:Y:S01]  /*d2d0*/  HMMA.16816.F32.BF16 R104, R12.reuse, R18, R104 ;  /* 0x000000120c68723c */ /* 0x040fe20000041868 */
[----:B------:R-:W3:Y:S07]  /*d2e0*/  LDSM.16.MT88.4 R16, [R227+0x1100] ;  /* 0x00110000e310783b */ /* 0x000eee0000004200 */
[C---:B----4-:R-:W-:Y:S08]  /*d2f0*/  HMMA.16816.F32.BF16 R108, R12.reuse, R172, R108 ;  /* 0x000000ac0c6c723c */ /* 0x050ff0000004186c */
[C---:B------:R-:W-:Y:S01]  /*d300*/  HMMA.16816.F32.BF16 R112, R12.reuse, R174, R112 ;  /* 0x000000ae0c70723c */ /* 0x040fe20000041870 */
[----:B------:R-:W-:Y:S07]  /*d310*/  LDSM.16.MT88.4 R172, [R222+0x3100] ;  /* 0x00310000deac783b */ /* 0x000fee0000004200 */
[C---:B-1----:R-:W-:Y:S08]  /*d320*/  HMMA.16816.F32.BF16 R116, R12.reuse, R160, R116 ;  /* 0x000000a00c74723c */ /* 0x042ff00000041874 */
[C---:B------:R-:W-:Y:S01]  /*d330*/  HMMA.16816.F32.BF16 R120, R12.reuse, R162, R120 ;  /* 0x000000a20c78723c */ /* 0x040fe20000041878 */
[----:B------:R-:W1:Y:S07]  /*d340*/  LDSM.16.MT88.4 R160, [R221+0x1100] ;  /* 0x00110000dda0783b */ /* 0x000e6e0000004200 */
[C---:B------:R-:W-:Y:S08]  /*d350*/  HMMA.16816.F32.BF16 R124, R12.reuse, R20, R124 ;  /* 0x000000140c7c723c */ /* 0x040ff0000004187c */
[----:B------:R-:W-:Y:S01]  /*d360*/  HMMA.16816.F32.BF16 R128, R12, R22, R128 ;  /* 0x000000160c80723c */ /* 0x000fe20000041880 */
[----:B------:R-:W4:Y:S06]  /*d370*/  LDSM.16.MT88.4 R20, [R220+0x1100] ;  /* 0x00110000dc14783b */ /* 0x000f2c0000004200 */
[----:B-----5:R-:W-:Y:S01]  /*d380*/  F2FP.BF16.PACK_AB R12, R181, R180 ;  /* 0x000000b4b50c723e */ /* 0x020fe200000010ff */
[----:B------:R-:W-:Y:S01]  /*d390*/  FADD.FTZ R180, R180, R197 ;  /* 0x000000c5b4b47221 */ /* 0x000fe20000010000 */
[----:B------:R-:W-:Y:S03]  /*d3a0*/  F2FP.BF16.PACK_AB R13, R183, R182 ;  /* 0x000000b6b70d723e */ /* 0x000fe600000010ff */
[----:B------:R-:W-:Y:S01]  /*d3b0*/  F2FP.BF16.PACK_AB R14, R185, R184 ;  /* 0x000000b8b90e723e */ /* 0x000fe200000010ff */
[----:B------:R-:W-:Y:S01]  /*d3c0*/  FADD.FTZ R182, R182, R199 ;  /* 0x000000c7b6b67221 */ /* 0x000fe20000010000 */
[----:B--2---:R-:W-:Y:S01]  /*d3d0*/  F2FP.BF16.PACK_AB R15, R187, R186 ;  /* 0x000000babb0f723e */ /* 0x004fe200000010ff */
[----:B------:R-:W-:Y:S02]  /*d3e0*/  FADD.FTZ R181, R181, R180 ;  /* 0x000000b4b5b57221 */ /* 0x000fe40000010000 */
[----:B------:R-:W-:Y:S02]  /*d3f0*/  FADD.FTZ R183, R183, R182 ;  /* 0x000000b6b7b77221 */ /* 0x000fe40000010000 */
[----:B------:R-:W-:Y:S02]  /*d400*/  FADD.FTZ R184, R184, R181 ;  /* 0x000000b5b8b87221 */ /* 0x000fe40000010000 */
[C---:B---3--:R-:W-:Y:S03]  /*d410*/  HMMA.16816.F32.BF16 R8, R12.reuse, R16, R8 ;  /* 0x000000100c08723c */ /* 0x048fe60000041808 */
[----:B------:R-:W-:Y:S02]  /*d420*/  FADD.FTZ R186, R186, R183 ;  /* 0x000000b7baba7221 */ /* 0x000fe40000010000 */
[----:B------:R-:W-:Y:S02]  /*d430*/  FADD.FTZ R185, R185, R184 ;  /* 0x000000b8b9b97221 */ /* 0x000fe40000010000 */
[----:B------:R-:W-:Y:S01]  /*d440*/  FADD.FTZ R187, R187, R186 ;  /* 0x000000babbbb7221 */ /* 0x000fe20000010000 */
[C---:B------:R-:W-:Y:S01]  /*d450*/  HMMA.16816.F32.BF16 R132, R12.reuse, R18, R132 ;  /* 0x000000120c84723c */ /* 0x040fe20000041884 */
[----:B------:R-:W2:Y:S07]  /*d460*/  LDSM.16.MT88.4 R16, [R221+0x3100] ;  /* 0x00310000dd10783b */ /* 0x000eae0000004200 */
[C---:B------:R-:W-:Y:S08]  /*d470*/  HMMA.16816.F32.BF16 R136, R12.reuse, R24, R136 ;  /* 0x000000180c88723c */ /* 0x040ff00000041888 */
[C---:B------:R-:W-:Y:S01]  /*d480*/  HMMA.16816.F32.BF16 R140, R12.reuse, R26, R140 ;  /* 0x0000001a0c8c723c */ /* 0x040fe2000004188c */
[----:B------:R-:W3:Y:S07]  /*d490*/  LDSM.16.MT88.4 R24, [R220+0x3100] ;  /* 0x00310000dc18783b */ /* 0x000eee0000004200 */
[C---:B-1----:R-:W-:Y:S08]  /*d4a0*/  HMMA.16816.F32.BF16 R144, R12.reuse, R160, R144 ;  /* 0x000000a00c90723c */ /* 0x042ff00000041890 */
[C---:B------:R-:W-:Y:S01]  /*d4b0*/  HMMA.16816.F32.BF16 R148, R12.reuse, R162, R148 ;  /* 0x000000a20c94723c */ /* 0x040fe20000041894 */
[----:B------:R-:W-:Y:S07]  /*d4c0*/  LDSM.16.MT88.4 R160, [R227+0x7100] ;  /* 0x00710000e3a0783b */ /* 0x000fee0000004200 */
[C---:B----4-:R-:W-:Y:S08]  /*d4d0*/  HMMA.16816.F32.BF16 R152, R12.reuse, R20, R152 ;  /* 0x000000140c98723c */ /* 0x050ff00000041898 */
        /* <DEDUP_REMOVED lines=8> */
[C---:B--2---:R-:W-:Y:S08]  /*d560*/  HMMA.16816.F32.BF16 R52, R12.reuse, R16, R52 ;  /* 0x000000100c34723c */ /* 0x044ff00000041834 */
[C---:B------:R-:W-:Y:S01]  /*d570*/  HMMA.16816.F32.BF16 R56, R12.reuse, R18, R56 ;  /* 0x000000120c38723c */ /* 0x040fe20000041838 */
[----:B------:R-:W2:Y:S07]  /*d580*/  LDSM.16.MT88.4 R16, [R221+0x5100] ;  /* 0x00510000dd10783b */ /* 0x000eae0000004200 */
[C---:B---3--:R-:W-:Y:S08]  /*d590*/  HMMA.16816.F32.BF16 R60, R12.reuse, R24, R60 ;  /* 0x000000180c3c723c */ /* 0x048ff0000004183c */
[C---:B------:R-:W-:Y:S01]  /*d5a0*/  HMMA.16816.F32.BF16 R64, R12.reuse, R26, R64 ;  /* 0x0000001a0c40723c */ /* 0x040fe20000041840 */
[----:B------:R-:W3:Y:S07]  /*d5b0*/  LDSM.16.MT88.4 R24, [R220+0x5100] ;  /* 0x00510000dc18783b */ /* 0x000eee0000004200 */
[C---:B------:R-:W-:Y:S07]  /*d5c0*/  HMMA.16816.F32.BF16 R68, R12.reuse, R176, R68 ;  /* 0x000000b00c44723c */ /* 0x040fee0000041844 */
[----:B------:R-:W-:Y:S01]  /*d5d0*/  FFMA.FTZ R177, R29, c[0x0][0x2d0], -R191 ;  /* 0x0000b4001db17a23 */ /* 0x000fe200000108bf */
[C---:B------:R-:W-:Y:S04]  /*d5e0*/  HMMA.16816.F32.BF16 R72, R12.reuse, R178, R72 ;  /* 0x000000b20c48723c */ /* 0x040fe80000041848 */
[--C-:B------:R-:W-:Y:S01]  /*d5f0*/  FFMA.FTZ R176, R30, c[0x0][0x2d0], -R189.reuse ;  /* 0x0000b4001eb07a23 */ /* 0x100fe200000108bd */
[----:B------:R-:W4:Y:S02]  /*d600*/  MUFU.EX2 R177, R177 ;  /* 0x000000b100b17308 */ /* 0x000f240000000800 */
[----:B------:R-:W-:Y:S01]  /*d610*/  FFMA.FTZ R179, R31, c[0x0][0x2d0], -R189 ;  /* 0x0000b4001fb37a23 */ /* 0x000fe200000108bd */
[C---:B-1----:R-:W-:Y:S01]  /*d620*/  HMMA.16816.F32.BF16 R76, R12.reuse, R20, R76 ;  /* 0x000000140c4c723c */ /* 0x042fe2000004184c */
[----:B------:R-:W-:Y:S03]  /*d630*/  LDSM.16.MT88.4 R28, [R221+0x7100] ;  /* 0x00710000dd1c783b */ /* 0x000fe60000004200 */
[--C-:B------:R-:W-:Y:S02]  /*d640*/  FFMA.FTZ R178, R32, c[0x0][0x2d0], -R191.reuse ;  /* 0x0000b40020b27a23 */ /* 0x100fe400000108bf */
[----:B------:R-:W-:Y:S01]  /*d650*/  FFMA.FTZ R191, R33, c[0x0][0x2d0], -R191 ;  /* 0x0000b40021bf7a23 */ /* 0x000fe200000108bf */
[----:B------:R-:W-:Y:S01]  /*d660*/  MUFU.EX2 R176, R176 ;  /* 0x000000b000b07308 */ /* 0x000fe20000000800 */
[C---:B------:R-:W-:Y:S01]  /*d670*/  HMMA.16816.F32.BF16 R80, R12.reuse, R22, R80 ;  /* 0x000000160c50723c */ /* 0x040fe20000041850 */
[----:B------:R-:W1:Y:S03]  /*d680*/  LDSM.16.MT88.4 R20, [R222+0x7100] ;  /* 0x00710000de14783b */ /* 0x000e660000004200 */
[----:B------:R-:W-:Y:S04]  /*d690*/  FFMA.FTZ R189, R35, c[0x0][0x2d0], -R189 ;  /* 0x0000b40023bd7a23 */ /* 0x000fe800000108bd */
[C---:B--2---:R-:W-:Y:S01]  /*d6a0*/  HMMA.16816.F32.BF16 R84, R12.reuse, R16, R84 ;  /* 0x000000100c54723c */ /* 0x044fe20000041854 */
[----:B------:R-:W-:Y:S01]  /*d6b0*/  LDSM.16.MT88.4 R32, [R221+0x1900] ;  /* 0x00190000dd20783b */ /* 0x000fe20000004200 */
[----:B------:R-:W2:Y:S06]  /*d6c0*/  MUFU.EX2 R179, R179 ;  /* 0x000000b300b37308 */ /* 0x000eac0000000800 */
[C---:B------:R-:W-:Y:S01]  /*d6d0*/  HMMA.16816.F32.BF16 R88, R12.reuse, R18, R88 ;  /* 0x000000120c58723c */ /* 0x040fe20000041858 */
[----:B------:R-:W5:Y:S03]  /*d6e0*/  LDSM.16.MT88.4 R16, [R220+0x7100] ;  /* 0x00710000dc10783b */ /* 0x000f660000004200 */
[----:B------:R-:W-:Y:S04]  /*d6f0*/  MUFU.EX2 R178, R178 ;  /* 0x000000b200b27308 */ /* 0x000fe80000000800 */
[C---:B---3--:R-:W-:Y:S06]  /*d700*/  HMMA.16816.F32.BF16 R92, R12.reuse, R24, R92 ;  /* 0x000000180c5c723c */ /* 0x048fec000004185c */
[----:B------:R-:W3:Y:S02]  /*d710*/  MUFU.EX2 R191, R191 ;  /* 0x000000bf00bf7308 */ /* 0x000ee40000000800 */
[C---:B------:R-:W-:Y:S01]  /*d720*/  HMMA.16816.F32.BF16 R96, R12.reuse, R26, R96 ;  /* 0x0000001a0c60723c */ /* 0x040fe20000041860 */
[----:B------:R-:W2:Y:S07]  /*d730*/  LDSM.16.MT88.4 R24, [R227+0x1900] ;  /* 0x00190000e318783b */ /* 0x000eae0000004200 */
[C---:B------:R-:W-:Y:S01]  /*d740*/  HMMA.16816.F32.BF16 R100, R12.reuse, R160, R100 ;  /* 0x000000a00c64723c */ /* 0x040fe20000041864 */
[----:B------:R-:W2:Y:S07]  /*d750*/  MUFU.EX2 R202, R189 ;  /* 0x000000bd00ca7308 */ /* 0x000eae0000000800 */
[C---:B------:R-:W-:Y:S08]  /*d760*/  HMMA.16816.F32.BF16 R104, R12.reuse, R162, R104 ;  /* 0x000000a20c68723c */ /* 0x040ff00000041868 */
[C---:B-1----:R-:W-:Y:S08]  /*d770*/  HMMA.16816.F32.BF16 R108, R12.reuse, R20, R108 ;  /* 0x000000140c6c723c */ /* 0x042ff0000004186c */
[C---:B------:R-:W-:Y:S01]  /*d780*/  HMMA.16816.F32.BF16 R112, R12.reuse, R22, R112 ;  /* 0x000000160c70723c */ /* 0x040fe20000041870 */
[----:B------:R-:W1:Y:S07]  /*d790*/  LDSM.16.MT88.4 R20, [R227+0x3900] ;  /* 0x00390000e314783b */ /* 0x000e6e0000004200 */
[C---:B------:R-:W-:Y:S08]  /*d7a0*/  HMMA.16816.F32.BF16 R116, R12.reuse, R28, R116 ;  /* 0x0000001c0c74723c */ /* 0x040ff00000041874 */
[C---:B------:R-:W-:Y:S01]  /*d7b0*/  HMMA.16816.F32.BF16 R120, R12.reuse, R30, R120 ;  /* 0x0000001e0c78723c */ /* 0x040fe20000041878 */
[----:B------:R-:W-:Y:S07]  /*d7c0*/  LDSM.16.MT88.4 R28, [R227+0x5900] ;  /* 0x00590000e31c783b */ /* 0x000fee0000004200 */
[C---:B-----5:R-:W-:Y:S08]  /*d7d0*/  HMMA.16816.F32.BF16 R124, R12.reuse, R16, R124 ;  /* 0x000000100c7c723c */ /* 0x060ff0000004187c */
[----:B------:R-:W-:Y:S01]  /*d7e0*/  HMMA.16816.F32.BF16 R128, R12, R18, R128 ;  /* 0x000000120c80723c */ /* 0x000fe20000041880 */
[----:B------:R-:W5:Y:S06]  /*d7f0*/  LDSM.16.MT88.4 R16, [R222+0x3900] ;  /* 0x00390000de10783b */ /* 0x000f6c0000004200 */
[----:B----4-:R-:W-:Y:S01]  /*d800*/  F2FP.BF16.PACK_AB R12, R177, R200 ;  /* 0x000000c8b10c723e */ /* 0x010fe200000010ff */
[----:B------:R-:W-:Y:S01]  /*d810*/  FADD.FTZ R200, R200, R185 ;  /* 0x000000b9c8c87221 */ /* 0x000fe20000010000 */
[----:B--2---:R-:W-:Y:S03]  /*d820*/  F2FP.BF16.PACK_AB R13, R179, R176 ;  /* 0x000000b0b30d723e */ /* 0x004fe600000010ff */
[----:B---3--:R-:W-:Y:S01]  /*d830*/  F2FP.BF16.PACK_AB R14, R191, R178 ;  /* 0x000000b2bf0e723e */ /* 0x008fe200000010ff */
[----:B------:R-:W-:Y:S01]  /*d840*/  FADD.FTZ R176, R176, R187 ;  /* 0x000000bbb0b07221 */ /* 0x000fe20000010000 */
[----:B------:R-:W-:Y:S01]  /*d850*/  F2FP.BF16.PACK_AB R15, R202, R201 ;  /* 0x000000c9ca0f723e */ /* 0x000fe200000010ff */
[----:B------:R-:W-:Y:S02]  /*d860*/  FADD.FTZ R177, R177, R200 ;  /* 0x000000c8b1b17221 */ /* 0x000fe40000010000 */
[----:B------:R-:W-:Y:S02]  /*d870*/  FADD.FTZ R176, R179, R176 ;  /* 0x000000b0b3b07221 */ /* 0x000fe40000010000 */
[----:B------:R-:W-:Y:S02]  /*d880*/  FADD.FTZ R178, R178, R177 ;  /* 0x000000b1b2b27221 */ /* 0x000fe40000010000 */
[C---:B------:R-:W-:Y:S01]  /*d890*/  HMMA.16816.F32.BF16 R160, R12.reuse, R24, R8 ;  /* 0x000000180ca0723c */ /* 0x040fe20000041808 */
[----:B------:R-:W2:Y:S02]  /*d8a0*/  LDSM.16.MT88.4 R8, [R221+0x3900] ;  /* 0x00390000dd08783b */ /* 0x000ea40000004200 */
[----:B------:R-:W-:Y:S02]  /*d8b0*/  FADD.FTZ R201, R201, R176 ;  /* 0x000000b0c9c97221 */ /* 0x000fe40000010000 */
[----:B------:R-:W-:Y:S02]  /*d8c0*/  FADD.FTZ R240, R191, R178 ;  /* 0x000000b2bff07221 */ /* 0x000fe40000010000 */
[----:B------:R-:W-:Y:S01]  /*d8d0*/  FADD.FTZ R239, R202, R201 ;  /* 0x000000c9caef7221 */ /* 0x000fe20000010000 */
[C---:B------:R-:W-:Y:S01]  /*d8e0*/  HMMA.16816.F32.BF16 R132, R12.reuse, R26, R132 ;  /* 0x0000001a0c84723c */ /* 0x040fe20000041884 */
[----:B------:R-:W3:Y:S07]  /*d8f0*/  LDSM.16.MT88.4 R24, [R220+0x3900] ;  /* 0x00390000dc18783b */ /* 0x000eee0000004200 */
[C---:B------:R-:W-:Y:S08]  /*d900*/  HMMA.16816.F32.BF16 R136, R12.reuse, R168, R136 ;  /* 0x000000a80c88723c */ /* 0x040ff00000041888 */
[C---:B------:R-:W-:Y:S01]  /*d910*/  HMMA.16816.F32.BF16 R140, R12.reuse, R170, R140 ;  /* 0x000000aa0c8c723c */ /* 0x040fe2000004188c */
[----:B------:R-:W-:Y:S07]  /*d920*/  LDSM.16.MT88.4 R168, [R220+0x5900] ;  /* 0x00590000dca8783b */ /* 0x000fee0000004200 */
[C---:B------:R-:W-:Y:S08]  /*d930*/  HMMA.16816.F32.BF16 R144, R12.reuse, R32, R144 ;  /* 0x000000200c90723c */ /* 0x040ff00000041890 */
[C---:B------:R-:W-:Y:S01]  /*d940*/  HMMA.16816.F32.BF16 R148, R12.reuse, R34, R148 ;  /* 0x000000220c94723c */ /* 0x040fe20000041894 */
[----:B------:R-:W4:Y:S07]  /*d950*/  LDSM.16.MT88.4 R32, [R222+0x5900] ;  /* 0x00590000de20783b */ /* 0x000f2e0000004200 */
[C---:B------:R-:W-:Y:S08]  /*d960*/  HMMA.16816.F32.BF16 R152, R12.reuse, R172, R152 ;  /* 0x000000ac0c98723c */ /* 0x040ff00000041898 */
[C---:B------:R-:W-:Y:S01]  /*d970*/  HMMA.16816.F32.BF16 R156, R12.reuse, R174, R156 ;  /* 0x000000ae0c9c723c */ /* 0x040fe2000004189c */
[----:B------:R-:W-:Y:S07]  /*d980*/  LDSM.16.MT88.4 R172, [R227+0x7900] ;  /* 0x00790000e3ac783b */ /* 0x000fee0000004200 */
[C---:B-1----:R-:W-:Y:S08]  /*d990*/  HMMA.16816.F32.BF16 R36, R12.reuse, R20, R36 ;  /* 0x000000140c24723c */ /* 0x042ff00000041824 */
[C---:B------:R-:W-:Y:S01]  /*d9a0*/  HMMA.16816.F32.BF16 R40, R12.reuse, R22, R40 ;  /* 0x000000160c28723c */ /* 0x040fe20000041828 */
[----:B------:R-:W1:Y:S07]  /*d9b0*/  LDSM.16.MT88.4 R20, [R221+0x5900] ;  /* 0x00590000dd14783b */ /* 0x000e6e0000004200 */
[C---:B-----5:R-:W-:Y:S08]  /*d9c0*/  HMMA.16816.F32.BF16 R44, R12.reuse, R16, R44 ;  /* 0x000000100c2c723c */ /* 0x060ff0000004182c */
[C---:B------:R-:W-:Y:S01]  /*d9d0*/  HMMA.16816.F32.BF16 R48, R12.reuse, R18, R48 ;  /* 0x000000120c30723c */ /* 0x040fe20000041830 */
[----:B------:R-:W5:Y:S07]  /*d9e0*/  LDSM.16.MT88.4 R16, [R222+0x7900] ;  /* 0x00790000de10783b */ /* 0x000f6e0000004200 */
[C---:B--2---:R-:W-:Y:S08]  /*d9f0*/  HMMA.16816.F32.BF16 R52, R12.reuse, R8, R52 ;  /* 0x000000080c34723c */ /* 0x044ff00000041834 */
[C---:B------:R-:W-:Y:S01]  /*da00*/  HMMA.16816.F32.BF16 R56, R12.reuse, R10, R56 ;  /* 0x0000000a0c38723c */ /* 0x040fe20000041838 */
[----:B------:R-:W2:Y:S07]  /*da10*/  LDSM.16.MT88.4 R8, [R221+0x7900] ;  /* 0x00790000dd08783b */ /* 0x000eae0000004200 */
[C---:B---3--:R-:W-:Y:S08]  /*da20*/  HMMA.16816.F32.BF16 R60, R12.reuse, R24, R60 ;  /* 0x000000180c3c723c */ /* 0x048ff0000004183c */
[C---:B------:R-:W-:Y:S08]  /*da30*/  HMMA.16816.F32.BF16 R64, R12.reuse, R26, R64 ;  /* 0x0000001a0c40723c */ /* 0x040ff00000041840 */
[C---:B------:R-:W-:Y:S08]  /*da40*/  HMMA.16816.F32.BF16 R68, R12.reuse, R28, R68 ;  /* 0x0000001c0c44723c */ /* 0x040ff00000041844 */
[C---:B------:R-:W-:Y:S08]  /*da50*/  HMMA.16816.F32.BF16 R72, R12.reuse, R30, R72 ;  /* 0x0000001e0c48723c */ /* 0x040ff00000041848 */
[C---:B----4-:R-:W-:Y:S08]  /*da60*/  HMMA.16816.F32.BF16 R76, R12.reuse, R32, R76 ;  /* 0x000000200c4c723c */ /* 0x050ff0000004184c */
[C---:B------:R-:W-:Y:S08]  /*da70*/  HMMA.16816.F32.BF16 R80, R12.reuse, R34, R80 ;  /* 0x000000220c50723c */ /* 0x040ff00000041850 */
[C---:B-1----:R-:W-:Y:S08]  /*da80*/  HMMA.16816.F32.BF16 R84, R12.reuse, R20, R84 ;  /* 0x000000140c54723c */ /* 0x042ff00000041854 */
[C---:B------:R-:W-:Y:S01]  /*da90*/  HMMA.16816.F32.BF16 R88, R12.reuse, R22, R88 ;  /* 0x000000160c58723c */ /* 0x040fe20000041858 */
[----:B------:R-:W1:Y:S07]  /*daa0*/  LDSM.16.MT88.4 R20, [R220+0x7900] ;  /* 0x00790000dc14783b */ /* 0x000e6e0000004200 */
[C---:B------:R-:W-:Y:S08]  /*dab0*/  HMMA.16816.F32.BF16 R92, R12.reuse, R168, R92 ;  /* 0x000000a80c5c723c */ /* 0x040ff0000004185c */
[C---:B------:R-:W-:Y:S08]  /*dac0*/  HMMA.16816.F32.BF16 R96, R12.reuse, R170, R96 ;  /* 0x000000aa0c60723c */ /* 0x040ff00000041860 */
[C---:B------:R-:W-:Y:S08]  /*dad0*/  HMMA.16816.F32.BF16 R100, R12.reuse, R172, R100 ;  /* 0x000000ac0c64723c */ /* 0x040ff00000041864 */
[C---:B------:R-:W-:Y:S08]  /*dae0*/  HMMA.16816.F32.BF16 R104, R12.reuse, R174, R104 ;  /* 0x000000ae0c68723c */ /* 0x040ff00000041868 */
[C---:B-----5:R-:W-:Y:S08]  /*daf0*/  HMMA.16816.F32.BF16 R108, R12.reuse, R16, R108 ;  /* 0x000000100c6c723c */ /* 0x060ff0000004186c */
[C---:B------:R-:W-:Y:S08]  /*db00*/  HMMA.16816.F32.BF16 R112, R12.reuse, R18, R112 ;  /* 0x000000120c70723c */ /* 0x040ff00000041870 */
[C---:B--2---:R-:W-:Y:S07]  /*db10*/  HMMA.16816.F32.BF16 R116, R12.reuse, R8, R116 ;  /* 0x000000080c74723c */ /* 0x044fee0000041874 */
[----:B------:R-:W-:Y:S01]  /*db20*/  MOV R8, R164 ;  /* 0x000000a400087202 */ /* 0x000fe20000000f00 */
[C---:B------:R-:W-:Y:S08]  /*db30*/  HMMA.16816.F32.BF16 R120, R12.reuse, R10, R120 ;  /* 0x0000000a0c78723c */ /* 0x040ff00000041878 */
[C---:B-1----:R-:W-:Y:S08]  /*db40*/  HMMA.16816.F32.BF16 R124, R12.reuse, R20, R124 ;  /* 0x000000140c7c723c */ /* 0x042ff0000004187c */
[----:B------:R-:W-:Y:S01]  /*db50*/  HMMA.16816.F32.BF16 R128, R12, R22, R128 ;  /* 0x000000160c80723c */ /* 0x000fe20000041880 */
[----:B------:R-:W-:-:S07]  /*db60*/  @P0 BRA `(.L_x_5260) ;  /* 0xffffcb8000000947 */ /* 0x000fce000383ffff */
.L_x_5257:
[----:B------:R-:W-:-:S06]  /*db70*/  UISETP.GE.AND UP2, UPT, UR20, UR9, UPT ;  /* 0x000000091400728c */ /* 0x000fcc000bf46270 */
[----:B------:R-:W-:-:S13]  /*db80*/  PLOP3.LUT P0, PT, PT, PT, UP2, 0x40, 0x0 ;  /* 0x000000000000781c */ /* 0x000fda0003f0e828 */
[----:B------:R-:W-:Y:S05]  /*db90*/  @P0 BRA `(.L_x_5261) ;  /* 0x0000401000000947 */ /* 0x000fea0003800000 */
[----:B------:R-:W-:Y:S01]  /*dba0*/  SHF.R.S32.HI R247, RZ, 0x1f, R244 ;  /* 0x0000001ffff77819 */ /* 0x000fe200000114f4 */
[----:B------:R-:W-:Y:S01]  /*dbb0*/  IMAD.MOV.U32 R2, RZ, RZ, R8 ;  /* 0x000000ffff027224 */ /* 0x000fe200078e0008 */
[----:B------:R-:W-:Y:S01]  /*dbc0*/  SHF.L.U64.HI R248, R243, 0x1, R248 ;  /* 0x00000001f3f87819 */ /* 0x000fe200000102f8 */
[----:B------:R-:W-:Y:S01]  /*dbd0*/  IMAD.MOV.U32 R3, RZ, RZ, R0 ;  /* 0x000000ffff037224 */ /* 0x000fe200078e0000 */
[C---:B------:R-:W-:Y:S01]  /*dbe0*/  SHF.L.U64.HI R247, R244.reuse, 0x1, R247 ;  /* 0x00000001f4f77819 */ /* 0x040fe200000102f7 */
[----:B------:R-:W-:Y:S01]  /*dbf0*/  IMAD.SHL.U32 R244, R244, 0x2, RZ ;  /* 0x00000002f4f47824 */ /* 0x000fe200078e00ff */
[C---:B------:R-:W-:Y:S01]  /*dc00*/  SHF.L.U64.HI R245, R242.reuse, 0x1, R245 ;  /* 0x00000001f2f57819 */ /* 0x040fe200000102f5 */
[----:B------:R-:W-:Y:S01]  /*dc10*/  IMAD.SHL.U32 R242, R242, 0x2, RZ ;  /* 0x00000002f2f27824 */ /* 0x000fe200078e00ff */
[----:B------:R-:W-:Y:S02]  /*dc20*/  SHF.L.U64.HI R246, R241, 0x1, R246 ;  /* 0x00000001f1f67819 */ /* 0x000fe400000102f6 */
[----:B------:R-:W-:-:S02]  /*dc30*/  SHF.L.U32 R243, R243, 0x1, RZ ;  /* 0x00000001f3f37819 */ /* 0x000fc400000006ff */
[----:B------:R-:W-:Y:S02]  /*dc40*/  SHF.L.U32 R241, R241, 0x1, RZ ;  /* 0x00000001f1f17819 */ /* 0x000fe400000006ff */
.L_x_5271:
[----:B------:R-:W-:Y:S01]  /*dc50*/  SHF.R.S32.HI R5, RZ, 0x1f, R234 ;  /* 0x0000001fff057819 */ /* 0x000fe200000114ea */
[----:B------:R-:W-:Y:S04]  /*dc60*/  DEPBAR.LE SB0, 0x0 ;  /* 0x000080000000791a */ /* 0x000fe80000000000 */
[----:B------:R-:W-:Y:S01]  /*dc70*/  BAR.SYNC.DEFER_BLOCKING 0x0 ;  /* 0x0000000000007b1d */ /* 0x000fe20000010000 */
[----:B------:R-:W-:Y:S01]  /*dc80*/  IMAD R5, R5, c[0x0][0x208], RZ ;  /* 0x0000820005057a24 */ /* 0x000fe200078e02ff */
[----:B------:R-:W-:Y:S01]  /*dc90*/  SHF.R.S32.HI R0, RZ, 0x1f, R233 ;  /* 0x0000001fff007819 */ /* 0x000fe200000114e9 */
[C---:B------:R-:W-:Y:S01]  /*dca0*/  IMAD.WIDE.U32 R6, R234.reuse, c[0x0][0x208], RZ ;  /* 0x00008200ea067a25 */ /* 0x040fe200078e00ff */
[----:B------:R-:W-:Y:S03]  /*dcb0*/  UISETP.GT.AND UP2, UPT, UR20, UR9, UPT ;  /* 0x000000091400728c */ /* 0x000fe6000bf44270 */
[----:B------:R-:W-:Y:S02]  /*dcc0*/  IMAD R5, R234, c[0x0][0x20c], R5 ;  /* 0x00008300ea057a24 */ /* 0x000fe400078e0205 */
[----:B------:R-:W-:Y:S02]  /*dcd0*/  IMAD R0, R0, c[0x0][0x218], RZ ;  /* 0x0000860000007a24 */ /* 0x000fe400078e02ff */
[----:B------:R-:W-:Y:S02]  /*dce0*/  IMAD.IADD R7, R7, 0x1, R5 ;  /* 0x0000000107077824 */ /* 0x000fe400078e0205 */
[C---:B------:R-:W-:Y:S02]  /*dcf0*/  IMAD R0, R233.reuse, c[0x0][0x21c], R0 ;  /* 0x00008700e9007a24 */ /* 0x040fe400078e0200 */
[----:B------:R-:W-:Y:S05]  /*dd00*/  IMAD.WIDE.U32 R6, R233, c[0x0][0x218], R6 ;  /* 0x00008600e9067a25 */ /* 0x000fea00078e0006 */
[----:B------:R-:W-:Y:S04]  /*dd10*/  IADD3 R5, P0, R6, UR22, RZ ;  /* 0x0000001606057c10 */ /* 0x000fe8000ff1e0ff */
[----:B------:R-:W-:Y:S01]  /*dd20*/  IADD3.X R0, R7, UR6, R0, P0, !PT ;  /* 0x0000000607007c10 */ /* 0x000fe200087fe400 */
[----:B------:R-:W-:Y:S01]  /*dd30*/  LDSM.16.M88.4 R32, [R230+0x10100] ;  /* 0x01010000e620783b */ /* 0x000fe20000000200 */
[C---:B------:R-:W-:Y:S03]  /*dd40*/  LEA R22, P0, R5.reuse, c[0x0][0x1f8], 0x1 ;  /* 0x00007e0005167a11 */ /* 0x040fe600078008ff */
[----:B------:R-:W1:Y:S01]  /*dd50*/  LDSM.16.M88.4 R8, [R229+0x8100] ;  /* 0x00810000e508783b */ /* 0x000e620000000200 */
[----:B------:R-:W-:Y:S03]  /*dd60*/  LEA.HI.X R21, R5, c[0x0][0x1fc], R0, 0x1, P0 ;  /* 0x00007f0005157a11 */ /* 0x000fe600000f0c00 */
[----:B------:R-:W2:Y:S04]  /*dd70*/  SHFL.IDX PT, R202, R22, RZ, 0x181f ;  /* 0x00181fff16ca7589 */ /* 0x000ea800000e0000 */
[----:B------:R-:W3:Y:S04]  /*dd80*/  SHFL.IDX PT, R20, R21, RZ, 0x181f ;  /* 0x00181fff15147589 */ /* 0x000ee800000e0000 */
[----:B------:R-:W4:Y:S04]  /*dd90*/  LDSM.16.M88.4 R16, [R229+0x8900] ;  /* 0x00890000e510783b */ /* 0x000f280000000200 */
[----:B------:R-:W-:Y:S04]  /*dda0*/  SHFL.IDX PT, R0, R22, 0x1, 0x181f ;  /* 0x00381f0016007f89 */ /* 0x000fe800000e0000 */
[----:B------:R-:W-:Y:S04]  /*ddb0*/  SHFL.IDX PT, R28, R21, 0x1, 0x181f ;  /* 0x00381f00151c7f89 */ /* 0x000fe800000e0000 */
[----:B------:R-:W5:Y:S04]  /*ddc0*/  LDSM.16.M88.4 R24, [R229+0x9100] ;  /* 0x00910000e518783b */ /* 0x000f680000000200 */
[----:B------:R-:W5:Y:S04]  /*ddd0*/  LDSM.16.M88.4 R164, [R229+0x9900] ;  /* 0x00990000e5a4783b */ /* 0x000f680000000200 */
[----:B------:R-:W-:Y:S04]  /*dde0*/  LDSM.16.M88.4 R168, [R226+0x10100] ;  /* 0x01010000e2a8783b */ /* 0x000fe80000000200 */
[----:B------:R-:W5:Y:S01]  /*ddf0*/  LDSM.16.M88.4 R172, [R228] ;  /* 0x00000000e4ac783b */ /* 0x000f620000000200 */
[C---:B-1----:R-:W-:Y:S03]  /*de00*/  HMMA.16816.F32.BF16 R4, R32.reuse, R8, RZ ;  /* 0x000000082004723c */ /* 0x042fe600000418ff */
[----:B------:R-:W1:Y:S01]  /*de10*/  LDSM.16.M88.4 R176, [R219] ;  /* 0x00000000dbb0783b */ /* 0x000e620000000200 */
[----:B--2---:R-:W-:Y:S03]  /*de20*/  IADD3 R190, P0, R202, R244, RZ ;  /* 0x000000f4cabe7210 */ /* 0x004fe60007f1e0ff */
[----:B------:R-:W2:Y:S01]  /*de30*/  LDSM.16.M88.4 R180, [R218] ;  /* 0x00000000dab4783b */ /* 0x000ea20000000200 */
[C---:B------:R-:W-:Y:S01]  /*de40*/  HMMA.16816.F32.BF16 R8, R32.reuse, R10, RZ ;  /* 0x0000000a2008723c */ /* 0x040fe200000418ff */
[----:B---3--:R-:W-:Y:S02]  /*de50*/  IMAD.X R191, R20, 0x1, R247, P0 ;  /* 0x0000000114bf7824 */ /* 0x008fe400000e06f7 */
[----:B------:R-:W3:Y:S01]  /*de60*/  LDSM.16.M88.4 R184, [R217] ;  /* 0x00000000d9b8783b */ /* 0x000ee20000000200 */
[----:B------:R-:W-:Y:S03]  /*de70*/  IADD3 R194, P0, R202, R243, RZ ;  /* 0x000000f3cac27210 */ /* 0x000fe60007f1e0ff */
[----:B------:R-:W-:Y:S01]  /*de80*/  @!PT LDS RZ, [RZ] ;  /* 0x00000000fffff984 */ /* 0x000fe20000000800 */
[----:B------:R-:W-:Y:S01]  /*de90*/  @!PT LDS RZ, [RZ] ;  /* 0x00000000fffff984 */ /* 0x000fe20000000800 */
[----:B------:R-:W-:Y:S01]  /*dea0*/  @!PT LDS RZ, [RZ] ;  /* 0x00000000fffff984 */ /* 0x000fe20000000800 */
[----:B------:R1:W-:Y:S01]  /*deb0*/  LDGSTS.E.BYPASS.LTC128B.128 [R238], [R190.64], !P3 ;  /* 0x00000000beee7fae */ /* 0x0003e2000d901d52 */
[C---:B----4-:R-:W-:Y:S01]  /*dec0*/  HMMA.16816.F32.BF16 R12, R32.reuse, R16, RZ ;  /* 0x00000010200c723c */ /* 0x050fe200000418ff */
[----:B------:R-:W-:Y:S03]  /*ded0*/  IMAD.X R195, R20, 0x1, R248, P0 ;  /* 0x0000000114c37824 */ /* 0x000fe600000e06f8 */
[----:B------:R-:W-:Y:S02]  /*dee0*/  IADD3 R192, P0, R202, R242, RZ ;  /* 0x000000f2cac07210 */ /* 0x000fe40007f1e0ff */
[----:B------:R4:W-:Y:S02]  /*def0*/  LDGSTS.E.BYPASS.LTC128B.128 [R238+0x2000], [R194.64], !P5 ;  /* 0x02000000c2ee7fae */ /* 0x0009e4000e901d52 */
[C---:B------:R-:W-:Y:S01]  /*df00*/  HMMA.16816.F32.BF16 R16, R32.reuse, R18, RZ ;  /* 0x000000122010723c */ /* 0x040fe200000418ff */
[----:B------:R-:W-:Y:S03]  /*df10*/  IMAD.X R193, R20, 0x1, R245, P0 ;  /* 0x0000000114c17824 */ /* 0x000fe600000e06f5 */
[----:B------:R-:W-:Y:S02]  /*df20*/  IADD3 R202, P0, R202, R241, RZ ;  /* 0x000000f1caca7210 */ /* 0x000fe40007f1e0ff */
[----:B------:R4:W-:Y:S03]  /*df30*/  LDGSTS.E.BYPASS.LTC128B.128 [R238+0x4000], [R192.64], !P4 ;  /* 0x04000000c0ee7fae */ /* 0x0009e6000e101d52 */
[----:B------:R-:W-:Y:S02]  /*df40*/  IMAD.X R203, R20, 0x1, R246, P0 ;  /* 0x0000000114cb7824 */ /* 0x000fe400000e06f6 */
[C---:B-----5:R-:W-:Y:S01]  /*df50*/  HMMA.16816.F32.BF16 R20, R32.reuse, R24, RZ ;  /* 0x000000182014723c */ /* 0x060fe200000418ff */
[----:B------:R-:W-:Y:S02]  /*df60*/  IADD3 R200, P0, R0, R244, RZ ;  /* 0x000000f400c87210 */ /* 0x000fe40007f1e0ff */
[----:B------:R5:W-:Y:S03]  /*df70*/  LDGSTS.E.BYPASS.LTC128B.128 [R238+0x6000], [R202.64], !P6 ;  /* 0x06000000caee7fae */ /* 0x000be6000f101d52 */
[----:B------:R-:W-:Y:S01]  /*df80*/  IMAD.X R201, R28, 0x1, R247, P0 ;  /* 0x000000011cc97824 */ /* 0x000fe200000e06f7 */
[----:B------:R-:W-:Y:S01]  /*df90*/  IADD3 R30, P0, R0, R243, RZ ;  /* 0x000000f3001e7210 */ /* 0x000fe20007f1e0ff */
[C---:B------:R-:W-:Y:S03]  /*dfa0*/  HMMA.16816.F32.BF16 R24, R32.reuse, R26, RZ ;  /* 0x0000001a2018723c */ /* 0x040fe600000418ff */
[----:B------:R5:W-:Y:S01]  /*dfb0*/  LDGSTS.E.BYPASS.LTC128B.128 [R238+0x1000], [R200.64], !P3 ;  /* 0x01000000c8ee7fae */ /* 0x000be2000d901d52 */
[----:B------:R-:W-:Y:S01]  /*dfc0*/  IMAD.X R31, R28, 0x1, R248, P0 ;  /* 0x000000011c1f7824 */ /* 0x000fe200000e06f8 */
[----:B------:R-:W-:Y:S04]  /*dfd0*/  IADD3 R250, P0, R0, R242, RZ ;  /* 0x000000f200fa7210 */ /* 0x000fe80007f1e0ff */
[----:B------:R1:W-:Y:S03]  /*dfe0*/  LDGSTS.E.BYPASS.LTC128B.128 [R238+0x3000], [R30.64], !P5 ;  /* 0x030000001eee7fae */ /* 0x0003e6000e901d52 */
[----:B------:R-:W-:Y:S01]  /*dff0*/  IMAD.X R251, R28, 0x1, R245, P0 ;  /* 0x000000011cfb7824 */ /* 0x000fe200000e06f5 */
[----:B------:R-:W-:Y:S04]  /*e000*/  IADD3 R188, P0, R0, R241, RZ ;  /* 0x000000f100bc7210 */ /* 0x000fe80007f1e0ff */
[----:B------:R2:W-:Y:S01]  /*e010*/  LDGSTS.E.BYPASS.LTC128B.128 [R238+0x5000], [R250.64], !P4 ;  /* 0x05000000faee7fae */ /* 0x0005e2000e101d52 */
[----:B------:R-:W-:Y:S01]  /*e020*/  IMAD.X R189, R28, 0x1, R246, P0 ;  /* 0x000000011cbd7824 */ /* 0x000fe200000e06f6 */
[----:B------:R-:W-:Y:S04]  /*e030*/  PLOP3.LUT P0, PT, PT, PT, UP2, 0x40, 0x0 ;  /* 0x000000000000781c */ /* 0x000fe80003f0e828 */
[----:B------:R2:W-:Y:S04]  /*e040*/  LDGSTS.E.BYPASS.LTC128B.128 [R238+0x7000], [R188.64], !P6 ;  /* 0x07000000bcee7fae */ /* 0x0005e8000f101d52 */
[----:B----4-:R-:W-:Y:S04]  /*e050*/  LDSM.16.M88.4 R192, [R224+0x8100] ;  /* 0x00810000e0c0783b */ /* 0x010fe80000000200 */
[----:B------:R-:W0:Y:S04]  /*e060*/  LDGDEPBAR ;  /* 0x00000000000079af */ /* 0x000e280000000000 */
[----:B------:R-:W-:Y:S01]  /*e070*/  LDSM.16.M88.4 R196, [R224+0x8900] ;  /* 0x00890000e0c4783b */ /* 0x000fe20000000200 */
[C---:B-1----:R-:W-:Y:S03]  /*e080*/  HMMA.16816.F32.BF16 R28, R32.reuse, R164, RZ ;  /* 0x000000a4201c723c */ /* 0x042fe600000418ff */
[----:B-----5:R-:W-:Y:S05]  /*e090*/  LDSM.16.M88.4 R200, [R224+0x9900] ;  /* 0x00990000e0c8783b */ /* 0x020fea0000000200 */
[----:B------:R-:W-:Y:S01]  /*e0a0*/  HMMA.16816.F32.BF16 R32, R32, R166, RZ ;  /* 0x000000a62020723c */ /* 0x000fe200000418ff */
[----:B------:R-:W-:Y:S04]  /*e0b0*/  LDSM.16.M88.4 R164, [R224+0x9100] ;  /* 0x00910000e0a4783b */ /* 0x000fe80000000200 */
[----:B--2---:R-:W1:Y:S03]  /*e0c0*/  LDSM.16.M88.4 R188, [R225+0x10100] ;  /* 0x01010000e1bc783b */ /* 0x004e660000000200 */
[C---:B------:R-:W-:Y:S08]  /*e0d0*/  HMMA.16816.F32.BF16 R4, R168.reuse, R172, R4 ;  /* 0x000000aca804723c */ /* 0x040ff00000041804 */
[C---:B------:R-:W-:Y:S01]  /*e0e0*/  HMMA.16816.F32.BF16 R8, R168.reuse, R174, R8 ;  /* 0x000000aea808723c */ /* 0x040fe20000041808 */
[----:B------:R-:W-:Y:S07]  /*e0f0*/  LDSM.16.M88.4 R172, [R223+0x10100] ;  /* 0x01010000dfac783b */ /* 0x000fee0000000200 */
[C---:B------:R-:W-:Y:S08]  /*e100*/  HMMA.16816.F32.BF16 R12, R168.reuse, R176, R12 ;  /* 0x000000b0a80c723c */ /* 0x040ff0000004180c */
[C---:B------:R-:W-:Y:S01]  /*e110*/  HMMA.16816.F32.BF16 R16, R168.reuse, R178, R16 ;  /* 0x000000b2a810723c */ /* 0x040fe20000041810 */
[----:B------:R-:W2:Y:S07]  /*e120*/  LDSM.16.M88.4 R176, [R216] ;  /* 0x00000000d8b0783b */ /* 0x000eae0000000200 */
[C---:B------:R-:W-:Y:S08]  /*e130*/  HMMA.16816.F32.BF16 R20, R168.reuse, R180, R20 ;  /* 0x000000b4a814723c */ /* 0x040ff00000041814 */
[C---:B------:R-:W-:Y:S01]  /*e140*/  HMMA.16816.F32.BF16 R24, R168.reuse, R182, R24 ;  /* 0x000000b6a818723c */ /* 0x040fe20000041818 */
[----:B------:R-:W4:Y:S07]  /*e150*/  LDSM.16.M88.4 R180, [R216+0x800] ;  /* 0x00080000d8b4783b */ /* 0x000f2e0000000200 */
[C---:B---3--:R-:W-:Y:S08]  /*e160*/  HMMA.16816.F32.BF16 R28, R168.reuse, R184, R28 ;  /* 0x000000b8a81c723c */ /* 0x048ff0000004181c */
[----:B------:R-:W-:Y:S01]  /*e170*/  HMMA.16816.F32.BF16 R32, R168, R186, R32 ;  /* 0x000000baa820723c */ /* 0x000fe20000041820 */
[----:B------:R-:W3:Y:S04]  /*e180*/  LDSM.16.M88.4 R168, [R216+0x1000] ;  /* 0x00100000d8a8783b */ /* 0x000ee80000000200 */
[----:B------:R-:W5:Y:S03]  /*e190*/  LDSM.16.M88.4 R184, [R216+0x1800] ;  /* 0x00180000d8b8783b */ /* 0x000f660000000200 */
        /* <DEDUP_REMOVED lines=8> */
[----:B------:R-:W1:Y:S07]  /*e220*/  LDSM.16.M88.4 R164, [R230+0x14100] ;  /* 0x01410000e6a4783b */ /* 0x000e6e0000000200 */
[C---:B------:R-:W-:Y:S08]  /*e230*/  HMMA.16816.F32.BF16 R28, R188.reuse, R200, R28 ;  /* 0x000000c8bc1c723c */ /* 0x040ff0000004181c */
[----:B------:R-:W-:Y:S01]  /*e240*/  HMMA.16816.F32.BF16 R32, R188, R202, R32 ;  /* 0x000000cabc20723c */ /* 0x000fe20000041820 */
[----:B------:R-:W1:Y:S04]  /*e250*/  LDSM.16.M88.4 R188, [R229+0xb100] ;  /* 0x00b10000e5bc783b */ /* 0x000e680000000200 */
[----:B------:R-:W1:Y:S03]  /*e260*/  LDSM.16.M88.4 R200, [R229+0xb900] ;  /* 0x00b90000e5c8783b */ /* 0x000e660000000200 */
[C---:B--2---:R-:W-:Y:S08]  /*e270*/  HMMA.16816.F32.BF16 R4, R172.reuse, R176, R4 ;  /* 0x000000b0ac04723c */ /* 0x044ff00000041804 */
[C---:B------:R-:W-:Y:S01]  /*e280*/  HMMA.16816.F32.BF16 R8, R172.reuse, R178, R8 ;  /* 0x000000b2ac08723c */ /* 0x040fe20000041808 */
[----:B------:R-:W-:Y:S07]  /*e290*/  LDSM.16.M88.4 R176, [R215] ;  /* 0x00000000d7b0783b */ /* 0x000fee0000000200 */
[C---:B----4-:R-:W-:Y:S08]  /*e2a0*/  HMMA.16816.F32.BF16 R12, R172.reuse, R180, R12 ;  /* 0x000000b4ac0c723c */ /* 0x050ff0000004180c */
[C---:B------:R-:W-:Y:S01]  /*e2b0*/  HMMA.16816.F32.BF16 R16, R172.reuse, R182, R16 ;  /* 0x000000b6ac10723c */ /* 0x040fe20000041810 */
[----:B------:R-:W-:Y:S07]  /*e2c0*/  LDSM.16.M88.4 R180, [R214] ;  /* 0x00000000d6b4783b */ /* 0x000fee0000000200 */
[C---:B---3--:R-:W-:Y:S08]  /*e2d0*/  HMMA.16816.F32.BF16 R20, R172.reuse, R168, R20 ;  /* 0x000000a8ac14723c */ /* 0x048ff00000041814 */
[C---:B------:R-:W-:Y:S01]  /*e2e0*/  HMMA.16816.F32.BF16 R24, R172.reuse, R170, R24 ;  /* 0x000000aaac18723c */ /* 0x040fe20000041818 */
[----:B------:R-:W2:Y:S07]  /*e2f0*/  LDSM.16.M88.4 R168, [R226+0x14100] ;  /* 0x01410000e2a8783b */ /* 0x000eae0000000200 */
[C---:B-----5:R-:W-:Y:S08]  /*e300*/  HMMA.16816.F32.BF16 R28, R172.reuse, R184, R28 ;  /* 0x000000b8ac1c723c */ /* 0x060ff0000004181c */
[----:B------:R-:W-:Y:S01]  /*e310*/  HMMA.16816.F32.BF16 R32, R172, R186, R32 ;  /* 0x000000baac20723c */ /* 0x000fe20000041820 */
[----:B------:R-:W3:Y:S04]  /*e320*/  LDSM.16.M88.4 R172, [R213] ;  /* 0x00000000d5ac783b */ /* 0x000ee80000000200 */
[----:B------:R-:W4:Y:S03]  /*e330*/  LDSM.16.M88.4 R184, [R212] ;  /* 0x00000000d4b8783b */ /* 0x000f260000000200 */
        /* <DEDUP_REMOVED lines=11> */
[----:B------:R-:W5:Y:S04]  /*e3f0*/  LDSM.16.M88.4 R164, [R224+0xb100] ;  /* 0x00b10000e0a4783b */ /* 0x000f680000000200 */
[----:B------:R-:W1:Y:S03]  /*e400*/  LDSM.16.M88.4 R200, [R224+0xb900] ;  /* 0x00b90000e0c8783b */ /* 0x000e660000000200 */
[C---:B--2---:R-:W-:Y:S08]  /*e410*/  HMMA.16816.F32.BF16 R4, R168.reuse, R176, R4 ;  /* 0x000000b0a804723c */ /* 0x044ff00000041804 */
[C---:B------:R-:W-:Y:S01]  /*e420*/  HMMA.16816.F32.BF16 R8, R168.reuse, R178, R8 ;  /* 0x000000b2a808723c */ /* 0x040fe20000041808 */
[----:B------:R-:W-:Y:S07]  /*e430*/  LDSM.16.M88.4 R176, [R216+0x2000] ;  /* 0x00200000d8b0783b */ /* 0x000fee0000000200 */
[C---:B------:R-:W-:Y:S08]  /*e440*/  HMMA.16816.F32.BF16 R12, R168.reuse, R180, R12 ;  /* 0x000000b4a80c723c */ /* 0x040ff0000004180c */
[C---:B------:R-:W-:Y:S01]  /*e450*/  HMMA.16816.F32.BF16 R16, R168.reuse, R182, R16 ;  /* 0x000000b6a810723c */ /* 0x040fe20000041810 */
[----:B------:R-:W-:Y:S07]  /*e460*/  LDSM.16.M88.4 R180, [R216+0x2800] ;  /* 0x00280000d8b4783b */ /* 0x000fee0000000200 */
[C---:B---3--:R-:W-:Y:S08]  /*e470*/  HMMA.16816.F32.BF16 R20, R168.reuse, R172, R20 ;  /* 0x000000aca814723c */ /* 0x048ff00000041814 */
[C---:B------:R-:W-:Y:S01]  /*e480*/  HMMA.16816.F32.BF16 R24, R168.reuse, R174, R24 ;  /* 0x000000aea818723c */ /* 0x040fe20000041818 */
[----:B------:R-:W2:Y:S07]  /*e490*/  LDSM.16.M88.4 R172, [R223+0x14100] ;  /* 0x01410000dfac783b */ /* 0x000eae0000000200 */
        /* <DEDUP_REMOVED lines=8> */
[C---:B------:R-:W-:Y:S01]  /*e520*/  HMMA.16816.F32.BF16 R16, R188.reuse, R198, R16 ;  /* 0x000000c6bc10723c */ /* 0x040fe20000041810 */
[----:B------:R-:W-:Y:S07]  /*e530*/  LDSM.16.M88.4 R196, [R229+0xc900] ;  /* 0x00c90000e5c4783b */ /* 0x000fee0000000200 */
[C---:B-----5:R-:W-:Y:S08]  /*e540*/  HMMA.16816.F32.BF16 R20, R188.reuse, R164, R20 ;  /* 0x000000a4bc14723c */ /* 0x060ff00000041814 */
        /* <DEDUP_REMOVED lines=8> */
[----:B------:R-:W-:Y:S07]  /*e5d0*/  LDSM.16.M88.4 R176, [R211] ;  /* 0x00000000d3b0783b */ /* 0x000fee0000000200 */
[C---:B------:R-:W-:Y:S08]  /*e5e0*/  HMMA.16816.F32.BF16 R12, R172.reuse, R180, R12 ;  /* 0x000000b4ac0c723c */ /* 0x040ff0000004180c */
[C---:B------:R-:W-:Y:S01]  /*e5f0*/  HMMA.16816.F32.BF16 R16, R172.reuse, R182, R16 ;  /* 0x000000b6ac10723c */ /* 0x040fe20000041810 */
[----:B------:R-:W-:Y:S07]  /*e600*/  LDSM.16.M88.4 R180, [R210] ;  /* 0x00000000d2b4783b */ /* 0x000fee0000000200 */
[C---:B---3--:R-:W-:Y:S08]  /*e610*/  HMMA.16816.F32.BF16 R20, R172.reuse, R168, R20 ;  /* 0x000000a8ac14723c */ /* 0x048ff00000041814 */
[C---:B------:R-:W-:Y:S01]  /*e620*/  HMMA.16816.F32.BF16 R24, R172.reuse, R170, R24 ;  /* 0x000000aaac18723c */ /* 0x040fe20000041818 */
[----:B------:R-:W2:Y:S07]  /*e630*/  LDSM.16.M88.4 R168, [R226+0x18100] ;  /* 0x01810000e2a8783b */ /* 0x000eae0000000200 */
[C---:B----4-:R-:W-:Y:S08]  /*e640*/  HMMA.16816.F32.BF16 R28, R172.reuse, R184, R28 ;  /* 0x000000b8ac1c723c */ /* 0x050ff0000004181c */
        /* <DEDUP_REMOVED lines=81> */
[C---:B-1----:R-:W-:Y:S01]  /*eb60*/  HMMA.16816.F32.BF16 R4, R188.reuse, R192, R4 ;  /* 0x000000c0bc04723c */ /* 0x042fe20000041804 */
[----:B------:R-:W-:Y:S04]  /*eb70*/  DEPBAR.LE SB0, 0x0 ;  /* 0x000080000000791a */ /* 0x000fe80000000000 */
[----:B------:R-:W-:Y:S03]  /*eb80*/  BAR.SYNC.DEFER_BLOCKING 0x0 ;  /* 0x0000000000007b1d */ /* 0x000fe60000010000 */
[C---:B------:R-:W-:Y:S08]  /*eb90*/  HMMA.16816.F32.BF16 R8, R188.reuse, R194, R8 ;  /* 0x000000c2bc08723c */ /* 0x040ff00000041808 */
[C---:B------:R-:W-:Y:S08]  /*eba0*/  HMMA.16816.F32.BF16 R12, R188.reuse, R196, R12 ;  /* 0x000000c4bc0c723c */ /* 0x040ff0000004180c */
[C---:B------:R-:W-:Y:S08]  /*ebb0*/  HMMA.16816.F32.BF16 R16, R188.reuse, R198, R16 ;  /* 0x000000c6bc10723c */ /* 0x040ff00000041810 */
[C---:B-----5:R-:W-:Y:S08]  /*ebc0*/  HMMA.16816.F32.BF16 R20, R188.reuse, R164, R20 ;  /* 0x000000a4bc14723c */ /* 0x060ff00000041814 */
[C---:B------:R-:W-:Y:S08]  /*ebd0*/  HMMA.16816.F32.BF16 R24, R188.reuse, R166, R24 ;  /* 0x000000a6bc18723c */ /* 0x040ff00000041818 */
[C---:B------:R-:W-:Y:S08]  /*ebe0*/  HMMA.16816.F32.BF16 R28, R188.reuse, R200, R28 ;  /* 0x000000c8bc1c723c */ /* 0x040ff0000004181c */
[----:B------:R-:W-:Y:S08]  /*ebf0*/  HMMA.16816.F32.BF16 R32, R188, R202, R32 ;  /* 0x000000cabc20723c */ /* 0x000ff00000041820 */
[C---:B--2---:R-:W-:Y:S08]  /*ec00*/  HMMA.16816.F32.BF16 R4, R172.reuse, R176, R4 ;  /* 0x000000b0ac04723c */ /* 0x044ff00000041804 */
[C---:B------:R-:W-:Y:S08]  /*ec10*/  HMMA.16816.F32.BF16 R8, R172.reuse, R178, R8 ;  /* 0x000000b2ac08723c */ /* 0x040ff00000041808 */
[C---:B------:R-:W-:Y:S08]  /*ec20*/  HMMA.16816.F32.BF16 R12, R172.reuse, R180, R12 ;  /* 0x000000b4ac0c723c */ /* 0x040ff0000004180c */
[C---:B------:R-:W-:Y:S08]  /*ec30*/  HMMA.16816.F32.BF16 R16, R172.reuse, R182, R16 ;  /* 0x000000b6ac10723c */ /* 0x040ff00000041810 */
[C---:B---3--:R-:W-:Y:S08]  /*ec40*/  HMMA.16816.F32.BF16 R20, R172.reuse, R168, R20 ;  /* 0x000000a8ac14723c */ /* 0x048ff00000041814 */
[C---:B------:R-:W-:Y:S08]  /*ec50*/  HMMA.16816.F32.BF16 R24, R172.reuse, R170, R24 ;  /* 0x000000aaac18723c */ /* 0x040ff00000041818 */
[C---:B----4-:R-:W-:Y:S08]  /*ec60*/  HMMA.16816.F32.BF16 R28, R172.reuse, R184, R28 ;  /* 0x000000b8ac1c723c */ /* 0x050ff0000004181c */
[----:B------:R-:W-:Y:S01]  /*ec70*/  HMMA.16816.F32.BF16 R32, R172, R186, R32 ;  /* 0x000000baac20723c */ /* 0x000fe20000041820 */
[----:B------:R-:W-:-:S07]  /*ec80*/  @P0 BRA `(.L_x_5262) ;  /* 0x0000038000000947 */ /* 0x000fce0003800000 */
[----:B------:R-:W-:Y:S01]  /*ec90*/  ULEA UR4, UR20, UR12, 0x6 ;  /* 0x0000000c14047291 */ /* 0x000fe2000f8e303f */
        /* <DEDUP_REMOVED lines=55> */
.L_x_5262:
[----:B------:R-:W-:Y:S01]  /*f010*/  PLOP3.LUT P0, PT, PT, PT, UP1, 0x80, 0x0 ;  /* 0x000000000000781c */ /* 0x000fe20003f0f018 */
        /* <DEDUP_REMOVED lines=33> */
.L_x_5265:
[----:B------:R-:W-:Y:S04]  /*f230*/  MOV R165, c[0x0][0x32c] ;  /* 0x0000cb0000a57a02 */ /* 0x000fe80000000f00 */
[----:B------:R-:W-:Y:S11]  /*f240*/  ISETP.NE.AND P0, PT, R165, 0x1, PT ;  /* 0x00000001a500780c */ /* 0x000ff60003f05270 */
[----:B------:R-:W-:Y:S02]  /*f250*/  @!UPT UIADD3 URZ, URZ, URZ, URZ ;  /* 0x0000003f3f3ff290 */ /* 0x000fe4000fffe03f */
[----:B------:R-:W-:Y:S05]  /*f260*/  @P0 IMAD.HI.U32 R165, R167, c[0x0][0x330], RZ ;  /* 0x0000cc00a7a50a27 */ /* 0x000fea00078e00ff */
[----:B------:R-:W-:Y:S02]  /*f270*/  @P0 SHF.R.U32.HI R167, RZ, c[0x0][0x334], R165 ;  /* 0x0000cd00ffa70a19 */ /* 0x000fe400000116a5 */
.L_x_5266:
[----:B------:R-:W-:Y:S05]  /*f280*/  BSYNC B0 ;  /* 0x0000000000007941 */ /* 0x000fea0003800000 */
.L_x_5264:
[----:B------:R-:W-:Y:S04]  /*f290*/  IMAD R168, R167, c[0x0][0x32c], -R0 ;  /* 0x0000cb00a7a87a24 */ /* 0x000fe800078e0a00 */
[----:B------:R-:W-:Y:S05]  /*f2a0*/  IMAD.IADD R167, R168, 0x1, -R237 ;  /* 0x00000001a8a77824 */ /* 0x000fea00078e0aed */
[----:B------:R-:W-:Y:S02]  /*f2b0*/  IADD3 R165, R167, c[0x0][0x32c], RZ ;  /* 0x0000cb00a7a57a10 */ /* 0x000fe40007ffe0ff */
[----:B------:R-:W-:Y:S02]  /*f2c0*/  IMNMX R170, R170, R167, !PT ;  /* 0x000000a7aaaa7217 */ /* 0x000fe40007800200 */
[----:B------:R-:W-:Y:S02]  /*f2d0*/  IMNMX R172, R172, R165, PT ;  /* 0x000000a5acac7217 */ /* 0x000fe40003800200 */
.L_x_5263:
[----:B------:R-:W-:Y:S06]  /*f2e0*/  UISETP.GT.AND UP2, UPT, UR20, -0x1, UPT ;  /* 0xffffffff1400788c */ /* 0x000fec000bf44270 */
[----:B------:R-:W-:Y:S04]  /*f2f0*/  PLOP3.LUT P0, PT, PT, PT, UP2, 0x80, 0x0 ;  /* 0x000000000000781c */ /* 0x000fe80003f0f028 */
[----:B------:R-:W-:Y:S04]  /*f300*/  ISETP.GT.AND P0, PT, R170, RZ, P0 ;  /* 0x000000ffaa00720c */ /* 0x000fe80000704270 */
        /* <DEDUP_REMOVED lines=83> */
.L_x_5269:
[----:B------:R-:W-:Y:S04]  /*f840*/  MOV R8, 0x1 ;  /* 0x0000000100087802 */ /* 0x000fe80000000f00 */
[----:B------:R-:W-:Y:S11]  /*f850*/  ISETP.NE.AND P0, PT, R8, c[0x0][0x32c], PT ;  /* 0x0000cb0008007a0c */ /* 0x000ff60003f05270 */
[----:B------:R-:W-:Y:S02]  /*f860*/  @!UPT UIADD3 URZ, URZ, URZ, URZ ;  /* 0x0000003f3f3ff290 */ /* 0x000fe4000fffe03f */
[----:B------:R-:W-:Y:S05]  /*f870*/  @P0 IMAD.HI.U32 R8, R9, c[0x0][0x330], RZ ;  /* 0x0000cc0009080a27 */ /* 0x000fea00078e00ff */
[----:B------:R-:W-:Y:S02]  /*f880*/  @P0 SHF.R.U32.HI R9, RZ, c[0x0][0x334], R8 ;  /* 0x0000cd00ff090a19 */ /* 0x000fe40000011608 */
.L_x_5270:
[----:B------:R-:W-:Y:S05]  /*f890*/  BSYNC B0 ;  /* 0x0000000000007941 */ /* 0x000fea0003800000 */
.L_x_5268:
[----:B------:R-:W-:Y:S04]  /*f8a0*/  IMAD R0, R9, c[0x0][0x32c], -R0 ;  /* 0x0000cb0009007a24 */ /* 0x000fe800078e0a00 */
[----:B------:R-:W-:Y:S05]  /*f8b0*/  IMAD.IADD R0, R0, 0x1, -R237 ;  /* 0x0000000100007824 */ /* 0x000fea00078e0aed */
[----:B------:R-:W-:Y:S02]  /*f8c0*/  IADD3 R9, R0, c[0x0][0x32c], RZ ;  /* 0x0000cb0000097a10 */ /* 0x000fe40007ffe0ff */
[----:B------:R-:W-:Y:S02]  /*f8d0*/  IMNMX R5, R5, R0, !PT ;  /* 0x0000000005057217 */ /* 0x000fe40007800200 */
[----:B------:R-:W-:Y:S02]  /*f8e0*/  IMNMX R4, R4, R9, PT ;  /* 0x0000000904047217 */ /* 0x000fe40003800200 */
.L_x_5267:
[----:B------:R-:W-:Y:S02]  /*f8f0*/  PLOP3.LUT P0, PT, PT, PT, UP2, 0x80, 0x0 ;  /* 0x000000000000781c */ /* 0x000fe40003f0f028 */
        /* <DEDUP_REMOVED lines=52> */
[----:B------:R-:W-:Y:S03]  /*fc40*/  ISETP.LT.OR P0, PT, R4, 0x1a, P0 ;  /* 0x0000001a0400780c */ /* 0x000fe60000701670 */
[----:B------:R-:W1:Y:S01]  /*fc50*/  SHFL.BFLY PT, R7, R0, 0x2, 0x1f ;  /* 0x0c401f0000077f89 */ /* 0x000e6200000e0000 */
        /* <DEDUP_REMOVED lines=15> */
[C---:B------:R-:W-:Y:S01]  /*fd50*/  ISETP.GT.AND P0, PT, R5.reuse, 0x28, P0 ;  /* 0x000000280500780c */ /* 0x040fe20000704270 */
[----:B------:R-:W-:Y:S03]  /*fd60*/  LDSM.16.MT88.4 R20, [R222+0x100] ;  /* 0x00010000de14783b */ /* 0x000fe60000004200 */
[----:B------:R-:W-:Y:S04]  /*fd70*/  ISETP.LT.OR P0, PT, R4, 0x29, P0 ;  /* 0x000000290400780c */ /* 0x000fe80000701670 */
[----:B------:R-:W-:Y:S02]  /*fd80*/  FSEL R202, R26, -INF , !P0 ;  /* 0xff8000001aca7808 */ /* 0x000fe40004000000 */
[----:B------:R-:W-:Y:S02]  /*fd90*/  PLOP3.LUT P0, PT, PT, PT, UP2, 0x80, 0x0 ;  /* 0x000000000000781c */ /* 0x000fe40003f0f028 */
[----:B------:R-:W-:Y:S02]  /*fda0*/  FMNMX.FTZ R9, R202, R9, !PT ;  /* 0x00000009ca097209 */ /* 0x000fe40007810000 */
[----:B------:R-:W-:Y:S04]  /*fdb0*/  ISETP.GT.AND P0, PT, R5, 0x29, P0 ;  /* 0x000000290500780c */ /* 0x000fe80000704270 */
[----:B------:R-:W-:Y:S04]  /*fdc0*/  ISETP.LT.OR P0, PT, R4, 0x2a, P0 ;  /* 0x0000002a0400780c */ /* 0x000fe80000701670 */
[----:B------:R-:W-:Y:S02]  /*fdd0*/  FSEL R200, R27, -INF , !P0 ;  /* 0xff8000001bc87808 */ /* 0x000fe40004000000 */
[----:B------:R-:W-:Y:S01]  /*fde0*/  PLOP3.LUT P0, PT, PT, PT, UP2, 0x80, 0x0 ;  /* 0x000000000000781c */ /* 0x000fe20003f0f028 */
[----:B------:R-:W-:Y:S01]  /*fdf0*/  LDSM.16.MT88.4 R24, [R221+0x100] ;  /* 0x00010000dd18783b */ /* 0x000fe20000004200 */
[----:B------:R-:W-:Y:S02]  /*fe00*/  FMNMX.FTZ R9, R200, R9, !PT ;  /* 0x00000009c8097209 */ /* 0x000fe40007810000 */
        /* <DEDUP_REMOVED lines=11> */
[----:B------:R-:W-:Y:S01]  /*fec0*/  PLOP3.LUT P0, PT, PT, PT, UP2, 0x80, 0x0 ;  /* 0x000000000000781c */ /* 0x000fe20003f0f028 */
[----:B------:R-:W-:Y:S02]  /*fed0*/  UISETP.GT.AND UP2, UPT, UR20, UR9, UPT ;  /* 0x000000091400728c */ /* 0x000fe4000bf44270 */
[----:B------:R-:W-:Y:S01]  /*fee0*/  UIADD3 UR20, UR20, -0x1, URZ ;  /* 0xffffffff14147890 */ /* 0x000fe2000fffe03f */
[----:B------:R-:W-:Y:S02]  /*fef0*/  ISETP.GT.AND P0, PT, R5, 0x39, P0 ;  /* 0x000000390500780c */ /* 0x000fe40000704270 */
[----:B------:R-:W-:Y:S02]  /*ff00*/  FMNMX.FTZ R5, R186, R9, !PT ;  /* 0x00000009ba057209 */ /* 0x000fe40007810000 */
[----:B------:R-:W-:Y:S02]  /*ff10*/  ISETP.LT.OR P0, PT, R4, 0x3a, P0 ;  /* 0x0000003a0400780c */ /* 0x000fe40000701670 */
[----:B------:R-:W-:Y:S02]  /*ff20*/  FMNMX.FTZ R5, R184, R5, !PT ;  /* 0x00000005b8057209 */ /* 0x000fe40007810000 */
[----:B------:R-:W-:Y:S02]  /*ff30*/  FSEL R9, R35, -INF , !P0 ;  /* 0xff80000023097808 */ /* 0x000fe40004000000 */
[----:B------:R-:W-:Y:S04]  /*ff40*/  FMNMX.FTZ R0, R182, R5, !PT ;  /* 0x00000005b6007209 */ /* 0x000fe80007810000 */
        /* <DEDUP_REMOVED lines=11> */
[----:B------:R-:W-:Y:S01]  /*10000*/  LDSM.16.MT88.4 R172, [R222+0x4900] ;  /* 0x00490000deac783b */ /* 0x000fe20000004200 */
[--C-:B------:R-:W-:Y:S02]  /*10010*/  FFMA.FTZ R191, R171, c[0x0][0x2d0], -R190.reuse ;  /* 0x0000b400abbf7a23 */ /* 0x100fe400000108be */
[--C-:B------:R-:W-:Y:S01]  /*10020*/  FFMA.FTZ R192, R169, c[0x0][0x2d0], -R190.reuse ;  /* 0x0000b400a9c07a23 */ /* 0x100fe200000108be */
[----:B-1----:R-:W-:Y:S01]  /*10030*/  FMNMX.FTZ R5, R4, R7, !PT ;  /* 0x0000000704057209 */ /* 0x002fe20007810000 */
[--C-:B------:R-:W-:Y:S01]  /*10040*/  FFMA.FTZ R193, R167, c[0x0][0x2d0], -R190.reuse ;  /* 0x0000b400a7c17a23 */ /* 0x100fe200000108be */
[----:B------:R-:W-:Y:S01]  /*10050*/  FSEL R4, R0, RZ, P0 ;  /* 0x000000ff00047208 */ /* 0x000fe20000000000 */
[--C-:B------:R-:W-:Y:S01]  /*10060*/  FFMA.FTZ R194, R165, c[0x0][0x2d0], -R190.reuse ;  /* 0x0000b400a5c27a23 */ /* 0x100fe200000108be */
[----:B------:R-:W-:Y:S01]  /*10070*/  LDSM.16.MT88.4 R168, [R227+0x4900] ;  /* 0x00490000e3a8783b */ /* 0x000fe20000004200 */
[----:B------:R-:W-:Y:S01]  /*10080*/  MUFU.EX2 R11, R11 ;  /* 0x0000000b000b7308 */ /* 0x000fe20000000800 */
[--C-:B------:R-:W-:Y:S02]  /*10090*/  FFMA.FTZ R249, R249, c[0x0][0x2d0], -R190.reuse ;  /* 0x0000b400f9f97a23 */ /* 0x100fe400000108be */
[----:B------:R-:W-:Y:S02]  /*100a0*/  FADD.FTZ R4, -R4, R3 ;  /* 0x0000000304047221 */ /* 0x000fe40000010100 */
[--C-:B------:R-:W-:Y:S02]  /*100b0*/  FFMA.FTZ R203, R203, c[0x0][0x2d0], -R190.reuse ;  /* 0x0000b400cbcb7a23 */ /* 0x100fe400000108be */
[----:B------:R-:W1:Y:S01]  /*100c0*/  SHFL.BFLY PT, R8, R5, 0x1, 0x1f ;  /* 0x0c201f0005087f89 */ /* 0x000e6200000e0000 */
[----:B------:R-:W-:Y:S02]  /*100d0*/  FMUL.FTZ R3, R4, c[0x0][0x2d0] ;  /* 0x0000b40004037a20 */ /* 0x000fe40000410000 */
        /* <DEDUP_REMOVED lines=8> */
[----:B------:R-:W2:Y:S01]  /*10160*/  MUFU.EX2 R177, R177 ;  /* 0x000000b100b17308 */ /* 0x000ea20000000800 */
[----:B-1----:R-:W-:Y:S04]  /*10170*/  FMNMX.FTZ R8, R8, R5, !PT ;  /* 0x0000000508087209 */ /* 0x002fe80007810000 */
[C---:B------:R-:W-:Y:S01]  /*10180*/  FSETP.NEU.FTZ.AND P0, PT, R8.reuse, -INF , PT ;  /* 0xff8000000800780b */ /* 0x040fe20003f1d000 */
[C---:B------:R-:W-:Y:S03]  /*10190*/  FMUL.FTZ R183, R8.reuse, c[0x0][0x2d0] ;  /* 0x0000b40008b77a20 */ /* 0x040fe60000410000 */
[----:B------:R-:W-:Y:S01]  /*101a0*/  FSEL R5, R8, RZ, P0 ;  /* 0x000000ff08057208 */ /* 0x000fe20000000000 */
[----:B------:R-:W-:Y:S01]  /*101b0*/  MUFU.EX2 R191, R191 ;  /* 0x000000bf00bf7308 */ /* 0x000fe20000000800 */
[----:B------:R-:W-:Y:S02]  /*101c0*/  FSEL R183, R183, RZ, P0 ;  /* 0x000000ffb7b77208 */ /* 0x000fe40000000000 */
[----:B------:R-:W-:Y:S01]  /*101d0*/  PLOP3.LUT P0, PT, PT, PT, UP2, 0x80, 0x0 ;  /* 0x000000000000781c */ /* 0x000fe20003f0f028 */
[----:B------:R-:W-:Y:S02]  /*101e0*/  FADD.FTZ R5, -R5, R2 ;  /* 0x0000000205057221 */ /* 0x000fe40000010100 */
[--C-:B------:R-:W-:Y:S02]  /*101f0*/  FFMA.FTZ R180, R16, c[0x0][0x2d0], -R183.reuse ;  /* 0x0000b40010b47a23 */ /* 0x100fe400000108b7 */
[----:B------:R-:W1:Y:S01]  /*10200*/  LDSM.16.MT88.4 R16, [R227+0x100] ;  /* 0x00010000e310783b */ /* 0x000e620000004200 */
[--C-:B------:R-:W-:Y:S01]  /*10210*/  FFMA.FTZ R178, R6, c[0x0][0x2d0], -R183.reuse ;  /* 0x0000b40006b27a23 */ /* 0x100fe200000108b7 */
[----:B------:R-:W-:Y:S01]  /*10220*/  MUFU.EX2 R192, R192 ;  /* 0x000000c000c07308 */ /* 0x000fe20000000800 */
[----:B------:R-:W-:Y:S02]  /*10230*/  FMUL.FTZ R2, R5, c[0x0][0x2d0] ;  /* 0x0000b40005027a20 */ /* 0x000fe40000410000 */
[--C-:B------:R-:W-:Y:S01]  /*10240*/  FFMA.FTZ R181, R13, c[0x0][0x2d0], -R183.reuse ;  /* 0x0000b4000db57a23 */ /* 0x100fe200000108b7 */
[----:B--2---:R-:W-:Y:S01]  /*10250*/  F2FP.BF16.PACK_AB R14, R177, R10 ;  /* 0x0000000ab10e723e */ /* 0x004fe200000010ff */
[--C-:B------:R-:W-:Y:S01]  /*10260*/  FFMA.FTZ R179, R12, c[0x0][0x2d0], -R183.reuse ;  /* 0x0000b4000cb37a23 */ /* 0x100fe200000108b7 */
[----:B------:R-:W-:Y:S01]  /*10270*/  F2FP.BF16.PACK_AB R12, R11, R176 ;  /* 0x000000b00b0c723e */ /* 0x000fe200000010ff */
        /* <DEDUP_REMOVED lines=12> */
[--C-:B------:R-:W-:Y:S02]  /*10340*/  FFMA.FTZ R195, R166, c[0x0][0x2d0], -R183.reuse ;  /* 0x0000b400a6c37a23 */ /* 0x100fe400000108b7 */
[--C-:B------:R-:W-:Y:S01]  /*10350*/  FFMA.FTZ R196, R164, c[0x0][0x2d0], -R183.reuse ;  /* 0x0000b400a4c47a23 */ /* 0x100fe200000108b7 */
[----:B------:R-:W3:Y:S01]  /*10360*/  MUFU.EX2 R180, R180 ;  /* 0x000000b400b47308 */ /* 0x000ee20000000800 */
[----:B------:R-:W-:Y:S01]  /*10370*/  LDSM.16.MT88.4 R164, [R221+0x2900] ;  /* 0x00290000dda4783b */ /* 0x000fe20000004200 */
[--C-:B------:R-:W-:Y:S02]  /*10380*/  FFMA.FTZ R197, R32, c[0x0][0x2d0], -R183.reuse ;  /* 0x0000b40020c57a23 */ /* 0x100fe400000108b7 */
[C---:B--2---:R-:W-:Y:S02]  /*10390*/  FMUL.FTZ R6, R2.reuse, R162 ;  /* 0x000000a202067220 */ /* 0x044fe40000410000 */
[C---:B------:R-:W-:Y:S02]  /*103a0*/  FMUL.FTZ R7, R2.reuse, R163 ;  /* 0x000000a302077220 */ /* 0x040fe40000410000 */
[C---:B------:R-:W-:Y:S01]  /*103b0*/  FMUL.FTZ R134, R2.reuse, R134 ;  /* 0x0000008602867220 */ /* 0x040fe20000410000 */
[----:B------:R-:W-:Y:S01]  /*103c0*/  LDSM.16.MT88.4 R32, [R227+0x2900] ;  /* 0x00290000e320783b */ /* 0x000fe20000004200 */
[----:B------:R-:W-:Y:S01]  /*103d0*/  MUFU.EX2 R179, R179 ;  /* 0x000000b300b37308 */ /* 0x000fe20000000800 */
[C---:B------:R-:W-:Y:S02]  /*103e0*/  FMUL.FTZ R135, R2.reuse, R135 ;  /* 0x0000008702877220 */ /* 0x040fe40000410000 */
[C---:B------:R-:W-:Y:S02]  /*103f0*/  FMUL.FTZ R138, R2.reuse, R138 ;  /* 0x0000008a028a7220 */ /* 0x040fe40000410000 */
[C---:B------:R-:W-:Y:S02]  /*10400*/  FMUL.FTZ R139, R2.reuse, R139 ;  /* 0x0000008b028b7220 */ /* 0x040fe40000410000 */
[C---:B------:R-:W-:Y:S01]  /*10410*/  FMUL.FTZ R142, R2.reuse, R142 ;  /* 0x0000008e028e7220 */ /* 0x040fe20000410000 */
[----:B------:R-:W-:Y:S01]  /*10420*/  LDSM.16.MT88.4 R160, [R222+0x2900] ;  /* 0x00290000dea0783b */ /* 0x000fe20000004200 */
[C---:B------:R-:W-:Y:S01]  /*10430*/  FMUL.FTZ R143, R2.reuse, R143 ;  /* 0x0000008f028f7220 */ /* 0x040fe20000410000 */
[----:B------:R-:W2:Y:S01]  /*10440*/  MUFU.EX2 R178, R178 ;  /* 0x000000b200b27308 */ /* 0x000ea20000000800 */
[C---:B------:R-:W-:Y:S02]  /*10450*/  FMUL.FTZ R146, R2.reuse, R146 ;  /* 0x0000009202927220 */ /* 0x040fe40000410000 */
[----:B------:R-:W-:Y:S01]  /*10460*/  FMUL.FTZ R147, R2, R147 ;  /* 0x0000009302937220 */ /* 0x000fe20000410000 */
[----:B---3--:R-:W-:Y:S01]  /*10470*/  F2FP.BF16.PACK_AB R13, R180, R181 ;  /* 0x000000b5b40d723e */ /* 0x008fe200000010ff */
[--C-:B------:R-:W-:Y:S02]  /*10480*/  FFMA.FTZ R198, R28, c[0x0][0x2d0], -R183.reuse ;  /* 0x0000b4001cc67a23 */ /* 0x100fe400000108b7 */
        /* <DEDUP_REMOVED lines=10> */
[----:B------:R-:W-:Y:S01]  /*10530*/  FMUL.FTZ R155, R2, R155 ;  /* 0x0000009b029b7220 */ /* 0x000fe20000410000 */
[----:B--2---:R-:W-:Y:S01]  /*10540*/  F2FP.BF16.PACK_AB R15, R178, R179 ;  /* 0x000000b3b20f723e */ /* 0x004fe200000010ff */
[C---:B------:R-:W-:Y:S02]  /*10550*/  FMUL.FTZ R156, R3.reuse, R156 ;  /* 0x0000009c039c7220 */ /* 0x040fe40000410000 */
[C---:B------:R-:W-:Y:S02]  /*10560*/  FMUL.FTZ R157, R3.reuse, R157 ;  /* 0x0000009d039d7220 */ /* 0x040fe40000410000 */
[C---:B------:R-:W-:Y:S02]  /*10570*/  FMUL.FTZ R158, R2.reuse, R158 ;  /* 0x0000009e029e7220 */ /* 0x040fe40000410000 */
[C---:B-1----:R-:W-:Y:S01]  /*10580*/  HMMA.16816.F32.BF16 R4, R12.reuse, R16, R4 ;  /* 0x000000100c04723c */ /* 0x042fe20000041804 */
[----:B------:R-:W-:Y:S04]  /*10590*/  MUFU.EX2 R195, R195 ;  /* 0x000000c300c37308 */ /* 0x000fe80000000800 */
[C---:B------:R-:W-:Y:S02]  /*105a0*/  FMUL.FTZ R159, R2.reuse, R159 ;  /* 0x0000009f029f7220 */ /* 0x040fe40000410000 */
[C---:B------:R-:W-:Y:S01]  /*105b0*/  FMUL.FTZ R36, R3.reuse, R36 ;  /* 0x0000002403247220 */ /* 0x040fe20000410000 */
[C---:B------:R-:W-:Y:S01]  /*105c0*/  HMMA.16816.F32.BF16 R132, R12.reuse, R18, R132 ;  /* 0x000000120c84723c */ /* 0x040fe20000041884 */
[----:B------:R-:W1:Y:S02]  /*105d0*/  LDSM.16.MT88.4 R16, [R220+0x100] ;  /* 0x00010000dc10783b */ /* 0x000e640000004200 */
[----:B------:R-:W2:Y:S01]  /*105e0*/  MUFU.EX2 R196, R196 ;  /* 0x000000c400c47308 */ /* 0x000ea20000000800 */
[C---:B------:R-:W-:Y:S02]  /*105f0*/  FMUL.FTZ R37, R3.reuse, R37 ;  /* 0x0000002503257220 */ /* 0x040fe40000410000 */
[C---:B------:R-:W-:Y:S02]  /*10600*/  FMUL.FTZ R38, R2.reuse, R38 ;  /* 0x0000002602267220 */ /* 0x040fe40000410000 */
[C---:B------:R-:W-:Y:S04]  /*10610*/  HMMA.16816.F32.BF16 R136, R12.reuse, R20, R136 ;  /* 0x000000140c88723c */ /* 0x040fe80000041888 */
[C---:B------:R-:W-:Y:S01]  /*10620*/  FMUL.FTZ R39, R2.reuse, R39 ;  /* 0x0000002702277220 */ /* 0x040fe20000410000 */
[----:B------:R-:W-:Y:S01]  /*10630*/  MUFU.EX2 R197, R197 ;  /* 0x000000c500c57308 */ /* 0x000fe20000000800 */
[C---:B------:R-:W-:Y:S02]  /*10640*/  FMUL.FTZ R40, R3.reuse, R40 ;  /* 0x0000002803287220 */ /* 0x040fe40000410000 */
[C---:B------:R-:W-:Y:S01]  /*10650*/  HMMA.16816.F32.BF16 R140, R12.reuse, R22, R140 ;  /* 0x000000160c8c723c */ /* 0x040fe2000004188c */
[----:B------:R-:W4:Y:S03]  /*10660*/  LDSM.16.MT88.4 R20, [R227+0x2100] ;  /* 0x00210000e314783b */ /* 0x000f260000004200 */
[C---:B------:R-:W-:Y:S02]  /*10670*/  FMUL.FTZ R41, R3.reuse, R41 ;  /* 0x0000002903297220 */ /* 0x040fe40000410000 */
[C---:B------:R-:W-:Y:S01]  /*10680*/  FMUL.FTZ R42, R2.reuse, R42 ;  /* 0x0000002a022a7220 */ /* 0x040fe20000410000 */
[----:B------:R-:W5:Y:S01]  /*10690*/  MUFU.EX2 R198, R198 ;  /* 0x000000c600c67308 */ /* 0x000f620000000800 */
[C---:B------:R-:W-:Y:S04]  /*106a0*/  HMMA.16816.F32.BF16 R144, R12.reuse, R24, R144 ;  /* 0x000000180c90723c */ /* 0x040fe80000041890 */
[C---:B------:R-:W-:Y:S02]  /*106b0*/  FMUL.FTZ R43, R2.reuse, R43 ;  /* 0x0000002b022b7220 */ /* 0x040fe40000410000 */
[C---:B------:R-:W-:Y:S02]  /*106c0*/  FMUL.FTZ R44, R3.reuse, R44 ;  /* 0x0000002c032c7220 */ /* 0x040fe40000410000 */
[C---:B------:R-:W-:Y:S01]  /*106d0*/  HMMA.16816.F32.BF16 R148, R12.reuse, R26, R148 ;  /* 0x0000001a0c94723c */ /* 0x040fe20000041894 */
[----:B------:R-:W2:Y:S01]  /*106e0*/  LDSM.16.MT88.4 R24, [R222+0x2100] ;  /* 0x00210000de18783b */ /* 0x000ea20000004200 */
[----:B------:R-:W2:Y:S02]  /*106f0*/  MUFU.EX2 R249, R249 ;  /* 0x000000f900f97308 */ /* 0x000ea40000000800 */
        /* <DEDUP_REMOVED lines=12> */
[----:B------:R-:W-:Y:S01]  /*107c0*/  MUFU.EX2 R201, R201 ;  /* 0x000000c900c97308 */ /* 0x000fe20000000800 */
[C---:B----4-:R-:W-:Y:S04]  /*107d0*/  HMMA.16816.F32.BF16 R36, R12.reuse, R20, R36 ;  /* 0x000000140c24723c */ /* 0x050fe80000041824 */
[C---:B------:R-:W-:Y:S02]  /*107e0*/  FMUL.FTZ R53, R3.reuse, R53 ;  /* 0x0000003503357220 */ /* 0x040fe40000410000 */
[C---:B------:R-:W-:Y:S02]  /*107f0*/  FMUL.FTZ R54, R2.reuse, R54 ;  /* 0x0000003602367220 */ /* 0x040fe40000410000 */
[C---:B------:R-:W-:Y:S01]  /*10800*/  HMMA.16816.F32.BF16 R40, R12.reuse, R22, R40 ;  /* 0x000000160c28723c */ /* 0x040fe20000041828 */
[----:B------:R-:W4:Y:S01]  /*10810*/  LDSM.16.MT88.4 R20, [R220+0x2100] ;  /* 0x00210000dc14783b */ /* 0x000f220000004200 */
[----:B------:R-:W-:Y:S02]  /*10820*/  MUFU.EX2 R199, R199 ;  /* 0x000000c700c77308 */ /* 0x000fe40000000800 */
[C---:B------:R-:W-:Y:S02]  /*10830*/  FMUL.FTZ R55, R2.reuse, R55 ;  /* 0x0000003702377220 */ /* 0x040fe40000410000 */
[C---:B------:R-:W-:Y:S02]  /*10840*/  FMUL.FTZ R56, R3.reuse, R56 ;  /* 0x0000003803387220 */ /* 0x040fe40000410000 */
[C---:B--2---:R-:W-:Y:S04]  /*10850*/  HMMA.16816.F32.BF16 R44, R12.reuse, R24, R44 ;  /* 0x000000180c2c723c */ /* 0x044fe8000004182c */
        /* <DEDUP_REMOVED lines=8> */
[C---:B------:R-:W-:Y:S01]  /*108e0*/  FMUL.FTZ R61, R3.reuse, R61 ;  /* 0x0000003d033d7220 */ /* 0x040fe20000410000 */
[C---:B-1----:R-:W-:Y:S03]  /*108f0*/  HMMA.16816.F32.BF16 R52, R12.reuse, R16, R52 ;  /* 0x000000100c34723c */ /* 0x042fe60000041834 */
        /* <DEDUP_REMOVED lines=8> */
[C---:B----4-:R-:W-:Y:S04]  /*10980*/  HMMA.16816.F32.BF16 R60, R12.reuse, R20, R60 ;  /* 0x000000140c3c723c */ /* 0x050fe8000004183c */
[C---:B------:R-:W-:Y:S01]  /*10990*/  FMUL.FTZ R67, R2.reuse, R67 ;  /* 0x0000004302437220 */ /* 0x040fe20000410000 */
[----:B------:R-:W-:Y:S01]  /*109a0*/  MUFU.EX2 R190, R190 ;  /* 0x000000be00be7308 */ /* 0x000fe20000000800 */
        /* <DEDUP_REMOVED lines=84> */
[----:B------:R-:W-:Y:S03]  /*10ef0*/  FMUL.FTZ R129, R3, R129 ;  /* 0x0000008103817220 */ /* 0x000fe60000410000 */
[C---:B-1----:R-:W-:Y:S03]  /*10f00*/  HMMA.16816.F32.BF16 R124, R12.reuse, R16, R124 ;  /* 0x000000100c7c723c */ /* 0x042fe6000004187c */
[C---:B------:R-:W-:Y:S02]  /*10f10*/  FMUL.FTZ R130, R2.reuse, R130 ;  /* 0x0000008202827220 */ /* 0x040fe40000410000 */
[----:B------:R-:W-:Y:S02]  /*10f20*/  FMUL.FTZ R131, R2, R131 ;  /* 0x0000008302837220 */ /* 0x000fe40000410000 */
[--C-:B------:R-:W-:Y:S02]  /*10f30*/  FFMA.FTZ R251, R252, c[0x0][0x2d0], -R183.reuse ;  /* 0x0000b400fcfb7a23 */ /* 0x100fe400000108b7 */
[--C-:B------:R-:W-:Y:S03]  /*10f40*/  FFMA.FTZ R250, R250, c[0x0][0x2d0], -R183.reuse ;  /* 0x0000b400fafa7a23 */ /* 0x100fe600000108b7 */
[----:B------:R-:W-:Y:S01]  /*10f50*/  HMMA.16816.F32.BF16 R128, R12, R18, R128 ;  /* 0x000000120c80723c */ /* 0x000fe20000041880 */
[----:B------:R-:W1:Y:S01]  /*10f60*/  LDSM.16.MT88.4 R16, [R220+0x900] ;  /* 0x00090000dc10783b */ /* 0x000e620000004200 */
[----:B------:R-:W1:Y:S01]  /*10f70*/  MUFU.EX2 R251, R251 ;  /* 0x000000fb00fb7308 */ /* 0x000e620000000800 */
[--C-:B------:R-:W-:Y:S02]  /*10f80*/  FFMA.FTZ R202, R202, c[0x0][0x2d0], -R183.reuse ;  /* 0x0000b400caca7a23 */ /* 0x100fe400000108b7 */
[--C-:B------:R-:W-:Y:S02]  /*10f90*/  FFMA.FTZ R200, R200, c[0x0][0x2d0], -R183.reuse ;  /* 0x0000b400c8c87a23 */ /* 0x100fe400000108b7 */
[----:B------:R-:W-:Y:S01]  /*10fa0*/  F2FP.BF16.PACK_AB R12, R192, R191 ;  /* 0x000000bfc00c723e */ /* 0x000fe200000010ff */
[--C-:B------:R-:W-:Y:S01]  /*10fb0*/  FFMA.FTZ R185, R186, c[0x0][0x2d0], -R183.reuse ;  /* 0x0000b400bab97a23 */ /* 0x100fe200000108b7 */
[----:B---3--:R-:W-:Y:S03]  /*10fc0*/  F2FP.BF16.PACK_AB R14, R194, R193 ;  /* 0x000000c1c20e723e */ /* 0x008fe600000010ff */
[----:B------:R-:W-:Y:S01]  /*10fd0*/  F2FP.BF16.PACK_AB R13, R196, R195 ;  /* 0x000000c3c40d723e */ /* 0x000fe200000010ff */
[----:B------:R-:W3:Y:S01]  /*10fe0*/  MUFU.EX2 R250, R250 ;  /* 0x000000fa00fa7308 */ /* 0x000ee20000000800 */
[----:B-----5:R-:W-:Y:S01]  /*10ff0*/  F2FP.BF16.PACK_AB R15, R198, R197 ;  /* 0x000000c5c60f723e */ /* 0x020fe200000010ff */
[--C-:B------:R-:W-:Y:S02]  /*11000*/  FFMA.FTZ R184, R184, c[0x0][0x2d0], -R183.reuse ;  /* 0x0000b400b8b87a23 */ /* 0x100fe400000108b7 */
[--C-:B------:R-:W-:Y:S02]  /*11010*/  FFMA.FTZ R182, R182, c[0x0][0x2d0], -R183.reuse ;  /* 0x0000b400b6b67a23 */ /* 0x100fe400000108b7 */
[----:B------:R-:W-:Y:S02]  /*11020*/  FFMA.FTZ R183, R9, c[0x0][0x2d0], -R183 ;  /* 0x0000b40009b77a23 */ /* 0x000fe400000108b7 */
[C---:B----4-:R-:W-:Y:S02]  /*11030*/  HMMA.16816.F32.BF16 R4, R12.reuse, R20, R4 ;  /* 0x000000140c04723c */ /* 0x050fe40000041804 */
[----:B------:R-:W4:Y:S01]  /*11040*/  MUFU.EX2 R202, R202 ;  /* 0x000000ca00ca7308 */ /* 0x000f220000000800 */
[----:B------:R-:W-:Y:S02]  /*11050*/  FFMA.FTZ R176, R3, R240, R176 ;  /* 0x000000f003b07223 */ /* 0x000fe400000100b0 */
[----:B------:R-:W-:Y:S02]  /*11060*/  FFMA.FTZ R181, R2, R239, R181 ;  /* 0x000000ef02b57223 */ /* 0x000fe400000100b5 */
[----:B------:R-:W-:Y:S01]  /*11070*/  FADD.FTZ R11, R11, R176 ;  /* 0x000000b00b0b7221 */ /* 0x000fe20000010000 */
[C---:B------:R-:W-:Y:S01]  /*11080*/  HMMA.16816.F32.BF16 R132, R12.reuse, R22, R132 ;  /* 0x000000160c84723c */ /* 0x040fe20000041884 */
[----:B------:R-:W5:Y:S03]  /*11090*/  LDSM.16.MT88.4 R20, [R220+0x2900] ;  /* 0x00290000dc14783b */ /* 0x000f660000004200 */
[----:B------:R-:W1:Y:S01]  /*110a0*/  MUFU.EX2 R200, R200 ;  /* 0x000000c800c87308 */ /* 0x000e620000000800 */
[----:B------:R-:W-:Y:S02]  /*110b0*/  FADD.FTZ R180, R180, R181 ;  /* 0x000000b5b4b47221 */ /* 0x000fe40000010000 */
[----:B------:R-:W-:Y:S01]  /*110c0*/  FADD.FTZ R10, R10, R11 ;  /* 0x0000000b0a0a7221 */ /* 0x000fe20000010000 */
[C---:B--2---:R-:W-:Y:S04]  /*110d0*/  HMMA.16816.F32.BF16 R136, R12.reuse, R24, R136 ;  /* 0x000000180c88723c */ /* 0x044fe80000041888 */
[----:B------:R-:W-:Y:S02]  /*110e0*/  FADD.FTZ R179, R179, R180 ;  /* 0x000000b4b3b37221 */ /* 0x000fe40000010000 */
[----:B------:R-:W-:Y:S01]  /*110f0*/  MUFU.EX2 R185, R185 ;  /* 0x000000b900b97308 */ /* 0x000fe20000000800 */
[----:B------:R-:W-:Y:S01]  /*11100*/  FADD.FTZ R10, R177, R10 ;  /* 0x0000000ab10a7221 */ /* 0x000fe20000010000 */
[C---:B------:R-:W-:Y:S01]  /*11110*/  HMMA.16816.F32.BF16 R140, R12.reuse, R26, R140 ;  /* 0x0000001a0c8c723c */ /* 0x040fe2000004188c */
[----:B------:R-:W2:Y:S03]  /*11120*/  LDSM.16.MT88.4 R24, [R221+0x4900] ;  /* 0x00490000dd18783b */ /* 0x000ea60000004200 */
[----:B------:R-:W-:Y:S02]  /*11130*/  FADD.FTZ R178, R178, R179 ;  /* 0x000000b3b2b27221 */ /* 0x000fe40000010000 */
[----:B------:R-:W-:Y:S02]  /*11140*/  FADD.FTZ R191, R191, R10 ;  /* 0x0000000abfbf7221 */ /* 0x000fe40000010000 */
[C---:B------:R-:W-:Y:S01]  /*11150*/  HMMA.16816.F32.BF16 R144, R12.reuse, R28, R144 ;  /* 0x0000001c0c90723c */ /* 0x040fe20000041890 */
[----:B------:R-:W2:Y:S03]  /*11160*/  MUFU.EX2 R184, R184 ;  /* 0x000000b800b87308 */ /* 0x000ea60000000800 */
[----:B------:R-:W-:Y:S02]  /*11170*/  FADD.FTZ R195, R195, R178 ;  /* 0x000000b2c3c37221 */ /* 0x000fe40000010000 */
[----:B------:R-:W-:Y:S02]  /*11180*/  FADD.FTZ R192, R192, R191 ;  /* 0x000000bfc0c07221 */ /* 0x000fe40000010000 */
[C---:B------:R-:W-:Y:S01]  /*11190*/  HMMA.16816.F32.BF16 R148, R12.reuse, R30, R148 ;  /* 0x0000001e0c94723c */ /* 0x040fe20000041894 */
[----:B------:R-:W-:Y:S02]  /*111a0*/  LDSM.16.MT88.4 R28, [R222+0x6900] ;  /* 0x00690000de1c783b */ /* 0x000fe40000004200 */
[----:B------:R-:W-:Y:S01]  /*111b0*/  MUFU.EX2 R182, R182 ;  /* 0x000000b600b67308 */ /* 0x000fe20000000800 */
[----:B------:R-:W-:Y:S02]  /*111c0*/  FADD.FTZ R196, R196, R195 ;  /* 0x000000c3c4c47221 */ /* 0x000fe40000010000 */
[----:B------:R-:W-:Y:S02]  /*111d0*/  FADD.FTZ R193, R193, R192 ;  /* 0x000000c0c1c17221 */ /* 0x000fe40000010000 */
[C---:B-1----:R-:W-:Y:S04]  /*111e0*/  HMMA.16816.F32.BF16 R152, R12.reuse, R16, R152 ;  /* 0x000000100c98723c */ /* 0x042fe80000041898 */
[----:B------:R-:W-:Y:S01]  /*111f0*/  FADD.FTZ R197, R197, R196 ;  /* 0x000000c4c5c57221 */ /* 0x000fe20000010000 */
[----:B------:R-:W1:Y:S01]  /*11200*/  MUFU.EX2 R183, R183 ;  /* 0x000000b700b77308 */ /* 0x000e620000000800 */
[----:B------:R-:W-:Y:S02]  /*11210*/  FADD.FTZ R2, R194, R193 ;  /* 0x000000c1c2027221 */ /* 0x000fe40000010000 */
        /* <DEDUP_REMOVED lines=8> */
[----:B------:R-:W-:Y:S03]  /*112a0*/  LDSM.16.MT88.4 R32, [R227+0x3100] ;  /* 0x00310000e320783b */ /* 0x000fe60000004200 */
[----:B---3--:R-:W-:Y:S02]  /*112b0*/  FADD.FTZ R3, R250, R3 ;  /* 0x00000003fa037221 */ /* 0x008fe40000010000 */
[----:B------:R-:W-:Y:S02]  /*112c0*/  FADD.FTZ R2, R201, R2 ;  /* 0x00000002c9027221 */ /* 0x000fe40000010000 */
[C---:B------:R-:W-:Y:S04]  /*112d0*/  HMMA.16816.F32.BF16 R44, R12.reuse, R160, R44 ;  /* 0x000000a00c2c723c */ /* 0x040fe8000004182c */
[----:B----4-:R-:W-:Y:S02]  /*112e0*/  FADD.FTZ R3, R202, R3 ;  /* 0x00000003ca037221 */ /* 0x010fe40000010000 */
[----:B------:R-:W-:Y:S02]  /*112f0*/  FADD.FTZ R2, R199, R2 ;  /* 0x00000002c7027221 */ /* 0x000fe40000010000 */
[C---:B------:R-:W-:Y:S01]  /*11300*/  HMMA.16816.F32.BF16 R48, R12.reuse, R162, R48 ;  /* 0x000000a20c30723c */ /* 0x040fe20000041830 */
[----:B------:R-:W-:Y:S07]  /*11310*/  LDSM.16.MT88.4 R160, [R222+0x3100] ;  /* 0x00310000dea0783b */ /* 0x000fee0000004200 */
[C---:B------:R-:W-:Y:S08]  /*11320*/  HMMA.16816.F32.BF16 R52, R12.reuse, R164, R52 ;  /* 0x000000a40c34723c */ /* 0x040ff00000041834 */
[C---:B------:R-:W-:Y:S01]  /*11330*/  HMMA.16816.F32.BF16 R56, R12.reuse, R166, R56 ;  /* 0x000000a60c38723c */ /* 0x040fe20000041838 */
[----:B------:R-:W-:Y:S07]  /*11340*/  LDSM.16.MT88.4 R164, [R222+0x5100] ;  /* 0x00510000dea4783b */ /* 0x000fee0000004200 */
[C---:B-----5:R-:W-:Y:S08]  /*11350*/  HMMA.16816.F32.BF16 R60, R12.reuse, R20, R60 ;  /* 0x000000140c3c723c */ /* 0x060ff0000004183c */
        /* <DEDUP_REMOVED lines=26> */
[----:B------:R-:W-:Y:S02]  /*11500*/  F2FP.BF16.PACK_AB R12, R203, R249 ;  /* 0x000000f9cb0c723e */ /* 0x000fe400000010ff */
[----:B------:R-:W-:Y:S03]  /*11510*/  F2FP.BF16.PACK_AB R14, R199, R201 ;  /* 0x000000c9c70e723e */ /* 0x000fe600000010ff */
[----:B------:R-:W-:Y:S02]  /*11520*/  F2FP.BF16.PACK_AB R13, R250, R251 ;  /* 0x000000fbfa0d723e */ /* 0x000fe400000010ff */
[C---:B------:R-:W-:Y:S01]  /*11530*/  F2FP.BF16.PACK_AB R15, R200.reuse, R202 ;  /* 0x000000cac80f723e */ /* 0x040fe200000010ff */
[----:B------:R-:W-:Y:S01]  /*11540*/  FADD.FTZ R200, R200, R3 ;  /* 0x00000003c8c87221 */ /* 0x000fe20000010000 */
[----:B------:R-:W-:Y:S05]  /*11550*/  MOV R3, R0 ;  /* 0x0000000000037202 */ /* 0x000fea0000000f00 */
        /* <DEDUP_REMOVED lines=16> */
[C---:B------:R-:W-:Y:S08]  /*11660*/  HMMA.16816.F32.BF16 R48, R12.reuse, R162, R48 ;  /* 0x000000a20c30723c */ /* 0x040ff00000041830 */
[C---:B---3--:R-:W-:Y:S08]  /*11670*/  HMMA.16816.F32.BF16 R52, R12.reuse, R20, R52 ;  /* 0x000000140c34723c */ /* 0x048ff00000041834 */
[C---:B------:R-:W-:Y:S01]  /*11680*/  HMMA.16816.F32.BF16 R56, R12.reuse, R22, R56 ;  /* 0x000000160c38723c */ /* 0x040fe20000041838 */
[----:B------:R-:W3:Y:S07]  /*11690*/  LDSM.16.MT88.4 R20, [R220+0x5100] ;  /* 0x00510000dc14783b */ /* 0x000eee0000004200 */
        /* <DEDUP_REMOVED lines=18> */
[C---:B------:R-:W-:Y:S08]  /*117c0*/  HMMA.16816.F32.BF16 R108, R12.reuse, R28, R108 ;  /* 0x0000001c0c6c723c */ /* 0x040ff0000004186c */
[C---:B------:R-:W-:Y:S01]  /*117d0*/  HMMA.16816.F32.BF16 R112, R12.reuse, R30, R112 ;  /* 0x0000001e0c70723c */ /* 0x040fe20000041870 */
[----:B------:R-:W4:Y:S07]  /*117e0*/  LDSM.16.MT88.4 R28, [R222+0x1900] ;  /* 0x00190000de1c783b */ /* 0x000f2e0000004200 */
[C---:B-1----:R-:W-:Y:S08]  /*117f0*/  HMMA.16816.F32.BF16 R116, R12.reuse, R16, R116 ;  /* 0x000000100c74723c */ /* 0x042ff00000041874 */
[C---:B------:R-:W-:Y:S01]  /*11800*/  HMMA.16816.F32.BF16 R120, R12.reuse, R18, R120 ;  /* 0x000000120c78723c */ /* 0x040fe20000041878 */
[----:B------:R-:W1:Y:S07]  /*11810*/  LDSM.16.MT88.4 R16, [R220+0x1900] ;  /* 0x00190000dc10783b */ /* 0x000e6e0000004200 */
[C---:B---3--:R-:W-:Y:S08]  /*11820*/  HMMA.16816.F32.BF16 R124, R12.reuse, R20, R124 ;  /* 0x000000140c7c723c */ /* 0x048ff0000004187c */
[----:B------:R-:W-:Y:S01]  /*11830*/  HMMA.16816.F32.BF16 R128, R12, R22, R128 ;  /* 0x000000160c80723c */ /* 0x000fe20000041880 */
[----:B------:R-:W-:Y:S06]  /*11840*/  LDSM.16.MT88.4 R20, [R222+0x3900] ;  /* 0x00390000de14783b */ /* 0x000fec0000004200 */
[----:B------:R-:W-:Y:S01]  /*11850*/  F2FP.BF16.PACK_AB R12, R188, R189 ;  /* 0x000000bdbc0c723e */ /* 0x000fe200000010ff */
[----:B------:R-:W-:Y:S01]  /*11860*/  FADD.FTZ R189, R189, R2 ;  /* 0x00000002bdbd7221 */ /* 0x000fe20000010000 */
[----:B------:R-:W-:Y:S03]  /*11870*/  F2FP.BF16.PACK_AB R14, R190, R187 ;  /* 0x000000bbbe0e723e */ /* 0x000fe600000010ff */
[----:B------:R-:W-:Y:S01]  /*11880*/  F2FP.BF16.PACK_AB R13, R184, R185 ;  /* 0x000000b9b80d723e */ /* 0x000fe200000010ff */
[----:B------:R-:W-:Y:S01]  /*11890*/  FADD.FTZ R185, R185, R200 ;  /* 0x000000c8b9b97221 */ /* 0x000fe20000010000 */
[----:B------:R-:W-:Y:S01]  /*118a0*/  F2FP.BF16.PACK_AB R15, R183, R182 ;  /* 0x000000b6b70f723e */ /* 0x000fe200000010ff */
[----:B------:R-:W-:Y:S01]  /*118b0*/  FADD.FTZ R188, R188, R189 ;  /* 0x000000bdbcbc7221 */ /* 0x000fe20000010000 */
[----:B------:R-:W-:Y:S01]  /*118c0*/  MOV R2, R8 ;  /* 0x0000000800027202 */ /* 0x000fe20000000f00 */
[----:B------:R-:W-:Y:S02]  /*118d0*/  FADD.FTZ R185, R184, R185 ;  /* 0x000000b9b8b97221 */ /* 0x000fe40000010000 */
[----:B------:R-:W-:Y:S02]  /*118e0*/  FADD.FTZ R187, R187, R188 ;  /* 0x000000bcbbbb7221 */ /* 0x000fe40000010000 */
[C---:B--2---:R-:W-:Y:S01]  /*118f0*/  HMMA.16816.F32.BF16 R160, R12.reuse, R24, R4 ;  /* 0x000000180ca0723c */ /* 0x044fe20000041804 */
[----:B------:R-:W2:Y:S02]  /*11900*/  LDSM.16.MT88.4 R4, [R227+0x3900] ;  /* 0x00390000e304783b */ /* 0x000ea40000004200 */
[----:B------:R-:W-:Y:S02]  /*11910*/  FADD.FTZ R182, R182, R185 ;  /* 0x000000b9b6b67221 */ /* 0x000fe40000010000 */
[----:B------:R-:W-:Y:S02]  /*11920*/  FADD.FTZ R240, R190, R187 ;  /* 0x000000bbbef07221 */ /* 0x000fe40000010000 */
[----:B------:R-:W-:Y:S01]  /*11930*/  FADD.FTZ R239, R183, R182 ;  /* 0x000000b6b7ef7221 */ /* 0x000fe20000010000 */
[C---:B------:R-:W-:Y:S01]  /*11940*/  HMMA.16816.F32.BF16 R132, R12.reuse, R26, R132 ;  /* 0x0000001a0c84723c */ /* 0x040fe20000041884 */
[----:B------:R-:W3:Y:S07]  /*11950*/  LDSM.16.MT88.4 R24, [R221+0x3900] ;  /* 0x00390000dd18783b */ /* 0x000eee0000004200 */
[C---:B----4-:R-:W-:Y:S08]  /*11960*/  HMMA.16816.F32.BF16 R136, R12.reuse, R28, R136 ;  /* 0x0000001c0c88723c */ /* 0x050ff00000041888 */
        /* <DEDUP_REMOVED lines=11> */
[C---:B------:R-:W-:Y:S08]  /*11a20*/  HMMA.16816.F32.BF16 R44, R12.reuse, R20, R44 ;  /* 0x000000140c2c723c */ /* 0x040ff0000004182c */
[C---:B------:R-:W-:Y:S01]  /*11a30*/  HMMA.16816.F32.BF16 R48, R12.reuse, R22, R48 ;  /* 0x000000160c30723c */ /* 0x040fe20000041830 */
[----:B------:R-:W1:Y:S07]  /*11a40*/  LDSM.16.MT88.4 R20, [R221+0x7900] ;  /* 0x00790000dd14783b */ /* 0x000e6e0000004200 */
[C---:B---3--:R-:W-:Y:S08]  /*11a50*/  HMMA.16816.F32.BF16 R52, R12.reuse, R24, R52 ;  /* 0x000000180c34723c */ /* 0x048ff00000041834 */
[C---:B------:R-:W-:Y:S08]  /*11a60*/  HMMA.16816.F32.BF16 R56, R12.reuse, R26, R56 ;  /* 0x0000001a0c38723c */ /* 0x040ff00000041838 */
[C---:B----4-:R-:W-:Y:S08]  /*11a70*/  HMMA.16816.F32.BF16 R60, R12.reuse, R28, R60 ;  /* 0x0000001c0c3c723c */ /* 0x050ff0000004183c */
[C---:B------:R-:W-:Y:S08]  /*11a80*/  HMMA.16816.F32.BF16 R64, R12.reuse, R30, R64 ;  /* 0x0000001e0c40723c */ /* 0x040ff00000041840 */
[C---:B------:R-:W-:Y:S08]  /*11a90*/  HMMA.16816.F32.BF16 R68, R12.reuse, R164, R68 ;  /* 0x000000a40c44723c */ /* 0x040ff00000041844 */
[C---:B------:R-:W-:Y:S08]  /*11aa0*/  HMMA.16816.F32.BF16 R72, R12.reuse, R166, R72 ;  /* 0x000000a60c48723c */ /* 0x040ff00000041848 */
[C---:B------:R-:W-:Y:S08]  /*11ab0*/  HMMA.16816.F32.BF16 R76, R12.reuse, R168, R76 ;  /* 0x000000a80c4c723c */ /* 0x040ff0000004184c */
[C---:B------:R-:W-:Y:S08]  /*11ac0*/  HMMA.16816.F32.BF16 R80, R12.reuse, R170, R80 ;  /* 0x000000aa0c50723c */ /* 0x040ff00000041850 */
[C---:B-----5:R-:W-:Y:S08]  /*11ad0*/  HMMA.16816.F32.BF16 R84, R12.reuse, R32, R84 ;  /* 0x000000200c54723c */ /* 0x060ff00000041854 */
[C---:B------:R-:W-:Y:S08]  /*11ae0*/  HMMA.16816.F32.BF16 R88, R12.reuse, R34, R88 ;  /* 0x000000220c58723c */ /* 0x040ff00000041858 */
[C---:B------:R-:W-:Y:S08]  /*11af0*/  HMMA.16816.F32.BF16 R92, R12.reuse, R172, R92 ;  /* 0x000000ac0c5c723c */ /* 0x040ff0000004185c */
[C---:B------:R-:W-:Y:S08]  /*11b00*/  HMMA.16816.F32.BF16 R96, R12.reuse, R174, R96 ;  /* 0x000000ae0c60723c */ /* 0x040ff00000041860 */
[C---:B-1----:R-:W-:Y:S08]  /*11b10*/  HMMA.16816.F32.BF16 R100, R12.reuse, R16, R100 ;  /* 0x000000100c64723c */ /* 0x042ff00000041864 */
[C---:B------:R-:W-:Y:S01]  /*11b20*/  HMMA.16816.F32.BF16 R104, R12.reuse, R18, R104 ;  /* 0x000000120c68723c */ /* 0x040fe20000041868 */
[----:B------:R-:W1:Y:S07]  /*11b30*/  LDSM.16.MT88.4 R16, [R220+0x7900] ;  /* 0x00790000dc10783b */ /* 0x000e6e0000004200 */
[C---:B--2---:R-:W-:Y:S08]  /*11b40*/  HMMA.16816.F32.BF16 R108, R12.reuse, R4, R108 ;  /* 0x000000040c6c723c */ /* 0x044ff0000004186c */
[C---:B------:R-:W-:Y:S08]  /*11b50*/  HMMA.16816.F32.BF16 R112, R12.reuse, R6, R112 ;  /* 0x000000060c70723c */ /* 0x040ff00000041870 */
[C---:B------:R-:W-:Y:S08]  /*11b60*/  HMMA.16816.F32.BF16 R116, R12.reuse, R20, R116 ;  /* 0x000000140c74723c */ /* 0x040ff00000041874 */
[C---:B------:R-:W-:Y:S08]  /*11b70*/  HMMA.16816.F32.BF16 R120, R12.reuse, R22, R120 ;  /* 0x000000160c78723c */ /* 0x040ff00000041878 */
[C---:B-1----:R-:W-:Y:S08]  /*11b80*/  HMMA.16816.F32.BF16 R124, R12.reuse, R16, R124 ;  /* 0x000000100c7c723c */ /* 0x042ff0000004187c */
[----:B------:R-:W-:Y:S01]  /*11b90*/  HMMA.16816.F32.BF16 R128, R12, R18, R128 ;  /* 0x000000120c80723c */ /* 0x000fe20000041880 */
[----:B------:R-:W-:-:S07]  /*11ba0*/  @P0 BRA `(.L_x_5271) ;  /* 0xffffc0a000000947 */ /* 0x000fce000383ffff */
.L_x_5261:
        /* <DEDUP_REMOVED lines=17> */
[----:B------:R-:W2:Y:S08]  /*11cc0*/  @P1 MUFU.LG2 R6, R6 ;  /* 0x0000000600061308 */ /* 0x000eb00000000c00 */
[----:B------:R-:W3:Y:S01]  /*11cd0*/  @P0 MUFU.LG2 R9, R5 ;  /* 0x0000000500090308 */ /* 0x000ee20000000c00 */
[C---:B-1----:R-:W-:Y:S02]  /*11ce0*/  FMUL.FTZ R160, R2.reuse, R160 ;  /* 0x000000a002a07220 */ /* 0x042fe40000410000 */
[----:B------:R-:W-:-:S02]  /*11cf0*/  FMUL.FTZ R161, R2, R161 ;  /* 0x000000a102a17220 */ /* 0x000fc40000410000 */
[C---:B------:R-:W-:Y:S02]  /*11d00*/  FMUL.FTZ R132, R2.reuse, R132 ;  /* 0x0000008402847220 */ /* 0x040fe40000410000 */
[----:B------:R-:W-:Y:S01]  /*11d10*/  FMUL.FTZ R133, R2, R133 ;  /* 0x0000008502857220 */ /* 0x000fe20000410000 */
[----:B------:R1:W4:Y:S01]  /*11d20*/  @P0 MUFU.RCP R4, R5 ;  /* 0x0000000500040308 */ /* 0x0003220000001000 */
[----:B--2---:R-:W-:Y:S02]  /*11d30*/  @P1 FMUL.FTZ R11, R6, 0.69314718246459960938 ;  /* 0x3f317218060b1820 */ /* 0x004fe40000410000 */
[----:B------:R-:W-:Y:S02]  /*11d40*/  @P1 FMUL.FTZ R6, R10, c[0x0][0x2d0] ;  /* 0x0000b4000a061a20 */ /* 0x000fe40000410000 */
[C---:B------:R-:W-:Y:S02]  /*11d50*/  FMUL.FTZ R136, R2.reuse, R136 ;  /* 0x0000008802887220 */ /* 0x040fe40000410000 */
[----:B------:R-:W-:-:S02]  /*11d60*/  FMUL.FTZ R137, R2, R137 ;  /* 0x0000008902897220 */ /* 0x000fc40000410000 */
[----:B---3--:R-:W-:Y:S02]  /*11d70*/  @P0 FMUL.FTZ R10, R9, 0.69314718246459960938 ;  /* 0x3f317218090a0820 */ /* 0x008fe40000410000 */
[----:B------:R-:W-:Y:S02]  /*11d80*/  @P0 FMUL.FTZ R9, R12, c[0x0][0x2d0] ;  /* 0x0000b4000c090a20 */ /* 0x000fe40000410000 */
[C---:B------:R-:W-:Y:S02]  /*11d90*/  FMUL.FTZ R140, R2.reuse, R140 ;  /* 0x0000008c028c7220 */ /* 0x040fe40000410000 */
[C---:B------:R-:W-:Y:S01]  /*11da0*/  FMUL.FTZ R141, R2.reuse, R141 ;  /* 0x0000008d028d7220 */ /* 0x040fe20000410000 */
[----:B-1----:R-:W-:Y:S01]  /*11db0*/  MOV R5, 0xff800000 ;  /* 0xff80000000057802 */ /* 0x002fe20000000f00 */
        /* <DEDUP_REMOVED lines=122> */
.L_x_5223:
        /* <DEDUP_REMOVED lines=310> */
.L_x_5274:
[----:B------:R-:W-:Y:S05]  /*138c0*/  BSYNC B0 ;  /* 0x0000000000007941 */ /* 0x000fea0003800000 */
.L_x_5273:
        /* <DEDUP_REMOVED lines=195> */
.L_x_5272:
        /* <DEDUP_REMOVED lines=50> */
.L_x_5275:
        /* <DEDUP_REMOVED lines=14> */
.L_x_6605:


//--------------------- .text._ZN7cutlass13device_kernelIN5flash19enable_sm80_to_sm89INS1_16FlashAttnFwdSm80INS1_25CollectiveMainloopFwdSm80ILi8ELi1ELb0EN4cute5tupleIJNS5_1CILi128EEENS7_ILi64EEENS7_ILi256EEEEEELi256ENS_10bfloat16_tEfNS_4arch4Sm80ELb0ELb1ELb0ELb1ELb1ELb0ELb1ELb1EEENS1_21CollectiveEpilogueFwdINS6_IJS8_SA_S9_EEENS6_IJNS7_ILi1EEESI_SI_EEESC_SE_Li256ELb1ELb1ELb1ELb0EEENS1_36VarlenDynamicPersistentTileSchedulerILi128ELi64ELi256ELi256ELb1ELb1ELb0ELb1ELb0ELb1EEEEEEEEEvNT_6ParamsE --------------------------
	.section	.text._ZN7cutlass13device_kernelIN5flash19enable_sm80_to_sm89INS1_16FlashAttnFwdSm80INS1_25CollectiveMainloopFwdSm80ILi8ELi1ELb0EN4cute5tupleIJNS5_1CILi128EEENS7_ILi64EEENS7_ILi256EEEEEELi256ENS_10bfloat16_tEfNS_4arch4Sm80ELb0ELb1ELb0ELb1ELb1ELb0ELb1ELb1EEENS1_21CollectiveEpilogueFwdINS6_IJS8_SA_S9_EEENS6_IJNS7_ILi1EEESI_SI_EEESC_SE_Li256ELb1ELb1ELb1ELb0EEENS1_36VarlenDynamicPersistentTileSchedulerILi128ELi64ELi256ELi256ELb1ELb1ELb0ELb1ELb0ELb1EEEEEEEEEvNT_6ParamsE,"ax",@progbits
	.sectioninfo	@"SHI_REGISTERS=255"
	.align	128
.text._ZN7cutlass13device_kernelIN5flash19enable_sm80_to_sm89INS1_16FlashAttnFwdSm80INS1_25CollectiveMainloopFwdSm80ILi8ELi1ELb0EN4cute5tupleIJNS5_1CILi128EEENS7_ILi64EEENS7_ILi256EEEEEELi256ENS_10bfloat16_tEfNS_4arch4Sm80ELb0ELb1ELb0ELb1ELb1ELb0ELb1ELb1EEENS1_21CollectiveEpilogueFwdINS6_IJS8_SA_S9_EEENS6_IJNS7_ILi1EEESI_SI_EEESC_SE_Li256ELb1ELb1ELb1ELb0EEENS1_36VarlenDynamicPersistentTileSchedulerILi128ELi64ELi256ELi256ELb1ELb1ELb0ELb1ELb0ELb1EEEEEEEEEvNT_6ParamsE:
        .type           _ZN7cutlass13device_kernelIN5flash19enable_sm80_to_sm89INS1_16FlashAttnFwdSm80INS1_25CollectiveMainloopFwdSm80ILi8ELi1ELb0EN4cute5tupleIJNS5_1CILi128EEENS7_ILi64EEENS7_ILi256EEEEEELi256ENS_10bfloat16_tEfNS_4arch4Sm80ELb0ELb1ELb0ELb1ELb1ELb0ELb1ELb1EEENS1_21CollectiveEpilogueFwdINS6_IJS8_SA_S9_EEENS6_IJNS7_ILi1EEESI_SI_EEESC_SE_Li256ELb1ELb1ELb1ELb0EEENS1_36VarlenDynamicPersistentTileSchedulerILi128ELi64ELi256ELi256ELb1ELb1ELb0ELb1ELb0ELb1EEEEEEEEEvNT_6ParamsE,@function
        .size           _ZN7cutlass13device_kernelIN5flash19enable_sm80_to_sm89INS1_16FlashAttnFwdSm80INS1_25CollectiveMainloopFwdSm80ILi8ELi1ELb0EN4cute5tupleIJNS5_1CILi128EEENS7_ILi64EEENS7_ILi256EEEEEELi256ENS_10bfloat16_tEfNS_4arch4Sm80ELb0ELb1ELb0ELb1ELb1ELb0ELb1ELb1EEENS1_21CollectiveEpilogueFwdINS6_IJS8_SA_S9_EEENS6_IJNS7_ILi1EEESI_SI_EEESC_SE_Li256ELb1ELb1ELb1ELb0EEENS1_36VarlenDynamicPersistentTileSchedulerILi128ELi64ELi256ELi256ELb1ELb1ELb0ELb1ELb0ELb1EEEEEEEEEvNT_6ParamsE,(.L_x_6606 - _ZN7cutlass13device_kernelIN5flash19enable_sm80_to_sm89INS1_16FlashAttnFwdSm80INS1_25CollectiveMainloopFwdSm80ILi8ELi1ELb0EN4cute5tupleIJNS5_1CILi128EEENS7_ILi64EEENS7_ILi256EEEEEELi256ENS_10bfloat16_tEfNS_4arch4Sm80ELb0ELb1ELb0ELb1ELb1ELb0ELb1ELb1EEENS1_21CollectiveEpilogueFwdINS6_IJS8_SA_S9_EEENS6_IJNS7_ILi1EEESI_SI_EEESC_SE_Li256ELb1ELb1ELb1ELb0EEENS1_36VarlenDynamicPersistentTileSchedulerILi128ELi64ELi256ELi256ELb1ELb1ELb0ELb1ELb0ELb1EEEEEEEEEvNT_6ParamsE)
        .other          _ZN7cutlass13device_kernelIN5flash19enable_sm80_to_sm89INS1_16FlashAttnFwdSm80INS1_25CollectiveMainloopFwdSm80ILi8ELi1ELb0EN4cute5tupleIJNS5_1CILi128EEENS7_ILi64EEENS7_ILi256EEEEEELi256ENS_10bfloat16_tEfNS_4arch4Sm80ELb0ELb1ELb0ELb1ELb1ELb0ELb1ELb1EEENS1_21CollectiveEpilogueFwdINS6_IJS8_SA_S9_EEENS6_IJNS7_ILi1EEESI_SI_EEESC_SE_Li256ELb1ELb1ELb1ELb0EEENS1_36VarlenDynamicPersistentTileSchedulerILi128ELi64ELi256ELi256ELb1ELb1ELb0ELb1ELb0ELb1EEEEEEEEEvNT_6ParamsE,@"STO_CUDA_ENTRY STV_DEFAULT"
_ZN7cutlass13device_kernelIN5flash19enable_sm80_to_sm89INS1_16FlashAttnFwdSm80INS1_25CollectiveMainloopFwdSm80ILi8ELi1ELb0EN4cute5tupleIJNS5_1CILi128EEENS7_ILi64EEENS7_ILi256EEEEEELi256ENS_10bfloat16_tEfNS_4arch4Sm80ELb0ELb1ELb0ELb1ELb1ELb0ELb1ELb1EEENS1_21CollectiveEpilogueFwdINS6_IJS8_SA_S9_EEENS6_IJNS7_ILi1EEESI_SI_EEESC_SE_Li256ELb1ELb1ELb1ELb0EEENS1_36VarlenDynamicPersistentTileSchedulerILi128ELi64ELi256ELi256ELb1ELb1ELb0ELb1ELb0ELb1EEEEEEEEEvNT_6ParamsE:
        /* <DEDUP_REMOVED lines=52> */
.L_x_5281:
        /* <DEDUP_REMOVED lines=16> */
.L_x_5457:
        /* <DEDUP_REMOVED lines=16> */
.L_x_5458:
[----:B---3--:R-:W-:-:S05]  /*0540*/  IMAD R0, R0, c[0x0][0x538], RZ ;  /* 0x00014e0000007a24 */ /* 0x008fca00078e02ff */
[----:B------:R-:W-:-:S04]  /*0550*/  IADD3 R6, R0, R6, RZ ;  /* 0x0000000600067210 */ /* 0x000fc80007ffe0ff */
[----:B------:R-:W-:-:S13]  /*0560*/  ISETP.GT.AND P0, PT, R6, UR4, PT ;  /* 0x0000000406007c0c */ /* 0x000fda000bf04270 */
[----:B-12---:R-:W-:Y:S05]  /*0570*/  @!P0 BRA `(.L_x_5281) ;  /* 0xfffffdc000008947 */ /* 0x006fea000383ffff */
.L_x_5277:
[----:B------:R-:W-:-:S05]  /*0580*/  IADD3 R10, -R0, R6, RZ ;  /* 0x00000006000a7210 */ /* 0x000fca0007ffe1ff */
[----:B------:R-:W-:-:S05]  /*0590*/  IMAD R0, R4, c[0x0][0x538], R10 ;  /* 0x00014e0004007a24 */ /* 0x000fca00078e020a */
[----:B------:R-:W-:Y:S01]  /*05a0*/  ISETP.GT.AND P0, PT, R0, UR4, PT ;  /* 0x0000000400007c0c */ /* 0x000fe2000bf04270 */
[----:B------:R-:W-:-:S12]  /*05b0*/  BRA.DIV ~URZ, `(.L_x_5282) ;  /* 0x00018f727f007947 */ /* 0x000fd8000b800000 */
[----:B------:R-:W-:-:S04]  /*05c0*/  VOTE.ANY R6, PT, !P0 ;  /* 0x0000000000067806 */ /* 0x000fc800040e0100 */
.L_x_5459:
[----:B------:R-:W1:Y:S02]  /*05d0*/  POPC R0, R6 ;  /* 0x0000000600007309 */ /* 0x000e640000000000 */
[----:B-12---:R-:W-:Y:S01]  /*05e0*/  IADD3 R251, R0, R7, RZ ;  /* 0x0000000700fb7210 */ /* 0x006fe20007ffe0ff */
[----:B------:R-:W-:Y:S05]  /*05f0*/  BRA.DIV ~URZ, `(.L_x_5283) ;  /* 0x00018f827f007947 */ /* 0x000fea000b800000 */
[----:B------:R1:W2:Y:S01]  /*0600*/  SHFL.IDX PT, R12, R9, R0, 0x1f ;  /* 0x00001f00090c7589 */ /* 0x0002a200000e0000 */
[----:B------:R-:W-:-:S03]  /*0610*/  MOV R5, RZ ;  /* 0x000000ff00057202 */ /* 0x000fc60000000f00 */
[----:B------:R1:W3:Y:S04]  /*0620*/  SHFL.IDX PT, R9, R8, R0, 0x1f ;  /* 0x00001f0008097589 */ /* 0x0002e800000e0000 */
.L_x_5460:
[----:B------:R-:W-:Y:S01]  /*0630*/  ISETP.NE.AND P0, PT, R6, RZ, PT ;  /* 0x000000ff0600720c */ /* 0x000fe20003f05270 */
[----:B------:R-:W-:-:S12]  /*0640*/  BSSY B0, `(.L_x_5284) ;  /* 0x0000005000007945 */ /* 0x000fd80003800000 */
[----:B------:R-:W-:Y:S05]  /*0650*/  @!P0 BRA `(.L_x_5285) ;  /* 0x0000003000008947 */ /* 0x000fea0003800000 */
[----:B-1----:R-:W-:Y:S01]  /*0660*/  IADD3 R0, R0, -0x1, RZ ;  /* 0xffffffff00007810 */ /* 0x002fe20007ffe0ff */
[----:B------:R-:W-:Y:S05]  /*0670*/  BRA.DIV ~URZ, `(.L_x_5286) ;  /* 0x00018fe27f007947 */ /* 0x000fea000b800000 */
[----:B------:R1:W4:Y:S02]  /*0680*/  SHFL.IDX PT, R5, R4, R0, 0x1f ;  /* 0x00001f0004057589 */ /* 0x00032400000e0000 */
.L_x_5285:
[----:B------:R-:W-:Y:S05]  /*0690*/  BSYNC B0 ;  /* 0x0000000000007941 */ /* 0x000fea0003800000 */
.L_x_5284:
        /* <DEDUP_REMOVED lines=67> */
.L_x_5288:
        /* <DEDUP_REMOVED lines=68> */
.L_x_5289:
[----:B------:R-:W-:Y:S05]  /*0f10*/  BSYNC B0 ;  /* 0x0000000000007941 */ /* 0x000fea0003800000 */
.L_x_5287:
[----:B------:R-:W-:-:S04]  /*0f20*/  LOP3.LUT R0, RZ, R0, RZ, 0x33, !PT ;  /* 0x00000000ff007212 */ /* 0x000fc800078e33ff */
[----:B------:R-:W-:Y:S01]  /*0f30*/  IADD3 R249, R0, R12, RZ ;  /* 0x0000000c00f97210 */ /* 0x000fe20007ffe0ff */
[----:B------:R-:W-:Y:S05]  /*0f40*/  BRA `(.L_x_5290) ;  /* 0x0000004000007947 */ /* 0x000fea0003800000 */
.L_x_5278:
[----:B--2---:R-:W-:Y:S01]  /*0f50*/  IMAD.MOV.U32 R249, RZ, RZ, RZ ;  /* 0x000000fffff97224 */ /* 0x004fe200078e00ff */
[----:B------:R-:W-:Y:S01]  /*0f60*/  MOV R250, RZ ;  /* 0x000000ff00fa7202 */ /* 0x000fe20000000f00 */
[----:B------:R-:W-:Y:S01]  /*0f70*/  IMAD.U32 R248, RZ, RZ, UR4 ;  /* 0x00000004fff87e24 */ /* 0x000fe2000f8e00ff */
[----:B------:R-:W-:Y:S02]  /*0f80*/  MOV R251, c[0x0][0x53c] ;  /* 0x00014f0000fb7a02 */ /* 0x000fe40000000f00 */
.L_x_5290:
[----:B------:R-:W-:Y:S01]  /*0f90*/  ISETP.NE.AND P0, PT, R13, RZ, PT ;  /* 0x000000ff0d00720c */ /* 0x000fe20003f05270 */
[----:B------:R-:W-:-:S12]  /*0fa0*/  WARPSYNC 0xffffffff ;  /* 0xffffffff00007948 */ /* 0x000fd80003800000 */
[----:B------:R1:W-:Y:S04]  /*0fb0*/  @!P0 STS.128 [0x20100], R248 ;  /* 0x020100f8ff008388 */ /* 0x0003e80000000c00 */
[----:B------:R-:W-:Y:S06]  /*0fc0*/  BAR.ARV 0x5, 0x100 ;  /* 0x0144000000007b1d */ /* 0x000fec0000002000 */
.L_x_5276:
        /* <DEDUP_REMOVED lines=143> */
[----:B------:R-:W-:Y:S01]  /*18c0*/  IMAD.IADD R205, R2, 0x1, R204 ;  /* 0x0000000102cd7824 */ /* 0x000fe200078e02cc */
[----:B------:R-:W-:Y:S01]  /*18d0*/  IADD3 R37, R231, 0x18, RZ ;  /* 0x00000018e7257810 */ /* 0x000fe20007ffe0ff */
[----:B------:R-:W-:Y:S01]  /*18e0*/  IMAD.IADD R2, R5, 0x1, R6 ;  /* 0x0000000105027824 */ /* 0x000fe200078e0206 */
[C---:B------:R-:W-:Y:S01]  /*18f0*/  IADD3 R35, R231.reuse, 0x28, RZ ;  /* 0x00000028e7237810 */ /* 0x040fe20007ffe0ff */
[----:B------:R-:W-:Y:S01]  /*1900*/  IMAD.IADD R211, R208, 0x1, R0 ;  /* 0x00000001d0d37824 */ /* 0x000fe200078e0200 */
        /* <DEDUP_REMOVED lines=42> */
.L_x_5456:
        /* <DEDUP_REMOVED lines=22> */
.L_x_5291:
[----:B------:R-:W-:-:S04]  /*1d10*/  ISETP.NE.U32.AND P0, PT, RZ, c[0x0][0x368], PT ;  /* 0x0000da00ff007a0c */ /* 0x000fc80003f05070 */
[----:B------:R-:W-:-:S13]  /*1d20*/  ISETP.NE.AND.EX P0, PT, RZ, c[0x0][0x36c], PT, P0 ;  /* 0x0000db00ff007a0c */ /* 0x000fda0003f05300 */
[----:B------:R-:W-:Y:S05]  /*1d30*/  @!P0 BRA `(.L_x_5292) ;  /* 0x0000003000008947 */ /* 0x000fea0003800000 */
[----:B-1----:R-:W-:-:S05]  /*1d40*/  IMAD.WIDE R2, R251, R13, c[0x0][0x368] ;  /* 0x0000da00fb027625 */ /* 0x002fca00078e020d */
[----:B------:R1:W5:Y:S01]  /*1d50*/  LDG.E R0, [R2.64] ;  /* 0x0000000602007981 */ /* 0x000362000c1e1900 */
[----:B------:R-:W-:Y:S05]  /*1d60*/  BRA `(.L_x_5293) ;  /* 0x0000008000007947 */ /* 0x000fea0003800000 */
.L_x_5292:
        /* <DEDUP_REMOVED lines=8> */
.L_x_5293:
        /* <DEDUP_REMOVED lines=30> */
.L_x_5296:
[----:B------:R-:W-:-:S13]  /*1fd0*/  ISETP.NE.AND P0, PT, R7, 0x1, PT ;  /* 0x000000010700780c */ /* 0x000fda0003f05270 */
[----:B------:R-:W-:-:S05]  /*1fe0*/  @P0 IMAD.HI.U32 R0, R2, c[0x0][0x330], RZ ;  /* 0x0000cc0002000a27 */ /* 0x000fca00078e00ff */
[----:B------:R-:W-:Y:S02]  /*1ff0*/  @P0 SHF.R.U32.HI R2, RZ, c[0x0][0x334], R0 ;  /* 0x0000cd00ff020a19 */ /* 0x000fe40000011600 */
.L_x_5297:
[----:B------:R-:W-:Y:S05]  /*2000*/  BSYNC B0 ;  /* 0x0000000000007941 */ /* 0x000fea0003800000 */
.L_x_5295:
[----:B------:R-:W-:-:S05]  /*2010*/  IMAD R2, R2, R7, c[0x0][0x32c] ;  /* 0x0000cb0002027624 */ /* 0x000fca00078e0207 */
[----:B------:R-:W-:-:S04]  /*2020*/  IMNMX R3, R3, R2, PT ;  /* 0x0000000203037217 */ /* 0x000fc80003800200 */
.L_x_5294:
        /* <DEDUP_REMOVED lines=25> */
.L_x_5300:
[----:B------:R-:W-:-:S13]  /*21c0*/  ISETP.NE.AND P0, PT, R7, 0x1, PT ;  /* 0x000000010700780c */ /* 0x000fda0003f05270 */
[----:B------:R-:W-:-:S05]  /*21d0*/  @P0 IMAD.HI.U32 R3, R0, c[0x0][0x330], RZ ;  /* 0x0000cc0000030a27 */ /* 0x000fca00078e00ff */
[----:B------:R-:W-:Y:S02]  /*21e0*/  @P0 SHF.R.U32.HI R0, RZ, c[0x0][0x334], R3 ;  /* 0x0000cd00ff000a19 */ /* 0x000fe40000011603 */
.L_x_5301:
[----:B------:R-:W-:Y:S05]  /*21f0*/  BSYNC B0 ;  /* 0x0000000000007941 */ /* 0x000fea0003800000 */
.L_x_5299:
[----:B------:R-:W-:-:S05]  /*2200*/  IMAD R0, R0, c[0x0][0x32c], RZ ;  /* 0x0000cb0000007a24 */ /* 0x000fca00078e02ff */
[----:B------:R-:W-:-:S04]  /*2210*/  IMNMX R2, R2, R0, !PT ;  /* 0x0000000002027217 */ /* 0x000fc80007800200 */
.L_x_5298:
        /* <DEDUP_REMOVED lines=46> */
.L_x_5303:
[----:B------:R-:W-:Y:S05]  /*2500*/  BSYNC B0 ;  /* 0x0000000000007941 */ /* 0x000fea0003800000 */
.L_x_5302:
        /* <DEDUP_REMOVED lines=95> */
[C---:B------:R-:W-:Y:S01]  /*2b00*/  IMAD.WIDE.U32 R2, R4.reuse, c[0x0][0x1c0], R2 ;  /* 0x0000700004027a25 */ /* 0x040fe200078e0002 */
        /* <DEDUP_REMOVED lines=20> */
.L_x_5461:
[----:B------:R-:W-:Y:S05]  /*2c50*/  BRA.DIV ~URZ, `(.L_x_5306) ;  /* 0x00016ae27f007947 */ /* 0x000fea000b800000 */
[----:B------:R3:W4:Y:S02]  /*2c60*/  SHFL.IDX PT, R0, R14, RZ, 0x181f ;  /* 0x00181fff0e007589 */ /* 0x00072400000e0000 */
.L_x_5462:
        /* <DEDUP_REMOVED lines=24> */
.L_x_5308:
[----:B------:R-:W-:Y:S05]  /*2df0*/  BSYNC B0 ;  /* 0x0000000000007941 */ /* 0x000fea0003800000 */
.L_x_5307:
[----:B------:R-:W-:Y:S05]  /*2e00*/  BRA.DIV ~URZ, `(.L_x_5309) ;  /* 0x000169a27f007947 */ /* 0x000fea000b800000 */
[----:B--2---:R2:W1:Y:S04]  /*2e10*/  SHFL.IDX PT, R4, R5, 0x1, 0x181f ;  /* 0x00381f0005047f89 */ /* 0x00446800000e0000 */
[----:B----4-:R2:W4:Y:S02]  /*2e20*/  SHFL.IDX PT, R0, R14, 0x1, 0x181f ;  /* 0x00381f000e007f89 */ /* 0x01052400000e0000 */
.L_x_5463:
        /* <DEDUP_REMOVED lines=23> */
.L_x_5311:
[----:B------:R-:W-:Y:S05]  /*2fa0*/  BSYNC B0 ;  /* 0x0000000000007941 */ /* 0x000fea0003800000 */
.L_x_5310:
[----:B------:R-:W-:Y:S05]  /*2fb0*/  BRA.DIV ~URZ, `(.L_x_5312) ;  /* 0x000168c27f007947 */ /* 0x000fea000b800000 */
[----:B-1----:R1:W2:Y:S02]  /*2fc0*/  SHFL.IDX PT, R4, R5, 0x2, 0x181f ;  /* 0x00581f0005047f89 */ /* 0x0022a400000e0000 */
.L_x_5464:
[----:B------:R-:W-:Y:S05]  /*2fd0*/  BRA.DIV ~URZ, `(.L_x_5313) ;  /* 0x000169127f007947 */ /* 0x000fea000b800000 */
[----:B----4-:R4:W1:Y:S02]  /*2fe0*/  SHFL.IDX PT, R0, R14, 0x2, 0x181f ;  /* 0x00581f000e007f89 */ /* 0x01086400000e0000 */
.L_x_5465:
        /* <DEDUP_REMOVED lines=23> */
.L_x_5315:
[----:B------:R-:W-:Y:S05]  /*3160*/  BSYNC B0 ;  /* 0x0000000000007941 */ /* 0x000fea0003800000 */
.L_x_5314:
[----:B------:R-:W-:Y:S05]  /*3170*/  BRA.DIV ~URZ, `(.L_x_5316) ;  /* 0x000167e27f007947 */ /* 0x000fea000b800000 */
[----:B--2---:R2:W3:Y:S04]  /*3180*/  SHFL.IDX PT, R4, R5, 0x3, 0x181f ;  /* 0x00781f0005047f89 */ /* 0x0044e800000e0000 */
[----:B-1----:R2:W1:Y:S02]  /*3190*/  SHFL.IDX PT, R0, R14, 0x3, 0x181f ;  /* 0x00781f000e007f89 */ /* 0x00246400000e0000 */
.L_x_5466:
        /* <DEDUP_REMOVED lines=102> */
[C---:B------:R-:W-:Y:S01]  /*3800*/  @P0 ISETP.GE.AND P2, PT, R225.reuse, c[0x0][0x1d4], PT ;  /* 0x00007500e1000a0c */ /* 0x040fe20003f46270 */
        /* <DEDUP_REMOVED lines=11> */
[----:B---3--:R-:W-:Y:S02]  /*38c0*/  @P3 LEA R6, P1, R218, R8, 0x1 ;  /* 0x00000008da063211 */ /* 0x008fe400078208ff */
        /* <DEDUP_REMOVED lines=45> */
[----:B------:R-:W1:Y:S04]  /*3ba0*/  LDSM.16.M88.4 R28, [R201] ;  /* 0x00000000c91c783b */ /* 0x000e680000000200 */
[----:B------:R-:W2:Y:S04]  /*3bb0*/  LDSM.16.M88.4 R32, [R201+0x800] ;  /* 0x00080000c920783b */ /* 0x000ea80000000200 */
[----:B------:R-:W-:Y:S04]  /*3bc0*/  LDSM.16.M88.4 R40, [R201+0x1000] ;  /* 0x00100000c928783b */ /* 0x000fe80000000200 */
[----:B------:R-:W3:Y:S04]  /*3bd0*/  LDSM.16.M88.4 R48, [R201+0x1800] ;  /* 0x00180000c930783b */ /* 0x000ee80000000200 */
[----:B------:R-:W-:Y:S04]  /*3be0*/  LDSM.16.M88.4 R8, [R209] ;  /* 0x00000000d108783b */ /* 0x000fe80000000200 */
[----:B------:R-:W-:Y:S04]  /*3bf0*/  LDSM.16.M88.4 R44, [R200] ;  /* 0x00000000c82c783b */ /* 0x000fe80000000200 */
[----:B------:R-:W4:Y:S04]  /*3c00*/  LDSM.16.M88.4 R52, [R200+0x800] ;  /* 0x00080000c834783b */ /* 0x000f280000000200 */
[----:B------:R-:W-:Y:S04]  /*3c10*/  LDSM.16.M88.4 R72, [R200+0x1000] ;  /* 0x00100000c848783b */ /* 0x000fe80000000200 */
[----:B------:R-:W5:Y:S04]  /*3c20*/  LDSM.16.M88.4 R76, [R200+0x1800] ;  /* 0x00180000c84c783b */ /* 0x000f680000000200 */
[----:B------:R-:W-:Y:S01]  /*3c30*/  @!PT LDS RZ, [RZ] ;  /* 0x00000000fffff984 */ /* 0x000fe20000000800 */
[----:B------:R-:W-:Y:S01]  /*3c40*/  @!PT LDS RZ, [RZ] ;  /* 0x00000000fffff984 */ /* 0x000fe20000000800 */
[----:B------:R-:W-:Y:S01]  /*3c50*/  @!PT LDS RZ, [RZ] ;  /* 0x00000000fffff984 */ /* 0x000fe20000000800 */
[----:B------:R3:W-:Y:S01]  /*3c60*/  LDGSTS.E.BYPASS.LTC128B.128 [R215+0x100], [R20.64], !P0 ;  /* 0x0010000014d77fae */ /* 0x0007e2000c101d46 */
[C---:B------:R-:W-:Y:S01]  /*3c70*/  ISETP.LT.OR P0, PT, R13.reuse, 0x1, P5 ;  /* 0x000000010d00780c */ /* 0x040fe20002f01670 */
[C---:B-1----:R-:W-:Y:S08]  /*3c80*/  HMMA.16816.F32.BF16 R36, R4.reuse, R28, RZ ;  /* 0x0000001c0424723c */ /* 0x042ff000000418ff */
[----:B--2---:R-:W-:Y:S04]  /*3c90*/  HMMA.16816.F32.BF16 R24, R4, R32, RZ ;  /* 0x000000200418723c */ /* 0x004fe800000418ff */
[----:B------:R1:W-:Y:S01]  /*3ca0*/  LDGSTS.E.BYPASS.LTC128B.128 [R215+0x2100], [R18.64], !P0 ;  /* 0x0210000012d77fae */ /* 0x0003e2000c101d46 */
[----:B------:R-:W-:-:S02]  /*3cb0*/  ISETP.LT.OR P0, PT, R13, 0x1, P1 ;  /* 0x000000010d00780c */ /* 0x000fc40000f01670 */
[----:B------:R-:W-:Y:S01]  /*3cc0*/  ISETP.LT.OR P1, PT, R13, 0x21, P1 ;  /* 0x000000210d00780c */ /* 0x000fe20000f21670 */
[C---:B------:R-:W-:Y:S10]  /*3cd0*/  HMMA.16816.F32.BF16 R28, R4.reuse, R30, RZ ;  /* 0x0000001e041c723c */ /* 0x040ff400000418ff */
[----:B------:R2:W-:Y:S01]  /*3ce0*/  LDGSTS.E.BYPASS.LTC128B.128 [R215+0x4100], [R16.64], !P0 ;  /* 0x0410000010d77fae */ /* 0x0005e2000c101d46 */
[C---:B---3--:R-:W-:Y:S08]  /*3cf0*/  HMMA.16816.F32.BF16 R64, R4.reuse, R48, RZ ;  /* 0x000000300440723c */ /* 0x048ff000000418ff */
[----:B------:R-:W-:Y:S08]  /*3d00*/  HMMA.16816.F32.BF16 R60, R4, R50, RZ ;  /* 0x00000032043c723c */ /* 0x000ff000000418ff */
[C---:B----4-:R-:W-:Y:S08]  /*3d10*/  HMMA.16816.F32.BF16 R48, R8.reuse, R52, R24 ;  /* 0x000000340830723c */ /* 0x050ff00000041818 */
[----:B------:R-:W-:Y:S01]  /*3d20*/  HMMA.16816.F32.BF16 R68, R8, R44, R36 ;  /* 0x0000002c0844723c */ /* 0x000fe20000041824 */
[----:B--2---:R-:W-:-:S05]  /*3d30*/  IADD3 R16, P0, R12, R99, RZ ;  /* 0x000000630c107210 */ /* 0x004fca0007f1e0ff */
[----:B------:R-:W-:Y:S01]  /*3d40*/  IMAD.X R17, R3, 0x1, R93, P0 ;  /* 0x0000000103117824 */ /* 0x000fe200000e065d */
[----:B------:R-:W-:Y:S01]  /*3d50*/  ISETP.LT.OR P0, PT, R13, 0x1, P4 ;  /* 0x000000010d00780c */ /* 0x000fe20002701670 */
[C---:B------:R-:W-:Y:S08]  /*3d60*/  HMMA.16816.F32.BF16 R56, R8.reuse, R46, R28 ;  /* 0x0000002e0838723c */ /* 0x040ff0000004181c */
[----:B-----5:R-:W-:Y:S04]  /*3d70*/  HMMA.16816.F32.BF16 R28, R8, R78, R60 ;  /* 0x0000004e081c723c */ /* 0x020fe8000004183c */
        /* <DEDUP_REMOVED lines=14> */
[----:B------:R-:W-:Y:S01]  /*3e60*/  LDSM.16.M88.4 R24, [R203] ;  /* 0x00000000cb18783b */ /* 0x000fe20000000200 */
[C---:B--2---:R-:W-:Y:S03]  /*3e70*/  HMMA.16816.F32.BF16 R20, R4.reuse, R34, RZ ;  /* 0x000000220414723c */ /* 0x044fe600000418ff */
[----:B------:R-:W-:Y:S04]  /*3e80*/  LDSM.16.M88.4 R80, [R201+0x3800] ;  /* 0x00380000c950783b */ /* 0x000fe80000000200 */
[----:B-1----:R-:W-:Y:S01]  /*3e90*/  LDSM.16.M88.4 R16, [R203+0x1000] ;  /* 0x00100000cb10783b */ /* 0x002fe20000000200 */
[C---:B------:R-:W-:Y:S03]  /*3ea0*/  HMMA.16816.F32.BF16 R32, R4.reuse, R40, RZ ;  /* 0x000000280420723c */ /* 0x040fe600000418ff */
[----:B------:R-:W-:Y:S04]  /*3eb0*/  LDSM.16.M88.4 R88, [R200+0x7800] ;  /* 0x00780000c858783b */ /* 0x000fe80000000200 */
[----:B------:R-:W0:Y:S01]  /*3ec0*/  LDGDEPBAR ;  /* 0x00000000000079af */ /* 0x000e220000000000 */
[----:B------:R-:W-:Y:S03]  /*3ed0*/  HMMA.16816.F32.BF16 R40, R4, R42, RZ ;  /* 0x0000002a0428723c */ /* 0x000fe600000418ff */
[----:B------:R-:W1:Y:S01]  /*3ee0*/  LDSM.16.M88.4 R4, [R211] ;  /* 0x00000000d304783b */ /* 0x000e620000000200 */
[----:B----4-:R-:W-:-:S04]  /*3ef0*/  IADD3 R2, R200, 0x6000, RZ ;  /* 0x00006000c8027810 */ /* 0x010fc80007ffe0ff */
[----:B------:R-:W-:Y:S01]  /*3f00*/  HMMA.16816.F32.BF16 R44, R8, R54, R20 ;  /* 0x00000036082c723c */ /* 0x000fe20000041814 */
[----:B------:R-:W2:Y:S01]  /*3f10*/  LDSM.16.M88.4 R20, [R203+0x800] ;  /* 0x00080000cb14783b */ /* 0x000ea20000000200 */
[----:B------:R-:W-:-:S05]  /*3f20*/  IMAD.IADD R202, R2, 0x1, R0 ;  /* 0x0000000102ca7824 */ /* 0x000fca00078e0200 */
[----:B------:R-:W-:Y:S01]  /*3f30*/  LDSM.16.M88.4 R84, [R202+-0x4800] ;  /* 0xffb80000ca54783b */ /* 0x000fe20000000200 */
[C---:B------:R-:W-:Y:S08]  /*3f40*/  HMMA.16816.F32.BF16 R36, R8.reuse, R72, R32 ;  /* 0x000000480824723c */ /* 0x040ff00000041820 */
[C---:B---3--:R-:W-:Y:S01]  /*3f50*/  HMMA.16816.F32.BF16 R12, R8.reuse, R74, R40 ;  /* 0x0000004a080c723c */ /* 0x048fe20000041828 */
[----:B------:R-:W3:Y:S04]  /*3f60*/  LDSM.16.M88.4 R40, [R203+0x1800] ;  /* 0x00180000cb28783b */ /* 0x000ee80000000200 */
[----:B------:R-:W-:Y:S03]  /*3f70*/  LDSM.16.M88.4 R72, [R202+-0x5800] ;  /* 0xffa80000ca48783b */ /* 0x000fe60000000200 */
[----:B------:R-:W-:Y:S01]  /*3f80*/  HMMA.16816.F32.BF16 R32, R8, R76, R64 ;  /* 0x0000004c0820723c */ /* 0x000fe20000041840 */
[----:B------:R-:W-:Y:S04]  /*3f90*/  LDSM.16.M88.4 R8, [R210] ;  /* 0x00000000d208783b */ /* 0x000fe80000000200 */
[----:B------:R-:W4:Y:S04]  /*3fa0*/  LDSM.16.M88.4 R64, [R202+-0x6000] ;  /* 0xffa00000ca40783b */ /* 0x000f280000000200 */
[----:B------:R-:W5:Y:S01]  /*3fb0*/  LDSM.16.M88.4 R76, [R202+-0x5000] ;  /* 0xffb00000ca4c783b */ /* 0x000f620000000200 */
[C---:B-1----:R-:W-:Y:S03]  /*3fc0*/  HMMA.16816.F32.BF16 R60, R4.reuse, R24, R68 ;  /* 0x00000018043c723c */ /* 0x042fe60000041844 */
[----:B------:R-:W-:Y:S05]  /*3fd0*/  LDSM.16.M88.4 R68, [R201+0x3000] ;  /* 0x00300000c944783b */ /* 0x000fea0000000200 */
[C---:B------:R-:W-:Y:S01]  /*3fe0*/  HMMA.16816.F32.BF16 R52, R4.reuse, R26, R56 ;  /* 0x0000001a0434723c */ /* 0x040fe20000041838 */
[----:B------:R-:W-:Y:S07]  /*3ff0*/  LDSM.16.M88.4 R56, [R201+0x2800] ;  /* 0x00280000c938783b */ /* 0x000fee0000000200 */
[C---:B--2---:R-:W-:Y:S08]  /*4000*/  HMMA.16816.F32.BF16 R48, R4.reuse, R20, R48 ;  /* 0x000000140430723c */ /* 0x044ff00000041830 */
[C---:B------:R-:W-:Y:S08]  /*4010*/  HMMA.16816.F32.BF16 R44, R4.reuse, R22, R44 ;  /* 0x00000016042c723c */ /* 0x040ff0000004182c */
[C---:B------:R-:W-:Y:S08]  /*4020*/  HMMA.16816.F32.BF16 R36, R4.reuse, R16, R36 ;  /* 0x000000100424723c */ /* 0x040ff00000041824 */
[C---:B------:R-:W-:Y:S08]  /*4030*/  HMMA.16816.F32.BF16 R20, R4.reuse, R18, R12 ;  /* 0x000000120414723c */ /* 0x040ff0000004180c */
[C---:B---3--:R-:W-:Y:S08]  /*4040*/  HMMA.16816.F32.BF16 R16, R4.reuse, R40, R32 ;  /* 0x000000280410723c */ /* 0x048ff00000041820 */
[----:B------:R-:W-:Y:S01]  /*4050*/  HMMA.16816.F32.BF16 R12, R4, R42, R28 ;  /* 0x0000002a040c723c */ /* 0x000fe2000004181c */
[----:B------:R-:W-:Y:S04]  /*4060*/  LDSM.16.M88.4 R4, [R208+0x4000] ;  /* 0x00400000d004783b */ /* 0x000fe80000000200 */
[----:B------:R-:W1:Y:S03]  /*4070*/  LDSM.16.M88.4 R28, [R201+0x2000] ;  /* 0x00200000c91c783b */ /* 0x000e660000000200 */
[C---:B----4-:R-:W-:Y:S01]  /*4080*/  HMMA.16816.F32.BF16 R24, R8.reuse, R64, R60 ;  /* 0x000000400818723c */ /* 0x050fe2000004183c */
[----:B------:R-:W-:Y:S07]  /*4090*/  LDSM.16.M88.4 R60, [R200+0x2800] ;  /* 0x00280000c83c783b */ /* 0x000fee0000000200 */
[C---:B------:R-:W-:Y:S01]  /*40a0*/  HMMA.16816.F32.BF16 R32, R8.reuse, R66, R52 ;  /* 0x000000420820723c */ /* 0x040fe20000041834 */
[----:B------:R-:W-:Y:S04]  /*40b0*/  LDSM.16.M88.4 R52, [R203+0x2800] ;  /* 0x00280000cb34783b */ /* 0x000fe80000000200 */
[----:B------:R-:W-:Y:S03]  /*40c0*/  LDSM.16.M88.4 R64, [R203+0x3000] ;  /* 0x00300000cb40783b */ /* 0x000fe60000000200 */
[C---:B------:R-:W-:Y:S01]  /*40d0*/  HMMA.16816.F32.BF16 R40, R8.reuse, R72, R48 ;  /* 0x000000480828723c */ /* 0x040fe20000041830 */
[----:B------:R-:W-:Y:S07]  /*40e0*/  LDSM.16.M88.4 R48, [R200+0x2000] ;  /* 0x00200000c830783b */ /* 0x000fee0000000200 */
[C---:B------:R-:W-:Y:S01]  /*40f0*/  HMMA.16816.F32.BF16 R44, R8.reuse, R74, R44 ;  /* 0x0000004a082c723c */ /* 0x040fe2000004182c */
[----:B------:R-:W-:Y:S07]  /*4100*/  LDSM.16.M88.4 R72, [R200+0x3000] ;  /* 0x00300000c848783b */ /* 0x000fee0000000200 */
[C---:B-----5:R-:W-:Y:S08]  /*4110*/  HMMA.16816.F32.BF16 R36, R8.reuse, R76, R36 ;  /* 0x0000004c0824723c */ /* 0x060ff00000041824 */
[C---:B------:R-:W-:Y:S01]  /*4120*/  HMMA.16816.F32.BF16 R20, R8.reuse, R78, R20 ;  /* 0x0000004e0814723c */ /* 0x040fe20000041814 */
[----:B------:R-:W-:Y:S07]  /*4130*/  LDSM.16.M88.4 R76, [R200+0x3800] ;  /* 0x00380000c84c783b */ /* 0x000fee0000000200 */
[C---:B------:R-:W-:Y:S08]  /*4140*/  HMMA.16816.F32.BF16 R16, R8.reuse, R84, R16 ;  /* 0x000000540810723c */ /* 0x040ff00000041810 */
[----:B------:R-:W-:Y:S01]  /*4150*/  HMMA.16816.F32.BF16 R12, R8, R86, R12 ;  /* 0x00000056080c723c */ /* 0x000fe2000004180c */
[----:B------:R-:W2:Y:S04]  /*4160*/  LDSM.16.M88.4 R8, [R209+0x4000] ;  /* 0x00400000d108783b */ /* 0x000ea80000000200 */
[----:B------:R-:W-:Y:S03]  /*4170*/  LDSM.16.M88.4 R84, [R201+0x7800] ;  /* 0x00780000c954783b */ /* 0x000fe60000000200 */
[C---:B-1----:R-:W-:Y:S08]  /*4180*/  HMMA.16816.F32.BF16 R24, R4.reuse, R28, R24 ;  /* 0x0000001c0418723c */ /* 0x042ff00000041818 */
[C---:B------:R-:W-:Y:S08]  /*4190*/  HMMA.16816.F32.BF16 R28, R4.reuse, R30, R32 ;  /* 0x0000001e041c723c */ /* 0x040ff00000041820 */
[C---:B------:R-:W-:Y:S08]  /*41a0*/  HMMA.16816.F32.BF16 R32, R4.reuse, R56, R40 ;  /* 0x000000380420723c */ /* 0x040ff00000041828 */
[C---:B------:R-:W-:Y:S01]  /*41b0*/  HMMA.16816.F32.BF16 R56, R4.reuse, R58, R44 ;  /* 0x0000003a0438723c */ /* 0x040fe2000004182c */
[----:B------:R-:W-:Y:S07]  /*41c0*/  LDSM.16.M88.4 R44, [R202+-0x4000] ;  /* 0xffc00000ca2c783b */ /* 0x000fee0000000200 */
[C---:B------:R-:W-:Y:S08]  /*41d0*/  HMMA.16816.F32.BF16 R40, R4.reuse, R68, R36 ;  /* 0x000000440428723c */ /* 0x040ff00000041824 */
[C---:B------:R-:W-:Y:S01]  /*41e0*/  HMMA.16816.F32.BF16 R36, R4.reuse, R70, R20 ;  /* 0x000000460424723c */ /* 0x040fe20000041814 */
[----:B------:R-:W-:Y:S04]  /*41f0*/  LDSM.16.M88.4 R20, [R203+0x2000] ;  /* 0x00200000cb14783b */ /* 0x000fe80000000200 */
[----:B------:R-:W-:Y:S03]  /*4200*/  LDSM.16.M88.4 R68, [R203+0x3800] ;  /* 0x00380000cb44783b */ /* 0x000fe60000000200 */
[C---:B------:R-:W-:Y:S08]  /*4210*/  HMMA.16816.F32.BF16 R16, R4.reuse, R80, R16 ;  /* 0x000000500410723c */ /* 0x040ff00000041810 */
[----:B------:R-:W-:Y:S01]  /*4220*/  HMMA.16816.F32.BF16 R12, R4, R82, R12 ;  /* 0x00000052040c723c */ /* 0x000fe2000004180c */
[----:B------:R-:W1:Y:S04]  /*4230*/  LDSM.16.M88.4 R4, [R211+0x4000] ;  /* 0x00400000d304783b */ /* 0x000e680000000200 */
[----:B------:R-:W-:Y:S03]  /*4240*/  LDSM.16.M88.4 R80, [R201+0x7000] ;  /* 0x00700000c950783b */ /* 0x000fe60000000200 */
[C---:B--2---:R-:W-:Y:S08]  /*4250*/  HMMA.16816.F32.BF16 R24, R8.reuse, R48, R24 ;  /* 0x000000300818723c */ /* 0x044ff00000041818 */
[C---:B------:R-:W-:Y:S08]  /*4260*/  HMMA.16816.F32.BF16 R32, R8.reuse, R60, R32 ;  /* 0x0000003c0820723c */ /* 0x040ff00000041820 */
[C---:B------:R-:W-:Y:S01]  /*4270*/  HMMA.16816.F32.BF16 R56, R8.reuse, R62, R56 ;  /* 0x0000003e0838723c */ /* 0x040fe20000041838 */
[----:B------:R-:W-:Y:S07]  /*4280*/  LDSM.16.M88.4 R60, [R202+-0x3000] ;  /* 0xffd00000ca3c783b */ /* 0x000fee0000000200 */
[C---:B------:R-:W-:Y:S01]  /*4290*/  HMMA.16816.F32.BF16 R28, R8.reuse, R50, R28 ;  /* 0x00000032081c723c */ /* 0x040fe2000004181c */
[----:B------:R-:W-:Y:S07]  /*42a0*/  LDSM.16.M88.4 R48, [R202+-0x3800] ;  /* 0xffc80000ca30783b */ /* 0x000fee0000000200 */
[C---:B------:R-:W-:Y:S08]  /*42b0*/  HMMA.16816.F32.BF16 R40, R8.reuse, R72, R40 ;  /* 0x000000480828723c */ /* 0x040ff00000041828 */
[C---:B------:R-:W-:Y:S01]  /*42c0*/  HMMA.16816.F32.BF16 R36, R8.reuse, R74, R36 ;  /* 0x0000004a0824723c */ /* 0x040fe20000041824 */
[----:B------:R-:W-:Y:S07]  /*42d0*/  LDSM.16.M88.4 R72, [R201+0x5800] ;  /* 0x00580000c948783b */ /* 0x000fee0000000200 */
[C---:B------:R-:W-:Y:S08]  /*42e0*/  HMMA.16816.F32.BF16 R16, R8.reuse, R76, R16 ;  /* 0x0000004c0810723c */ /* 0x040ff00000041810 */
[----:B------:R-:W-:Y:S01]  /*42f0*/  HMMA.16816.F32.BF16 R12, R8, R78, R12 ;  /* 0x0000004e080c723c */ /* 0x000fe2000004180c */
[----:B------:R-:W2:Y:S04]  /*4300*/  LDSM.16.M88.4 R8, [R210+0x4000] ;  /* 0x00400000d208783b */ /* 0x000ea80000000200 */
[----:B------:R-:W3:Y:S03]  /*4310*/  LDSM.16.M88.4 R76, [R202+-0x2800] ;  /* 0xffd80000ca4c783b */ /* 0x000ee60000000200 */
[C---:B-1----:R-:W-:Y:S08]  /*4320*/  HMMA.16816.F32.BF16 R24, R4.reuse, R20, R24 ;  /* 0x000000140418723c */ /* 0x042ff00000041818 */
[C---:B------:R-:W-:Y:S08]  /*4330*/  HMMA.16816.F32.BF16 R32, R4.reuse, R52, R32 ;  /* 0x000000340420723c */ /* 0x040ff00000041820 */
[C---:B------:R-:W-:Y:S01]  /*4340*/  HMMA.16816.F32.BF16 R56, R4.reuse, R54, R56 ;  /* 0x000000360438723c */ /* 0x040fe20000041838 */
        /* <DEDUP_REMOVED lines=25> */
[C---:B------:R-:W-:Y:S01]  /*44e0*/  HMMA.16816.F32.BF16 R56, R4.reuse, R54, R56 ;  /* 0x000000360438723c */ /* 0x040fe20000041838 */
[----:B------:R-:W-:Y:S07]  /*44f0*/  LDSM.16.M88.4 R52, [R203+0x4800] ;  /* 0x00480000cb34783b */ /* 0x000fee0000000200 */
[C---:B------:R-:W-:Y:S08]  /*4500*/  HMMA.16816.F32.BF16 R28, R4.reuse, R22, R28 ;  /* 0x00000016041c723c */ /* 0x040ff0000004181c */
        /* <DEDUP_REMOVED lines=15> */
[----:B------:R-:W-:Y:S07]  /*4600*/  LDSM.16.M88.4 R68, [R202+-0x1000] ;  /* 0xfff00000ca44783b */ /* 0x000fee0000000200 */
[C---:B---3--:R-:W-:Y:S08]  /*4610*/  HMMA.16816.F32.BF16 R24, R8.reuse, R76, R20 ;  /* 0x0000004c0818723c */ /* 0x048ff00000041814 */
[----:B------:R-:W-:Y:S01]  /*4620*/  HMMA.16816.F32.BF16 R12, R8, R78, R12 ;  /* 0x0000004e080c723c */ /* 0x000fe2000004180c */
[----:B------:R-:W2:Y:S04]  /*4630*/  LDSM.16.M88.4 R8, [R210+0x8000] ;  /* 0x00800000d208783b */ /* 0x000ea80000000200 */
[----:B------:R-:W3:Y:S03]  /*4640*/  LDSM.16.M88.4 R76, [R202+-0x800] ;  /* 0xfff80000ca4c783b */ /* 0x000ee60000000200 */
[C---:B-1----:R-:W-:Y:S08]  /*4650*/  HMMA.16816.F32.BF16 R16, R4.reuse, R44, R16 ;  /* 0x0000002c0410723c */ /* 0x042ff00000041810 */
[C---:B------:R-:W-:Y:S08]  /*4660*/  HMMA.16816.F32.BF16 R32, R4.reuse, R52, R32 ;  /* 0x000000340420723c */ /* 0x040ff00000041820 */
[C---:B------:R-:W-:Y:S08]  /*4670*/  HMMA.16816.F32.BF16 R56, R4.reuse, R54, R56 ;  /* 0x000000360438723c */ /* 0x040ff00000041838 */
[C---:B------:R-:W-:Y:S08]  /*4680*/  HMMA.16816.F32.BF16 R20, R4.reuse, R46, R28 ;  /* 0x0000002e0414723c */ /* 0x040ff0000004181c */
[C---:B------:R-:W-:Y:S08]  /*4690*/  HMMA.16816.F32.BF16 R40, R4.reuse, R64, R40 ;  /* 0x000000400428723c */ /* 0x040ff00000041828 */
[C---:B------:R-:W-:Y:S01]  /*46a0*/  HMMA.16816.F32.BF16 R36, R4.reuse, R66, R36 ;  /* 0x000000420424723c */ /* 0x040fe20000041824 */
[----:B------:R-:W-:Y:S07]  /*46b0*/  LDSM.16.M88.4 R64, [R201+0x6000] ;  /* 0x00600000c940783b */ /* 0x000fee0000000200 */
[C---:B----4-:R-:W-:Y:S08]  /*46c0*/  HMMA.16816.F32.BF16 R28, R4.reuse, R72, R24 ;  /* 0x00000048041c723c */ /* 0x050ff00000041818 */
[----:B------:R-:W-:Y:S01]  /*46d0*/  HMMA.16816.F32.BF16 R12, R4, R74, R12 ;  /* 0x0000004a040c723c */ /* 0x000fe2000004180c */
[----:B------:R-:W-:Y:S04]  /*46e0*/  LDSM.16.M88.4 R4, [R208+0xc000] ;  /* 0x00c00000d004783b */ /* 0x000fe80000000200 */
[----:B------:R-:W1:Y:S03]  /*46f0*/  LDSM.16.M88.4 R72, [R201+0x6800] ;  /* 0x00680000c948783b */ /* 0x000e660000000200 */
[C---:B--2---:R-:W-:Y:S08]  /*4700*/  HMMA.16816.F32.BF16 R24, R8.reuse, R48, R16 ;  /* 0x000000300818723c */ /* 0x044ff00000041810 */
[C---:B------:R-:W-:Y:S08]  /*4710*/  HMMA.16816.F32.BF16 R16, R8.reuse, R60, R32 ;  /* 0x0000003c0810723c */ /* 0x040ff00000041820 */
[C---:B------:R-:W-:Y:S01]  /*4720*/  HMMA.16816.F32.BF16 R56, R8.reuse, R62, R56 ;  /* 0x0000003e0838723c */ /* 0x040fe20000041838 */
[----:B------:R-:W-:Y:S07]  /*4730*/  LDSM.16.M88.4 R60, [R200+0x6000] ;  /* 0x00600000c83c783b */ /* 0x000fee0000000200 */
        /* <DEDUP_REMOVED lines=11> */
[----:B------:R-:W-:Y:S04]  /*47f0*/  LDSM.16.M88.4 R72, [R203+0x6800] ;  /* 0x00680000cb48783b */ /* 0x000fe80000000200 */
[----:B------:R-:W-:Y:S03]  /*4800*/  LDSM.16.M88.4 R56, [R202] ;  /* 0x00000000ca38783b */ /* 0x000fe60000000200 */
[C---:B------:R-:W-:Y:S01]  /*4810*/  HMMA.16816.F32.BF16 R36, R4.reuse, R66, R20 ;  /* 0x000000420424723c */ /* 0x040fe20000041814 */
[----:B------:R-:W-:Y:S07]  /*4820*/  LDSM.16.M88.4 R64, [R203+0x6000] ;  /* 0x00600000cb40783b */ /* 0x000fee0000000200 */
[C---:B------:R-:W-:Y:S01]  /*4830*/  HMMA.16816.F32.BF16 R24, R4.reuse, R80, R52 ;  /* 0x000000500418723c */ /* 0x040fe20000041834 */
[----:B------:R-:W-:Y:S07]  /*4840*/  LDSM.16.M88.4 R52, [R202+0x800] ;  /* 0x00080000ca34783b */ /* 0x000fee0000000200 */
[C---:B------:R-:W-:Y:S01]  /*4850*/  HMMA.16816.F32.BF16 R20, R4.reuse, R82, R48 ;  /* 0x000000520414723c */ /* 0x040fe20000041830 */
[----:B------:R-:W-:Y:S04]  /*4860*/  LDSM.16.M88.4 R80, [R203+0x7000] ;  /* 0x00700000cb50783b */ /* 0x000fe80000000200 */
[----:B------:R-:W-:Y:S03]  /*4870*/  LDSM.16.M88.4 R48, [R202+0x1000] ;  /* 0x00100000ca30783b */ /* 0x000fe60000000200 */
[C---:B------:R-:W-:Y:S01]  /*4880*/  HMMA.16816.F32.BF16 R16, R4.reuse, R84, R44 ;  /* 0x000000540410723c */ /* 0x040fe2000004182c */
[----:B------:R-:W-:Y:S07]  /*4890*/  LDSM.16.M88.4 R44, [R202+0x1800] ;  /* 0x00180000ca2c783b */ /* 0x000fee0000000200 */
[----:B------:R-:W-:Y:S01]  /*48a0*/  HMMA.16816.F32.BF16 R4, R4, R86, R8 ;  /* 0x000000560404723c */ /* 0x000fe20000041808 */
[----:B------:R-:W1:Y:S04]  /*48b0*/  LDSM.16.M88.4 R8, [R211+0xc000] ;  /* 0x00c00000d308783b */ /* 0x000e680000000200 */
[----:B------:R-:W4:Y:S03]  /*48c0*/  LDSM.16.M88.4 R84, [R203+0x7800] ;  /* 0x00780000cb54783b */ /* 0x000f260000000200 */
[C---:B--2---:R-:W-:Y:S08]  /*48d0*/  HMMA.16816.F32.BF16 R32, R12.reuse, R68, R32 ;  /* 0x000000440c20723c */ /* 0x044ff00000041820 */
[C---:B------:R-:W-:Y:S08]  /*48e0*/  HMMA.16816.F32.BF16 R28, R12.reuse, R70, R28 ;  /* 0x000000460c1c723c */ /* 0x040ff0000004181c */
[C---:B---3--:R-:W-:Y:S08]  /*48f0*/  HMMA.16816.F32.BF16 R24, R12.reuse, R76, R24 ;  /* 0x0000004c0c18723c */ /* 0x048ff00000041818 */
[C---:B------:R-:W-:Y:S08]  /*4900*/  HMMA.16816.F32.BF16 R40, R12.reuse, R60, R40 ;  /* 0x0000003c0c28723c */ /* 0x040ff00000041828 */
[C---:B------:R-:W-:Y:S08]  /*4910*/  HMMA.16816.F32.BF16 R36, R12.reuse, R62, R36 ;  /* 0x0000003e0c24723c */ /* 0x040ff00000041824 */
[C---:B------:R-:W-:Y:S08]  /*4920*/  HMMA.16816.F32.BF16 R20, R12.reuse, R78, R20 ;  /* 0x0000004e0c14723c */ /* 0x040ff00000041814 */
[C---:B------:R-:W-:Y:S08]  /*4930*/  HMMA.16816.F32.BF16 R16, R12.reuse, R88, R16 ;  /* 0x000000580c10723c */ /* 0x040ff00000041810 */
[----:B------:R-:W-:Y:S01]  /*4940*/  HMMA.16816.F32.BF16 R12, R12, R90, R4 ;  /* 0x0000005a0c0c723c */ /* 0x000fe20000041804 */
[----:B------:R-:W2:Y:S01]  /*4950*/  LDSM.16.M88.4 R4, [R210+0xc000] ;  /* 0x00c00000d204783b */ /* 0x000ea20000000200 */
[----:B------:R-:W-:-:S06]  /*4960*/  DEPBAR.LE SB0, 0x0 ;  /* 0x000080000000791a */ /* 0x000fcc0000000000 */
[C---:B-1----:R-:W-:Y:S08]  /*4970*/  HMMA.16816.F32.BF16 R32, R8.reuse, R72, R32 ;  /* 0x000000480820723c */ /* 0x042ff00000041820 */
[C---:B------:R-:W-:Y:S08]  /*4980*/  HMMA.16816.F32.BF16 R28, R8.reuse, R74, R28 ;  /* 0x0000004a081c723c */ /* 0x040ff0000004181c */
[C---:B------:R-:W-:Y:S08]  /*4990*/  HMMA.16816.F32.BF16 R24, R8.reuse, R80, R24 ;  /* 0x000000500818723c */ /* 0x040ff00000041818 */
        /* <DEDUP_REMOVED lines=45> */
.L_x_5467:
        /* <DEDUP_REMOVED lines=26> */
.L_x_5468:
        /* <DEDUP_REMOVED lines=27> */
.L_x_5318:
[----:B------:R-:W-:Y:S05]  /*4fc0*/  BSYNC B0 ;  /* 0x0000000000007941 */ /* 0x000fea0003800000 */
.L_x_5317:
[----:B------:R-:W-:Y:S01]  /*4fd0*/  IMAD.MOV.U32 R0, RZ, RZ, c[0x0][0x2c4] ;  /* 0x0000b100ff007624 */ /* 0x000fe200078e00ff */
[----:B------:R-:W-:Y:S01]  /*4fe0*/  ULDC UR4, c[0x0][0x324] ;  /* 0x0000c90000047ab9 */ /* 0x000fe20000000800 */
[----:B-1----:R-:W-:Y:S01]  /*4ff0*/  IADD3 R2, R227, 0x1, -R100 ;  /* 0x00000001e3027810 */ /* 0x002fe20007ffe864 */
        /* <DEDUP_REMOVED lines=13> */
.L_x_5469:
        /* <DEDUP_REMOVED lines=17> */
.L_x_5324:
[----:B------:R-:W-:-:S04]  /*51e0*/  MOV R5, 0x1 ;  /* 0x0000000100057802 */ /* 0x000fc80000000f00 */
[----:B------:R-:W-:-:S13]  /*51f0*/  ISETP.NE.AND P0, PT, R5, c[0x0][0x32c], PT ;  /* 0x0000cb0005007a0c */ /* 0x000fda0003f05270 */
[----:B------:R-:W-:-:S05]  /*5200*/  @P0 IMAD.HI.U32 R5, R3, c[0x0][0x330], RZ ;  /* 0x0000cc0003050a27 */ /* 0x000fca00078e00ff */
[----:B------:R-:W-:Y:S02]  /*5210*/  @P0 SHF.R.U32.HI R3, RZ, c[0x0][0x334], R5 ;  /* 0x0000cd00ff030a19 */ /* 0x000fe40000011605 */
.L_x_5325:
[----:B------:R-:W-:Y:S05]  /*5220*/  BSYNC B0 ;  /* 0x0000000000007941 */ /* 0x000fea0003800000 */
.L_x_5323:
[----:B------:R-:W-:-:S04]  /*5230*/  IMAD R3, R3, c[0x0][0x32c], -R100 ;  /* 0x0000cb0003037a24 */ /* 0x000fc800078e0a64 */
[----:B------:R-:W-:-:S05]  /*5240*/  IMAD.IADD R3, R3, 0x1, -R231 ;  /* 0x0000000103037824 */ /* 0x000fca00078e0ae7 */
[----:B------:R-:W-:Y:S02]  /*5250*/  IADD3 R5, R3, c[0x0][0x32c], RZ ;  /* 0x0000cb0003057a10 */ /* 0x000fe40007ffe0ff */
[----:B------:R-:W-:Y:S02]  /*5260*/  IMNMX R0, R0, R3, !PT ;  /* 0x0000000300007217 */ /* 0x000fe40007800200 */
[----:B------:R-:W-:Y:S02]  /*5270*/  IMNMX R2, R2, R5, PT ;  /* 0x0000000502027217 */ /* 0x000fe40003800200 */
.L_x_5322:
        /* <DEDUP_REMOVED lines=51> */
.L_x_5470:
        /* <DEDUP_REMOVED lines=17> */
.L_x_5329:
[----:B-12---:R-:W-:-:S04]  /*56c0*/  MOV R4, 0x1 ;  /* 0x0000000100047802 */ /* 0x006fc80000000f00 */
[----:B------:R-:W-:-:S13]  /*56d0*/  ISETP.NE.AND P0, PT, R4, c[0x0][0x32c], PT ;  /* 0x0000cb0004007a0c */ /* 0x000fda0003f05270 */
[----:B------:R-:W-:-:S05]  /*56e0*/  @P0 IMAD.HI.U32 R4, R3, c[0x0][0x330], RZ ;  /* 0x0000cc0003040a27 */ /* 0x000fca00078e00ff */
[----:B------:R-:W-:Y:S02]  /*56f0*/  @P0 SHF.R.U32.HI R3, RZ, c[0x0][0x334], R4 ;  /* 0x0000cd00ff030a19 */ /* 0x000fe40000011604 */
.L_x_5330:
[----:B------:R-:W-:Y:S05]  /*5700*/  BSYNC B0 ;  /* 0x0000000000007941 */ /* 0x000fea0003800000 */
.L_x_5328:
[----:B------:R-:W-:-:S04]  /*5710*/  IMAD R3, R3, c[0x0][0x32c], -R100 ;  /* 0x0000cb0003037a24 */ /* 0x000fc800078e0a64 */
[----:B------:R-:W-:-:S05]  /*5720*/  IMAD.IADD R3, R3, 0x1, -R231 ;  /* 0x0000000103037824 */ /* 0x000fca00078e0ae7 */
[----:B------:R-:W-:Y:S02]  /*5730*/  IADD3 R4, R3, c[0x0][0x32c], RZ ;  /* 0x0000cb0003047a10 */ /* 0x000fe40007ffe0ff */
[----:B------:R-:W-:Y:S02]  /*5740*/  IMNMX R0, R0, R3, !PT ;  /* 0x0000000300007217 */ /* 0x000fe40007800200 */
[----:B------:R-:W-:Y:S02]  /*5750*/  IMNMX R2, R2, R4, PT ;  /* 0x0000000402027217 */ /* 0x000fe40003800200 */
.L_x_5327:
        /* <DEDUP_REMOVED lines=16> */
[C---:B------:R-:W-:Y:S02]  /*5860*/  ISETP.LT.OR P0, PT, R2.reuse, 0x19, P0 ;  /* 0x000000190200780c */ /* 0x040fe40000701670 */
[----:B------:R-:W-:Y:S02]  /*5870*/  ISETP.LT.OR P2, PT, R2, 0x1, P2 ;  /* 0x000000010200780c */ /* 0x000fe40001741670 */
[----:B------:R-:W-:Y:S02]  /*5880*/  FMNMX.FTZ R3, R11, R3, !PT ;  /* 0x000000030b037209 */ /* 0x000fe40007810000 */
[----:B------:R-:W-:Y:S02]  /*5890*/  FSEL R6, R42, -INF , !P2 ;  /* 0xff8000002a067808 */ /* 0x000fe40005000000 */
[----:B------:R-:W-:Y:S02]  /*58a0*/  ISETP.LT.OR P3, PT, R2, 0x11, P3 ;  /* 0x000000110200780c */ /* 0x000fe40001f61670 */
[----:B-12---:R-:W-:-:S02]  /*58b0*/  FMNMX.FTZ R4, R6, R7, !PT ;  /* 0x0000000706047209 */ /* 0x006fc40007810000 */
[----:B------:R-:W-:Y:S02]  /*58c0*/  FSEL R24, R54, -INF , !P0 ;  /* 0xff80000036187808 */ /* 0x000fe40004000000 */
[----:B------:R-:W-:Y:S02]  /*58d0*/  FMNMX.FTZ R4, R12, R4, !PT ;  /* 0x000000040c047209 */ /* 0x000fe40007810000 */
[----:B------:R-:W-:Y:S02]  /*58e0*/  ISETP.GT.AND P0, PT, R0, 0x19, P1 ;  /* 0x000000190000780c */ /* 0x000fe40000f04270 */
[----:B------:R-:W-:Y:S02]  /*58f0*/  FMNMX.FTZ R3, R15, R3, !PT ;  /* 0x000000030f037209 */ /* 0x000fe40007810000 */
[----:B------:R-:W-:Y:S02]  /*5900*/  FSEL R14, R34, -INF , !P3 ;  /* 0xff800000220e7808 */ /* 0x000fe40005800000 */
[----:B------:R-:W-:-:S02]  /*5910*/  FMNMX.FTZ R4, R13, R4, !PT ;  /* 0x000000040d047209 */ /* 0x000fc40007810000 */
[----:B------:R-:W-:Y:S02]  /*5920*/  ISETP.LT.OR P0, PT, R2, 0x1a, P0 ;  /* 0x0000001a0200780c */ /* 0x000fe40000701670 */
[----:B------:R-:W-:Y:S02]  /*5930*/  FMNMX.FTZ R3, R16, R3, !PT ;  /* 0x0000000310037209 */ /* 0x000fe40007810000 */
[----:B------:R-:W-:Y:S02]  /*5940*/  FMNMX.FTZ R4, R14, R4, !PT ;  /* 0x000000040e047209 */ /* 0x000fe40007810000 */
[----:B------:R-:W-:Y:S02]  /*5950*/  FSEL R25, R55, -INF , !P0 ;  /* 0xff80000037197808 */ /* 0x000fe40004000000 */
[C---:B------:R-:W-:Y:S02]  /*5960*/  ISETP.GT.AND P2, PT, R0.reuse, 0x20, P1 ;  /* 0x000000200000780c */ /* 0x040fe40000f44270 */
[----:B------:R-:W-:-:S02]  /*5970*/  ISETP.GT.AND P0, PT, R0, 0x21, P1 ;  /* 0x000000210000780c */ /* 0x000fc40000f04270 */
[----:B------:R-:W-:Y:S02]  /*5980*/  FMNMX.FTZ R3, R18, R3, !PT ;  /* 0x0000000312037209 */ /* 0x000fe40007810000 */
[----:B------:R-:W-:Y:S02]  /*5990*/  FMNMX.FTZ R4, R17, R4, !PT ;  /* 0x0000000411047209 */ /* 0x000fe40007810000 */
[C---:B------:R-:W-:Y:S02]  /*59a0*/  ISETP.LT.OR P2, PT, R2.reuse, 0x21, P2 ;  /* 0x000000210200780c */ /* 0x040fe40001741670 */
[----:B------:R-:W-:Y:S02]  /*59b0*/  ISETP.LT.OR P0, PT, R2, 0x22, P0 ;  /* 0x000000220200780c */ /* 0x000fe40000701670 */
[----:B------:R-:W-:Y:S02]  /*59c0*/  FMNMX.FTZ R3, R19, R3, !PT ;  /* 0x0000000313037209 */ /* 0x000fe40007810000 */
[----:B------:R-:W-:-:S02]  /*59d0*/  FMNMX.FTZ R4, R24, R4, !PT ;  /* 0x0000000418047209 */ /* 0x000fc40007810000 */
[----:B------:R-:W-:Y:S02]  /*59e0*/  FSEL R91, R30, -INF , !P2 ;  /* 0xff8000001e5b7808 */ /* 0x000fe40005000000 */
[----:B------:R-:W-:Y:S02]  /*59f0*/  FSEL R90, R31, -INF , !P0 ;  /* 0xff8000001f5a7808 */ /* 0x000fe40004000000 */
[C---:B------:R-:W-:Y:S02]  /*5a00*/  ISETP.GT.AND P2, PT, R0.reuse, 0x28, P1 ;  /* 0x000000280000780c */ /* 0x040fe40000f44270 */
[----:B------:R-:W-:Y:S02]  /*5a10*/  ISETP.GT.AND P0, PT, R0, 0x29, P1 ;  /* 0x000000290000780c */ /* 0x000fe40000f04270 */
[----:B------:R-:W-:Y:S02]  /*5a20*/  FMNMX.FTZ R3, R20, R3, !PT ;  /* 0x0000000314037209 */ /* 0x000fe40007810000 */
[----:B------:R-:W-:-:S02]  /*5a30*/  FMNMX.FTZ R4, R25, R4, !PT ;  /* 0x0000000419047209 */ /* 0x000fc40007810000 */
[C---:B------:R-:W-:Y:S02]  /*5a40*/  ISETP.LT.OR P3, PT, R2.reuse, 0x29, P2 ;  /* 0x000000290200780c */ /* 0x040fe40001761670 */
[----:B------:R-:W-:Y:S02]  /*5a50*/  ISETP.LT.OR P2, PT, R2, 0x2a, P0 ;  /* 0x0000002a0200780c */ /* 0x000fe40000741670 */
[----:B------:R-:W-:Y:S02]  /*5a60*/  FMNMX.FTZ R3, R99, R3, !PT ;  /* 0x0000000363037209 */ /* 0x000fe40007810000 */
[----:B------:R-:W-:Y:S02]  /*5a70*/  ISETP.GT.AND P0, PT, R0, 0x30, P1 ;  /* 0x000000300000780c */ /* 0x000fe40000f04270 */
[----:B------:R-:W-:Y:S02]  /*5a80*/  FMNMX.FTZ R4, R91, R4, !PT ;  /* 0x000000045b047209 */ /* 0x000fe40007810000 */
[----:B------:R-:W-:-:S02]  /*5a90*/  FSEL R88, R51, -INF , !P2 ;  /* 0xff80000033587808 */ /* 0x000fc40005000000 */
[----:B------:R-:W-:Y:S02]  /*5aa0*/  FMNMX.FTZ R3, R98, R3, !PT ;  /* 0x0000000362037209 */ /* 0x000fe40007810000 */
[----:B------:R-:W-:Y:S02]  /*5ab0*/  FSEL R89, R50, -INF , !P3 ;  /* 0xff80000032597808 */ /* 0x000fe40005800000 */
[----:B------:R-:W-:Y:S02]  /*5ac0*/  ISETP.LT.OR P2, PT, R2, 0x31, P0 ;  /* 0x000000310200780c */ /* 0x000fe40000741670 */
[----:B------:R-:W-:Y:S02]  /*5ad0*/  FMNMX.FTZ R4, R90, R4, !PT ;  /* 0x000000045a047209 */ /* 0x000fe40007810000 */
[----:B------:R-:W-:Y:S02]  /*5ae0*/  ISETP.GT.AND P0, PT, R0, 0x31, P1 ;  /* 0x000000310000780c */ /* 0x000fe40000f04270 */
[----:B------:R-:W-:-:S02]  /*5af0*/  FMNMX.FTZ R3, R97, R3, !PT ;  /* 0x0000000361037209 */ /* 0x000fc40007810000 */
[----:B------:R-:W-:Y:S02]  /*5b00*/  FSEL R87, R26, -INF , !P2 ;  /* 0xff8000001a577808 */ /* 0x000fe40005000000 */
[----:B------:R-:W-:Y:S02]  /*5b10*/  FMNMX.FTZ R4, R89, R4, !PT ;  /* 0x0000000459047209 */ /* 0x000fe40007810000 */
[----:B------:R-:W-:Y:S02]  /*5b20*/  ISETP.LT.OR P2, PT, R2, 0x32, P0 ;  /* 0x000000320200780c */ /* 0x000fe40000741670 */
[C---:B------:R-:W-:Y:S02]  /*5b30*/  ISETP.GT.AND P3, PT, R0.reuse, 0x38, P1 ;  /* 0x000000380000780c */ /* 0x040fe40000f64270 */
[----:B------:R-:W-:Y:S02]  /*5b40*/  ISETP.GT.AND P0, PT, R0, 0x39, P1 ;  /* 0x000000390000780c */ /* 0x000fe40000f04270 */
[----:B------:R-:W-:-:S02]  /*5b50*/  FMNMX.FTZ R0, R96, R3, !PT ;  /* 0x0000000360007209 */ /* 0x000fc40007810000 */
[----:B------:R-:W-:Y:S02]  /*5b60*/  FMNMX.FTZ R3, R88, R4, !PT ;  /* 0x0000000458037209 */ /* 0x000fe40007810000 */
[----:B------:R-:W-:Y:S02]  /*5b70*/  FSEL R86, R27, -INF , !P2 ;  /* 0xff8000001b567808 */ /* 0x000fe40005000000 */
[C---:B------:R-:W-:Y:S02]  /*5b80*/  ISETP.LT.OR P1, PT, R2.reuse, 0x39, P3 ;  /* 0x000000390200780c */ /* 0x040fe40001f21670 */
        /* <DEDUP_REMOVED lines=13> */
.L_x_5471:
[----:B-12---:R-:W-:Y:S01]  /*5c60*/  FMNMX.FTZ R4, R4, R0, !PT ;  /* 0x0000000004047209 */ /* 0x006fe20007810000 */
[----:B------:R-:W-:Y:S05]  /*5c70*/  BRA.DIV ~URZ, `(.L_x_5332) ;  /* 0x000141e27f007947 */ /* 0x000fea000b800000 */
[----:B------:R-:W1:Y:S04]  /*5c80*/  SHFL.BFLY PT, R0, R5, 0x2, 0x1f ;  /* 0x0c401f0005007f89 */ /* 0x000e6800000e0000 */
[----:B------:R-:W2:Y:S01]  /*5c90*/  SHFL.BFLY PT, R2, R4, 0x1, 0x1f ;  /* 0x0c201f0004027f89 */ /* 0x000ea200000e0000 */
[----:B-1----:R-:W-:Y:S02]  /*5ca0*/  FMNMX.FTZ R5, R5, R0, !PT ;  /* 0x0000000005057209 */ /* 0x002fe40007810000 */
[----:B--2---:R-:W-:-:S03]  /*5cb0*/  FMNMX.FTZ R133, R4, R2, !PT ;  /* 0x0000000204857209 */ /* 0x004fc60007810000 */
[----:B------:R1:W2:Y:S04]  /*5cc0*/  SHFL.BFLY PT, R3, R5, 0x1, 0x1f ;  /* 0x0c201f0005037f89 */ /* 0x0002a800000e0000 */
.L_x_5472:
        /* <DEDUP_REMOVED lines=337> */
.L_x_5335:
[----:B------:R-:W-:-:S04]  /*71e0*/  MOV R2, 0x1 ;  /* 0x0000000100027802 */ /* 0x000fc80000000f00 */
[----:B------:R-:W-:-:S13]  /*71f0*/  ISETP.NE.AND P0, PT, R2, c[0x0][0x32c], PT ;  /* 0x0000cb0002007a0c */ /* 0x000fda0003f05270 */
[----:B------:R-:W-:-:S05]  /*7200*/  @P0 IMAD.HI.U32 R2, R3, c[0x0][0x330], RZ ;  /* 0x0000cc0003020a27 */ /* 0x000fca00078e00ff */
[----:B------:R-:W-:Y:S02]  /*7210*/  @P0 SHF.R.U32.HI R3, RZ, c[0x0][0x334], R2 ;  /* 0x0000cd00ff030a19 */ /* 0x000fe40000011602 */
.L_x_5336:
[----:B------:R-:W-:Y:S05]  /*7220*/  BSYNC B0 ;  /* 0x0000000000007941 */ /* 0x000fea0003800000 */
.L_x_5334:
[----:B------:R-:W-:-:S05]  /*7230*/  MOV R2, c[0x0][0x32c] ;  /* 0x0000cb0000027a02 */ /* 0x000fca0000000f00 */
[----:B------:R-:W-:-:S05]  /*7240*/  IMAD R3, R3, R2, c[0x0][0x32c] ;  /* 0x0000cb0003037624 */ /* 0x000fca00078e0202 */
[----:B------:R-:W-:-:S04]  /*7250*/  IMNMX R0, R0, R3, PT ;  /* 0x0000000300007217 */ /* 0x000fc80003800200 */
.L_x_5333:
        /* <DEDUP_REMOVED lines=8> */
.L_x_5358:
        /* <DEDUP_REMOVED lines=17> */
[C---:B------:R-:W-:Y:S01]  /*73f0*/  IMAD.WIDE.U32 R2, R219.reuse, c[0x0][0x208], RZ ;  /* 0x00008200db027a25 */ /* 0x040fe200078e00ff */
        /* <DEDUP_REMOVED lines=25> */
.L_x_5473:
        /* <DEDUP_REMOVED lines=26> */
.L_x_5474:
        /* <DEDUP_REMOVED lines=27> */
.L_x_5339:
[----:B------:R-:W-:Y:S05]  /*78e0*/  BSYNC B0 ;  /* 0x0000000000007941 */ /* 0x000fea0003800000 */
.L_x_5338:
        /* <DEDUP_REMOVED lines=194> */
[----:B------:R-:W-:Y:S05]  /*8510*/  DEPBAR.LE SB0, 0x0 ;  /* 0x000080000000791a */ /* 0x000fea0000000000 */
[----:B------:R-:W-:Y:S01]  /*8520*/  BAR.SYNC.DEFER_BLOCKING 0x0 ;  /* 0x0000000000007b1d */ /* 0x000fe20000010000 */
[C---:B-1----:R-:W-:Y:S08]  /*8530*/  HMMA.16816.F32.BF16 R4, R172.reuse, R176, R4 ;  /* 0x000000b0ac04723c */ /* 0x042ff00000041804 */
[C---:B------:R-:W-:Y:S08]  /*8540*/  HMMA.16816.F32.BF16 R8, R172.reuse, R178, R8 ;  /* 0x000000b2ac08723c */ /* 0x040ff00000041808 */
[C---:B------:R-:W-:Y:S08]  /*8550*/  HMMA.16816.F32.BF16 R12, R172.reuse, R180, R12 ;  /* 0x000000b4ac0c723c */ /* 0x040ff0000004180c */
[C---:B------:R-:W-:Y:S08]  /*8560*/  HMMA.16816.F32.BF16 R16, R172.reuse, R182, R16 ;  /* 0x000000b6ac10723c */ /* 0x040ff00000041810 */
[C---:B--2---:R-:W-:Y:S08]  /*8570*/  HMMA.16816.F32.BF16 R20, R172.reuse, R168, R20 ;  /* 0x000000a8ac14723c */ /* 0x044ff00000041814 */
[C---:B------:R-:W-:Y:S08]  /*8580*/  HMMA.16816.F32.BF16 R24, R172.reuse, R170, R24 ;  /* 0x000000aaac18723c */ /* 0x040ff00000041818 */
[C---:B---3--:R-:W-:Y:S08]  /*8590*/  HMMA.16816.F32.BF16 R28, R172.reuse, R184, R28 ;  /* 0x000000b8ac1c723c */ /* 0x048ff0000004181c */
[----:B------:R-:W-:Y:S01]  /*85a0*/  HMMA.16816.F32.BF16 R32, R172, R186, R32 ;  /* 0x000000baac20723c */ /* 0x000fe20000041820 */
[----:B------:R-:W-:Y:S07]  /*85b0*/  @!UPT UIADD3 URZ, URZ, URZ, URZ ;  /* 0x0000003f3f3ff290 */ /* 0x000fee000fffe03f */
[----:B------:R-:W-:-:S11]  /*85c0*/  @!P0 BRA `(.L_x_5343) ;  /* 0x000005f000008947 */ /* 0x000fd60003800000 */
[----:B------:R-:W-:Y:S01]  /*85d0*/  SHF.R.S32.HI R168, RZ, 0x1f, R223 ;  /* 0x0000001fffa87819 */ /* 0x000fe200000114df */
[----:B------:R-:W-:Y:S01]  /*85e0*/  IMAD.MOV.U32 R0, RZ, RZ, c[0x0][0x2b8] ;  /* 0x0000ae00ff007624 */ /* 0x000fe200078e00ff */
[----:B------:R-:W-:Y:S01]  /*85f0*/  SHF.R.S32.HI R192, RZ, 0x1f, R225 ;  /* 0x0000001fffc07819 */ /* 0x000fe200000114e1 */
[----:B------:R-:W-:Y:S01]  /*8600*/  IMAD R2, R216, 0x40, R232 ;  /* 0x00000040d8027824 */ /* 0x000fe200078e02e8 */
[----:B------:R-:W-:Y:S01]  /*8610*/  SHF.R.S32.HI R169, RZ, 0x1f, R224 ;  /* 0x0000001fffa97819 */ /* 0x000fe200000114e0 */
[----:B------:R-:W-:Y:S01]  /*8620*/  IMAD.MOV.U32 R217, RZ, RZ, RZ ;  /* 0x000000ffffd97224 */ /* 0x000fe200078e00ff */
[----:B------:R-:W-:Y:S01]  /*8630*/  ISETP.NE.AND P1, PT, R0, 0x1, PT ;  /* 0x000000010000780c */ /* 0x000fe20003f25270 */
[----:B------:R-:W-:Y:S01]  /*8640*/  IMAD.SHL.U32 R180, R225, 0x2, RZ ;  /* 0x00000002e1b47824 */ /* 0x000fe200078e00ff */
[----:B------:R-:W-:Y:S01]  /*8650*/  IADD3 R2, R2, -0x40, R229 ;  /* 0xffffffc002027810 */ /* 0x000fe20007ffe0e5 */
[C---:B------:R-:W-:Y:S01]  /*8660*/  IMAD.SHL.U32 R179, R223.reuse, 0x2, RZ ;  /* 0x00000002dfb37824 */ /* 0x040fe200078e00ff */
[----:B------:R-:W-:Y:S01]  /*8670*/  SHF.L.U64.HI R175, R223, 0x1, R168 ;  /* 0x00000001dfaf7819 */ /* 0x000fe200000102a8 */
[----:B------:R-:W-:Y:S01]  /*8680*/  IMAD.SHL.U32 R178, R224, 0x2, RZ ;  /* 0x00000002e0b27824 */ /* 0x000fe200078e00ff */
[----:B------:R-:W-:Y:S01]  /*8690*/  SHF.R.S32.HI R168, RZ, 0x1f, R218 ;  /* 0x0000001fffa87819 */ /* 0x000fe200000114da */
[----:B------:R-:W-:Y:S01]  /*86a0*/  IMAD.MOV.U32 R0, RZ, RZ, R2 ;  /* 0x000000ffff007224 */ /* 0x000fe200078e0002 */
        /* <DEDUP_REMOVED lines=28> */
.L_x_5475:
        /* <DEDUP_REMOVED lines=26> */
.L_x_5476:
        /* <DEDUP_REMOVED lines=27> */
.L_x_5343:
[----:B------:R-:W-:Y:S05]  /*8bc0*/  BSYNC B0 ;  /* 0x0000000000007941 */ /* 0x000fea0003800000 */
.L_x_5342:
[----:B------:R-:W-:Y:S01]  /*8bd0*/  IMAD.MOV.U32 R0, RZ, RZ, c[0x0][0x2c4] ;  /* 0x0000b100ff007624 */ /* 0x000fe200078e00ff */
        /* <DEDUP_REMOVED lines=15> */
.L_x_5477:
        /* <DEDUP_REMOVED lines=19> */
.L_x_5349:
[----:B------:R-:W-:Y:S04]  /*8e00*/  MOV R170, 0x1 ;  /* 0x0000000100aa7802 */ /* 0x000fe80000000f00 */
[----:B------:R-:W-:Y:S11]  /*8e10*/  ISETP.NE.AND P0, PT, R170, c[0x0][0x32c], PT ;  /* 0x0000cb00aa007a0c */ /* 0x000ff60003f05270 */
[----:B------:R-:W-:Y:S02]  /*8e20*/  @!UPT UIADD3 URZ, URZ, URZ, URZ ;  /* 0x0000003f3f3ff290 */ /* 0x000fe4000fffe03f */
[----:B------:R-:W-:Y:S05]  /*8e30*/  @P0 IMAD.HI.U32 R170, R3, c[0x0][0x330], RZ ;  /* 0x0000cc0003aa0a27 */ /* 0x000fea00078e00ff */
[----:B------:R-:W-:Y:S02]  /*8e40*/  @P0 SHF.R.U32.HI R3, RZ, c[0x0][0x334], R170 ;  /* 0x0000cd00ff030a19 */ /* 0x000fe400000116aa */
.L_x_5350:
[----:B------:R-:W-:Y:S05]  /*8e50*/  BSYNC B0 ;  /* 0x0000000000007941 */ /* 0x000fea0003800000 */
.L_x_5348:
[----:B------:R-:W-:Y:S04]  /*8e60*/  IMAD R3, R3, c[0x0][0x32c], -R133 ;  /* 0x0000cb0003037a24 */ /* 0x000fe800078e0a85 */
[----:B------:R-:W-:Y:S05]  /*8e70*/  IMAD.IADD R3, R3, 0x1, -R231 ;  /* 0x0000000103037824 */ /* 0x000fea00078e0ae7 */
[----:B------:R-:W-:Y:S02]  /*8e80*/  IMNMX R0, R0, R3, !PT ;  /* 0x0000000300007217 */ /* 0x000fe40007800200 */
[----:B------:R-:W-:Y:S04]  /*8e90*/  IADD3 R3, R3, c[0x0][0x32c], RZ ;  /* 0x0000cb0003037a10 */ /* 0x000fe80007ffe0ff */
[----:B------:R-:W-:Y:S02]  /*8ea0*/  IMNMX R2, R2, R3, PT ;  /* 0x0000000302027217 */ /* 0x000fe40003800200 */
.L_x_5347:
        /* <DEDUP_REMOVED lines=51> */
.L_x_5478:
        /* <DEDUP_REMOVED lines=19> */
.L_x_5354:
[----:B------:R-:W-:Y:S04]  /*9310*/  MOV R4, 0x1 ;  /* 0x0000000100047802 */ /* 0x000fe80000000f00 */
[----:B------:R-:W-:Y:S11]  /*9320*/  ISETP.NE.AND P0, PT, R4, c[0x0][0x32c], PT ;  /* 0x0000cb0004007a0c */ /* 0x000ff60003f05270 */
[----:B------:R-:W-:Y:S02]  /*9330*/  @!UPT UIADD3 URZ, URZ, URZ, URZ ;  /* 0x0000003f3f3ff290 */ /* 0x000fe4000fffe03f */
[----:B------:R-:W-:Y:S05]  /*9340*/  @P0 IMAD.HI.U32 R4, R3, c[0x0][0x330], RZ ;  /* 0x0000cc0003040a27 */ /* 0x000fea00078e00ff */
[----:B------:R-:W-:Y:S02]  /*9350*/  @P0 SHF.R.U32.HI R3, RZ, c[0x0][0x334], R4 ;  /* 0x0000cd00ff030a19 */ /* 0x000fe40000011604 */
.L_x_5355:
[----:B------:R-:W-:Y:S05]  /*9360*/  BSYNC B0 ;  /* 0x0000000000007941 */ /* 0x000fea0003800000 */
.L_x_5353:
[----:B------:R-:W-:Y:S04]  /*9370*/  IMAD R133, R3, c[0x0][0x32c], -R133 ;  /* 0x0000cb0003857a24 */ /* 0x000fe800078e0a85 */
[----:B------:R-:W-:Y:S05]  /*9380*/  IMAD.IADD R3, R133, 0x1, -R231 ;  /* 0x0000000185037824 */ /* 0x000fea00078e0ae7 */
[----:B------:R-:W-:Y:S02]  /*9390*/  IMNMX R0, R0, R3, !PT ;  /* 0x0000000300007217 */ /* 0x000fe40007800200 */
[----:B------:R-:W-:Y:S04]  /*93a0*/  IADD3 R3, R3, c[0x0][0x32c], RZ ;  /* 0x0000cb0003037a10 */ /* 0x000fe80007ffe0ff */
[----:B------:R-:W-:Y:S02]  /*93b0*/  IMNMX R2, R2, R3, PT ;  /* 0x0000000302027217 */ /* 0x000fe40003800200 */
.L_x_5352:
        /* <DEDUP_REMOVED lines=82> */
.L_x_5479:
[----:B-12---:R-:W-:Y:S01]  /*98e0*/  FMNMX.FTZ R132, R132, R0, !PT ;  /* 0x0000000084847209 */ /* 0x006fe20007810000 */
[----:B------:R-:W-:-:S05]  /*98f0*/  BRA.DIV ~URZ, `(.L_x_5357) ;  /* 0x00010d827f007947 */ /* 0x000fca000b800000 */
[----:B------:R-:W1:Y:S02]  /*9900*/  SHFL.BFLY PT, R0, R132, 0x1, 0x1f ;  /* 0x0c201f0084007f89 */ /* 0x000e6400000e0000 */
[----:B-1----:R-:W-:Y:S02]  /*9910*/  FMNMX.FTZ R133, R132, R0, !PT ;  /* 0x0000000084857209 */ /* 0x002fe40007810000 */
[----:B------:R-:W1:Y:S02]  /*9920*/  SHFL.BFLY PT, R0, R4, 0x2, 0x1f ;  /* 0x0c401f0004007f89 */ /* 0x000e6400000e0000 */
[----:B-1----:R-:W-:Y:S05]  /*9930*/  FMNMX.FTZ R132, R4, R0, !PT ;  /* 0x0000000004847209 */ /* 0x002fea0007810000 */
[----:B------:R1:W2:Y:S02]  /*9940*/  SHFL.BFLY PT, R0, R132, 0x1, 0x1f ;  /* 0x0c201f0084007f89 */ /* 0x0002a400000e0000 */
.L_x_5480:
        /* <DEDUP_REMOVED lines=41> */
[----:B------:R-:W-:Y:S01]  /*9be0*/  MUFU.EX2 R135, R178 ;  /* 0x000000b200877308 */ /* 0x000fe20000000800 */
[----:B------:R-:W-:Y:S01]  /*9bf0*/  FMUL.FTZ R2, R2, c[0x0][0x2d0] ;  /* 0x0000b40002027a20 */ /* 0x000fe20000410000 */
[----:B------:R-:W-:Y:S01]  /*9c00*/  ISETP.GT.AND P0, PT, R216, R212, PT ;  /* 0x000000d4d800720c */ /* 0x000fe20003f04270 */
[--C-:B------:R-:W-:Y:S01]  /*9c10*/  FFMA.FTZ R16, R16, c[0x0][0x2d0], -R4.reuse ;  /* 0x0000b40010107a23 */ /* 0x100fe20000010804 */
[----:B------:R-:W-:Y:S01]  /*9c20*/  IADD3 R216, R216, -0x1, RZ ;  /* 0xffffffffd8d87810 */ /* 0x000fe20007ffe0ff */
[--C-:B------:R-:W-:Y:S02]  /*9c30*/  FFMA.FTZ R190, R7, c[0x0][0x2d0], -R4.reuse ;  /* 0x0000b40007be7a23 */ /* 0x100fe40000010804 */
[--C-:B------:R-:W-:Y:S02]  /*9c40*/  FFMA.FTZ R18, R24, c[0x0][0x2d0], -R4.reuse ;  /* 0x0000b40018127a23 */ /* 0x100fe40000010804 */
[--C-:B-1----:R-:W-:Y:S01]  /*9c50*/  FFMA.FTZ R132, R21, c[0x0][0x2d0], -R4.reuse ;  /* 0x0000b40015847a23 */ /* 0x102fe20000010804 */
[----:B------:R-:W1:Y:S01]  /*9c60*/  MUFU.EX2 R2, R2 ;  /* 0x0000000200027308 */ /* 0x000e620000000800 */
[--C-:B------:R-:W-:Y:S02]  /*9c70*/  FFMA.FTZ R134, R20, c[0x0][0x2d0], -R4.reuse ;  /* 0x0000b40014867a23 */ /* 0x100fe40000010804 */
[--C-:B------:R-:W-:Y:S02]  /*9c80*/  FFMA.FTZ R182, R12, c[0x0][0x2d0], -R4.reuse ;  /* 0x0000b4000cb67a23 */ /* 0x100fe40000010804 */
[----:B------:R-:W-:Y:S02]  /*9c90*/  FMUL.FTZ R12, R0, R156 ;  /* 0x0000009c000c7220 */ /* 0x000fe40000410000 */
[--C-:B------:R-:W-:Y:S02]  /*9ca0*/  FFMA.FTZ R191, R6, c[0x0][0x2d0], -R4.reuse ;  /* 0x0000b40006bf7a23 */ /* 0x100fe40000010804 */
[--C-:B------:R-:W-:Y:S01]  /*9cb0*/  FFMA.FTZ R174, R17, c[0x0][0x2d0], -R4.reuse ;  /* 0x0000b40011ae7a23 */ /* 0x100fe20000010804 */
[----:B------:R2:W3:Y:S01]  /*9cc0*/  MUFU.EX2 R7, R16 ;  /* 0x0000001000077308 */ /* 0x0004e20000000800 */
[--C-:B------:R-:W-:Y:S02]  /*9cd0*/  FFMA.FTZ R181, R11, c[0x0][0x2d0], -R4.reuse ;  /* 0x0000b4000bb57a23 */ /* 0x100fe40000010804 */
[--C-:B------:R-:W-:Y:S02]  /*9ce0*/  FFMA.FTZ R183, R10, c[0x0][0x2d0], -R4.reuse ;  /* 0x0000b4000ab77a23 */ /* 0x100fe40000010804 */
[--C-:B------:R-:W-:Y:S02]  /*9cf0*/  FFMA.FTZ R184, R9, c[0x0][0x2d0], -R4.reuse ;  /* 0x0000b40009b87a23 */ /* 0x100fe40000010804 */
[--C-:B------:R-:W-:Y:S02]  /*9d00*/  FFMA.FTZ R189, R8, c[0x0][0x2d0], -R4.reuse ;  /* 0x0000b40008bd7a23 */ /* 0x100fe40000010804 */
[--C-:B------:R-:W-:Y:S01]  /*9d10*/  FFMA.FTZ R173, R15, c[0x0][0x2d0], -R4.reuse ;  /* 0x0000b4000fad7a23 */ /* 0x100fe20000010804 */
[----:B------:R-:W4:Y:S01]  /*9d20*/  MUFU.EX2 R6, R18 ;  /* 0x0000001200067308 */ /* 0x000f220000000800 */
[--C-:B------:R-:W-:Y:S02]  /*9d30*/  FFMA.FTZ R175, R14, c[0x0][0x2d0], -R4.reuse ;  /* 0x0000b4000eaf7a23 */ /* 0x100fe40000010804 */
[--C-:B------:R-:W-:Y:S02]  /*9d40*/  FFMA.FTZ R176, R13, c[0x0][0x2d0], -R4.reuse ;  /* 0x0000b4000db07a23 */ /* 0x100fe40000010804 */
[C---:B-1----:R-:W-:Y:S02]  /*9d50*/  FMUL.FTZ R34, R2.reuse, R138 ;  /* 0x0000008a02227220 */ /* 0x042fe40000410000 */
[----:B------:R-:W-:Y:S02]  /*9d60*/  FMUL.FTZ R35, R2, R139 ;  /* 0x0000008b02237220 */ /* 0x000fe40000410000 */
[----:B------:R-:W1:Y:S01]  /*9d70*/  LDSM.16.MT88.4 R136, [R204] ;  /* 0x00000000cc88783b */ /* 0x000e620000004200 */
[----:B------:R-:W-:Y:S01]  /*9d80*/  MUFU.EX2 R156, R134 ;  /* 0x00000086009c7308 */ /* 0x000fe20000000800 */
[----:B------:R-:W-:Y:S02]  /*9d90*/  FFMA.FTZ R195, R5, c[0x0][0x2d0], -R4 ;  /* 0x0000b40005c37a23 */ /* 0x000fe40000010804 */
[----:B------:R-:W-:Y:S02]  /*9da0*/  FADD.FTZ R4, R22, R19 ;  /* 0x0000001316047221 */ /* 0x000fe40000010000 */
[----:B--2---:R-:W-:Y:S02]  /*9db0*/  FMUL.FTZ R16, R0, R152 ;  /* 0x0000009800107220 */ /* 0x004fe40000410000 */
[----:B---3--:R-:W-:Y:S02]  /*9dc0*/  FFMA.FTZ R5, R2, R220, R7 ;  /* 0x000000dc02057223 */ /* 0x008fe40000010007 */
[----:B------:R-:W-:Y:S01]  /*9dd0*/  FADD.FTZ R172, R23, R4 ;  /* 0x0000000417ac7221 */ /* 0x000fe20000010000 */
[----:B------:R-:W2:Y:S01]  /*9de0*/  MUFU.EX2 R152, R132 ;  /* 0x0000008400987308 */ /* 0x000ea20000000800 */
[C---:B------:R-:W-:Y:S02]  /*9df0*/  FMUL.FTZ R4, R0.reuse, R164 ;  /* 0x000000a400047220 */ /* 0x040fe40000410000 */
[----:B------:R-:W-:Y:S01]  /*9e00*/  FMUL.FTZ R8, R0, R160 ;  /* 0x000000a000087220 */ /* 0x000fe20000410000 */
[C---:B----4-:R-:W-:Y:S01]  /*9e10*/  F2FP.BF16.PACK_AB R169, R6.reuse, R7 ;  /* 0x0000000706a9723e */ /* 0x050fe200000010ff */
[----:B------:R-:W-:Y:S02]  /*9e20*/  FADD.FTZ R197, R6, R5 ;  /* 0x0000000506c57221 */ /* 0x000fe40000010000 */
[----:B------:R-:W-:Y:S02]  /*9e30*/  FMUL.FTZ R5, R0, R165 ;  /* 0x000000a500057220 */ /* 0x000fe40000410000 */
[C---:B------:R-:W-:Y:S01]  /*9e40*/  FMUL.FTZ R6, R2.reuse, R166 ;  /* 0x000000a602067220 */ /* 0x040fe20000410000 */
[----:B------:R-:W-:Y:S01]  /*9e50*/  MUFU.EX2 R178, R182 ;  /* 0x000000b600b27308 */ /* 0x000fe20000000800 */
[----:B------:R-:W-:Y:S02]  /*9e60*/  FMUL.FTZ R7, R2, R167 ;  /* 0x000000a702077220 */ /* 0x000fe40000410000 */
[----:B------:R-:W-:Y:S02]  /*9e70*/  FMUL.FTZ R9, R0, R161 ;  /* 0x000000a100097220 */ /* 0x000fe40000410000 */
[C---:B------:R-:W-:Y:S02]  /*9e80*/  FMUL.FTZ R10, R2.reuse, R162 ;  /* 0x000000a2020a7220 */ /* 0x040fe40000410000 */
[----:B------:R-:W-:Y:S02]  /*9e90*/  FMUL.FTZ R11, R2, R163 ;  /* 0x000000a3020b7220 */ /* 0x000fe40000410000 */
[----:B------:R-:W-:Y:S01]  /*9ea0*/  FMUL.FTZ R13, R0, R157 ;  /* 0x0000009d000d7220 */ /* 0x000fe20000410000 */
[----:B------:R-:W-:Y:S01]  /*9eb0*/  LDSM.16.MT88.4 R160, [R204+0x1800] ;  /* 0x00180000cca0783b */ /* 0x000fe20000004200 */
[C---:B------:R-:W-:Y:S01]  /*9ec0*/  FMUL.FTZ R14, R2.reuse, R158 ;  /* 0x0000009e020e7220 */ /* 0x040fe20000410000 */
[----:B------:R-:W3:Y:S01]  /*9ed0*/  MUFU.EX2 R132, R180 ;  /* 0x000000b400847308 */ /* 0x000ee20000000800 */
        /* <DEDUP_REMOVED lines=14> */
[----:B------:R-:W-:Y:S01]  /*9fc0*/  FMUL.FTZ R24, R0, R144 ;  /* 0x0000009000187220 */ /* 0x000fe20000410000 */
[----:B------:R-:W-:Y:S03]  /*9fd0*/  LDSM.16.MT88.4 R148, [R207+0x1000] ;  /* 0x00100000cf94783b */ /* 0x000fe60000004200 */
[C---:B------:R-:W-:Y:S01]  /*9fe0*/  FMUL.FTZ R26, R2.reuse, R146 ;  /* 0x00000092021a7220 */ /* 0x040fe20000410000 */
[----:B------:R-:W-:Y:S01]  /*9ff0*/  MUFU.EX2 R199, R174 ;  /* 0x000000ae00c77308 */ /* 0x000fe20000000800 */
[----:B------:R-:W-:Y:S02]  /*a000*/  FMUL.FTZ R27, R2, R147 ;  /* 0x00000093021b7220 */ /* 0x000fe40000410000 */
[C---:B------:R-:W-:Y:S01]  /*a010*/  FMUL.FTZ R28, R0.reuse, R140 ;  /* 0x0000008c001c7220 */ /* 0x040fe20000410000 */
[----:B------:R-:W-:Y:S01]  /*a020*/  LDSM.16.MT88.4 R144, [R205+0x800] ;  /* 0x00080000cd90783b */ /* 0x000fe20000004200 */
        /* <DEDUP_REMOVED lines=113> */
[----:B------:R-:W2:Y:S01]  /*a740*/  MUFU.EX2 R2, R179 ;  /* 0x000000b300027308 */ /* 0x000ea20000000800 */
[C---:B-1----:R-:W-:Y:S03]  /*a750*/  HMMA.16816.F32.BF16 R44, R168.reuse, R136, R44 ;  /* 0x00000088a82c723c */ /* 0x042fe6000004182c */
[C---:B------:R-:W-:Y:S02]  /*a760*/  FMUL.FTZ R124, R0.reuse, R124 ;  /* 0x0000007c007c7220 */ /* 0x040fe40000410000 */
[C---:B------:R-:W-:Y:S02]  /*a770*/  FMUL.FTZ R125, R0.reuse, R125 ;  /* 0x0000007d007d7220 */ /* 0x040fe40000410000 */
[C---:B------:R-:W-:Y:S01]  /*a780*/  FMUL.FTZ R128, R0.reuse, R128 ;  /* 0x0000008000807220 */ /* 0x040fe20000410000 */
[C---:B------:R-:W-:Y:S01]  /*a790*/  HMMA.16816.F32.BF16 R48, R168.reuse, R138, R48 ;  /* 0x0000008aa830723c */ /* 0x040fe20000041830 */
[----:B------:R-:W1:Y:S01]  /*a7a0*/  LDSM.16.MT88.4 R136, [R207+0x2000] ;  /* 0x00200000cf88783b */ /* 0x000e620000004200 */
[----:B------:R-:W4:Y:S02]  /*a7b0*/  MUFU.EX2 R179, R176 ;  /* 0x000000b000b37308 */ /* 0x000f240000000800 */
[----:B------:R-:W-:Y:S02]  /*a7c0*/  FMUL.FTZ R129, R0, R129 ;  /* 0x0000008100817220 */ /* 0x000fe40000410000 */
[----:B---3--:R-:W-:Y:S06]  /*a7d0*/  FADD.FTZ R0, R132, R172 ;  /* 0x000000ac84007221 */ /* 0x008fec0000010000 */
[----:B------:R-:W-:Y:S01]  /*a7e0*/  MUFU.EX2 R176, R183 ;  /* 0x000000b700b07308 */ /* 0x000fe20000000800 */
[----:B--2---:R-:W-:Y:S04]  /*a7f0*/  FADD.FTZ R0, R2, R0 ;  /* 0x0000000002007221 */ /* 0x004fe80000010000 */
[----:B------:R-:W-:Y:S05]  /*a800*/  FADD.FTZ R0, R135, R0 ;  /* 0x0000000087007221 */ /* 0x000fea0000010000 */
        /* <DEDUP_REMOVED lines=35> */
[----:B----4-:R-:W-:Y:S02]  /*aa40*/  F2FP.BF16.PACK_AB R139, R179, R180 ;  /* 0x000000b4b38b723e */ /* 0x010fe400000010ff */
[----:B------:R-:W2:Y:S01]  /*aa50*/  MUFU.EX2 R2, R187 ;  /* 0x000000bb00027308 */ /* 0x000ea20000000800 */
[----:B------:R-:W-:Y:S04]  /*aa60*/  F2FP.BF16.PACK_AB R169, R173, R174 ;  /* 0x000000aeada9723e */ /* 0x000fe800000010ff */
[C---:B------:R-:W-:Y:S05]  /*aa70*/  HMMA.16816.F32.BF16 R4, R136.reuse, R140, R4 ;  /* 0x0000008c8804723c */ /* 0x040fea0000041804 */
[----:B------:R-:W3:Y:S03]  /*aa80*/  MUFU.EX2 R135, R186 ;  /* 0x000000ba00877308 */ /* 0x000ee60000000800 */
[C---:B------:R-:W-:Y:S01]  /*aa90*/  HMMA.16816.F32.BF16 R8, R136.reuse, R142, R8 ;  /* 0x0000008e8808723c */ /* 0x040fe20000041808 */
[----:B------:R-:W4:Y:S03]  /*aaa0*/  LDSM.16.MT88.4 R140, [R207+0x800] ;  /* 0x00080000cf8c783b */ /* 0x000f260000004200 */
[----:B-1----:R-:W-:Y:S03]  /*aab0*/  FADD.FTZ R0, R132, R0 ;  /* 0x0000000084007221 */ /* 0x002fe60000010000 */
[----:B------:R-:W1:Y:S01]  /*aac0*/  MUFU.EX2 R134, R185 ;  /* 0x000000b900867308 */ /* 0x000e620000000800 */
[C---:B------:R-:W-:Y:S04]  /*aad0*/  HMMA.16816.F32.BF16 R12, R136.reuse, R144, R12 ;  /* 0x00000090880c723c */ /* 0x040fe8000004180c */
[----:B--2---:R-:W-:Y:S04]  /*aae0*/  FADD.FTZ R0, R2, R0 ;  /* 0x0000000002007221 */ /* 0x004fe80000010000 */
[C---:B------:R-:W-:Y:S01]  /*aaf0*/  HMMA.16816.F32.BF16 R16, R136.reuse, R146, R16 ;  /* 0x000000928810723c */ /* 0x040fe20000041810 */
[----:B------:R-:W2:Y:S03]  /*ab00*/  LDSM.16.MT88.4 R144, [R206+0x800] ;  /* 0x00080000ce90783b */ /* 0x000ea60000004200 */
[----:B---3--:R-:W-:Y:S04]  /*ab10*/  FADD.FTZ R0, R135, R0 ;  /* 0x0000000087007221 */ /* 0x008fe80000010000 */
[----:B-1----:R-:W-:Y:S01]  /*ab20*/  FADD.FTZ R0, R134, R0 ;  /* 0x0000000086007221 */ /* 0x002fe20000010000 */
        /* <DEDUP_REMOVED lines=47> */
[----:B------:R-:W3:Y:S01]  /*ae20*/  MUFU.EX2 R132, R192 ;  /* 0x000000c000847308 */ /* 0x000ee20000000800 */
[C---:B-1----:R-:W-:Y:S09]  /*ae30*/  HMMA.16816.F32.BF16 R4, R136.reuse, R140, R4 ;  /* 0x0000008c8804723c */ /* 0x042ff20000041804 */
[----:B------:R-:W1:Y:S01]  /*ae40*/  MUFU.EX2 R135, R196 ;  /* 0x000000c400877308 */ /* 0x000e620000000800 */
[C---:B------:R-:W-:Y:S01]  /*ae50*/  HMMA.16816.F32.BF16 R8, R136.reuse, R142, R8 ;  /* 0x0000008e8808723c */ /* 0x040fe20000041808 */
[----:B------:R-:W4:Y:S08]  /*ae60*/  LDSM.16.MT88.4 R140, [R206+0x1000] ;  /* 0x00100000ce8c783b */ /* 0x000f300000004200 */
[----:B------:R-:W5:Y:S01]  /*ae70*/  MUFU.EX2 R134, R194 ;  /* 0x000000c200867308 */ /* 0x000f620000000800 */
[C---:B--2---:R-:W-:Y:S03]  /*ae80*/  HMMA.16816.F32.BF16 R12, R136.reuse, R144, R12 ;  /* 0x00000090880c723c */ /* 0x044fe6000004180c */
[----:B---3--:R-:W-:Y:S01]  /*ae90*/  F2FP.BF16.PACK_AB R168, R2, R132 ;  /* 0x0000008402a8723e */ /* 0x008fe200000010ff */
[----:B------:R-:W-:Y:S04]  /*aea0*/  FADD.FTZ R0, R132, R0 ;  /* 0x0000000084007221 */ /* 0x000fe80000010000 */
[C---:B------:R-:W-:Y:S01]  /*aeb0*/  HMMA.16816.F32.BF16 R16, R136.reuse, R146, R16 ;  /* 0x000000928810723c */ /* 0x040fe20000041810 */
[----:B------:R-:W2:Y:S01]  /*aec0*/  LDSM.16.MT88.4 R144, [R204+0x3000] ;  /* 0x00300000cc90783b */ /* 0x000ea20000004200 */
[----:B------:R-:W3:Y:S02]  /*aed0*/  MUFU.EX2 R132, R195 ;  /* 0x000000c300847308 */ /* 0x000ee40000000800 */
[----:B------:R-:W-:Y:S02]  /*aee0*/  FADD.FTZ R0, R2, R0 ;  /* 0x0000000002007221 */ /* 0x000fe40000010000 */
[----:B------:R-:W-:Y:S02]  /*aef0*/  FADD.FTZ R2, R152, R197 ;  /* 0x000000c598027221 */ /* 0x000fe40000010000 */
[C---:B------:R-:W-:Y:S01]  /*af00*/  HMMA.16816.F32.BF16 R20, R136.reuse, R148, R20 ;  /* 0x000000948814723c */ /* 0x040fe20000041814 */
[----:B------:R-:W-:Y:S03]  /*af10*/  LDSM.16.MT88.4 R152, [R205+0x1800] ;  /* 0x00180000cd98783b */ /* 0x000fe60000004200 */
[----:B-1----:R-:W-:Y:S01]  /*af20*/  FADD.FTZ R0, R135, R0 ;  /* 0x0000000087007221 */ /* 0x002fe20000010000 */
[C---:B-----5:R-:W-:Y:S03]  /*af30*/  F2FP.BF16.PACK_AB R170, R134.reuse, R135 ;  /* 0x0000008786aa723e */ /* 0x060fe600000010ff */
[C---:B------:R-:W-:Y:S01]  /*af40*/  HMMA.16816.F32.BF16 R24, R136.reuse, R150, R24 ;  /* 0x000000968818723c */ /* 0x040fe20000041818 */
[----:B------:R-:W1:Y:S03]  /*af50*/  LDSM.16.MT88.4 R148, [R205+0x3000] ;  /* 0x00300000cd94783b */ /* 0x000e660000004200 */
[----:B------:R-:W-:Y:S01]  /*af60*/  FADD.FTZ R222, R134, R0 ;  /* 0x0000000086de7221 */ /* 0x000fe20000010000 */
[----:B------:R-:W-:Y:S01]  /*af70*/  MOV R134, R133 ;  /* 0x0000008500867202 */ /* 0x000fe20000000f00 */
[----:B------:R-:W-:Y:S01]  /*af80*/  FADD.FTZ R0, R156, R2 ;  /* 0x000000029c007221 */ /* 0x000fe20000010000 */
[-C--:B------:R-:W-:Y:S01]  /*af90*/  MOV R135, R3.reuse ;  /* 0x0000000300877202 */ /* 0x080fe20000000f00 */
[C---:B----4-:R-:W-:Y:S04]  /*afa0*/  HMMA.16816.F32.BF16 R28, R136.reuse, R140, R28 ;  /* 0x0000008c881c723c */ /* 0x050fe8000004181c */
[----:B---3--:R-:W-:Y:S01]  /*afb0*/  F2FP.BF16.PACK_AB R171, R132, R172 ;  /* 0x000000ac84ab723e */ /* 0x008fe200000010ff */
[----:B------:R-:W-:Y:S03]  /*afc0*/  FADD.FTZ R0, R199, R0 ;  /* 0x00000000c7007221 */ /* 0x000fe60000010000 */
[C---:B------:R-:W-:Y:S01]  /*afd0*/  HMMA.16816.F32.BF16 R32, R136.reuse, R142, R32 ;  /* 0x0000008e8820723c */ /* 0x040fe20000041820 */
[----:B------:R-:W3:Y:S03]  /*afe0*/  LDSM.16.MT88.4 R140, [R207+0x3000] ;  /* 0x00300000cf8c783b */ /* 0x000ee60000004200 */
[----:B------:R-:W-:Y:S04]  /*aff0*/  FADD.FTZ R0, R198, R0 ;  /* 0x00000000c6007221 */ /* 0x000fe80000010000 */
[C---:B--2---:R-:W-:Y:S04]  /*b000*/  HMMA.16816.F32.BF16 R36, R136.reuse, R144, R36 ;  /* 0x000000908824723c */ /* 0x044fe80000041824 */
[----:B------:R-:W-:Y:S04]  /*b010*/  FADD.FTZ R0, R180, R0 ;  /* 0x00000000b4007221 */ /* 0x000fe80000010000 */
        /* <DEDUP_REMOVED lines=89> */
.L_x_5337:
        /* <DEDUP_REMOVED lines=21> */
.L_x_5361:
[----:B------:R-:W-:-:S04]  /*b700*/  MOV R3, 0x1 ;  /* 0x0000000100037802 */ /* 0x000fc80000000f00 */
[----:B------:R-:W-:-:S13]  /*b710*/  ISETP.NE.AND P0, PT, R3, c[0x0][0x32c], PT ;  /* 0x0000cb0003007a0c */ /* 0x000fda0003f05270 */
[----:B------:R-:W-:-:S05]  /*b720*/  @P0 IMAD.HI.U32 R3, R0, c[0x0][0x330], RZ ;  /* 0x0000cc0000030a27 */ /* 0x000fca00078e00ff */
[----:B------:R-:W-:Y:S02]  /*b730*/  @P0 SHF.R.U32.HI R0, RZ, c[0x0][0x334], R3 ;  /* 0x0000cd00ff000a19 */ /* 0x000fe40000011603 */
.L_x_5362:
[----:B------:R-:W-:Y:S05]  /*b740*/  BSYNC B0 ;  /* 0x0000000000007941 */ /* 0x000fea0003800000 */
.L_x_5360:
[----:B------:R-:W-:-:S05]  /*b750*/  IMAD R0, R0, c[0x0][0x32c], RZ ;  /* 0x0000cb0000007a24 */ /* 0x000fca00078e02ff */
[----:B------:R-:W-:-:S04]  /*b760*/  IMNMX R2, R2, R0, !PT ;  /* 0x0000000002027217 */ /* 0x000fc80007800200 */
.L_x_5359:
        /* <DEDUP_REMOVED lines=9> */
.L_x_5374:
        /* <DEDUP_REMOVED lines=43> */
.L_x_5481:
        /* <DEDUP_REMOVED lines=26> */
.L_x_5482:
        /* <DEDUP_REMOVED lines=27> */
.L_x_5365:
[----:B------:R-:W-:Y:S05]  /*be00*/  BSYNC B0 ;  /* 0x0000000000007941 */ /* 0x000fea0003800000 */
.L_x_5364:
        /* <DEDUP_REMOVED lines=248> */
.L_x_5483:
        /* <DEDUP_REMOVED lines=26> */
.L_x_5484:
        /* <DEDUP_REMOVED lines=27> */
.L_x_5369:
[----:B------:R-:W-:Y:S05]  /*d0e0*/  BSYNC B0 ;  /* 0x0000000000007941 */ /* 0x000fea0003800000 */
.L_x_5368:
        /* <DEDUP_REMOVED lines=35> */
.L_x_5485:
[----:B-12---:R-:W-:Y:S01]  /*d320*/  FMNMX.FTZ R132, R132, R0, !PT ;  /* 0x0000000084847209 */ /* 0x006fe20007810000 */
[----:B------:R-:W-:-:S05]  /*d330*/  BRA.DIV ~URZ, `(.L_x_5373) ;  /* 0x0000da527f007947 */ /* 0x000fca000b800000 */
[----:B------:R-:W1:Y:S02]  /*d340*/  SHFL.BFLY PT, R0, R132, 0x1, 0x1f ;  /* 0x0c201f0084007f89 */ /* 0x000e6400000e0000 */
[----:B-1----:R-:W-:Y:S02]  /*d350*/  FMNMX.FTZ R133, R132, R0, !PT ;  /* 0x0000000084857209 */ /* 0x002fe40007810000 */
[----:B------:R-:W1:Y:S02]  /*d360*/  SHFL.BFLY PT, R0, R168, 0x2, 0x1f ;  /* 0x0c401f00a8007f89 */ /* 0x000e6400000e0000 */
[----:B-1----:R-:W-:Y:S05]  /*d370*/  FMNMX.FTZ R132, R168, R0, !PT ;  /* 0x00000000a8847209 */ /* 0x002fea0007810000 */
[----:B------:R1:W2:Y:S02]  /*d380*/  SHFL.BFLY PT, R0, R132, 0x1, 0x1f ;  /* 0x0c201f0084007f89 */ /* 0x0002a400000e0000 */
.L_x_5486:
[----:B--2---:R-:W-:Y:S01]  /*d390*/  FMNMX.FTZ R3, R0, R132, !PT ;  /* 0x0000008400037209 */ /* 0x004fe20007810000 */
[C---:B-1----:R-:W-:Y:S01]  /*d3a0*/  FMUL.FTZ R132, R133.reuse, c[0x0][0x2d0] ;  /* 0x0000b40085847a20 */ /* 0x042fe20000410000 */
[----:B------:R-:W-:Y:S01]  /*d3b0*/  WARPSYNC 0xffffffff ;  /* 0xffffffff00007948 */ /* 0x000fe20003800000 */
[----:B------:R-:W-:Y:S01]  /*d3c0*/  FADD.FTZ R0, -R133, R134 ;  /* 0x0000008685007221 */ /* 0x000fe20000010100 */
[----:B------:R-:W-:Y:S01]  /*d3d0*/  ISETP.GT.AND P0, PT, R216, R198, PT ;  /* 0x000000c6d800720c */ /* 0x000fe20003f04270 */
[--C-:B------:R-:W-:Y:S01]  /*d3e0*/  FFMA.FTZ R134, R4, c[0x0][0x2d0], -R132.reuse ;  /* 0x0000b40004867a23 */ /* 0x100fe20000010884 */
[----:B------:R-:W-:Y:S01]  /*d3f0*/  IADD3 R216, R216, -0x1, RZ ;  /* 0xffffffffd8d87810 */ /* 0x000fe20007ffe0ff */
        /* <DEDUP_REMOVED lines=441> */
.L_x_5363:
[----:B------:R-:W-:-:S13]  /*ef90*/  ISETP.GE.AND P0, PT, R216, R226, PT ;  /* 0x000000e2d800720c */ /* 0x000fda0003f06270 */
[----:B------:R-:W-:Y:S05]  /*efa0*/  @!P0 BRA `(.L_x_5375) ;  /* 0x0000426000008947 */ /* 0x000fea0003800000 */
[----:B------:R-:W-:Y:S02]  /*efb0*/  MOV R135, R16 ;  /* 0x0000001000877202 */ /* 0x000fe40000000f00 */
[----:B------:R-:W-:Y:S02]  /*efc0*/  MOV R134, R133 ;  /* 0x0000008500867202 */ /* 0x000fe40000000f00 */
.L_x_5393:
        /* <DEDUP_REMOVED lines=15> */
[C---:B------:R-:W-:Y:S01]  /*f0c0*/  IADD3 R213, R200.reuse, 0x7800, RZ ;  /* 0x00007800c8d57810 */ /* 0x040fe20007ffe0ff */
        /* <DEDUP_REMOVED lines=14> */
[----:B------:R-:W-:Y:S01]  /*f1b0*/  LEA R13, P0, R0, c[0x0][0x1f8], 0x1 ;  /* 0x00007e00000d7a11 */ /* 0x000fe200078008ff */
        /* <DEDUP_REMOVED lines=21> */
.L_x_5487:
[----:B------:R-:W5:Y:S01]  /*f310*/  SHFL.IDX PT, R5, R13, RZ, 0x181f ;  /* 0x00181fff0d057589 */ /* 0x000f6200000e0000 */
[----:B------:R-:W-:Y:S01]  /*f320*/  ISETP.GE.AND P1, PT, R218, c[0x0][0x1d4], PT ;  /* 0x00007500da007a0c */ /* 0x000fe20003f26270 */
[----:B------:R-:W-:Y:S01]  /*f330*/  BSSY B0, `(.L_x_5377) ;  /* 0x000014f000007945 */ /* 0x000fe20003800000 */
[----:B------:R-:W-:Y:S02]  /*f340*/  ISETP.GE.AND P5, PT, R224, c[0x0][0x1d4], PT ;  /* 0x00007500e0007a0c */ /* 0x000fe40003fa6270 */
[----:B------:R4:W3:Y:S01]  /*f350*/  SHFL.IDX PT, R3, R13, 0x1, 0x181f ;  /* 0x00381f000d037f89 */ /* 0x0008e200000e0000 */
[----:B------:R-:W-:Y:S02]  /*f360*/  SEL R214, RZ, 0x10, P1 ;  /* 0x00000010ffd67807 */ /* 0x000fe40000800000 */
[----:B------:R-:W-:Y:S02]  /*f370*/  ISETP.GE.AND P4, PT, R223, c[0x0][0x1d4], PT ;  /* 0x00007500df007a0c */ /* 0x000fe40003f86270 */
[----:B----4-:R-:W4:Y:S01]  /*f380*/  SHFL.IDX PT, R4, R4, 0x1, 0x181f ;  /* 0x00381f0004047f89 */ /* 0x010f2200000e0000 */
[----:B------:R-:W-:Y:S02]  /*f390*/  ISETP.GE.AND P3, PT, R225, c[0x0][0x1d4], PT ;  /* 0x00007500e1007a0c */ /* 0x000fe40003f66270 */
[C---:B-----5:R-:W-:Y:S05]  /*f3a0*/  IADD3 R6, P0, R5.reuse, R22, RZ ;  /* 0x0000001605067210 */ /* 0x060fea0007f1e0ff */
[C---:B---3--:R-:W-:Y:S05]  /*f3b0*/  IMAD.X R7, R2.reuse, 0x1, R14, P0 ;  /* 0x0000000102077824 */ /* 0x048fea00000e060e */
[----:B------:R3:W-:Y:S02]  /*f3c0*/  LDGSTS.E.BYPASS.LTC128B.128 [R215+0x100], [R6.64], !P1 ;  /* 0x0010000006d77fae */ /* 0x0007e4000c901d46 */
[C---:B---3--:R-:W-:Y:S05]  /*f3d0*/  IADD3 R6, P0, R5.reuse, R20, RZ ;  /* 0x0000001405067210 */ /* 0x048fea0007f1e0ff */
[C---:B------:R-:W-:Y:S01]  /*f3e0*/  IMAD.X R7, R2.reuse, 0x1, R15, P0 ;  /* 0x0000000102077824 */ /* 0x040fe200000e060f */
[C---:B------:R-:W-:Y:S04]  /*f3f0*/  IADD3 R12, P0, R5.reuse, R30, RZ ;  /* 0x0000001e050c7210 */ /* 0x040fe80007f1e0ff */
[----:B------:R3:W-:Y:S01]  /*f400*/  LDGSTS.E.BYPASS.LTC128B.128 [R215+0x2100], [R6.64], !P5 ;  /* 0x0210000006d77fae */ /* 0x0007e2000e901d46 */
[----:B------:R-:W-:Y:S05]  /*f410*/  IMAD.X R13, R2, 0x1, R28, P0 ;  /* 0x00000001020d7824 */ /* 0x000fea00000e061c */
[----:B------:R5:W-:Y:S01]  /*f420*/  LDGSTS.E.BYPASS.LTC128B.128 [R215+0x4100], [R12.64], !P4 ;  /* 0x041000000cd77fae */ /* 0x000be2000e101d46 */
[----:B---3--:R-:W-:Y:S04]  /*f430*/  IADD3 R6, -R214, 0x10, RZ ;  /* 0x00000010d6067810 */ /* 0x008fe80007ffe1ff */
[----:B------:R-:W-:Y:S04]  /*f440*/  LOP3.LUT R6, R6, 0xf, RZ, 0xc0, !PT ;  /* 0x0000000f06067812 */ /* 0x000fe800078ec0ff */
[----:B------:R-:W-:Y:S04]  /*f450*/  IADD3 R22, P1, P0, R6, R3, R22 ;  /* 0x0000000306167210 */ /* 0x000fe8000783e016 */
[-C--:B----4-:R-:W-:Y:S02]  /*f460*/  IADD3.X R23, RZ, R4.reuse, R14, P1, P0 ;  /* 0x00000004ff177210 */ /* 0x090fe40000fe040e */
[----:B------:R-:W-:Y:S02]  /*f470*/  IADD3 R6, P0, R5, R31, RZ ;  /* 0x0000001f05067210 */ /* 0x000fe40007f1e0ff */
[----:B------:R-:W-:Y:S03]  /*f480*/  SEL R5, RZ, 0x10, P4 ;  /* 0x00000010ff057807 */ /* 0x000fe60002000000 */
[----:B------:R-:W-:Y:S05]  /*f490*/  IMAD.X R7, R2, 0x1, R29, P0 ;  /* 0x0000000102077824 */ /* 0x000fea00000e061d */
        /* <DEDUP_REMOVED lines=28> */
[----:B------:R-:W-:Y:S04]  /*f660*/  ISETP.GT.AND P0, PT, R216, R226, PT ;  /* 0x000000e2d800720c */ /* 0x000fe80003f04270 */
        /* <DEDUP_REMOVED lines=19> */
[----:B------:R-:W3:Y:S05]  /*f7a0*/  LDSM.16.M88.4 R172, [R203+0x1000] ;  /* 0x00100000cbac783b */ /* 0x000eea0000000200 */
[----:B------:R-:W-:Y:S02]  /*f7b0*/  LDSM.16.M88.4 R188, [R133] ;  /* 0x0000000085bc783b */ /* 0x000fe40000000200 */
[C---:B-1----:R-:W-:Y:S08]  /*f7c0*/  HMMA.16816.F32.BF16 R4, R168.reuse, R176, R4 ;  /* 0x000000b0a804723c */ /* 0x042ff00000041804 */
[C---:B------:R-:W-:Y:S01]  /*f7d0*/  HMMA.16816.F32.BF16 R8, R168.reuse, R178, R8 ;  /* 0x000000b2a808723c */ /* 0x040fe20000041808 */
[----:B------:R-:W-:Y:S07]  /*f7e0*/  LDSM.16.M88.4 R176, [R210] ;  /* 0x00000000d2b0783b */ /* 0x000fee0000000200 */
[C---:B--2---:R-:W-:Y:S08]  /*f7f0*/  HMMA.16816.F32.BF16 R12, R168.reuse, R180, R12 ;  /* 0x000000b4a80c723c */ /* 0x044ff0000004180c */
[C---:B------:R-:W-:Y:S01]  /*f800*/  HMMA.16816.F32.BF16 R16, R168.reuse, R182, R16 ;  /* 0x000000b6a810723c */ /* 0x040fe20000041810 */
[----:B------:R-:W1:Y:S07]  /*f810*/  LDSM.16.M88.4 R180, [R202+-0x6000] ;  /* 0xffa00000cab4783b */ /* 0x000e6e0000000200 */
[C---:B---3--:R-:W-:Y:S08]  /*f820*/  HMMA.16816.F32.BF16 R20, R168.reuse, R172, R20 ;  /* 0x000000aca814723c */ /* 0x048ff00000041814 */
[C---:B------:R-:W-:Y:S01]  /*f830*/  HMMA.16816.F32.BF16 R24, R168.reuse, R174, R24 ;  /* 0x000000aea818723c */ /* 0x040fe20000041818 */
[----:B------:R-:W2:Y:S07]  /*f840*/  LDSM.16.M88.4 R172, [R202+-0x5800] ;  /* 0xffa80000caac783b */ /* 0x000eae0000000200 */
[C---:B------:R-:W-:Y:S08]  /*f850*/  HMMA.16816.F32.BF16 R28, R168.reuse, R184, R28 ;  /* 0x000000b8a81c723c */ /* 0x040ff0000004181c */
[----:B------:R-:W-:Y:S01]  /*f860*/  HMMA.16816.F32.BF16 R32, R168, R186, R32 ;  /* 0x000000baa820723c */ /* 0x000fe20000041820 */
[----:B------:R-:W3:Y:S05]  /*f870*/  LDSM.16.M88.4 R168, [R202+-0x5000] ;  /* 0xffb00000caa8783b */ /* 0x000eea0000000200 */
[----:B------:R-:W-:Y:S02]  /*f880*/  LDSM.16.M88.4 R184, [R201+0x2000] ;  /* 0x00200000c9b8783b */ /* 0x000fe40000000200 */
[C---:B-1----:R-:W-:Y:S08]  /*f890*/  HMMA.16816.F32.BF16 R4, R176.reuse, R180, R4 ;  /* 0x000000b4b004723c */ /* 0x042ff00000041804 */
[C---:B------:R-:W-:Y:S01]  /*f8a0*/  HMMA.16816.F32.BF16 R8, R176.reuse, R182, R8 ;  /* 0x000000b6b008723c */ /* 0x040fe20000041808 */
[----:B------:R-:W1:Y:S07]  /*f8b0*/  LDSM.16.M88.4 R180, [R202+-0x4800] ;  /* 0xffb80000cab4783b */ /* 0x000e6e0000000200 */
[C---:B--2---:R-:W-:Y:S08]  /*f8c0*/  HMMA.16816.F32.BF16 R12, R176.reuse, R172, R12 ;  /* 0x000000acb00c723c */ /* 0x044ff0000004180c */
[C---:B------:R-:W-:Y:S01]  /*f8d0*/  HMMA.16816.F32.BF16 R16, R176.reuse, R174, R16 ;  /* 0x000000aeb010723c */ /* 0x040fe20000041810 */
[----:B------:R-:W2:Y:S07]  /*f8e0*/  LDSM.16.M88.4 R172, [R208+0x4000] ;  /* 0x00400000d0ac783b */ /* 0x000eae0000000200 */
[C---:B---3--:R-:W-:Y:S08]  /*f8f0*/  HMMA.16816.F32.BF16 R20, R176.reuse, R168, R20 ;  /* 0x000000a8b014723c */ /* 0x048ff00000041814 */
[C---:B------:R-:W-:Y:S01]  /*f900*/  HMMA.16816.F32.BF16 R24, R176.reuse, R170, R24 ;  /* 0x000000aab018723c */ /* 0x040fe20000041818 */
[----:B------:R-:W3:Y:S07]  /*f910*/  LDSM.16.M88.4 R168, [R201+0x2800] ;  /* 0x00280000c9a8783b */ /* 0x000eee0000000200 */
[C---:B-1----:R-:W-:Y:S08]  /*f920*/  HMMA.16816.F32.BF16 R28, R176.reuse, R180, R28 ;  /* 0x000000b4b01c723c */ /* 0x042ff0000004181c */
[----:B------:R-:W-:Y:S01]  /*f930*/  HMMA.16816.F32.BF16 R32, R176, R182, R32 ;  /* 0x000000b6b020723c */ /* 0x000fe20000041820 */
[----:B------:R-:W1:Y:S05]  /*f940*/  LDSM.16.M88.4 R176, [R201+0x3000] ;  /* 0x00300000c9b0783b */ /* 0x000e6a0000000200 */
[----:B------:R-:W4:Y:S02]  /*f950*/  LDSM.16.M88.4 R180, [R201+0x3800] ;  /* 0x00380000c9b4783b */ /* 0x000f240000000200 */
[C---:B--2---:R-:W-:Y:S08]  /*f960*/  HMMA.16816.F32.BF16 R4, R172.reuse, R184, R4 ;  /* 0x000000b8ac04723c */ /* 0x044ff00000041804 */
[C---:B------:R-:W-:Y:S01]  /*f970*/  HMMA.16816.F32.BF16 R8, R172.reuse, R186, R8 ;  /* 0x000000baac08723c */ /* 0x040fe20000041808 */
[----:B------:R-:W-:Y:S07]  /*f980*/  LDSM.16.M88.4 R184, [R0] ;  /* 0x0000000000b8783b */ /* 0x000fee0000000200 */
[C---:B---3--:R-:W-:Y:S08]  /*f990*/  HMMA.16816.F32.BF16 R12, R172.reuse, R168, R12 ;  /* 0x000000a8ac0c723c */ /* 0x048ff0000004180c */
[C---:B------:R-:W-:Y:S01]  /*f9a0*/  HMMA.16816.F32.BF16 R16, R172.reuse, R170, R16 ;  /* 0x000000aaac10723c */ /* 0x040fe20000041810 */
[----:B------:R-:W2:Y:S07]  /*f9b0*/  LDSM.16.M88.4 R168, [R209+0x4000] ;  /* 0x00400000d1a8783b */ /* 0x000eae0000000200 */
[C---:B-1----:R-:W-:Y:S08]  /*f9c0*/  HMMA.16816.F32.BF16 R20, R172.reuse, R176, R20 ;  /* 0x000000b0ac14723c */ /* 0x042ff00000041814 */
[C---:B------:R-:W-:Y:S01]  /*f9d0*/  HMMA.16816.F32.BF16 R24, R172.reuse, R178, R24 ;  /* 0x000000b2ac18723c */ /* 0x040fe20000041818 */
[----:B------:R-:W1:Y:S07]  /*f9e0*/  LDSM.16.M88.4 R176, [R132] ;  /* 0x0000000084b0783b */ /* 0x000e6e0000000200 */
[C---:B----4-:R-:W-:Y:S08]  /*f9f0*/  HMMA.16816.F32.BF16 R28, R172.reuse, R180, R28 ;  /* 0x000000b4ac1c723c */ /* 0x050ff0000004181c */
[----:B------:R-:W-:Y:S01]  /*fa00*/  HMMA.16816.F32.BF16 R32, R172, R182, R32 ;  /* 0x000000b6ac20723c */ /* 0x000fe20000041820 */
[----:B------:R-:W3:Y:S05]  /*fa10*/  LDSM.16.M88.4 R172, [R192] ;  /* 0x00000000c0ac783b */ /* 0x000eea0000000200 */
[----:B------:R-:W-:Y:S02]  /*fa20*/  LDSM.16.M88.4 R180, [R211+0x4000] ;  /* 0x00400000d3b4783b */ /* 0x000fe40000000200 */
        /* <DEDUP_REMOVED lines=8> */
[----:B------:R-:W-:Y:S07]  /*fab0*/  LDSM.16.M88.4 R188, [R202+-0x4000] ;  /* 0xffc00000cabc783b */ /* 0x000fee0000000200 */
[C---:B---3--:R-:W-:Y:S08]  /*fac0*/  HMMA.16816.F32.BF16 R28, R168.reuse, R172, R28 ;  /* 0x000000aca81c723c */ /* 0x048ff0000004181c */
[----:B------:R-:W-:Y:S01]  /*fad0*/  HMMA.16816.F32.BF16 R32, R168, R174, R32 ;  /* 0x000000aea820723c */ /* 0x000fe20000041820 */
[----:B------:R-:W3:Y:S05]  /*fae0*/  LDSM.16.M88.4 R168, [R203+0x3000] ;  /* 0x00300000cba8783b */ /* 0x000eea0000000200 */
[----:B------:R-:W4:Y:S02]  /*faf0*/  LDSM.16.M88.4 R172, [R203+0x3800] ;  /* 0x00380000cbac783b */ /* 0x000f240000000200 */
[C---:B--2---:R-:W-:Y:S08]  /*fb00*/  HMMA.16816.F32.BF16 R4, R180.reuse, R184, R4 ;  /* 0x000000b8b404723c */ /* 0x044ff00000041804 */
[C---:B------:R-:W-:Y:S01]  /*fb10*/  HMMA.16816.F32.BF16 R8, R180.reuse, R186, R8 ;  /* 0x000000bab408723c */ /* 0x040fe20000041808 */
[----:B------:R-:W2:Y:S07]  /*fb20*/  LDSM.16.M88.4 R184, [R210+0x4000] ;  /* 0x00400000d2b8783b */ /* 0x000eae0000000200 */
[C---:B-1----:R-:W-:Y:S08]  /*fb30*/  HMMA.16816.F32.BF16 R12, R180.reuse, R176, R12 ;  /* 0x000000b0b40c723c */ /* 0x042ff0000004180c */
[C---:B------:R-:W-:Y:S01]  /*fb40*/  HMMA.16816.F32.BF16 R16, R180.reuse, R178, R16 ;  /* 0x000000b2b410723c */ /* 0x040fe20000041810 */
[----:B------:R-:W-:Y:S07]  /*fb50*/  LDSM.16.M88.4 R176, [R202+-0x2800] ;  /* 0xffd80000cab0783b */ /* 0x000fee0000000200 */
[C---:B---3--:R-:W-:Y:S08]  /*fb60*/  HMMA.16816.F32.BF16 R20, R180.reuse, R168, R20 ;  /* 0x000000a8b414723c */ /* 0x048ff00000041814 */
[C---:B------:R-:W-:Y:S01]  /*fb70*/  HMMA.16816.F32.BF16 R24, R180.reuse, R170, R24 ;  /* 0x000000aab418723c */ /* 0x040fe20000041818 */
[----:B------:R-:W1:Y:S07]  /*fb80*/  LDSM.16.M88.4 R168, [R202+-0x3800] ;  /* 0xffc80000caa8783b */ /* 0x000e6e0000000200 */
[C---:B----4-:R-:W-:Y:S08]  /*fb90*/  HMMA.16816.F32.BF16 R28, R180.reuse, R172, R28 ;  /* 0x000000acb41c723c */ /* 0x050ff0000004181c */
[----:B------:R-:W-:Y:S01]  /*fba0*/  HMMA.16816.F32.BF16 R32, R180, R174, R32 ;  /* 0x000000aeb420723c */ /* 0x000fe20000041820 */
[----:B------:R-:W3:Y:S05]  /*fbb0*/  LDSM.16.M88.4 R172, [R202+-0x3000] ;  /* 0xffd00000caac783b */ /* 0x000eea0000000200 */
[----:B------:R-:W-:Y:S02]  /*fbc0*/  LDSM.16.M88.4 R180, [R208+0x8000] ;  /* 0x00800000d0b4783b */ /* 0x000fe40000000200 */
        /* <DEDUP_REMOVED lines=11> */
[----:B------:R-:W4:Y:S05]  /*fc80*/  LDSM.16.M88.4 R176, [R201+0x5800] ;  /* 0x00580000c9b0783b */ /* 0x000f2a0000000200 */
[----:B------:R-:W-:Y:S02]  /*fc90*/  LDSM.16.M88.4 R184, [R209+0x8000] ;  /* 0x00800000d1b8783b */ /* 0x000fe40000000200 */
[C---:B--2---:R-:W-:Y:S08]  /*fca0*/  HMMA.16816.F32.BF16 R4, R180.reuse, R188, R4 ;  /* 0x000000bcb404723c */ /* 0x044ff00000041804 */
[C---:B------:R-:W-:Y:S01]  /*fcb0*/  HMMA.16816.F32.BF16 R8, R180.reuse, R190, R8 ;  /* 0x000000beb408723c */ /* 0x040fe20000041808 */
[----:B------:R-:W2:Y:S05]  /*fcc0*/  LDSM.16.M88.4 R188, [R193] ;  /* 0x00000000c1bc783b */ /* 0x000eaa0000000200 */
[----:B------:R-:W5:Y:S02]  /*fcd0*/  LDSM.16.M88.4 R192, [R194] ;  /* 0x00000000c2c0783b */ /* 0x000f640000000200 */
[C---:B-1----:R-:W-:Y:S08]  /*fce0*/  HMMA.16816.F32.BF16 R12, R180.reuse, R168, R12 ;  /* 0x000000a8b40c723c */ /* 0x042ff0000004180c */
[C---:B------:R-:W-:Y:S01]  /*fcf0*/  HMMA.16816.F32.BF16 R16, R180.reuse, R170, R16 ;  /* 0x000000aab410723c */ /* 0x040fe20000041810 */
[----:B------:R-:W1:Y:S07]  /*fd00*/  LDSM.16.M88.4 R168, [R196] ;  /* 0x00000000c4a8783b */ /* 0x000e6e0000000200 */
[C---:B---3--:R-:W-:Y:S08]  /*fd10*/  HMMA.16816.F32.BF16 R20, R180.reuse, R172, R20 ;  /* 0x000000acb414723c */ /* 0x048ff00000041814 */
[C---:B------:R-:W-:Y:S01]  /*fd20*/  HMMA.16816.F32.BF16 R24, R180.reuse, R174, R24 ;  /* 0x000000aeb418723c */ /* 0x040fe20000041818 */
[----:B------:R-:W3:Y:S07]  /*fd30*/  LDSM.16.M88.4 R172, [R197] ;  /* 0x00000000c5ac783b */ /* 0x000eee0000000200 */
[C---:B----4-:R-:W-:Y:S08]  /*fd40*/  HMMA.16816.F32.BF16 R28, R180.reuse, R176, R28 ;  /* 0x000000b0b41c723c */ /* 0x050ff0000004181c */
[----:B------:R-:W-:Y:S01]  /*fd50*/  HMMA.16816.F32.BF16 R32, R180, R178, R32 ;  /* 0x000000b2b420723c */ /* 0x000fe20000041820 */
[----:B------:R-:W-:Y:S05]  /*fd60*/  LDSM.16.M88.4 R176, [R211+0x8000] ;  /* 0x00800000d3b0783b */ /* 0x000fea0000000200 */
[----:B------:R-:W4:Y:S02]  /*fd70*/  LDSM.16.M88.4 R180, [R203+0x4000] ;  /* 0x00400000cbb4783b */ /* 0x000f240000000200 */
[C---:B--2---:R-:W-:Y:S08]  /*fd80*/  HMMA.16816.F32.BF16 R4, R184.reuse, R188, R4 ;  /* 0x000000bcb804723c */ /* 0x044ff00000041804 */
[C---:B------:R-:W-:Y:S01]  /*fd90*/  HMMA.16816.F32.BF16 R8, R184.reuse, R190, R8 ;  /* 0x000000beb808723c */ /* 0x040fe20000041808 */
[----:B------:R-:W2:Y:S07]  /*fda0*/  LDSM.16.M88.4 R188, [R203+0x4800] ;  /* 0x00480000cbbc783b */ /* 0x000eae0000000200 */
        /* <DEDUP_REMOVED lines=8> */
[----:B------:R-:W-:Y:S05]  /*fe30*/  LDSM.16.M88.4 R172, [R210+0x8000] ;  /* 0x00800000d2ac783b */ /* 0x000fea0000000200 */
[----:B------:R-:W-:Y:S02]  /*fe40*/  LDSM.16.M88.4 R184, [R202+-0x1800] ;  /* 0xffe80000cab8783b */ /* 0x000fe40000000200 */
[C---:B----4-:R-:W-:Y:S08]  /*fe50*/  HMMA.16816.F32.BF16 R4, R176.reuse, R180, R4 ;  /* 0x000000b4b004723c */ /* 0x050ff00000041804 */
[C---:B------:R-:W-:Y:S01]  /*fe60*/  HMMA.16816.F32.BF16 R8, R176.reuse, R182, R8 ;  /* 0x000000b6b008723c */ /* 0x040fe20000041808 */
[----:B------:R-:W3:Y:S07]  /*fe70*/  LDSM.16.M88.4 R180, [R202+-0x2000] ;  /* 0xffe00000cab4783b */ /* 0x000eee0000000200 */
[C---:B--2---:R-:W-:Y:S08]  /*fe80*/  HMMA.16816.F32.BF16 R12, R176.reuse, R188, R12 ;  /* 0x000000bcb00c723c */ /* 0x044ff0000004180c */
[C---:B------:R-:W-:Y:S01]  /*fe90*/  HMMA.16816.F32.BF16 R16, R176.reuse, R190, R16 ;  /* 0x000000beb010723c */ /* 0x040fe20000041810 */
[----:B------:R-:W2:Y:S07]  /*fea0*/  LDSM.16.M88.4 R188, [R202+-0x1000] ;  /* 0xfff00000cabc783b */ /* 0x000eae0000000200 */
[C---:B-----5:R-:W-:Y:S08]  /*feb0*/  HMMA.16816.F32.BF16 R20, R176.reuse, R192, R20 ;  /* 0x000000c0b014723c */ /* 0x060ff00000041814 */
[C---:B------:R-:W-:Y:S01]  /*fec0*/  HMMA.16816.F32.BF16 R24, R176.reuse, R194, R24 ;  /* 0x000000c2b018723c */ /* 0x040fe20000041818 */
[----:B------:R-:W4:Y:S07]  /*fed0*/  LDSM.16.M88.4 R192, [R202+-0x800] ;  /* 0xfff80000cac0783b */ /* 0x000f2e0000000200 */
[C---:B-1----:R-:W-:Y:S08]  /*fee0*/  HMMA.16816.F32.BF16 R28, R176.reuse, R168, R28 ;  /* 0x000000a8b01c723c */ /* 0x042ff0000004181c */
[----:B------:R-:W-:Y:S01]  /*fef0*/  HMMA.16816.F32.BF16 R32, R176, R170, R32 ;  /* 0x000000aab020723c */ /* 0x000fe20000041820 */
[----:B------:R-:W-:Y:S05]  /*ff00*/  LDSM.16.M88.4 R168, [R208+0xc000] ;  /* 0x00c00000d0a8783b */ /* 0x000fea0000000200 */
[----:B------:R-:W1:Y:S02]  /*ff10*/  LDSM.16.M88.4 R176, [R201+0x6000] ;  /* 0x00600000c9b0783b */ /* 0x000e640000000200 */
[C---:B---3--:R-:W-:Y:S08]  /*ff20*/  HMMA.16816.F32.BF16 R4, R172.reuse, R180, R4 ;  /* 0x000000b4ac04723c */ /* 0x048ff00000041804 */
[C---:B------:R-:W-:Y:S01]  /*ff30*/  HMMA.16816.F32.BF16 R8, R172.reuse, R182, R8 ;  /* 0x000000b6ac08723c */ /* 0x040fe20000041808 */
[----:B------:R-:W3:Y:S07]  /*ff40*/  LDSM.16.M88.4 R180, [R201+0x6800] ;  /* 0x00680000c9b4783b */ /* 0x000eee0000000200 */
        /* <DEDUP_REMOVED lines=8> */
[----:B------:R-:W-:Y:S05]  /*ffd0*/  LDSM.16.M88.4 R192, [R198] ;  /* 0x00000000c6c0783b */ /* 0x000fea0000000200 */
[----:B------:R-:W4:Y:S02]  /*ffe0*/  LDSM.16.M88.4 R172, [R209+0xc000] ;  /* 0x00c00000d1ac783b */ /* 0x000f240000000200 */
[C---:B-1----:R-:W-:Y:S03]  /*fff0*/  HMMA.16816.F32.BF16 R4, R168.reuse, R176, R4 ;  /* 0x000000b0a804723c */ /* 0x042fe60000041804 */
[----:B------:R-:W1:Y:S05]  /*10000*/  LDSM.16.M88.4 R196, [R199] ;  /* 0x00000000c7c4783b */ /* 0x000e6a0000000200 */
[C---:B------:R-:W-:Y:S01]  /*10010*/  HMMA.16816.F32.BF16 R8, R168.reuse, R178, R8 ;  /* 0x000000b2a808723c */ /* 0x040fe20000041808 */
[----:B------:R-:W1:Y:S07]  /*10020*/  LDSM.16.M88.4 R176, [R212] ;  /* 0x00000000d4b0783b */ /* 0x000e6e0000000200 */
[C---:B---3--:R-:W-:Y:S08]  /*10030*/  HMMA.16816.F32.BF16 R12, R168.reuse, R180, R12 ;  /* 0x000000b4a80c723c */ /* 0x048ff0000004180c */
[C---:B------:R-:W-:Y:S01]  /*10040*/  HMMA.16816.F32.BF16 R16, R168.reuse, R182, R16 ;  /* 0x000000b6a810723c */ /* 0x040fe20000041810 */
[----:B------:R-:W-:Y:S07]  /*10050*/  LDSM.16.M88.4 R180, [R211+0xc000] ;  /* 0x00c00000d3b4783b */ /* 0x000fee0000000200 */
[C---:B-----5:R-:W-:Y:S08]  /*10060*/  HMMA.16816.F32.BF16 R20, R168.reuse, R184, R20 ;  /* 0x000000b8a814723c */ /* 0x060ff00000041814 */
[C---:B------:R-:W-:Y:S01]  /*10070*/  HMMA.16816.F32.BF16 R24, R168.reuse, R186, R24 ;  /* 0x000000baa818723c */ /* 0x040fe20000041818 */
[----:B------:R-:W-:Y:S07]  /*10080*/  LDSM.16.M88.4 R184, [R203+0x6000] ;  /* 0x00600000cbb8783b */ /* 0x000fee0000000200 */
[C---:B--2---:R-:W-:Y:S08]  /*10090*/  HMMA.16816.F32.BF16 R28, R168.reuse, R188, R28 ;  /* 0x000000bca81c723c */ /* 0x044ff0000004181c */
[----:B------:R-:W-:Y:S01]  /*100a0*/  HMMA.16816.F32.BF16 R32, R168, R190, R32 ;  /* 0x000000bea820723c */ /* 0x000fe20000041820 */
[----:B------:R-:W2:Y:S05]  /*100b0*/  LDSM.16.M88.4 R168, [R213] ;  /* 0x00000000d5a8783b */ /* 0x000eaa0000000200 */
[----:B------:R-:W3:Y:S02]  /*100c0*/  LDSM.16.M88.4 R188, [R203+0x6800] ;  /* 0x00680000cbbc783b */ /* 0x000ee40000000200 */
[C---:B----4-:R-:W-:Y:S08]  /*100d0*/  HMMA.16816.F32.BF16 R4, R172.reuse, R192, R4 ;  /* 0x000000c0ac04723c */ /* 0x050ff00000041804 */
[C---:B------:R-:W-:Y:S01]  /*100e0*/  HMMA.16816.F32.BF16 R8, R172.reuse, R194, R8 ;  /* 0x000000c2ac08723c */ /* 0x040fe20000041808 */
[----:B------:R-:W4:Y:S07]  /*100f0*/  LDSM.16.M88.4 R192, [R203+0x7000] ;  /* 0x00700000cbc0783b */ /* 0x000f2e0000000200 */
[C---:B-1----:R-:W-:Y:S08]  /*10100*/  HMMA.16816.F32.BF16 R12, R172.reuse, R196, R12 ;  /* 0x000000c4ac0c723c */ /* 0x042ff0000004180c */
[C---:B------:R-:W-:Y:S01]  /*10110*/  HMMA.16816.F32.BF16 R16, R172.reuse, R198, R16 ;  /* 0x000000c6ac10723c */ /* 0x040fe20000041810 */
[----:B------:R-:W1:Y:S07]  /*10120*/  LDSM.16.M88.4 R196, [R203+0x7800] ;  /* 0x00780000cbc4783b */ /* 0x000e6e0000000200 */
[C---:B------:R-:W-:Y:S08]  /*10130*/  HMMA.16816.F32.BF16 R20, R172.reuse, R176, R20 ;  /* 0x000000b0ac14723c */ /* 0x040ff00000041814 */
[C---:B------:R-:W-:Y:S01]  /*10140*/  HMMA.16816.F32.BF16 R24, R172.reuse, R178, R24 ;  /* 0x000000b2ac18723c */ /* 0x040fe20000041818 */
[----:B------:R-:W-:Y:S07]  /*10150*/  LDSM.16.M88.4 R176, [R202+0x800] ;  /* 0x00080000cab0783b */ /* 0x000fee0000000200 */
[C---:B--2---:R-:W-:Y:S08]  /*10160*/  HMMA.16816.F32.BF16 R28, R172.reuse, R168, R28 ;  /* 0x000000a8ac1c723c */ /* 0x044ff0000004181c */
[----:B------:R-:W-:Y:S01]  /*10170*/  HMMA.16816.F32.BF16 R32, R172, R170, R32 ;  /* 0x000000aaac20723c */ /* 0x000fe20000041820 */
[----:B------:R-:W-:Y:S05]  /*10180*/  LDSM.16.M88.4 R168, [R210+0xc000] ;  /* 0x00c00000d2a8783b */ /* 0x000fea0000000200 */
[----:B------:R-:W2:Y:S02]  /*10190*/  LDSM.16.M88.4 R172, [R202] ;  /* 0x00000000caac783b */ /* 0x000ea40000000200 */
[C---:B------:R-:W-:Y:S08]  /*101a0*/  HMMA.16816.F32.BF16 R4, R180.reuse, R184, R4 ;  /* 0x000000b8b404723c */ /* 0x040ff00000041804 */
[C---:B------:R-:W-:Y:S01]  /*101b0*/  HMMA.16816.F32.BF16 R8, R180.reuse, R186, R8 ;  /* 0x000000bab408723c */ /* 0x040fe20000041808 */
[----:B------:R-:W5:Y:S07]  /*101c0*/  LDSM.16.M88.4 R184, [R202+0x1000] ;  /* 0x00100000cab8783b */ /* 0x000f6e0000000200 */
[C---:B---3--:R-:W-:Y:S08]  /*101d0*/  HMMA.16816.F32.BF16 R12, R180.reuse, R188, R12 ;  /* 0x000000bcb40c723c */ /* 0x048ff0000004180c */
[C---:B------:R-:W-:Y:S01]  /*101e0*/  HMMA.16816.F32.BF16 R16, R180.reuse, R190, R16 ;  /* 0x000000beb410723c */ /* 0x040fe20000041810 */
[----:B------:R-:W3:Y:S01]  /*101f0*/  LDSM.16.M88.4 R188, [R202+0x1800] ;  /* 0x00180000cabc783b */ /* 0x000ee20000000200 */
[----:B------:R-:W-:Y:S04]  /*10200*/  DEPBAR.LE SB0, 0x0 ;  /* 0x000080000000791a */ /* 0x000fe80000000000 */
[----:B------:R-:W-:Y:S02]  /*10210*/  BAR.SYNC.DEFER_BLOCKING 0x0 ;  /* 0x0000000000007b1d */ /* 0x000fe40000010000 */
[C---:B----4-:R-:W-:Y:S08]  /*10220*/  HMMA.16816.F32.BF16 R20, R180.reuse, R192, R20 ;  /* 0x000000c0b414723c */ /* 0x050ff00000041814 */
[C---:B------:R-:W-:Y:S08]  /*10230*/  HMMA.16816.F32.BF16 R24, R180.reuse, R194, R24 ;  /* 0x000000c2b418723c */ /* 0x040ff00000041818 */
[C---:B-1----:R-:W-:Y:S08]  /*10240*/  HMMA.16816.F32.BF16 R28, R180.reuse, R196, R28 ;  /* 0x000000c4b41c723c */ /* 0x042ff0000004181c */
[----:B------:R-:W-:Y:S08]  /*10250*/  HMMA.16816.F32.BF16 R32, R180, R198, R32 ;  /* 0x000000c6b420723c */ /* 0x000ff00000041820 */
[C---:B--2---:R-:W-:Y:S08]  /*10260*/  HMMA.16816.F32.BF16 R4, R168.reuse, R172, R4 ;  /* 0x000000aca804723c */ /* 0x044ff00000041804 */
[C---:B------:R-:W-:Y:S08]  /*10270*/  HMMA.16816.F32.BF16 R8, R168.reuse, R174, R8 ;  /* 0x000000aea808723c */ /* 0x040ff00000041808 */
[C---:B------:R-:W-:Y:S08]  /*10280*/  HMMA.16816.F32.BF16 R12, R168.reuse, R176, R12 ;  /* 0x000000b0a80c723c */ /* 0x040ff0000004180c */
[C---:B------:R-:W-:Y:S08]  /*10290*/  HMMA.16816.F32.BF16 R16, R168.reuse, R178, R16 ;  /* 0x000000b2a810723c */ /* 0x040ff00000041810 */
[C---:B-----5:R-:W-:Y:S08]  /*102a0*/  HMMA.16816.F32.BF16 R20, R168.reuse, R184, R20 ;  /* 0x000000b8a814723c */ /* 0x060ff00000041814 */
        /* <DEDUP_REMOVED lines=47> */
.L_x_5488:
[----:B------:R-:W-:-:S05]  /*105a0*/  BRA.DIV ~URZ, `(.L_x_5380) ;  /* 0x0000a9927f007947 */ /* 0x000fca000b800000 */
[----:B------:R-:W3:Y:S01]  /*105b0*/  SHFL.IDX PT, R0, R170, RZ, 0x181f ;  /* 0x00181fffaa007589 */ /* 0x000ee200000e0000 */
[----:B------:R-:W-:Y:S04]  /*105c0*/  IADD3 R2, -R214, 0x10, RZ ;  /* 0x00000010d6027810 */ /* 0x000fe80007ffe1ff */
[----:B------:R-:W-:Y:S04]  /*105d0*/  LOP3.LUT R2, R2, 0xf, RZ, 0xc0, !PT ;  /* 0x0000000f02027812 */ /* 0x000fe800078ec0ff */
[----:B---3--:R-:W-:Y:S04]  /*105e0*/  IADD3 R168, P1, P0, R2, R0, R175 ;  /* 0x0000000002a87210 */ /* 0x008fe8000783e0af */
[----:B--2---:R-:W-:Y:S02]  /*105f0*/  IADD3.X R169, RZ, R132, R171, P1, P0 ;  /* 0x00000084ffa97210 */ /* 0x004fe40000fe04ab */
        /* <DEDUP_REMOVED lines=8> */
[----:B---3--:R-:W-:Y:S05]  /*10680*/  IADD3 R2, P0, R0, R177, RZ ;  /* 0x000000b100027210 */ /* 0x008fea0007f1e0ff */
[----:B------:R-:W-:Y:S05]  /*10690*/  IMAD.X R3, R132, 0x1, R173, P0 ;  /* 0x0000000184037824 */ /* 0x000fea00000e06ad */
[----:B------:R3:W-:Y:S02]  /*106a0*/  LDGSTS.E.BYPASS.LTC128B.128 [R215+0xc100], [R2.64], !P4 ;  /* 0x0c10000002d77fae */ /* 0x0007e4000e101d46 */
[----:B---3--:R-:W-:Y:S02]  /*106b0*/  IADD3 R2, P0, R0, R178, RZ ;  /* 0x000000b200027210 */ /* 0x008fe40007f1e0ff */
[----:B------:R2:W3:Y:S03]  /*106c0*/  SHFL.IDX PT, R0, R170, 0x1, 0x181f ;  /* 0x00381f00aa007f89 */ /* 0x0004e600000e0000 */
[----:B------:R-:W-:Y:S02]  /*106d0*/  IMAD.X R3, R132, 0x1, R174, P0 ;  /* 0x0000000184037824 */ /* 0x000fe400000e06ae */
[----:B------:R2:W4:Y:S04]  /*106e0*/  SHFL.IDX PT, R132, R133, 0x1, 0x181f ;  /* 0x00381f0085847f89 */ /* 0x00052800000e0000 */
[----:B------:R2:W-:Y:S02]  /*106f0*/  LDGSTS.E.BYPASS.LTC128B.128 [R215+0xe100], [R2.64], !P3 ;  /* 0x0e10000002d77fae */ /* 0x0005e4000d901d46 */
.L_x_5489:
[C---:B--2---:R-:W-:Y:S02]  /*10700*/  IADD3 R2, -R214.reuse, 0x10, RZ ;  /* 0x00000010d6027810 */ /* 0x044fe40007ffe1ff */
[----:B------:R-:W-:Y:S02]  /*10710*/  ISETP.NE.U32.AND P0, PT, R214, RZ, PT ;  /* 0x000000ffd600720c */ /* 0x000fe40003f05070 */
[----:B------:R-:W-:Y:S04]  /*10720*/  LOP3.LUT R2, R2, 0xf, RZ, 0xc0, !PT ;  /* 0x0000000f02027812 */ /* 0x000fe800078ec0ff */
[----:B---3--:R-:W-:Y:S04]  /*10730*/  IADD3 R2, P2, P1, R2, R0, R175 ;  /* 0x0000000002027210 */ /* 0x008fe8000795e0af */
[----:B----4-:R-:W-:Y:S05]  /*10740*/  IADD3.X R3, RZ, R132, R171, P2, P1 ;  /* 0x00000084ff037210 */ /* 0x010fea00017e24ab */
        /* <DEDUP_REMOVED lines=13> */
.L_x_5378:
[----:B------:R-:W-:Y:S05]  /*10820*/  BSYNC B0 ;  /* 0x0000000000007941 */ /* 0x000fea0003800000 */
.L_x_5377:
[----:B---3--:R-:W-:Y:S01]  /*10830*/  LOP3.LUT R168, RZ, c[0x0][0x324], RZ, 0x33, !PT ;  /* 0x0000c900ffa87a12 */ /* 0x008fe200078e33ff */
[----:B------:R-:W-:Y:S01]  /*10840*/  IMAD.MOV.U32 R0, RZ, RZ, c[0x0][0x2c4] ;  /* 0x0000b100ff007624 */ /* 0x000fe200078e00ff */
[----:B------:R-:W0:Y:S01]  /*10850*/  LDGDEPBAR ;  /* 0x00000000000079af */ /* 0x000e220000000000 */
[----:B------:R-:W-:Y:S02]  /*10860*/  IMAD.IADD R132, R243, 0x1, R242 ;  /* 0x00000001f3847824 */ /* 0x000fe400078e02f2 */
[----:B-1----:R-:W-:Y:S01]  /*10870*/  IMAD.SHL.U32 R133, R216, 0x40, RZ ;  /* 0x00000040d8857824 */ /* 0x002fe200078e00ff */
        /* <DEDUP_REMOVED lines=8> */
[----:B------:R1:W2:Y:S02]  /*10900*/  SHFL.IDX PT, R3, R132, RZ, 0x1c1f ;  /* 0x001c1fff84037589 */ /* 0x0002a400000e0000 */
.L_x_5490:
[----:B------:R-:W-:Y:S02]  /*10910*/  IMAD.MOV.U32 R2, RZ, RZ, c[0x0][0x32c] ;  /* 0x0000cb00ff027624 */ /* 0x000fe400078e00ff */
[----:B------:R-:W-:Y:S03]  /*10920*/  IMAD.IADD R168, R168, 0x1, R0 ;  /* 0x00000001a8a87824 */ /* 0x000fe600078e0200 */
[----:B------:R-:W-:Y:S02]  /*10930*/  ISETP.GE.AND P0, PT, R2, 0x1, PT ;  /* 0x000000010200780c */ /* 0x000fe40003f06270 */
[-C--:B--2---:R-:W-:Y:S02]  /*10940*/  IADD3 R2, R169, R3.reuse, RZ ;  /* 0x00000003a9027210 */ /* 0x084fe40007ffe0ff */
        /* <DEDUP_REMOVED lines=15> */
.L_x_5384:
[----:B------:R-:W-:Y:S04]  /*10a40*/  MOV R170, 0x1 ;  /* 0x0000000100aa7802 */ /* 0x000fe80000000f00 */
[----:B------:R-:W-:Y:S11]  /*10a50*/  ISETP.NE.AND P0, PT, R170, c[0x0][0x32c], PT ;  /* 0x0000cb00aa007a0c */ /* 0x000ff60003f05270 */
[----:B------:R-:W-:Y:S02]  /*10a60*/  @!UPT UIADD3 URZ, URZ, URZ, URZ ;  /* 0x0000003f3f3ff290 */ /* 0x000fe4000fffe03f */
[----:B------:R-:W-:Y:S05]  /*10a70*/  @P0 IMAD.HI.U32 R170, R3, c[0x0][0x330], RZ ;  /* 0x0000cc0003aa0a27 */ /* 0x000fea00078e00ff */
[----:B------:R-:W-:Y:S02]  /*10a80*/  @P0 SHF.R.U32.HI R3, RZ, c[0x0][0x334], R170 ;  /* 0x0000cd00ff030a19 */ /* 0x000fe400000116aa */
.L_x_5385:
[----:B------:R-:W-:Y:S05]  /*10a90*/  BSYNC B0 ;  /* 0x0000000000007941 */ /* 0x000fea0003800000 */
.L_x_5383:
[----:B------:R-:W-:Y:S04]  /*10aa0*/  IMAD R3, R3, c[0x0][0x32c], -R133 ;  /* 0x0000cb0003037a24 */ /* 0x000fe800078e0a85 */
[----:B------:R-:W-:Y:S05]  /*10ab0*/  IMAD.IADD R3, R3, 0x1, -R231 ;  /* 0x0000000103037824 */ /* 0x000fea00078e0ae7 */
[----:B------:R-:W-:Y:S02]  /*10ac0*/  IMNMX R0, R0, R3, !PT ;  /* 0x0000000300007217 */ /* 0x000fe40007800200 */
[----:B------:R-:W-:Y:S04]  /*10ad0*/  IADD3 R3, R3, c[0x0][0x32c], RZ ;  /* 0x0000cb0003037a10 */ /* 0x000fe80007ffe0ff */
[----:B------:R-:W-:Y:S02]  /*10ae0*/  IMNMX R2, R2, R3, PT ;  /* 0x0000000302027217 */ /* 0x000fe40003800200 */
.L_x_5382:
        /* <DEDUP_REMOVED lines=51> */
.L_x_5491:
        /* <DEDUP_REMOVED lines=19> */
.L_x_5389:
[----:B------:R-:W-:Y:S04]  /*10f50*/  MOV R4, 0x1 ;  /* 0x0000000100047802 */ /* 0x000fe80000000f00 */
[----:B------:R-:W-:Y:S11]  /*10f60*/  ISETP.NE.AND P0, PT, R4, c[0x0][0x32c], PT ;  /* 0x0000cb0004007a0c */ /* 0x000ff60003f05270 */
[----:B------:R-:W-:Y:S02]  /*10f70*/  @!UPT UIADD3 URZ, URZ, URZ, URZ ;  /* 0x0000003f3f3ff290 */ /* 0x000fe4000fffe03f */
[----:B------:R-:W-:Y:S05]  /*10f80*/  @P0 IMAD.HI.U32 R4, R3, c[0x0][0x330], RZ ;  /* 0x0000cc0003040a27 */ /* 0x000fea00078e00ff */
[----:B------:R-:W-:Y:S02]  /*10f90*/  @P0 SHF.R.U32.HI R3, RZ, c[0x0][0x334], R4 ;  /* 0x0000cd00ff030a19 */ /* 0x000fe40000011604 */
.L_x_5390:
[----:B------:R-:W-:Y:S05]  /*10fa0*/  BSYNC B0 ;  /* 0x0000000000007941 */ /* 0x000fea0003800000 */
.L_x_5388:
[----:B------:R-:W-:Y:S04]  /*10fb0*/  IMAD R133, R3, c[0x0][0x32c], -R133 ;  /* 0x0000cb0003857a24 */ /* 0x000fe800078e0a85 */
[----:B------:R-:W-:Y:S05]  /*10fc0*/  IMAD.IADD R3, R133, 0x1, -R231 ;  /* 0x0000000185037824 */ /* 0x000fea00078e0ae7 */
[----:B------:R-:W-:Y:S02]  /*10fd0*/  IMNMX R0, R0, R3, !PT ;  /* 0x0000000300007217 */ /* 0x000fe40007800200 */
[----:B------:R-:W-:Y:S04]  /*10fe0*/  IADD3 R3, R3, c[0x0][0x32c], RZ ;  /* 0x0000cb0003037a10 */ /* 0x000fe80007ffe0ff */
[----:B------:R-:W-:Y:S02]  /*10ff0*/  IMNMX R2, R2, R3, PT ;  /* 0x0000000302027217 */ /* 0x000fe40003800200 */
.L_x_5387:
        /* <DEDUP_REMOVED lines=82> */
.L_x_5492:
[----:B-12---:R-:W-:Y:S01]  /*11520*/  FMNMX.FTZ R132, R132, R0, !PT ;  /* 0x0000000084847209 */ /* 0x006fe20007810000 */
[----:B------:R-:W-:-:S05]  /*11530*/  BRA.DIV ~URZ, `(.L_x_5392) ;  /* 0x00009d727f007947 */ /* 0x000fca000b800000 */
[----:B------:R-:W1:Y:S02]  /*11540*/  SHFL.BFLY PT, R0, R132, 0x1, 0x1f ;  /* 0x0c201f0084007f89 */ /* 0x000e6400000e0000 */
[----:B-1----:R-:W-:Y:S02]  /*11550*/  FMNMX.FTZ R133, R132, R0, !PT ;  /* 0x0000000084857209 */ /* 0x002fe40007810000 */
[----:B------:R-:W1:Y:S02]  /*11560*/  SHFL.BFLY PT, R0, R4, 0x2, 0x1f ;  /* 0x0c401f0004007f89 */ /* 0x000e6400000e0000 */
[----:B-1----:R-:W-:Y:S05]  /*11570*/  FMNMX.FTZ R4, R4, R0, !PT ;  /* 0x0000000004047209 */ /* 0x002fea0007810000 */
[----:B------:R1:W2:Y:S02]  /*11580*/  SHFL.BFLY PT, R0, R4, 0x1, 0x1f ;  /* 0x0c201f0004007f89 */ /* 0x0002a400000e0000 */
.L_x_5493:
        /* <DEDUP_REMOVED lines=44> */
[--C-:B------:R-:W-:Y:S02]  /*11850*/  FFMA.FTZ R16, R16, c[0x0][0x2d0], -R4.reuse ;  /* 0x0000b40010107a23 */ /* 0x100fe40000010804 */
[--C-:B------:R-:W-:Y:S02]  /*11860*/  FFMA.FTZ R190, R7, c[0x0][0x2d0], -R4.reuse ;  /* 0x0000b40007be7a23 */ /* 0x100fe40000010804 */
[--C-:B------:R-:W-:Y:S02]  /*11870*/  FFMA.FTZ R18, R24, c[0x0][0x2d0], -R4.reuse ;  /* 0x0000b40018127a23 */ /* 0x100fe40000010804 */
[--C-:B------:R-:W-:Y:S01]  /*11880*/  FFMA.FTZ R132, R21, c[0x0][0x2d0], -R4.reuse ;  /* 0x0000b40015847a23 */ /* 0x100fe20000010804 */
        /* <DEDUP_REMOVED lines=332> */
[----:B------:R-:W-:Y:S01]  /*12d50*/  FADD.FTZ R2, R172, R0 ;  /* 0x00000000ac027221 */ /* 0x000fe20000010000 */
[----:B------:R-:W-:Y:S03]  /*12d60*/  IADD3 R0, R216, -0x1, RZ ;  /* 0xffffffffd8007810 */ /* 0x000fe60007ffe0ff */
[C---:B------:R-:W-:Y:S01]  /*12d70*/  HMMA.16816.F32.BF16 R64, R136.reuse, R146, R64 ;  /* 0x000000928840723c */ /* 0x040fe20000041840 */
[----:B------:R-:W2:Y:S03]  /*12d80*/  LDSM.16.MT88.4 R144, [R207+0x5000] ;  /* 0x00500000cf90783b */ /* 0x000ea60000004200 */
[----:B------:R-:W-:Y:S01]  /*12d90*/  FADD.FTZ R220, R132, R2 ;  /* 0x0000000284dc7221 */ /* 0x000fe20000010000 */
[----:B------:R-:W-:Y:S03]  /*12da0*/  MOV R216, R0 ;  /* 0x0000000000d87202 */ /* 0x000fe60000000f00 */
        /* <DEDUP_REMOVED lines=70> */
.L_x_5375:
[----:B------:R-:W-:Y:S05]  /*13210*/  BRA.DIV ~URZ, `(.L_x_5394) ;  /* 0x000081727f007947 */ /* 0x000fea000b800000 */
[----:B------:R1:W2:Y:S02]  /*13220*/  SHFL.BFLY PT, R0, R222, 0x2, 0x1f ;  /* 0x0c401f00de007f89 */ /* 0x0002a400000e0000 */
.L_x_5494:
[----:B--2---:R-:W-:Y:S01]  /*13230*/  FADD.FTZ R4, R0, R222 ;  /* 0x000000de00047221 */ /* 0x004fe20000010000 */
[----:B------:R-:W-:Y:S05]  /*13240*/  BRA.DIV ~URZ, `(.L_x_5395) ;  /* 0x000081927f007947 */ /* 0x000fea000b800000 */
[----:B------:R-:W2:Y:S02]  /*13250*/  SHFL.BFLY PT, R0, R220, 0x2, 0x1f ;  /* 0x0c401f00dc007f89 */ /* 0x000ea400000e0000 */
[----:B--2---:R-:W-:-:S02]  /*13260*/  FADD.FTZ R5, R0, R220 ;  /* 0x000000dc00057221 */ /* 0x004fc40000010000 */
[----:B------:R-:W2:Y:S04]  /*13270*/  SHFL.BFLY PT, R0, R4, 0x1, 0x1f ;  /* 0x0c201f0004007f89 */ /* 0x000ea800000e0000 */
[----:B------:R3:W4:Y:S01]  /*13280*/  SHFL.BFLY PT, R3, R5, 0x1, 0x1f ;  /* 0x0c201f0005037f89 */ /* 0x00072200000e0000 */
[----:B--2---:R-:W-:-:S05]  /*13290*/  FADD.FTZ R4, R4, R0 ;  /* 0x0000000004047221 */ /* 0x004fca0000010000 */
.L_x_5495:
        /* <DEDUP_REMOVED lines=148> */
.L_x_5304:
        /* <DEDUP_REMOVED lines=17> */
.L_x_5397:
[----:B------:R-:W-:Y:S05]  /*13cf0*/  BSYNC B0 ;  /* 0x0000000000007941 */ /* 0x000fea0003800000 */
.L_x_5396:
[----:B------:R-:W-:Y:S01]  /*13d00*/  PRMT R0, R0, 0x9910, RZ ;  /* 0x0000991000007816 */ /* 0x000fe200000000ff */
[----:B------:R-:W-:Y:S01]  /*13d10*/  BSSY B1, `(.L_x_5398) ;  /* 0x000045e000017945 */ /* 0x000fe20003800000 */
[----:B------:R-:W-:Y:S02]  /*13d20*/  IMAD.MOV.U32 R110, RZ, RZ, R248 ;  /* 0x000000ffff6e7224 */ /* 0x000fe400078e00f8 */
        /* <DEDUP_REMOVED lines=23> */
[----:B----4-:R1:W-:Y:S04]  /*13ea0*/  STS [R9], R2 ;  /* 0x0000000209007388 */ /* 0x0103e80000000800 */
[----:B------:R2:W-:Y:S01]  /*13eb0*/  STS [R9+0x400], R0 ;  /* 0x0004000009007388 */ /* 0x0005e20000000800 */
[----:B-1----:R-:W-:Y:S02]  /*13ec0*/  F2FP.BF16.PACK_AB R2, R27, R26 ;  /* 0x0000001a1b02723e */ /* 0x002fe400000010ff */
[----:B--2---:R-:W-:-:S03]  /*13ed0*/  F2FP.BF16.PACK_AB R0, R117, R116 ;  /* 0x000000747500723e */ /* 0x004fc600000010ff */
[----:B---3--:R1:W-:Y:S04]  /*13ee0*/  STS [R8], R2 ;  /* 0x0000000208007388 */ /* 0x0083e80000000800 */
        /* <DEDUP_REMOVED lines=131> */
.L_x_5400:
        /* <DEDUP_REMOVED lines=119> */
.L_x_5496:
[----:B------:R-:W-:Y:S05]  /*14e90*/  BRA.DIV ~URZ, `(.L_x_5403) ;  /* 0x000066b27f007947 */ /* 0x000fea000b800000 */
[----:B------:R4:W2:Y:S02]  /*14ea0*/  SHFL.IDX PT, R0, R14, RZ, 0x181f ;  /* 0x00181fff0e007589 */ /* 0x0008a400000e0000 */
.L_x_5497:
        /* <DEDUP_REMOVED lines=24> */
.L_x_5405:
[----:B------:R-:W-:Y:S05]  /*15030*/  BSYNC B0 ;  /* 0x0000000000007941 */ /* 0x000fea0003800000 */
.L_x_5404:
[----:B------:R-:W-:Y:S05]  /*15040*/  BRA.DIV ~URZ, `(.L_x_5406) ;  /* 0x000065727f007947 */ /* 0x000fea000b800000 */
[----:B---3--:R3:W4:Y:S04]  /*15050*/  SHFL.IDX PT, R4, R5, 0x1, 0x181f ;  /* 0x00381f0005047f89 */ /* 0x00872800000e0000 */
[----:B--2---:R3:W2:Y:S02]  /*15060*/  SHFL.IDX PT, R0, R14, 0x1, 0x181f ;  /* 0x00381f000e007f89 */ /* 0x0046a400000e0000 */
.L_x_5498:
        /* <DEDUP_REMOVED lines=24> */
.L_x_5408:
[----:B------:R-:W-:Y:S05]  /*151f0*/  BSYNC B0 ;  /* 0x0000000000007941 */ /* 0x000fea0003800000 */
.L_x_5407:
[----:B------:R-:W-:Y:S05]  /*15200*/  BRA.DIV ~URZ, `(.L_x_5409) ;  /* 0x000064827f007947 */ /* 0x000fea000b800000 */
[----:B----4-:R4:W3:Y:S02]  /*15210*/  SHFL.IDX PT, R4, R5, 0x2, 0x181f ;  /* 0x00581f0005047f89 */ /* 0x0108e400000e0000 */
.L_x_5499:
[----:B------:R-:W-:Y:S05]  /*15220*/  BRA.DIV ~URZ, `(.L_x_5410) ;  /* 0x000064d27f007947 */ /* 0x000fea000b800000 */
[----:B--2---:R2:W4:Y:S02]  /*15230*/  SHFL.IDX PT, R0, R14, 0x2, 0x181f ;  /* 0x00581f000e007f89 */ /* 0x00452400000e0000 */
.L_x_5500:
        /* <DEDUP_REMOVED lines=24> */
.L_x_5412:
[----:B------:R-:W-:Y:S05]  /*153c0*/  BSYNC B0 ;  /* 0x0000000000007941 */ /* 0x000fea0003800000 */
.L_x_5411:
[----:B------:R-:W-:Y:S05]  /*153d0*/  BRA.DIV ~URZ, `(.L_x_5413) ;  /* 0x000063927f007947 */ /* 0x000fea000b800000 */
[----:B---3--:R3:W1:Y:S04]  /*153e0*/  SHFL.IDX PT, R4, R5, 0x3, 0x181f ;  /* 0x00781f0005047f89 */ /* 0x00866800000e0000 */
[----:B----4-:R3:W4:Y:S02]  /*153f0*/  SHFL.IDX PT, R0, R14, 0x3, 0x181f ;  /* 0x00781f000e007f89 */ /* 0x01072400000e0000 */
.L_x_5501:
        /* <DEDUP_REMOVED lines=25> */
.L_x_5401:
        /* <DEDUP_REMOVED lines=33> */
.L_x_5502:
[----:B------:R-:W-:Y:S05]  /*157a0*/  BRA.DIV ~URZ, `(.L_x_5416) ;  /* 0x000061027f007947 */ /* 0x000fea000b800000 */
[----:B------:R3:W4:Y:S02]  /*157b0*/  SHFL.IDX PT, R0, R12, RZ, 0x1c1f ;  /* 0x001c1fff0c007589 */ /* 0x00072400000e0000 */
.L_x_5503:
        /* <DEDUP_REMOVED lines=224> */
.L_x_5418:
[----:B------:R-:W-:Y:S05]  /*165c0*/  BSYNC B0 ;  /* 0x0000000000007941 */ /* 0x000fea0003800000 */
.L_x_5417:
[----:B------:R-:W-:Y:S05]  /*165d0*/  BRA.DIV ~URZ, `(.L_x_5419) ;  /* 0x000053427f007947 */ /* 0x000fea000b800000 */
[----:B--2---:R2:W1:Y:S04]  /*165e0*/  SHFL.IDX PT, R4, R5, 0x1, 0x1c1f ;  /* 0x003c1f0005047f89 */ /* 0x00446800000e0000 */
[----:B----4-:R2:W4:Y:S02]  /*165f0*/  SHFL.IDX PT, R0, R12, 0x1, 0x1c1f ;  /* 0x003c1f000c007f89 */ /* 0x01052400000e0000 */
.L_x_5504:
        /* <DEDUP_REMOVED lines=242> */
.L_x_5399:
        /* <DEDUP_REMOVED lines=8> */
[----:B---3--:R-:W-:Y:S02]  /*175a0*/  @P0 IMAD.WIDE R4, R251, R4, c[0x0][0x508] ;  /* 0x00014200fb040625 */ /* 0x008fe400078e0204 */
        /* <DEDUP_REMOVED lines=9> */
.L_x_5420:
        /* <DEDUP_REMOVED lines=57> */
.L_x_5422:
[----:B------:R-:W-:Y:S05]  /*179d0*/  BSYNC B0 ;  /* 0x0000000000007941 */ /* 0x000fea0003800000 */
.L_x_5421:
        /* <DEDUP_REMOVED lines=34> */
.L_x_5505:
[----:B------:R-:W-:Y:S05]  /*17c00*/  BRA.DIV ~URZ, `(.L_x_5424) ;  /* 0x00003e527f007947 */ /* 0x000fea000b800000 */
[----:B------:R3:W4:Y:S02]  /*17c10*/  SHFL.IDX PT, R0, R14, RZ, 0x181f ;  /* 0x00181fff0e007589 */ /* 0x00072400000e0000 */
.L_x_5506:
        /* <DEDUP_REMOVED lines=25> */
.L_x_5426:
[----:B------:R-:W-:Y:S05]  /*17db0*/  BSYNC B0 ;  /* 0x0000000000007941 */ /* 0x000fea0003800000 */
.L_x_5425:
[----:B------:R-:W-:Y:S05]  /*17dc0*/  BRA.DIV ~URZ, `(.L_x_5427) ;  /* 0x00003d027f007947 */ /* 0x000fea000b800000 */
[----:B--2---:R2:W1:Y:S04]  /*17dd0*/  SHFL.IDX PT, R4, R5, 0x1, 0x181f ;  /* 0x00381f0005047f89 */ /* 0x00446800000e0000 */
[----:B----4-:R2:W4:Y:S02]  /*17de0*/  SHFL.IDX PT, R0, R14, 0x1, 0x181f ;  /* 0x00381f000e007f89 */ /* 0x01052400000e0000 */
.L_x_5507:
        /* <DEDUP_REMOVED lines=24> */
.L_x_5429:
[----:B------:R-:W-:Y:S05]  /*17f70*/  BSYNC B0 ;  /* 0x0000000000007941 */ /* 0x000fea0003800000 */
.L_x_5428:
[----:B------:R-:W-:Y:S05]  /*17f80*/  BRA.DIV ~URZ, `(.L_x_5430) ;  /* 0x00003c127f007947 */ /* 0x000fea000b800000 */
[----:B-1----:R1:W2:Y:S02]  /*17f90*/  SHFL.IDX PT, R4, R5, 0x2, 0x181f ;  /* 0x00581f0005047f89 */ /* 0x0022a400000e0000 */
.L_x_5508:
[----:B------:R-:W-:Y:S05]  /*17fa0*/  BRA.DIV ~URZ, `(.L_x_5431) ;  /* 0x00003c627f007947 */ /* 0x000fea000b800000 */
[----:B----4-:R4:W1:Y:S02]  /*17fb0*/  SHFL.IDX PT, R0, R14, 0x2, 0x181f ;  /* 0x00581f000e007f89 */ /* 0x01086400000e0000 */
.L_x_5509:
        /* <DEDUP_REMOVED lines=24> */
.L_x_5433:
[----:B------:R-:W-:Y:S05]  /*18140*/  BSYNC B0 ;  /* 0x0000000000007941 */ /* 0x000fea0003800000 */
.L_x_5432:
[----:B------:R-:W-:Y:S05]  /*18150*/  BRA.DIV ~URZ, `(.L_x_5434) ;  /* 0x00003b227f007947 */ /* 0x000fea000b800000 */
[----:B--2---:R2:W3:Y:S04]  /*18160*/  SHFL.IDX PT, R4, R5, 0x3, 0x181f ;  /* 0x00781f0005047f89 */ /* 0x0044e800000e0000 */
[----:B-1----:R2:W1:Y:S02]  /*18170*/  SHFL.IDX PT, R0, R14, 0x3, 0x181f ;  /* 0x00781f000e007f89 */ /* 0x00246400000e0000 */
.L_x_5510:
        /* <DEDUP_REMOVED lines=23> */
.L_x_5414:
[----:B------:R-:W-:Y:S05]  /*182f0*/  BSYNC B1 ;  /* 0x0000000000017941 */ /* 0x000fea0003800000 */
.L_x_5398:
        /* <DEDUP_REMOVED lines=13> */
.L_x_5511:
[----:B------:R-:W-:Y:S05]  /*183d0*/  BRA.DIV ~URZ, `(.L_x_5437) ;  /* 0x000039e27f007947 */ /* 0x000fea000b800000 */
[----:B------:R4:W2:Y:S02]  /*183e0*/  SHFL.IDX PT, R8, R110, 0x1, 0x1f ;  /* 0x00201f006e087f89 */ /* 0x0008a400000e0000 */
.L_x_5512:
        /* <DEDUP_REMOVED lines=18> */
.L_x_5513:
        /* <DEDUP_REMOVED lines=16> */
.L_x_5514:
[----:B----4-:R-:W-:Y:S01]  /*18610*/  IMAD R0, R0, c[0x0][0x538], RZ ;  /* 0x00014e0000007a24 */ /* 0x010fe200078e02ff */
[----:B------:R-:W-:Y:S04]  /*18620*/  BSSY B1, `(.L_x_5440) ;  /* 0x00000c5000017945 */ /* 0x000fe80003800000 */
[----:B--2---:R-:W-:-:S04]  /*18630*/  IADD3 R8, R0, R8, RZ ;  /* 0x0000000800087210 */ /* 0x004fc80007ffe0ff */
[----:B---3--:R-:W-:-:S13]  /*18640*/  ISETP.GT.AND P0, PT, R8, R9, PT ;  /* 0x000000090800720c */ /* 0x008fda0003f04270 */
[----:B------:R-:W-:Y:S05]  /*18650*/  @P0 BRA `(.L_x_5441) ;  /* 0x0000024000000947 */ /* 0x000fea0003800000 */
.L_x_5445:
        /* <DEDUP_REMOVED lines=16> */
.L_x_5515:
        /* <DEDUP_REMOVED lines=16> */
.L_x_5516:
[----:B--2---:R-:W-:-:S05]  /*18860*/  IMAD R0, R0, c[0x0][0x538], RZ ;  /* 0x00014e0000007a24 */ /* 0x004fca00078e02ff */
[----:B------:R-:W-:-:S04]  /*18870*/  IADD3 R8, R0, R8, RZ ;  /* 0x0000000800087210 */ /* 0x000fc80007ffe0ff */
[----:B------:R-:W-:-:S13]  /*18880*/  ISETP.GT.AND P0, PT, R8, R9, PT ;  /* 0x000000090800720c */ /* 0x000fda0003f04270 */
[----:B-1----:R-:W-:Y:S05]  /*18890*/  @!P0 BRA `(.L_x_5445) ;  /* 0xfffffdc000008947 */ /* 0x002fea000383ffff */
.L_x_5441:
[----:B------:R-:W-:-:S05]  /*188a0*/  IADD3 R8, -R0, R8, RZ ;  /* 0x0000000800087210 */ /* 0x000fca0007ffe1ff */
[----:B------:R-:W-:-:S05]  /*188b0*/  IMAD R0, R4, c[0x0][0x538], R8 ;  /* 0x00014e0004007a24 */ /* 0x000fca00078e0208 */
[----:B------:R-:W-:Y:S01]  /*188c0*/  ISETP.GT.AND P0, PT, R0, R9, PT ;  /* 0x000000090000720c */ /* 0x000fe20003f04270 */
[----:B------:R-:W-:-:S12]  /*188d0*/  BRA.DIV ~URZ, `(.L_x_5446) ;  /* 0x000039427f007947 */ /* 0x000fd8000b800000 */
[----:B------:R-:W-:-:S04]  /*188e0*/  VOTE.ANY R5, PT, !P0 ;  /* 0x0000000000057806 */ /* 0x000fc800040e0100 */
.L_x_5517:
[----:B------:R-:W2:Y:S02]  /*188f0*/  POPC R0, R5 ;  /* 0x0000000500007309 */ /* 0x000ea40000000000 */
[----:B--2---:R-:W-:Y:S01]  /*18900*/  IADD3 R251, R0, R251, RZ ;  /* 0x000000fb00fb7210 */ /* 0x004fe20007ffe0ff */
[----:B------:R-:W-:Y:S05]  /*18910*/  BRA.DIV ~URZ, `(.L_x_5447) ;  /* 0x000039527f007947 */ /* 0x000fea000b800000 */
[----:B------:R2:W3:Y:S04]  /*18920*/  SHFL.IDX PT, R10, R6, R0, 0x1f ;  /* 0x00001f00060a7589 */ /* 0x0004e800000e0000 */
[----:B------:R2:W4:Y:S02]  /*18930*/  SHFL.IDX PT, R7, R7, R0, 0x1f ;  /* 0x00001f0007077589 */ /* 0x00052400000e0000 */
.L_x_5518:
[----:B------:R-:W-:Y:S01]  /*18940*/  ISETP.NE.AND P0, PT, R5, RZ, PT ;  /* 0x000000ff0500720c */ /* 0x000fe20003f05270 */
[----:B------:R-:W-:-:S12]  /*18950*/  BSSY B0, `(.L_x_5448) ;  /* 0x0000005000007945 */ /* 0x000fd80003800000 */
[----:B------:R-:W-:Y:S05]  /*18960*/  @!P0 BRA `(.L_x_5449) ;  /* 0x0000003000008947 */ /* 0x000fea0003800000 */
[----:B--2---:R-:W-:Y:S01]  /*18970*/  IADD3 R0, R0, -0x1, RZ ;  /* 0xffffffff00007810 */ /* 0x004fe20007ffe0ff */
[----:B------:R-:W-:Y:S05]  /*18980*/  BRA.DIV ~URZ, `(.L_x_5450) ;  /* 0x000039b27f007947 */ /* 0x000fea000b800000 */
[----:B------:R2:W1:Y:S02]  /*18990*/  SHFL.IDX PT, R11, R4, R0, 0x1f ;  /* 0x00001f00040b7589 */ /* 0x00046400000e0000 */
.L_x_5449:
[----:B------:R-:W-:Y:S05]  /*189a0*/  BSYNC B0 ;  /* 0x0000000000007941 */ /* 0x000fea0003800000 */
.L_x_5448:
        /* <DEDUP_REMOVED lines=66> */
.L_x_5452:
        /* <DEDUP_REMOVED lines=66> */
.L_x_5453:
[----:B------:R-:W-:Y:S05]  /*191f0*/  BSYNC B0 ;  /* 0x0000000000007941 */ /* 0x000fea0003800000 */
.L_x_5451:
[----:B------:R-:W-:-:S04]  /*19200*/  LOP3.LUT R0, RZ, R0, RZ, 0x33, !PT ;  /* 0x00000000ff007212 */ /* 0x000fc800078e33ff */
[----:B------:R-:W-:Y:S01]  /*19210*/  IADD3 R249, R0, R10, RZ ;  /* 0x0000000a00f97210 */ /* 0x000fe20007ffe0ff */
[----:B------:R-:W-:Y:S05]  /*19220*/  BRA `(.L_x_5454) ;  /* 0x0000004000007947 */ /* 0x000fea0003800000 */
.L_x_5442:
[----:B------:R-:W-:Y:S01]  /*19230*/  IMAD.MOV.U32 R248, RZ, RZ, R9 ;  /* 0x000000fffff87224 */ /* 0x000fe200078e0009 */
[----:B------:R-:W-:Y:S01]  /*19240*/  MOV R250, RZ ;  /* 0x000000ff00fa7202 */ /* 0x000fe20000000f00 */
[----:B------:R-:W-:Y:S01]  /*19250*/  IMAD.MOV.U32 R249, RZ, RZ, RZ ;  /* 0x000000fffff97224 */ /* 0x000fe200078e00ff */
[----:B------:R-:W-:Y:S02]  /*19260*/  MOV R251, c[0x0][0x53c] ;  /* 0x00014f0000fb7a02 */ /* 0x000fe40000000f00 */
.L_x_5454:
[----:B------:R-:W-:Y:S05]  /*19270*/  BSYNC B1 ;  /* 0x0000000000017941 */ /* 0x000fea0003800000 */
.L_x_5440:
[----:B------:R-:W-:Y:S01]  /*19280*/  WARPSYNC 0xffffffff ;  /* 0xffffffff00007948 */ /* 0x000fe20003800000 */
[----:B------:R-:W-:Y:S01]  /*19290*/  BAR.SYNC.DEFER_BLOCKING 0x4, 0x100 ;  /* 0x0104000000007b1d */ /* 0x000fe20000010000 */
[----:B------:R-:W-:-:S13]  /*192a0*/  ISETP.NE.AND P0, PT, R12, RZ, PT ;  /* 0x000000ff0c00720c */ /* 0x000fda0003f05270 */
[----:B------:R2:W-:Y:S04]  /*192b0*/  @!P0 STS.128 [0x20100], R248 ;  /* 0x020100f8ff008388 */ /* 0x0005e80000000c00 */
[----:B------:R-:W-:Y:S06]  /*192c0*/  BAR.ARV 0x5, 0x100 ;  /* 0x0144000000007b1d */ /* 0x000fec0000002000 */
.L_x_5435:
[----:B-1----:R-:W-:-:S13]  /*192d0*/  ISETP.GE.AND P0, PT, R251, c[0x0][0x53c], PT ;  /* 0x00014f00fb007a0c */ /* 0x002fda0003f06270 */
[----:B--23--:R-:W-:Y:S01]  /*192e0*/  @P0 CALL.REL.NOINC `(.L_x_5455) ;  /* 0x0000001000000944 */ /* 0x00cfe20003c00000 */
[----:B------:R-:W-:Y:S05]  /*192f0*/  BRA `(.L_x_5456) ;  /* 0xfffe88b000007947 */ /* 0x000fea000383ffff */
.L_x_5455:
[----:B------:R-:W-:Y:S05]  /*19300*/  EXIT ;  /* 0x000000000000794d */ /* 0x000fea0003800000 */
.L_x_5279:
[----:B------:R-:W-:Y:S01]  /*19310*/  IMAD.MOV.U32 R0, RZ, RZ, R5 ;  /* 0x000000ffff007224 */ /* 0x000fe200078e0005 */
[----:B------:R-:W-:Y:S02]  /*19320*/  MOV R3, 0x1 ;  /* 0x0000000100037802 */ /* 0x000fe40000000f00 */
[----:B------:R-:W-:Y:S02]  /*19330*/  MOV R2, 0x19350 ;  /* 0x0001935000027802 */ /* 0x000fe40000000f00 */
[----:B--2---:R-:W-:Y:S05]  /*19340*/  CALL.REL.NOINC `($__internal_90_$__cuda_sm70_shflsync_up_p) ;  /* 0x0000312000007944 */ /* 0x004fea0003c00000 */
[----:B------:R-:W-:Y:S01]  /*19350*/  MOV R0, R4 ;  /* 0x0000000400007202 */ /* 0x000fe20000000f00 */
[----:B------:R-:W-:Y:S05]  /*19360*/  BRA `(.L_x_5457) ;  /* 0xfffe70d000007947 */ /* 0x000fea000383ffff */
.L_x_5280:
[----:B------:R-:W-:Y:S01]  /*19370*/  IMAD.MOV.U32 R0, RZ, RZ, R5 ;  /* 0x000000ffff007224 */ /* 0x000fe200078e0005 */
[----:B------:R-:W-:Y:S02]  /*19380*/  MOV R3, 0x2 ;  /* 0x0000000200037802 */ /* 0x000fe40000000f00 */
[----:B------:R-:W-:Y:S02]  /*19390*/  MOV R2, 0x193b0 ;  /* 0x000193b000027802 */ /* 0x000fe40000000f00 */
[----:B--2---:R-:W-:Y:S05]  /*193a0*/  CALL.REL.NOINC `($__internal_90_$__cuda_sm70_shflsync_up_p) ;  /* 0x000030c000007944 */ /* 0x004fea0003c00000 */
[----:B------:R-:W-:Y:S01]  /*193b0*/  SEL R4, R4, RZ, P4 ;  /* 0x000000ff04047207 */ /* 0x000fe20002000000 */
[----:B------:R-:W-:Y:S01]  /*193c0*/  IMAD.MOV.U32 R3, RZ, RZ, 0x4 ;  /* 0x00000004ff037424 */ /* 0x000fe200078e00ff */
[----:B------:R-:W-:-:S03]  /*193d0*/  MOV R2, 0x19400 ;  /* 0x0001940000027802 */ /* 0x000fc60000000f00 */
[----:B------:R-:W-:Y:S02]  /*193e0*/  IMAD.IADD R0, R5, 0x1, R4 ;  /* 0x0000000105007824 */ /* 0x000fe400078e0204 */
[----:B------:R-:W-:Y:S05]  /*193f0*/  CALL.REL.NOINC `($__internal_90_$__cuda_sm70_shflsync_up_p) ;  /* 0x0000307000007944 */ /* 0x000fea0003c00000 */
        /* <DEDUP_REMOVED lines=12> */
[----:B------:R-:W-:Y:S02]  /*194c0*/  MOV R221, 0x1f ;  /* 0x0000001f00dd7802 */ /* 0x000fe40000000f00 */
[----:B------:R-:W-:Y:S01]  /*194d0*/  MOV R3, 0x19510 ;  /* 0x0001951000037802 */ /* 0x000fe20000000f00 */
[----:B------:R-:W-:-:S04]  /*194e0*/  IMAD.IADD R4, R0, 0x1, R4 ;  /* 0x0000000100047824 */ /* 0x000fc800078e0204 */
[----:B------:R-:W-:Y:S02]  /*194f0*/  IMAD.MOV.U32 R195, RZ, RZ, R4 ;  /* 0x000000ffffc37224 */ /* 0x000fe400078e0004 */
[----:B------:R-:W-:Y:S05]  /*19500*/  CALL.REL.NOINC `($__internal_89_$__cuda_sm70_shflsync_idx_p) ;  /* 0x00002f0000007944 */ /* 0x000fea0003c00000 */
[----:B------:R-:W-:Y:S01]  /*19510*/  MOV R0, R195 ;  /* 0x000000c300007202 */ /* 0x000fe20000000f00 */
[----:B------:R-:W-:Y:S05]  /*19520*/  BRA `(.L_x_5458) ;  /* 0xfffe701000007947 */ /* 0x000fea000383ffff */
.L_x_5282:
[----:B------:R-:W-:Y:S02]  /*19530*/  SEL R0, RZ, 0x1, P0 ;  /* 0x00000001ff007807 */ /* 0x000fe40000000000 */
[----:B------:R-:W-:Y:S02]  /*19540*/  MOV R2, 0x19560 ;  /* 0x0001956000027802 */ /* 0x000fe40000000f00 */
[----:B--2---:R-:W-:Y:S05]  /*19550*/  CALL.REL.NOINC `($__internal_91_$__cuda_sm70_votesync_ballot) ;  /* 0x00002f7000007944 */ /* 0x004fea0003c00000 */
[----:B------:R-:W-:Y:S01]  /*19560*/  MOV R6, R0 ;  /* 0x0000000000067202 */ /* 0x000fe20000000f00 */
[----:B------:R-:W-:Y:S05]  /*19570*/  BRA `(.L_x_5459) ;  /* 0xfffe705000007947 */ /* 0x000fea000383ffff */
.L_x_5283:
[----:B------:R-:W-:Y:S01]  /*19580*/  IMAD.MOV.U32 R195, RZ, RZ, R9 ;  /* 0x000000ffffc37224 */ /* 0x000fe200078e0009 */
[----:B------:R-:W-:Y:S01]  /*19590*/  MOV R2, R0 ;  /* 0x0000000000027202 */ /* 0x000fe20000000f00 */
[----:B------:R-:W-:Y:S01]  /*195a0*/  IMAD.MOV.U32 R221, RZ, RZ, 0x1f ;  /* 0x0000001fffdd7424 */ /* 0x000fe200078e00ff */
[----:B------:R-:W-:Y:S02]  /*195b0*/  MOV R3, 0x195d0 ;  /* 0x000195d000037802 */ /* 0x000fe40000000f00 */
[----:B------:R-:W-:Y:S05]  /*195c0*/  CALL.REL.NOINC `($__internal_89_$__cuda_sm70_shflsync_idx_p) ;  /* 0x00002e4000007944 */ /* 0x000fea0003c00000 */
[----:B------:R-:W-:Y:S01]  /*195d0*/  IMAD.MOV.U32 R12, RZ, RZ, R195 ;  /* 0x000000ffff0c7224 */ /* 0x000fe200078e00c3 */
[----:B------:R-:W-:Y:S01]  /*195e0*/  MOV R195, R8 ;  /* 0x0000000800c37202 */ /* 0x000fe20000000f00 */
[----:B------:R-:W-:Y:S01]  /*195f0*/  IMAD.MOV.U32 R5, RZ, RZ, RZ ;  /* 0x000000ffff057224 */ /* 0x000fe200078e00ff */
[----:B------:R-:W-:Y:S01]  /*19600*/  MOV R2, R0 ;  /* 0x0000000000027202 */ /* 0x000fe20000000f00 */
[----:B------:R-:W-:Y:S01]  /*19610*/  IMAD.MOV.U32 R221, RZ, RZ, 0x1f ;  /* 0x0000001fffdd7424 */ /* 0x000fe200078e00ff */
[----:B------:R-:W-:-:S02]  /*19620*/  MOV R3, 0x19640 ;  /* 0x0001964000037802 */ /* 0x000fc40000000f00 */
[----:B------:R-:W-:Y:S05]  /*19630*/  CALL.REL.NOINC `($__internal_89_$__cuda_sm70_shflsync_idx_p) ;  /* 0x00002dd000007944 */ /* 0x000fea0003c00000 */
[----:B------:R-:W-:Y:S01]  /*19640*/  MOV R9, R195 ;  /* 0x000000c300097202 */ /* 0x000fe20000000f00 */
[----:B------:R-:W-:Y:S05]  /*19650*/  BRA `(.L_x_5460) ;  /* 0xfffe6fd000007947 */ /* 0x000fea000383ffff */
.L_x_5286:
[----:B------:R-:W-:Y:S01]  /*19660*/  IMAD.MOV.U32 R195, RZ, RZ, R4 ;  /* 0x000000ffffc37224 */ /* 0x000fe200078e0004 */
[----:B------:R-:W-:Y:S01]  /*19670*/  MOV R2, R0 ;  /* 0x0000000000027202 */ /* 0x000fe20000000f00 */
[----:B------:R-:W-:Y:S01]  /*19680*/  IMAD.MOV.U32 R221, RZ, RZ, 0x1f ;  /* 0x0000001fffdd7424 */ /* 0x000fe200078e00ff */
[----:B------:R-:W-:-:S02]  /*19690*/  MOV R3, 0x196b0 ;  /* 0x000196b000037802 */ /* 0x000fc40000000f00 */
[----:B--23--:R-:W-:Y:S05]  /*196a0*/  CALL.REL.NOINC `($__internal_89_$__cuda_sm70_shflsync_idx_p) ;  /* 0x00002d6000007944 */ /* 0x00cfea0003c00000 */
[----:B------:R-:W-:Y:S01]  /*196b0*/  MOV R5, R195 ;  /* 0x000000c300057202 */ /* 0x000fe20000000f00 */
[----:B------:R-:W-:Y:S05]  /*196c0*/  BRA `(.L_x_5285) ;  /* 0xfffe6fc000007947 */ /* 0x000fea000383ffff */
.L_x_5305:
[----:B------:R-:W-:Y:S01]  /*196d0*/  IMAD.MOV.U32 R195, RZ, RZ, R5 ;  /* 0x000000ffffc37224 */ /* 0x000fe200078e0005 */
[----:B------:R-:W-:Y:S01]  /*196e0*/  MOV R2, RZ ;  /* 0x000000ff00027202 */ /* 0x000fe20000000f00 */
[----:B------:R-:W-:Y:S01]  /*196f0*/  IMAD.MOV.U32 R221, RZ, RZ, 0x181f ;  /* 0x0000181fffdd7424 */ /* 0x000fe200078e00ff */
[----:B------:R-:W-:-:S02]  /*19700*/  MOV R3, 0x19720 ;  /* 0x0001972000037802 */ /* 0x000fc40000000f00 */
[----:B-----5:R-:W-:Y:S05]  /*19710*/  CALL.REL.NOINC `($__internal_89_$__cuda_sm70_shflsync_idx_p) ;  /* 0x00002cf000007944 */ /* 0x020fea0003c00000 */
[----:B------:R-:W-:Y:S01]  /*19720*/  MOV R4, R195 ;  /* 0x000000c300047202 */ /* 0x000fe20000000f00 */
[----:B------:R-:W-:Y:S05]  /*19730*/  BRA `(.L_x_5461) ;  /* 0xfffe951000007947 */ /* 0x000fea000383ffff */
.L_x_5306:
[----:B------:R-:W-:Y:S01]  /*19740*/  IMAD.MOV.U32 R195, RZ, RZ, R14 ;  /* 0x000000ffffc37224 */ /* 0x000fe200078e000e */
[----:B------:R-:W-:Y:S01]  /*19750*/  MOV R2, RZ ;  /* 0x000000ff00027202 */ /* 0x000fe20000000f00 */
[----:B------:R-:W-:Y:S01]  /*19760*/  IMAD.MOV.U32 R221, RZ, RZ, 0x181f ;  /* 0x0000181fffdd7424 */ /* 0x000fe200078e00ff */
[----:B------:R-:W-:-:S02]  /*19770*/  MOV R3, 0x19790 ;  /* 0x0001979000037802 */ /* 0x000fc40000000f00 */
[----:B-12--5:R-:W-:Y:S05]  /*19780*/  CALL.REL.NOINC `($__internal_89_$__cuda_sm70_shflsync_idx_p) ;  /* 0x00002c8000007944 */ /* 0x026fea0003c00000 */
[----:B------:R-:W-:Y:S01]  /*19790*/  MOV R0, R195 ;  /* 0x000000c300007202 */ /* 0x000fe20000000f00 */
[----:B------:R-:W-:Y:S05]  /*197a0*/  BRA `(.L_x_5462) ;  /* 0xfffe94c000007947 */ /* 0x000fea000383ffff */
.L_x_5309:
[----:B------:R-:W-:Y:S01]  /*197b0*/  IMAD.MOV.U32 R195, RZ, RZ, R5 ;  /* 0x000000ffffc37224 */ /* 0x000fe200078e0005 */
[----:B--2---:R-:W-:Y:S01]  /*197c0*/  MOV R2, 0x1 ;  /* 0x0000000100027802 */ /* 0x004fe20000000f00 */
[----:B------:R-:W-:Y:S01]  /*197d0*/  IMAD.MOV.U32 R221, RZ, RZ, 0x181f ;  /* 0x0000181fffdd7424 */ /* 0x000fe200078e00ff */
[----:B------:R-:W-:-:S02]  /*197e0*/  MOV R3, 0x19800 ;  /* 0x0001980000037802 */ /* 0x000fc40000000f00 */
[----:B-1-345:R-:W-:Y:S05]  /*197f0*/  CALL.REL.NOINC `($__internal_89_$__cuda_sm70_shflsync_idx_p) ;  /* 0x00002c1000007944 */ /* 0x03afea0003c00000 */
[----:B------:R-:W-:Y:S01]  /*19800*/  IMAD.MOV.U32 R4, RZ, RZ, R195 ;  /* 0x000000ffff047224 */ /* 0x000fe200078e00c3 */
[----:B------:R-:W-:Y:S01]  /*19810*/  MOV R2, 0x1 ;  /* 0x0000000100027802 */ /* 0x000fe20000000f00 */
[----:B------:R-:W-:Y:S01]  /*19820*/  IMAD.MOV.U32 R195, RZ, RZ, R14 ;  /* 0x000000ffffc37224 */ /* 0x000fe200078e000e */
[----:B------:R-:W-:-:S02]  /*19830*/  MOV R221, 0x181f ;  /* 0x0000181f00dd7802 */ /* 0x000fc40000000f00 */
[----:B------:R-:W-:Y:S02]  /*19840*/  MOV R3, 0x19860 ;  /* 0x0001986000037802 */ /* 0x000fe40000000f00 */
[----:B------:R-:W-:Y:S05]  /*19850*/  CALL.REL.NOINC `($__internal_89_$__cuda_sm70_shflsync_idx_p) ;  /* 0x00002bb000007944 */ /* 0x000fea0003c00000 */
[----:B------:R-:W-:Y:S01]  /*19860*/  MOV R0, R195 ;  /* 0x000000c300007202 */ /* 0x000fe20000000f00 */
[----:B------:R-:W-:Y:S05]  /*19870*/  BRA `(.L_x_5463) ;  /* 0xfffe95b000007947 */ /* 0x000fea000383ffff */
.L_x_5312:
[----:B------:R-:W-:Y:S01]  /*19880*/  IMAD.MOV.U32 R195, RZ, RZ, R5 ;  /* 0x000000ffffc37224 */ /* 0x000fe200078e0005 */
[----:B-1----:R-:W-:Y:S01]  /*19890*/  MOV R2, 0x2 ;  /* 0x0000000200027802 */ /* 0x002fe20000000f00 */
[----:B------:R-:W-:Y:S01]  /*198a0*/  IMAD.MOV.U32 R221, RZ, RZ, 0x181f ;  /* 0x0000181fffdd7424 */ /* 0x000fe200078e00ff */
[----:B------:R-:W-:Y:S02]  /*198b0*/  MOV R3, 0x198d0 ;  /* 0x000198d000037802 */ /* 0x000fe40000000f00 */
[----:B--2345:R-:W-:Y:S05]  /*198c0*/  CALL.REL.NOINC `($__internal_89_$__cuda_sm70_shflsync_idx_p) ;  /* 0x00002b4000007944 */ /* 0x03cfea0003c00000 */
[----:B------:R-:W-:Y:S01]  /*198d0*/  MOV R4, R195 ;  /* 0x000000c300047202 */ /* 0x000fe20000000f00 */
[----:B------:R-:W-:Y:S05]  /*198e0*/  BRA `(.L_x_5464) ;  /* 0xfffe96e000007947 */ /* 0x000fea000383ffff */
.L_x_5313:
[----:B------:R-:W-:Y:S01]  /*198f0*/  IMAD.MOV.U32 R195, RZ, RZ, R14 ;  /* 0x000000ffffc37224 */ /* 0x000fe200078e000e */
[----:B------:R-:W-:Y:S01]  /*19900*/  MOV R2, 0x2 ;  /* 0x0000000200027802 */ /* 0x000fe20000000f00 */
[----:B------:R-:W-:Y:S01]  /*19910*/  IMAD.MOV.U32 R221, RZ, RZ, 0x181f ;  /* 0x0000181fffdd7424 */ /* 0x000fe200078e00ff */
[----:B------:R-:W-:Y:S02]  /*19920*/  MOV R3, 0x19940 ;  /* 0x0001994000037802 */ /* 0x000fe40000000f00 */
[----:B-12345:R-:W-:Y:S05]  /*19930*/  CALL.REL.NOINC `($__internal_89_$__cuda_sm70_shflsync_idx_p) ;  /* 0x00002ad000007944 */ /* 0x03efea0003c00000 */
[----:B------:R-:W-:Y:S01]  /*19940*/  MOV R0, R195 ;  /* 0x000000c300007202 */ /* 0x000fe20000000f00 */
[----:B------:R-:W-:Y:S05]  /*19950*/  BRA `(.L_x_5465) ;  /* 0xfffe969000007947 */ /* 0x000fea000383ffff */
.L_x_5316:
[----:B------:R-:W-:Y:S01]  /*19960*/  IMAD.MOV.U32 R195, RZ, RZ, R5 ;  /* 0x000000ffffc37224 */ /* 0x000fe200078e0005 */
[----:B-1----:R-:W-:Y:S01]  /*19970*/  MOV R2, 0x3 ;  /* 0x0000000300027802 */ /* 0x002fe20000000f00 */
[----:B------:R-:W-:Y:S01]  /*19980*/  IMAD.MOV.U32 R221, RZ, RZ, 0x181f ;  /* 0x0000181fffdd7424 */ /* 0x000fe200078e00ff */
[----:B------:R-:W-:-:S02]  /*19990*/  MOV R3, 0x199b0 ;  /* 0x000199b000037802 */ /* 0x000fc40000000f00 */
[----:B--2345:R-:W-:Y:S05]  /*199a0*/  CALL.REL.NOINC `($__internal_89_$__cuda_sm70_shflsync_idx_p) ;  /* 0x00002a6000007944 */ /* 0x03cfea0003c00000 */
        /* <DEDUP_REMOVED lines=8> */
.L_x_5319:
[----:B------:R-:W-:Y:S01]  /*19a30*/  IMAD.MOV.U32 R195, RZ, RZ, R5 ;  /* 0x000000ffffc37224 */ /* 0x000fe200078e0005 */
[----:B------:R-:W-:Y:S01]  /*19a40*/  MOV R2, RZ ;  /* 0x000000ff00027202 */ /* 0x000fe20000000f00 */
[----:B------:R-:W-:Y:S01]  /*19a50*/  IMAD.MOV.U32 R221, RZ, RZ, 0x181f ;  /* 0x0000181fffdd7424 */ /* 0x000fe200078e00ff */
[----:B------:R-:W-:Y:S02]  /*19a60*/  MOV R3, 0x19a80 ;  /* 0x00019a8000037802 */ /* 0x000fe40000000f00 */
[----:B------:R-:W-:Y:S05]  /*19a70*/  CALL.REL.NOINC `($__internal_89_$__cuda_sm70_shflsync_idx_p) ;  /* 0x0000299000007944 */ /* 0x000fea0003c00000 */
[----:B------:R-:W-:Y:S01]  /*19a80*/  MOV R4, R195 ;  /* 0x000000c300047202 */ /* 0x000fe20000000f00 */
[----:B------:R-:W-:Y:S05]  /*19a90*/  BRA `(.L_x_5467) ;  /* 0xfffeb1d000007947 */ /* 0x000fea000383ffff */
.L_x_5320:
[----:B------:R-:W-:Y:S01]  /*19aa0*/  IMAD.MOV.U32 R195, RZ, RZ, R10 ;  /* 0x000000ffffc37224 */ /* 0x000fe200078e000a */
[----:B------:R-:W-:Y:S01]  /*19ab0*/  MOV R2, RZ ;  /* 0x000000ff00027202 */ /* 0x000fe20000000f00 */
[----:B------:R-:W-:Y:S01]  /*19ac0*/  IMAD.MOV.U32 R221, RZ, RZ, 0x181f ;  /* 0x0000181fffdd7424 */ /* 0x000fe200078e00ff */
[----:B------:R-:W-:Y:S02]  /*19ad0*/  MOV R3, 0x19af0 ;  /* 0x00019af000037802 */ /* 0x000fe40000000f00 */
[----:B-12---:R-:W-:Y:S05]  /*19ae0*/  CALL.REL.NOINC `($__internal_89_$__cuda_sm70_shflsync_idx_p) ;  /* 0x0000292000007944 */ /* 0x006fea0003c00000 */
        /* <DEDUP_REMOVED lines=27> */
[----:B--2---:R-:W-:Y:S05]  /*19ca0*/  CALL.REL.NOINC `($__internal_89_$__cuda_sm70_shflsync_idx_p) ;  /* 0x0000276000007944 */ /* 0x004fea0003c00000 */
[----:B------:R-:W-:Y:S01]  /*19cb0*/  IMAD.MOV.U32 R4, RZ, RZ, R195 ;  /* 0x000000ffff047224 */ /* 0x000fe200078e00c3 */
[----:B------:R-:W-:Y:S01]  /*19cc0*/  MOV R2, 0x1 ;  /* 0x0000000100027802 */ /* 0x000fe20000000f00 */
[----:B------:R-:W-:Y:S01]  /*19cd0*/  IMAD.MOV.U32 R195, RZ, RZ, R10 ;  /* 0x000000ffffc37224 */ /* 0x000fe200078e000a */
[----:B------:R-:W-:Y:S02]  /*19ce0*/  MOV R221, 0x181f ;  /* 0x0000181f00dd7802 */ /* 0x000fe40000000f00 */
[----:B------:R-:W-:Y:S02]  /*19cf0*/  MOV R3, 0x19d10 ;  /* 0x00019d1000037802 */ /* 0x000fe40000000f00 */
[----:B------:R-:W-:Y:S05]  /*19d00*/  CALL.REL.NOINC `($__internal_89_$__cuda_sm70_shflsync_idx_p) ;  /* 0x0000270000007944 */ /* 0x000fea0003c00000 */
[----:B------:R-:W-:Y:S01]  /*19d10*/  MOV R0, R195 ;  /* 0x000000c300007202 */ /* 0x000fe20000000f00 */
[----:B------:R-:W-:Y:S05]  /*19d20*/  BRA `(.L_x_5468) ;  /* 0xfffeb0e000007947 */ /* 0x000fea000383ffff */
.L_x_5321:
[----:B------:R-:W-:Y:S01]  /*19d30*/  IMAD.MOV.U32 R195, RZ, RZ, R4 ;  /* 0x000000ffffc37224 */ /* 0x000fe200078e0004 */
[----:B------:R-:W-:Y:S01]  /*19d40*/  MOV R2, RZ ;  /* 0x000000ff00027202 */ /* 0x000fe20000000f00 */
[----:B------:R-:W-:Y:S01]  /*19d50*/  IMAD.MOV.U32 R221, RZ, RZ, 0x1c1f ;  /* 0x00001c1fffdd7424 */ /* 0x000fe200078e00ff */
[----:B------:R-:W-:-:S02]  /*19d60*/  MOV R3, 0x19d80 ;  /* 0x00019d8000037802 */ /* 0x000fc40000000f00 */
[----:B------:R-:W-:Y:S05]  /*19d70*/  CALL.REL.NOINC `($__internal_89_$__cuda_sm70_shflsync_idx_p) ;  /* 0x0000269000007944 */ /* 0x000fea0003c00000 */
[----:B------:R-:W-:Y:S01]  /*19d80*/  MOV R3, R195 ;  /* 0x000000c300037202 */ /* 0x000fe20000000f00 */
[----:B------:R-:W-:Y:S05]  /*19d90*/  BRA `(.L_x_5469) ;  /* 0xfffeb33000007947 */ /* 0x000fea000383ffff */
.L_x_5326:
[----:B------:R-:W-:Y:S01]  /*19da0*/  IMAD.MOV.U32 R195, RZ, RZ, R4 ;  /* 0x000000ffffc37224 */ /* 0x000fe200078e0004 */
[----:B------:R-:W-:Y:S01]  /*19db0*/  MOV R2, 0x1 ;  /* 0x0000000100027802 */ /* 0x000fe20000000f00 */
[----:B------:R-:W-:Y:S01]  /*19dc0*/  IMAD.MOV.U32 R221, RZ, RZ, 0x1c1f ;  /* 0x00001c1fffdd7424 */ /* 0x000fe200078e00ff */
[----:B------:R-:W-:-:S02]  /*19dd0*/  MOV R3, 0x19df0 ;  /* 0x00019df000037802 */ /* 0x000fc40000000f00 */
[----:B-1----:R-:W-:Y:S05]  /*19de0*/  CALL.REL.NOINC `($__internal_89_$__cuda_sm70_shflsync_idx_p) ;  /* 0x0000262000007944 */ /* 0x002fea0003c00000 */
[----:B------:R-:W-:Y:S01]  /*19df0*/  MOV R3, R195 ;  /* 0x000000c300037202 */ /* 0x000fe20000000f00 */
[----:B------:R-:W-:Y:S05]  /*19e00*/  BRA `(.L_x_5470) ;  /* 0xfffeb7a000007947 */ /* 0x000fea000383ffff */
.L_x_5331:
[----:B------:R-:W-:Y:S01]  /*19e10*/  IMAD.MOV.U32 R132, RZ, RZ, R4 ;  /* 0x000000ffff847224 */ /* 0x000fe200078e0004 */
[----:B------:R-:W-:-:S02]  /*19e20*/  MOV R0, 0x2 ;  /* 0x0000000200007802 */ /* 0x000fc40000000f00 */
[----:B------:R-:W-:Y:S02]  /*19e30*/  MOV R2, 0x19e50 ;  /* 0x00019e5000027802 */ /* 0x000fe40000000f00 */
[----:B------:R-:W-:Y:S05]  /*19e40*/  CALL.REL.NOINC `($__internal_88_$__cuda_sm70_shflsync_bfly_p) ;  /* 0x0000256000007944 */ /* 0x000fea0003c00000 */
[----:B------:R-:W-:Y:S05]  /*19e50*/  BRA `(.L_x_5471) ;  /* 0xfffebe0000007947 */ /* 0x000fea000383ffff */
.L_x_5332:
[----:B------:R-:W-:Y:S01]  /*19e60*/  IMAD.MOV.U32 R132, RZ, RZ, R4 ;  /* 0x000000ffff847224 */ /* 0x000fe200078e0004 */
[----:B------:R-:W-:Y:S02]  /*19e70*/  MOV R0, 0x1 ;  /* 0x0000000100007802 */ /* 0x000fe40000000f00 */
[----:B------:R-:W-:Y:S02]  /*19e80*/  MOV R2, 0x19ea0 ;  /* 0x00019ea000027802 */ /* 0x000fe40000000f00 */
[----:B------:R-:W-:Y:S05]  /*19e90*/  CALL.REL.NOINC `($__internal_88_$__cuda_sm70_shflsync_bfly_p) ;  /* 0x0000251000007944 */ /* 0x000fea0003c00000 */
[----:B------:R-:W-:Y:S01]  /*19ea0*/  FMNMX.FTZ R133, R4, R0, !PT ;  /* 0x0000000004857209 */ /* 0x000fe20007810000 */
[----:B------:R-:W-:Y:S01]  /*19eb0*/  IMAD.MOV.U32 R132, RZ, RZ, R5 ;  /* 0x000000ffff847224 */ /* 0x000fe200078e0005 */
[----:B------:R-:W-:Y:S01]  /*19ec0*/  MOV R2, 0x19ef0 ;  /* 0x00019ef000027802 */ /* 0x000fe20000000f00 */
[----:B------:R-:W-:Y:S02]  /*19ed0*/  IMAD.MOV.U32 R0, RZ, RZ, 0x2 ;  /* 0x00000002ff007424 */ /* 0x000fe400078e00ff */
[----:B------:R-:W-:Y:S05]  /*19ee0*/  CALL.REL.NOINC `($__internal_88_$__cuda_sm70_shflsync_bfly_p) ;  /* 0x000024c000007944 */ /* 0x000fea0003c00000 */
[----:B------:R-:W-:Y:S01]  /*19ef0*/  FMNMX.FTZ R5, R5, R0, !PT ;  /* 0x0000000005057209 */ /* 0x000fe20007810000 */
[----:B------:R-:W-:Y:S01]  /*19f00*/  IMAD.MOV.U32 R0, RZ, RZ, 0x1 ;  /* 0x00000001ff007424 */ /* 0x000fe200078e00ff */
[----:B------:R-:W-:-:S03]  /*19f10*/  MOV R2, 0x19f40 ;  /* 0x00019f4000027802 */ /* 0x000fc60000000f00 */
[----:B------:R-:W-:Y:S02]  /*19f20*/  IMAD.MOV.U32 R132, RZ, RZ, R5 ;  /* 0x000000ffff847224 */ /* 0x000fe400078e0005 */
[----:B------:R-:W-:Y:S05]  /*19f30*/  CALL.REL.NOINC `($__internal_88_$__cuda_sm70_shflsync_bfly_p) ;  /* 0x0000247000007944 */ /* 0x000fea0003c00000 */
[----:B------:R-:W-:Y:S01]  /*19f40*/  MOV R3, R0 ;  /* 0x0000000000037202 */ /* 0x000fe20000000f00 */
[----:B------:R-:W-:Y:S05]  /*19f50*/  BRA `(.L_x_5472) ;  /* 0xfffebd7000007947 */ /* 0x000fea000383ffff */
.L_x_5340:
[----:B------:R-:W-:Y:S01]  /*19f60*/  MOV R2, RZ ;  /* 0x000000ff00027202 */ /* 0x000fe20000000f00 */
[----:B------:R-:W-:Y:S01]  /*19f70*/  IMAD.MOV.U32 R195, RZ, RZ, R5 ;  /* 0x000000ffffc37224 */ /* 0x000fe200078e0005 */
[----:B------:R-:W-:Y:S01]  /*19f80*/  MOV R3, 0x19fb0 ;  /* 0x00019fb000037802 */ /* 0x000fe20000000f00 */
[----:B------:R-:W-:Y:S02]  /*19f90*/  IMAD.MOV.U32 R221, RZ, RZ, 0x181f ;  /* 0x0000181fffdd7424 */ /* 0x000fe400078e00ff */
[----:B-1234-:R-:W-:Y:S05]  /*19fa0*/  CALL.REL.NOINC `($__internal_89_$__cuda_sm70_shflsync_idx_p) ;  /* 0x0000246000007944 */ /* 0x01efea0003c00000 */
[----:B------:R-:W-:Y:S01]  /*19fb0*/  MOV R4, R195 ;  /* 0x000000c300047202 */ /* 0x000fe20000000f00 */
[----:B------:R-:W-:-:S05]  /*19fc0*/  BRA `(.L_x_5473) ;  /* 0xfffed5c000007947 */ /* 0x000fca000383ffff */
.L_x_5341:
[----:B------:R-:W-:Y:S01]  /*19fd0*/  MOV R2, RZ ;  /* 0x000000ff00027202 */ /* 0x000fe20000000f00 */
[----:B------:R-:W-:Y:S01]  /*19fe0*/  IMAD.MOV.U32 R195, RZ, RZ, R20 ;  /* 0x000000ffffc37224 */ /* 0x000fe200078e0014 */
[----:B------:R-:W-:Y:S01]  /*19ff0*/  MOV R3, 0x1a020 ;  /* 0x0001a02000037802 */ /* 0x000fe20000000f00 */
[----:B------:R-:W-:Y:S02]  /*1a000*/  IMAD.MOV.U32 R221, RZ, RZ, 0x181f ;  /* 0x0000181fffdd7424 */ /* 0x000fe400078e00ff */
[----:B-1234-:R-:W-:Y:S05]  /*1a010*/  CALL.REL.NOINC `($__internal_89_$__cuda_sm70_shflsync_idx_p) ;  /* 0x000023f000007944 */ /* 0x01efea0003c00000 */
        /* <DEDUP_REMOVED lines=27> */
[----:B-1----:R-:W-:Y:S05]  /*1a1d0*/  CALL.REL.NOINC `($__internal_89_$__cuda_sm70_shflsync_idx_p) ;  /* 0x0000223000007944 */ /* 0x002fea0003c00000 */
[----:B------:R-:W-:Y:S01]  /*1a1e0*/  MOV R2, 0x1 ;  /* 0x0000000100027802 */ /* 0x000fe20000000f00 */
[----:B------:R-:W-:Y:S01]  /*1a1f0*/  IMAD.MOV.U32 R4, RZ, RZ, R195 ;  /* 0x000000ffff047224 */ /* 0x000fe200078e00c3 */
[----:B------:R-:W-:Y:S01]  /*1a200*/  MOV R221, 0x181f ;  /* 0x0000181f00dd7802 */ /* 0x000fe20000000f00 */
[----:B------:R-:W-:Y:S01]  /*1a210*/  IMAD.MOV.U32 R195, RZ, RZ, R20 ;  /* 0x000000ffffc37224 */ /* 0x000fe200078e0014 */
[----:B------:R-:W-:Y:S02]  /*1a220*/  MOV R3, 0x1a240 ;  /* 0x0001a24000037802 */ /* 0x000fe40000000f00 */
[----:B------:R-:W-:Y:S05]  /*1a230*/  CALL.REL.NOINC `($__internal_89_$__cuda_sm70_shflsync_idx_p) ;  /* 0x000021d000007944 */ /* 0x000fea0003c00000 */
[----:B------:R-:W-:Y:S01]  /*1a240*/  MOV R0, R195 ;  /* 0x000000c300007202 */ /* 0x000fe20000000f00 */
[----:B------:R-:W-:-:S05]  /*1a250*/  BRA `(.L_x_5474) ;  /* 0xfffed4d000007947 */ /* 0x000fca000383ffff */
.L_x_5344:
[----:B------:R-:W-:Y:S01]  /*1a260*/  MOV R2, RZ ;  /* 0x000000ff00027202 */ /* 0x000fe20000000f00 */
[----:B------:R-:W-:Y:S01]  /*1a270*/  IMAD.MOV.U32 R195, RZ, RZ, R133 ;  /* 0x000000ffffc37224 */ /* 0x000fe200078e0085 */
[----:B------:R-:W-:Y:S01]  /*1a280*/  MOV R3, 0x1a2b0 ;  /* 0x0001a2b000037802 */ /* 0x000fe20000000f00 */
[----:B------:R-:W-:Y:S02]  /*1a290*/  IMAD.MOV.U32 R221, RZ, RZ, 0x181f ;  /* 0x0000181fffdd7424 */ /* 0x000fe400078e00ff */
[----:B------:R-:W-:Y:S05]  /*1a2a0*/  CALL.REL.NOINC `($__internal_89_$__cuda_sm70_shflsync_idx_p) ;  /* 0x0000216000007944 */ /* 0x000fea0003c00000 */
[----:B------:R-:W-:Y:S01]  /*1a2b0*/  MOV R132, R195 ;  /* 0x000000c300847202 */ /* 0x000fe20000000f00 */
[----:B------:R-:W-:-:S05]  /*1a2c0*/  BRA `(.L_x_5475) ;  /* 0xfffee5a000007947 */ /* 0x000fca000383ffff */
.L_x_5345:
[----:B------:R-:W-:Y:S01]  /*1a2d0*/  MOV R2, RZ ;  /* 0x000000ff00027202 */ /* 0x000fe20000000f00 */
[----:B------:R-:W-:Y:S01]  /*1a2e0*/  IMAD.MOV.U32 R195, RZ, RZ, R170 ;  /* 0x000000ffffc37224 */ /* 0x000fe200078e00aa */
[----:B------:R-:W-:Y:S01]  /*1a2f0*/  MOV R3, 0x1a320 ;  /* 0x0001a32000037802 */ /* 0x000fe20000000f00 */
[----:B------:R-:W-:Y:S02]  /*1a300*/  IMAD.MOV.U32 R221, RZ, RZ, 0x181f ;  /* 0x0000181fffdd7424 */ /* 0x000fe400078e00ff */
[----:B-12---:R-:W-:Y:S05]  /*1a310*/  CALL.REL.NOINC `($__internal_89_$__cuda_sm70_shflsync_idx_p) ;  /* 0x000020f000007944 */ /* 0x006fea0003c00000 */
        /* <DEDUP_REMOVED lines=27> */
[----:B------:R-:W-:Y:S05]  /*1a4d0*/  CALL.REL.NOINC `($__internal_89_$__cuda_sm70_shflsync_idx_p) ;  /* 0x00001f3000007944 */ /* 0x000fea0003c00000 */
        /* <DEDUP_REMOVED lines=8> */
.L_x_5346:
[----:B------:R-:W-:Y:S01]  /*1a560*/  MOV R2, RZ ;  /* 0x000000ff00027202 */ /* 0x000fe20000000f00 */
[----:B------:R-:W-:Y:S01]  /*1a570*/  IMAD.MOV.U32 R195, RZ, RZ, R132 ;  /* 0x000000ffffc37224 */ /* 0x000fe200078e0084 */
[----:B------:R-:W-:Y:S01]  /*1a580*/  MOV R3, 0x1a5b0 ;  /* 0x0001a5b000037802 */ /* 0x000fe20000000f00 */
[----:B------:R-:W-:Y:S02]  /*1a590*/  IMAD.MOV.U32 R221, RZ, RZ, 0x1c1f ;  /* 0x00001c1fffdd7424 */ /* 0x000fe400078e00ff */
[----:B------:R-:W-:Y:S05]  /*1a5a0*/  CALL.REL.NOINC `($__internal_89_$__cuda_sm70_shflsync_idx_p) ;  /* 0x00001e6000007944 */ /* 0x000fea0003c00000 */
[----:B------:R-:W-:Y:S01]  /*1a5b0*/  MOV R3, R195 ;  /* 0x000000c300037202 */ /* 0x000fe20000000f00 */
[----:B------:R-:W-:-:S05]  /*1a5c0*/  BRA `(.L_x_5477) ;  /* 0xfffee70000007947 */ /* 0x000fca000383ffff */
.L_x_5351:
[----:B------:R-:W-:Y:S01]  /*1a5d0*/  MOV R2, 0x1 ;  /* 0x0000000100027802 */ /* 0x000fe20000000f00 */
[----:B------:R-:W-:Y:S01]  /*1a5e0*/  IMAD.MOV.U32 R195, RZ, RZ, R132 ;  /* 0x000000ffffc37224 */ /* 0x000fe200078e0084 */
[----:B------:R-:W-:Y:S01]  /*1a5f0*/  MOV R3, 0x1a620 ;  /* 0x0001a62000037802 */ /* 0x000fe20000000f00 */
[----:B------:R-:W-:Y:S02]  /*1a600*/  IMAD.MOV.U32 R221, RZ, RZ, 0x1c1f ;  /* 0x00001c1fffdd7424 */ /* 0x000fe400078e00ff */
[----:B-1----:R-:W-:Y:S05]  /*1a610*/  CALL.REL.NOINC `($__internal_89_$__cuda_sm70_shflsync_idx_p) ;  /* 0x00001df000007944 */ /* 0x002fea0003c00000 */
[----:B------:R-:W-:Y:S01]  /*1a620*/  MOV R3, R195 ;  /* 0x000000c300037202 */ /* 0x000fe20000000f00 */
[----:B------:R-:W-:-:S05]  /*1a630*/  BRA `(.L_x_5478) ;  /* 0xfffeeba000007947 */ /* 0x000fca000383ffff */
.L_x_5356:
[----:B------:R-:W-:Y:S02]  /*1a640*/  MOV R0, 0x2 ;  /* 0x0000000200007802 */ /* 0x000fe40000000f00 */
[----:B------:R-:W-:Y:S02]  /*1a650*/  MOV R2, 0x1a670 ;  /* 0x0001a67000027802 */ /* 0x000fe40000000f00 */
[----:B------:R-:W-:Y:S05]  /*1a660*/  CALL.REL.NOINC `($__internal_88_$__cuda_sm70_shflsync_bfly_p) ;  /* 0x00001d4000007944 */ /* 0x000fea0003c00000 */
[----:B------:R-:W-:-:S05]  /*1a670*/  BRA `(.L_x_5479) ;  /* 0xfffef26000007947 */ /* 0x000fca000383ffff */
.L_x_5357:
        /* <DEDUP_REMOVED lines=10> */
[----:B------:R-:W-:Y:S02]  /*1a720*/  MOV R2, 0x1a740 ;  /* 0x0001a74000027802 */ /* 0x000fe40000000f00 */
[----:B------:R-:W-:Y:S05]  /*1a730*/  CALL.REL.NOINC `($__internal_88_$__cuda_sm70_shflsync_bfly_p) ;  /* 0x00001c7000007944 */ /* 0x000fea0003c00000 */
[----:B------:R-:W-:-:S05]  /*1a740*/  BRA `(.L_x_5480) ;  /* 0xfffef20000007947 */ /* 0x000fca000383ffff */
.L_x_5366:
[----:B------:R-:W-:Y:S01]  /*1a750*/  MOV R2, RZ ;  /* 0x000000ff00027202 */ /* 0x000fe20000000f00 */
[----:B------:R-:W-:Y:S01]  /*1a760*/  IMAD.MOV.U32 R195, RZ, RZ, R5 ;  /* 0x000000ffffc37224 */ /* 0x000fe200078e0005 */
[----:B------:R-:W-:Y:S01]  /*1a770*/  MOV R3, 0x1a7a0 ;  /* 0x0001a7a000037802 */ /* 0x000fe20000000f00 */
[----:B------:R-:W-:Y:S02]  /*1a780*/  IMAD.MOV.U32 R221, RZ, RZ, 0x181f ;  /* 0x0000181fffdd7424 */ /* 0x000fe400078e00ff */
[----:B-1234-:R-:W-:Y:S05]  /*1a790*/  CALL.REL.NOINC `($__internal_89_$__cuda_sm70_shflsync_idx_p) ;  /* 0x00001c7000007944 */ /* 0x01efea0003c00000 */
[----:B------:R-:W-:Y:S01]  /*1a7a0*/  MOV R4, R195 ;  /* 0x000000c300047202 */ /* 0x000fe20000000f00 */
[----:B------:R-:W-:-:S05]  /*1a7b0*/  BRA `(.L_x_5481) ;  /* 0xffff12f000007947 */ /* 0x000fca000383ffff */
.L_x_5367:
        /* <DEDUP_REMOVED lines=41> */
.L_x_5370:
[----:B------:R-:W-:Y:S01]  /*1aa50*/  MOV R2, RZ ;  /* 0x000000ff00027202 */ /* 0x000fe20000000f00 */
[----:B------:R-:W-:Y:S01]  /*1aa60*/  IMAD.MOV.U32 R195, RZ, RZ, R133 ;  /* 0x000000ffffc37224 */ /* 0x000fe200078e0085 */
[----:B------:R-:W-:Y:S01]  /*1aa70*/  MOV R3, 0x1aaa0 ;  /* 0x0001aaa000037802 */ /* 0x000fe20000000f00 */
[----:B------:R-:W-:Y:S02]  /*1aa80*/  IMAD.MOV.U32 R221, RZ, RZ, 0x181f ;  /* 0x0000181fffdd7424 */ /* 0x000fe400078e00ff */
[----:B------:R-:W-:Y:S05]  /*1aa90*/  CALL.REL.NOINC `($__internal_89_$__cuda_sm70_shflsync_idx_p) ;  /* 0x0000197000007944 */ /* 0x000fea0003c00000 */
[----:B------:R-:W-:Y:S01]  /*1aaa0*/  MOV R132, R195 ;  /* 0x000000c300847202 */ /* 0x000fe20000000f00 */
[----:B------:R-:W-:-:S05]  /*1aab0*/  BRA `(.L_x_5483) ;  /* 0xffff22d000007947 */ /* 0x000fca000383ffff */
.L_x_5371:
        /* <DEDUP_REMOVED lines=41> */
.L_x_5372:
[----:B------:R-:W-:Y:S02]  /*1ad50*/  MOV R0, 0x2 ;  /* 0x0000000200007802 */ /* 0x000fe40000000f00 */
[----:B------:R-:W-:Y:S02]  /*1ad60*/  MOV R2, 0x1ad80 ;  /* 0x0001ad8000027802 */ /* 0x000fe40000000f00 */
[----:B------:R-:W-:Y:S05]  /*1ad70*/  CALL.REL.NOINC `($__internal_88_$__cuda_sm70_shflsync_bfly_p) ;  /* 0x0000163000007944 */ /* 0x000fea0003c00000 */
[----:B------:R-:W-:-:S05]  /*1ad80*/  BRA `(.L_x_5485) ;  /* 0xffff259000007947 */ /* 0x000fca000383ffff */
.L_x_5373:
        /* <DEDUP_REMOVED lines=13> */
.L_x_5376:
[----:B------:R-:W-:Y:S01]  /*1ae60*/  MOV R2, RZ ;  /* 0x000000ff00027202 */ /* 0x000fe20000000f00 */
[----:B------:R-:W-:Y:S01]  /*1ae70*/  IMAD.MOV.U32 R195, RZ, RZ, R4 ;  /* 0x000000ffffc37224 */ /* 0x000fe200078e0004 */
[----:B------:R-:W-:Y:S01]  /*1ae80*/  MOV R3, 0x1aeb0 ;  /* 0x0001aeb000037802 */ /* 0x000fe20000000f00 */
[----:B------:R-:W-:Y:S02]  /*1ae90*/  IMAD.MOV.U32 R221, RZ, RZ, 0x181f ;  /* 0x0000181fffdd7424 */ /* 0x000fe400078e00ff */
[----:B-1234-:R-:W-:Y:S05]  /*1aea0*/  CALL.REL.NOINC `($__internal_89_$__cuda_sm70_shflsync_idx_p) ;  /* 0x0000156000007944 */ /* 0x01efea0003c00000 */
[----:B------:R-:W-:Y:S01]  /*1aeb0*/  MOV R2, R195 ;  /* 0x000000c300027202 */ /* 0x000fe20000000f00 */
[----:B------:R-:W-:-:S05]  /*1aec0*/  BRA `(.L_x_5487) ;  /* 0xffff444000007947 */ /* 0x000fca000383ffff */
.L_x_5379:
[----:B------:R-:W-:Y:S01]  /*1aed0*/  MOV R2, RZ ;  /* 0x000000ff00027202 */ /* 0x000fe20000000f00 */
[----:B------:R-:W-:Y:S01]  /*1aee0*/  IMAD.MOV.U32 R195, RZ, RZ, R133 ;  /* 0x000000ffffc37224 */ /* 0x000fe200078e0085 */
[----:B------:R-:W-:Y:S01]  /*1aef0*/  MOV R3, 0x1af20 ;  /* 0x0001af2000037802 */ /* 0x000fe20000000f00 */
[----:B------:R-:W-:Y:S02]  /*1af00*/  IMAD.MOV.U32 R221, RZ, RZ, 0x181f ;  /* 0x0000181fffdd7424 */ /* 0x000fe400078e00ff */
[----:B------:R-:W-:Y:S05]  /*1af10*/  CALL.REL.NOINC `($__internal_89_$__cuda_sm70_shflsync_idx_p) ;  /* 0x000014f000007944 */ /* 0x000fea0003c00000 */
[----:B------:R-:W-:Y:S01]  /*1af20*/  MOV R132, R195 ;  /* 0x000000c300847202 */ /* 0x000fe20000000f00 */
[----:B------:R-:W-:-:S05]  /*1af30*/  BRA `(.L_x_5488) ;  /* 0xffff566000007947 */ /* 0x000fca000383ffff */
.L_x_5380:
[----:B------:R-:W-:Y:S01]  /*1af40*/  MOV R2, RZ ;  /* 0x000000ff00027202 */ /* 0x000fe20000000f00 */
[----:B------:R-:W-:Y:S01]  /*1af50*/  IMAD.MOV.U32 R195, RZ, RZ, R170 ;  /* 0x000000ffffc37224 */ /* 0x000fe200078e00aa */
[----:B------:R-:W-:Y:S01]  /*1af60*/  MOV R3, 0x1af90 ;  /* 0x0001af9000037802 */ /* 0x000fe20000000f00 */
[----:B------:R-:W-:Y:S02]  /*1af70*/  IMAD.MOV.U32 R221, RZ, RZ, 0x181f ;  /* 0x0000181fffdd7424 */ /* 0x000fe400078e00ff */
[----:B-12---:R-:W-:Y:S05]  /*1af80*/  CALL.REL.NOINC `($__internal_89_$__cuda_sm70_shflsync_idx_p) ;  /* 0x0000148000007944 */ /* 0x006fea0003c00000 */
[----:B------:R-:W-:Y:S01]  /*1af90*/  IADD3 R2, -R214, 0x10, RZ ;  /* 0x00000010d6027810 */ /* 0x000fe20007ffe1ff */
        /* <DEDUP_REMOVED lines=22> */
[----:B--2---:R-:W-:Y:S05]  /*1b100*/  CALL.REL.NOINC `($__internal_89_$__cuda_sm70_shflsync_idx_p) ;  /* 0x0000130000007944 */ /* 0x004fea0003c00000 */
        /* <DEDUP_REMOVED lines=8> */
.L_x_5381:
[----:B------:R-:W-:Y:S01]  /*1b190*/  MOV R2, RZ ;  /* 0x000000ff00027202 */ /* 0x000fe20000000f00 */
[----:B------:R-:W-:Y:S01]  /*1b1a0*/  IMAD.MOV.U32 R195, RZ, RZ, R132 ;  /* 0x000000ffffc37224 */ /* 0x000fe200078e0084 */
[----:B------:R-:W-:Y:S01]  /*1b1b0*/  MOV R3, 0x1b1e0 ;  /* 0x0001b1e000037802 */ /* 0x000fe20000000f00 */
[----:B------:R-:W-:Y:S02]  /*1b1c0*/  IMAD.MOV.U32 R221, RZ, RZ, 0x1c1f ;  /* 0x00001c1fffdd7424 */ /* 0x000fe400078e00ff */
[----:B------:R-:W-:Y:S05]  /*1b1d0*/  CALL.REL.NOINC `($__internal_89_$__cuda_sm70_shflsync_idx_p) ;  /* 0x0000123000007944 */ /* 0x000fea0003c00000 */
[----:B------:R-:W-:Y:S01]  /*1b1e0*/  MOV R3, R195 ;  /* 0x000000c300037202 */ /* 0x000fe20000000f00 */
[----:B------:R-:W-:-:S05]  /*1b1f0*/  BRA `(.L_x_5490) ;  /* 0xffff571000007947 */ /* 0x000fca000383ffff */
.L_x_5386:
[----:B------:R-:W-:Y:S01]  /*1b200*/  MOV R2, 0x1 ;  /* 0x0000000100027802 */ /* 0x000fe20000000f00 */
[----:B------:R-:W-:Y:S01]  /*1b210*/  IMAD.MOV.U32 R195, RZ, RZ, R132 ;  /* 0x000000ffffc37224 */ /* 0x000fe200078e0084 */
[----:B------:R-:W-:Y:S01]  /*1b220*/  MOV R3, 0x1b250 ;  /* 0x0001b25000037802 */ /* 0x000fe20000000f00 */
[----:B------:R-:W-:Y:S02]  /*1b230*/  IMAD.MOV.U32 R221, RZ, RZ, 0x1c1f ;  /* 0x00001c1fffdd7424 */ /* 0x000fe400078e00ff */
[----:B-1----:R-:W-:Y:S05]  /*1b240*/  CALL.REL.NOINC `($__internal_89_$__cuda_sm70_shflsync_idx_p) ;  /* 0x000011c000007944 */ /* 0x002fea0003c00000 */
[----:B------:R-:W-:Y:S01]  /*1b250*/  MOV R3, R195 ;  /* 0x000000c300037202 */ /* 0x000fe20000000f00 */
[----:B------:R-:W-:-:S05]  /*1b260*/  BRA `(.L_x_5491) ;  /* 0xffff5bb000007947 */ /* 0x000fca000383ffff */
.L_x_5391:
[----:B------:R-:W-:Y:S02]  /*1b270*/  MOV R0, 0x2 ;  /* 0x0000000200007802 */ /* 0x000fe40000000f00 */
[----:B------:R-:W-:Y:S02]  /*1b280*/  MOV R2, 0x1b2a0 ;  /* 0x0001b2a000027802 */ /* 0x000fe40000000f00 */
[----:B------:R-:W-:Y:S05]  /*1b290*/  CALL.REL.NOINC `($__internal_88_$__cuda_sm70_shflsync_bfly_p) ;  /* 0x0000111000007944 */ /* 0x000fea0003c00000 */
[----:B------:R-:W-:-:S05]  /*1b2a0*/  BRA `(.L_x_5492) ;  /* 0xffff627000007947 */ /* 0x000fca000383ffff */
.L_x_5392:
        /* <DEDUP_REMOVED lines=10> */
[----:B------:R-:W-:Y:S03]  /*1b350*/  MOV R2, 0x1b380 ;  /* 0x0001b38000027802 */ /* 0x000fe60000000f00 */
[----:B------:R-:W-:Y:S02]  /*1b360*/  IMAD.MOV.U32 R132, RZ, RZ, R4 ;  /* 0x000000ffff847224 */ /* 0x000fe400078e0004 */
[----:B------:R-:W-:Y:S05]  /*1b370*/  CALL.REL.NOINC `($__internal_88_$__cuda_sm70_shflsync_bfly_p) ;  /* 0x0000103000007944 */ /* 0x000fea0003c00000 */
[----:B------:R-:W-:-:S05]  /*1b380*/  BRA `(.L_x_5493) ;  /* 0xffff620000007947 */ /* 0x000fca000383ffff */
.L_x_5394:
[----:B------:R-:W-:Y:S01]  /*1b390*/  IMAD.MOV.U32 R132, RZ, RZ, R222 ;  /* 0x000000ffff847224 */ /* 0x000fe200078e00de */
[----:B------:R-:W-:-:S02]  /*1b3a0*/  MOV R0, 0x2 ;  /* 0x0000000200007802 */ /* 0x000fc40000000f00 */
[----:B------:R-:W-:Y:S02]  /*1b3b0*/  MOV R2, 0x1b3d0 ;  /* 0x0001b3d000027802 */ /* 0x000fe40000000f00 */
[----:B------:R-:W-:Y:S05]  /*1b3c0*/  CALL.REL.NOINC `($__internal_88_$__cuda_sm70_shflsync_bfly_p) ;  /* 0x00000fe000007944 */ /* 0x000fea0003c00000 */
[----:B------:R-:W-:Y:S05]  /*1b3d0*/  BRA `(.L_x_5494) ;  /* 0xffff7e5000007947 */ /* 0x000fea000383ffff */
.L_x_5395:
[----:B------:R-:W-:Y:S01]  /*1b3e0*/  IMAD.MOV.U32 R132, RZ, RZ, R4 ;  /* 0x000000ffff847224 */ /* 0x000fe200078e0004 */
[----:B------:R-:W-:Y:S02]  /*1b3f0*/  MOV R0, 0x1 ;  /* 0x0000000100007802 */ /* 0x000fe40000000f00 */
[----:B------:R-:W-:Y:S02]  /*1b400*/  MOV R2, 0x1b420 ;  /* 0x0001b42000027802 */ /* 0x000fe40000000f00 */
[----:B-1----:R-:W-:Y:S05]  /*1b410*/  CALL.REL.NOINC `($__internal_88_$__cuda_sm70_shflsync_bfly_p) ;  /* 0x00000f9000007944 */ /* 0x002fea0003c00000 */
[----:B------:R-:W-:Y:S01]  /*1b420*/  FADD.FTZ R4, R4, R0 ;  /* 0x0000000004047221 */ /* 0x000fe20000010000 */
[----:B------:R-:W-:Y:S02]  /*1b430*/  MOV R132, R220 ;  /* 0x000000dc00847202 */ /* 0x000fe40000000f00 */
[----:B------:R-:W-:Y:S02]  /*1b440*/  MOV R0, 0x2 ;  /* 0x0000000200007802 */ /* 0x000fe40000000f00 */
[----:B------:R-:W-:Y:S02]  /*1b450*/  MOV R2, 0x1b470 ;  /* 0x0001b47000027802 */ /* 0x000fe40000000f00 */
[----:B------:R-:W-:Y:S05]  /*1b460*/  CALL.REL.NOINC `($__internal_88_$__cuda_sm70_shflsync_bfly_p) ;  /* 0x00000f4000007944 */ /* 0x000fea0003c00000 */
[----:B------:R-:W-:Y:S01]  /*1b470*/  FADD.FTZ R5, R220, R0 ;  /* 0x00000000dc057221 */ /* 0x000fe20000010000 */
[----:B------:R-:W-:Y:S02]  /*1b480*/  MOV R0, 0x1 ;  /* 0x0000000100007802 */ /* 0x000fe40000000f00 */
[----:B------:R-:W-:-:S02]  /*1b490*/  MOV R2, 0x1b4c0 ;  /* 0x0001b4c000027802 */ /* 0x000fc40000000f00 */
[----:B------:R-:W-:Y:S02]  /*1b4a0*/  MOV R132, R5 ;  /* 0x0000000500847202 */ /* 0x000fe40000000f00 */
[----:B------:R-:W-:Y:S05]  /*1b4b0*/  CALL.REL.NOINC `($__internal_88_$__cuda_sm70_shflsync_bfly_p) ;  /* 0x00000ef000007944 */ /* 0x000fea0003c00000 */
[----:B------:R-:W-:Y:S01]  /*1b4c0*/  MOV R3, R0 ;  /* 0x0000000000037202 */ /* 0x000fe20000000f00 */
[----:B------:R-:W-:Y:S05]  /*1b4d0*/  BRA `(.L_x_5495) ;  /* 0xffff7dc000007947 */ /* 0x000fea000383ffff */
.L_x_5402:
[----:B--234-:R-:W-:Y:S01]  /*1b4e0*/  IMAD.MOV.U32 R195, RZ, RZ, R5 ;  /* 0x000000ffffc37224 */ /* 0x01cfe200078e0005 */
[----:B------:R-:W-:Y:S01]  /*1b4f0*/  MOV R2, RZ ;  /* 0x000000ff00027202 */ /* 0x000fe20000000f00 */
[----:B------:R-:W-:Y:S01]  /*1b500*/  IMAD.MOV.U32 R221, RZ, RZ, 0x181f ;  /* 0x0000181fffdd7424 */ /* 0x000fe200078e00ff */
[----:B------:R-:W-:Y:S02]  /*1b510*/  MOV R3, 0x1b530 ;  /* 0x0001b53000037802 */ /* 0x000fe40000000f00 */
[----:B-1----:R-:W-:Y:S05]  /*1b520*/  CALL.REL.NOINC `($__internal_89_$__cuda_sm70_shflsync_idx_p) ;  /* 0x00000ee000007944 */ /* 0x002fea0003c00000 */
[----:B------:R-:W-:Y:S01]  /*1b530*/  MOV R4, R195 ;  /* 0x000000c300047202 */ /* 0x000fe20000000f00 */
[----:B------:R-:W-:Y:S05]  /*1b540*/  BRA `(.L_x_5496) ;  /* 0xffff994000007947 */ /* 0x000fea000383ffff */
.L_x_5403:
[----:B------:R-:W-:Y:S01]  /*1b550*/  IMAD.MOV.U32 R195, RZ, RZ, R14 ;  /* 0x000000ffffc37224 */ /* 0x000fe200078e000e */
[----:B------:R-:W-:Y:S01]  /*1b560*/  MOV R2, RZ ;  /* 0x000000ff00027202 */ /* 0x000fe20000000f00 */
[----:B------:R-:W-:Y:S01]  /*1b570*/  IMAD.MOV.U32 R221, RZ, RZ, 0x181f ;  /* 0x0000181fffdd7424 */ /* 0x000fe200078e00ff */
[----:B------:R-:W-:Y:S02]  /*1b580*/  MOV R3, 0x1b5a0 ;  /* 0x0001b5a000037802 */ /* 0x000fe40000000f00 */
[----:B-123--:R-:W-:Y:S05]  /*1b590*/  CALL.REL.NOINC `($__internal_89_$__cuda_sm70_shflsync_idx_p) ;  /* 0x00000e7000007944 */ /* 0x00efea0003c00000 */
[----:B------:R-:W-:Y:S01]  /*1b5a0*/  MOV R0, R195 ;  /* 0x000000c300007202 */ /* 0x000fe20000000f00 */
[----:B------:R-:W-:Y:S05]  /*1b5b0*/  BRA `(.L_x_5497) ;  /* 0xffff98f000007947 */ /* 0x000fea000383ffff */
.L_x_5406:
[----:B------:R-:W-:Y:S01]  /*1b5c0*/  IMAD.MOV.U32 R195, RZ, RZ, R5 ;  /* 0x000000ffffc37224 */ /* 0x000fe200078e0005 */
[----:B--2---:R-:W-:Y:S01]  /*1b5d0*/  MOV R2, 0x1 ;  /* 0x0000000100027802 */ /* 0x004fe20000000f00 */
[----:B------:R-:W-:Y:S01]  /*1b5e0*/  IMAD.MOV.U32 R221, RZ, RZ, 0x181f ;  /* 0x0000181fffdd7424 */ /* 0x000fe200078e00ff */
[----:B------:R-:W-:-:S02]  /*1b5f0*/  MOV R3, 0x1b610 ;  /* 0x0001b61000037802 */ /* 0x000fc40000000f00 */
[----:B-1-34-:R-:W-:Y:S05]  /*1b600*/  CALL.REL.NOINC `($__internal_89_$__cuda_sm70_shflsync_idx_p) ;  /* 0x00000e0000007944 */ /* 0x01afea0003c00000 */
        /* <DEDUP_REMOVED lines=8> */
.L_x_5409:
[----:B------:R-:W-:Y:S01]  /*1b690*/  IMAD.MOV.U32 R195, RZ, RZ, R5 ;  /* 0x000000ffffc37224 */ /* 0x000fe200078e0005 */
[----:B-1----:R-:W-:Y:S01]  /*1b6a0*/  MOV R2, 0x2 ;  /* 0x0000000200027802 */ /* 0x002fe20000000f00 */
[----:B------:R-:W-:Y:S01]  /*1b6b0*/  IMAD.MOV.U32 R221, RZ, RZ, 0x181f ;  /* 0x0000181fffdd7424 */ /* 0x000fe200078e00ff */
[----:B------:R-:W-:Y:S02]  /*1b6c0*/  MOV R3, 0x1b6e0 ;  /* 0x0001b6e000037802 */ /* 0x000fe40000000f00 */
[----:B--234-:R-:W-:Y:S05]  /*1b6d0*/  CALL.REL.NOINC `($__internal_89_$__cuda_sm70_shflsync_idx_p) ;  /* 0x00000d3000007944 */ /* 0x01cfea0003c00000 */
[----:B------:R-:W-:Y:S01]  /*1b6e0*/  MOV R4, R195 ;  /* 0x000000c300047202 */ /* 0x000fe20000000f00 */
[----:B------:R-:W-:Y:S05]  /*1b6f0*/  BRA `(.L_x_5499) ;  /* 0xffff9b2000007947 */ /* 0x000fea000383ffff */
.L_x_5410:
[----:B------:R-:W-:Y:S01]  /*1b700*/  IMAD.MOV.U32 R195, RZ, RZ, R14 ;  /* 0x000000ffffc37224 */ /* 0x000fe200078e000e */
[----:B-1----:R-:W-:Y:S01]  /*1b710*/  MOV R2, 0x2 ;  /* 0x0000000200027802 */ /* 0x002fe20000000f00 */
[----:B------:R-:W-:Y:S01]  /*1b720*/  IMAD.MOV.U32 R221, RZ, RZ, 0x181f ;  /* 0x0000181fffdd7424 */ /* 0x000fe200078e00ff */
[----:B------:R-:W-:Y:S02]  /*1b730*/  MOV R3, 0x1b750 ;  /* 0x0001b75000037802 */ /* 0x000fe40000000f00 */
[----:B--234-:R-:W-:Y:S05]  /*1b740*/  CALL.REL.NOINC `($__internal_89_$__cuda_sm70_shflsync_idx_p) ;  /* 0x00000cc000007944 */ /* 0x01cfea0003c00000 */
[----:B------:R-:W-:Y:S01]  /*1b750*/  MOV R0, R195 ;  /* 0x000000c300007202 */ /* 0x000fe20000000f00 */
[----:B------:R-:W-:Y:S05]  /*1b760*/  BRA `(.L_x_5500) ;  /* 0xffff9ad000007947 */ /* 0x000fea000383ffff */
.L_x_5413:
[----:B------:R-:W-:Y:S01]  /*1b770*/  IMAD.MOV.U32 R195, RZ, RZ, R5 ;  /* 0x000000ffffc37224 */ /* 0x000fe200078e0005 */
[----:B-1----:R-:W-:Y:S01]  /*1b780*/  MOV R2, 0x3 ;  /* 0x0000000300027802 */ /* 0x002fe20000000f00 */
[----:B------:R-:W-:Y:S01]  /*1b790*/  IMAD.MOV.U32 R221, RZ, RZ, 0x181f ;  /* 0x0000181fffdd7424 */ /* 0x000fe200078e00ff */
[----:B------:R-:W-:-:S02]  /*1b7a0*/  MOV R3, 0x1b7c0 ;  /* 0x0001b7c000037802 */ /* 0x000fc40000000f00 */
[----:B--234-:R-:W-:Y:S05]  /*1b7b0*/  CALL.REL.NOINC `($__internal_89_$__cuda_sm70_shflsync_idx_p) ;  /* 0x00000c5000007944 */ /* 0x01cfea0003c00000 */
        /* <DEDUP_REMOVED lines=8> */
.L_x_5415:
[----:B------:R-:W-:Y:S01]  /*1b840*/  IMAD.MOV.U32 R195, RZ, RZ, R5 ;  /* 0x000000ffffc37224 */ /* 0x000fe200078e0005 */
[----:B------:R-:W-:Y:S01]  /*1b850*/  MOV R2, RZ ;  /* 0x000000ff00027202 */ /* 0x000fe20000000f00 */
[----:B------:R-:W-:Y:S01]  /*1b860*/  IMAD.MOV.U32 R221, RZ, RZ, 0x1c1f ;  /* 0x00001c1fffdd7424 */ /* 0x000fe200078e00ff */
[----:B------:R-:W-:Y:S02]  /*1b870*/  MOV R3, 0x1b890 ;  /* 0x0001b89000037802 */ /* 0x000fe40000000f00 */
[----:B------:R-:W-:Y:S05]  /*1b880*/  CALL.REL.NOINC `($__internal_89_$__cuda_sm70_shflsync_idx_p) ;  /* 0x00000b8000007944 */ /* 0x000fea0003c00000 */
[----:B------:R-:W-:Y:S01]  /*1b890*/  MOV R4, R195 ;  /* 0x000000c300047202 */ /* 0x000fe20000000f00 */
[----:B------:R-:W-:Y:S05]  /*1b8a0*/  BRA `(.L_x_5502) ;  /* 0xffff9ef000007947 */ /* 0x000fea000383ffff */
.L_x_5416:
[----:B------:R-:W-:Y:S01]  /*1b8b0*/  IMAD.MOV.U32 R195, RZ, RZ, R12 ;  /* 0x000000ffffc37224 */ /* 0x000fe200078e000c */
[----:B------:R-:W-:Y:S01]  /*1b8c0*/  MOV R2, RZ ;  /* 0x000000ff00027202 */ /* 0x000fe20000000f00 */
[----:B------:R-:W-:Y:S01]  /*1b8d0*/  IMAD.MOV.U32 R221, RZ, RZ, 0x1c1f ;  /* 0x00001c1fffdd7424 */ /* 0x000fe200078e00ff */
[----:B------:R-:W-:Y:S02]  /*1b8e0*/  MOV R3, 0x1b900 ;  /* 0x0001b90000037802 */ /* 0x000fe40000000f00 */
[----:B-12---:R-:W-:Y:S05]  /*1b8f0*/  CALL.REL.NOINC `($__internal_89_$__cuda_sm70_shflsync_idx_p) ;  /* 0x00000b1000007944 */ /* 0x006fea0003c00000 */
[----:B------:R-:W-:Y:S01]  /*1b900*/  MOV R0, R195 ;  /* 0x000000c300007202 */ /* 0x000fe20000000f00 */
[----:B------:R-:W-:Y:S05]  /*1b910*/  BRA `(.L_x_5503) ;  /* 0xffff9ea000007947 */ /* 0x000fea000383ffff */
.L_x_5419:
        /* <DEDUP_REMOVED lines=13> */
.L_x_5423:
[----:B------:R-:W-:Y:S01]  /*1b9f0*/  IMAD.MOV.U32 R195, RZ, RZ, R5 ;  /* 0x000000ffffc37224 */ /* 0x000fe200078e0005 */
[----:B------:R-:W-:Y:S01]  /*1ba00*/  MOV R2, RZ ;  /* 0x000000ff00027202 */ /* 0x000fe20000000f00 */
[----:B------:R-:W-:Y:S01]  /*1ba10*/  IMAD.MOV.U32 R221, RZ, RZ, 0x181f ;  /* 0x0000181fffdd7424 */ /* 0x000fe200078e00ff */
[----:B------:R-:W-:Y:S02]  /*1ba20*/  MOV R3, 0x1ba40 ;  /* 0x0001ba4000037802 */ /* 0x000fe40000000f00 */
[----:B------:R-:W-:Y:S05]  /*1ba30*/  CALL.REL.NOINC `($__internal_89_$__cuda_sm70_shflsync_idx_p) ;  /* 0x000009d000007944 */ /* 0x000fea0003c00000 */
[----:B------:R-:W-:Y:S01]  /*1ba40*/  MOV R4, R195 ;  /* 0x000000c300047202 */ /* 0x000fe20000000f00 */
[----:B------:R-:W-:Y:S05]  /*1ba50*/  BRA `(.L_x_5505) ;  /* 0xffffc1a000007947 */ /* 0x000fea000383ffff */
.L_x_5424:
[----:B------:R-:W-:Y:S01]  /*1ba60*/  IMAD.MOV.U32 R195, RZ, RZ, R14 ;  /* 0x000000ffffc37224 */ /* 0x000fe200078e000e */
[----:B------:R-:W-:Y:S01]  /*1ba70*/  MOV R2, RZ ;  /* 0x000000ff00027202 */ /* 0x000fe20000000f00 */
[----:B------:R-:W-:Y:S01]  /*1ba80*/  IMAD.MOV.U32 R221, RZ, RZ, 0x181f ;  /* 0x0000181fffdd7424 */ /* 0x000fe200078e00ff */
[----:B------:R-:W-:Y:S02]  /*1ba90*/  MOV R3, 0x1bab0 ;  /* 0x0001bab000037802 */ /* 0x000fe40000000f00 */
[----:B-12---:R-:W-:Y:S05]  /*1baa0*/  CALL.REL.NOINC `($__internal_89_$__cuda_sm70_shflsync_idx_p) ;  /* 0x0000096000007944 */ /* 0x006fea0003c00000 */
[----:B------:R-:W-:Y:S01]  /*1bab0*/  MOV R0, R195 ;  /* 0x000000c300007202 */ /* 0x000fe20000000f00 */
[----:B------:R-:W-:Y:S05]  /*1bac0*/  BRA `(.L_x_5506) ;  /* 0xffffc15000007947 */ /* 0x000fea000383ffff */
.L_x_5427:
        /* <DEDUP_REMOVED lines=13> */
.L_x_5430:
[----:B------:R-:W-:Y:S01]  /*1bba0*/  IMAD.MOV.U32 R195, RZ, RZ, R5 ;  /* 0x000000ffffc37224 */ /* 0x000fe200078e0005 */
[----:B-1----:R-:W-:Y:S01]  /*1bbb0*/  MOV R2, 0x2 ;  /* 0x0000000200027802 */ /* 0x002fe20000000f00 */
[----:B------:R-:W-:Y:S01]  /*1bbc0*/  IMAD.MOV.U32 R221, RZ, RZ, 0x181f ;  /* 0x0000181fffdd7424 */ /* 0x000fe200078e00ff */
[----:B------:R-:W-:Y:S02]  /*1bbd0*/  MOV R3, 0x1bbf0 ;  /* 0x0001bbf000037802 */ /* 0x000fe40000000f00 */
[----:B--234-:R-:W-:Y:S05]  /*1bbe0*/  CALL.REL.NOINC `($__internal_89_$__cuda_sm70_shflsync_idx_p) ;  /* 0x0000082000007944 */ /* 0x01cfea0003c00000 */
[----:B------:R-:W-:Y:S01]  /*1bbf0*/  MOV R4, R195 ;  /* 0x000000c300047202 */ /* 0x000fe20000000f00 */
[----:B------:R-:W-:Y:S05]  /*1bc00*/  BRA `(.L_x_5508) ;  /* 0xffffc39000007947 */ /* 0x000fea000383ffff */
.L_x_5431:
[----:B------:R-:W-:Y:S01]  /*1bc10*/  IMAD.MOV.U32 R195, RZ, RZ, R14 ;  /* 0x000000ffffc37224 */ /* 0x000fe200078e000e */
[----:B------:R-:W-:Y:S01]  /*1bc20*/  MOV R2, 0x2 ;  /* 0x0000000200027802 */ /* 0x000fe20000000f00 */
[----:B------:R-:W-:Y:S01]  /*1bc30*/  IMAD.MOV.U32 R221, RZ, RZ, 0x181f ;  /* 0x0000181fffdd7424 */ /* 0x000fe200078e00ff */
[----:B------:R-:W-:Y:S02]  /*1bc40*/  MOV R3, 0x1bc60 ;  /* 0x0001bc6000037802 */ /* 0x000fe40000000f00 */
[----:B-1234-:R-:W-:Y:S05]  /*1bc50*/  CALL.REL.NOINC `($__internal_89_$__cuda_sm70_shflsync_idx_p) ;  /* 0x000007b000007944 */ /* 0x01efea0003c00000 */
[----:B------:R-:W-:Y:S01]  /*1bc60*/  MOV R0, R195 ;  /* 0x000000c300007202 */ /* 0x000fe20000000f00 */
[----:B------:R-:W-:Y:S05]  /*1bc70*/  BRA `(.L_x_5509) ;  /* 0xffffc34000007947 */ /* 0x000fea000383ffff */
.L_x_5434:
        /* <DEDUP_REMOVED lines=13> */
.L_x_5436:
[----:B------:R-:W-:Y:S01]  /*1bd50*/  IMAD.MOV.U32 R195, RZ, RZ, R110 ;  /* 0x000000ffffc37224 */ /* 0x000fe200078e006e */
[----:B------:R-:W-:Y:S01]  /*1bd60*/  MOV R2, RZ ;  /* 0x000000ff00027202 */ /* 0x000fe20000000f00 */
[----:B------:R-:W-:Y:S01]  /*1bd70*/  IMAD.MOV.U32 R221, RZ, RZ, 0x1f ;  /* 0x0000001fffdd7424 */ /* 0x000fe200078e00ff */
[----:B------:R-:W-:Y:S02]  /*1bd80*/  MOV R3, 0x1bda0 ;  /* 0x0001bda000037802 */ /* 0x000fe40000000f00 */
[----:B-1----:R-:W-:Y:S05]  /*1bd90*/  CALL.REL.NOINC `($__internal_89_$__cuda_sm70_shflsync_idx_p) ;  /* 0x0000067000007944 */ /* 0x002fea0003c00000 */
[----:B------:R-:W-:Y:S01]  /*1bda0*/  MOV R9, R195 ;  /* 0x000000c300097202 */ /* 0x000fe20000000f00 */
[----:B------:R-:W-:Y:S05]  /*1bdb0*/  BRA `(.L_x_5511) ;  /* 0xffffc61000007947 */ /* 0x000fea000383ffff */
.L_x_5437:
[----:B------:R-:W-:Y:S01]  /*1bdc0*/  IMAD.MOV.U32 R195, RZ, RZ, R110 ;  /* 0x000000ffffc37224 */ /* 0x000fe200078e006e */
[----:B------:R-:W-:Y:S01]  /*1bdd0*/  MOV R2, 0x1 ;  /* 0x0000000100027802 */ /* 0x000fe20000000f00 */
[----:B------:R-:W-:Y:S01]  /*1bde0*/  IMAD.MOV.U32 R221, RZ, RZ, 0x1f ;  /* 0x0000001fffdd7424 */ /* 0x000fe200078e00ff */
[----:B------:R-:W-:Y:S02]  /*1bdf0*/  MOV R3, 0x1be10 ;  /* 0x0001be1000037802 */ /* 0x000fe40000000f00 */
[----:B-123--:R-:W-:Y:S05]  /*1be00*/  CALL.REL.NOINC `($__internal_89_$__cuda_sm70_shflsync_idx_p) ;  /* 0x0000060000007944 */ /* 0x00efea0003c00000 */
[----:B------:R-:W-:Y:S01]  /*1be10*/  MOV R8, R195 ;  /* 0x000000c300087202 */ /* 0x000fe20000000f00 */
[----:B------:R-:W-:Y:S05]  /*1be20*/  BRA `(.L_x_5512) ;  /* 0xffffc5c000007947 */ /* 0x000fea000383ffff */
.L_x_5438:
[----:B------:R-:W-:Y:S02]  /*1be30*/  MOV R3, 0x1 ;  /* 0x0000000100037802 */ /* 0x000fe40000000f00 */
[----:B------:R-:W-:-:S02]  /*1be40*/  MOV R2, 0x1be60 ;  /* 0x0001be6000027802 */ /* 0x000fc40000000f00 */
[----:B--234-:R-:W-:Y:S05]  /*1be50*/  CALL.REL.NOINC `($__internal_90_$__cuda_sm70_shflsync_up_p) ;  /* 0x0000061000007944 */ /* 0x01cfea0003c00000 */
[----:B------:R-:W-:Y:S05]  /*1be60*/  BRA `(.L_x_5513) ;  /* 0xffffc6a000007947 */ /* 0x000fea000383ffff */
.L_x_5439:
[----:B------:R-:W-:Y:S02]  /*1be70*/  MOV R3, 0x2 ;  /* 0x0000000200037802 */ /* 0x000fe40000000f00 */
[----:B------:R-:W-:-:S02]  /*1be80*/  MOV R2, 0x1bea0 ;  /* 0x0001bea000027802 */ /* 0x000fc40000000f00 */
[----:B--23--:R-:W-:Y:S05]  /*1be90*/  CALL.REL.NOINC `($__internal_90_$__cuda_sm70_shflsync_up_p) ;  /* 0x000005d000007944 */ /* 0x00cfea0003c00000 */
        /* <DEDUP_REMOVED lines=24> */
.L_x_5443:
[----:B------:R-:W-:Y:S02]  /*1c020*/  MOV R3, 0x1 ;  /* 0x0000000100037802 */ /* 0x000fe40000000f00 */
[----:B------:R-:W-:Y:S02]  /*1c030*/  MOV R2, 0x1c050 ;  /* 0x0001c05000027802 */ /* 0x000fe40000000f00 */
[----:B------:R-:W-:Y:S05]  /*1c040*/  CALL.REL.NOINC `($__internal_90_$__cuda_sm70_shflsync_up_p) ;  /* 0x0000042000007944 */ /* 0x000fea0003c00000 */
[----:B------:R-:W-:Y:S01]  /*1c050*/  MOV R2, R4 ;  /* 0x0000000400027202 */ /* 0x000fe20000000f00 */
[----:B------:R-:W-:Y:S05]  /*1c060*/  BRA `(.L_x_5515) ;  /* 0xffffc6f000007947 */ /* 0x000fea000383ffff */
.L_x_5444:
[----:B------:R-:W-:Y:S02]  /*1c070*/  MOV R3, 0x2 ;  /* 0x0000000200037802 */ /* 0x000fe40000000f00 */
[----:B------:R-:W-:Y:S02]  /*1c080*/  MOV R2, 0x1c0a0 ;  /* 0x0001c0a000027802 */ /* 0x000fe40000000f00 */
        /* <DEDUP_REMOVED lines=25> */
.L_x_5446:
[----:B------:R-:W-:Y:S02]  /*1c220*/  SEL R0, RZ, 0x1, P0 ;  /* 0x00000001ff007807 */ /* 0x000fe40000000000 */
[----:B------:R-:W-:Y:S02]  /*1c230*/  MOV R2, 0x1c250 ;  /* 0x0001c25000027802 */ /* 0x000fe40000000f00 */
[----:B-1----:R-:W-:Y:S05]  /*1c240*/  CALL.REL.NOINC `($__internal_91_$__cuda_sm70_votesync_ballot) ;  /* 0x0000028000007944 */ /* 0x002fea0003c00000 */
[----:B------:R-:W-:Y:S01]  /*1c250*/  MOV R5, R0 ;  /* 0x0000000000057202 */ /* 0x000fe20000000f00 */
[----:B------:R-:W-:Y:S05]  /*1c260*/  BRA `(.L_x_5517) ;  /* 0xffffc68000007947 */ /* 0x000fea000383ffff */
.L_x_5447:
[----:B------:R-:W-:Y:S01]  /*1c270*/  IMAD.MOV.U32 R195, RZ, RZ, R6 ;  /* 0x000000ffffc37224 */ /* 0x000fe200078e0006 */
[----:B------:R-:W-:Y:S01]  /*1c280*/  MOV R2, R0 ;  /* 0x0000000000027202 */ /* 0x000fe20000000f00 */
[----:B------:R-:W-:Y:S01]  /*1c290*/  IMAD.MOV.U32 R221, RZ, RZ, 0x1f ;  /* 0x0000001fffdd7424 */ /* 0x000fe200078e00ff */
[----:B------:R-:W-:Y:S02]  /*1c2a0*/  MOV R3, 0x1c2c0 ;  /* 0x0001c2c000037802 */ /* 0x000fe40000000f00 */
[----:B-1----:R-:W-:Y:S05]  /*1c2b0*/  CALL.REL.NOINC `($__internal_89_$__cuda_sm70_shflsync_idx_p) ;  /* 0x0000015000007944 */ /* 0x002fea0003c00000 */
[----:B------:R-:W-:Y:S01]  /*1c2c0*/  IMAD.MOV.U32 R10, RZ, RZ, R195 ;  /* 0x000000ffff0a7224 */ /* 0x000fe200078e00c3 */
[----:B------:R-:W-:Y:S01]  /*1c2d0*/  MOV R2, R0 ;  /* 0x0000000000027202 */ /* 0x000fe20000000f00 */
[----:B------:R-:W-:Y:S01]  /*1c2e0*/  IMAD.MOV.U32 R195, RZ, RZ, R7 ;  /* 0x000000ffffc37224 */ /* 0x000fe200078e0007 */
[----:B------:R-:W-:-:S02]  /*1c2f0*/  MOV R221, 0x1f ;  /* 0x0000001f00dd7802 */ /* 0x000fc40000000f00 */
[----:B------:R-:W-:Y:S02]  /*1c300*/  MOV R3, 0x1c320 ;  /* 0x0001c32000037802 */ /* 0x000fe40000000f00 */
[----:B------:R-:W-:Y:S05]  /*1c310*/  CALL.REL.NOINC `($__internal_89_$__cuda_sm70_shflsync_idx_p) ;  /* 0x000000f000007944 */ /* 0x000fea0003c00000 */
[----:B------:R-:W-:Y:S01]  /*1c320*/  MOV R7, R195 ;  /* 0x000000c300077202 */ /* 0x000fe20000000f00 */
[----:B------:R-:W-:Y:S05]  /*1c330*/  BRA `(.L_x_5518) ;  /* 0xffffc60000007947 */ /* 0x000fea000383ffff */
.L_x_5450:
[----:B------:R-:W-:Y:S01]  /*1c340*/  IMAD.MOV.U32 R195, RZ, RZ, R4 ;  /* 0x000000ffffc37224 */ /* 0x000fe200078e0004 */
[----:B------:R-:W-:Y:S01]  /*1c350*/  MOV R2, R0 ;  /* 0x0000000000027202 */ /* 0x000fe20000000f00 */
[----:B------:R-:W-:Y:S01]  /*1c360*/  IMAD.MOV.U32 R221, RZ, RZ, 0x1f ;  /* 0x0000001fffdd7424 */ /* 0x000fe200078e00ff */
[----:B------:R-:W-:Y:S02]  /*1c370*/  MOV R3, 0x1c390 ;  /* 0x0001c39000037802 */ /* 0x000fe40000000f00 */
[----:B-1-34-:R-:W-:Y:S05]  /*1c380*/  CALL.REL.NOINC `($__internal_89_$__cuda_sm70_shflsync_idx_p) ;  /* 0x0000008000007944 */ /* 0x01afea0003c00000 */
[----:B------:R-:W-:Y:S01]  /*1c390*/  MOV R11, R195 ;  /* 0x000000c3000b7202 */ /* 0x000fe20000000f00 */
[----:B------:R-:W-:Y:S05]  /*1c3a0*/  BRA `(.L_x_5449) ;  /* 0xffffc5f000007947 */ /* 0x000fea000383ffff */
        .weak           $__internal_88_$__cuda_sm70_shflsync_bfly_p
        .type           $__internal_88_$__cuda_sm70_shflsync_bfly_p,@function
        .size           $__internal_88_$__cuda_sm70_shflsync_bfly_p,($__internal_89_$__cuda_sm70_shflsync_idx_p - $__internal_88_$__cuda_sm70_shflsync_bfly_p)
$__internal_88_$__cuda_sm70_shflsync_bfly_p:
[----:B------:R-:W-:Y:S02]  /*1c3b0*/  MOV R169, 0xffffffff ;  /* 0xffffffff00a97802 */ /* 0x000fe40000000f00 */
[----:B------:R-:W-:Y:S02]  /*1c3c0*/  MOV R3, 0x1f ;  /* 0x0000001f00037802 */ /* 0x000fe40000000f00 */
[----:B------:R-:W-:Y:S04]  /*1c3d0*/  WARPSYNC R169 ;  /* 0x000000a900007348 */ /* 0x000fe80003800000 */
[----:B------:R1:W2:Y:S02]  /*1c3e0*/  SHFL.BFLY PT, R0, R132, R0, R3 ;  /* 0x0c00000084007389 */ /* 0x0002a400000e0003 */
[----:B-1----:R-:W-:-:S04]  /*1c3f0*/  MOV R3, 0x0 ;  /* 0x0000000000037802 */ /* 0x002fc80000000f00 */
[----:B--2---:R-:W-:Y:S05]  /*1c400*/  RET.REL.NODEC R2 `(_ZN7cutlass13device_kernelIN5flash19enable_sm80_to_sm89INS1_16FlashAttnFwdSm80INS1_25CollectiveMainloopFwdSm80ILi8ELi1ELb0EN4cute5tupleIJNS5_1CILi128EEENS7_ILi64EEENS7_ILi256EEEEEELi256ENS_10bfloat16_tEfNS_4arch4Sm80ELb0ELb1ELb0ELb1ELb1ELb0ELb1ELb1EEENS1_21CollectiveEpilogueFwdINS6_IJS8_SA_S9_EEENS6_IJNS7_ILi1EEESI_SI_EEESC_SE_Li256ELb1ELb1ELb1ELb0EEENS1_36VarlenDynamicPersistentTileSchedulerILi128ELi64ELi256ELi256ELb1ELb1ELb0ELb1ELb0ELb1EEEEEEEEEvNT_6ParamsE) ;  /* 0xfffe3bf002007950 */ /* 0x004fea0003c3ffff */
        .weak           $__internal_89_$__cuda_sm70_shflsync_idx_p
        .type           $__internal_89_$__cuda_sm70_shflsync_idx_p,@function
        .size           $__internal_89_$__cuda_sm70_shflsync_idx_p,($__internal_90_$__cuda_sm70_shflsync_up_p - $__internal_89_$__cuda_sm70_shflsync_idx_p)
$__internal_89_$__cuda_sm70_shflsync_idx_p:
[----:B------:R-:W-:-:S04]  /*1c410*/  MOV R244, 0xffffffff ;  /* 0xffffffff00f47802 */ /* 0x000fc80000000f00 */
[----:B------:R-:W-:Y:S04]  /*1c420*/  WARPSYNC R244 ;  /* 0x000000f400007348 */ /* 0x000fe80003800000 */
[----:B------:R1:W2:Y:S02]  /*1c430*/  SHFL.IDX PT, R195, R195, R2, R221 ;  /* 0x00000002c3c37389 */ /* 0x0002a400000e00dd */
[----:B-1----:R-:W-:Y:S02]  /*1c440*/  MOV R2, R3 ;  /* 0x0000000300027202 */ /* 0x002fe40000000f00 */
[----:B------:R-:W-:-:S04]  /*1c450*/  MOV R3, 0x0 ;  /* 0x0000000000037802 */ /* 0x000fc80000000f00 */
[----:B--2---:R-:W-:Y:S05]  /*1c460*/  RET.REL.NODEC R2 `(_ZN7cutlass13device_kernelIN5flash19enable_sm80_to_sm89INS1_16FlashAttnFwdSm80INS1_25CollectiveMainloopFwdSm80ILi8ELi1ELb0EN4cute5tupleIJNS5_1CILi128EEENS7_ILi64EEENS7_ILi256EEEEEELi256ENS_10bfloat16_tEfNS_4arch4Sm80ELb0ELb1ELb0ELb1ELb1ELb0ELb1ELb1EEENS1_21CollectiveEpilogueFwdINS6_IJS8_SA_S9_EEENS6_IJNS7_ILi1EEESI_SI_EEESC_SE_Li256ELb1ELb1ELb1ELb0EEENS1_36VarlenDynamicPersistentTileSchedulerILi128ELi64ELi256ELi256ELb1ELb1ELb0ELb1ELb0ELb1EEEEEEEEEvNT_6ParamsE) ;  /* 0xfffe3b9002007950 */ /* 0x004fea0003c3ffff */
        .weak           $__internal_90_$__cuda_sm70_shflsync_up_p
        .type           $__internal_90_$__cuda_sm70_shflsync_up_p,@function
        .size           $__internal_90_$__cuda_sm70_shflsync_up_p,($__internal_91_$__cuda_sm70_votesync_ballot - $__internal_90_$__cuda_sm70_shflsync_up_p)
$__internal_90_$__cuda_sm70_shflsync_up_p:
[----:B------:R-:W-:Y:S02]  /*1c470*/  MOV R4, RZ ;  /* 0x000000ff00047202 */ /* 0x000fe40000000f00 */
[----:B------:R-:W-:-:S04]  /*1c480*/  MOV R10, 0xffffffff ;  /* 0xffffffff000a7802 */ /* 0x000fc80000000f00 */
[----:B------:R-:W-:Y:S04]  /*1c490*/  WARPSYNC R10 ;  /* 0x0000000a00007348 */ /* 0x000fe80003800000 */
[----:B------:R1:W2:Y:S02]  /*1c4a0*/  SHFL.UP PT, R4, R0, R3, R4 ;  /* 0x0400000300047389 */ /* 0x0002a400000e0004 */
[----:B-1----:R-:W-:-:S04]  /*1c4b0*/  MOV R3, 0x0 ;  /* 0x0000000000037802 */ /* 0x002fc80000000f00 */
[----:B--2---:R-:W-:Y:S05]  /*1c4c0*/  RET.REL.NODEC R2 `(_ZN7cutlass13device_kernelIN5flash19enable_sm80_to_sm89INS1_16FlashAttnFwdSm80INS1_25CollectiveMainloopFwdSm80ILi8ELi1ELb0EN4cute5tupleIJNS5_1CILi128EEENS7_ILi64EEENS7_ILi256EEEEEELi256ENS_10bfloat16_tEfNS_4arch4Sm80ELb0ELb1ELb0ELb1ELb1ELb0ELb1ELb1EEENS1_21CollectiveEpilogueFwdINS6_IJS8_SA_S9_EEENS6_IJNS7_ILi1EEESI_SI_EEESC_SE_Li256ELb1ELb1ELb1ELb0EEENS1_36VarlenDynamicPersistentTileSchedulerILi128ELi64ELi256ELi256ELb1ELb1ELb0ELb1ELb0ELb1EEEEEEEEEvNT_6ParamsE) ;  /* 0xfffe3b3002007950 */ /* 0x004fea0003c3ffff */
        .weak           $__internal_91_$__cuda_sm70_votesync_ballot
        .type           $__internal_91_$__cuda_sm70_votesync_ballot,@function
        .size           $__internal_91_$__cuda_sm70_votesync_ballot,(.L_x_6606 - $__internal_91_$__cuda_sm70_votesync_ballot)
$__internal_91_$__cuda_sm70_votesync_ballot:
[----:B------:R-:W-:Y:S01]  /*1c4d0*/  ISETP.NE.U32.AND P0, PT, R0, 0x1, PT ;  /* 0x000000010000780c */ /* 0x000fe20003f05070 */
[----:B------:R-:W-:-:S04]  /*1c4e0*/  IMAD.MOV.U32 R3, RZ, RZ, -0x1 ;  /* 0xffffffffff037424 */ /* 0x000fc800078e00ff */
[----:B------:R-:W-:Y:S08]  /*1c4f0*/  WARPSYNC R3 ;  /* 0x0000000300007348 */ /* 0x000ff00003800000 */
[----:B------:R-:W-:-:S04]  /*1c500*/  VOTE.ANY R0, PT, !P0 ;  /* 0x0000000000007806 */ /* 0x000fc800040e0100 */
[----:B------:R-:W-:Y:S01]  /*1c510*/  LOP3.LUT R0, R0, R3, RZ, 0xc0, !PT ;  /* 0x0000000300007212 */ /* 0x000fe200078ec0ff */
[----:B------:R-:W-:-:S04]  /*1c520*/  IMAD.MOV.U32 R3, RZ, RZ, 0x0 ;  /* 0x00000000ff037424 */ /* 0x000fc800078e00ff */
[----:B------:R-:W-:Y:S05]  /*1c530*/  RET.REL.NODEC R2 `(_ZN7cutlass13device_kernelIN5flash19enable_sm80_to_sm89INS1_16FlashAttnFwdSm80INS1_25CollectiveMainloopFwdSm80ILi8ELi1ELb0EN4cute5tupleIJNS5_1CILi128EEENS7_ILi64EEENS7_ILi256EEEEEELi256ENS_10bfloat16_tEfNS_4arch4Sm80ELb0ELb1ELb0ELb1ELb1ELb0ELb1ELb1EEENS1_21CollectiveEpilogueFwdINS6_IJS8_SA_S9_EEENS6_IJNS7_ILi1EEESI_SI_EEESC_SE_Li256ELb1ELb1ELb1ELb0EEENS1_36VarlenDynamicPersistentTileSchedulerILi128ELi64ELi256ELi256ELb1ELb1ELb0ELb1ELb0ELb1EEEEEEEEEvNT_6ParamsE) ;  /* 0xfffe3ac002007950 */ /* 0x000fea0003c3ffff */
.L_x_5519:
        /* <DEDUP_REMOVED lines=12> */
.L_x_6606:


//--------------------- .text._ZN7cutlass13device_kernelIN5flash19enable_sm80_to_sm89INS1_16FlashAttnFwdSm80INS1_25CollectiveMainloopFwdSm80ILi8ELi1ELb0EN4cute5tupleIJNS5_1CILi128EEENS7_ILi48EEENS7_ILi256EEEEEELi256ENS_10bfloat16_tEfNS_4arch4Sm80ELb0ELb1ELb0ELb1ELb1ELb1ELb1ELb1EEENS1_21CollectiveEpilogueFwdINS6_IJS8_SA_S9_EEENS6_IJNS7_ILi1EEESI_SI_EEESC_SE_Li256ELb1ELb1ELb1ELb0EEENS1_36VarlenDynamicPersistentTileSchedulerILi128ELi48ELi256ELi256ELb1ELb1ELb0ELb1ELb0ELb1EEEEEEEEEvNT_6ParamsE --------------------------
	.section	.text._ZN7cutlass13device_kernelIN5flash19enable_sm80_to_sm89INS1_16FlashAttnFwdSm80INS1_25CollectiveMainloopFwdSm80ILi8ELi1ELb0EN4cute5tupleIJNS5_1CILi128EEENS7_ILi48EEENS7_ILi256EEEEEELi256ENS_10bfloat16_tEfNS_4arch4Sm80ELb0ELb1ELb0ELb1ELb1ELb1ELb1ELb1EEENS1_21CollectiveEpilogueFwdINS6_IJS8_SA_S9_EEENS6_IJNS7_ILi1EEESI_SI_EEESC_SE_Li256ELb1ELb1ELb1ELb0EEENS1_36VarlenDynamicPersistentTileSchedulerILi128ELi48ELi256ELi256ELb1ELb1ELb0ELb1ELb0ELb1EEEEEEEEEvNT_6ParamsE,"ax",@progbits
	.sectioninfo	@"SHI_REGISTERS=255"
	.align	128
.text._ZN7cutlass13device_kernelIN5flash19enable_sm80_to_sm89INS1_16FlashAttnFwdSm80INS1_25CollectiveMainloopFwdSm80ILi8ELi1ELb0EN4cute5tupleIJNS5_1CILi128EEENS7_ILi48EEENS7_ILi256EEEEEELi256ENS_10bfloat16_tEfNS_4arch4Sm80ELb0ELb1ELb0ELb1ELb1ELb1ELb1ELb1EEENS1_21CollectiveEpilogueFwdINS6_IJS8_SA_S9_EEENS6_IJNS7_ILi1EEESI_SI_EEESC_SE_Li256ELb1ELb1ELb1ELb0EEENS1_36VarlenDynamicPersistentTileSchedulerILi128ELi48ELi256ELi256ELb1ELb1ELb0ELb1ELb0ELb1EEEEEEEEEvNT_6ParamsE:
        .type           _ZN7cutlass13device_kernelIN5flash19enable_sm80_to_sm89INS1_16FlashAttnFwdSm80INS1_25CollectiveMainloopFwdSm80ILi8ELi1ELb0EN4cute5tupleIJNS5_1CILi128EEENS7_ILi48EEENS7_ILi256EEEEEELi256ENS_10bfloat16_tEfNS_4arch4Sm80ELb0ELb1ELb0ELb1ELb1ELb1ELb1ELb1EEENS1_21CollectiveEpilogueFwdINS6_IJS8_SA_S9_EEENS6_IJNS7_ILi1EEESI_SI_EEESC_SE_Li256ELb1ELb1ELb1ELb0EEENS1_36VarlenDynamicPersistentTileSchedulerILi128ELi48ELi256ELi256ELb1ELb1ELb0ELb1ELb0ELb1EEEEEEEEEvNT_6ParamsE,@function
        .size           _ZN7cutlass13device_kernelIN5flash19enable_sm80_to_sm89INS1_16FlashAttnFwdSm80INS1_25CollectiveMainloopFwdSm80ILi8ELi1ELb0EN4cute5tupleIJNS5_1CILi128EEENS7_ILi48EEENS7_ILi256EEEEEELi256ENS_10bfloat16_tEfNS_4arch4Sm80ELb0ELb1ELb0ELb1ELb1ELb1ELb1ELb1EEENS1_21CollectiveEpilogueFwdINS6_IJS8_SA_S9_EEENS6_IJNS7_ILi1EEESI_SI_EEESC_SE_Li256ELb1ELb1ELb1ELb0EEENS1_36VarlenDynamicPersistentTileSchedulerILi128ELi48ELi256ELi256ELb1ELb1ELb0ELb1ELb0ELb1EEEEEEEEEvNT_6ParamsE,(.L_x_6611 - _ZN7cutlass13device_kernelIN5flash19enable_sm80_to_sm89INS1_16FlashAttnFwdSm80INS1_25CollectiveMainloopFwdSm80ILi8ELi1ELb0EN4cute5tupleIJNS5_1CILi128EEENS7_ILi48EEENS7_ILi256EEEEEELi256ENS_10bfloat16_tEfNS_4arch4Sm80ELb0ELb1ELb0ELb1ELb1ELb1ELb1ELb1EEENS1_21CollectiveEpilogueFwdINS6_IJS8_SA_S9_EEENS6_IJNS7_ILi1EEESI_SI_EEESC_SE_Li256ELb1ELb1ELb1ELb0EEENS1_36VarlenDynamicPersistentTileSchedulerILi128ELi48ELi256ELi256ELb1ELb1ELb0ELb1ELb0ELb1EEEEEEEEEvNT_6ParamsE)
        .other          _ZN7cutlass13device_kernelIN5flash19enable_sm80_to_sm89INS1_16FlashAttnFwdSm80INS1_25CollectiveMainloopFwdSm80ILi8ELi1ELb0EN4cute5tupleIJNS5_1CILi128EEENS7_ILi48EEENS7_ILi256EEEEEELi256ENS_10bfloat16_tEfNS_4arch4Sm80ELb0ELb1ELb0ELb1ELb1ELb1ELb1ELb1EEENS1_21CollectiveEpilogueFwdINS6_IJS8_SA_S9_EEENS6_IJNS7_ILi1EEESI_SI_EEESC_SE_Li256ELb1ELb1ELb1ELb0EEENS1_36VarlenDynamicPersistentTileSchedulerILi128ELi48ELi256ELi256ELb1ELb1ELb0ELb1ELb0ELb1EEEEEEEEEvNT_6ParamsE,@"STO_CUDA_ENTRY STV_DEFAULT"
_ZN7cutlass13device_kernelIN5flash19enable_sm80_to_sm89INS1_16FlashAttnFwdSm80INS1_25CollectiveMainloopFwdSm80ILi8ELi1ELb0EN4cute5tupleIJNS5_1CILi128EEENS7_ILi48EEENS7_ILi256EEEEEELi256ENS_10bfloat16_tEfNS_4arch4Sm80ELb0ELb1ELb0ELb1ELb1ELb1ELb1ELb1EEENS1_21CollectiveEpilogueFwdINS6_IJS8_SA_S9_EEENS6_IJNS7_ILi1EEESI_SI_EEESC_SE_Li256ELb1ELb1ELb1ELb0EEENS1_36VarlenDynamicPersistentTileSchedulerILi128ELi48ELi256ELi256ELb1ELb1ELb0ELb1ELb0ELb1EEEEEEEEEvNT_6ParamsE:
        /* <DEDUP_REMOVED lines=60> */
.L_x_5525:
        /* <DEDUP_REMOVED lines=18> */
.L_x_5769:
        /* <DEDUP_REMOVED lines=16> */
.L_x_5770:
[----:B--2---:R-:W-:-:S05]  /*05e0*/  IMAD R0, R0, c[0x0][0x538], RZ ;  /* 0x00014e0000007a24 */ /* 0x004fca00078e02ff */
[----:B------:R-:W-:-:S04]  /*05f0*/  IADD3 R7, R0, R7, RZ ;  /* 0x0000000700077210 */ /* 0x000fc80007ffe0ff */
[----:B------:R-:W-:-:S13]  /*0600*/  ISETP.GT.AND P0, PT, R7, UR5, PT ;  /* 0x0000000507007c0c */ /* 0x000fda000bf04270 */
[----:B-1----:R-:W-:Y:S05]  /*0610*/  @!P0 BRA `(.L_x_5525) ;  /* 0xfffffda000008947 */ /* 0x002fea000383ffff */
.L_x_5521:
[----:B------:R-:W-:-:S05]  /*0620*/  IADD3 R10, -R0, R7, RZ ;  /* 0x00000007000a7210 */ /* 0x000fca0007ffe1ff */
[----:B------:R-:W-:-:S05]  /*0630*/  IMAD R0, R4, c[0x0][0x538], R10 ;  /* 0x00014e0004007a24 */ /* 0x000fca00078e020a */
[----:B------:R-:W-:Y:S01]  /*0640*/  ISETP.GT.AND P0, PT, R0, UR5, PT ;  /* 0x0000000500007c0c */ /* 0x000fe2000bf04270 */
[----:B------:R-:W-:-:S12]  /*0650*/  BRA.DIV ~URZ, `(.L_x_5526) ;  /* 0x0001f0427f007947 */ /* 0x000fd8000b800000 */
[----:B------:R-:W-:-:S04]  /*0660*/  VOTE.ANY R7, PT, !P0 ;  /* 0x0000000000077806 */ /* 0x000fc800040e0100 */
.L_x_5771:
[----:B------:R-:W1:Y:S02]  /*0670*/  POPC R0, R7 ;  /* 0x0000000700007309 */ /* 0x000e640000000000 */
[----:B-1----:R-:W-:-:S05]  /*0680*/  IADD3 R2, R0, R6, RZ ;  /* 0x0000000600027210 */ /* 0x002fca0007ffe0ff */
[----:B------:R1:W-:Y:S01]  /*0690*/  STL [R1+0xac], R2 ;  /* 0x0000ac0201007387 */ /* 0x0003e20000100800 */
[----:B------:R-:W-:Y:S05]  /*06a0*/  BRA.DIV ~URZ, `(.L_x_5527) ;  /* 0x0001f0427f007947 */ /* 0x000fea000b800000 */
[----:B------:R2:W3:Y:S01]  /*06b0*/  SHFL.IDX PT, R12, R9, R0, 0x1f ;  /* 0x00001f00090c7589 */ /* 0x0004e200000e0000 */
[----:B------:R-:W-:-:S03]  /*06c0*/  MOV R5, RZ ;  /* 0x000000ff00057202 */ /* 0x000fc60000000f00 */
[----:B------:R2:W4:Y:S04]  /*06d0*/  SHFL.IDX PT, R9, R8, R0, 0x1f ;  /* 0x00001f0008097589 */ /* 0x00052800000e0000 */
.L_x_5772:
[----:B------:R-:W-:Y:S01]  /*06e0*/  ISETP.NE.AND P0, PT, R7, RZ, PT ;  /* 0x000000ff0700720c */ /* 0x000fe20003f05270 */
[----:B------:R-:W-:-:S12]  /*06f0*/  BSSY B0, `(.L_x_5528) ;  /* 0x0000005000007945 */ /* 0x000fd80003800000 */
[----:B------:R-:W-:Y:S05]  /*0700*/  @!P0 BRA `(.L_x_5529) ;  /* 0x0000003000008947 */ /* 0x000fea0003800000 */
[----:B--2---:R-:W-:Y:S01]  /*0710*/  IADD3 R0, R0, -0x1, RZ ;  /* 0xffffffff00007810 */ /* 0x004fe20007ffe0ff */
[----:B------:R-:W-:Y:S05]  /*0720*/  BRA.DIV ~URZ, `(.L_x_5530) ;  /* 0x0001f0a27f007947 */ /* 0x000fea000b800000 */
[----:B------:R2:W1:Y:S02]  /*0730*/  SHFL.IDX PT, R5, R4, R0, 0x1f ;  /* 0x00001f0004057589 */ /* 0x00046400000e0000 */
.L_x_5529:
[----:B------:R-:W-:Y:S05]  /*0740*/  BSYNC B0 ;  /* 0x0000000000007941 */ /* 0x000fea0003800000 */
.L_x_5528:
        /* <DEDUP_REMOVED lines=69> */
.L_x_5532:
        /* <DEDUP_REMOVED lines=70> */
.L_x_5533:
[----:B------:R-:W-:Y:S05]  /*1000*/  BSYNC B0 ;  /* 0x0000000000007941 */ /* 0x000fea0003800000 */
.L_x_5531:
[----:B------:R-:W-:-:S04]  /*1010*/  LOP3.LUT R0, RZ, R0, RZ, 0x33, !PT ;  /* 0x00000000ff007212 */ /* 0x000fc800078e33ff */
[----:B------:R-:W-:-:S05]  /*1020*/  IADD3 R0, R0, R12, RZ ;  /* 0x0000000c00007210 */ /* 0x000fca0007ffe0ff */
[----:B------:R2:W-:Y:S01]  /*1030*/  STL [R1+0x15c], R0 ;  /* 0x00015c0001007387 */ /* 0x0005e20000100800 */
[----:B------:R-:W-:Y:S05]  /*1040*/  BRA `(.L_x_5534) ;  /* 0x0000004000007947 */ /* 0x000fea0003800000 */
.L_x_5522:
[----:B------:R-:W-:Y:S01]  /*1050*/  MOV R0, UR5 ;  /* 0x0000000500007c02 */ /* 0x000fe20008000f00 */
[----:B------:R2:W-:Y:S04]  /*1060*/  STL [R1+0x15c], RZ ;  /* 0x00015cff01007387 */ /* 0x0005e80000100800 */
[----:B------:R2:W-:Y:S04]  /*1070*/  STL [R1+0xd4], R0 ;  /* 0x0000d40001007387 */ /* 0x0005e80000100800 */
[----:B------:R2:W-:Y:S02]  /*1080*/  STL [R1+0xa8], RZ ;  /* 0x0000a8ff01007387 */ /* 0x0005e40000100800 */
.L_x_5534:
        /* <DEDUP_REMOVED lines=12> */
.L_x_5520:
        /* <DEDUP_REMOVED lines=268> */
.L_x_5768:
        /* <DEDUP_REMOVED lines=51> */
.L_x_5535:
[----:B-----5:R1:W-:Y:S01]  /*2540*/  STL [R1+0x58], R19 ;  /* 0x0000581301007387 */ /* 0x0203e20000100800 */
[----:B------:R-:W-:-:S04]  /*2550*/  ISETP.NE.U32.AND P0, PT, RZ, c[0x0][0x368], PT ;  /* 0x0000da00ff007a0c */ /* 0x000fc80003f05070 */
[----:B------:R-:W-:-:S13]  /*2560*/  ISETP.NE.AND.EX P0, PT, RZ, c[0x0][0x36c], PT, P0 ;  /* 0x0000db00ff007a0c */ /* 0x000fda0003f05300 */
[----:B------:R-:W-:Y:S05]  /*2570*/  @!P0 BRA `(.L_x_5536) ;  /* 0x0000003000008947 */ /* 0x000fea0003800000 */
[----:B------:R-:W-:-:S05]  /*2580*/  IMAD.WIDE R8, R24, R23, c[0x0][0x368] ;  /* 0x0000da0018087625 */ /* 0x000fca00078e0217 */
[----:B------:R2:W5:Y:S01]  /*2590*/  LDG.E R18, [R8.64] ;  /* 0x0000000a08127981 */ /* 0x000562000c1e1900 */
[----:B------:R-:W-:Y:S05]  /*25a0*/  BRA `(.L_x_5537) ;  /* 0x0000004000007947 */ /* 0x000fea0003800000 */
.L_x_5536:
[----:B------:R-:W-:Y:S05]  /*25b0*/  @!P3 BRA `(.L_x_5537) ;  /* 0x000000300000b947 */ /* 0x000fea0003800000 */
[----:B------:R2:W3:Y:S04]  /*25c0*/  LDG.E R5, [R8.64] ;  /* 0x0000000a08057981 */ /* 0x0004e8000c1e1900 */
[----:B--2---:R-:W3:Y:S02]  /*25d0*/  LDG.E R8, [R8.64+0x4] ;  /* 0x0000040a08087981 */ /* 0x004ee4000c1e1900 */
[----:B---3--:R-:W-:Y:S02]  /*25e0*/  IADD3 R18, -R5, R8, RZ ;  /* 0x0000000805127210 */ /* 0x008fe40007ffe1ff */
.L_x_5537:
        /* <DEDUP_REMOVED lines=41> */
.L_x_5540:
[----:B------:R-:W-:-:S13]  /*2880*/  ISETP.NE.AND P0, PT, R8, 0x1, PT ;  /* 0x000000010800780c */ /* 0x000fda0003f05270 */
[----:B------:R-:W-:-:S05]  /*2890*/  @P0 IMAD.HI.U32 R3, R0, c[0x0][0x330], RZ ;  /* 0x0000cc0000030a27 */ /* 0x000fca00078e00ff */
[----:B------:R-:W-:Y:S02]  /*28a0*/  @P0 SHF.R.U32.HI R0, RZ, c[0x0][0x334], R3 ;  /* 0x0000cd00ff000a19 */ /* 0x000fe40000011603 */
.L_x_5541:
[----:B------:R-:W-:Y:S05]  /*28b0*/  BSYNC B0 ;  /* 0x0000000000007941 */ /* 0x000fea0003800000 */
.L_x_5539:
[----:B------:R-:W-:-:S05]  /*28c0*/  IMAD R0, R0, R8, c[0x0][0x32c] ;  /* 0x0000cb0000007624 */ /* 0x000fca00078e0208 */
[----:B------:R-:W-:-:S04]  /*28d0*/  IMNMX R2, R2, R0, PT ;  /* 0x0000000002027217 */ /* 0x000fc80003800200 */
.L_x_5538:
        /* <DEDUP_REMOVED lines=20> */
.L_x_5544:
[----:B------:R-:W-:-:S13]  /*2a20*/  ISETP.NE.AND P0, PT, R8, 0x1, PT ;  /* 0x000000010800780c */ /* 0x000fda0003f05270 */
[----:B------:R-:W-:-:S05]  /*2a30*/  @P0 IMAD.HI.U32 R3, R0, c[0x0][0x330], RZ ;  /* 0x0000cc0000030a27 */ /* 0x000fca00078e00ff */
[----:B------:R-:W-:Y:S02]  /*2a40*/  @P0 SHF.R.U32.HI R0, RZ, c[0x0][0x334], R3 ;  /* 0x0000cd00ff000a19 */ /* 0x000fe40000011603 */
.L_x_5545:
[----:B------:R-:W-:Y:S05]  /*2a50*/  BSYNC B0 ;  /* 0x0000000000007941 */ /* 0x000fea0003800000 */
.L_x_5543:
[----:B------:R-:W-:-:S05]  /*2a60*/  IMAD R0, R0, c[0x0][0x32c], RZ ;  /* 0x0000cb0000007a24 */ /* 0x000fca00078e02ff */
[----:B------:R-:W-:-:S05]  /*2a70*/  IMNMX R2, R2, R0, !PT ;  /* 0x0000000002027217 */ /* 0x000fca0007800200 */
.L_x_5542:
        /* <DEDUP_REMOVED lines=43> */
.L_x_5547:
[----:B------:R-:W-:Y:S05]  /*2d30*/  BSYNC B0 ;  /* 0x0000000000007941 */ /* 0x000fea0003800000 */
.L_x_5546:
        /* <DEDUP_REMOVED lines=204> */
.L_x_5589:
[----:B------:R-:W-:Y:S01]  /*3a00*/  MOV R78, RZ ;  /* 0x000000ff004e7202 */ /* 0x000fe20000000f00 */
[----:B-123--:R-:W-:Y:S01]  /*3a10*/  IMAD.MOV.U32 R2, RZ, RZ, c[0x0][0x2b8] ;  /* 0x0000ae00ff027624 */ /* 0x00efe200078e00ff */
[----:B------:R-:W-:Y:S04]  /*3a20*/  DEPBAR.LE SB0, 0x0 ;  /* 0x000080000000791a */ /* 0x000fe80000000000 */
[----:B------:R-:W-:Y:S01]  /*3a30*/  ISETP.NE.AND P0, PT, R2, 0x1, PT ;  /* 0x000000010200780c */ /* 0x000fe20003f05270 */
[----:B------:R-:W-:Y:S01]  /*3a40*/  IMAD R2, R37, 0x30, R0 ;  /* 0x0000003025027824 */ /* 0x000fe200078e0200 */
[----:B------:R-:W-:Y:S01]  /*3a50*/  WARPSYNC 0xffffffff ;  /* 0xffffffff00007948 */ /* 0x000fe20003800000 */
[----:B------:R-:W-:Y:S02]  /*3a60*/  BSSY B2, `(.L_x_5549) ;  /* 0x000054e000027945 */ /* 0x000fe40003800000 */
[----:B------:R-:W-:Y:S04]  /*3a70*/  IMAD.IADD R3, R121, 0x1, R2 ;  /* 0x0000000179037824 */ /* 0x000fe800078e0202 */
[----:B------:R-:W-:Y:S04]  /*3a80*/  IMAD.MOV.U32 R5, RZ, RZ, R3 ;  /* 0x000000ffff057224 */ /* 0x000fe800078e0003 */
        /* <DEDUP_REMOVED lines=89> */
.L_x_5553:
[----:B------:R-:W-:Y:S05]  /*4020*/  BSYNC B0 ;  /* 0x0000000000007941 */ /* 0x000fea0003800000 */
.L_x_5552:
        /* <DEDUP_REMOVED lines=69> */
.L_x_5555:
[----:B------:R-:W-:Y:S05]  /*4480*/  BSYNC B0 ;  /* 0x0000000000007941 */ /* 0x000fea0003800000 */
.L_x_5554:
        /* <DEDUP_REMOVED lines=86> */
.L_x_5559:
[----:B------:R-:W-:Y:S05]  /*49f0*/  BSYNC B0 ;  /* 0x0000000000007941 */ /* 0x000fea0003800000 */
.L_x_5558:
        /* <DEDUP_REMOVED lines=59> */
.L_x_5561:
[----:B------:R-:W-:Y:S05]  /*4db0*/  BSYNC B0 ;  /* 0x0000000000007941 */ /* 0x000fea0003800000 */
.L_x_5560:
        /* <DEDUP_REMOVED lines=59> */
.L_x_5563:
[----:B------:R-:W-:Y:S05]  /*5170*/  BSYNC B0 ;  /* 0x0000000000007941 */ /* 0x000fea0003800000 */
.L_x_5562:
        /* <DEDUP_REMOVED lines=58> */
.L_x_5557:
[----:B-123--:R-:W-:Y:S05]  /*5520*/  BSYNC B1 ;  /* 0x0000000000017941 */ /* 0x00efea0003800000 */
.L_x_5556:
        /* <DEDUP_REMOVED lines=61> */
.L_x_5566:
[----:B------:R-:W-:Y:S05]  /*5900*/  BSYNC B0 ;  /* 0x0000000000007941 */ /* 0x000fea0003800000 */
.L_x_5565:
        /* <DEDUP_REMOVED lines=59> */
.L_x_5568:
[----:B------:R-:W-:Y:S05]  /*5cc0*/  BSYNC B0 ;  /* 0x0000000000007941 */ /* 0x000fea0003800000 */
.L_x_5567:
        /* <DEDUP_REMOVED lines=59> */
.L_x_5570:
[----:B------:R-:W-:Y:S05]  /*6080*/  BSYNC B0 ;  /* 0x0000000000007941 */ /* 0x000fea0003800000 */
.L_x_5569:
        /* <DEDUP_REMOVED lines=59> */
.L_x_5551:
        /* <DEDUP_REMOVED lines=36> */
.L_x_5572:
[----:B------:R-:W-:Y:S05]  /*6680*/  BSYNC B0 ;  /* 0x0000000000007941 */ /* 0x000fea0003800000 */
.L_x_5571:
        /* <DEDUP_REMOVED lines=61> */
.L_x_5574:
[----:B------:R-:W-:Y:S05]  /*6a60*/  BSYNC B0 ;  /* 0x0000000000007941 */ /* 0x000fea0003800000 */
.L_x_5573:
        /* <DEDUP_REMOVED lines=157> */
.L_x_5578:
[----:B------:R-:W-:Y:S05]  /*7440*/  BSYNC B0 ;  /* 0x0000000000007941 */ /* 0x000fea0003800000 */
.L_x_5577:
        /* <DEDUP_REMOVED lines=121> */
.L_x_5576:
[----:B-123--:R-:W-:Y:S05]  /*7be0*/  BSYNC B1 ;  /* 0x0000000000017941 */ /* 0x00efea0003800000 */
.L_x_5575:
        /* <DEDUP_REMOVED lines=127> */
.L_x_5580:
[----:B------:R-:W-:Y:S05]  /*83e0*/  BSYNC B0 ;  /* 0x0000000000007941 */ /* 0x000fea0003800000 */
.L_x_5579:
        /* <DEDUP_REMOVED lines=125> */
.L_x_5550:
        /* <DEDUP_REMOVED lines=30> */
.L_x_5582:
[----:B-12---:R-:W-:Y:S05]  /*8da0*/  BSYNC B0 ;  /* 0x0000000000007941 */ /* 0x006fea0003800000 */
.L_x_5581:
        /* <DEDUP_REMOVED lines=25> */
.L_x_5564:
[----:B------:R-:W-:Y:S05]  /*8f40*/  BSYNC B2 ;  /* 0x0000000000027941 */ /* 0x000fea0003800000 */
.L_x_5549:
        /* <DEDUP_REMOVED lines=15> */
[----:B------:R-:W-:Y:S02]  /*9040*/  @P0 IMAD R5, R9, c[0x0][0x258], RZ ;  /* 0x0000960009050a24 */ /* 0x000fe400078e02ff */
[----:B------:R-:W-:Y:S04]  /*9050*/  @P0 IMAD.MOV.U32 R3, RZ, RZ, R94 ;  /* 0x000000ffff030224 */ /* 0x000fe800078e005e */
[C---:B------:R-:W-:Y:S04]  /*9060*/  @P0 IMAD.WIDE.U32 R2, R8.reuse, c[0x0][0x258], R2 ;  /* 0x0000960008020a25 */ /* 0x040fe800078e0002 */
[----:B------:R-:W-:Y:S01]  /*9070*/  @P0 IMAD R8, R8, c[0x0][0x25c], R5 ;  /* 0x0000970008080a24 */ /* 0x000fe200078e0205 */
[C---:B------:R-:W-:Y:S04]  /*9080*/  @P0 LEA R10, P4, R2.reuse, c[0x0][0x250], 0x1 ;  /* 0x00009400020a0a11 */ /* 0x040fe800078808ff */
[----:B------:R-:W-:Y:S04]  /*9090*/  @P0 IADD3 R8, R3, R8, RZ ;  /* 0x0000000803080210 */ /* 0x000fe80007ffe0ff */
        /* <DEDUP_REMOVED lines=10> */
[----:B------:R-:W-:Y:S02]  /*9140*/  IADD3 R5, P4, R110, R2, RZ ;  /* 0x000000026e057210 */ /* 0x000fe40007f9e0ff */
[----:B------:R-:W-:Y:S02]  /*9150*/  @P3 MOV R2, R84 ;  /* 0x0000005400023202 */ /* 0x000fe40000000f00 */
[----:B------:R-:W-:Y:S01]  /*9160*/  IADD3.X R14, R119, R3, R6, P4, !PT ;  /* 0x00000003770e7210 */ /* 0x000fe200027fe406 */
[----:B------:R-:W-:Y:S02]  /*9170*/  @P3 IMAD.MOV.U32 R3, RZ, RZ, R94 ;  /* 0x000000ffff033224 */ /* 0x000fe400078e005e */
[----:B------:R-:W-:Y:S02]  /*9180*/  @P3 IMAD R6, R15, c[0x0][0x258], RZ ;  /* 0x000096000f063a24 */ /* 0x000fe400078e02ff */
[C---:B------:R-:W-:Y:S04]  /*9190*/  @P3 IMAD.WIDE.U32 R2, R13.reuse, c[0x0][0x258], R2 ;  /* 0x000096000d023a25 */ /* 0x040fe800078e0002 */
[----:B------:R-:W-:Y:S01]  /*91a0*/  @P3 IMAD R6, R13, c[0x0][0x25c], R6 ;  /* 0x000097000d063a24 */ /* 0x000fe200078e0206 */
[C---:B------:R-:W-:Y:S04]  /*91b0*/  @P3 LEA R8, P4, R2.reuse, c[0x0][0x250], 0x1 ;  /* 0x0000940002083a11 */ /* 0x040fe800078808ff */
[----:B------:R-:W-:Y:S04]  /*91c0*/  @P3 IADD3 R6, R3, R6, RZ ;  /* 0x0000000603063210 */ /* 0x000fe80007ffe0ff */
[----:B------:R-:W-:Y:S02]  /*91d0*/  @P3 LEA.HI.X R9, R2, c[0x0][0x254], R6, 0x1, P4 ;  /* 0x0000950002093a11 */ /* 0x000fe400020f0c06 */
[C---:B------:R-:W-:Y:S04]  /*91e0*/  LEA R6, P4, R5.reuse, c[0x0][0x1f8], 0x1 ;  /* 0x00007e0005067a11 */ /* 0x040fe800078808ff */
[----:B------:R-:W-:Y:S01]  /*91f0*/  LEA.HI.X R5, R5, c[0x0][0x1fc], R14, 0x1, P4 ;  /* 0x00007f0005057a11 */ /* 0x000fe200020f0c0e */
[----:B------:R1:W2:Y:S01]  /*9200*/  SHFL.IDX PT, R2, R6, RZ, 0x181f ;  /* 0x00181fff06027589 */ /* 0x0002a200000e0000 */
[----:B------:R-:W-:Y:S03]  /*9210*/  LOP3.LUT P4, RZ, R213, 0x4, RZ, 0xc0, !PT ;  /* 0x00000004d5ff7812 */ /* 0x000fe6000788c0ff */
[----:B------:R1:W3:Y:S10]  /*9220*/  SHFL.IDX PT, R3, R5, RZ, 0x181f ;  /* 0x00181fff05037589 */ /* 0x0002f400000e0000 */
        /* <DEDUP_REMOVED lines=8> */
[----:B------:R-:W0:Y:S01]  /*92b0*/  LDGDEPBAR ;  /* 0x00000000000079af */ /* 0x000e220000000000 */
[----:B------:R-:W-:Y:S04]  /*92c0*/  DEPBAR.LE SB0, 0x0 ;  /* 0x000080000000791a */ /* 0x000fe80000000000 */
[----:B------:R-:W-:Y:S06]  /*92d0*/  BAR.SYNC.DEFER_BLOCKING 0x0 ;  /* 0x0000000000007b1d */ /* 0x000fec0000010000 */
[----:B------:R-:W-:-:S05]  /*92e0*/  @!P0 BRA `(.L_x_5584) ;  /* 0x0000015000008947 */ /* 0x000fca0003800000 */
[----:B-123--:R-:W-:Y:S02]  /*92f0*/  ISETP.GE.AND P0, PT, R140, c[0x0][0x1d4], PT ;  /* 0x000075008c007a0c */ /* 0x00efe40003f06270 */
[----:B------:R-:W-:Y:S11]  /*9300*/  ISETP.GE.AND P5, PT, R144, c[0x0][0x1d4], PT ;  /* 0x0000750090007a0c */ /* 0x000ff60003fa6270 */
[----:B------:R-:W1:Y:S01]  /*9310*/  @!P0 LDS.128 R20, [R223+0x4080] ;  /* 0x00408000df148984 */ /* 0x000e620000000c00 */
[CC--:B------:R-:W-:Y:S04]  /*9320*/  @!P0 LEA R8, P4, R140.reuse, R2.reuse, 0x1 ;  /* 0x000000028c088211 */ /* 0x0c0fe800078808ff */
        /* <DEDUP_REMOVED lines=17> */
.L_x_5584:
[----:B-123--:R-:W-:Y:S05]  /*9440*/  BSYNC B0 ;  /* 0x0000000000007941 */ /* 0x00efea0003800000 */
.L_x_5583:
[----:B------:R1:W2:Y:S01]  /*9450*/  SHFL.IDX PT, R3, R5, 0x1, 0x181f ;  /* 0x00381f0005037f89 */ /* 0x0002a200000e0000 */
[----:B------:R-:W-:Y:S03]  /*9460*/  BSSY B0, `(.L_x_5585) ;  /* 0x0000018000007945 */ /* 0x000fe60003800000 */
[----:B------:R1:W3:Y:S01]  /*9470*/  SHFL.IDX PT, R2, R6, 0x1, 0x181f ;  /* 0x00381f0006027f89 */ /* 0x0002e200000e0000 */
        /* <DEDUP_REMOVED lines=22> */
.L_x_5586:
[----:B------:R-:W-:Y:S05]  /*95e0*/  BSYNC B0 ;  /* 0x0000000000007941 */ /* 0x000fea0003800000 */
.L_x_5585:
[----:B------:R-:W-:Y:S01]  /*95f0*/  ISETP.GT.AND P4, PT, R37, R101, PT ;  /* 0x000000652500720c */ /* 0x000fe20003f84270 */
[----:B------:R-:W-:Y:S01]  /*9600*/  @!UPT UIADD3 URZ, URZ, URZ, URZ ;  /* 0x0000003f3f3ff290 */ /* 0x000fe2000fffe03f */
[----:B------:R-:W-:Y:S11]  /*9610*/  BSSY B0, `(.L_x_5587) ;  /* 0x000002a000007945 */ /* 0x000ff60003800000 */
[----:B------:R-:W-:-:S05]  /*9620*/  @!P4 BRA `(.L_x_5588) ;  /* 0x000002800000c947 */ /* 0x000fca0003800000 */
[----:B-1----:R-:W-:Y:S01]  /*9630*/  IADD3 R5, R37, -0x1, RZ ;  /* 0xffffffff25057810 */ /* 0x002fe20007ffe0ff */
[----:B--23--:R-:W-:Y:S01]  /*9640*/  IMAD.MOV.U32 R2, RZ, RZ, R106 ;  /* 0x000000ffff027224 */ /* 0x00cfe200078e006a */
[----:B------:R-:W-:Y:S01]  /*9650*/  P2R R11, PR, RZ, 0x4 ;  /* 0x00000004ff0b7803 */ /* 0x000fe20000000000 */
[----:B------:R-:W-:Y:S01]  /*9660*/  IMAD.MOV.U32 R3, RZ, RZ, R105 ;  /* 0x000000ffff037224 */ /* 0x000fe200078e0069 */
        /* <DEDUP_REMOVED lines=36> */
.L_x_5588:
[----:B------:R-:W-:Y:S05]  /*98b0*/  BSYNC B0 ;  /* 0x0000000000007941 */ /* 0x000fea0003800000 */
.L_x_5587:
        /* <DEDUP_REMOVED lines=9> */
[----:B--23--:R-:W-:-:S04]  /*9950*/  SHF.R.U32.HI R2, RZ, 0x1f, R0 ;  /* 0x0000001fff027819 */ /* 0x00cfc80000011600 */
[----:B------:R-:W-:Y:S02]  /*9960*/  LEA.HI.SX32 R21, R0, R2, 0x1d ;  /* 0x0000000200157211 */ /* 0x000fe400078feaff */
.L_x_5548:
[----:B-1----:R-:W2:Y:S04]  /*9970*/  LDL R14, [R1+0xa0] ;  /* 0x0000a000010e7983 */ /* 0x002ea80000100800 */
[----:B------:R-:W3:Y:S04]  /*9980*/  LDL.LU R3, [R1+0x15c] ;  /* 0x00015c0001037983 */ /* 0x000ee80000300800 */
        /* <DEDUP_REMOVED lines=26> */
.L_x_5592:
[----:B------:R-:W-:-:S13]  /*9b30*/  ISETP.NE.AND P0, PT, R4, 0x1, PT ;  /* 0x000000010400780c */ /* 0x000fda0003f05270 */
[----:B------:R-:W-:-:S05]  /*9b40*/  @P0 IMAD.HI.U32 R3, R0, c[0x0][0x330], RZ ;  /* 0x0000cc0000030a27 */ /* 0x000fca00078e00ff */
[----:B------:R-:W-:Y:S02]  /*9b50*/  @P0 SHF.R.U32.HI R0, RZ, c[0x0][0x334], R3 ;  /* 0x0000cd00ff000a19 */ /* 0x000fe40000011603 */
.L_x_5593:
[----:B------:R-:W-:Y:S05]  /*9b60*/  BSYNC B0 ;  /* 0x0000000000007941 */ /* 0x000fea0003800000 */
.L_x_5591:
[----:B------:R-:W-:-:S05]  /*9b70*/  IMAD R0, R0, R4, c[0x0][0x32c] ;  /* 0x0000cb0000007624 */ /* 0x000fca00078e0204 */
[----:B------:R-:W-:-:S04]  /*9b80*/  IMNMX R2, R2, R0, PT ;  /* 0x0000000002027217 */ /* 0x000fc80003800200 */
.L_x_5590:
        /* <DEDUP_REMOVED lines=20> */
.L_x_5596:
[----:B------:R-:W-:-:S13]  /*9cd0*/  ISETP.NE.AND P0, PT, R4, 0x1, PT ;  /* 0x000000010400780c */ /* 0x000fda0003f05270 */
[----:B------:R-:W-:-:S05]  /*9ce0*/  @P0 IMAD.HI.U32 R3, R0, c[0x0][0x330], RZ ;  /* 0x0000cc0000030a27 */ /* 0x000fca00078e00ff */
[----:B------:R-:W-:Y:S02]  /*9cf0*/  @P0 SHF.R.U32.HI R0, RZ, c[0x0][0x334], R3 ;  /* 0x0000cd00ff000a19 */ /* 0x000fe40000011603 */
.L_x_5597:
[----:B------:R-:W-:Y:S05]  /*9d00*/  BSYNC B0 ;  /* 0x0000000000007941 */ /* 0x000fea0003800000 */
.L_x_5595:
[----:B------:R-:W-:-:S05]  /*9d10*/  IMAD R0, R0, c[0x0][0x32c], RZ ;  /* 0x0000cb0000007a24 */ /* 0x000fca00078e02ff */
[----:B------:R-:W-:-:S05]  /*9d20*/  IMNMX R2, R2, R0, !PT ;  /* 0x0000000002027217 */ /* 0x000fca0007800200 */
.L_x_5594:
        /* <DEDUP_REMOVED lines=40> */
.L_x_5599:
[----:B------:R-:W-:Y:S05]  /*9fb0*/  BSYNC B0 ;  /* 0x0000000000007941 */ /* 0x000fea0003800000 */
.L_x_5598:
        /* <DEDUP_REMOVED lines=139> */
.L_x_5773:
[----:B------:R-:W-:Y:S05]  /*a870*/  BRA.DIV ~URZ, `(.L_x_5602) ;  /* 0x000150327f007947 */ /* 0x000fea000b800000 */
[----:B------:R3:W4:Y:S02]  /*a880*/  SHFL.IDX PT, R0, R17, RZ, 0x181f ;  /* 0x00181fff11007589 */ /* 0x00072400000e0000 */
.L_x_5774:
        /* <DEDUP_REMOVED lines=20> */
.L_x_5604:
[----:B------:R-:W-:Y:S05]  /*a9d0*/  BSYNC B0 ;  /* 0x0000000000007941 */ /* 0x000fea0003800000 */
.L_x_5603:
[----:B------:R-:W-:Y:S05]  /*a9e0*/  BRA.DIV ~URZ, `(.L_x_5605) ;  /* 0x00014f327f007947 */ /* 0x000fea000b800000 */
[----:B--2---:R2:W1:Y:S04]  /*a9f0*/  SHFL.IDX PT, R4, R13, 0x1, 0x181f ;  /* 0x00381f000d047f89 */ /* 0x00446800000e0000 */
[----:B----4-:R2:W4:Y:S02]  /*aa00*/  SHFL.IDX PT, R0, R17, 0x1, 0x181f ;  /* 0x00381f0011007f89 */ /* 0x01052400000e0000 */
.L_x_5775:
        /* <DEDUP_REMOVED lines=20> */
.L_x_5607:
[----:B------:R-:W-:Y:S05]  /*ab50*/  BSYNC B0 ;  /* 0x0000000000007941 */ /* 0x000fea0003800000 */
.L_x_5606:
[----:B------:R-:W-:Y:S05]  /*ab60*/  BRA.DIV ~URZ, `(.L_x_5608) ;  /* 0x00014e827f007947 */ /* 0x000fea000b800000 */
[----:B-1----:R1:W2:Y:S02]  /*ab70*/  SHFL.IDX PT, R4, R13, 0x2, 0x181f ;  /* 0x00581f000d047f89 */ /* 0x0022a400000e0000 */
.L_x_5776:
[----:B------:R-:W-:Y:S05]  /*ab80*/  BRA.DIV ~URZ, `(.L_x_5609) ;  /* 0x00014ed27f007947 */ /* 0x000fea000b800000 */
[----:B----4-:R4:W1:Y:S02]  /*ab90*/  SHFL.IDX PT, R0, R17, 0x2, 0x181f ;  /* 0x00581f0011007f89 */ /* 0x01086400000e0000 */
.L_x_5777:
        /* <DEDUP_REMOVED lines=20> */
.L_x_5611:
[----:B------:R-:W-:Y:S05]  /*ace0*/  BSYNC B0 ;  /* 0x0000000000007941 */ /* 0x000fea0003800000 */
.L_x_5610:
[----:B------:R-:W-:Y:S05]  /*acf0*/  BRA.DIV ~URZ, `(.L_x_5612) ;  /* 0x00014dd27f007947 */ /* 0x000fea000b800000 */
[----:B--2---:R2:W3:Y:S04]  /*ad00*/  SHFL.IDX PT, R4, R13, 0x3, 0x181f ;  /* 0x00781f000d047f89 */ /* 0x0044e800000e0000 */
[----:B-1----:R2:W1:Y:S02]  /*ad10*/  SHFL.IDX PT, R0, R17, 0x3, 0x181f ;  /* 0x00781f0011007f89 */ /* 0x00246400000e0000 */
.L_x_5778:
        /* <DEDUP_REMOVED lines=165> */
[----:B--2---:R-:W-:Y:S05]  /*b770*/  CALL.REL.NOINC `($_ZN7cutlass13device_kernelIN5flash19enable_sm80_to_sm89INS1_16FlashAttnFwdSm80INS1_25CollectiveMainloopFwdSm80ILi8ELi1ELb0EN4cute5tupleIJNS5_1CILi128EEENS7_ILi48EEENS7_ILi256EEEEEELi256ENS_10bfloat16_tEfNS_4arch4Sm80ELb0ELb1ELb0ELb1ELb1ELb1ELb1ELb1EEENS1_21CollectiveEpilogueFwdINS6_IJS8_SA_S9_EEENS6_IJNS7_ILi1EEESI_SI_EEESC_SE_Li256ELb1ELb1ELb1ELb0EEENS1_36VarlenDynamicPersistentTileSchedulerILi128ELi48ELi256ELi256ELb1ELb1ELb0ELb1ELb0ELb1EEEEEEEEEvNT_6ParamsE$_ZZN5flash25CollectiveMainloopFwdSm80ILi8ELi1ELb0EN4cute5tupleIJNS1_1CILi128EEENS3_ILi48EEENS3_ILi256EEEEEELi256EN7cutlass10bfloat16_tEfNS8_4arch4Sm80ELb0ELb1ELb0ELb1ELb1ELb1ELb1ELb1EE3mmaINS_16FlashAttnFwdSm80ISC_NS_21CollectiveEpilogueFwdINS2_IJS4_S6_S5_EEENS2_IJNS3_ILi1EEESH_SH_EEES9_SB_Li256ELb1ELb1ELb1ELb0EEENS_36VarlenDynamicPersistentTileSchedulerILi128ELi48ELi256ELi256ELb1ELb1ELb0ELb1ELb0ELb1EEEE13SharedStorageENS1_6TensorINS1_11ArrayEngineIfLm128EEENS1_6LayoutINS2_IJNS2_IJNS3_ILi2EEESS_EEESH_NS3_ILi32EEEEEENS2_IJNS2_IJSH_SS_EEENS3_ILi0EEENS3_ILi4EEEEEEEEEENS_7SoftmaxILi2ELi0EEEEEbRKNSC_6ParamsERT0_RT1_iRKNS_16SeqlenInfoQKNewKILb1ELb1EEENS2_IJiiiiEEERT_ENKUlvE_clEv) ;  /* 0x0001686000007944 */ /* 0x004fea0003c00000 */
[----:B------:R-:W-:Y:S05]  /*b780*/  BSYNC B2 ;  /* 0x0000000000027941 */ /* 0x000fea0003800000 */
.L_x_5613:
[----:B------:R2:W5:Y:S01]  /*b790*/  LDL R76, [R1] ;  /* 0x00000000014c7983 */ /* 0x0005620000100800 */
[----:B------:R-:W-:-:S04]  /*b7a0*/  DEPBAR.LE SB0, 0x0 ;  /* 0x000080000000791a */ /* 0x000fc80000000000 */
[----:B------:R2:W5:Y:S01]  /*b7b0*/  LDL R240, [R1+0x10] ;  /* 0x0000100001f07983 */ /* 0x0005620000100800 */
[----:B------:R-:W-:Y:S01]  /*b7c0*/  WARPSYNC 0xffffffff ;  /* 0xffffffff00007948 */ /* 0x000fe20003800000 */
[----:B------:R-:W-:Y:S02]  /*b7d0*/  IMAD R0, R127, c[0x0][0x208], RZ ;  /* 0x000082007f007a24 */ /* 0x000fe400078e02ff */
[----:B------:R-:W-:Y:S01]  /*b7e0*/  BAR.SYNC.DEFER_BLOCKING 0x0 ;  /* 0x0000000000007b1d */ /* 0x000fe20000010000 */
[----:B------:R-:W-:-:S04]  /*b7f0*/  IMAD.WIDE.U32 R14, R252, c[0x0][0x210], RZ ;  /* 0x00008400fc0e7a25 */ /* 0x000fc800078e00ff */
        /* <DEDUP_REMOVED lines=9> */
[----:B-1----:R2:W1:Y:S03]  /*b890*/  LDSM.16.M88.4 R8, [R197] ;  /* 0x00000000c508783b */ /* 0x0024660000000200 */
[----:B------:R-:W-:Y:S01]  /*b8a0*/  LEA R6, P0, R0, c[0x0][0x1f8], 0x1 ;  /* 0x00007e0000067a11 */ /* 0x000fe200078008ff */
[----:B------:R2:W3:Y:S01]  /*b8b0*/  LDSM.16.M88.4 R28, [R192] ;  /* 0x00000000c01c783b */ /* 0x0004e20000000200 */
[----:B------:R-:W-:-:S03]  /*b8c0*/  IADD3.X R2, R252, R3, R4, P1, !PT ;  /* 0x00000003fc027210 */ /* 0x000fc60000ffe404 */
[----:B----45:R2:W4:Y:S01]  /*b8d0*/  LDSM.16.M88.4 R36, [R192+0x800] ;  /* 0x00080000c024783b */ /* 0x0305220000000200 */
        /* <DEDUP_REMOVED lines=9> */
.L_x_5779:
        /* <DEDUP_REMOVED lines=32> */
.L_x_5780:
        /* <DEDUP_REMOVED lines=20> */
.L_x_5616:
[----:B--2---:R-:W-:Y:S05]  /*bcb0*/  BSYNC B0 ;  /* 0x0000000000007941 */ /* 0x004fea0003800000 */
.L_x_5615:
[----:B------:R-:W-:Y:S01]  /*bcc0*/  IMAD.MOV.U32 R0, RZ, RZ, 0x40 ;  /* 0x00000040ff007424 */ /* 0x000fe200078e00ff */
[----:B------:R-:W-:Y:S01]  /*bcd0*/  LOP3.LUT P0, RZ, R146, 0x4, RZ, 0xc0, !PT ;  /* 0x0000000492ff7812 */ /* 0x000fe2000780c0ff */
[----:B------:R-:W0:Y:S01]  /*bce0*/  LDGDEPBAR ;  /* 0x00000000000079af */ /* 0x000e220000000000 */
[----:B------:R-:W-:Y:S01]  /*bcf0*/  WARPSYNC 0xffffffff ;  /* 0xffffffff00007948 */ /* 0x000fe20003800000 */
[C---:B-1-3--:R-:W-:Y:S01]  /*bd00*/  HMMA.16816.F32.BF16 R32, R8.reuse, R28, RZ ;  /* 0x0000001c0820723c */ /* 0x04afe200000418ff */
[----:B------:R-:W-:Y:S01]  /*bd10*/  SEL R0, R0, 0xffffffc0, !P0 ;  /* 0xffffffc000007807 */ /* 0x000fe20004000000 */
[----:B------:R-:W-:Y:S01]  /*bd20*/  BSSY B1, `(.L_x_5618) ;  /* 0x0000107000017945 */ /* 0x000fe20003800000 */
[----:B------:R-:W-:Y:S02]  /*bd30*/  ISETP.GT.AND P0, PT, R129, R247, PT ;  /* 0x000000f78100720c */ /* 0x000fe40003f04270 */
[C---:B------:R-:W-:Y:S01]  /*bd40*/  IADD3 R210, R201.reuse, 0x4800, RZ ;  /* 0x00004800c9d27810 */ /* 0x040fe20007ffe0ff */
[--C-:B------:R-:W-:Y:S01]  /*bd50*/  IMAD.IADD R147, R192, 0x1, R0.reuse ;  /* 0x00000001c0937824 */ /* 0x100fe200078e0200 */
[C---:B------:R-:W-:Y:S01]  /*bd60*/  IADD3 R209, R201.reuse, 0x5800, RZ ;  /* 0x00005800c9d17810 */ /* 0x040fe20007ffe0ff */
[----:B------:R-:W-:Y:S01]  /*bd70*/  HMMA.16816.F32.BF16 R28, R8, R30, RZ ;  /* 0x0000001e081c723c */ /* 0x000fe200000418ff */
[C---:B------:R-:W-:Y:S01]  /*bd80*/  IMAD.IADD R15, R201.reuse, 0x1, R0 ;  /* 0x00000001c90f7824 */ /* 0x040fe200078e0200 */
[C---:B------:R-:W-:Y:S01]  /*bd90*/  IADD3 R208, R201.reuse, 0x5000, RZ ;  /* 0x00005000c9d07810 */ /* 0x040fe20007ffe0ff */
[----:B------:R-:W-:Y:S01]  /*bda0*/  LDSM.16.M88.4 R52, [R147] ;  /* 0x000000009334783b */ /* 0x000fe20000000200 */
[----:B------:R-:W-:-:S02]  /*bdb0*/  IADD3 R207, R201, 0x3000, RZ ;  /* 0x00003000c9cf7810 */ /* 0x000fc40007ffe0ff */
[C---:B------:R-:W-:Y:S01]  /*bdc0*/  IADD3 R206, R201.reuse, 0x4000, RZ ;  /* 0x00004000c9ce7810 */ /* 0x040fe20007ffe0ff */
[----:B------:R-:W-:Y:S01]  /*bdd0*/  LDSM.16.M88.4 R60, [R147+0x800] ;  /* 0x00080000933c783b */ /* 0x000fe20000000200 */
[C---:B------:R-:W-:Y:S01]  /*bde0*/  HMMA.16816.F32.BF16 R24, R8.reuse, R36, RZ ;  /* 0x000000240818723c */ /* 0x040fe200000418ff */
[C---:B------:R-:W-:Y:S02]  /*bdf0*/  IADD3 R205, R201.reuse, 0x3800, RZ ;  /* 0x00003800c9cd7810 */ /* 0x040fe40007ffe0ff */
[----:B------:R-:W-:Y:S01]  /*be00*/  LDSM.16.M88.4 R68, [R147+0x1000] ;  /* 0x001000009344783b */ /* 0x000fe20000000200 */
[C---:B------:R-:W-:Y:S02]  /*be10*/  IADD3 R204, R201.reuse, 0x1800, RZ ;  /* 0x00001800c9cc7810 */ /* 0x040fe40007ffe0ff */
[C---:B------:R-:W-:Y:S01]  /*be20*/  IADD3 R203, R201.reuse, 0x2800, RZ ;  /* 0x00002800c9cb7810 */ /* 0x040fe20007ffe0ff */
[----:B------:R-:W-:Y:S01]  /*be30*/  LDSM.16.M88.4 R72, [R15+0x1000] ;  /* 0x001000000f48783b */ /* 0x000fe20000000200 */
[----:B------:R-:W-:Y:S01]  /*be40*/  HMMA.16816.F32.BF16 R20, R8, R38, RZ ;  /* 0x000000260814723c */ /* 0x000fe200000418ff */
[----:B------:R-:W-:-:S07]  /*be50*/  IADD3 R202, R201, 0x2000, RZ ;  /* 0x00002000c9ca7810 */ /* 0x000fce0007ffe0ff */
[C---:B------:R-:W-:Y:S08]  /*be60*/  HMMA.16816.F32.BF16 R36, R8.reuse, R44, RZ ;  /* 0x0000002c0824723c */ /* 0x040ff000000418ff */
[----:B------:R-:W-:Y:S01]  /*be70*/  HMMA.16816.F32.BF16 R44, R8, R46, RZ ;  /* 0x0000002e082c723c */ /* 0x000fe200000418ff */
[----:B------:R-:W1:Y:S07]  /*be80*/  LDSM.16.M88.4 R8, [R200] ;  /* 0x00000000c808783b */ /* 0x000e6e0000000200 */
[C---:B------:R-:W-:Y:S08]  /*be90*/  HMMA.16816.F32.BF16 R48, R16.reuse, R40, R32 ;  /* 0x000000281030723c */ /* 0x040ff00000041820 */
        /* <DEDUP_REMOVED lines=18> */
[----:B------:R-:W5:Y:S03]  /*bfc0*/  LDSM.16.M88.4 R68, [R192+0x2800] ;  /* 0x00280000c044783b */ /* 0x000f660000000200 */
        /* <DEDUP_REMOVED lines=17> */
[C---:B-----5:R-:W-:Y:S08]  /*c0e0*/  HMMA.16816.F32.BF16 R24, R8.reuse, R68, R24 ;  /* 0x000000440818723c */ /* 0x060ff00000041818 */
[----:B------:R-:W-:Y:S01]  /*c0f0*/  HMMA.16816.F32.BF16 R20, R8, R70, R20 ;  /* 0x000000460814723c */ /* 0x000fe20000041814 */
[----:B------:R-:W1:Y:S04]  /*c100*/  LDSM.16.M88.4 R8, [R200+0x4000] ;  /* 0x00400000c808783b */ /* 0x000e680000000200 */
[----:B------:R-:W5:Y:S03]  /*c110*/  LDSM.16.M88.4 R68, [R147+0x2800] ;  /* 0x002800009344783b */ /* 0x000f660000000200 */
        /* <DEDUP_REMOVED lines=48> */
[----:B------:R-:W5:Y:S03]  /*c420*/  LDSM.16.M88.4 R68, [R15+0x4000] ;  /* 0x004000000f44783b */ /* 0x000f660000000200 */
[C---:B-1----:R-:W-:Y:S08]  /*c430*/  HMMA.16816.F32.BF16 R40, R8.reuse, R44, R40 ;  /* 0x0000002c0828723c */ /* 0x042ff00000041828 */
[C---:B------:R-:W-:Y:S01]  /*c440*/  HMMA.16816.F32.BF16 R36, R8.reuse, R46, R36 ;  /* 0x0000002e0824723c */ /* 0x040fe20000041824 */
[----:B------:R-:W-:Y:S07]  /*c450*/  LDSM.16.M88.4 R44, [R201+0x4800] ;  /* 0x00480000c92c783b */ /* 0x000fee0000000200 */
[C---:B---3--:R-:W-:Y:S08]  /*c460*/  HMMA.16816.F32.BF16 R32, R8.reuse, R56, R32 ;  /* 0x000000380820723c */ /* 0x048ff00000041820 */
        /* <DEDUP_REMOVED lines=12> */
[C---:B-----5:R-:W-:Y:S08]  /*c530*/  HMMA.16816.F32.BF16 R24, R16.reuse, R68, R24 ;  /* 0x000000441018723c */ /* 0x060ff00000041818 */
[----:B------:R-:W-:Y:S01]  /*c540*/  HMMA.16816.F32.BF16 R16, R16, R70, R20 ;  /* 0x000000461010723c */ /* 0x000fe20000041814 */
[----:B------:R-:W2:Y:S04]  /*c550*/  LDSM.16.M88.4 R20, [R198+0xc000] ;  /* 0x00c00000c614783b */ /* 0x000ea80000000200 */
[----:B------:R-:W5:Y:S03]  /*c560*/  LDSM.16.M88.4 R68, [R201+0x5800] ;  /* 0x00580000c944783b */ /* 0x000f660000000200 */
        /* <DEDUP_REMOVED lines=18> */
[----:B------:R-:W2:Y:S01]  /*c690*/  LDSM.16.M88.4 R8, [R199+0xc000] ;  /* 0x00c00000c708783b */ /* 0x000ea20000000200 */
[----:B------:R-:W-:-:S06]  /*c6a0*/  DEPBAR.LE SB0, 0x0 ;  /* 0x000080000000791a */ /* 0x000fcc0000000000 */
[C---:B-1----:R-:W-:Y:S08]  /*c6b0*/  HMMA.16816.F32.BF16 R40, R16.reuse, R56, R40 ;  /* 0x000000381028723c */ /* 0x042ff00000041828 */
[C---:B------:R-:W-:Y:S08]  /*c6c0*/  HMMA.16816.F32.BF16 R36, R16.reuse, R58, R36 ;  /* 0x0000003a1024723c */ /* 0x040ff00000041824 */
[C---:B------:R-:W-:Y:S08]  /*c6d0*/  HMMA.16816.F32.BF16 R32, R16.reuse, R60, R32 ;  /* 0x0000003c1020723c */ /* 0x040ff00000041820 */
[C---:B------:R-:W-:Y:S08]  /*c6e0*/  HMMA.16816.F32.BF16 R28, R16.reuse, R62, R28 ;  /* 0x0000003e101c723c */ /* 0x040ff0000004181c */
[C---:B---3--:R-:W-:Y:S08]  /*c6f0*/  HMMA.16816.F32.BF16 R24, R16.reuse, R64, R24 ;  /* 0x000000401018723c */ /* 0x048ff00000041818 */
        /* <DEDUP_REMOVED lines=10> */
[----:B------:R-:W2:Y:S04]  /*c7a0*/  LDL R2, [R1+0x84] ;  /* 0x0000840001027983 */ /* 0x000ea80000100800 */
[----:B------:R-:W3:Y:S04]  /*c7b0*/  LDL.64 R80, [R1+0x90] ;  /* 0x0000900001507983 */ /* 0x000ee80000100a00 */
[----:B------:R-:W5:Y:S01]  /*c7c0*/  LDL R4, [R1+0x9c] ;  /* 0x00009c0001047983 */ /* 0x000f620000100800 */
[----:B------:R-:W-:-:S02]  /*c7d0*/  IMAD.MOV.U32 R0, RZ, RZ, 0x1 ;  /* 0x00000001ff007424 */ /* 0x000fc400078e00ff */
[----:B------:R-:W-:Y:S01]  /*c7e0*/  IMAD.IADD R3, R251, 0x1, R241 ;  /* 0x00000001fb037824 */ /* 0x000fe200078e02f1 */
[----:B----4-:R-:W4:Y:S02]  /*c7f0*/  LDL.64 R78, [R1+0x88] ;  /* 0x00008800014e7983 */ /* 0x010f240000100a00 */
        /* <DEDUP_REMOVED lines=9> */
[----:B---3--:R-:W-:-:S04]  /*c890*/  @!P1 IADD3 R3, P0, R0, R80, RZ ;  /* 0x0000005000039210 */ /* 0x008fc80007f1e0ff */
        /* <DEDUP_REMOVED lines=16> */
[----:B----4-:R-:W-:-:S04]  /*c9a0*/  IADD3 R0, P0, R78, R2, RZ ;  /* 0x000000024e007210 */ /* 0x010fc80007f1e0ff */
[----:B------:R-:W-:Y:S02]  /*c9b0*/  IADD3.X R2, R6, R3, R4, P0, !PT ;  /* 0x0000000306027210 */ /* 0x000fe400007fe404 */
[----:B------:R-:W-:-:S04]  /*c9c0*/  LEA R13, P0, R0, c[0x0][0x1c8], 0x1 ;  /* 0x00007200000d7a11 */ /* 0x000fc800078008ff */
[----:B------:R-:W-:Y:S02]  /*c9d0*/  LEA.HI.X R6, R0, c[0x0][0x1cc], R2, 0x1, P0 ;  /* 0x0000730000067a11 */ /* 0x000fe400000f0c02 */
[----:B------:R-:W-:Y:S01]  /*c9e0*/  ISETP.GE.AND P0, PT, R14, 0x1, PT ;  /* 0x000000010e00780c */ /* 0x000fe20003f06270 */
[----:B------:R-:W-:Y:S10]  /*c9f0*/  BRA.DIV ~URZ, `(.L_x_5620) ;  /* 0x000132e27f007947 */ /* 0x000ff4000b800000 */
[----:B------:R1:W2:Y:S02]  /*ca00*/  SHFL.IDX PT, R4, R6, RZ, 0x181f ;  /* 0x00181fff06047589 */ /* 0x0002a400000e0000 */
.L_x_5781:
[----:B------:R-:W-:Y:S05]  /*ca10*/  BRA.DIV ~URZ, `(.L_x_5621) ;  /* 0x000133327f007947 */ /* 0x000fea000b800000 */
[----:B------:R3:W4:Y:S02]  /*ca20*/  SHFL.IDX PT, R0, R13, RZ, 0x181f ;  /* 0x00181fff0d007589 */ /* 0x00072400000e0000 */
.L_x_5782:
[----:B------:R-:W-:Y:S01]  /*ca30*/  BSSY B0, `(.L_x_5622) ;  /* 0x0000019000007945 */ /* 0x000fe20003800000 */
[----:B------:R-:W-:Y:S05]  /*ca40*/  @!P0 BRA `(.L_x_5623) ;  /* 0x0000017000008947 */ /* 0x000fea0003800000 */
[----:B------:R-:W-:Y:S02]  /*ca50*/  SHF.R.S32.HI R2, RZ, 0x1f, R215 ;  /* 0x0000001fff027819 */ /* 0x000fe400000114d7 */
[C---:B----4-:R-:W-:Y:S02]  /*ca60*/  LEA R16, P0, R215.reuse, R0, 0x1 ;  /* 0x00000000d7107211 */ /* 0x050fe400078008ff */
[C---:B------:R-:W-:Y:S02]  /*ca70*/  IADD3 R20, R215.reuse, 0x40, RZ ;  /* 0x00000040d7147810 */ /* 0x040fe40007ffe0ff */
[----:B--2---:R-:W-:-:S02]  /*ca80*/  LEA.HI.X R17, R215, R4, R2, 0x1, P0 ;  /* 0x00000004d7117211 */ /* 0x004fc400000f0c02 */
[C---:B------:R-:W-:Y:S02]  /*ca90*/  LEA R10, P0, R232.reuse, R0, 0x1 ;  /* 0x00000000e80a7211 */ /* 0x040fe400078008ff */
[C---:B------:R-:W-:Y:S02]  /*caa0*/  IADD3 R19, R215.reuse, 0x80, RZ ;  /* 0x00000080d7137810 */ /* 0x040fe40007ffe0ff */
[C---:B------:R-:W-:Y:S02]  /*cab0*/  IADD3 R18, R215.reuse, 0xc0, RZ ;  /* 0x000000c0d7127810 */ /* 0x040fe40007ffe0ff */
[----:B------:R-:W-:Y:S02]  /*cac0*/  ISETP.GE.AND P4, PT, R215, c[0x0][0x1d4], PT ;  /* 0x00007500d7007a0c */ /* 0x000fe40003f86270 */
[----:B------:R-:W-:Y:S02]  /*cad0*/  LEA.HI.X R11, R232, R4, R244, 0x1, P0 ;  /* 0x00000004e80b7211 */ /* 0x000fe400000f0cf4 */
[----:B------:R-:W-:-:S02]  /*cae0*/  ISETP.GE.AND P3, PT, R20, c[0x0][0x1d4], PT ;  /* 0x0000750014007a0c */ /* 0x000fc40003f66270 */
[----:B------:R-:W-:Y:S02]  /*caf0*/  LEA R8, P0, R231, R0, 0x1 ;  /* 0x00000000e7087211 */ /* 0x000fe400078008ff */
        /* <DEDUP_REMOVED lines=12> */
.L_x_5623:
[----:B------:R-:W-:Y:S05]  /*cbc0*/  BSYNC B0 ;  /* 0x0000000000007941 */ /* 0x000fea0003800000 */
.L_x_5622:
[----:B------:R-:W-:Y:S05]  /*cbd0*/  BRA.DIV ~URZ, `(.L_x_5624) ;  /* 0x000131e27f007947 */ /* 0x000fea000b800000 */
[----:B--2---:R2:W1:Y:S04]  /*cbe0*/  SHFL.IDX PT, R4, R6, 0x1, 0x181f ;  /* 0x00381f0006047f89 */ /* 0x00446800000e0000 */
[----:B----4-:R2:W4:Y:S02]  /*cbf0*/  SHFL.IDX PT, R0, R13, 0x1, 0x181f ;  /* 0x00381f000d007f89 */ /* 0x01052400000e0000 */
.L_x_5783:
[----:B------:R-:W-:-:S13]  /*cc00*/  ISETP.GE.AND P0, PT, R14, 0x21, PT ;  /* 0x000000210e00780c */ /* 0x000fda0003f06270 */
[----:B------:R-:W-:Y:S05]  /*cc10*/  @!P0 BRA `(.L_x_5619) ;  /* 0x0000017000008947 */ /* 0x000fea0003800000 */
[----:B------:R-:W-:Y:S02]  /*cc20*/  SHF.R.S32.HI R2, RZ, 0x1f, R215 ;  /* 0x0000001fff027819 */ /* 0x000fe400000114d7 */
[C---:B----4-:R-:W-:Y:S02]  /*cc30*/  LEA R16, P0, R215.reuse, R0, 0x1 ;  /* 0x00000000d7107211 */ /* 0x050fe400078008ff */
[C---:B------:R-:W-:Y:S02]  /*cc40*/  IADD3 R18, R215.reuse, 0x40, RZ ;  /* 0x00000040d7127810 */ /* 0x040fe40007ffe0ff */
[C---:B-1----:R-:W-:Y:S02]  /*cc50*/  LEA.HI.X R17, R215.reuse, R4, R2, 0x1, P0 ;  /* 0x00000004d7117211 */ /* 0x042fe400000f0c02 */
[----:B------:R-:W-:Y:S02]  /*cc60*/  LEA R10, P0, R232, R0, 0x1 ;  /* 0x00000000e80a7211 */ /* 0x000fe400078008ff */
[----:B--23--:R-:W-:-:S02]  /*cc70*/  IADD3 R13, R215, 0x80, RZ ;  /* 0x00000080d70d7810 */ /* 0x00cfc40007ffe0ff */
        /* <DEDUP_REMOVED lines=17> */
.L_x_5619:
[----:B------:R-:W-:Y:S05]  /*cd90*/  BSYNC B1 ;  /* 0x0000000000017941 */ /* 0x000fea0003800000 */
.L_x_5618:
[----:B-1----:R-:W5:Y:S01]  /*cda0*/  LDL R10, [R1+0x4] ;  /* 0x00000400010a7983 */ /* 0x002f620000100800 */
[----:B----4-:R-:W-:Y:S01]  /*cdb0*/  SHF.R.S32.HI R0, RZ, 0x1f, R76 ;  /* 0x0000001fff007819 */ /* 0x010fe2000001144c */
[----:B------:R-:W-:Y:S01]  /*cdc0*/  IMAD.MOV.U32 R9, RZ, RZ, 0x1 ;  /* 0x00000001ff097424 */ /* 0x000fe200078e00ff */
[----:B------:R-:W-:Y:S01]  /*cdd0*/  ULDC UR4, c[0x0][0x324] ;  /* 0x0000c90000047ab9 */ /* 0x000fe20000000800 */
[----:B------:R-:W0:Y:S01]  /*cde0*/  LDGDEPBAR ;  /* 0x00000000000079af */ /* 0x000e220000000000 */
[CC--:B------:R-:W-:Y:S01]  /*cdf0*/  LEA.HI R2, R0.reuse, R76.reuse, RZ, 0x5 ;  /* 0x0000004c00027211 */ /* 0x0c0fe200078f28ff */
[----:B------:R-:W-:Y:S01]  /*ce00*/  ULOP3.LUT UR4, URZ, UR4, URZ, 0x33, !UPT ;  /* 0x000000043f047292 */ /* 0x000fe2000f8e333f */
[----:B------:R-:W-:-:S02]  /*ce10*/  LEA.HI R0, R0, R76, RZ, 0x2 ;  /* 0x0000004c00007211 */ /* 0x000fc400078f10ff */
[----:B--2---:R-:W-:Y:S02]  /*ce20*/  LOP3.LUT R6, R2, 0xffffffe0, RZ, 0xc0, !PT ;  /* 0xffffffe002067812 */ /* 0x004fe400078ec0ff */
[----:B------:R-:W-:Y:S02]  /*ce30*/  LOP3.LUT R3, R0, 0xfffffffc, RZ, 0xc0, !PT ;  /* 0xfffffffc00037812 */ /* 0x000fe400078ec0ff */
[----:B------:R-:W-:Y:S01]  /*ce40*/  SHF.R.S32.HI R4, RZ, 0x5, R2 ;  /* 0x00000005ff047819 */ /* 0x000fe20000011402 */
[C---:B------:R-:W-:Y:S01]  /*ce50*/  IMAD.IADD R0, R76.reuse, 0x1, -R6 ;  /* 0x000000014c007824 */ /* 0x040fe200078e0a06 */
[----:B------:R-:W-:Y:S01]  /*ce60*/  SHF.R.S32.HI R6, RZ, 0x1f, R2 ;  /* 0x0000001fff067819 */ /* 0x000fe20000011402 */
[----:B------:R-:W-:Y:S01]  /*ce70*/  IMAD.IADD R2, R76, 0x1, -R3 ;  /* 0x000000014c027824 */ /* 0x000fe200078e0a03 */
[----:B------:R-:W-:Y:S02]  /*ce80*/  ISETP.NE.AND P0, PT, R9, c[0x0][0x2c4], PT ;  /* 0x0000b10009007a0c */ /* 0x000fe40003f05270 */
[----:B------:R-:W-:-:S02]  /*ce90*/  LEA.HI R8, R6, R4, RZ, 0x3 ;  /* 0x0000000406087211 */ /* 0x000fc400078f18ff */
[----:B------:R-:W-:Y:S02]  /*cea0*/  SHF.R.S32.HI R3, RZ, 0x1f, R0 ;  /* 0x0000001fff037819 */ /* 0x000fe40000011400 */
[----:B------:R-:W-:Y:S02]  /*ceb0*/  LOP3.LUT R8, R8, 0xffffff8, RZ, 0xc0, !PT ;  /* 0x0ffffff808087812 */ /* 0x000fe400078ec0ff */
[----:B------:R-:W-:Y:S02]  /*cec0*/  LEA.HI R6, R2, R2, RZ, 0x1 ;  /* 0x0000000202067211 */ /* 0x000fe400078f08ff */
[----:B------:R-:W-:Y:S01]  /*ced0*/  LEA.HI R3, R3, R0, RZ, 0x2 ;  /* 0x0000000003037211 */ /* 0x000fe200078f10ff */
[----:B------:R-:W-:Y:S01]  /*cee0*/  IMAD.IADD R4, R4, 0x1, -R8 ;  /* 0x0000000104047824 */ /* 0x000fe200078e0a08 */
[----:B------:R-:W-:Y:S02]  /*cef0*/  LOP3.LUT R6, R6, 0x1ffffffe, RZ, 0xc0, !PT ;  /* 0x1ffffffe06067812 */ /* 0x000fe400078ec0ff */
[----:B------:R-:W-:Y:S01]  /*cf00*/  LOP3.LUT R9, R3, 0x7ffffffc, RZ, 0xc0, !PT ;  /* 0x7ffffffc03097812 */ /* 0x000fe200078ec0ff */
[----:B------:R-:W-:Y:S01]  /*cf10*/  IMAD.SHL.U32 R11, R4, 0x10, RZ ;  /* 0x00000010040b7824 */ /* 0x000fe200078e00ff */
[----:B---3--:R-:W-:Y:S01]  /*cf20*/  SHF.R.S32.HI R13, RZ, 0x2, R3 ;  /* 0x00000002ff0d7819 */ /* 0x008fe20000011403 */
[----:B------:R-:W-:-:S02]  /*cf30*/  IMAD.IADD R2, R2, 0x1, -R6 ;  /* 0x0000000102027824 */ /* 0x000fc400078e0a06 */
[----:B------:R-:W-:Y:S01]  /*cf40*/  IMAD.IADD R3, R0, 0x1, -R9 ;  /* 0x0000000100037824 */ /* 0x000fe200078e0a09 */
[----:B------:R-:W-:Y:S01]  /*cf50*/  STL [R1+0x7c], R11 ;  /* 0x00007c0b01007387 */ /* 0x000fe20000100800 */
[----:B------:R-:W-:Y:S02]  /*cf60*/  IMAD.SHL.U32 R6, R2, 0x8, RZ ;  /* 0x0000000802067824 */ /* 0x000fe400078e00ff */
[----:B------:R-:W-:Y:S01]  /*cf70*/  IMAD.IADD R0, R96, 0x1, R5 ;  /* 0x0000000160007824 */ /* 0x000fe200078e0205 */
[----:B------:R-:W-:Y:S01]  /*cf80*/  STL [R1+0x80], R13 ;  /* 0x0000800d01007387 */ /* 0x000fe20000100800 */
[----:B------:R-:W-:-:S03]  /*cf90*/  IMAD.SHL.U32 R246, R3, 0x2, RZ ;  /* 0x0000000203f67824 */ /* 0x000fc600078e00ff */
[----:B------:R1:W-:Y:S01]  /*cfa0*/  STL [R1+0x78], R6 ;  /* 0x0000780601007387 */ /* 0x0003e20000100800 */
[--C-:B------:R-:W-:Y:S02]  /*cfb0*/  IMAD.IADD R9, R0, 0x1, -R246.reuse ;  /* 0x0000000100097824 */ /* 0x100fe400078e0af6 */
[----:B-----5:R-:W-:Y:S02]  /*cfc0*/  IMAD R2, R10, 0x80, R13 ;  /* 0x000000800a027824 */ /* 0x020fe400078e020d */
[----:B------:R-:W-:-:S03]  /*cfd0*/  IMAD.IADD R10, R96, 0x1, -R246 ;  /* 0x00000001600a7824 */ /* 0x000fc600078e0af6 */
[----:B------:R-:W-:Y:S02]  /*cfe0*/  IADD3 R4, R6, R2, R11 ;  /* 0x0000000206047210 */ /* 0x000fe40007ffe00b */
[----:B------:R-:W-:-:S03]  /*cff0*/  IADD3 R2, -R246, 0x1, R0 ;  /* 0x00000001f6027810 */ /* 0x000fc60007ffe100 */
[----:B------:R-:W-:-:S04]  /*d000*/  @P0 IMAD.HI.U32 R3, R4, c[0x0][0x2c8], RZ ;  /* 0x0000b20004030a27 */ /* 0x000fc800078e00ff */
[----:B------:R-:W-:Y:S01]  /*d010*/  IMAD.IADD R2, R2, 0x1, -R240 ;  /* 0x0000000102027824 */ /* 0x000fe200078e0af0 */
[----:B------:R-:W-:-:S04]  /*d020*/  @P0 SHF.R.U32.HI R4, RZ, c[0x0][0x2cc], R3 ;  /* 0x0000b300ff040a19 */ /* 0x000fc80000011603 */
[C---:B------:R-:W-:Y:S02]  /*d030*/  IADD3 R8, R2.reuse, UR4, RZ ;  /* 0x0000000402087c10 */ /* 0x040fe4000fffe0ff */
[----:B-1----:R-:W-:Y:S01]  /*d040*/  IADD3 R6, R2, c[0x0][0x328], RZ ;  /* 0x0000ca0002067a10 */ /* 0x002fe20007ffe0ff */
[----:B------:R-:W-:Y:S05]  /*d050*/  BRA.DIV ~URZ, `(.L_x_5625) ;  /* 0x00012e327f007947 */ /* 0x000fea000b800000 */
[----:B------:R1:W2:Y:S02]  /*d060*/  SHFL.IDX PT, R3, R4, RZ, 0x1c1f ;  /* 0x001c1fff04037589 */ /* 0x0002a400000e0000 */
.L_x_5784:
[----:B------:R-:W-:Y:S01]  /*d070*/  IMAD.MOV.U32 R13, RZ, RZ, 0x1 ;  /* 0x00000001ff0d7424 */ /* 0x000fe200078e00ff */
[----:B------:R-:W-:Y:S01]  /*d080*/  LOP3.LUT R213, R213, 0xffffefff, RZ, 0xc0, !PT ;  /* 0xffffefffd5d57812 */ /* 0x000fe200078ec0ff */
[--C-:B--2---:R-:W-:Y:S02]  /*d090*/  IMAD.IADD R2, R6, 0x1, R3.reuse ;  /* 0x0000000106027824 */ /* 0x104fe400078e0203 */
        /* <DEDUP_REMOVED lines=15> */
.L_x_5628:
[----:B------:R-:W-:-:S13]  /*d190*/  ISETP.NE.AND P0, PT, R13, c[0x0][0x32c], PT ;  /* 0x0000cb000d007a0c */ /* 0x000fda0003f05270 */
[----:B------:R-:W-:-:S05]  /*d1a0*/  @P0 IMAD.HI.U32 R11, R3, c[0x0][0x330], RZ ;  /* 0x0000cc00030b0a27 */ /* 0x000fca00078e00ff */
[----:B------:R-:W-:Y:S02]  /*d1b0*/  @P0 SHF.R.U32.HI R3, RZ, c[0x0][0x334], R11 ;  /* 0x0000cd00ff030a19 */ /* 0x000fe4000001160b */
.L_x_5629:
[----:B------:R-:W-:Y:S05]  /*d1c0*/  BSYNC B0 ;  /* 0x0000000000007941 */ /* 0x000fea0003800000 */
.L_x_5627:
[----:B------:R-:W-:-:S05]  /*d1d0*/  IMAD R3, R3, c[0x0][0x32c], R10 ;  /* 0x0000cb0003037a24 */ /* 0x000fca00078e020a */
[----:B------:R-:W-:Y:S02]  /*d1e0*/  IADD3 R11, R3, c[0x0][0x32c], RZ ;  /* 0x0000cb00030b7a10 */ /* 0x000fe40007ffe0ff */
[----:B------:R-:W-:Y:S02]  /*d1f0*/  IMNMX R0, R0, R3, !PT ;  /* 0x0000000300007217 */ /* 0x000fe40007800200 */
[----:B------:R-:W-:Y:S02]  /*d200*/  IMNMX R2, R2, R11, PT ;  /* 0x0000000b02027217 */ /* 0x000fe40003800200 */
.L_x_5626:
[C---:B------:R-:W-:Y:S02]  /*d210*/  ISETP.GE.AND P0, PT, R96.reuse, 0x2, PT ;  /* 0x000000026000780c */ /* 0x040fe40003f06270 */
        /* <DEDUP_REMOVED lines=15> */
[----:B------:R-:W-:Y:S02]  /*d310*/  ISETP.GE.AND P2, PT, R96, 0x21, PT ;  /* 0x000000216000780c */ /* 0x000fe40003f46270 */
[----:B------:R-:W-:Y:S02]  /*d320*/  FSEL R22, R52, -INF , !P0 ;  /* 0xff80000034167808 */ /* 0x000fe40004000000 */
[----:B------:R-:W-:Y:S02]  /*d330*/  ISETP.GT.AND P0, PT, R0, 0x9, !P1 ;  /* 0x000000090000780c */ /* 0x000fe40004f04270 */
[----:B------:R-:W-:Y:S02]  /*d340*/  LOP3.LUT R213, R213, 0xfffffffe, RZ, 0xc0, !PT ;  /* 0xfffffffed5d57812 */ /* 0x000fe400078ec0ff */
[----:B------:R-:W-:Y:S02]  /*d350*/  ISETP.LT.OR P0, PT, R2, 0xa, P0 ;  /* 0x0000000a0200780c */ /* 0x000fe40000701670 */
[----:B------:R-:W-:-:S02]  /*d360*/  @P1 LOP3.LUT R213, R213, 0x1, RZ, 0xfc, !PT ;  /* 0x00000001d5d51812 */ /* 0x000fc400078efcff */
[----:B------:R-:W-:Y:S02]  /*d370*/  FSEL R23, R53, -INF , !P0 ;  /* 0xff80000035177808 */ /* 0x000fe40004000000 */
[----:B------:R-:W-:Y:S02]  /*d380*/  ISETP.GT.AND P0, PT, R0, 0x10, !P6 ;  /* 0x000000100000780c */ /* 0x000fe40007704270 */
[----:B------:R-:W-:Y:S02]  /*d390*/  ISETP.GE.AND P1, PT, R96, 0x22, PT ;  /* 0x000000226000780c */ /* 0x000fe40003f26270 */
        /* <DEDUP_REMOVED lines=37> */
.L_x_5785:
        /* <DEDUP_REMOVED lines=16> */
.L_x_5633:
[----:B-12---:R-:W-:-:S04]  /*d6f0*/  MOV R4, 0x1 ;  /* 0x0000000100047802 */ /* 0x006fc80000000f00 */
[----:B------:R-:W-:-:S13]  /*d700*/  ISETP.NE.AND P0, PT, R4, c[0x0][0x32c], PT ;  /* 0x0000cb0004007a0c */ /* 0x000fda0003f05270 */
[----:B------:R-:W-:-:S05]  /*d710*/  @P0 IMAD.HI.U32 R4, R3, c[0x0][0x330], RZ ;  /* 0x0000cc0003040a27 */ /* 0x000fca00078e00ff */
[----:B------:R-:W-:Y:S02]  /*d720*/  @P0 SHF.R.U32.HI R3, RZ, c[0x0][0x334], R4 ;  /* 0x0000cd00ff030a19 */ /* 0x000fe40000011604 */
.L_x_5634:
[----:B------:R-:W-:Y:S05]  /*d730*/  BSYNC B0 ;  /* 0x0000000000007941 */ /* 0x000fea0003800000 */
.L_x_5632:
[----:B------:R-:W-:-:S05]  /*d740*/  IMAD R3, R3, c[0x0][0x32c], R10 ;  /* 0x0000cb0003037a24 */ /* 0x000fca00078e020a */
[----:B------:R-:W-:Y:S02]  /*d750*/  IADD3 R4, R3, c[0x0][0x32c], RZ ;  /* 0x0000cb0003047a10 */ /* 0x000fe40007ffe0ff */
[----:B------:R-:W-:Y:S02]  /*d760*/  IMNMX R0, R0, R3, !PT ;  /* 0x0000000300007217 */ /* 0x000fe40007800200 */
[----:B------:R-:W-:Y:S02]  /*d770*/  IMNMX R2, R2, R4, PT ;  /* 0x0000000402027217 */ /* 0x000fe40003800200 */
.L_x_5631:
        /* <DEDUP_REMOVED lines=14> */
[----:B------:R-:W-:Y:S02]  /*d860*/  ISETP.GT.AND P0, PT, R0, 0x10, !P6 ;  /* 0x000000100000780c */ /* 0x000fe40007704270 */
[----:B------:R-:W-:-:S02]  /*d870*/  LOP3.LUT P6, RZ, R213, 0x10, RZ, 0xc0, !PT ;  /* 0x00000010d5ff7812 */ /* 0x000fc400078cc0ff */
[----:B------:R-:W-:Y:S02]  /*d880*/  ISETP.LT.OR P0, PT, R2, 0x11, P0 ;  /* 0x000000110200780c */ /* 0x000fe40000701670 */
[----:B------:R-:W-:Y:S02]  /*d890*/  FMNMX.FTZ R13, R28, R13, !PT ;  /* 0x0000000d1c0d7209 */ /* 0x000fe40007810000 */
[----:B------:R-:W-:Y:S02]  /*d8a0*/  FSEL R14, R38, -INF , !P0 ;  /* 0xff800000260e7808 */ /* 0x000fe40004000000 */
[----:B------:R-:W-:Y:S02]  /*d8b0*/  ISETP.GT.AND P0, PT, R0, 0x11, !P5 ;  /* 0x000000110000780c */ /* 0x000fe40006f04270 */
[----:B------:R-:W-:Y:S02]  /*d8c0*/  LOP3.LUT P5, RZ, R213, 0x8, RZ, 0xc0, !PT ;  /* 0x00000008d5ff7812 */ /* 0x000fe400078ac0ff */
[----:B------:R-:W-:-:S02]  /*d8d0*/  ISETP.LT.OR P0, PT, R2, 0x12, P0 ;  /* 0x000000120200780c */ /* 0x000fc40000701670 */
[----:B------:R-:W-:Y:S02]  /*d8e0*/  FMNMX.FTZ R13, R29, R13, !PT ;  /* 0x0000000d1d0d7209 */ /* 0x000fe40007810000 */
[----:B------:R-:W-:Y:S02]  /*d8f0*/  FSEL R16, R39, -INF , !P0 ;  /* 0xff80000027107808 */ /* 0x000fe40004000000 */
[----:B------:R-:W-:Y:S02]  /*d900*/  ISETP.GT.AND P0, PT, R0, 0x18, !P4 ;  /* 0x000000180000780c */ /* 0x000fe40006704270 */
[----:B------:R-:W-:Y:S02]  /*d910*/  LOP3.LUT P4, RZ, R213, 0x4, RZ, 0xc0, !PT ;  /* 0x00000004d5ff7812 */ /* 0x000fe4000788c0ff */
[----:B------:R-:W-:Y:S02]  /*d920*/  ISETP.LT.OR P0, PT, R2, 0x19, P0 ;  /* 0x000000190200780c */ /* 0x000fe40000701670 */
[----:B------:R-:W-:-:S02]  /*d930*/  FMNMX.FTZ R13, R31, R13, !PT ;  /* 0x0000000d1f0d7209 */ /* 0x000fc40007810000 */
[----:B------:R-:W-:Y:S02]  /*d940*/  FSEL R17, R50, -INF , !P0 ;  /* 0xff80000032117808 */ /* 0x000fe40004000000 */
[----:B------:R-:W-:Y:S02]  /*d950*/  ISETP.GT.AND P0, PT, R0, 0x19, !P3 ;  /* 0x000000190000780c */ /* 0x000fe40005f04270 */
[----:B------:R-:W-:Y:S02]  /*d960*/  LOP3.LUT P3, RZ, R213, 0x20, RZ, 0xc0, !PT ;  /* 0x00000020d5ff7812 */ /* 0x000fe4000786c0ff */
[----:B------:R-:W-:Y:S02]  /*d970*/  ISETP.LT.OR P0, PT, R2, 0x1a, P0 ;  /* 0x0000001a0200780c */ /* 0x000fe40000701670 */
[----:B------:R-:W-:Y:S02]  /*d980*/  FMNMX.FTZ R13, R33, R13, !PT ;  /* 0x0000000d210d7209 */ /* 0x000fe40007810000 */
[----:B------:R-:W-:-:S02]  /*d990*/  FSEL R19, R51, -INF , !P0 ;  /* 0xff80000033137808 */ /* 0x000fc40004000000 */
[----:B------:R-:W-:Y:S02]  /*d9a0*/  ISETP.GT.AND P0, PT, R0, 0x20, !P2 ;  /* 0x000000200000780c */ /* 0x000fe40005704270 */
[----:B------:R-:W-:Y:S02]  /*d9b0*/  FMNMX.FTZ R13, R32, R13, !PT ;  /* 0x0000000d200d7209 */ /* 0x000fe40007810000 */
        /* <DEDUP_REMOVED lines=30> */
.L_x_5786:
[----:B-12---:R-:W-:Y:S01]  /*dba0*/  FMNMX.FTZ R13, R13, R172, !PT ;  /* 0x000000ac0d0d7209 */ /* 0x006fe20007810000 */
[----:B------:R-:W-:Y:S05]  /*dbb0*/  BRA.DIV ~URZ, `(.L_x_5636) ;  /* 0x000124027f007947 */ /* 0x000fea000b800000 */
[----:B------:R-:W1:Y:S04]  /*dbc0*/  SHFL.BFLY PT, R0, R6, 0x2, 0x1f ;  /* 0x0c401f0006007f89 */ /* 0x000e6800000e0000 */
[----:B------:R-:W2:Y:S01]  /*dbd0*/  SHFL.BFLY PT, R2, R13, 0x1, 0x1f ;  /* 0x0c201f000d027f89 */ /* 0x000ea200000e0000 */
[----:B-1----:R-:W-:Y:S02]  /*dbe0*/  FMNMX.FTZ R6, R6, R0, !PT ;  /* 0x0000000006067209 */ /* 0x002fe40007810000 */
[----:B--2---:R-:W-:-:S03]  /*dbf0*/  FMNMX.FTZ R13, R13, R2, !PT ;  /* 0x000000020d0d7209 */ /* 0x004fc60007810000 */
[----:B------:R1:W2:Y:S04]  /*dc00*/  SHFL.BFLY PT, R172, R6, 0x1, 0x1f ;  /* 0x0c201f0006ac7f89 */ /* 0x0002a800000e0000 */
.L_x_5787:
        /* <DEDUP_REMOVED lines=300> */
.L_x_5639:
[----:B------:R-:W-:-:S13]  /*eed0*/  ISETP.NE.AND P0, PT, R218, c[0x0][0x32c], PT ;  /* 0x0000cb00da007a0c */ /* 0x000fda0003f05270 */
[----:B------:R-:W-:-:S05]  /*eee0*/  @P0 IMAD.HI.U32 R2, R3, c[0x0][0x330], RZ ;  /* 0x0000cc0003020a27 */ /* 0x000fca00078e00ff */
[----:B------:R-:W-:Y:S02]  /*eef0*/  @P0 SHF.R.U32.HI R3, RZ, c[0x0][0x334], R2 ;  /* 0x0000cd00ff030a19 */ /* 0x000fe40000011602 */
.L_x_5640:
[----:B------:R-:W-:Y:S05]  /*ef00*/  BSYNC B0 ;  /* 0x0000000000007941 */ /* 0x000fea0003800000 */
.L_x_5638:
[----:B------:R-:W-:-:S05]  /*ef10*/  MOV R2, c[0x0][0x32c] ;  /* 0x0000cb0000027a02 */ /* 0x000fca0000000f00 */
[----:B------:R-:W-:-:S05]  /*ef20*/  IMAD R3, R3, R2, c[0x0][0x32c] ;  /* 0x0000cb0003037624 */ /* 0x000fca00078e0202 */
[----:B------:R-:W-:-:S05]  /*ef30*/  IMNMX R4, R4, R3, PT ;  /* 0x0000000304047217 */ /* 0x000fca0003800200 */
.L_x_5637:
[----:B------:R-:W-:-:S05]  /*ef40*/  IMAD.HI R4, R4, 0x2aaaaaab, RZ ;  /* 0x2aaaaaab04047827 */ /* 0x000fca00078e02ff */
[----:B------:R-:W-:-:S04]  /*ef50*/  SHF.R.U32.HI R217, RZ, 0x1f, R4 ;  /* 0x0000001fffd97819 */ /* 0x000fc80000011604 */
[----:B------:R-:W-:-:S04]  /*ef60*/  LEA.HI.SX32 R217, R4, R217, 0x1d ;  /* 0x000000d904d97211 */ /* 0x000fc800078feaff */
[----:B------:R-:W-:-:S04]  /*ef70*/  IMNMX R217, R247, R217, !PT ;  /* 0x000000d9f7d97217 */ /* 0x000fc80007800200 */
[----:B------:R-:W-:-:S13]  /*ef80*/  ISETP.GE.AND P0, PT, R225, R217, PT ;  /* 0x000000d9e100720c */ /* 0x000fda0003f06270 */
[----:B------:R-:W-:Y:S05]  /*ef90*/  @!P0 BRA `(.L_x_5641) ;  /* 0x00003ac000008947 */ /* 0x000fea0003800000 */
.L_x_5664:
        /* <DEDUP_REMOVED lines=30> */
.L_x_5788:
[----:B------:R-:W-:-:S05]  /*f180*/  BRA.DIV ~URZ, `(.L_x_5645) ;  /* 0x00010f927f007947 */ /* 0x000fca000b800000 */
[----:B------:R4:W3:Y:S02]  /*f190*/  SHFL.IDX PT, R0, R9, RZ, 0x181f ;  /* 0x00181fff09007589 */ /* 0x0008e400000e0000 */
.L_x_5789:
        /* <DEDUP_REMOVED lines=36> */
.L_x_5790:
        /* <DEDUP_REMOVED lines=22> */
.L_x_5643:
[----:B------:R-:W-:Y:S05]  /*f540*/  BSYNC B0 ;  /* 0x0000000000007941 */ /* 0x000fea0003800000 */
.L_x_5642:
        /* <DEDUP_REMOVED lines=160> */
[--C-:B------:R-:W-:Y:S01]  /*ff50*/  IMAD.IADD R3, R251, 0x1, R241.reuse ;  /* 0x00000001fb037824 */ /* 0x100fe200078e02f1 */
        /* <DEDUP_REMOVED lines=39> */
.L_x_5791:
[----:B------:R-:W-:-:S05]  /*101d0*/  BRA.DIV ~URZ, `(.L_x_5650) ;  /* 0x000100f27f007947 */ /* 0x000fca000b800000 */
[----:B------:R3:W4:Y:S02]  /*101e0*/  SHFL.IDX PT, R0, R175, RZ, 0x181f ;  /* 0x00181fffaf007589 */ /* 0x00072400000e0000 */
.L_x_5792:
[C---:B------:R-:W-:Y:S02]  /*101f0*/  IADD3 R2, R215.reuse, 0x40, RZ ;  /* 0x00000040d7027810 */ /* 0x040fe40007ffe0ff */
[C---:B------:R-:W-:Y:S02]  /*10200*/  ISETP.GE.AND P3, PT, R215.reuse, c[0x0][0x1d4], PT ;  /* 0x00007500d7007a0c */ /* 0x040fe40003f66270 */
[----:B------:R-:W-:Y:S02]  /*10210*/  SHF.R.S32.HI R3, RZ, 0x1f, R215 ;  /* 0x0000001fff037819 */ /* 0x000fe400000114d7 */
[C---:B----4-:R-:W-:Y:S02]  /*10220*/  @P0 LEA R172, P1, R215.reuse, R0, 0x1 ;  /* 0x00000000d7ac0211 */ /* 0x050fe400078208ff */
[----:B------:R-:W-:Y:S02]  /*10230*/  ISETP.GE.AND P2, PT, R2, c[0x0][0x1d4], PT ;  /* 0x0000750002007a0c */ /* 0x000fe40003f46270 */
[C---:B--2---:R-:W-:Y:S02]  /*10240*/  @P0 LEA.HI.X R173, R215.reuse, R4, R3, 0x1, P1 ;  /* 0x00000004d7ad0211 */ /* 0x044fe400008f0c03 */
        /* <DEDUP_REMOVED lines=21> */
.L_x_5793:
[C---:B--2---:R-:W-:Y:S02]  /*103a0*/  IADD3 R2, R215.reuse, 0x40, RZ ;  /* 0x00000040d7027810 */ /* 0x044fe40007ffe0ff */
[C---:B------:R-:W-:Y:S02]  /*103b0*/  ISETP.GE.AND P3, PT, R215.reuse, c[0x0][0x1d4], PT ;  /* 0x00007500d7007a0c */ /* 0x040fe40003f66270 */
[----:B------:R-:W-:Y:S02]  /*103c0*/  SHF.R.S32.HI R3, RZ, 0x1f, R215 ;  /* 0x0000001fff037819 */ /* 0x000fe400000114d7 */
[C---:B------:R-:W-:Y:S02]  /*103d0*/  @P0 LEA R172, P1, R215.reuse, R0, 0x1 ;  /* 0x00000000d7ac0211 */ /* 0x040fe400078208ff */
[----:B------:R-:W-:Y:S02]  /*103e0*/  ISETP.GE.AND P2, PT, R2, c[0x0][0x1d4], PT ;  /* 0x0000750002007a0c */ /* 0x000fe40003f46270 */
[C---:B-1----:R-:W-:Y:S02]  /*103f0*/  @P0 LEA.HI.X R173, R215.reuse, R4, R3, 0x1, P1 ;  /* 0x00000004d7ad0211 */ /* 0x042fe400008f0c03 */
[C---:B------:R-:W-:Y:S02]  /*10400*/  @P0 LEA R2, P1, R232.reuse, R0, 0x1 ;  /* 0x00000000e8020211 */ /* 0x040fe400078208ff */
[C---:B----4-:R-:W-:Y:S01]  /*10410*/  IADD3 R174, R215.reuse, 0x80, RZ ;  /* 0x00000080d7ae7810 */ /* 0x050fe20007ffe0ff */
        /* <DEDUP_REMOVED lines=9> */
[C---:B--2---:R-:W-:Y:S04]  /*104b0*/  @P0 LEA R2, P1, R231.reuse, R0, 0x1 ;  /* 0x00000000e7020211 */ /* 0x044fe800078208ff */
[----:B------:R-:W-:Y:S05]  /*104c0*/  @P0 LEA.HI.X R3, R231, R4, R243, 0x1, P1 ;  /* 0x00000004e7030211 */ /* 0x000fea00008f0cf3 */
[----:B------:R2:W-:Y:S02]  /*104d0*/  @P0 LDGSTS.E.BYPASS.LTC128B.128 [R214+0xe080], [R2.64], !P3 ;  /* 0x0e08000002d60fae */ /* 0x0005e4000d901d4a */
[C---:B--2---:R-:W-:Y:S04]  /*104e0*/  @P0 LEA R2, P1, R230.reuse, R0, 0x1 ;  /* 0x00000000e6020211 */ /* 0x044fe800078208ff */
[----:B------:R-:W-:Y:S05]  /*104f0*/  @P0 LEA.HI.X R3, R230, R4, R242, 0x1, P1 ;  /* 0x00000004e6030211 */ /* 0x000fea00008f0cf2 */
[----:B------:R1:W-:Y:S04]  /*10500*/  @P0 LDGSTS.E.BYPASS.LTC128B.128 [R214+0xf880], [R2.64], !P2 ;  /* 0x0f88000002d60fae */ /* 0x0003e8000d101d4a */
.L_x_5648:
[----:B------:R-:W-:Y:S05]  /*10510*/  BSYNC B0 ;  /* 0x0000000000007941 */ /* 0x000fea0003800000 */
.L_x_5647:
[----:B------:R-:W2:Y:S01]  /*10520*/  LDL R0, [R1+0x80] ;  /* 0x0000800001007983 */ /* 0x000ea20000100800 */
[----:B------:R-:W-:Y:S01]  /*10530*/  IMAD R4, R225, -0x30, RZ ;  /* 0xffffffd0e1047824 */ /* 0x000fe200078e02ff */
[----:B------:R-:W-:Y:S02]  /*10540*/  ULDC UR4, c[0x0][0x324] ;  /* 0x0000c90000047ab9 */ /* 0x000fe40000000800 */
[----:B------:R-:W2:Y:S01]  /*10550*/  LDL R14, [R1+0x4] ;  /* 0x00000400010e7983 */ /* 0x000ea20000100800 */
[----:B------:R-:W-:Y:S01]  /*10560*/  ULOP3.LUT UR4, URZ, UR4, URZ, 0x33, !UPT ;  /* 0x000000043f047292 */ /* 0x000fe2000f8e333f */
[----:B------:R-:W-:Y:S02]  /*10570*/  IMAD.IADD R174, R4, 0x1, -R246 ;  /* 0x0000000104ae7824 */ /* 0x000fe400078e0af6 */
[----:B-1----:R-:W4:Y:S04]  /*10580*/  LDL R3, [R1+0x7c] ;  /* 0x00007c0001037983 */ /* 0x002f280000100800 */
[----:B------:R-:W4:Y:S04]  /*10590*/  LDL R2, [R1+0x78] ;  /* 0x0000780001027983 */ /* 0x000f280000100800 */
[----:B------:R-:W0:Y:S01]  /*105a0*/  LDGDEPBAR ;  /* 0x00000000000079af */ /* 0x000e220000000000 */
[----:B--2---:R-:W-:Y:S02]  /*105b0*/  IMAD R14, R14, 0x80, R0 ;  /* 0x000000800e0e7824 */ /* 0x004fe400078e0200 */
[----:B------:R-:W-:Y:S05]  /*105c0*/  IMAD.MOV.U32 R0, RZ, RZ, 0x1 ;  /* 0x00000001ff007424 */ /* 0x000fea00078e00ff */
[----:B------:R-:W-:Y:S02]  /*105d0*/  ISETP.NE.AND P0, PT, R0, c[0x0][0x2c4], PT ;  /* 0x0000b10000007a0c */ /* 0x000fe40003f05270 */
[----:B----4-:R-:W-:Y:S11]  /*105e0*/  IADD3 R14, R2, R14, R3 ;  /* 0x0000000e020e7210 */ /* 0x010ff60007ffe003 */
[----:B------:R-:W-:Y:S05]  /*105f0*/  @P0 IMAD.HI.U32 R0, R14, c[0x0][0x2c8], RZ ;  /* 0x0000b2000e000a27 */ /* 0x000fea00078e00ff */
[----:B------:R-:W-:Y:S02]  /*10600*/  @P0 SHF.R.U32.HI R14, RZ, c[0x0][0x2cc], R0 ;  /* 0x0000b300ff0e0a19 */ /* 0x000fe40000011600 */
[----:B------:R-:W-:Y:S04]  /*10610*/  IADD3 R0, -R246, 0x1, R4 ;  /* 0x00000001f6007810 */ /* 0x000fe80007ffe104 */
[----:B------:R-:W-:Y:S04]  /*10620*/  IADD3 R0, -R240, R0, R5 ;  /* 0x00000000f0007210 */ /* 0x000fe80007ffe105 */
[C---:B------:R-:W-:Y:S02]  /*10630*/  IADD3 R172, R0.reuse, UR4, RZ ;  /* 0x0000000400ac7c10 */ /* 0x040fe4000fffe0ff */
[----:B------:R-:W-:Y:S01]  /*10640*/  IADD3 R173, R0, c[0x0][0x328], RZ ;  /* 0x0000ca0000ad7a10 */ /* 0x000fe20007ffe0ff */
[----:B------:R-:W-:-:S05]  /*10650*/  BRA.DIV ~URZ, `(.L_x_5652) ;  /* 0x0000fdb27f007947 */ /* 0x000fca000b800000 */
[----:B------:R1:W2:Y:S02]  /*10660*/  SHFL.IDX PT, R3, R14, RZ, 0x1c1f ;  /* 0x001c1fff0e037589 */ /* 0x0002a400000e0000 */
.L_x_5794:
[----:B------:R-:W-:Y:S01]  /*10670*/  ISETP.LE.AND P0, PT, R218, c[0x0][0x32c], PT ;  /* 0x0000cb00da007a0c */ /* 0x000fe20003f03270 */
[----:B--2---:R-:W-:Y:S01]  /*10680*/  IMAD.IADD R2, R173, 0x1, R3 ;  /* 0x00000001ad027824 */ /* 0x004fe200078e0203 */
        /* <DEDUP_REMOVED lines=8> */
[----:B---3--:R-:W-:Y:S05]  /*10710*/  IMAD.MOV.U32 R175, RZ, RZ, 0x1 ;  /* 0x00000001ffaf7424 */ /* 0x008fea00078e00ff */
[----:B------:R-:W-:Y:S11]  /*10720*/  ISETP.NE.AND P0, PT, R175, c[0x0][0x32c], PT ;  /* 0x0000cb00af007a0c */ /* 0x000ff60003f05270 */
[----:B------:R-:W-:Y:S02]  /*10730*/  @!UPT UIADD3 URZ, URZ, URZ, URZ ;  /* 0x0000003f3f3ff290 */ /* 0x000fe4000fffe03f */
[----:B------:R-:W-:Y:S05]  /*10740*/  @P0 IMAD.HI.U32 R175, R3, c[0x0][0x330], RZ ;  /* 0x0000cc0003af0a27 */ /* 0x000fea00078e00ff */
[----:B------:R-:W-:Y:S04]  /*10750*/  @P0 SHF.R.U32.HI R3, RZ, c[0x0][0x334], R175 ;  /* 0x0000cd00ff030a19 */ /* 0x000fe800000116af */
[----:B------:R-:W-:Y:S01]  /*10760*/  LOP3.LUT R3, RZ, R3, RZ, 0x33, !PT ;  /* 0x00000003ff037212 */ /* 0x000fe200078e33ff */
[----:B------:R-:W-:-:S05]  /*10770*/  BRA `(.L_x_5656) ;  /* 0x0000005000007947 */ /* 0x000fca0003800000 */
.L_x_5655:
[----:B---3--:R-:W-:Y:S04]  /*10780*/  MOV R175, 0x1 ;  /* 0x0000000100af7802 */ /* 0x008fe80000000f00 */
[----:B------:R-:W-:Y:S11]  /*10790*/  ISETP.NE.AND P0, PT, R175, c[0x0][0x32c], PT ;  /* 0x0000cb00af007a0c */ /* 0x000ff60003f05270 */
[----:B------:R-:W-:Y:S02]  /*107a0*/  @!UPT UIADD3 URZ, URZ, URZ, URZ ;  /* 0x0000003f3f3ff290 */ /* 0x000fe4000fffe03f */
[----:B------:R-:W-:Y:S05]  /*107b0*/  @P0 IMAD.HI.U32 R175, R3, c[0x0][0x330], RZ ;  /* 0x0000cc0003af0a27 */ /* 0x000fea00078e00ff */
[----:B------:R-:W-:Y:S02]  /*107c0*/  @P0 SHF.R.U32.HI R3, RZ, c[0x0][0x334], R175 ;  /* 0x0000cd00ff030a19 */ /* 0x000fe400000116af */
.L_x_5656:
[----:B------:R-:W-:Y:S05]  /*107d0*/  BSYNC B0 ;  /* 0x0000000000007941 */ /* 0x000fea0003800000 */
.L_x_5654:
[----:B------:R-:W-:Y:S05]  /*107e0*/  IMAD R3, R3, c[0x0][0x32c], R174 ;  /* 0x0000cb0003037a24 */ /* 0x000fea00078e02ae */
[----:B------:R-:W-:Y:S02]  /*107f0*/  IMNMX R0, R0, R3, !PT ;  /* 0x0000000300007217 */ /* 0x000fe40007800200 */
[----:B------:R-:W-:Y:S04]  /*10800*/  IADD3 R3, R3, c[0x0][0x32c], RZ ;  /* 0x0000cb0003037a10 */ /* 0x000fe80007ffe0ff */
[----:B------:R-:W-:Y:S02]  /*10810*/  IMNMX R2, R2, R3, PT ;  /* 0x0000000302027217 */ /* 0x000fe40003800200 */
.L_x_5653:
        /* <DEDUP_REMOVED lines=12> */
[----:B---3--:R-:W-:Y:S02]  /*108e0*/  FSEL R175, R9, -INF , !P0 ;  /* 0xff80000009af7808 */ /* 0x008fe40004000000 */
        /* <DEDUP_REMOVED lines=50> */
.L_x_5795:
        /* <DEDUP_REMOVED lines=17> */
.L_x_5660:
[----:B------:R-:W-:Y:S04]  /*10d20*/  MOV R4, 0x1 ;  /* 0x0000000100047802 */ /* 0x000fe80000000f00 */
[----:B------:R-:W-:Y:S11]  /*10d30*/  ISETP.NE.AND P0, PT, R4, c[0x0][0x32c], PT ;  /* 0x0000cb0004007a0c */ /* 0x000ff60003f05270 */
[----:B------:R-:W-:Y:S02]  /*10d40*/  @!UPT UIADD3 URZ, URZ, URZ, URZ ;  /* 0x0000003f3f3ff290 */ /* 0x000fe4000fffe03f */
[----:B------:R-:W-:Y:S05]  /*10d50*/  @P0 IMAD.HI.U32 R4, R3, c[0x0][0x330], RZ ;  /* 0x0000cc0003040a27 */ /* 0x000fea00078e00ff */
[----:B------:R-:W-:Y:S02]  /*10d60*/  @P0 SHF.R.U32.HI R3, RZ, c[0x0][0x334], R4 ;  /* 0x0000cd00ff030a19 */ /* 0x000fe40000011604 */
.L_x_5661:
[----:B------:R-:W-:Y:S05]  /*10d70*/  BSYNC B0 ;  /* 0x0000000000007941 */ /* 0x000fea0003800000 */
.L_x_5659:
[----:B------:R-:W-:Y:S05]  /*10d80*/  IMAD R3, R3, c[0x0][0x32c], R174 ;  /* 0x0000cb0003037a24 */ /* 0x000fea00078e02ae */
[----:B------:R-:W-:Y:S02]  /*10d90*/  IMNMX R0, R0, R3, !PT ;  /* 0x0000000300007217 */ /* 0x000fe40007800200 */
[----:B------:R-:W-:Y:S04]  /*10da0*/  IADD3 R3, R3, c[0x0][0x32c], RZ ;  /* 0x0000cb0003037a10 */ /* 0x000fe80007ffe0ff */
[----:B------:R-:W-:Y:S02]  /*10db0*/  IMNMX R2, R2, R3, PT ;  /* 0x0000000302027217 */ /* 0x000fe40003800200 */
.L_x_5658:
[----:B------:R-:W-:Y:S02]  /*10dc0*/  ISETP.GT.AND P0, PT, R0, RZ, !P1 ;  /* 0x000000ff0000720c */ /* 0x000fe40004f04270 */
[C---:B------:R-:W-:Y:S02]  /*10dd0*/  LOP3.LUT P1, RZ, R213.reuse, 0x1, RZ, 0xc0, !PT ;  /* 0x00000001d5ff7812 */ /* 0x040fe4000782c0ff */
        /* <DEDUP_REMOVED lines=65> */
[----:B------:R3:W4:Y:S02]  /*111f0*/  SHFL.BFLY PT, R2, R0, 0x2, 0x1f ;  /* 0x0c401f0000027f89 */ /* 0x00072400000e0000 */
.L_x_5796:
[----:B---34-:R-:W-:Y:S01]  /*11200*/  FMNMX.FTZ R0, R0, R2, !PT ;  /* 0x0000000200007209 */ /* 0x018fe20007810000 */
[----:B------:R-:W-:-:S05]  /*11210*/  BRA.DIV ~URZ, `(.L_x_5663) ;  /* 0x0000f3227f007947 */ /* 0x000fca000b800000 */
[----:B------:R-:W3:Y:S02]  /*11220*/  SHFL.BFLY PT, R4, R0, 0x1, 0x1f ;  /* 0x0c201f0000047f89 */ /* 0x000ee400000e0000 */
[----:B---3--:R-:W-:Y:S02]  /*11230*/  FMNMX.FTZ R4, R0, R4, !PT ;  /* 0x0000000400047209 */ /* 0x008fe40007810000 */
[----:B------:R-:W3:Y:S02]  /*11240*/  SHFL.BFLY PT, R0, R8, 0x2, 0x1f ;  /* 0x0c401f0008007f89 */ /* 0x000ee400000e0000 */
[----:B---3--:R-:W-:Y:S05]  /*11250*/  FMNMX.FTZ R0, R8, R0, !PT ;  /* 0x0000000008007209 */ /* 0x008fea0007810000 */
[----:B------:R3:W4:Y:S02]  /*11260*/  SHFL.BFLY PT, R2, R0, 0x1, 0x1f ;  /* 0x0c201f0000027f89 */ /* 0x00072400000e0000 */
.L_x_5797:
[----:B------:R-:W-:Y:S01]  /*11270*/  FSETP.NEU.FTZ.AND P0, PT, R4, -INF , PT ;  /* 0xff8000000400780b */ /* 0x000fe20003f1d000 */
[----:B------:R-:W-:Y:S01]  /*11280*/  WARPSYNC 0xffffffff ;  /* 0xffffffff00007948 */ /* 0x000fe20003800000 */
[----:B----4-:R-:W-:Y:S01]  /*11290*/  FMNMX.FTZ R3, R2, R0, !PT ;  /* 0x0000000002037209 */ /* 0x010fe20007810000 */
[C---:B------:R-:W-:Y:S01]  /*112a0*/  FMUL.FTZ R2, R4.reuse, c[0x0][0x2d0] ;  /* 0x0000b40004027a20 */ /* 0x040fe20000410000 */
[----:B---3--:R-:W-:Y:S04]  /*112b0*/  FSEL R0, R4, RZ, P0 ;  /* 0x000000ff04007208 */ /* 0x008fe80000000000 */
        /* <DEDUP_REMOVED lines=20> */
[----:B------:R-:W3:Y:S02]  /*11400*/  MUFU.EX2 R17, R17 ;  /* 0x0000001100117308 */ /* 0x000ee40000000800 */
[----:B---3--:R-:W-:Y:S01]  /*11410*/  F2FP.BF16.PACK_AB R174, R17, R16 ;  /* 0x0000001011ae723e */ /* 0x008fe200000010ff */
[C---:B------:R-:W-:Y:S02]  /*11420*/  FFMA.FTZ R2, R0.reuse, R234, R9 ;  /* 0x000000ea00027223 */ /* 0x040fe40000010009 */
[----:B------:R-:W-:Y:S02]  /*11430*/  FMUL.FTZ R32, R0, R148 ;  /* 0x0000009400207220 */ /* 0x000fe40000410000 */
[----:B------:R-:W-:Y:S01]  /*11440*/  FADD.FTZ R8, R172, R2 ;  /* 0x00000002ac087221 */ /* 0x000fe20000010000 */
[C---:B------:R-:W-:Y:S01]  /*11450*/  FSEL R2, R3.reuse, RZ, P0 ;  /* 0x000000ff03027208 */ /* 0x040fe20000000000 */
[----:B------:R-:W-:Y:S01]  /*11460*/  FMUL.FTZ R33, R0, R149 ;  /* 0x0000009500217220 */ /* 0x000fe20000410000 */
[----:B------:R-:W-:Y:S01]  /*11470*/  F2FP.BF16.PACK_AB R172, R172, R9 ;  /* 0x00000009acac723e */ /* 0x000fe200000010ff */
        /* <DEDUP_REMOVED lines=8> */
[----:B------:R-:W3:Y:S01]  /*11500*/  MUFU.EX2 R2, R2 ;  /* 0x0000000200027308 */ /* 0x000ee20000000800 */
[----:B------:R-:W-:Y:S02]  /*11510*/  FMUL.FTZ R21, R0, R161 ;  /* 0x000000a100157220 */ /* 0x000fe40000410000 */
[--C-:B------:R-:W-:Y:S02]  /*11520*/  FFMA.FTZ R13, R18, c[0x0][0x2d0], -R6.reuse ;  /* 0x0000b400120d7a23 */ /* 0x100fe40000010806 */
[--C-:B-12---:R-:W-:Y:S02]  /*11530*/  FFMA.FTZ R14, R19, c[0x0][0x2d0], -R6.reuse ;  /* 0x0000b400130e7a23 */ /* 0x106fe40000010806 */
        /* <DEDUP_REMOVED lines=11> */
[C---:B---3--:R-:W-:Y:S02]  /*115f0*/  FMUL.FTZ R34, R2.reuse, R150 ;  /* 0x0000009602227220 */ /* 0x048fe40000410000 */
[----:B------:R-:W-:Y:S02]  /*11600*/  FFMA.FTZ R6, R35, c[0x0][0x2d0], -R6 ;  /* 0x0000b40023067a23 */ /* 0x000fe40000010806 */
[----:B------:R-:W-:Y:S01]  /*11610*/  FMUL.FTZ R35, R2, R151 ;  /* 0x0000009702237220 */ /* 0x000fe20000410000 */
[----:B------:R2:W-:Y:S01]  /*11620*/  MUFU.EX2 R168, R11 ;  /* 0x0000000b00a87308 */ /* 0x0005e20000000800 */
[----:B------:R-:W3:Y:S01]  /*11630*/  LDSM.16.MT88.4 R148, [R193] ;  /* 0x00000000c194783b */ /* 0x000ee20000004200 */
[C---:B------:R-:W-:Y:S02]  /*11640*/  FMUL.FTZ R9, R0.reuse, R169 ;  /* 0x000000a900097220 */ /* 0x040fe40000410000 */
[C---:B------:R-:W-:Y:S02]  /*11650*/  FMUL.FTZ R20, R0.reuse, R160 ;  /* 0x000000a000147220 */ /* 0x040fe40000410000 */
[C---:B------:R-:W-:Y:S02]  /*11660*/  FMUL.FTZ R16, R0.reuse, R164 ;  /* 0x000000a400107220 */ /* 0x040fe40000410000 */
[----:B------:R-:W-:Y:S02]  /*11670*/  FMUL.FTZ R17, R0, R165 ;  /* 0x000000a500117220 */ /* 0x000fe40000410000 */
[----:B------:R4:W5:Y:S01]  /*11680*/  MUFU.EX2 R173, R10 ;  /* 0x0000000a00ad7308 */ /* 0x0009620000000800 */
[C---:B------:R-:W-:Y:S02]  /*11690*/  FMUL.FTZ R18, R2.reuse, R166 ;  /* 0x000000a602127220 */ /* 0x040fe40000410000 */
[----:B------:R-:W-:Y:S01]  /*116a0*/  FMUL.FTZ R19, R2, R167 ;  /* 0x000000a702137220 */ /* 0x000fe20000410000 */
[----:B-1----:R-:W-:Y:S01]  /*116b0*/  F2FP.BF16.PACK_AB R175, R216, R161 ;  /* 0x000000a1d8af723e */ /* 0x002fe200000010ff */
[C---:B------:R-:W-:Y:S01]  /*116c0*/  FMUL.FTZ R22, R2.reuse, R162 ;  /* 0x000000a202167220 */ /* 0x040fe20000410000 */
[----:B------:R-:W-:Y:S01]  /*116d0*/  LDSM.16.MT88.4 R164, [R193+0x1000] ;  /* 0x00100000c1a4783b */ /* 0x000fe20000004200 */
[----:B------:R-:W-:Y:S02]  /*116e0*/  FMUL.FTZ R23, R2, R163 ;  /* 0x000000a302177220 */ /* 0x000fe40000410000 */
[----:B------:R-:W-:Y:S01]  /*116f0*/  FMUL.FTZ R25, R0, R157 ;  /* 0x0000009d00197220 */ /* 0x000fe20000410000 */
[----:B------:R-:W1:Y:S01]  /*11700*/  MUFU.EX2 R13, R184 ;  /* 0x000000b8000d7308 */ /* 0x000e620000000800 */
[C---:B------:R-:W-:Y:S02]  /*11710*/  FMUL.FTZ R26, R2.reuse, R158 ;  /* 0x0000009e021a7220 */ /* 0x040fe40000410000 */
[C---:B------:R-:W-:Y:S02]  /*11720*/  FMUL.FTZ R27, R2.reuse, R159 ;  /* 0x0000009f021b7220 */ /* 0x040fe40000410000 */
[----:B--2---:R-:W-:Y:S02]  /*11730*/  FMUL.FTZ R11, R2, R171 ;  /* 0x000000ab020b7220 */ /* 0x004fe40000410000 */
[C---:B------:R-:W-:Y:S02]  /*11740*/  FMUL.FTZ R24, R0.reuse, R156 ;  /* 0x0000009c00187220 */ /* 0x040fe40000410000 */
[C---:B------:R-:W-:Y:S01]  /*11750*/  FMUL.FTZ R28, R0.reuse, R152 ;  /* 0x00000098001c7220 */ /* 0x040fe20000410000 */
[----:B------:R-:W-:Y:S01]  /*11760*/  MUFU.EX2 R156, R182 ;  /* 0x000000b6009c7308 */ /* 0x000fe20000000800 */
[----:B------:R-:W-:Y:S02]  /*11770*/  FMUL.FTZ R29, R0, R153 ;  /* 0x00000099001d7220 */ /* 0x000fe40000410000 */
[C---:B------:R-:W-:Y:S02]  /*11780*/  FMUL.FTZ R30, R2.reuse, R154 ;  /* 0x0000009a021e7220 */ /* 0x040fe40000410000 */
[C---:B----4-:R-:W-:Y:S02]  /*11790*/  FMUL.FTZ R10, R2.reuse, R170 ;  /* 0x000000aa020a7220 */ /* 0x050fe40000410000 */
[----:B-----5:R-:W-:Y:S01]  /*117a0*/  FFMA.FTZ R160, R2, R233, R173 ;  /* 0x000000e902a07223 */ /* 0x020fe200000100ad */
[----:B------:R-:W-:Y:S01]  /*117b0*/  F2FP.BF16.PACK_AB R173, R168, R173 ;  /* 0x000000ada8ad723e */ /* 0x000fe200000010ff */
[----:B------:R-:W-:Y:S01]  /*117c0*/  FMUL.FTZ R31, R2, R155 ;  /* 0x0000009b021f7220 */ /* 0x000fe20000410000 */
[----:B------:R-:W-:Y:S01]  /*117d0*/  MUFU.EX2 R14, R181 ;  /* 0x000000b5000e7308 */ /* 0x000fe20000000800 */
[----:B------:R-:W-:Y:S01]  /*117e0*/  LDSM.16.MT88.4 R152, [R193+0x800] ;  /* 0x00080000c198783b */ /* 0x000fe20000004200 */
[C---:B------:R-:W-:Y:S02]  /*117f0*/  FMUL.FTZ R36, R0.reuse, R36 ;  /* 0x0000002400247220 */ /* 0x040fe40000410000 */
[----:B------:R-:W-:Y:S01]  /*11800*/  FMUL.FTZ R37, R0, R37 ;  /* 0x0000002500257220 */ /* 0x000fe20000410000 */
[C---:B---3--:R-:W-:Y:S05]  /*11810*/  HMMA.16816.F32.BF16 R8, R172.reuse, R148, R8 ;  /* 0x00000094ac08723c */ /* 0x048fea0000041808 */
[C---:B------:R-:W-:Y:S01]  /*11820*/  FMUL.FTZ R38, R2.reuse, R38 ;  /* 0x0000002602267220 */ /* 0x040fe20000410000 */
[----:B------:R-:W-:Y:S01]  /*11830*/  MUFU.EX2 R178, R178 ;  /* 0x000000b200b27308 */ /* 0x000fe20000000800 */
[----:B------:R-:W-:Y:S01]  /*11840*/  FMUL.FTZ R39, R2, R39 ;  /* 0x0000002702277220 */ /* 0x000fe20000410000 */
[C---:B------:R-:W-:Y:S01]  /*11850*/  HMMA.16816.F32.BF16 R16, R172.reuse, R150, R16 ;  /* 0x00000096ac10723c */ /* 0x040fe20000041810 */
[----:B------:R-:W2:Y:S03]  /*11860*/  LDSM.16.MT88.4 R148, [R194] ;  /* 0x00000000c294783b */ /* 0x000ea60000004200 */
[C---:B------:R-:W-:Y:S02]  /*11870*/  FMUL.FTZ R40, R0.reuse, R40 ;  /* 0x0000002800287220 */ /* 0x040fe40000410000 */
[----:B------:R-:W-:Y:S02]  /*11880*/  FMUL.FTZ R41, R0, R41 ;  /* 0x0000002900297220 */ /* 0x000fe40000410000 */
[C---:B------:R-:W-:Y:S01]  /*11890*/  FMUL.FTZ R42, R2.reuse, R42 ;  /* 0x0000002a022a7220 */ /* 0x040fe20000410000 */
[----:B------:R-:W-:Y:S03]  /*118a0*/  MUFU.EX2 R181, R176 ;  /* 0x000000b000b57308 */ /* 0x000fe60000000800 */
        /* <DEDUP_REMOVED lines=17> */
[----:B------:R-:W-:Y:S01]  /*119c0*/  FMUL.FTZ R57, R0, R57 ;  /* 0x0000003900397220 */ /* 0x000fe20000410000 */
[C---:B--2---:R-:W-:Y:S03]  /*119d0*/  HMMA.16816.F32.BF16 R20, R172.reuse, R148, R20 ;  /* 0x00000094ac14723c */ /* 0x044fe60000041814 */
[C---:B------:R-:W-:Y:S02]  /*119e0*/  FMUL.FTZ R58, R2.reuse, R58 ;  /* 0x0000003a023a7220 */ /* 0x040fe40000410000 */
[----:B------:R-:W-:Y:S02]  /*119f0*/  FMUL.FTZ R59, R2, R59 ;  /* 0x0000003b023b7220 */ /* 0x000fe40000410000 */
[C---:B------:R-:W-:Y:S01]  /*11a00*/  FMUL.FTZ R60, R0.reuse, R60 ;  /* 0x0000003c003c7220 */ /* 0x040fe20000410000 */
[C---:B------:R-:W-:Y:S01]  /*11a10*/  HMMA.16816.F32.BF16 R24, R172.reuse, R150, R24 ;  /* 0x00000096ac18723c */ /* 0x040fe20000041818 */
[----:B------:R-:W2:Y:S01]  /*11a20*/  LDSM.16.MT88.4 R148, [R196] ;  /* 0x00000000c494783b */ /* 0x000ea20000004200 */
        /* <DEDUP_REMOVED lines=91> */
[C---:B--2---:R-:W-:Y:S01]  /*11fe0*/  HMMA.16816.F32.BF16 R52, R172.reuse, R148, R52 ;  /* 0x00000094ac34723c */ /* 0x044fe20000041834 */
[----:B------:R-:W1:Y:S07]  /*11ff0*/  MUFU.EX2 R177, R185 ;  /* 0x000000b900b17308 */ /* 0x000e6e0000000800 */
[C---:B------:R-:W-:Y:S01]  /*12000*/  HMMA.16816.F32.BF16 R56, R172.reuse, R150, R56 ;  /* 0x00000096ac38723c */ /* 0x040fe20000041838 */
[----:B------:R-:W2:Y:S03]  /*12010*/  LDSM.16.MT88.4 R148, [R196+0x1800] ;  /* 0x00180000c494783b */ /* 0x000ea60000004200 */
[----:B---3--:R-:W-:Y:S04]  /*12020*/  FADD.FTZ R0, R2, R0 ;  /* 0x0000000002007221 */ /* 0x008fe80000010000 */
[----:B------:R-:W-:Y:S04]  /*12030*/  FADD.FTZ R0, R156, R0 ;  /* 0x000000009c007221 */ /* 0x000fe80000010000 */
[----:B------:R-:W-:Y:S01]  /*12040*/  FADD.FTZ R0, R14, R0 ;  /* 0x000000000e007221 */ /* 0x000fe20000010000 */
        /* <DEDUP_REMOVED lines=38> */
[----:B------:R-:W1:Y:S03]  /*122b0*/  MUFU.EX2 R13, R189 ;  /* 0x000000bd000d7308 */ /* 0x000e660000000800 */
[----:B--2---:R-:W-:Y:S03]  /*122c0*/  FADD.FTZ R0, R2, R0 ;  /* 0x0000000002007221 */ /* 0x004fe60000010000 */
[C---:B------:R-:W-:Y:S01]  /*122d0*/  HMMA.16816.F32.BF16 R16, R148.reuse, R154, R16 ;  /* 0x0000009a9410723c */ /* 0x040fe20000041810 */
[----:B------:R-:W2:Y:S03]  /*122e0*/  LDSM.16.MT88.4 R152, [R196+0x800] ;  /* 0x00080000c498783b */ /* 0x000ea60000004200 */
[----:B------:R-:W5:Y:S01]  /*122f0*/  MUFU.EX2 R174, R188 ;  /* 0x000000bc00ae7308 */ /* 0x000f620000000800 */
[C---:B----4-:R-:W-:Y:S01]  /*12300*/  FADD.FTZ R0, R172.reuse, R0 ;  /* 0x00000000ac007221 */ /* 0x050fe20000010000 */
[----:B------:R-:W-:Y:S01]  /*12310*/  F2FP.BF16.PACK_AB R172, R172, R2 ;  /* 0x00000002acac723e */ /* 0x000fe200000010ff */
[----:B------:R-:W-:Y:S07]  /*12320*/  FADD.FTZ R2, R168, R160 ;  /* 0x000000a0a8027221 */ /* 0x000fee0000010000 */
[----:B------:R-:W4:Y:S01]  /*12330*/  MUFU.EX2 R14, R187 ;  /* 0x000000bb000e7308 */ /* 0x000f220000000800 */
[----:B-1----:R-:W-:Y:S01]  /*12340*/  FADD.FTZ R0, R13, R0 ;  /* 0x000000000d007221 */ /* 0x002fe20000010000 */
[C---:B---3--:R-:W-:Y:S03]  /*12350*/  HMMA.16816.F32.BF16 R20, R148.reuse, R156, R20 ;  /* 0x0000009c9414723c */ /* 0x048fe60000041814 */
        /* <DEDUP_REMOVED lines=8> */
[C---:B--2---:R-:W-:Y:S03]  /*123e0*/  HMMA.16816.F32.BF16 R28, R148.reuse, R152, R28 ;  /* 0x00000098941c723c */ /* 0x044fe6000004181c */
        /* <DEDUP_REMOVED lines=103> */
.L_x_5641:
        /* <DEDUP_REMOVED lines=23> */
.L_x_5667:
[----:B------:R-:W-:-:S13]  /*12bd0*/  ISETP.NE.AND P0, PT, R4, c[0x0][0x32c], PT ;  /* 0x0000cb0004007a0c */ /* 0x000fda0003f05270 */
[----:B------:R-:W-:-:S05]  /*12be0*/  @P0 IMAD.HI.U32 R3, R0, c[0x0][0x330], RZ ;  /* 0x0000cc0000030a27 */ /* 0x000fca00078e00ff */
[----:B------:R-:W-:Y:S02]  /*12bf0*/  @P0 SHF.R.U32.HI R0, RZ, c[0x0][0x334], R3 ;  /* 0x0000cd00ff000a19 */ /* 0x000fe40000011603 */
.L_x_5668:
[----:B------:R-:W-:Y:S05]  /*12c00*/  BSYNC B0 ;  /* 0x0000000000007941 */ /* 0x000fea0003800000 */
.L_x_5666:
[----:B------:R-:W-:-:S05]  /*12c10*/  IMAD R0, R0, c[0x0][0x32c], RZ ;  /* 0x0000cb0000007a24 */ /* 0x000fca00078e02ff */
[----:B------:R-:W-:-:S04]  /*12c20*/  IMNMX R2, R2, R0, !PT ;  /* 0x0000000002027217 */ /* 0x000fc80007800200 */
.L_x_5665:
[----:B------:R-:W-:-:S05]  /*12c30*/  IADD3 R2, R2, 0x2f, RZ ;  /* 0x0000002f02027810 */ /* 0x000fca0007ffe0ff */
[----:B------:R-:W-:-:S05]  /*12c40*/  IMAD.HI R2, R2, 0x2aaaaaab, RZ ;  /* 0x2aaaaaab02027827 */ /* 0x000fca00078e02ff */
[----:B------:R-:W-:-:S04]  /*12c50*/  SHF.R.U32.HI R217, RZ, 0x1f, R2 ;  /* 0x0000001fffd97819 */ /* 0x000fc80000011602 */
[----:B------:R-:W-:-:S04]  /*12c60*/  LEA.HI.SX32 R217, R2, R217, 0x1d ;  /* 0x000000d902d97211 */ /* 0x000fc800078feaff */
[----:B------:R-:W-:-:S04]  /*12c70*/  IMNMX R217, R247, R217, !PT ;  /* 0x000000d9f7d97217 */ /* 0x000fc80007800200 */
[----:B------:R-:W-:-:S13]  /*12c80*/  ISETP.GE.AND P0, PT, R225, R217, PT ;  /* 0x000000d9e100720c */ /* 0x000fda0003f06270 */
[----:B------:R-:W-:Y:S05]  /*12c90*/  @!P0 BRA `(.L_x_5669) ;  /* 0x00002ee000008947 */ /* 0x000fea0003800000 */
.L_x_5682:
        /* <DEDUP_REMOVED lines=31> */
.L_x_5798:
[----:B------:R-:W-:-:S05]  /*12e90*/  BRA.DIV ~URZ, `(.L_x_5673) ;  /* 0x0000d7f27f007947 */ /* 0x000fca000b800000 */
[----:B------:R4:W3:Y:S02]  /*12ea0*/  SHFL.IDX PT, R0, R10, RZ, 0x181f ;  /* 0x00181fff0a007589 */ /* 0x0008e400000e0000 */
.L_x_5799:
        /* <DEDUP_REMOVED lines=36> */
.L_x_5800:
        /* <DEDUP_REMOVED lines=22> */
.L_x_5671:
[----:B------:R-:W-:Y:S05]  /*13250*/  BSYNC B0 ;  /* 0x0000000000007941 */ /* 0x000fea0003800000 */
.L_x_5670:
        /* <DEDUP_REMOVED lines=184> */
[----:B------:R1:W2:Y:S04]  /*13de0*/  @!P1 LDG.E R224, [R172.64] ;  /* 0x0000000aace09981 */ /* 0x0002a8000c1e1900 */
[----:B------:R-:W-:Y:S04]  /*13df0*/  IMAD R0, R0, c[0x0][0x1e0], RZ ;  /* 0x0000780000007a24 */ /* 0x000fe800078e02ff */
[----:B------:R-:W-:Y:S04]  /*13e00*/  IMAD R0, R226, c[0x0][0x1e4], R0 ;  /* 0x00007900e2007a24 */ /* 0x000fe800078e0200 */
[----:B------:R-:W-:Y:S01]  /*13e10*/  IMAD.IADD R3, R3, 0x1, R0 ;  /* 0x0000000103037824 */ /* 0x000fe200078e0200 */
[----:B-1----:R-:W-:Y:S02]  /*13e20*/  IADD3 R172, -R241, 0x30, RZ ;  /* 0x00000030f1ac7810 */ /* 0x002fe40007ffe1ff */
[----:B--2---:R-:W-:Y:S01]  /*13e30*/  SHF.R.S32.HI R0, RZ, 0x1f, R224 ;  /* 0x0000001fff007819 */ /* 0x004fe200000114e0 */
        /* <DEDUP_REMOVED lines=9> */
[----:B------:R1:W2:Y:S02]  /*13ed0*/  SHFL.IDX PT, R14, R173, RZ, 0x181f ;  /* 0x00181fffad0e7589 */ /* 0x0002a400000e0000 */
.L_x_5801:
[----:B------:R-:W-:-:S05]  /*13ee0*/  BRA.DIV ~URZ, `(.L_x_5678) ;  /* 0x0000c9527f007947 */ /* 0x000fca000b800000 */
[----:B------:R3:W4:Y:S02]  /*13ef0*/  SHFL.IDX PT, R0, R176, RZ, 0x181f ;  /* 0x00181fffb0007589 */ /* 0x00072400000e0000 */
.L_x_5802:
[C---:B------:R-:W-:Y:S02]  /*13f00*/  IADD3 R2, R215.reuse, 0x40, RZ ;  /* 0x00000040d7027810 */ /* 0x040fe40007ffe0ff */
[C---:B------:R-:W-:Y:S02]  /*13f10*/  ISETP.GE.AND P3, PT, R215.reuse, c[0x0][0x1d4], PT ;  /* 0x00007500d7007a0c */ /* 0x040fe40003f66270 */
[----:B------:R-:W-:Y:S02]  /*13f20*/  SHF.R.S32.HI R3, RZ, 0x1f, R215 ;  /* 0x0000001fff037819 */ /* 0x000fe400000114d7 */
[C---:B----4-:R-:W-:Y:S02]  /*13f30*/  @P0 LEA R174, P1, R215.reuse, R0, 0x1 ;  /* 0x00000000d7ae0211 */ /* 0x050fe400078208ff */
[----:B------:R-:W-:Y:S02]  /*13f40*/  ISETP.GE.AND P2, PT, R2, c[0x0][0x1d4], PT ;  /* 0x0000750002007a0c */ /* 0x000fe40003f46270 */
[C---:B--2---:R-:W-:Y:S02]  /*13f50*/  @P0 LEA.HI.X R175, R215.reuse, R14, R3, 0x1, P1 ;  /* 0x0000000ed7af0211 */ /* 0x044fe400008f0c03 */
        /* <DEDUP_REMOVED lines=21> */
.L_x_5803:
[C---:B--2---:R-:W-:Y:S02]  /*140b0*/  IADD3 R2, R215.reuse, 0x40, RZ ;  /* 0x00000040d7027810 */ /* 0x044fe40007ffe0ff */
[C---:B------:R-:W-:Y:S02]  /*140c0*/  ISETP.GE.AND P3, PT, R215.reuse, c[0x0][0x1d4], PT ;  /* 0x00007500d7007a0c */ /* 0x040fe40003f66270 */
[----:B------:R-:W-:Y:S02]  /*140d0*/  SHF.R.S32.HI R3, RZ, 0x1f, R215 ;  /* 0x0000001fff037819 */ /* 0x000fe400000114d7 */
[C---:B------:R-:W-:Y:S02]  /*140e0*/  @P0 LEA R172, P1, R215.reuse, R0, 0x1 ;  /* 0x00000000d7ac0211 */ /* 0x040fe400078208ff */
[----:B------:R-:W-:Y:S02]  /*140f0*/  ISETP.GE.AND P2, PT, R2, c[0x0][0x1d4], PT ;  /* 0x0000750002007a0c */ /* 0x000fe40003f46270 */
[C---:B-1--4-:R-:W-:Y:S02]  /*14100*/  @P0 LEA.HI.X R173, R215.reuse, R14, R3, 0x1, P1 ;  /* 0x0000000ed7ad0211 */ /* 0x052fe400008f0c03 */
        /* <DEDUP_REMOVED lines=17> */
.L_x_5676:
[----:B------:R-:W-:Y:S05]  /*14220*/  BSYNC B0 ;  /* 0x0000000000007941 */ /* 0x000fea0003800000 */
.L_x_5675:
        /* <DEDUP_REMOVED lines=27> */
.L_x_5804:
[----:B-12---:R-:W-:Y:S01]  /*143e0*/  FMNMX.FTZ R0, R0, R2, !PT ;  /* 0x0000000200007209 */ /* 0x006fe20007810000 */
[----:B------:R-:W-:-:S05]  /*143f0*/  BRA.DIV ~URZ, `(.L_x_5681) ;  /* 0x0000c5d27f007947 */ /* 0x000fca000b800000 */
[----:B------:R-:W1:Y:S02]  /*14400*/  SHFL.BFLY PT, R13, R0, 0x1, 0x1f ;  /* 0x0c201f00000d7f89 */ /* 0x000e6400000e0000 */
[----:B-1----:R-:W-:Y:S02]  /*14410*/  FMNMX.FTZ R13, R0, R13, !PT ;  /* 0x0000000d000d7209 */ /* 0x002fe40007810000 */
[----:B------:R-:W1:Y:S02]  /*14420*/  SHFL.BFLY PT, R0, R14, 0x2, 0x1f ;  /* 0x0c401f000e007f89 */ /* 0x000e6400000e0000 */
[----:B-1----:R-:W-:Y:S05]  /*14430*/  FMNMX.FTZ R0, R14, R0, !PT ;  /* 0x000000000e007209 */ /* 0x002fea0007810000 */
[----:B------:R1:W2:Y:S02]  /*14440*/  SHFL.BFLY PT, R2, R0, 0x1, 0x1f ;  /* 0x0c201f0000027f89 */ /* 0x0002a400000e0000 */
.L_x_5805:
        /* <DEDUP_REMOVED lines=21> */
[----:B------:R-:W-:Y:S04]  /*145a0*/  FMUL.FTZ R4, R3, c[0x0][0x2d0] ;  /* 0x0000b40003047a20 */ /* 0x000fe80000410000 */
        /* <DEDUP_REMOVED lines=12> */
[--C-:B---3--:R-:W-:Y:S02]  /*14670*/  FFMA.FTZ R176, R23, c[0x0][0x2d0], -R4.reuse ;  /* 0x0000b40017b07a23 */ /* 0x108fe40000010804 */
[----:B------:R-:W-:Y:S03]  /*14680*/  FFMA.FTZ R4, R35, c[0x0][0x2d0], -R4 ;  /* 0x0000b40023047a23 */ /* 0x000fe60000010804 */
[----:B------:R-:W-:Y:S10]  /*14690*/  MUFU.EX2 R216, R173 ;  /* 0x000000ad00d87308 */ /* 0x000ff40000000800 */
[----:B------:R-:W-:Y:S10]  /*146a0*/  MUFU.EX2 R178, R178 ;  /* 0x000000b200b27308 */ /* 0x000ff40000000800 */
[----:B------:R-:W-:Y:S10]  /*146b0*/  MUFU.EX2 R179, R179 ;  /* 0x000000b300b37308 */ /* 0x000ff40000000800 */
[----:B------:R-:W-:Y:S01]  /*146c0*/  MUFU.EX2 R4, R4 ;  /* 0x0000000400047308 */ /* 0x000fe20000000800 */
[C---:B-1----:R-:W-:Y:S01]  /*146d0*/  FFMA.FTZ R0, R2.reuse, R234, R172 ;  /* 0x000000ea02007223 */ /* 0x042fe200000100ac */
[----:B--2---:R-:W-:Y:S01]  /*146e0*/  F2FP.BF16.PACK_AB R172, R9, R172 ;  /* 0x000000ac09ac723e */ /* 0x004fe200000010ff */
[C---:B------:R-:W-:Y:S01]  /*146f0*/  FMUL.FTZ R32, R2.reuse, R148 ;  /* 0x0000009402207220 */ /* 0x040fe20000410000 */
[----:B----4-:R-:W-:Y:S01]  /*14700*/  F2FP.BF16.PACK_AB R174, R17, R16 ;  /* 0x0000001011ae723e */ /* 0x010fe200000010ff */
[----:B------:R-:W-:Y:S02]  /*14710*/  FADD.FTZ R8, R9, R0 ;  /* 0x0000000009087221 */ /* 0x000fe40000010000 */
[----:B------:R-:W-:Y:S02]  /*14720*/  FADD.FTZ R0, -R3, R6 ;  /* 0x0000000603007221 */ /* 0x000fe40000010100 */
[----:B------:R-:W-:Y:S02]  /*14730*/  FMUL.FTZ R33, R2, R149 ;  /* 0x0000009502217220 */ /* 0x000fe40000410000 */
[----:B------:R-:W-:Y:S02]  /*14740*/  FMUL.FTZ R0, R0, c[0x0][0x2d0] ;  /* 0x0000b40000007a20 */ /* 0x000fe40000410000 */
[----:B------:R-:W-:Y:S02]  /*14750*/  FADD.FTZ R6, R16, R8 ;  /* 0x0000000810067221 */ /* 0x000fe40000010000 */
[C---:B------:R-:W-:Y:S02]  /*14760*/  FMUL.FTZ R8, R2.reuse, R168 ;  /* 0x000000a802087220 */ /* 0x040fe40000410000 */
[----:B------:R-:W1:Y:S01]  /*14770*/  MUFU.EX2 R0, R0 ;  /* 0x0000000000007308 */ /* 0x000e620000000800 */
[----:B------:R-:W-:Y:S02]  /*14780*/  FADD.FTZ R184, R17, R6 ;  /* 0x0000000611b87221 */ /* 0x000fe40000010000 */
        /* <DEDUP_REMOVED lines=10> */
[----:B------:R-:W3:Y:S01]  /*14830*/  MUFU.EX2 R161, R14 ;  /* 0x0000000e00a17308 */ /* 0x000ee20000000800 */
[C---:B------:R-:W-:Y:S02]  /*14840*/  FMUL.FTZ R36, R2.reuse, R36 ;  /* 0x0000002402247220 */ /* 0x040fe40000410000 */
[----:B------:R-:W-:Y:S02]  /*14850*/  FMUL.FTZ R37, R2, R37 ;  /* 0x0000002502257220 */ /* 0x000fe40000410000 */
[C---:B-1----:R-:W-:Y:S02]  /*14860*/  FMUL.FTZ R34, R0.reuse, R150 ;  /* 0x0000009600227220 */ /* 0x042fe40000410000 */
[C---:B------:R-:W-:Y:S02]  /*14870*/  FMUL.FTZ R35, R0.reuse, R151 ;  /* 0x0000009700237220 */ /* 0x040fe40000410000 */
[----:B------:R-:W1:Y:S01]  /*14880*/  LDSM.16.MT88.4 R148, [R193] ;  /* 0x00000000c194783b */ /* 0x000e620000004200 */
[----:B------:R-:W4:Y:S01]  /*14890*/  MUFU.EX2 R6, R10 ;  /* 0x0000000a00067308 */ /* 0x000f220000000800 */
[C---:B------:R-:W-:Y:S02]  /*148a0*/  FMUL.FTZ R18, R0.reuse, R166 ;  /* 0x000000a600127220 */ /* 0x040fe40000410000 */
[C---:B------:R-:W-:Y:S02]  /*148b0*/  FMUL.FTZ R19, R0.reuse, R167 ;  /* 0x000000a700137220 */ /* 0x040fe40000410000 */
[C---:B--2---:R-:W-:Y:S02]  /*148c0*/  FMUL.FTZ R11, R0.reuse, R171 ;  /* 0x000000ab000b7220 */ /* 0x044fe40000410000 */
[C---:B------:R-:W-:Y:S01]  /*148d0*/  FMUL.FTZ R22, R0.reuse, R162 ;  /* 0x000000a200167220 */ /* 0x040fe20000410000 */
[----:B------:R-:W-:Y:S01]  /*148e0*/  LDSM.16.MT88.4 R164, [R193+0x1000] ;  /* 0x00100000c1a4783b */ /* 0x000fe20000004200 */
        /* <DEDUP_REMOVED lines=8> */
[----:B------:R-:W-:Y:S01]  /*14970*/  LDSM.16.MT88.4 R152, [R193+0x800] ;  /* 0x00080000c198783b */ /* 0x000fe20000004200 */
[----:B------:R-:W-:Y:S01]  /*14980*/  FMUL.FTZ R39, R0, R39 ;  /* 0x0000002700277220 */ /* 0x000fe20000410000 */
[----:B------:R-:W-:Y:S01]  /*14990*/  MUFU.EX2 R14, R180 ;  /* 0x000000b4000e7308 */ /* 0x000fe20000000800 */
[----:B------:R-:W-:Y:S01]  /*149a0*/  FMUL.FTZ R40, R2, R40 ;  /* 0x0000002802287220 */ /* 0x000fe20000410000 */
[----:B----4-:R-:W-:Y:S01]  /*149b0*/  F2FP.BF16.PACK_AB R173, R168, R6 ;  /* 0x00000006a8ad723e */ /* 0x010fe200000010ff */
[----:B------:R-:W-:Y:S02]  /*149c0*/  FMUL.FTZ R10, R0, R170 ;  /* 0x000000aa000a7220 */ /* 0x000fe40000410000 */
[----:B------:R-:W-:Y:S02]  /*149d0*/  FMUL.FTZ R41, R2, R41 ;  /* 0x0000002902297220 */ /* 0x000fe40000410000 */
[C---:B------:R-:W-:Y:S02]  /*149e0*/  FMUL.FTZ R42, R0.reuse, R42 ;  /* 0x0000002a002a7220 */ /* 0x040fe40000410000 */
[----:B------:R-:W-:Y:S01]  /*149f0*/  FMUL.FTZ R43, R0, R43 ;  /* 0x0000002b002b7220 */ /* 0x000fe20000410000 */
[----:B------:R-:W-:Y:S01]  /*14a00*/  MUFU.EX2 R180, R177 ;  /* 0x000000b100b47308 */ /* 0x000fe20000000800 */
[C---:B------:R-:W-:Y:S02]  /*14a10*/  FMUL.FTZ R44, R2.reuse, R44 ;  /* 0x0000002c022c7220 */ /* 0x040fe40000410000 */
[----:B------:R-:W-:Y:S02]  /*14a20*/  FMUL.FTZ R45, R2, R45 ;  /* 0x0000002d022d7220 */ /* 0x000fe40000410000 */
[C---:B------:R-:W-:Y:S01]  /*14a30*/  FMUL.FTZ R46, R0.reuse, R46 ;  /* 0x0000002e002e7220 */ /* 0x040fe20000410000 */
[C---:B-1----:R-:W-:Y:S04]  /*14a40*/  HMMA.16816.F32.BF16 R8, R172.reuse, R148, R8 ;  /* 0x00000094ac08723c */ /* 0x042fe80000041808 */
[----:B------:R-:W-:Y:S01]  /*14a50*/  MUFU.EX2 R181, R176 ;  /* 0x000000b000b57308 */ /* 0x000fe20000000800 */
[----:B------:R-:W-:Y:S02]  /*14a60*/  FMUL.FTZ R47, R0, R47 ;  /* 0x0000002f002f7220 */ /* 0x000fe40000410000 */
[C---:B------:R-:W-:Y:S01]  /*14a70*/  FMUL.FTZ R48, R2.reuse, R48 ;  /* 0x0000003002307220 */ /* 0x040fe20000410000 */
[C---:B------:R-:W-:Y:S01]  /*14a80*/  HMMA.16816.F32.BF16 R16, R172.reuse, R150, R16 ;  /* 0x00000096ac10723c */ /* 0x040fe20000041810 */
[----:B------:R-:W1:Y:S03]  /*14a90*/  LDSM.16.MT88.4 R148, [R194] ;  /* 0x00000000c294783b */ /* 0x000e660000004200 */
[----:B------:R-:W-:Y:S02]  /*14aa0*/  FMUL.FTZ R49, R2, R49 ;  /* 0x0000003102317220 */ /* 0x000fe40000410000 */
[----:B------:R-:W-:Y:S01]  /*14ab0*/  MUFU.EX2 R176, R186 ;  /* 0x000000ba00b07308 */ /* 0x000fe20000000800 */
[C---:B------:R-:W-:Y:S02]  /*14ac0*/  FMUL.FTZ R50, R0.reuse, R50 ;  /* 0x0000003200327220 */ /* 0x040fe40000410000 */
[----:B------:R-:W-:Y:S03]  /*14ad0*/  FMUL.FTZ R51, R0, R51 ;  /* 0x0000003300337220 */ /* 0x000fe60000410000 */
[C---:B------:R-:W-:Y:S02]  /*14ae0*/  FMUL.FTZ R52, R2.reuse, R52 ;  /* 0x0000003402347220 */ /* 0x040fe40000410000 */
[----:B------:R-:W-:Y:S02]  /*14af0*/  FMUL.FTZ R53, R2, R53 ;  /* 0x0000003502357220 */ /* 0x000fe40000410000 */
        /* <DEDUP_REMOVED lines=89> */
[----:B------:R-:W-:Y:S01]  /*15090*/  FFMA.FTZ R160, R0, R233, R6 ;  /* 0x000000e900a07223 */ /* 0x000fe20000010006 */
[C---:B------:R-:W-:Y:S01]  /*150a0*/  HMMA.16816.F32.BF16 R48, R172.reuse, R150, R48 ;  /* 0x00000096ac30723c */ /* 0x040fe20000041830 */
[----:B------:R-:W1:Y:S01]  /*150b0*/  LDSM.16.MT88.4 R148, [R194+0x1800] ;  /* 0x00180000c294783b */ /* 0x000e620000004200 */
[----:B------:R-:W2:Y:S02]  /*150c0*/  MUFU.EX2 R6, R183 ;  /* 0x000000b700067308 */ /* 0x000ea40000000800 */
[C---:B------:R-:W-:Y:S02]  /*150d0*/  FMUL.FTZ R132, R2.reuse, R132 ;  /* 0x0000008402847220 */ /* 0x040fe40000410000 */
[C---:B------:R-:W-:Y:S02]  /*150e0*/  FMUL.FTZ R133, R2.reuse, R133 ;  /* 0x0000008502857220 */ /* 0x040fe40000410000 */
[C---:B------:R-:W-:Y:S04]  /*150f0*/  FMUL.FTZ R136, R2.reuse, R136 ;  /* 0x0000008802887220 */ /* 0x040fe80000410000 */
[----:B------:R-:W-:Y:S02]  /*15100*/  FMUL.FTZ R137, R2, R137 ;  /* 0x0000008902897220 */ /* 0x000fe40000410000 */
[----:B------:R-:W3:Y:S01]  /*15110*/  MUFU.EX2 R2, R182 ;  /* 0x000000b600027308 */ /* 0x000ee20000000800 */
[C---:B------:R-:W-:Y:S02]  /*15120*/  FMUL.FTZ R134, R0.reuse, R134 ;  /* 0x0000008600867220 */ /* 0x040fe40000410000 */
[C---:B------:R-:W-:Y:S02]  /*15130*/  FMUL.FTZ R135, R0.reuse, R135 ;  /* 0x0000008700877220 */ /* 0x040fe40000410000 */
[C---:B------:R-:W-:Y:S02]  /*15140*/  FMUL.FTZ R138, R0.reuse, R138 ;  /* 0x0000008a008a7220 */ /* 0x040fe40000410000 */
[----:B------:R-:W-:Y:S02]  /*15150*/  FMUL.FTZ R139, R0, R139 ;  /* 0x0000008b008b7220 */ /* 0x000fe40000410000 */
[----:B--2---:R-:W-:Y:S04]  /*15160*/  FADD.FTZ R0, R6, R184 ;  /* 0x000000b806007221 */ /* 0x004fe80000010000 */
[----:B---3--:R-:W-:Y:S01]  /*15170*/  FADD.FTZ R0, R2, R0 ;  /* 0x0000000002007221 */ /* 0x008fe20000010000 */
[C---:B-1----:R-:W-:Y:S03]  /*15180*/  HMMA.16816.F32.BF16 R52, R172.reuse, R148, R52 ;  /* 0x00000094ac34723c */ /* 0x042fe60000041834 */
[----:B------:R-:W-:Y:S04]  /*15190*/  FADD.FTZ R0, R156, R0 ;  /* 0x000000009c007221 */ /* 0x000fe80000010000 */
        /* <DEDUP_REMOVED lines=51> */
[C---:B--2---:R-:W-:Y:S03]  /*154d0*/  HMMA.16816.F32.BF16 R20, R148.reuse, R156, R20 ;  /* 0x0000009c9414723c */ /* 0x044fe60000041814 */
[C---:B-----5:R-:W-:Y:S01]  /*154e0*/  FADD.FTZ R234, R174.reuse, R0 ;  /* 0x00000000aeea7221 */ /* 0x060fe20000010000 */
[----:B------:R-:W-:Y:S04]  /*154f0*/  F2FP.BF16.PACK_AB R174, R174, R6 ;  /* 0x00000006aeae723e */ /* 0x000fe800000010ff */
[C---:B------:R-:W-:Y:S01]  /*15500*/  HMMA.16816.F32.BF16 R24, R148.reuse, R158, R24 ;  /* 0x0000009e9418723c */ /* 0x040fe20000041818 */
[----:B------:R-:W2:Y:S03]  /*15510*/  LDSM.16.MT88.4 R156, [R195+0x800] ;  /* 0x00080000c39c783b */ /* 0x000ea60000004200 */
[----:B------:R-:W-:Y:S01]  /*15520*/  FADD.FTZ R0, R161, R2 ;  /* 0x00000002a1007221 */ /* 0x000fe20000010000 */
[----:B------:R-:W-:Y:S02]  /*15530*/  MOV R6, R3 ;  /* 0x0000000300067202 */ /* 0x000fe40000000f00 */
[----:B---3--:R-:W-:Y:S01]  /*15540*/  F2FP.BF16.PACK_AB R175, R4, R14 ;  /* 0x0000000e04af723e */ /* 0x008fe200000010ff */
        /* <DEDUP_REMOVED lines=11> */
[C---:B--2---:R-:W-:Y:S03]  /*15600*/  HMMA.16816.F32.BF16 R36, R148.reuse, R156, R36 ;  /* 0x0000009c9424723c */ /* 0x044fe60000041824 */
[----:B------:R-:W-:Y:S01]  /*15610*/  FADD.FTZ R233, R4, R0 ;  /* 0x0000000004e97221 */ /* 0x000fe20000010000 */
[----:B------:R-:W-:Y:S04]  /*15620*/  IADD3 R0, R225, -0x1, RZ ;  /* 0xffffffffe1007810 */ /* 0x000fe80007ffe0ff */
        /* <DEDUP_REMOVED lines=85> */
.L_x_5669:
[----:B------:R-:W-:-:S13]  /*15b80*/  ISETP.GE.AND P0, PT, R225, R247, PT ;  /* 0x000000f7e100720c */ /* 0x000fda0003f06270 */
[----:B------:R-:W-:Y:S05]  /*15b90*/  @!P0 BRA `(.L_x_5683) ;  /* 0x00003aa000008947 */ /* 0x000fea0003800000 */
[----:B------:R-:W-:Y:S01]  /*15ba0*/  IMAD.MOV.U32 R14, RZ, RZ, R6 ;  /* 0x000000ffff0e7224 */ /* 0x000fe200078e0006 */
[----:B------:R-:W-:Y:S02]  /*15bb0*/  MOV R4, R13 ;  /* 0x0000000d00047202 */ /* 0x000fe40000000f00 */
[----:B------:R-:W-:Y:S02]  /*15bc0*/  IADD3 R227, -R241, 0x30, RZ ;  /* 0x00000030f1e37810 */ /* 0x000fe40007ffe1ff */
.L_x_5705:
        /* <DEDUP_REMOVED lines=27> */
.L_x_5806:
        /* <DEDUP_REMOVED lines=38> */
.L_x_5807:
        /* <DEDUP_REMOVED lines=22> */
.L_x_5686:
[----:B------:R-:W-:Y:S05]  /*16140*/  BSYNC B0 ;  /* 0x0000000000007941 */ /* 0x000fea0003800000 */
.L_x_5685:
        /* <DEDUP_REMOVED lines=163> */
[----:B------:R-:W3:Y:S01]  /*16b80*/  LDL.64 R190, [R1+0x90] ;  /* 0x0000900001be7983 */ /* 0x000ee20000100a00 */
        /* <DEDUP_REMOVED lines=34> */
.L_x_5808:
[----:B------:R-:W-:-:S05]  /*16db0*/  BRA.DIV ~URZ, `(.L_x_5691) ;  /* 0x00009ea27f007947 */ /* 0x000fca000b800000 */
[----:B------:R3:W4:Y:S02]  /*16dc0*/  SHFL.IDX PT, R0, R174, RZ, 0x181f ;  /* 0x00181fffae007589 */ /* 0x00072400000e0000 */
.L_x_5809:
        /* <DEDUP_REMOVED lines=26> */
.L_x_5810:
[----:B------:R-:W-:Y:S02]  /*16f70*/  ISETP.GE.AND P0, PT, R227, 0x21, PT ;  /* 0x00000021e300780c */ /* 0x000fe40003f06270 */
[C---:B------:R-:W-:Y:S02]  /*16f80*/  IADD3 R179, R215.reuse, 0x40, RZ ;  /* 0x00000040d7b37810 */ /* 0x040fe40007ffe0ff */
[C---:B------:R-:W-:Y:S02]  /*16f90*/  ISETP.GE.AND P5, PT, R215.reuse, c[0x0][0x1d4], PT ;  /* 0x00007500d7007a0c */ /* 0x040fe40003fa6270 */
[----:B------:R-:W-:Y:S02]  /*16fa0*/  IADD3 R178, R215, 0x80, RZ ;  /* 0x00000080d7b27810 */ /* 0x000fe40007ffe0ff */
[----:B------:R-:W-:Y:S02]  /*16fb0*/  ISETP.GE.AND P4, PT, R179, c[0x0][0x1d4], PT ;  /* 0x00007500b3007a0c */ /* 0x000fe40003f86270 */
[----:B------:R-:W-:Y:S02]  /*16fc0*/  ISETP.GE.AND P3, PT, R178, c[0x0][0x1d4], PT ;  /* 0x00007500b2007a0c */ /* 0x000fe40003f66270 */
[----:B-1--4-:R-:W-:Y:S02]  /*16fd0*/  IADD3 R13, R215, 0xc0, RZ ;  /* 0x000000c0d70d7810 */ /* 0x012fe40007ffe0ff */
[----:B--2---:R-:W-:Y:S02]  /*16fe0*/  @P0 IADD3 R176, P1, R0, R239, RZ ;  /* 0x000000ef00b00210 */ /* 0x004fe40007f3e0ff */
[----:B------:R-:W-:Y:S03]  /*16ff0*/  ISETP.GE.AND P2, PT, R13, c[0x0][0x1d4], PT ;  /* 0x000075000d007a0c */ /* 0x000fe60003f46270 */
[----:B------:R-:W-:Y:S01]  /*17000*/  @P0 IMAD.X R177, R6, 0x1, R221, P1 ;  /* 0x0000000106b10824 */ /* 0x000fe200008e06dd */
[----:B---3--:R-:W-:Y:S04]  /*17010*/  @P0 IADD3 R174, P1, R0, R220, RZ ;  /* 0x000000dc00ae0210 */ /* 0x008fe80007f3e0ff */
        /* <DEDUP_REMOVED lines=12> */
.L_x_5689:
[----:B------:R-:W-:Y:S05]  /*170e0*/  BSYNC B0 ;  /* 0x0000000000007941 */ /* 0x000fea0003800000 */
.L_x_5688:
[----:B------:R-:W2:Y:S01]  /*170f0*/  LDL R0, [R1+0x80] ;  /* 0x0000800001007983 */ /* 0x000ea20000100800 */
[----:B------:R-:W-:Y:S01]  /*17100*/  IMAD R6, R225, -0x30, RZ ;  /* 0xffffffd0e1067824 */ /* 0x000fe200078e02ff */
[----:B------:R-:W-:Y:S02]  /*17110*/  ULDC UR4, c[0x0][0x324] ;  /* 0x0000c90000047ab9 */ /* 0x000fe40000000800 */
[----:B------:R-:W2:Y:S01]  /*17120*/  LDL R13, [R1+0x4] ;  /* 0x00000400010d7983 */ /* 0x000ea20000100800 */
[----:B------:R-:W-:Y:S01]  /*17130*/  ULOP3.LUT UR4, URZ, UR4, URZ, 0x33, !UPT ;  /* 0x000000043f047292 */ /* 0x000fe2000f8e333f */
[----:B-1----:R-:W-:Y:S02]  /*17140*/  IMAD.IADD R174, R6, 0x1, -R246 ;  /* 0x0000000106ae7824 */ /* 0x002fe400078e0af6 */
[----:B------:R-:W3:Y:S04]  /*17150*/  LDL R3, [R1+0x7c] ;  /* 0x00007c0001037983 */ /* 0x000ee80000100800 */
[----:B------:R-:W3:Y:S04]  /*17160*/  LDL R2, [R1+0x78] ;  /* 0x0000780001027983 */ /* 0x000ee80000100800 */
[----:B------:R-:W0:Y:S01]  /*17170*/  LDGDEPBAR ;  /* 0x00000000000079af */ /* 0x000e220000000000 */
[----:B--2---:R-:W-:Y:S02]  /*17180*/  IMAD R13, R13, 0x80, R0 ;  /* 0x000000800d0d7824 */ /* 0x004fe400078e0200 */
[----:B------:R-:W-:Y:S05]  /*17190*/  IMAD.MOV.U32 R0, RZ, RZ, 0x1 ;  /* 0x00000001ff007424 */ /* 0x000fea00078e00ff */
[----:B------:R-:W-:Y:S02]  /*171a0*/  ISETP.NE.AND P0, PT, R0, c[0x0][0x2c4], PT ;  /* 0x0000b10000007a0c */ /* 0x000fe40003f05270 */
[----:B---3--:R-:W-:Y:S11]  /*171b0*/  IADD3 R13, R2, R13, R3 ;  /* 0x0000000d020d7210 */ /* 0x008ff60007ffe003 */
        /* <DEDUP_REMOVED lines=8> */
.L_x_5811:
        /* <DEDUP_REMOVED lines=19> */
.L_x_5696:
[----:B------:R-:W-:Y:S04]  /*17370*/  MOV R175, 0x1 ;  /* 0x0000000100af7802 */ /* 0x000fe80000000f00 */
[----:B------:R-:W-:Y:S11]  /*17380*/  ISETP.NE.AND P0, PT, R175, c[0x0][0x32c], PT ;  /* 0x0000cb00af007a0c */ /* 0x000ff60003f05270 */
[----:B------:R-:W-:Y:S02]  /*17390*/  @!UPT UIADD3 URZ, URZ, URZ, URZ ;  /* 0x0000003f3f3ff290 */ /* 0x000fe4000fffe03f */
[----:B------:R-:W-:Y:S05]  /*173a0*/  @P0 IMAD.HI.U32 R175, R3, c[0x0][0x330], RZ ;  /* 0x0000cc0003af0a27 */ /* 0x000fea00078e00ff */
[----:B------:R-:W-:Y:S02]  /*173b0*/  @P0 SHF.R.U32.HI R3, RZ, c[0x0][0x334], R175 ;  /* 0x0000cd00ff030a19 */ /* 0x000fe400000116af */
.L_x_5697:
[----:B------:R-:W-:Y:S05]  /*173c0*/  BSYNC B0 ;  /* 0x0000000000007941 */ /* 0x000fea0003800000 */
.L_x_5695:
[----:B------:R-:W-:Y:S05]  /*173d0*/  IMAD R3, R3, c[0x0][0x32c], R174 ;  /* 0x0000cb0003037a24 */ /* 0x000fea00078e02ae */
[----:B------:R-:W-:Y:S02]  /*173e0*/  IMNMX R0, R0, R3, !PT ;  /* 0x0000000300007217 */ /* 0x000fe40007800200 */
[----:B------:R-:W-:Y:S04]  /*173f0*/  IADD3 R3, R3, c[0x0][0x32c], RZ ;  /* 0x0000cb0003037a10 */ /* 0x000fe80007ffe0ff */
[----:B------:R-:W-:Y:S02]  /*17400*/  IMNMX R2, R2, R3, PT ;  /* 0x0000000302027217 */ /* 0x000fe40003800200 */
.L_x_5694:
        /* <DEDUP_REMOVED lines=63> */
.L_x_5812:
        /* <DEDUP_REMOVED lines=19> */
.L_x_5701:
[----:B------:R-:W-:Y:S04]  /*17930*/  MOV R6, 0x1 ;  /* 0x0000000100067802 */ /* 0x000fe80000000f00 */
[----:B------:R-:W-:Y:S11]  /*17940*/  ISETP.NE.AND P0, PT, R6, c[0x0][0x32c], PT ;  /* 0x0000cb0006007a0c */ /* 0x000ff60003f05270 */
[----:B------:R-:W-:Y:S02]  /*17950*/  @!UPT UIADD3 URZ, URZ, URZ, URZ ;  /* 0x0000003f3f3ff290 */ /* 0x000fe4000fffe03f */
[----:B------:R-:W-:Y:S05]  /*17960*/  @P0 IMAD.HI.U32 R6, R3, c[0x0][0x330], RZ ;  /* 0x0000cc0003060a27 */ /* 0x000fea00078e00ff */
[----:B------:R-:W-:Y:S02]  /*17970*/  @P0 SHF.R.U32.HI R3, RZ, c[0x0][0x334], R6 ;  /* 0x0000cd00ff030a19 */ /* 0x000fe40000011606 */
.L_x_5702:
[----:B------:R-:W-:Y:S05]  /*17980*/  BSYNC B0 ;  /* 0x0000000000007941 */ /* 0x000fea0003800000 */
.L_x_5700:
[----:B------:R-:W-:Y:S05]  /*17990*/  IMAD R3, R3, c[0x0][0x32c], R174 ;  /* 0x0000cb0003037a24 */ /* 0x000fea00078e02ae */
[----:B------:R-:W-:Y:S02]  /*179a0*/  IMNMX R0, R0, R3, !PT ;  /* 0x0000000300007217 */ /* 0x000fe40007800200 */
[----:B------:R-:W-:Y:S04]  /*179b0*/  IADD3 R3, R3, c[0x0][0x32c], RZ ;  /* 0x0000cb0003037a10 */ /* 0x000fe80007ffe0ff */
[----:B------:R-:W-:Y:S02]  /*179c0*/  IMNMX R2, R2, R3, PT ;  /* 0x0000000302027217 */ /* 0x000fe40003800200 */
.L_x_5699:
        /* <DEDUP_REMOVED lines=68> */
.L_x_5813:
[----:B---34-:R-:W-:Y:S01]  /*17e10*/  FMNMX.FTZ R0, R0, R2, !PT ;  /* 0x0000000200007209 */ /* 0x018fe20007810000 */
[----:B------:R-:W-:-:S05]  /*17e20*/  BRA.DIV ~URZ, `(.L_x_5704) ;  /* 0x000090a27f007947 */ /* 0x000fca000b800000 */
[----:B-12---:R-:W1:Y:S02]  /*17e30*/  SHFL.BFLY PT, R13, R0, 0x1, 0x1f ;  /* 0x0c201f00000d7f89 */ /* 0x006e6400000e0000 */
[----:B-1----:R-:W-:Y:S02]  /*17e40*/  FMNMX.FTZ R13, R0, R13, !PT ;  /* 0x0000000d000d7209 */ /* 0x002fe40007810000 */
[----:B------:R-:W1:Y:S02]  /*17e50*/  SHFL.BFLY PT, R0, R6, 0x2, 0x1f ;  /* 0x0c401f0006007f89 */ /* 0x000e6400000e0000 */
[----:B-1----:R-:W-:Y:S05]  /*17e60*/  FMNMX.FTZ R0, R6, R0, !PT ;  /* 0x0000000006007209 */ /* 0x002fea0007810000 */
[----:B------:R1:W2:Y:S02]  /*17e70*/  SHFL.BFLY PT, R2, R0, 0x1, 0x1f ;  /* 0x0c201f0000027f89 */ /* 0x0002a400000e0000 */
.L_x_5814:
        /* <DEDUP_REMOVED lines=38> */
[----:B------:R-:W-:Y:S10]  /*180e0*/  MUFU.EX2 R175, R10 ;  /* 0x0000000a00af7308 */ /* 0x000ff40000000800 */
        /* <DEDUP_REMOVED lines=10> */
[C---:B------:R-:W-:Y:S01]  /*18190*/  FMUL.FTZ R33, R0.reuse, R149 ;  /* 0x0000009500217220 */ /* 0x040fe20000410000 */
[----:B------:R-:W-:Y:S01]  /*181a0*/  ISETP.GT.AND P0, PT, R225, R247, PT ;  /* 0x000000f7e100720c */ /* 0x000fe20003f04270 */
[----:B------:R-:W-:Y:S02]  /*181b0*/  FMUL.FTZ R8, R0, R168 ;  /* 0x000000a800087220 */ /* 0x000fe40000410000 */
[----:B------:R-:W-:Y:S01]  /*181c0*/  FADD.FTZ R2, -R2, R14 ;  /* 0x0000000e02027221 */ /* 0x000fe20000010100 */
[----:B------:R-:W1:Y:S01]  /*181d0*/  MUFU.EX2 R168, R11 ;  /* 0x0000000b00a87308 */ /* 0x000e620000000800 */
[--C-:B------:R-:W-:Y:S02]  /*181e0*/  FFMA.FTZ R14, R18, c[0x0][0x2d0], -R4.reuse ;  /* 0x0000b400120e7a23 */ /* 0x100fe40000010804 */
[----:B------:R-:W-:Y:S02]  /*181f0*/  FMUL.FTZ R2, R2, c[0x0][0x2d0] ;  /* 0x0000b40002027a20 */ /* 0x000fe40000410000 */
[----:B------:R-:W-:Y:S02]  /*18200*/  FFMA.FTZ R4, R35, c[0x0][0x2d0], -R4 ;  /* 0x0000b40023047a23 */ /* 0x000fe40000010804 */
[C---:B------:R-:W-:Y:S02]  /*18210*/  FMUL.FTZ R21, R0.reuse, R161 ;  /* 0x000000a100157220 */ /* 0x040fe40000410000 */
[C---:B------:R-:W-:Y:S01]  /*18220*/  FMUL.FTZ R9, R0.reuse, R169 ;  /* 0x000000a900097220 */ /* 0x040fe20000410000 */
[----:B------:R-:W2:Y:S01]  /*18230*/  MUFU.EX2 R2, R2 ;  /* 0x0000000200027308 */ /* 0x000ea20000000800 */
[----:B------:R-:W-:Y:S02]  /*18240*/  FMUL.FTZ R20, R0, R160 ;  /* 0x000000a000147220 */ /* 0x000fe40000410000 */
[----:B------:R-:W-:Y:S02]  /*18250*/  FADD.FTZ R6, R16, R6 ;  /* 0x0000000610067221 */ /* 0x000fe40000010000 */
[C---:B------:R-:W-:Y:S02]  /*18260*/  FMUL.FTZ R16, R0.reuse, R164 ;  /* 0x000000a400107220 */ /* 0x040fe40000410000 */
[----:B------:R-:W-:Y:S02]  /*18270*/  FADD.FTZ R177, R17, R6 ;  /* 0x0000000611b17221 */ /* 0x000fe40000010000 */
[C---:B------:R-:W-:Y:S01]  /*18280*/  FMUL.FTZ R17, R0.reuse, R165 ;  /* 0x000000a500117220 */ /* 0x040fe20000410000 */
[----:B------:R-:W3:Y:S01]  /*18290*/  MUFU.EX2 R161, R14 ;  /* 0x0000000e00a17308 */ /* 0x000ee20000000800 */
        /* <DEDUP_REMOVED lines=11> */
[----:B------:R-:W1:Y:S01]  /*18350*/  LDSM.16.MT88.4 R148, [R193] ;  /* 0x00000000c194783b */ /* 0x000e620000004200 */
[C---:B------:R-:W-:Y:S01]  /*18360*/  FMUL.FTZ R10, R2.reuse, R170 ;  /* 0x000000aa020a7220 */ /* 0x040fe20000410000 */
[----:B------:R-:W2:Y:S01]  /*18370*/  MUFU.EX2 R6, R184 ;  /* 0x000000b800067308 */ /* 0x000ea20000000800 */
[C---:B------:R-:W-:Y:S02]  /*18380*/  FMUL.FTZ R11, R2.reuse, R171 ;  /* 0x000000ab020b7220 */ /* 0x040fe40000410000 */
[----:B------:R-:W-:Y:S01]  /*18390*/  FFMA.FTZ R160, R2, R233, R175 ;  /* 0x000000e902a07223 */ /* 0x000fe200000100af */
[----:B---3--:R-:W-:Y:S01]  /*183a0*/  F2FP.BF16.PACK_AB R175, R216, R161 ;  /* 0x000000a1d8af723e */ /* 0x008fe200000010ff */
        /* <DEDUP_REMOVED lines=126> */
[----:B------:R-:W3:Y:S02]  /*18b90*/  MUFU.EX2 R2, R183 ;  /* 0x000000b700027308 */ /* 0x000ee40000000800 */
[C---:B------:R-:W-:Y:S02]  /*18ba0*/  FMUL.FTZ R132, R0.reuse, R132 ;  /* 0x0000008400847220 */ /* 0x040fe40000410000 */
[C---:B------:R-:W-:Y:S02]  /*18bb0*/  FMUL.FTZ R133, R0.reuse, R133 ;  /* 0x0000008500857220 */ /* 0x040fe40000410000 */
[C---:B------:R-:W-:Y:S02]  /*18bc0*/  FMUL.FTZ R136, R0.reuse, R136 ;  /* 0x0000008800887220 */ /* 0x040fe40000410000 */
[----:B------:R-:W-:Y:S02]  /*18bd0*/  FMUL.FTZ R137, R0, R137 ;  /* 0x0000008900897220 */ /* 0x000fe40000410000 */
[----:B--2---:R-:W-:Y:S02]  /*18be0*/  FADD.FTZ R0, R6, R177 ;  /* 0x000000b106007221 */ /* 0x004fe40000010000 */
[----:B------:R-:W2:Y:S02]  /*18bf0*/  MUFU.EX2 R177, R185 ;  /* 0x000000b900b17308 */ /* 0x000ea40000000800 */
[----:B---3--:R-:W-:Y:S04]  /*18c00*/  FADD.FTZ R0, R2, R0 ;  /* 0x0000000002007221 */ /* 0x008fe80000010000 */
[----:B------:R-:W-:Y:S01]  /*18c10*/  FADD.FTZ R0, R156, R0 ;  /* 0x000000009c007221 */ /* 0x000fe20000010000 */
[C---:B-1----:R-:W-:Y:S03]  /*18c20*/  HMMA.16816.F32.BF16 R52, R172.reuse, R148, R52 ;  /* 0x00000094ac34723c */ /* 0x042fe60000041834 */
        /* <DEDUP_REMOVED lines=38> */
[----:B------:R-:W-:Y:S02]  /*18e90*/  F2FP.BF16.PACK_AB R151, R180, R179 ;  /* 0x000000b3b497723e */ /* 0x000fe400000010ff */
[----:B--2---:R-:W-:Y:S05]  /*18ea0*/  F2FP.BF16.PACK_AB R173, R177, R176 ;  /* 0x000000b0b1ad723e */ /* 0x004fea00000010ff */
[C---:B------:R-:W-:Y:S02]  /*18eb0*/  HMMA.16816.F32.BF16 R8, R148.reuse, R152, R8 ;  /* 0x000000989408723c */ /* 0x040fe40000041808 */
[----:B------:R-:W2:Y:S03]  /*18ec0*/  MUFU.EX2 R6, R189 ;  /* 0x000000bd00067308 */ /* 0x000ea60000000800 */
        /* <DEDUP_REMOVED lines=8> */
[----:B--2---:R-:W-:Y:S01]  /*18f50*/  FADD.FTZ R0, R6, R0 ;  /* 0x0000000006007221 */ /* 0x004fe20000010000 */
[C---:B---3--:R-:W-:Y:S03]  /*18f60*/  HMMA.16816.F32.BF16 R20, R148.reuse, R156, R20 ;  /* 0x0000009c9414723c */ /* 0x048fe60000041814 */
        /* <DEDUP_REMOVED lines=109> */
.L_x_5683:
[----:B------:R-:W-:Y:S05]  /*19640*/  BRA.DIV ~URZ, `(.L_x_5706) ;  /* 0x000079627f007947 */ /* 0x000fea000b800000 */
[----:B------:R1:W2:Y:S02]  /*19650*/  SHFL.BFLY PT, R4, R234, 0x2, 0x1f ;  /* 0x0c401f00ea047f89 */ /* 0x0002a400000e0000 */
.L_x_5815:
[----:B--2---:R-:W-:Y:S01]  /*19660*/  FADD.FTZ R4, R4, R234 ;  /* 0x000000ea04047221 */ /* 0x004fe20000010000 */
[----:B------:R-:W-:Y:S05]  /*19670*/  BRA.DIV ~URZ, `(.L_x_5707) ;  /* 0x000079927f007947 */ /* 0x000fea000b800000 */
[----:B------:R-:W2:Y:S02]  /*19680*/  SHFL.BFLY PT, R0, R233, 0x2, 0x1f ;  /* 0x0c401f00e9007f89 */ /* 0x000ea400000e0000 */
[----:B--2---:R-:W-:-:S02]  /*19690*/  FADD.FTZ R233, R0, R233 ;  /* 0x000000e900e97221 */ /* 0x004fc40000010000 */
[----:B------:R-:W2:Y:S04]  /*196a0*/  SHFL.BFLY PT, R0, R4, 0x1, 0x1f ;  /* 0x0c201f0004007f89 */ /* 0x000ea800000e0000 */
[----:B------:R3:W4:Y:S01]  /*196b0*/  SHFL.BFLY PT, R3, R233, 0x1, 0x1f ;  /* 0x0c201f00e9037f89 */ /* 0x00072200000e0000 */
[----:B--2---:R-:W-:-:S05]  /*196c0*/  FADD.FTZ R4, R4, R0 ;  /* 0x0000000004047221 */ /* 0x004fca0000010000 */
.L_x_5816:
        /* <DEDUP_REMOVED lines=148> */
.L_x_5600:
        /* <DEDUP_REMOVED lines=19> */
.L_x_5709:
[----:B--2---:R-:W-:Y:S05]  /*1a140*/  BSYNC B0 ;  /* 0x0000000000007941 */ /* 0x004fea0003800000 */
.L_x_5708:
        /* <DEDUP_REMOVED lines=164> */
.L_x_5712:
        /* <DEDUP_REMOVED lines=123> */
.L_x_5817:
[----:B------:R-:W-:Y:S05]  /*1b340*/  BRA.DIV ~URZ, `(.L_x_5715) ;  /* 0x00005e327f007947 */ /* 0x000fea000b800000 */
[----:B------:R4:W2:Y:S02]  /*1b350*/  SHFL.IDX PT, R0, R16, RZ, 0x181f ;  /* 0x00181fff10007589 */ /* 0x0008a400000e0000 */
.L_x_5818:
        /* <DEDUP_REMOVED lines=20> */
.L_x_5717:
[----:B------:R-:W-:Y:S05]  /*1b4a0*/  BSYNC B0 ;  /* 0x0000000000007941 */ /* 0x000fea0003800000 */
.L_x_5716:
[----:B------:R-:W-:Y:S05]  /*1b4b0*/  BRA.DIV ~URZ, `(.L_x_5718) ;  /* 0x00005d327f007947 */ /* 0x000fea000b800000 */
[----:B---3--:R3:W4:Y:S04]  /*1b4c0*/  SHFL.IDX PT, R4, R6, 0x1, 0x181f ;  /* 0x00381f0006047f89 */ /* 0x00872800000e0000 */
[----:B--2---:R3:W2:Y:S02]  /*1b4d0*/  SHFL.IDX PT, R0, R16, 0x1, 0x181f ;  /* 0x00381f0010007f89 */ /* 0x0046a400000e0000 */
.L_x_5819:
        /* <DEDUP_REMOVED lines=20> */
.L_x_5720:
[----:B------:R-:W-:Y:S05]  /*1b620*/  BSYNC B0 ;  /* 0x0000000000007941 */ /* 0x000fea0003800000 */
.L_x_5719:
[----:B------:R-:W-:Y:S05]  /*1b630*/  BRA.DIV ~URZ, `(.L_x_5721) ;  /* 0x00005c827f007947 */ /* 0x000fea000b800000 */
[----:B----4-:R4:W3:Y:S02]  /*1b640*/  SHFL.IDX PT, R4, R6, 0x2, 0x181f ;  /* 0x00581f0006047f89 */ /* 0x0108e400000e0000 */
.L_x_5820:
[----:B------:R-:W-:Y:S05]  /*1b650*/  BRA.DIV ~URZ, `(.L_x_5722) ;  /* 0x00005cd27f007947 */ /* 0x000fea000b800000 */
[----:B--2---:R2:W4:Y:S02]  /*1b660*/  SHFL.IDX PT, R0, R16, 0x2, 0x181f ;  /* 0x00581f0010007f89 */ /* 0x00452400000e0000 */
.L_x_5821:
        /* <DEDUP_REMOVED lines=20> */
.L_x_5724:
[----:B------:R-:W-:Y:S05]  /*1b7b0*/  BSYNC B0 ;  /* 0x0000000000007941 */ /* 0x000fea0003800000 */
.L_x_5723:
[----:B------:R-:W-:Y:S05]  /*1b7c0*/  BRA.DIV ~URZ, `(.L_x_5725) ;  /* 0x00005bd27f007947 */ /* 0x000fea000b800000 */
[----:B---3--:R3:W2:Y:S04]  /*1b7d0*/  SHFL.IDX PT, R4, R6, 0x3, 0x181f ;  /* 0x00781f0006047f89 */ /* 0x0086a800000e0000 */
[----:B----4-:R3:W4:Y:S02]  /*1b7e0*/  SHFL.IDX PT, R0, R16, 0x3, 0x181f ;  /* 0x00781f0010007f89 */ /* 0x01072400000e0000 */
.L_x_5822:
        /* <DEDUP_REMOVED lines=21> */
.L_x_5713:
        /* <DEDUP_REMOVED lines=35> */
.L_x_5823:
[----:B------:R-:W-:Y:S05]  /*1bb70*/  BRA.DIV ~URZ, `(.L_x_5728) ;  /* 0x000059627f007947 */ /* 0x000fea000b800000 */
[----:B------:R3:W4:Y:S02]  /*1bb80*/  SHFL.IDX PT, R0, R6, RZ, 0x1c1f ;  /* 0x001c1fff06007589 */ /* 0x00072400000e0000 */
.L_x_5824:
        /* <DEDUP_REMOVED lines=204> */
.L_x_5730:
[----:B------:R-:W-:Y:S05]  /*1c850*/  BSYNC B0 ;  /* 0x0000000000007941 */ /* 0x000fea0003800000 */
.L_x_5729:
[----:B------:R-:W-:Y:S05]  /*1c860*/  BRA.DIV ~URZ, `(.L_x_5731) ;  /* 0x00004ce27f007947 */ /* 0x000fea000b800000 */
[----:B--2---:R2:W1:Y:S04]  /*1c870*/  SHFL.IDX PT, R4, R5, 0x1, 0x1c1f ;  /* 0x003c1f0005047f89 */ /* 0x00446800000e0000 */
[----:B----4-:R2:W4:Y:S02]  /*1c880*/  SHFL.IDX PT, R0, R6, 0x1, 0x1c1f ;  /* 0x003c1f0006007f89 */ /* 0x01052400000e0000 */
.L_x_5825:
        /* <DEDUP_REMOVED lines=212> */
.L_x_5711:
        /* <DEDUP_REMOVED lines=20> */
.L_x_5732:
        /* <DEDUP_REMOVED lines=59> */
.L_x_5734:
[----:B------:R-:W-:Y:S05]  /*1dac0*/  BSYNC B0 ;  /* 0x0000000000007941 */ /* 0x000fea0003800000 */
.L_x_5733:
        /* <DEDUP_REMOVED lines=37> */
.L_x_5826:
[----:B------:R-:W-:Y:S05]  /*1dd20*/  BRA.DIV ~URZ, `(.L_x_5736) ;  /* 0x000039627f007947 */ /* 0x000fea000b800000 */
[----:B------:R4:W1:Y:S02]  /*1dd30*/  SHFL.IDX PT, R0, R16, RZ, 0x181f ;  /* 0x00181fff10007589 */ /* 0x00086400000e0000 */
.L_x_5827:
        /* <DEDUP_REMOVED lines=20> */
.L_x_5738:
[----:B------:R-:W-:Y:S05]  /*1de80*/  BSYNC B0 ;  /* 0x0000000000007941 */ /* 0x000fea0003800000 */
.L_x_5737:
[----:B------:R-:W-:Y:S05]  /*1de90*/  BRA.DIV ~URZ, `(.L_x_5739) ;  /* 0x000038627f007947 */ /* 0x000fea000b800000 */
[----:B--2---:R2:W3:Y:S04]  /*1dea0*/  SHFL.IDX PT, R4, R5, 0x1, 0x181f ;  /* 0x00381f0005047f89 */ /* 0x0044e800000e0000 */
[----:B-1----:R2:W1:Y:S02]  /*1deb0*/  SHFL.IDX PT, R0, R16, 0x1, 0x181f ;  /* 0x00381f0010007f89 */ /* 0x00246400000e0000 */
.L_x_5828:
        /* <DEDUP_REMOVED lines=20> */
.L_x_5741:
[----:B------:R-:W-:Y:S05]  /*1e000*/  BSYNC B0 ;  /* 0x0000000000007941 */ /* 0x000fea0003800000 */
.L_x_5740:
[----:B------:R-:W-:Y:S05]  /*1e010*/  BRA.DIV ~URZ, `(.L_x_5742) ;  /* 0x000037b27f007947 */ /* 0x000fea000b800000 */
[----:B---3--:R3:W2:Y:S02]  /*1e020*/  SHFL.IDX PT, R4, R5, 0x2, 0x181f ;  /* 0x00581f0005047f89 */ /* 0x0086a400000e0000 */
.L_x_5829:
[----:B------:R-:W-:Y:S05]  /*1e030*/  BRA.DIV ~URZ, `(.L_x_5743) ;  /* 0x000038027f007947 */ /* 0x000fea000b800000 */
[----:B-1----:R1:W3:Y:S02]  /*1e040*/  SHFL.IDX PT, R0, R16, 0x2, 0x181f ;  /* 0x00581f0010007f89 */ /* 0x0022e400000e0000 */
.L_x_5830:
        /* <DEDUP_REMOVED lines=20> */
.L_x_5745:
[----:B------:R-:W-:Y:S05]  /*1e190*/  BSYNC B0 ;  /* 0x0000000000007941 */ /* 0x000fea0003800000 */
.L_x_5744:
[----:B------:R-:W-:Y:S05]  /*1e1a0*/  BRA.DIV ~URZ, `(.L_x_5746) ;  /* 0x000037027f007947 */ /* 0x000fea000b800000 */
[----:B--2---:R2:W1:Y:S04]  /*1e1b0*/  SHFL.IDX PT, R4, R5, 0x3, 0x181f ;  /* 0x00781f0005047f89 */ /* 0x00446800000e0000 */
[----:B---3--:R2:W3:Y:S02]  /*1e1c0*/  SHFL.IDX PT, R0, R16, 0x3, 0x181f ;  /* 0x00781f0010007f89 */ /* 0x0084e400000e0000 */
.L_x_5831:
        /* <DEDUP_REMOVED lines=19> */
.L_x_5726:
[----:B------:R-:W-:Y:S05]  /*1e300*/  BSYNC B1 ;  /* 0x0000000000017941 */ /* 0x000fea0003800000 */
.L_x_5710:
        /* <DEDUP_REMOVED lines=18> */
.L_x_5832:
[----:B------:R-:W-:Y:S05]  /*1e430*/  BRA.DIV ~URZ, `(.L_x_5749) ;  /* 0x000035b27f007947 */ /* 0x000fea000b800000 */
[----:B------:R4:W1:Y:S02]  /*1e440*/  SHFL.IDX PT, R9, R147, 0x1, 0x1f ;  /* 0x00201f0093097f89 */ /* 0x00086400000e0000 */
.L_x_5833:
        /* <DEDUP_REMOVED lines=19> */
.L_x_5834:
        /* <DEDUP_REMOVED lines=16> */
.L_x_5835:
[----:B----4-:R-:W-:Y:S01]  /*1e680*/  IMAD R0, R0, c[0x0][0x538], RZ ;  /* 0x00014e0000007a24 */ /* 0x010fe200078e02ff */
[----:B------:R-:W-:Y:S04]  /*1e690*/  BSSY B1, `(.L_x_5752) ;  /* 0x00000cc000017945 */ /* 0x000fe80003800000 */
[----:B-1----:R-:W-:-:S04]  /*1e6a0*/  IADD3 R9, R0, R9, RZ ;  /* 0x0000000900097210 */ /* 0x002fc80007ffe0ff */
[----:B---3--:R-:W-:-:S13]  /*1e6b0*/  ISETP.GT.AND P0, PT, R9, R10, PT ;  /* 0x0000000a0900720c */ /* 0x008fda0003f04270 */
[----:B------:R-:W-:Y:S05]  /*1e6c0*/  @P0 BRA `(.L_x_5753) ;  /* 0x0000026000000947 */ /* 0x000fea0003800000 */
.L_x_5757:
        /* <DEDUP_REMOVED lines=18> */
.L_x_5836:
        /* <DEDUP_REMOVED lines=16> */
.L_x_5837:
[----:B--2---:R-:W-:-:S05]  /*1e8f0*/  IMAD R0, R0, c[0x0][0x538], RZ ;  /* 0x00014e0000007a24 */ /* 0x004fca00078e02ff */
[----:B------:R-:W-:-:S04]  /*1e900*/  IADD3 R9, R0, R9, RZ ;  /* 0x0000000900097210 */ /* 0x000fc80007ffe0ff */
[----:B------:R-:W-:-:S13]  /*1e910*/  ISETP.GT.AND P0, PT, R9, R10, PT ;  /* 0x0000000a0900720c */ /* 0x000fda0003f04270 */
[----:B-1----:R-:W-:Y:S05]  /*1e920*/  @!P0 BRA `(.L_x_5757) ;  /* 0xfffffda000008947 */ /* 0x002fea000383ffff */
.L_x_5753:
[----:B------:R-:W-:-:S05]  /*1e930*/  IADD3 R9, -R0, R9, RZ ;  /* 0x0000000900097210 */ /* 0x000fca0007ffe1ff */
[----:B------:R-:W-:-:S05]  /*1e940*/  IMAD R0, R4, c[0x0][0x538], R9 ;  /* 0x00014e0004007a24 */ /* 0x000fca00078e0209 */
[----:B------:R-:W-:Y:S01]  /*1e950*/  ISETP.GT.AND P0, PT, R0, R10, PT ;  /* 0x0000000a0000720c */ /* 0x000fe20003f04270 */
[----:B------:R-:W-:-:S12]  /*1e960*/  BRA.DIV ~URZ, `(.L_x_5758) ;  /* 0x000034e27f007947 */ /* 0x000fd8000b800000 */
[----:B------:R-:W-:-:S03]  /*1e970*/  VOTE.ANY R5, PT, !P0 ;  /* 0x0000000000057806 */ /* 0x000fc600040e0100 */
.L_x_5838:
[----:B------:R-:W3:Y:S01]  /*1e980*/  LDL.LU R2, [R1+0xac] ;  /* 0x0000ac0001027983 */ /* 0x000ee20000300800 */
[----:B------:R-:W3:Y:S02]  /*1e990*/  POPC R0, R5 ;  /* 0x0000000500007309 */ /* 0x000ee40000000000 */
[----:B---3--:R-:W-:-:S05]  /*1e9a0*/  IADD3 R2, R0, R2, RZ ;  /* 0x0000000200027210 */ /* 0x008fca0007ffe0ff */
[----:B------:R1:W-:Y:S01]  /*1e9b0*/  STL [R1+0xac], R2 ;  /* 0x0000ac0201007387 */ /* 0x0003e20000100800 */
[----:B------:R-:W-:Y:S05]  /*1e9c0*/  BRA.DIV ~URZ, `(.L_x_5759) ;  /* 0x000034d27f007947 */ /* 0x000fea000b800000 */
[----:B------:R3:W4:Y:S04]  /*1e9d0*/  SHFL.IDX PT, R6, R6, R0, 0x1f ;  /* 0x00001f0006067589 */ /* 0x00072800000e0000 */
[----:B------:R3:W1:Y:S02]  /*1e9e0*/  SHFL.IDX PT, R8, R8, R0, 0x1f ;  /* 0x00001f0008087589 */ /* 0x00066400000e0000 */
.L_x_5839:
[----:B------:R-:W-:Y:S01]  /*1e9f0*/  ISETP.NE.AND P0, PT, R5, RZ, PT ;  /* 0x000000ff0500720c */ /* 0x000fe20003f05270 */
[----:B------:R-:W-:-:S12]  /*1ea00*/  BSSY B0, `(.L_x_5760) ;  /* 0x0000005000007945 */ /* 0x000fd80003800000 */
[----:B------:R-:W-:Y:S05]  /*1ea10*/  @!P0 BRA `(.L_x_5761) ;  /* 0x0000003000008947 */ /* 0x000fea0003800000 */
[----:B---3--:R-:W-:Y:S01]  /*1ea20*/  IADD3 R0, R0, -0x1, RZ ;  /* 0xffffffff00007810 */ /* 0x008fe20007ffe0ff */
[----:B------:R-:W-:Y:S05]  /*1ea30*/  BRA.DIV ~URZ, `(.L_x_5762) ;  /* 0x000035327f007947 */ /* 0x000fea000b800000 */
[----:B------:R3:W2:Y:S02]  /*1ea40*/  SHFL.IDX PT, R11, R4, R0, 0x1f ;  /* 0x00001f00040b7589 */ /* 0x0006a400000e0000 */
.L_x_5761:
[----:B------:R-:W-:Y:S05]  /*1ea50*/  BSYNC B0 ;  /* 0x0000000000007941 */ /* 0x000fea0003800000 */
.L_x_5760:
        /* <DEDUP_REMOVED lines=68> */
.L_x_5764:
        /* <DEDUP_REMOVED lines=65> */
.L_x_5765:
[----:B------:R-:W-:Y:S05]  /*1f2b0*/  BSYNC B0 ;  /* 0x0000000000007941 */ /* 0x000fea0003800000 */
.L_x_5763:
[----:B------:R-:W-:-:S04]  /*1f2c0*/  LOP3.LUT R2, RZ, R2, RZ, 0x33, !PT ;  /* 0x00000002ff027212 */ /* 0x000fc800078e33ff */
[----:B-1----:R-:W-:-:S05]  /*1f2d0*/  IADD3 R0, R2, R6, RZ ;  /* 0x0000000602007210 */ /* 0x002fca0007ffe0ff */
[----:B------:R1:W-:Y:S01]  /*1f2e0*/  STL [R1+0x15c], R0 ;  /* 0x00015c0001007387 */ /* 0x0003e20000100800 */
[----:B------:R-:W-:Y:S05]  /*1f2f0*/  BRA `(.L_x_5766) ;  /* 0x0000005000007947 */ /* 0x000fea0003800000 */
.L_x_5754:
[----:B------:R-:W-:Y:S01]  /*1f300*/  MOV R0, c[0x0][0x53c] ;  /* 0x00014f0000007a02 */ /* 0x000fe20000000f00 */
[----:B------:R1:W-:Y:S04]  /*1f310*/  STL [R1+0xd4], R10 ;  /* 0x0000d40a01007387 */ /* 0x0003e80000100800 */
[----:B------:R1:W-:Y:S04]  /*1f320*/  STL [R1+0x15c], RZ ;  /* 0x00015cff01007387 */ /* 0x0003e80000100800 */
[----:B------:R1:W-:Y:S04]  /*1f330*/  STL [R1+0xa8], RZ ;  /* 0x0000a8ff01007387 */ /* 0x0003e80000100800 */
[----:B------:R1:W-:Y:S02]  /*1f340*/  STL [R1+0xac], R0 ;  /* 0x0000ac0001007387 */ /* 0x0003e40000100800 */
.L_x_5766:
[----:B------:R-:W-:Y:S05]  /*1f350*/  BSYNC B1 ;  /* 0x0000000000017941 */ /* 0x000fea0003800000 */
.L_x_5752:
        /* <DEDUP_REMOVED lines=13> */
.L_x_5747:
[----:B-1----:R-:W3:Y:S02]  /*1f430*/  LDL R0, [R1+0xac] ;  /* 0x0000ac0001007983 */ /* 0x002ee40000100800 */
[----:B---3--:R-:W-:-:S13]  /*1f440*/  ISETP.GE.AND P0, PT, R0, c[0x0][0x53c], PT ;  /* 0x00014f0000007a0c */ /* 0x008fda0003f06270 */
[----:B--2---:R-:W-:Y:S01]  /*1f450*/  @P0 CALL.REL.NOINC `(.L_x_5767) ;  /* 0x0000001000000944 */ /* 0x004fe20003c00000 */
[----:B------:R-:W-:Y:S05]  /*1f460*/  BRA `(.L_x_5768) ;  /* 0xfffe2da000007947 */ /* 0x000fea000383ffff */
.L_x_5767:
[----:B------:R-:W-:Y:S05]  /*1f470*/  EXIT ;  /* 0x000000000000794d */ /* 0x000fea0003800000 */
.L_x_5523:
[----:B------:R-:W-:Y:S01]  /*1f480*/  IMAD.MOV.U32 R0, RZ, RZ, R5 ;  /* 0x000000ffff007224 */ /* 0x000fe200078e0005 */
[----:B------:R-:W-:Y:S02]  /*1f490*/  MOV R3, 0x1 ;  /* 0x0000000100037802 */ /* 0x000fe40000000f00 */
[----:B------:R-:W-:Y:S02]  /*1f4a0*/  MOV R2, 0x1f4c0 ;  /* 0x0001f4c000027802 */ /* 0x000fe40000000f00 */
[----:B------:R-:W-:Y:S05]  /*1f4b0*/  CALL.REL.NOINC `($__internal_94_$__cuda_sm70_shflsync_up_p) ;  /* 0x0000d8c000007944 */ /* 0x000fea0003c00000 */
[----:B------:R-:W-:Y:S01]  /*1f4c0*/  MOV R0, R4 ;  /* 0x0000000400007202 */ /* 0x000fe20000000f00 */
[----:B------:R-:W-:Y:S05]  /*1f4d0*/  BRA `(.L_x_5769) ;  /* 0xfffe100000007947 */ /* 0x000fea000383ffff */
.L_x_5524:
[----:B------:R-:W-:Y:S01]  /*1f4e0*/  IMAD.MOV.U32 R0, RZ, RZ, R5 ;  /* 0x000000ffff007224 */ /* 0x000fe200078e0005 */
[----:B------:R-:W-:Y:S02]  /*1f4f0*/  MOV R3, 0x2 ;  /* 0x0000000200037802 */ /* 0x000fe40000000f00 */
[----:B------:R-:W-:Y:S02]  /*1f500*/  MOV R2, 0x1f520 ;  /* 0x0001f52000027802 */ /* 0x000fe40000000f00 */
[----:B------:R-:W-:Y:S05]  /*1f510*/  CALL.REL.NOINC `($__internal_94_$__cuda_sm70_shflsync_up_p) ;  /* 0x0000d86000007944 */ /* 0x000fea0003c00000 */
[----:B------:R-:W-:Y:S01]  /*1f520*/  SEL R4, R4, RZ, P4 ;  /* 0x000000ff04047207 */ /* 0x000fe20002000000 */
[----:B------:R-:W-:Y:S01]  /*1f530*/  IMAD.MOV.U32 R3, RZ, RZ, 0x4 ;  /* 0x00000004ff037424 */ /* 0x000fe200078e00ff */
[----:B------:R-:W-:-:S03]  /*1f540*/  MOV R2, 0x1f570 ;  /* 0x0001f57000027802 */ /* 0x000fc60000000f00 */
[----:B------:R-:W-:Y:S02]  /*1f550*/  IMAD.IADD R0, R5, 0x1, R4 ;  /* 0x0000000105007824 */ /* 0x000fe400078e0204 */
        /* <DEDUP_REMOVED lines=13> */
[----:B------:R-:W-:Y:S02]  /*1f630*/  MOV R236, 0x1f ;  /* 0x0000001f00ec7802 */ /* 0x000fe40000000f00 */
[----:B------:R-:W-:Y:S01]  /*1f640*/  MOV R3, 0x1f680 ;  /* 0x0001f68000037802 */ /* 0x000fe20000000f00 */
[----:B------:R-:W-:-:S04]  /*1f650*/  IMAD.IADD R4, R0, 0x1, R4 ;  /* 0x0000000100047824 */ /* 0x000fc800078e0204 */
[----:B------:R-:W-:Y:S02]  /*1f660*/  IMAD.MOV.U32 R235, RZ, RZ, R4 ;  /* 0x000000ffffeb7224 */ /* 0x000fe400078e0004 */
[----:B------:R-:W-:Y:S05]  /*1f670*/  CALL.REL.NOINC `($__internal_93_$__cuda_sm70_shflsync_idx_p) ;  /* 0x0000d6a000007944 */ /* 0x000fea0003c00000 */
[----:B------:R-:W-:Y:S01]  /*1f680*/  MOV R0, R237 ;  /* 0x000000ed00007202 */ /* 0x000fe20000000f00 */
[----:B------:R-:W-:Y:S05]  /*1f690*/  BRA `(.L_x_5770) ;  /* 0xfffe0f4000007947 */ /* 0x000fea000383ffff */
.L_x_5526:
[----:B------:R-:W-:Y:S02]  /*1f6a0*/  SEL R0, RZ, 0x1, P0 ;  /* 0x00000001ff007807 */ /* 0x000fe40000000000 */
[----:B------:R-:W-:Y:S02]  /*1f6b0*/  MOV R2, 0x1f6d0 ;  /* 0x0001f6d000027802 */ /* 0x000fe40000000f00 */
[----:B------:R-:W-:Y:S05]  /*1f6c0*/  CALL.REL.NOINC `($__internal_95_$__cuda_sm70_votesync_ballot) ;  /* 0x0000d71000007944 */ /* 0x000fea0003c00000 */
[----:B------:R-:W-:Y:S01]  /*1f6d0*/  MOV R7, R0 ;  /* 0x0000000000077202 */ /* 0x000fe20000000f00 */
[----:B------:R-:W-:Y:S05]  /*1f6e0*/  BRA `(.L_x_5771) ;  /* 0xfffe0f8000007947 */ /* 0x000fea000383ffff */
.L_x_5527:
[----:B------:R-:W-:Y:S01]  /*1f6f0*/  IMAD.MOV.U32 R235, RZ, RZ, R9 ;  /* 0x000000ffffeb7224 */ /* 0x000fe200078e0009 */
[----:B-1----:R-:W-:Y:S01]  /*1f700*/  MOV R2, R0 ;  /* 0x0000000000027202 */ /* 0x002fe20000000f00 */
[----:B------:R-:W-:Y:S01]  /*1f710*/  IMAD.MOV.U32 R236, RZ, RZ, 0x1f ;  /* 0x0000001fffec7424 */ /* 0x000fe200078e00ff */
[----:B------:R-:W-:Y:S02]  /*1f720*/  MOV R3, 0x1f740 ;  /* 0x0001f74000037802 */ /* 0x000fe40000000f00 */
[----:B------:R-:W-:Y:S05]  /*1f730*/  CALL.REL.NOINC `($__internal_93_$__cuda_sm70_shflsync_idx_p) ;  /* 0x0000d5e000007944 */ /* 0x000fea0003c00000 */
[----:B------:R-:W-:Y:S01]  /*1f740*/  IMAD.MOV.U32 R12, RZ, RZ, R237 ;  /* 0x000000ffff0c7224 */ /* 0x000fe200078e00ed */
[----:B------:R-:W-:Y:S01]  /*1f750*/  MOV R235, R8 ;  /* 0x0000000800eb7202 */ /* 0x000fe20000000f00 */
[----:B------:R-:W-:Y:S01]  /*1f760*/  IMAD.MOV.U32 R5, RZ, RZ, RZ ;  /* 0x000000ffff057224 */ /* 0x000fe200078e00ff */
[----:B------:R-:W-:Y:S01]  /*1f770*/  MOV R2, R0 ;  /* 0x0000000000027202 */ /* 0x000fe20000000f00 */
[----:B------:R-:W-:Y:S01]  /*1f780*/  IMAD.MOV.U32 R236, RZ, RZ, 0x1f ;  /* 0x0000001fffec7424 */ /* 0x000fe200078e00ff */
[----:B------:R-:W-:-:S02]  /*1f790*/  MOV R3, 0x1f7b0 ;  /* 0x0001f7b000037802 */ /* 0x000fc40000000f00 */
[----:B------:R-:W-:Y:S05]  /*1f7a0*/  CALL.REL.NOINC `($__internal_93_$__cuda_sm70_shflsync_idx_p) ;  /* 0x0000d57000007944 */ /* 0x000fea0003c00000 */
[----:B------:R-:W-:Y:S01]  /*1f7b0*/  MOV R9, R237 ;  /* 0x000000ed00097202 */ /* 0x000fe20000000f00 */
[----:B------:R-:W-:Y:S05]  /*1f7c0*/  BRA `(.L_x_5772) ;  /* 0xfffe0f1000007947 */ /* 0x000fea000383ffff */
.L_x_5530:
[----:B------:R-:W-:Y:S01]  /*1f7d0*/  IMAD.MOV.U32 R235, RZ, RZ, R4 ;  /* 0x000000ffffeb7224 */ /* 0x000fe200078e0004 */
[----:B-1----:R-:W-:Y:S01]  /*1f7e0*/  MOV R2, R0 ;  /* 0x0000000000027202 */ /* 0x002fe20000000f00 */
[----:B------:R-:W-:Y:S01]  /*1f7f0*/  IMAD.MOV.U32 R236, RZ, RZ, 0x1f ;  /* 0x0000001fffec7424 */ /* 0x000fe200078e00ff */
[----:B------:R-:W-:-:S02]  /*1f800*/  MOV R3, 0x1f820 ;  /* 0x0001f82000037802 */ /* 0x000fc40000000f00 */
[----:B---34-:R-:W-:Y:S05]  /*1f810*/  CALL.REL.NOINC `($__internal_93_$__cuda_sm70_shflsync_idx_p) ;  /* 0x0000d50000007944 */ /* 0x018fea0003c00000 */
[----:B------:R-:W-:Y:S01]  /*1f820*/  MOV R5, R237 ;  /* 0x000000ed00057202 */ /* 0x000fe20000000f00 */
[----:B------:R-:W-:Y:S05]  /*1f830*/  BRA `(.L_x_5529) ;  /* 0xfffe0f0000007947 */ /* 0x000fea000383ffff */
.L_x_5601:
[----:B-1----:R-:W-:Y:S01]  /*1f840*/  IMAD.MOV.U32 R235, RZ, RZ, R13 ;  /* 0x000000ffffeb7224 */ /* 0x002fe200078e000d */
[----:B------:R-:W-:Y:S01]  /*1f850*/  MOV R2, RZ ;  /* 0x000000ff00027202 */ /* 0x000fe20000000f00 */
[----:B------:R-:W-:Y:S01]  /*1f860*/  IMAD.MOV.U32 R236, RZ, RZ, 0x181f ;  /* 0x0000181fffec7424 */ /* 0x000fe200078e00ff */
[----:B------:R-:W-:-:S02]  /*1f870*/  MOV R3, 0x1f890 ;  /* 0x0001f89000037802 */ /* 0x000fc40000000f00 */
[----:B-----5:R-:W-:Y:S05]  /*1f880*/  CALL.REL.NOINC `($__internal_93_$__cuda_sm70_shflsync_idx_p) ;  /* 0x0000d49000007944 */ /* 0x020fea0003c00000 */
[----:B------:R-:W-:Y:S01]  /*1f890*/  MOV R4, R237 ;  /* 0x000000ed00047202 */ /* 0x000fe20000000f00 */
[----:B------:R-:W-:Y:S05]  /*1f8a0*/  BRA `(.L_x_5773) ;  /* 0xfffeafc000007947 */ /* 0x000fea000383ffff */
.L_x_5602:
[----:B------:R-:W-:Y:S01]  /*1f8b0*/  IMAD.MOV.U32 R235, RZ, RZ, R17 ;  /* 0x000000ffffeb7224 */ /* 0x000fe200078e0011 */
[----:B------:R-:W-:Y:S01]  /*1f8c0*/  MOV R2, RZ ;  /* 0x000000ff00027202 */ /* 0x000fe20000000f00 */
[----:B------:R-:W-:Y:S01]  /*1f8d0*/  IMAD.MOV.U32 R236, RZ, RZ, 0x181f ;  /* 0x0000181fffec7424 */ /* 0x000fe200078e00ff */
[----:B------:R-:W-:-:S02]  /*1f8e0*/  MOV R3, 0x1f900 ;  /* 0x0001f90000037802 */ /* 0x000fc40000000f00 */
[----:B-12--5:R-:W-:Y:S05]  /*1f8f0*/  CALL.REL.NOINC `($__internal_93_$__cuda_sm70_shflsync_idx_p) ;  /* 0x0000d42000007944 */ /* 0x026fea0003c00000 */
[----:B------:R-:W-:Y:S01]  /*1f900*/  MOV R0, R237 ;  /* 0x000000ed00007202 */ /* 0x000fe20000000f00 */
[----:B------:R-:W-:Y:S05]  /*1f910*/  BRA `(.L_x_5774) ;  /* 0xfffeaf7000007947 */ /* 0x000fea000383ffff */
.L_x_5605:
[----:B------:R-:W-:Y:S01]  /*1f920*/  IMAD.MOV.U32 R235, RZ, RZ, R13 ;  /* 0x000000ffffeb7224 */ /* 0x000fe200078e000d */
[----:B--2---:R-:W-:Y:S01]  /*1f930*/  MOV R2, 0x1 ;  /* 0x0000000100027802 */ /* 0x004fe20000000f00 */
[----:B------:R-:W-:Y:S01]  /*1f940*/  IMAD.MOV.U32 R236, RZ, RZ, 0x181f ;  /* 0x0000181fffec7424 */ /* 0x000fe200078e00ff */
[----:B------:R-:W-:-:S02]  /*1f950*/  MOV R3, 0x1f970 ;  /* 0x0001f97000037802 */ /* 0x000fc40000000f00 */
[----:B-1-345:R-:W-:Y:S05]  /*1f960*/  CALL.REL.NOINC `($__internal_93_$__cuda_sm70_shflsync_idx_p) ;  /* 0x0000d3b000007944 */ /* 0x03afea0003c00000 */
[----:B------:R-:W-:Y:S01]  /*1f970*/  IMAD.MOV.U32 R4, RZ, RZ, R237 ;  /* 0x000000ffff047224 */ /* 0x000fe200078e00ed */
[----:B------:R-:W-:Y:S01]  /*1f980*/  MOV R2, 0x1 ;  /* 0x0000000100027802 */ /* 0x000fe20000000f00 */
[----:B------:R-:W-:Y:S01]  /*1f990*/  IMAD.MOV.U32 R235, RZ, RZ, R17 ;  /* 0x000000ffffeb7224 */ /* 0x000fe200078e0011 */
[----:B------:R-:W-:-:S02]  /*1f9a0*/  MOV R236, 0x181f ;  /* 0x0000181f00ec7802 */ /* 0x000fc40000000f00 */
[----:B------:R-:W-:Y:S02]  /*1f9b0*/  MOV R3, 0x1f9d0 ;  /* 0x0001f9d000037802 */ /* 0x000fe40000000f00 */
[----:B------:R-:W-:Y:S05]  /*1f9c0*/  CALL.REL.NOINC `($__internal_93_$__cuda_sm70_shflsync_idx_p) ;  /* 0x0000d35000007944 */ /* 0x000fea0003c00000 */
[----:B------:R-:W-:Y:S01]  /*1f9d0*/  MOV R0, R237 ;  /* 0x000000ed00007202 */ /* 0x000fe20000000f00 */
[----:B------:R-:W-:Y:S05]  /*1f9e0*/  BRA `(.L_x_5775) ;  /* 0xfffeb02000007947 */ /* 0x000fea000383ffff */
.L_x_5608:
[----:B------:R-:W-:Y:S01]  /*1f9f0*/  IMAD.MOV.U32 R235, RZ, RZ, R13 ;  /* 0x000000ffffeb7224 */ /* 0x000fe200078e000d */
[----:B-1----:R-:W-:Y:S01]  /*1fa00*/  MOV R2, 0x2 ;  /* 0x0000000200027802 */ /* 0x002fe20000000f00 */
[----:B------:R-:W-:Y:S01]  /*1fa10*/  IMAD.MOV.U32 R236, RZ, RZ, 0x181f ;  /* 0x0000181fffec7424 */ /* 0x000fe200078e00ff */
[----:B------:R-:W-:Y:S02]  /*1fa20*/  MOV R3, 0x1fa40 ;  /* 0x0001fa4000037802 */ /* 0x000fe40000000f00 */
[----:B--2345:R-:W-:Y:S05]  /*1fa30*/  CALL.REL.NOINC `($__internal_93_$__cuda_sm70_shflsync_idx_p) ;  /* 0x0000d2e000007944 */ /* 0x03cfea0003c00000 */
[----:B------:R-:W-:Y:S01]  /*1fa40*/  MOV R4, R237 ;  /* 0x000000ed00047202 */ /* 0x000fe20000000f00 */
[----:B------:R-:W-:Y:S05]  /*1fa50*/  BRA `(.L_x_5776) ;  /* 0xfffeb12000007947 */ /* 0x000fea000383ffff */
.L_x_5609:
[----:B------:R-:W-:Y:S01]  /*1fa60*/  IMAD.MOV.U32 R235, RZ, RZ, R17 ;  /* 0x000000ffffeb7224 */ /* 0x000fe200078e0011 */
[----:B------:R-:W-:Y:S01]  /*1fa70*/  MOV R2, 0x2 ;  /* 0x0000000200027802 */ /* 0x000fe20000000f00 */
[----:B------:R-:W-:Y:S01]  /*1fa80*/  IMAD.MOV.U32 R236, RZ, RZ, 0x181f ;  /* 0x0000181fffec7424 */ /* 0x000fe200078e00ff */
[----:B------:R-:W-:Y:S02]  /*1fa90*/  MOV R3, 0x1fab0 ;  /* 0x0001fab000037802 */ /* 0x000fe40000000f00 */
[----:B-12345:R-:W-:Y:S05]  /*1faa0*/  CALL.REL.NOINC `($__internal_93_$__cuda_sm70_shflsync_idx_p) ;  /* 0x0000d27000007944 */ /* 0x03efea0003c00000 */
[----:B------:R-:W-:Y:S01]  /*1fab0*/  MOV R0, R237 ;  /* 0x000000ed00007202 */ /* 0x000fe20000000f00 */
[----:B------:R-:W-:Y:S05]  /*1fac0*/  BRA `(.L_x_5777) ;  /* 0xfffeb0d000007947 */ /* 0x000fea000383ffff */
.L_x_5612:
[----:B------:R-:W-:Y:S01]  /*1fad0*/  IMAD.MOV.U32 R235, RZ, RZ, R13 ;  /* 0x000000ffffeb7224 */ /* 0x000fe200078e000d */
[----:B-1----:R-:W-:Y:S01]  /*1fae0*/  MOV R2, 0x3 ;  /* 0x0000000300027802 */ /* 0x002fe20000000f00 */
[----:B------:R-:W-:Y:S01]  /*1faf0*/  IMAD.MOV.U32 R236, RZ, RZ, 0x181f ;  /* 0x0000181fffec7424 */ /* 0x000fe200078e00ff */
[----:B------:R-:W-:-:S02]  /*1fb00*/  MOV R3, 0x1fb20 ;  /* 0x0001fb2000037802 */ /* 0x000fc40000000f00 */
[----:B--2345:R-:W-:Y:S05]  /*1fb10*/  CALL.REL.NOINC `($__internal_93_$__cuda_sm70_shflsync_idx_p) ;  /* 0x0000d20000007944 */ /* 0x03cfea0003c00000 */
        /* <DEDUP_REMOVED lines=8> */
.L_x_5614:
[----:B------:R-:W-:Y:S01]  /*1fba0*/  IMAD.MOV.U32 R235, RZ, RZ, R4 ;  /* 0x000000ffffeb7224 */ /* 0x000fe200078e0004 */
[----:B------:R-:W-:Y:S01]  /*1fbb0*/  MOV R2, RZ ;  /* 0x000000ff00027202 */ /* 0x000fe20000000f00 */
[----:B------:R-:W-:Y:S01]  /*1fbc0*/  IMAD.MOV.U32 R236, RZ, RZ, 0x181f ;  /* 0x0000181fffec7424 */ /* 0x000fe200078e00ff */
[----:B------:R-:W-:Y:S02]  /*1fbd0*/  MOV R3, 0x1fbf0 ;  /* 0x0001fbf000037802 */ /* 0x000fe40000000f00 */
[----:B-1234-:R-:W-:Y:S05]  /*1fbe0*/  CALL.REL.NOINC `($__internal_93_$__cuda_sm70_shflsync_idx_p) ;  /* 0x0000d13000007944 */ /* 0x01efea0003c00000 */
[----:B------:R-:W-:Y:S01]  /*1fbf0*/  MOV R3, R237 ;  /* 0x000000ed00037202 */ /* 0x000fe20000000f00 */
[----:B------:R-:W-:Y:S05]  /*1fc00*/  BRA `(.L_x_5779) ;  /* 0xfffebd6000007947 */ /* 0x000fea000383ffff */
.L_x_5617:
[----:B------:R-:W-:Y:S01]  /*1fc10*/  IMAD.MOV.U32 R235, RZ, RZ, R4 ;  /* 0x000000ffffeb7224 */ /* 0x000fe200078e0004 */
[----:B------:R-:W-:Y:S01]  /*1fc20*/  MOV R2, 0x1 ;  /* 0x0000000100027802 */ /* 0x000fe20000000f00 */
[----:B------:R-:W-:Y:S01]  /*1fc30*/  IMAD.MOV.U32 R236, RZ, RZ, 0x181f ;  /* 0x0000181fffec7424 */ /* 0x000fe200078e00ff */
[----:B------:R-:W-:Y:S02]  /*1fc40*/  MOV R3, 0x1fc60 ;  /* 0x0001fc6000037802 */ /* 0x000fe40000000f00 */
[----:B-1-3--:R-:W-:Y:S05]  /*1fc50*/  CALL.REL.NOINC `($__internal_93_$__cuda_sm70_shflsync_idx_p) ;  /* 0x0000d0c000007944 */ /* 0x00afea0003c00000 */
        /* <DEDUP_REMOVED lines=8> */
.L_x_5620:
[----:B------:R-:W-:Y:S01]  /*1fce0*/  IMAD.MOV.U32 R235, RZ, RZ, R6 ;  /* 0x000000ffffeb7224 */ /* 0x000fe200078e0006 */
[----:B------:R-:W-:Y:S01]  /*1fcf0*/  MOV R2, RZ ;  /* 0x000000ff00027202 */ /* 0x000fe20000000f00 */
[----:B------:R-:W-:Y:S01]  /*1fd00*/  IMAD.MOV.U32 R236, RZ, RZ, 0x181f ;  /* 0x0000181fffec7424 */ /* 0x000fe200078e00ff */
[----:B------:R-:W-:Y:S02]  /*1fd10*/  MOV R3, 0x1fd30 ;  /* 0x0001fd3000037802 */ /* 0x000fe40000000f00 */
[----:B------:R-:W-:Y:S05]  /*1fd20*/  CALL.REL.NOINC `($__internal_93_$__cuda_sm70_shflsync_idx_p) ;  /* 0x0000cff000007944 */ /* 0x000fea0003c00000 */
[----:B------:R-:W-:Y:S01]  /*1fd30*/  MOV R4, R237 ;  /* 0x000000ed00047202 */ /* 0x000fe20000000f00 */
[----:B------:R-:W-:Y:S05]  /*1fd40*/  BRA `(.L_x_5781) ;  /* 0xfffeccc000007947 */ /* 0x000fea000383ffff */
.L_x_5621:
[----:B------:R-:W-:Y:S01]  /*1fd50*/  IMAD.MOV.U32 R235, RZ, RZ, R13 ;  /* 0x000000ffffeb7224 */ /* 0x000fe200078e000d */
[----:B------:R-:W-:Y:S01]  /*1fd60*/  MOV R2, RZ ;  /* 0x000000ff00027202 */ /* 0x000fe20000000f00 */
[----:B------:R-:W-:Y:S01]  /*1fd70*/  IMAD.MOV.U32 R236, RZ, RZ, 0x181f ;  /* 0x0000181fffec7424 */ /* 0x000fe200078e00ff */
[----:B------:R-:W-:Y:S02]  /*1fd80*/  MOV R3, 0x1fda0 ;  /* 0x0001fda000037802 */ /* 0x000fe40000000f00 */
[----:B-12---:R-:W-:Y:S05]  /*1fd90*/  CALL.REL.NOINC `($__internal_93_$__cuda_sm70_shflsync_idx_p) ;  /* 0x0000cf8000007944 */ /* 0x006fea0003c00000 */
[----:B------:R-:W-:Y:S01]  /*1fda0*/  MOV R0, R237 ;  /* 0x000000ed00007202 */ /* 0x000fe20000000f00 */
[----:B------:R-:W-:Y:S05]  /*1fdb0*/  BRA `(.L_x_5782) ;  /* 0xfffecc7000007947 */ /* 0x000fea000383ffff */
.L_x_5624:
[----:B------:R-:W-:Y:S01]  /*1fdc0*/  IMAD.MOV.U32 R235, RZ, RZ, R6 ;  /* 0x000000ffffeb7224 */ /* 0x000fe200078e0006 */
[----:B--2---:R-:W-:Y:S01]  /*1fdd0*/  MOV R2, 0x1 ;  /* 0x0000000100027802 */ /* 0x004fe20000000f00 */
[----:B------:R-:W-:Y:S01]  /*1fde0*/  IMAD.MOV.U32 R236, RZ, RZ, 0x181f ;  /* 0x0000181fffec7424 */ /* 0x000fe200078e00ff */
[----:B------:R-:W-:-:S02]  /*1fdf0*/  MOV R3, 0x1fe10 ;  /* 0x0001fe1000037802 */ /* 0x000fc40000000f00 */
[----:B-1-34-:R-:W-:Y:S05]  /*1fe00*/  CALL.REL.NOINC `($__internal_93_$__cuda_sm70_shflsync_idx_p) ;  /* 0x0000cf1000007944 */ /* 0x01afea0003c00000 */
        /* <DEDUP_REMOVED lines=8> */
.L_x_5625:
[----:B------:R-:W-:Y:S01]  /*1fe90*/  IMAD.MOV.U32 R235, RZ, RZ, R4 ;  /* 0x000000ffffeb7224 */ /* 0x000fe200078e0004 */
[----:B------:R-:W-:Y:S01]  /*1fea0*/  MOV R2, RZ ;  /* 0x000000ff00027202 */ /* 0x000fe20000000f00 */
[----:B------:R-:W-:Y:S01]  /*1feb0*/  IMAD.MOV.U32 R236, RZ, RZ, 0x1c1f ;  /* 0x00001c1fffec7424 */ /* 0x000fe200078e00ff */
[----:B------:R-:W-:Y:S02]  /*1fec0*/  MOV R3, 0x1fee0 ;  /* 0x0001fee000037802 */ /* 0x000fe40000000f00 */
[----:B------:R-:W-:Y:S05]  /*1fed0*/  CALL.REL.NOINC `($__internal_93_$__cuda_sm70_shflsync_idx_p) ;  /* 0x0000ce4000007944 */ /* 0x000fea0003c00000 */
[----:B------:R-:W-:Y:S01]  /*1fee0*/  MOV R3, R237 ;  /* 0x000000ed00037202 */ /* 0x000fe20000000f00 */
[----:B------:R-:W-:Y:S05]  /*1fef0*/  BRA `(.L_x_5784) ;  /* 0xfffed17000007947 */ /* 0x000fea000383ffff */
.L_x_5630:
[----:B------:R-:W-:Y:S01]  /*1ff00*/  IMAD.MOV.U32 R235, RZ, RZ, R4 ;  /* 0x000000ffffeb7224 */ /* 0x000fe200078e0004 */
[----:B------:R-:W-:Y:S01]  /*1ff10*/  MOV R2, 0x1 ;  /* 0x0000000100027802 */ /* 0x000fe20000000f00 */
[----:B------:R-:W-:Y:S01]  /*1ff20*/  IMAD.MOV.U32 R236, RZ, RZ, 0x1c1f ;  /* 0x00001c1fffec7424 */ /* 0x000fe200078e00ff */
[----:B------:R-:W-:Y:S02]  /*1ff30*/  MOV R3, 0x1ff50 ;  /* 0x0001ff5000037802 */ /* 0x000fe40000000f00 */
[----:B-1----:R-:W-:Y:S05]  /*1ff40*/  CALL.REL.NOINC `($__internal_93_$__cuda_sm70_shflsync_idx_p) ;  /* 0x0000cdd000007944 */ /* 0x002fea0003c00000 */
[----:B------:R-:W-:Y:S01]  /*1ff50*/  MOV R3, R237 ;  /* 0x000000ed00037202 */ /* 0x000fe20000000f00 */
[----:B------:R-:W-:Y:S05]  /*1ff60*/  BRA `(.L_x_5785) ;  /* 0xfffed68000007947 */ /* 0x000fea000383ffff */
.L_x_5635:
[----:B------:R-:W-:Y:S01]  /*1ff70*/  IMAD.MOV.U32 R0, RZ, RZ, R13 ;  /* 0x000000ffff007224 */ /* 0x000fe200078e000d */
[----:B------:R-:W-:-:S02]  /*1ff80*/  MOV R3, 0x2 ;  /* 0x0000000200037802 */ /* 0x000fc40000000f00 */
[----:B------:R-:W-:Y:S02]  /*1ff90*/  MOV R2, 0x1ffb0 ;  /* 0x0001ffb000027802 */ /* 0x000fe40000000f00 */
[----:B------:R-:W-:Y:S05]  /*1ffa0*/  CALL.REL.NOINC `($__internal_92_$__cuda_sm70_shflsync_bfly_p) ;  /* 0x0000cd1000007944 */ /* 0x000fea0003c00000 */
[----:B------:R-:W-:Y:S05]  /*1ffb0*/  BRA `(.L_x_5786) ;  /* 0xfffedbe000007947 */ /* 0x000fea000383ffff */
.L_x_5636:
[----:B------:R-:W-:Y:S01]  /*1ffc0*/  IMAD.MOV.U32 R0, RZ, RZ, R13 ;  /* 0x000000ffff007224 */ /* 0x000fe200078e000d */
[----:B------:R-:W-:Y:S02]  /*1ffd0*/  MOV R3, 0x1 ;  /* 0x0000000100037802 */ /* 0x000fe40000000f00 */
[----:B------:R-:W-:Y:S02]  /*1ffe0*/  MOV R2, 0x20000 ;  /* 0x0002000000027802 */ /* 0x000fe40000000f00 */
[----:B------:R-:W-:Y:S05]  /*1fff0*/  CALL.REL.NOINC `($__internal_92_$__cuda_sm70_shflsync_bfly_p) ;  /* 0x0000ccc000007944 */ /* 0x000fea0003c00000 */
[----:B------:R-:W-:Y:S01]  /*20000*/  FMNMX.FTZ R13, R13, R172, !PT ;  /* 0x000000ac0d0d7209 */ /* 0x000fe20007810000 */
[----:B------:R-:W-:Y:S01]  /*20010*/  IMAD.MOV.U32 R0, RZ, RZ, R6 ;  /* 0x000000ffff007224 */ /* 0x000fe200078e0006 */
[----:B------:R-:W-:Y:S01]  /*20020*/  MOV R2, 0x20050 ;  /* 0x0002005000027802 */ /* 0x000fe20000000f00 */
[----:B------:R-:W-:Y:S02]  /*20030*/  IMAD.MOV.U32 R3, RZ, RZ, 0x2 ;  /* 0x00000002ff037424 */ /* 0x000fe400078e00ff */
[----:B------:R-:W-:Y:S05]  /*20040*/  CALL.REL.NOINC `($__internal_92_$__cuda_sm70_shflsync_bfly_p) ;  /* 0x0000cc7000007944 */ /* 0x000fea0003c00000 */
[----:B------:R-:W-:Y:S01]  /*20050*/  FMNMX.FTZ R6, R6, R172, !PT ;  /* 0x000000ac06067209 */ /* 0x000fe20007810000 */
[----:B------:R-:W-:Y:S01]  /*20060*/  IMAD.MOV.U32 R3, RZ, RZ, 0x1 ;  /* 0x00000001ff037424 */ /* 0x000fe200078e00ff */
[----:B------:R-:W-:-:S03]  /*20070*/  MOV R2, 0x200a0 ;  /* 0x000200a000027802 */ /* 0x000fc60000000f00 */
[----:B------:R-:W-:Y:S02]  /*20080*/  IMAD.MOV.U32 R0, RZ, RZ, R6 ;  /* 0x000000ffff007224 */ /* 0x000fe400078e0006 */
[----:B------:R-:W-:Y:S05]  /*20090*/  CALL.REL.NOINC `($__internal_92_$__cuda_sm70_shflsync_bfly_p) ;  /* 0x0000cc2000007944 */ /* 0x000fea0003c00000 */
[----:B------:R-:W-:Y:S05]  /*200a0*/  BRA `(.L_x_5787) ;  /* 0xfffedb6000007947 */ /* 0x000fea000383ffff */
.L_x_5644:
[----:B------:R-:W-:Y:S01]  /*200b0*/  MOV R2, RZ ;  /* 0x000000ff00027202 */ /* 0x000fe20000000f00 */
[----:B------:R-:W-:Y:S01]  /*200c0*/  IMAD.MOV.U32 R235, RZ, RZ, R8 ;  /* 0x000000ffffeb7224 */ /* 0x000fe200078e0008 */
[----:B------:R-:W-:Y:S01]  /*200d0*/  MOV R3, 0x20100 ;  /* 0x0002010000037802 */ /* 0x000fe20000000f00 */
[----:B------:R-:W-:Y:S02]  /*200e0*/  IMAD.MOV.U32 R236, RZ, RZ, 0x181f ;  /* 0x0000181fffec7424 */ /* 0x000fe400078e00ff */
[----:B-1234-:R-:W-:Y:S05]  /*200f0*/  CALL.REL.NOINC `($__internal_93_$__cuda_sm70_shflsync_idx_p) ;  /* 0x0000cc2000007944 */ /* 0x01efea0003c00000 */
[----:B------:R-:W-:Y:S01]  /*20100*/  MOV R4, R237 ;  /* 0x000000ed00047202 */ /* 0x000fe20000000f00 */
[----:B------:R-:W-:-:S05]  /*20110*/  BRA `(.L_x_5788) ;  /* 0xfffef06000007947 */ /* 0x000fca000383ffff */
.L_x_5645:
[----:B------:R-:W-:Y:S01]  /*20120*/  MOV R2, RZ ;  /* 0x000000ff00027202 */ /* 0x000fe20000000f00 */
[----:B------:R-:W-:Y:S01]  /*20130*/  IMAD.MOV.U32 R235, RZ, RZ, R9 ;  /* 0x000000ffffeb7224 */ /* 0x000fe200078e0009 */
[----:B------:R-:W-:Y:S01]  /*20140*/  MOV R3, 0x20170 ;  /* 0x0002017000037802 */ /* 0x000fe20000000f00 */
[----:B------:R-:W-:Y:S02]  /*20150*/  IMAD.MOV.U32 R236, RZ, RZ, 0x181f ;  /* 0x0000181fffec7424 */ /* 0x000fe400078e00ff */
[----:B-1234-:R-:W-:Y:S05]  /*20160*/  CALL.REL.NOINC `($__internal_93_$__cuda_sm70_shflsync_idx_p) ;  /* 0x0000cbb000007944 */ /* 0x01efea0003c00000 */
[----:B------:R-:W-:Y:S01]  /*20170*/  MOV R0, R237 ;  /* 0x000000ed00007202 */ /* 0x000fe20000000f00 */
[----:B------:R-:W-:-:S05]  /*20180*/  BRA `(.L_x_5789) ;  /* 0xfffef01000007947 */ /* 0x000fca000383ffff */
.L_x_5646:
[----:B---3--:R-:W-:Y:S01]  /*20190*/  MOV R2, 0x1 ;  /* 0x0000000100027802 */ /* 0x008fe20000000f00 */
[----:B------:R-:W-:Y:S01]  /*201a0*/  IMAD.MOV.U32 R235, RZ, RZ, R8 ;  /* 0x000000ffffeb7224 */ /* 0x000fe200078e0008 */
[----:B------:R-:W-:Y:S01]  /*201b0*/  MOV R3, 0x201e0 ;  /* 0x000201e000037802 */ /* 0x000fe20000000f00 */
[----:B------:R-:W-:Y:S02]  /*201c0*/  IMAD.MOV.U32 R236, RZ, RZ, 0x181f ;  /* 0x0000181fffec7424 */ /* 0x000fe400078e00ff */
[----:B-12-4-:R-:W-:Y:S05]  /*201d0*/  CALL.REL.NOINC `($__internal_93_$__cuda_sm70_shflsync_idx_p) ;  /* 0x0000cb4000007944 */ /* 0x016fea0003c00000 */
[----:B------:R-:W-:Y:S01]  /*201e0*/  MOV R2, 0x1 ;  /* 0x0000000100027802 */ /* 0x000fe20000000f00 */
[----:B------:R-:W-:Y:S01]  /*201f0*/  IMAD.MOV.U32 R4, RZ, RZ, R237 ;  /* 0x000000ffff047224 */ /* 0x000fe200078e00ed */
[----:B------:R-:W-:Y:S01]  /*20200*/  MOV R236, 0x181f ;  /* 0x0000181f00ec7802 */ /* 0x000fe20000000f00 */
[----:B------:R-:W-:Y:S01]  /*20210*/  IMAD.MOV.U32 R235, RZ, RZ, R9 ;  /* 0x000000ffffeb7224 */ /* 0x000fe200078e0009 */
[----:B------:R-:W-:Y:S02]  /*20220*/  MOV R3, 0x20240 ;  /* 0x0002024000037802 */ /* 0x000fe40000000f00 */
[----:B------:R-:W-:Y:S05]  /*20230*/  CALL.REL.NOINC `($__internal_93_$__cuda_sm70_shflsync_idx_p) ;  /* 0x0000cae000007944 */ /* 0x000fea0003c00000 */
[----:B------:R-:W-:Y:S01]  /*20240*/  MOV R0, R237 ;  /* 0x000000ed00007202 */ /* 0x000fe20000000f00 */
[----:B------:R-:W-:-:S05]  /*20250*/  BRA `(.L_x_5790) ;  /* 0xfffef18000007947 */ /* 0x000fca000383ffff */
.L_x_5649:
[----:B------:R-:W-:Y:S01]  /*20260*/  MOV R2, RZ ;  /* 0x000000ff00027202 */ /* 0x000fe20000000f00 */
[----:B------:R-:W-:Y:S01]  /*20270*/  IMAD.MOV.U32 R235, RZ, RZ, R174 ;  /* 0x000000ffffeb7224 */ /* 0x000fe200078e00ae */
[----:B------:R-:W-:Y:S01]  /*20280*/  MOV R3, 0x202b0 ;  /* 0x000202b000037802 */ /* 0x000fe20000000f00 */
[----:B------:R-:W-:Y:S02]  /*20290*/  IMAD.MOV.U32 R236, RZ, RZ, 0x181f ;  /* 0x0000181fffec7424 */ /* 0x000fe400078e00ff */
[----:B------:R-:W-:Y:S05]  /*202a0*/  CALL.REL.NOINC `($__internal_93_$__cuda_sm70_shflsync_idx_p) ;  /* 0x0000ca7000007944 */ /* 0x000fea0003c00000 */
[----:B------:R-:W-:Y:S01]  /*202b0*/  MOV R4, R237 ;  /* 0x000000ed00047202 */ /* 0x000fe20000000f00 */
[----:B------:R-:W-:-:S05]  /*202c0*/  BRA `(.L_x_5791) ;  /* 0xfffeff0000007947 */ /* 0x000fca000383ffff */
.L_x_5650:
[----:B------:R-:W-:Y:S01]  /*202d0*/  MOV R2, RZ ;  /* 0x000000ff00027202 */ /* 0x000fe20000000f00 */
[----:B------:R-:W-:Y:S01]  /*202e0*/  IMAD.MOV.U32 R235, RZ, RZ, R175 ;  /* 0x000000ffffeb7224 */ /* 0x000fe200078e00af */
[----:B------:R-:W-:Y:S01]  /*202f0*/  MOV R3, 0x20320 ;  /* 0x0002032000037802 */ /* 0x000fe20000000f00 */
[----:B------:R-:W-:Y:S02]  /*20300*/  IMAD.MOV.U32 R236, RZ, RZ, 0x181f ;  /* 0x0000181fffec7424 */ /* 0x000fe400078e00ff */
[----:B-12---:R-:W-:Y:S05]  /*20310*/  CALL.REL.NOINC `($__internal_93_$__cuda_sm70_shflsync_idx_p) ;  /* 0x0000ca0000007944 */ /* 0x006fea0003c00000 */
[----:B------:R-:W-:Y:S01]  /*20320*/  MOV R0, R237 ;  /* 0x000000ed00007202 */ /* 0x000fe20000000f00 */
[----:B------:R-:W-:-:S05]  /*20330*/  BRA `(.L_x_5792) ;  /* 0xfffefeb000007947 */ /* 0x000fca000383ffff */
.L_x_5651:
[----:B--2---:R-:W-:Y:S01]  /*20340*/  MOV R2, 0x1 ;  /* 0x0000000100027802 */ /* 0x004fe20000000f00 */
[----:B------:R-:W-:Y:S01]  /*20350*/  IMAD.MOV.U32 R235, RZ, RZ, R174 ;  /* 0x000000ffffeb7224 */ /* 0x000fe200078e00ae */
[----:B------:R-:W-:Y:S01]  /*20360*/  MOV R3, 0x20390 ;  /* 0x0002039000037802 */ /* 0x000fe20000000f00 */
[----:B------:R-:W-:Y:S03]  /*20370*/  IMAD.MOV.U32 R236, RZ, RZ, 0x181f ;  /* 0x0000181fffec7424 */ /* 0x000fe600078e00ff */
[----:B-1-3--:R-:W-:Y:S05]  /*20380*/  CALL.REL.NOINC `($__internal_93_$__cuda_sm70_shflsync_idx_p) ;  /* 0x0000c99000007944 */ /* 0x00afea0003c00000 */
        /* <DEDUP_REMOVED lines=8> */
.L_x_5652:
[----:B------:R-:W-:Y:S01]  /*20410*/  MOV R2, RZ ;  /* 0x000000ff00027202 */ /* 0x000fe20000000f00 */
[----:B------:R-:W-:Y:S01]  /*20420*/  IMAD.MOV.U32 R235, RZ, RZ, R14 ;  /* 0x000000ffffeb7224 */ /* 0x000fe200078e000e */
[----:B------:R-:W-:Y:S01]  /*20430*/  MOV R3, 0x20460 ;  /* 0x0002046000037802 */ /* 0x000fe20000000f00 */
[----:B------:R-:W-:Y:S02]  /*20440*/  IMAD.MOV.U32 R236, RZ, RZ, 0x1c1f ;  /* 0x00001c1fffec7424 */ /* 0x000fe400078e00ff */
[----:B---3--:R-:W-:Y:S05]  /*20450*/  CALL.REL.NOINC `($__internal_93_$__cuda_sm70_shflsync_idx_p) ;  /* 0x0000c8c000007944 */ /* 0x008fea0003c00000 */
[----:B------:R-:W-:Y:S01]  /*20460*/  MOV R3, R237 ;  /* 0x000000ed00037202 */ /* 0x000fe20000000f00 */
[----:B------:R-:W-:-:S05]  /*20470*/  BRA `(.L_x_5794) ;  /* 0xffff01f000007947 */ /* 0x000fca000383ffff */
.L_x_5657:
[----:B------:R-:W-:Y:S01]  /*20480*/  MOV R2, 0x1 ;  /* 0x0000000100027802 */ /* 0x000fe20000000f00 */
[----:B------:R-:W-:Y:S01]  /*20490*/  IMAD.MOV.U32 R235, RZ, RZ, R14 ;  /* 0x000000ffffeb7224 */ /* 0x000fe200078e000e */
[----:B------:R-:W-:Y:S01]  /*204a0*/  MOV R3, 0x204d0 ;  /* 0x000204d000037802 */ /* 0x000fe20000000f00 */
[----:B------:R-:W-:Y:S02]  /*204b0*/  IMAD.MOV.U32 R236, RZ, RZ, 0x1c1f ;  /* 0x00001c1fffec7424 */ /* 0x000fe400078e00ff */
[----:B-1----:R-:W-:Y:S05]  /*204c0*/  CALL.REL.NOINC `($__internal_93_$__cuda_sm70_shflsync_idx_p) ;  /* 0x0000c85000007944 */ /* 0x002fea0003c00000 */
[----:B------:R-:W-:Y:S01]  /*204d0*/  MOV R3, R237 ;  /* 0x000000ed00037202 */ /* 0x000fe20000000f00 */
[----:B------:R-:W-:-:S05]  /*204e0*/  BRA `(.L_x_5795) ;  /* 0xffff072000007947 */ /* 0x000fca000383ffff */
.L_x_5662:
[----:B------:R-:W-:Y:S02]  /*204f0*/  MOV R3, 0x2 ;  /* 0x0000000200037802 */ /* 0x000fe40000000f00 */
[----:B------:R-:W-:Y:S02]  /*20500*/  MOV R2, 0x20520 ;  /* 0x0002052000027802 */ /* 0x000fe40000000f00 */
[----:B-12---:R-:W-:Y:S05]  /*20510*/  CALL.REL.NOINC `($__internal_92_$__cuda_sm70_shflsync_bfly_p) ;  /* 0x0000c7a000007944 */ /* 0x006fea0003c00000 */
[----:B------:R-:W-:Y:S01]  /*20520*/  MOV R2, R172 ;  /* 0x000000ac00027202 */ /* 0x000fe20000000f00 */
[----:B------:R-:W-:-:S05]  /*20530*/  BRA `(.L_x_5796) ;  /* 0xffff0cc000007947 */ /* 0x000fca000383ffff */
.L_x_5663:
[----:B------:R-:W-:Y:S02]  /*20540*/  MOV R3, 0x1 ;  /* 0x0000000100037802 */ /* 0x000fe40000000f00 */
[----:B------:R-:W-:Y:S02]  /*20550*/  MOV R2, 0x20570 ;  /* 0x0002057000027802 */ /* 0x000fe40000000f00 */
[----:B-12---:R-:W-:Y:S05]  /*20560*/  CALL.REL.NOINC `($__internal_92_$__cuda_sm70_shflsync_bfly_p) ;  /* 0x0000c75000007944 */ /* 0x006fea0003c00000 */
[----:B------:R-:W-:Y:S01]  /*20570*/  IMAD.MOV.U32 R3, RZ, RZ, 0x2 ;  /* 0x00000002ff037424 */ /* 0x000fe200078e00ff */
[----:B------:R-:W-:Y:S01]  /*20580*/  FMNMX.FTZ R4, R0, R172, !PT ;  /* 0x000000ac00047209 */ /* 0x000fe20007810000 */
[----:B------:R-:W-:Y:S01]  /*20590*/  IMAD.MOV.U32 R0, RZ, RZ, R8 ;  /* 0x000000ffff007224 */ /* 0x000fe200078e0008 */
[----:B------:R-:W-:Y:S02]  /*205a0*/  MOV R2, 0x205c0 ;  /* 0x000205c000027802 */ /* 0x000fe40000000f00 */
[----:B------:R-:W-:Y:S05]  /*205b0*/  CALL.REL.NOINC `($__internal_92_$__cuda_sm70_shflsync_bfly_p) ;  /* 0x0000c70000007944 */ /* 0x000fea0003c00000 */
[----:B------:R-:W-:Y:S01]  /*205c0*/  FMNMX.FTZ R0, R8, R172, !PT ;  /* 0x000000ac08007209 */ /* 0x000fe20007810000 */
[----:B------:R-:W-:Y:S01]  /*205d0*/  IMAD.MOV.U32 R3, RZ, RZ, 0x1 ;  /* 0x00000001ff037424 */ /* 0x000fe200078e00ff */
[----:B------:R-:W-:Y:S02]  /*205e0*/  MOV R2, 0x20600 ;  /* 0x0002060000027802 */ /* 0x000fe40000000f00 */
[----:B------:R-:W-:Y:S05]  /*205f0*/  CALL.REL.NOINC `($__internal_92_$__cuda_sm70_shflsync_bfly_p) ;  /* 0x0000c6c000007944 */ /* 0x000fea0003c00000 */
[----:B------:R-:W-:Y:S01]  /*20600*/  MOV R2, R172 ;  /* 0x000000ac00027202 */ /* 0x000fe20000000f00 */
[----:B------:R-:W-:-:S05]  /*20610*/  BRA `(.L_x_5797) ;  /* 0xffff0c5000007947 */ /* 0x000fca000383ffff */
.L_x_5672:
[----:B------:R-:W-:Y:S01]  /*20620*/  MOV R2, RZ ;  /* 0x000000ff00027202 */ /* 0x000fe20000000f00 */
[----:B------:R-:W-:Y:S01]  /*20630*/  IMAD.MOV.U32 R235, RZ, RZ, R9 ;  /* 0x000000ffffeb7224 */ /* 0x000fe200078e0009 */
[----:B------:R-:W-:Y:S01]  /*20640*/  MOV R3, 0x20670 ;  /* 0x0002067000037802 */ /* 0x000fe20000000f00 */
[----:B------:R-:W-:Y:S02]  /*20650*/  IMAD.MOV.U32 R236, RZ, RZ, 0x181f ;  /* 0x0000181fffec7424 */ /* 0x000fe400078e00ff */
[----:B-1234-:R-:W-:Y:S05]  /*20660*/  CALL.REL.NOINC `($__internal_93_$__cuda_sm70_shflsync_idx_p) ;  /* 0x0000c6b000007944 */ /* 0x01efea0003c00000 */
[----:B------:R-:W-:Y:S01]  /*20670*/  MOV R8, R237 ;  /* 0x000000ed00087202 */ /* 0x000fe20000000f00 */
[----:B------:R-:W-:-:S05]  /*20680*/  BRA `(.L_x_5798) ;  /* 0xffff280000007947 */ /* 0x000fca000383ffff */
.L_x_5673:
[----:B------:R-:W-:Y:S01]  /*20690*/  MOV R2, RZ ;  /* 0x000000ff00027202 */ /* 0x000fe20000000f00 */
[----:B------:R-:W-:Y:S01]  /*206a0*/  IMAD.MOV.U32 R235, RZ, RZ, R10 ;  /* 0x000000ffffeb7224 */ /* 0x000fe200078e000a */
[----:B------:R-:W-:Y:S01]  /*206b0*/  MOV R3, 0x206e0 ;  /* 0x000206e000037802 */ /* 0x000fe20000000f00 */
[----:B------:R-:W-:Y:S02]  /*206c0*/  IMAD.MOV.U32 R236, RZ, RZ, 0x181f ;  /* 0x0000181fffec7424 */ /* 0x000fe400078e00ff */
[----:B-1234-:R-:W-:Y:S05]  /*206d0*/  CALL.REL.NOINC `($__internal_93_$__cuda_sm70_shflsync_idx_p) ;  /* 0x0000c64000007944 */ /* 0x01efea0003c00000 */
[----:B------:R-:W-:Y:S01]  /*206e0*/  MOV R0, R237 ;  /* 0x000000ed00007202 */ /* 0x000fe20000000f00 */
[----:B------:R-:W-:-:S05]  /*206f0*/  BRA `(.L_x_5799) ;  /* 0xffff27b000007947 */ /* 0x000fca000383ffff */
.L_x_5674:
        /* <DEDUP_REMOVED lines=13> */
.L_x_5677:
[----:B------:R-:W-:Y:S01]  /*207d0*/  MOV R2, RZ ;  /* 0x000000ff00027202 */ /* 0x000fe20000000f00 */
[----:B------:R-:W-:Y:S01]  /*207e0*/  IMAD.MOV.U32 R235, RZ, RZ, R173 ;  /* 0x000000ffffeb7224 */ /* 0x000fe200078e00ad */
[----:B------:R-:W-:Y:S01]  /*207f0*/  MOV R3, 0x20820 ;  /* 0x0002082000037802 */ /* 0x000fe20000000f00 */
[----:B------:R-:W-:Y:S02]  /*20800*/  IMAD.MOV.U32 R236, RZ, RZ, 0x181f ;  /* 0x0000181fffec7424 */ /* 0x000fe400078e00ff */
[----:B------:R-:W-:Y:S05]  /*20810*/  CALL.REL.NOINC `($__internal_93_$__cuda_sm70_shflsync_idx_p) ;  /* 0x0000c50000007944 */ /* 0x000fea0003c00000 */
[----:B------:R-:W-:Y:S01]  /*20820*/  MOV R14, R237 ;  /* 0x000000ed000e7202 */ /* 0x000fe20000000f00 */
[----:B------:R-:W-:-:S05]  /*20830*/  BRA `(.L_x_5801) ;  /* 0xffff36a000007947 */ /* 0x000fca000383ffff */
.L_x_5678:
[----:B------:R-:W-:Y:S01]  /*20840*/  MOV R2, RZ ;  /* 0x000000ff00027202 */ /* 0x000fe20000000f00 */
[----:B------:R-:W-:Y:S01]  /*20850*/  IMAD.MOV.U32 R235, RZ, RZ, R176 ;  /* 0x000000ffffeb7224 */ /* 0x000fe200078e00b0 */
[----:B------:R-:W-:Y:S01]  /*20860*/  MOV R3, 0x20890 ;  /* 0x0002089000037802 */ /* 0x000fe20000000f00 */
[----:B------:R-:W-:Y:S02]  /*20870*/  IMAD.MOV.U32 R236, RZ, RZ, 0x181f ;  /* 0x0000181fffec7424 */ /* 0x000fe400078e00ff */
[----:B-12---:R-:W-:Y:S05]  /*20880*/  CALL.REL.NOINC `($__internal_93_$__cuda_sm70_shflsync_idx_p) ;  /* 0x0000c49000007944 */ /* 0x006fea0003c00000 */
[----:B------:R-:W-:Y:S01]  /*20890*/  MOV R0, R237 ;  /* 0x000000ed00007202 */ /* 0x000fe20000000f00 */
[----:B------:R-:W-:-:S05]  /*208a0*/  BRA `(.L_x_5802) ;  /* 0xffff365000007947 */ /* 0x000fca000383ffff */
.L_x_5679:
        /* <DEDUP_REMOVED lines=13> */
.L_x_5680:
[----:B------:R-:W-:Y:S02]  /*20980*/  MOV R3, 0x2 ;  /* 0x0000000200037802 */ /* 0x000fe40000000f00 */
[----:B------:R-:W-:Y:S02]  /*20990*/  MOV R2, 0x209b0 ;  /* 0x000209b000027802 */ /* 0x000fe40000000f00 */
[----:B---3--:R-:W-:Y:S05]  /*209a0*/  CALL.REL.NOINC `($__internal_92_$__cuda_sm70_shflsync_bfly_p) ;  /* 0x0000c31000007944 */ /* 0x008fea0003c00000 */
[----:B------:R-:W-:Y:S01]  /*209b0*/  MOV R2, R172 ;  /* 0x000000ac00027202 */ /* 0x000fe20000000f00 */
[----:B------:R-:W-:-:S05]  /*209c0*/  BRA `(.L_x_5804) ;  /* 0xffff3a1000007947 */ /* 0x000fca000383ffff */
.L_x_5681:
[----:B------:R-:W-:Y:S02]  /*209d0*/  MOV R3, 0x1 ;  /* 0x0000000100037802 */ /* 0x000fe40000000f00 */
[----:B------:R-:W-:Y:S02]  /*209e0*/  MOV R2, 0x20a00 ;  /* 0x00020a0000027802 */ /* 0x000fe40000000f00 */
[----:B---3--:R-:W-:Y:S05]  /*209f0*/  CALL.REL.NOINC `($__internal_92_$__cuda_sm70_shflsync_bfly_p) ;  /* 0x0000c2c000007944 */ /* 0x008fea0003c00000 */
        /* <DEDUP_REMOVED lines=11> */
.L_x_5684:
[----:B-1-34-:R-:W-:Y:S01]  /*20ab0*/  MOV R2, RZ ;  /* 0x000000ff00027202 */ /* 0x01afe20000000f00 */
[----:B------:R-:W-:Y:S01]  /*20ac0*/  IMAD.MOV.U32 R235, RZ, RZ, R6 ;  /* 0x000000ffffeb7224 */ /* 0x000fe200078e0006 */
[----:B------:R-:W-:Y:S01]  /*20ad0*/  MOV R3, 0x20b00 ;  /* 0x00020b0000037802 */ /* 0x000fe20000000f00 */
[----:B------:R-:W-:Y:S02]  /*20ae0*/  IMAD.MOV.U32 R236, RZ, RZ, 0x181f ;  /* 0x0000181fffec7424 */ /* 0x000fe400078e00ff */
[----:B------:R-:W-:Y:S05]  /*20af0*/  CALL.REL.NOINC `($__internal_93_$__cuda_sm70_shflsync_idx_p) ;  /* 0x0000c22000007944 */ /* 0x000fea0003c00000 */
[----:B------:R-:W-:Y:S01]  /*20b00*/  MOV R0, R237 ;  /* 0x000000ed00007202 */ /* 0x000fe20000000f00 */
[----:B------:R-:W-:-:S05]  /*20b10*/  BRA `(.L_x_5806) ;  /* 0xffff526000007947 */ /* 0x000fca000383ffff */
.L_x_5687:
[----:B--2---:R-:W-:Y:S01]  /*20b20*/  MOV R2, 0x1 ;  /* 0x0000000100027802 */ /* 0x004fe20000000f00 */
[----:B------:R-:W-:Y:S01]  /*20b30*/  IMAD.MOV.U32 R235, RZ, RZ, R6 ;  /* 0x000000ffffeb7224 */ /* 0x000fe200078e0006 */
[----:B------:R-:W-:Y:S01]  /*20b40*/  MOV R3, 0x20b70 ;  /* 0x00020b7000037802 */ /* 0x000fe20000000f00 */
[----:B------:R-:W-:Y:S02]  /*20b50*/  IMAD.MOV.U32 R236, RZ, RZ, 0x181f ;  /* 0x0000181fffec7424 */ /* 0x000fe400078e00ff */
[----:B-1----:R-:W-:Y:S05]  /*20b60*/  CALL.REL.NOINC `($__internal_93_$__cuda_sm70_shflsync_idx_p) ;  /* 0x0000c1b000007944 */ /* 0x002fea0003c00000 */
        /* <DEDUP_REMOVED lines=8> */
.L_x_5690:
[----:B------:R-:W-:Y:S01]  /*20bf0*/  MOV R2, RZ ;  /* 0x000000ff00027202 */ /* 0x000fe20000000f00 */
[----:B------:R-:W-:Y:S01]  /*20c00*/  IMAD.MOV.U32 R235, RZ, RZ, R13 ;  /* 0x000000ffffeb7224 */ /* 0x000fe200078e000d */
[----:B------:R-:W-:Y:S01]  /*20c10*/  MOV R3, 0x20c40 ;  /* 0x00020c4000037802 */ /* 0x000fe20000000f00 */
[----:B------:R-:W-:Y:S02]  /*20c20*/  IMAD.MOV.U32 R236, RZ, RZ, 0x181f ;  /* 0x0000181fffec7424 */ /* 0x000fe400078e00ff */
[----:B------:R-:W-:Y:S05]  /*20c30*/  CALL.REL.NOINC `($__internal_93_$__cuda_sm70_shflsync_idx_p) ;  /* 0x0000c0e000007944 */ /* 0x000fea0003c00000 */
[----:B------:R-:W-:Y:S01]  /*20c40*/  MOV R6, R237 ;  /* 0x000000ed00067202 */ /* 0x000fe20000000f00 */
[----:B------:R-:W-:-:S05]  /*20c50*/  BRA `(.L_x_5808) ;  /* 0xffff615000007947 */ /* 0x000fca000383ffff */
.L_x_5691:
[----:B------:R-:W-:Y:S01]  /*20c60*/  MOV R2, RZ ;  /* 0x000000ff00027202 */ /* 0x000fe20000000f00 */
[----:B------:R-:W-:Y:S01]  /*20c70*/  IMAD.MOV.U32 R235, RZ, RZ, R174 ;  /* 0x000000ffffeb7224 */ /* 0x000fe200078e00ae */
[----:B------:R-:W-:Y:S01]  /*20c80*/  MOV R3, 0x20cb0 ;  /* 0x00020cb000037802 */ /* 0x000fe20000000f00 */
[----:B------:R-:W-:Y:S02]  /*20c90*/  IMAD.MOV.U32 R236, RZ, RZ, 0x181f ;  /* 0x0000181fffec7424 */ /* 0x000fe400078e00ff */
[----:B-12---:R-:W-:Y:S05]  /*20ca0*/  CALL.REL.NOINC `($__internal_93_$__cuda_sm70_shflsync_idx_p) ;  /* 0x0000c07000007944 */ /* 0x006fea0003c00000 */
[----:B------:R-:W-:Y:S01]  /*20cb0*/  MOV R0, R237 ;  /* 0x000000ed00007202 */ /* 0x000fe20000000f00 */
[----:B------:R-:W-:-:S05]  /*20cc0*/  BRA `(.L_x_5809) ;  /* 0xffff610000007947 */ /* 0x000fca000383ffff */
.L_x_5692:
[----:B--2---:R-:W-:Y:S01]  /*20cd0*/  MOV R2, 0x1 ;  /* 0x0000000100027802 */ /* 0x004fe20000000f00 */
[----:B------:R-:W-:Y:S01]  /*20ce0*/  IMAD.MOV.U32 R235, RZ, RZ, R13 ;  /* 0x000000ffffeb7224 */ /* 0x000fe200078e000d */
[----:B------:R-:W-:Y:S01]  /*20cf0*/  MOV R3, 0x20d20 ;  /* 0x00020d2000037802 */ /* 0x000fe20000000f00 */
[----:B------:R-:W-:Y:S02]  /*20d00*/  IMAD.MOV.U32 R236, RZ, RZ, 0x181f ;  /* 0x0000181fffec7424 */ /* 0x000fe400078e00ff */
        /* <DEDUP_REMOVED lines=9> */
.L_x_5693:
[----:B------:R-:W-:Y:S01]  /*20da0*/  MOV R2, RZ ;  /* 0x000000ff00027202 */ /* 0x000fe20000000f00 */
[----:B------:R-:W-:Y:S01]  /*20db0*/  IMAD.MOV.U32 R235, RZ, RZ, R13 ;  /* 0x000000ffffeb7224 */ /* 0x000fe200078e000d */
[----:B------:R-:W-:Y:S01]  /*20dc0*/  MOV R3, 0x20df0 ;  /* 0x00020df000037802 */ /* 0x000fe20000000f00 */
[----:B------:R-:W-:Y:S02]  /*20dd0*/  IMAD.MOV.U32 R236, RZ, RZ, 0x1c1f ;  /* 0x00001c1fffec7424 */ /* 0x000fe400078e00ff */
[----:B------:R-:W-:Y:S05]  /*20de0*/  CALL.REL.NOINC `($__internal_93_$__cuda_sm70_shflsync_idx_p) ;  /* 0x0000bf3000007944 */ /* 0x000fea0003c00000 */
[----:B------:R-:W-:Y:S01]  /*20df0*/  MOV R3, R237 ;  /* 0x000000ed00037202 */ /* 0x000fe20000000f00 */
[----:B------:R-:W-:-:S05]  /*20e00*/  BRA `(.L_x_5811) ;  /* 0xffff643000007947 */ /* 0x000fca000383ffff */
.L_x_5698:
[----:B------:R-:W-:Y:S01]  /*20e10*/  MOV R2, 0x1 ;  /* 0x0000000100027802 */ /* 0x000fe20000000f00 */
[----:B------:R-:W-:Y:S01]  /*20e20*/  IMAD.MOV.U32 R235, RZ, RZ, R13 ;  /* 0x000000ffffeb7224 */ /* 0x000fe200078e000d */
[----:B------:R-:W-:Y:S01]  /*20e30*/  MOV R3, 0x20e60 ;  /* 0x00020e6000037802 */ /* 0x000fe20000000f00 */
[----:B------:R-:W-:Y:S02]  /*20e40*/  IMAD.MOV.U32 R236, RZ, RZ, 0x1c1f ;  /* 0x00001c1fffec7424 */ /* 0x000fe400078e00ff */
[----:B-1----:R-:W-:Y:S05]  /*20e50*/  CALL.REL.NOINC `($__internal_93_$__cuda_sm70_shflsync_idx_p) ;  /* 0x0000bec000007944 */ /* 0x002fea0003c00000 */
[----:B------:R-:W-:Y:S01]  /*20e60*/  MOV R3, R237 ;  /* 0x000000ed00037202 */ /* 0x000fe20000000f00 */
[----:B------:R-:W-:-:S05]  /*20e70*/  BRA `(.L_x_5812) ;  /* 0xffff698000007947 */ /* 0x000fca000383ffff */
.L_x_5703:
[----:B------:R-:W-:Y:S02]  /*20e80*/  MOV R3, 0x2 ;  /* 0x0000000200037802 */ /* 0x000fe40000000f00 */
[----:B------:R-:W-:Y:S02]  /*20e90*/  MOV R2, 0x20eb0 ;  /* 0x00020eb000027802 */ /* 0x000fe40000000f00 */
[----:B-12---:R-:W-:Y:S05]  /*20ea0*/  CALL.REL.NOINC `($__internal_92_$__cuda_sm70_shflsync_bfly_p) ;  /* 0x0000be1000007944 */ /* 0x006fea0003c00000 */
[----:B------:R-:W-:Y:S01]  /*20eb0*/  MOV R2, R172 ;  /* 0x000000ac00027202 */ /* 0x000fe20000000f00 */
[----:B------:R-:W-:-:S05]  /*20ec0*/  BRA `(.L_x_5813) ;  /* 0xffff6f4000007947 */ /* 0x000fca000383ffff */
.L_x_5704:
        /* <DEDUP_REMOVED lines=14> */
.L_x_5706:
[----:B------:R-:W-:Y:S01]  /*20fb0*/  IMAD.MOV.U32 R0, RZ, RZ, R234 ;  /* 0x000000ffff007224 */ /* 0x000fe200078e00ea */
[----:B------:R-:W-:-:S02]  /*20fc0*/  MOV R3, 0x2 ;  /* 0x0000000200037802 */ /* 0x000fc40000000f00 */
[----:B------:R-:W-:Y:S02]  /*20fd0*/  MOV R2, 0x20ff0 ;  /* 0x00020ff000027802 */ /* 0x000fe40000000f00 */
[----:B------:R-:W-:Y:S05]  /*20fe0*/  CALL.REL.NOINC `($__internal_92_$__cuda_sm70_shflsync_bfly_p) ;  /* 0x0000bcd000007944 */ /* 0x000fea0003c00000 */
[----:B------:R-:W-:Y:S01]  /*20ff0*/  MOV R4, R172 ;  /* 0x000000ac00047202 */ /* 0x000fe20000000f00 */
[----:B------:R-:W-:Y:S05]  /*21000*/  BRA `(.L_x_5815) ;  /* 0xffff865000007947 */ /* 0x000fea000383ffff */
.L_x_5707:
[----:B------:R-:W-:Y:S01]  /*21010*/  IMAD.MOV.U32 R0, RZ, RZ, R4 ;  /* 0x000000ffff007224 */ /* 0x000fe200078e0004 */
[----:B------:R-:W-:Y:S02]  /*21020*/  MOV R3, 0x1 ;  /* 0x0000000100037802 */ /* 0x000fe40000000f00 */
[----:B------:R-:W-:Y:S02]  /*21030*/  MOV R2, 0x21050 ;  /* 0x0002105000027802 */ /* 0x000fe40000000f00 */
[----:B-1----:R-:W-:Y:S05]  /*21040*/  CALL.REL.NOINC `($__internal_92_$__cuda_sm70_shflsync_bfly_p) ;  /* 0x0000bc7000007944 */ /* 0x002fea0003c00000 */
[----:B------:R-:W-:Y:S01]  /*21050*/  FADD.FTZ R4, R4, R172 ;  /* 0x000000ac04047221 */ /* 0x000fe20000010000 */
[----:B------:R-:W-:Y:S02]  /*21060*/  MOV R0, R233 ;  /* 0x000000e900007202 */ /* 0x000fe40000000f00 */
[----:B------:R-:W-:Y:S02]  /*21070*/  MOV R3, 0x2 ;  /* 0x0000000200037802 */ /* 0x000fe40000000f00 */
[----:B------:R-:W-:Y:S02]  /*21080*/  MOV R2, 0x210a0 ;  /* 0x000210a000027802 */ /* 0x000fe40000000f00 */
[----:B------:R-:W-:Y:S05]  /*21090*/  CALL.REL.NOINC `($__internal_92_$__cuda_sm70_shflsync_bfly_p) ;  /* 0x0000bc2000007944 */ /* 0x000fea0003c00000 */
[----:B------:R-:W-:Y:S01]  /*210a0*/  FADD.FTZ R233, R233, R172 ;  /* 0x000000ace9e97221 */ /* 0x000fe20000010000 */
[----:B------:R-:W-:-:S02]  /*210b0*/  MOV R3, 0x1 ;  /* 0x0000000100037802 */ /* 0x000fc40000000f00 */
[----:B------:R-:W-:Y:S02]  /*210c0*/  MOV R2, 0x210f0 ;  /* 0x000210f000027802 */ /* 0x000fe40000000f00 */
[----:B------:R-:W-:Y:S02]  /*210d0*/  MOV R0, R233 ;  /* 0x000000e900007202 */ /* 0x000fe40000000f00 */
[----:B------:R-:W-:Y:S05]  /*210e0*/  CALL.REL.NOINC `($__internal_92_$__cuda_sm70_shflsync_bfly_p) ;  /* 0x0000bbd000007944 */ /* 0x000fea0003c00000 */
[----:B------:R-:W-:Y:S01]  /*210f0*/  MOV R3, R172 ;  /* 0x000000ac00037202 */ /* 0x000fe20000000f00 */
[----:B------:R-:W-:Y:S05]  /*21100*/  BRA `(.L_x_5816) ;  /* 0xffff85c000007947 */ /* 0x000fea000383ffff */
.L_x_5714:
[----:B--234-:R-:W-:Y:S01]  /*21110*/  IMAD.MOV.U32 R235, RZ, RZ, R6 ;  /* 0x000000ffffeb7224 */ /* 0x01cfe200078e0006 */
[----:B------:R-:W-:Y:S01]  /*21120*/  MOV R2, RZ ;  /* 0x000000ff00027202 */ /* 0x000fe20000000f00 */
[----:B------:R-:W-:Y:S01]  /*21130*/  IMAD.MOV.U32 R236, RZ, RZ, 0x181f ;  /* 0x0000181fffec7424 */ /* 0x000fe200078e00ff */
[----:B------:R-:W-:Y:S02]  /*21140*/  MOV R3, 0x21160 ;  /* 0x0002116000037802 */ /* 0x000fe40000000f00 */
[----:B-1----:R-:W-:Y:S05]  /*21150*/  CALL.REL.NOINC `($__internal_93_$__cuda_sm70_shflsync_idx_p) ;  /* 0x0000bbc000007944 */ /* 0x002fea0003c00000 */
[----:B------:R-:W-:Y:S01]  /*21160*/  MOV R4, R237 ;  /* 0x000000ed00047202 */ /* 0x000fe20000000f00 */
[----:B------:R-:W-:Y:S05]  /*21170*/  BRA `(.L_x_5817) ;  /* 0xffffa1c000007947 */ /* 0x000fea000383ffff */
.L_x_5715:
[----:B------:R-:W-:Y:S01]  /*21180*/  IMAD.MOV.U32 R235, RZ, RZ, R16 ;  /* 0x000000ffffeb7224 */ /* 0x000fe200078e0010 */
[----:B------:R-:W-:Y:S01]  /*21190*/  MOV R2, RZ ;  /* 0x000000ff00027202 */ /* 0x000fe20000000f00 */
[----:B------:R-:W-:Y:S01]  /*211a0*/  IMAD.MOV.U32 R236, RZ, RZ, 0x181f ;  /* 0x0000181fffec7424 */ /* 0x000fe200078e00ff */
[----:B------:R-:W-:-:S02]  /*211b0*/  MOV R3, 0x211d0 ;  /* 0x000211d000037802 */ /* 0x000fc40000000f00 */
[----:B-123--:R-:W-:Y:S05]  /*211c0*/  CALL.REL.NOINC `($__internal_93_$__cuda_sm70_shflsync_idx_p) ;  /* 0x0000bb5000007944 */ /* 0x00efea0003c00000 */
[----:B------:R-:W-:Y:S01]  /*211d0*/  MOV R0, R237 ;  /* 0x000000ed00007202 */ /* 0x000fe20000000f00 */
[----:B------:R-:W-:Y:S05]  /*211e0*/  BRA `(.L_x_5818) ;  /* 0xffffa17000007947 */ /* 0x000fea000383ffff */
.L_x_5718:
        /* <DEDUP_REMOVED lines=13> */
.L_x_5721:
[----:B------:R-:W-:Y:S01]  /*212c0*/  IMAD.MOV.U32 R235, RZ, RZ, R6 ;  /* 0x000000ffffeb7224 */ /* 0x000fe200078e0006 */
[----:B--2---:R-:W-:Y:S01]  /*212d0*/  MOV R2, 0x2 ;  /* 0x0000000200027802 */ /* 0x004fe20000000f00 */
[----:B------:R-:W-:Y:S01]  /*212e0*/  IMAD.MOV.U32 R236, RZ, RZ, 0x181f ;  /* 0x0000181fffec7424 */ /* 0x000fe200078e00ff */
[----:B------:R-:W-:Y:S02]  /*212f0*/  MOV R3, 0x21310 ;  /* 0x0002131000037802 */ /* 0x000fe40000000f00 */
[----:B-1-34-:R-:W-:Y:S05]  /*21300*/  CALL.REL.NOINC `($__internal_93_$__cuda_sm70_shflsync_idx_p) ;  /* 0x0000ba1000007944 */ /* 0x01afea0003c00000 */
[----:B------:R-:W-:Y:S01]  /*21310*/  MOV R4, R237 ;  /* 0x000000ed00047202 */ /* 0x000fe20000000f00 */
[----:B------:R-:W-:Y:S05]  /*21320*/  BRA `(.L_x_5820) ;  /* 0xffffa32000007947 */ /* 0x000fea000383ffff */
.L_x_5722:
[----:B------:R-:W-:Y:S01]  /*21330*/  IMAD.MOV.U32 R235, RZ, RZ, R16 ;  /* 0x000000ffffeb7224 */ /* 0x000fe200078e0010 */
[----:B--2---:R-:W-:Y:S01]  /*21340*/  MOV R2, 0x2 ;  /* 0x0000000200027802 */ /* 0x004fe20000000f00 */
[----:B------:R-:W-:Y:S01]  /*21350*/  IMAD.MOV.U32 R236, RZ, RZ, 0x181f ;  /* 0x0000181fffec7424 */ /* 0x000fe200078e00ff */
[----:B------:R-:W-:Y:S02]  /*21360*/  MOV R3, 0x21380 ;  /* 0x0002138000037802 */ /* 0x000fe40000000f00 */
[----:B-1-34-:R-:W-:Y:S05]  /*21370*/  CALL.REL.NOINC `($__internal_93_$__cuda_sm70_shflsync_idx_p) ;  /* 0x0000b9a000007944 */ /* 0x01afea0003c00000 */
[----:B------:R-:W-:Y:S01]  /*21380*/  MOV R0, R237 ;  /* 0x000000ed00007202 */ /* 0x000fe20000000f00 */
[----:B------:R-:W-:Y:S05]  /*21390*/  BRA `(.L_x_5821) ;  /* 0xffffa2d000007947 */ /* 0x000fea000383ffff */
.L_x_5725:
[----:B------:R-:W-:Y:S01]  /*213a0*/  IMAD.MOV.U32 R235, RZ, RZ, R6 ;  /* 0x000000ffffeb7224 */ /* 0x000fe200078e0006 */
[----:B---3--:R-:W-:Y:S01]  /*213b0*/  MOV R2, 0x3 ;  /* 0x0000000300027802 */ /* 0x008fe20000000f00 */
        /* <DEDUP_REMOVED lines=11> */
.L_x_5727:
[----:B------:R-:W-:Y:S01]  /*21470*/  IMAD.MOV.U32 R235, RZ, RZ, R5 ;  /* 0x000000ffffeb7224 */ /* 0x000fe200078e0005 */
[----:B------:R-:W-:Y:S01]  /*21480*/  MOV R2, RZ ;  /* 0x000000ff00027202 */ /* 0x000fe20000000f00 */
[----:B------:R-:W-:Y:S01]  /*21490*/  IMAD.MOV.U32 R236, RZ, RZ, 0x1c1f ;  /* 0x00001c1fffec7424 */ /* 0x000fe200078e00ff */
[----:B------:R-:W-:Y:S02]  /*214a0*/  MOV R3, 0x214c0 ;  /* 0x000214c000037802 */ /* 0x000fe40000000f00 */
[----:B------:R-:W-:Y:S05]  /*214b0*/  CALL.REL.NOINC `($__internal_93_$__cuda_sm70_shflsync_idx_p) ;  /* 0x0000b86000007944 */ /* 0x000fea0003c00000 */
[----:B------:R-:W-:Y:S01]  /*214c0*/  MOV R4, R237 ;  /* 0x000000ed00047202 */ /* 0x000fe20000000f00 */
[----:B------:R-:W-:Y:S05]  /*214d0*/  BRA `(.L_x_5823) ;  /* 0xffffa69000007947 */ /* 0x000fea000383ffff */
.L_x_5728:
[----:B------:R-:W-:Y:S01]  /*214e0*/  IMAD.MOV.U32 R235, RZ, RZ, R6 ;  /* 0x000000ffffeb7224 */ /* 0x000fe200078e0006 */
[----:B------:R-:W-:Y:S01]  /*214f0*/  MOV R2, RZ ;  /* 0x000000ff00027202 */ /* 0x000fe20000000f00 */
[----:B------:R-:W-:Y:S01]  /*21500*/  IMAD.MOV.U32 R236, RZ, RZ, 0x1c1f ;  /* 0x00001c1fffec7424 */ /* 0x000fe200078e00ff */
[----:B------:R-:W-:Y:S02]  /*21510*/  MOV R3, 0x21530 ;  /* 0x0002153000037802 */ /* 0x000fe40000000f00 */
[----:B-12---:R-:W-:Y:S05]  /*21520*/  CALL.REL.NOINC `($__internal_93_$__cuda_sm70_shflsync_idx_p) ;  /* 0x0000b7f000007944 */ /* 0x006fea0003c00000 */
[----:B------:R-:W-:Y:S01]  /*21530*/  MOV R0, R237 ;  /* 0x000000ed00007202 */ /* 0x000fe20000000f00 */
[----:B------:R-:W-:Y:S05]  /*21540*/  BRA `(.L_x_5824) ;  /* 0xffffa64000007947 */ /* 0x000fea000383ffff */
.L_x_5731:
[----:B------:R-:W-:Y:S01]  /*21550*/  IMAD.MOV.U32 R235, RZ, RZ, R5 ;  /* 0x000000ffffeb7224 */ /* 0x000fe200078e0005 */
[----:B-1----:R-:W-:Y:S01]  /*21560*/  MOV R2, 0x1 ;  /* 0x0000000100027802 */ /* 0x002fe20000000f00 */
[----:B------:R-:W-:Y:S01]  /*21570*/  IMAD.MOV.U32 R236, RZ, RZ, 0x1c1f ;  /* 0x00001c1fffec7424 */ /* 0x000fe200078e00ff */
[----:B------:R-:W-:-:S02]  /*21580*/  MOV R3, 0x215a0 ;  /* 0x000215a000037802 */ /* 0x000fc40000000f00 */
[----:B--234-:R-:W-:Y:S05]  /*21590*/  CALL.REL.NOINC `($__internal_93_$__cuda_sm70_shflsync_idx_p) ;  /* 0x0000b78000007944 */ /* 0x01cfea0003c00000 */
        /* <DEDUP_REMOVED lines=8> */
.L_x_5735:
[----:B------:R-:W-:Y:S01]  /*21620*/  IMAD.MOV.U32 R235, RZ, RZ, R5 ;  /* 0x000000ffffeb7224 */ /* 0x000fe200078e0005 */
[----:B------:R-:W-:Y:S01]  /*21630*/  MOV R2, RZ ;  /* 0x000000ff00027202 */ /* 0x000fe20000000f00 */
[----:B------:R-:W-:Y:S01]  /*21640*/  IMAD.MOV.U32 R236, RZ, RZ, 0x181f ;  /* 0x0000181fffec7424 */ /* 0x000fe200078e00ff */
[----:B------:R-:W-:Y:S02]  /*21650*/  MOV R3, 0x21670 ;  /* 0x0002167000037802 */ /* 0x000fe40000000f00 */
[----:B---3--:R-:W-:Y:S05]  /*21660*/  CALL.REL.NOINC `($__internal_93_$__cuda_sm70_shflsync_idx_p) ;  /* 0x0000b6b000007944 */ /* 0x008fea0003c00000 */
[----:B------:R-:W-:Y:S01]  /*21670*/  MOV R4, R237 ;  /* 0x000000ed00047202 */ /* 0x000fe20000000f00 */
[----:B------:R-:W-:Y:S05]  /*21680*/  BRA `(.L_x_5826) ;  /* 0xffffc69000007947 */ /* 0x000fea000383ffff */
.L_x_5736:
[----:B------:R-:W-:Y:S01]  /*21690*/  IMAD.MOV.U32 R235, RZ, RZ, R16 ;  /* 0x000000ffffeb7224 */ /* 0x000fe200078e0010 */
[----:B------:R-:W-:Y:S01]  /*216a0*/  MOV R2, RZ ;  /* 0x000000ff00027202 */ /* 0x000fe20000000f00 */
[----:B------:R-:W-:Y:S01]  /*216b0*/  IMAD.MOV.U32 R236, RZ, RZ, 0x181f ;  /* 0x0000181fffec7424 */ /* 0x000fe200078e00ff */
[----:B------:R-:W-:Y:S02]  /*216c0*/  MOV R3, 0x216e0 ;  /* 0x000216e000037802 */ /* 0x000fe40000000f00 */
[----:B-123--:R-:W-:Y:S05]  /*216d0*/  CALL.REL.NOINC `($__internal_93_$__cuda_sm70_shflsync_idx_p) ;  /* 0x0000b64000007944 */ /* 0x00efea0003c00000 */
[----:B------:R-:W-:Y:S01]  /*216e0*/  MOV R0, R237 ;  /* 0x000000ed00007202 */ /* 0x000fe20000000f00 */
[----:B------:R-:W-:Y:S05]  /*216f0*/  BRA `(.L_x_5827) ;  /* 0xffffc64000007947 */ /* 0x000fea000383ffff */
.L_x_5739:
        /* <DEDUP_REMOVED lines=13> */
.L_x_5742:
[----:B------:R-:W-:Y:S01]  /*217d0*/  IMAD.MOV.U32 R235, RZ, RZ, R5 ;  /* 0x000000ffffeb7224 */ /* 0x000fe200078e0005 */
[----:B-1----:R-:W-:Y:S01]  /*217e0*/  MOV R2, 0x2 ;  /* 0x0000000200027802 */ /* 0x002fe20000000f00 */
[----:B------:R-:W-:Y:S01]  /*217f0*/  IMAD.MOV.U32 R236, RZ, RZ, 0x181f ;  /* 0x0000181fffec7424 */ /* 0x000fe200078e00ff */
[----:B------:R-:W-:Y:S02]  /*21800*/  MOV R3, 0x21820 ;  /* 0x0002182000037802 */ /* 0x000fe40000000f00 */
[----:B--234-:R-:W-:Y:S05]  /*21810*/  CALL.REL.NOINC `($__internal_93_$__cuda_sm70_shflsync_idx_p) ;  /* 0x0000b50000007944 */ /* 0x01cfea0003c00000 */
[----:B------:R-:W-:Y:S01]  /*21820*/  MOV R4, R237 ;  /* 0x000000ed00047202 */ /* 0x000fe20000000f00 */
[----:B------:R-:W-:Y:S05]  /*21830*/  BRA `(.L_x_5829) ;  /* 0xffffc7f000007947 */ /* 0x000fea000383ffff */
.L_x_5743:
[----:B------:R-:W-:Y:S01]  /*21840*/  IMAD.MOV.U32 R235, RZ, RZ, R16 ;  /* 0x000000ffffeb7224 */ /* 0x000fe200078e0010 */
[----:B-1----:R-:W-:Y:S01]  /*21850*/  MOV R2, 0x2 ;  /* 0x0000000200027802 */ /* 0x002fe20000000f00 */
[----:B------:R-:W-:Y:S01]  /*21860*/  IMAD.MOV.U32 R236, RZ, RZ, 0x181f ;  /* 0x0000181fffec7424 */ /* 0x000fe200078e00ff */
[----:B------:R-:W-:Y:S02]  /*21870*/  MOV R3, 0x21890 ;  /* 0x0002189000037802 */ /* 0x000fe40000000f00 */
[----:B--234-:R-:W-:Y:S05]  /*21880*/  CALL.REL.NOINC `($__internal_93_$__cuda_sm70_shflsync_idx_p) ;  /* 0x0000b49000007944 */ /* 0x01cfea0003c00000 */
[----:B------:R-:W-:Y:S01]  /*21890*/  MOV R0, R237 ;  /* 0x000000ed00007202 */ /* 0x000fe20000000f00 */
[----:B------:R-:W-:Y:S05]  /*218a0*/  BRA `(.L_x_5830) ;  /* 0xffffc7a000007947 */ /* 0x000fea000383ffff */
.L_x_5746:
        /* <DEDUP_REMOVED lines=13> */
.L_x_5748:
[----:B------:R-:W-:Y:S01]  /*21980*/  IMAD.MOV.U32 R235, RZ, RZ, R147 ;  /* 0x000000ffffeb7224 */ /* 0x000fe200078e0093 */
[----:B------:R-:W-:Y:S01]  /*21990*/  MOV R2, RZ ;  /* 0x000000ff00027202 */ /* 0x000fe20000000f00 */
[----:B------:R-:W-:Y:S01]  /*219a0*/  IMAD.MOV.U32 R236, RZ, RZ, 0x1f ;  /* 0x0000001fffec7424 */ /* 0x000fe200078e00ff */
[----:B------:R-:W-:Y:S02]  /*219b0*/  MOV R3, 0x219d0 ;  /* 0x000219d000037802 */ /* 0x000fe40000000f00 */
[----:B--2---:R-:W-:Y:S05]  /*219c0*/  CALL.REL.NOINC `($__internal_93_$__cuda_sm70_shflsync_idx_p) ;  /* 0x0000b35000007944 */ /* 0x004fea0003c00000 */
[----:B------:R-:W-:Y:S01]  /*219d0*/  MOV R10, R237 ;  /* 0x000000ed000a7202 */ /* 0x000fe20000000f00 */
[----:B------:R-:W-:Y:S05]  /*219e0*/  BRA `(.L_x_5832) ;  /* 0xffffca4000007947 */ /* 0x000fea000383ffff */
.L_x_5749:
[----:B------:R-:W-:Y:S01]  /*219f0*/  IMAD.MOV.U32 R235, RZ, RZ, R147 ;  /* 0x000000ffffeb7224 */ /* 0x000fe200078e0093 */
[----:B------:R-:W-:Y:S01]  /*21a00*/  MOV R2, 0x1 ;  /* 0x0000000100027802 */ /* 0x000fe20000000f00 */
[----:B------:R-:W-:Y:S01]  /*21a10*/  IMAD.MOV.U32 R236, RZ, RZ, 0x1f ;  /* 0x0000001fffec7424 */ /* 0x000fe200078e00ff */
[----:B------:R-:W-:Y:S02]  /*21a20*/  MOV R3, 0x21a40 ;  /* 0x00021a4000037802 */ /* 0x000fe40000000f00 */
[----:B-123--:R-:W-:Y:S05]  /*21a30*/  CALL.REL.NOINC `($__internal_93_$__cuda_sm70_shflsync_idx_p) ;  /* 0x0000b2e000007944 */ /* 0x00efea0003c00000 */
[----:B------:R-:W-:Y:S01]  /*21a40*/  MOV R9, R237 ;  /* 0x000000ed00097202 */ /* 0x000fe20000000f00 */
[----:B------:R-:W-:Y:S05]  /*21a50*/  BRA `(.L_x_5833) ;  /* 0xffffc9f000007947 */ /* 0x000fea000383ffff */
.L_x_5750:
[----:B------:R-:W-:Y:S02]  /*21a60*/  MOV R3, 0x1 ;  /* 0x0000000100037802 */ /* 0x000fe40000000f00 */
[----:B------:R-:W-:-:S02]  /*21a70*/  MOV R2, 0x21a90 ;  /* 0x00021a9000027802 */ /* 0x000fc40000000f00 */
[----:B-1-34-:R-:W-:Y:S05]  /*21a80*/  CALL.REL.NOINC `($__internal_94_$__cuda_sm70_shflsync_up_p) ;  /* 0x0000b2f000007944 */ /* 0x01afea0003c00000 */
[----:B------:R-:W-:Y:S05]  /*21a90*/  BRA `(.L_x_5834) ;  /* 0xffffcae000007947 */ /* 0x000fea000383ffff */
.L_x_5751:
[----:B------:R-:W-:Y:S02]  /*21aa0*/  MOV R3, 0x2 ;  /* 0x0000000200037802 */ /* 0x000fe40000000f00 */
[----:B------:R-:W-:-:S02]  /*21ab0*/  MOV R2, 0x21ad0 ;  /* 0x00021ad000027802 */ /* 0x000fc40000000f00 */
[----:B-1-3--:R-:W-:Y:S05]  /*21ac0*/  CALL.REL.NOINC `($__internal_94_$__cuda_sm70_shflsync_up_p) ;  /* 0x0000b2b000007944 */ /* 0x00afea0003c00000 */
        /* <DEDUP_REMOVED lines=24> */
.L_x_5755:
[----:B------:R-:W-:Y:S02]  /*21c50*/  MOV R3, 0x1 ;  /* 0x0000000100037802 */ /* 0x000fe40000000f00 */
[----:B------:R-:W-:Y:S02]  /*21c60*/  MOV R2, 0x21c80 ;  /* 0x00021c8000027802 */ /* 0x000fe40000000f00 */
[----:B------:R-:W-:Y:S05]  /*21c70*/  CALL.REL.NOINC `($__internal_94_$__cuda_sm70_shflsync_up_p) ;  /* 0x0000b10000007944 */ /* 0x000fea0003c00000 */
[----:B------:R-:W-:Y:S01]  /*21c80*/  MOV R2, R4 ;  /* 0x0000000400027202 */ /* 0x000fe20000000f00 */
[----:B------:R-:W-:Y:S05]  /*21c90*/  BRA `(.L_x_5836) ;  /* 0xffffcb5000007947 */ /* 0x000fea000383ffff */
.L_x_5756:
        /* <DEDUP_REMOVED lines=27> */
.L_x_5758:
[----:B------:R-:W-:Y:S02]  /*21e50*/  SEL R0, RZ, 0x1, P0 ;  /* 0x00000001ff007807 */ /* 0x000fe40000000000 */
[----:B------:R-:W-:Y:S02]  /*21e60*/  MOV R2, 0x21e80 ;  /* 0x00021e8000027802 */ /* 0x000fe40000000f00 */
[----:B--2---:R-:W-:Y:S05]  /*21e70*/  CALL.REL.NOINC `($__internal_95_$__cuda_sm70_votesync_ballot) ;  /* 0x0000af6000007944 */ /* 0x004fea0003c00000 */
[----:B------:R-:W-:Y:S01]  /*21e80*/  MOV R5, R0 ;  /* 0x0000000000057202 */ /* 0x000fe20000000f00 */
[----:B------:R-:W-:Y:S05]  /*21e90*/  BRA `(.L_x_5838) ;  /* 0xffffcae000007947 */ /* 0x000fea000383ffff */
.L_x_5759:
[----:B------:R-:W-:Y:S01]  /*21ea0*/  IMAD.MOV.U32 R235, RZ, RZ, R6 ;  /* 0x000000ffffeb7224 */ /* 0x000fe200078e0006 */
[----:B-1----:R-:W-:Y:S01]  /*21eb0*/  MOV R2, R0 ;  /* 0x0000000000027202 */ /* 0x002fe20000000f00 */
[----:B------:R-:W-:Y:S01]  /*21ec0*/  IMAD.MOV.U32 R236, RZ, RZ, 0x1f ;  /* 0x0000001fffec7424 */ /* 0x000fe200078e00ff */
[----:B------:R-:W-:Y:S02]  /*21ed0*/  MOV R3, 0x21ef0 ;  /* 0x00021ef000037802 */ /* 0x000fe40000000f00 */
[----:B--2---:R-:W-:Y:S05]  /*21ee0*/  CALL.REL.NOINC `($__internal_93_$__cuda_sm70_shflsync_idx_p) ;  /* 0x0000ae3000007944 */ /* 0x004fea0003c00000 */
[----:B------:R-:W-:Y:S01]  /*21ef0*/  IMAD.MOV.U32 R6, RZ, RZ, R237 ;  /* 0x000000ffff067224 */ /* 0x000fe200078e00ed */
[----:B------:R-:W-:Y:S01]  /*21f00*/  MOV R2, R0 ;  /* 0x0000000000027202 */ /* 0x000fe20000000f00 */
[----:B------:R-:W-:Y:S01]  /*21f10*/  IMAD.MOV.U32 R235, RZ, RZ, R8 ;  /* 0x000000ffffeb7224 */ /* 0x000fe200078e0008 */
[----:B------:R-:W-:-:S02]  /*21f20*/  MOV R236, 0x1f ;  /* 0x0000001f00ec7802 */ /* 0x000fc40000000f00 */
[----:B------:R-:W-:Y:S02]  /*21f30*/  MOV R3, 0x21f50 ;  /* 0x00021f5000037802 */ /* 0x000fe40000000f00 */
[----:B------:R-:W-:Y:S05]  /*21f40*/  CALL.REL.NOINC `($__internal_93_$__cuda_sm70_shflsync_idx_p) ;  /* 0x0000add000007944 */ /* 0x000fea0003c00000 */
[----:B------:R-:W-:Y:S01]  /*21f50*/  MOV R8, R237 ;  /* 0x000000ed00087202 */ /* 0x000fe20000000f00 */
[----:B------:R-:W-:Y:S05]  /*21f60*/  BRA `(.L_x_5839) ;  /* 0xffffca8000007947 */ /* 0x000fea000383ffff */
.L_x_5762:
[----:B------:R-:W-:Y:S01]  /*21f70*/  IMAD.MOV.U32 R235, RZ, RZ, R4 ;  /* 0x000000ffffeb7224 */ /* 0x000fe200078e0004 */
[----:B-1----:R-:W-:Y:S01]  /*21f80*/  MOV R2, R0 ;  /* 0x0000000000027202 */ /* 0x002fe20000000f00 */
[----:B------:R-:W-:Y:S01]  /*21f90*/  IMAD.MOV.U32 R236, RZ, RZ, 0x1f ;  /* 0x0000001fffec7424 */ /* 0x000fe200078e00ff */
[----:B------:R-:W-:Y:S02]  /*21fa0*/  MOV R3, 0x21fc0 ;  /* 0x00021fc000037802 */ /* 0x000fe40000000f00 */
[----:B--2-4-:R-:W-:Y:S05]  /*21fb0*/  CALL.REL.NOINC `($__internal_93_$__cuda_sm70_shflsync_idx_p) ;  /* 0x0000ad6000007944 */ /* 0x014fea0003c00000 */
[----:B------:R-:W-:Y:S01]  /*21fc0*/  MOV R11, R237 ;  /* 0x000000ed000b7202 */ /* 0x000fe20000000f00 */
[----:B------:R-:W-:Y:S05]  /*21fd0*/  BRA `(.L_x_5761) ;  /* 0xffffca7000007947 */ /* 0x000fea000383ffff */
        .type           $_ZN7cutlass13device_kernelIN5flash19enable_sm80_to_sm89INS1_16FlashAttnFwdSm80INS1_25CollectiveMainloopFwdSm80ILi8ELi1ELb0EN4cute5tupleIJNS5_1CILi128EEENS7_ILi48EEENS7_ILi256EEEEEELi256ENS_10bfloat16_tEfNS_4arch4Sm80ELb0ELb1ELb0ELb1ELb1ELb1ELb1ELb1EEENS1_21CollectiveEpilogueFwdINS6_IJS8_SA_S9_EEENS6_IJNS7_ILi1EEESI_SI_EEESC_SE_Li256ELb1ELb1ELb1ELb0EEENS1_36VarlenDynamicPersistentTileSchedulerILi128ELi48ELi256ELi256ELb1ELb1ELb0ELb1ELb0ELb1EEEEEEEEEvNT_6ParamsE$_ZZN5flash25CollectiveMainloopFwdSm80ILi8ELi1ELb0EN4cute5tupleIJNS1_1CILi128EEENS3_ILi48EEENS3_ILi256EEEEEELi256EN7cutlass10bfloat16_tEfNS8_4arch4Sm80ELb0ELb1ELb0ELb1ELb1ELb1ELb1ELb1EE3mmaINS_16FlashAttnFwdSm80ISC_NS_21CollectiveEpilogueFwdINS2_IJS4_S6_S5_EEENS2_IJNS3_ILi1EEESH_SH_EEES9_SB_Li256ELb1ELb1ELb1ELb0EEENS_36VarlenDynamicPersistentTileSchedulerILi128ELi48ELi256ELi256ELb1ELb1ELb0ELb1ELb0ELb1EEEE13SharedStorageENS1_6TensorINS1_11ArrayEngineIfLm128EEENS1_6LayoutINS2_IJNS2_IJNS3_ILi2EEESS_EEESH_NS3_ILi32EEEEEENS2_IJNS2_IJSH_SS_EEENS3_ILi0EEENS3_ILi4EEEEEEEEEENS_7SoftmaxILi2ELi0EEEEEbRKNSC_6ParamsERT0_RT1_iRKNS_16SeqlenInfoQKNewKILb1ELb1EEENS2_IJiiiiEEERT_ENKUlvE_clEv,@function
        .size           $_ZN7cutlass13device_kernelIN5flash19enable_sm80_to_sm89INS1_16FlashAttnFwdSm80INS1_25CollectiveMainloopFwdSm80ILi8ELi1ELb0EN4cute5tupleIJNS5_1CILi128EEENS7_ILi48EEENS7_ILi256EEEEEELi256ENS_10bfloat16_tEfNS_4arch4Sm80ELb0ELb1ELb0ELb1ELb1ELb1ELb1ELb1EEENS1_21CollectiveEpilogueFwdINS6_IJS8_SA_S9_EEENS6_IJNS7_ILi1EEESI_SI_EEESC_SE_Li256ELb1ELb1ELb1ELb0EEENS1_36VarlenDynamicPersistentTileSchedulerILi128ELi48ELi256ELi256ELb1ELb1ELb0ELb1ELb0ELb1EEEEEEEEEvNT_6ParamsE$_ZZN5flash25CollectiveMainloopFwdSm80ILi8ELi1ELb0EN4cute5tupleIJNS1_1CILi128EEENS3_ILi48EEENS3_ILi256EEEEEELi256EN7cutlass10bfloat16_tEfNS8_4arch4Sm80ELb0ELb1ELb0ELb1ELb1ELb1ELb1ELb1EE3mmaINS_16FlashAttnFwdSm80ISC_NS_21CollectiveEpilogueFwdINS2_IJS4_S6_S5_EEENS2_IJNS3_ILi1EEESH_SH_EEES9_SB_Li256ELb1ELb1ELb1ELb0EEENS_36VarlenDynamicPersistentTileSchedulerILi128ELi48ELi256ELi256ELb1ELb1ELb0ELb1ELb0ELb1EEEE13SharedStorageENS1_6TensorINS1_11ArrayEngineIfLm128EEENS1_6LayoutINS2_IJNS2_IJNS3_ILi2EEESS_EEESH_NS3_ILi32EEEEEENS2_IJNS2_IJSH_SS_EEENS3_ILi0EEENS3_ILi4EEEEEEEEEENS_7SoftmaxILi2ELi0EEEEEbRKNSC_6ParamsERT0_RT1_iRKNS_16SeqlenInfoQKNewKILb1ELb1EEENS2_IJiiiiEEERT_ENKUlvE_clEv,($__internal_92_$__cuda_sm70_shflsync_bfly_p - $_ZN7cutlass13device_kernelIN5flash19enable_sm80_to_sm89INS1_16FlashAttnFwdSm80INS1_25CollectiveMainloopFwdSm80ILi8ELi1ELb0EN4cute5tupleIJNS5_1CILi128EEENS7_ILi48EEENS7_ILi256EEEEEELi256ENS_10bfloat16_tEfNS_4arch4Sm80ELb0ELb1ELb0ELb1ELb1ELb1ELb1ELb1EEENS1_21CollectiveEpilogueFwdINS6_IJS8_SA_S9_EEENS6_IJNS7_ILi1EEESI_SI_EEESC_SE_Li256ELb1ELb1ELb1ELb0EEENS1_36VarlenDynamicPersistentTileSchedulerILi128ELi48ELi256ELi256ELb1ELb1ELb0ELb1ELb0ELb1EEEEEEEEEvNT_6ParamsE$_ZZN5flash25CollectiveMainloopFwdSm80ILi8ELi1ELb0EN4cute5tupleIJNS1_1CILi128EEENS3_ILi48EEENS3_ILi256EEEEEELi256EN7cutlass10bfloat16_tEfNS8_4arch4Sm80ELb0ELb1ELb0ELb1ELb1ELb1ELb1ELb1EE3mmaINS_16FlashAttnFwdSm80ISC_NS_21CollectiveEpilogueFwdINS2_IJS4_S6_S5_EEENS2_IJNS3_ILi1EEESH_SH_EEES9_SB_Li256ELb1ELb1ELb1ELb0EEENS_36VarlenDynamicPersistentTileSchedulerILi128ELi48ELi256ELi256ELb1ELb1ELb0ELb1ELb0ELb1EEEE13SharedStorageENS1_6TensorINS1_11ArrayEngineIfLm128EEENS1_6LayoutINS2_IJNS2_IJNS3_ILi2EEESS_EEESH_NS3_ILi32EEEEEENS2_IJNS2_IJSH_SS_EEENS3_ILi0EEENS3_ILi4EEEEEEEEEENS_7SoftmaxILi2ELi0EEEEEbRKNSC_6ParamsERT0_RT1_iRKNS_16SeqlenInfoQKNewKILb1ELb1EEENS2_IJiiiiEEERT_ENKUlvE_clEv)
$_ZN7cutlass13device_kernelIN5flash19enable_sm80_to_sm89INS1_16FlashAttnFwdSm80INS1_25CollectiveMainloopFwdSm80ILi8ELi1ELb0EN4cute5tupleIJNS5_1CILi128EEENS7_ILi48EEENS7_ILi256EEEEEELi256ENS_10bfloat16_tEfNS_4arch4Sm80ELb0ELb1ELb0ELb1ELb1ELb1ELb1ELb1EEENS1_21CollectiveEpilogueFwdINS6_IJS8_SA_S9_EEENS6_IJNS7_ILi1EEESI_SI_EEESC_SE_Li256ELb1ELb1ELb1ELb0EEENS1_36VarlenDynamicPersistentTileSchedulerILi128ELi48ELi256ELi256ELb1ELb1ELb0ELb1ELb0ELb1EEEEEEEEEvNT_6ParamsE$_ZZN5flash25CollectiveMainloopFwdSm80ILi8ELi1ELb0EN4cute5tupleIJNS1_1CILi128EEENS3_ILi48EEENS3_ILi256EEEEEELi256EN7cutlass10bfloat16_tEfNS8_4arch4Sm80ELb0ELb1ELb0ELb1ELb1ELb1ELb1ELb1EE3mmaINS_16FlashAttnFwdSm80ISC_NS_21CollectiveEpilogueFwdINS2_IJS4_S6_S5_EEENS2_IJNS3_ILi1EEESH_SH_EEES9_SB_Li256ELb1ELb1ELb1ELb0EEENS_36VarlenDynamicPersistentTileSchedulerILi128ELi48ELi256ELi256ELb1ELb1ELb0ELb1ELb0ELb1EEEE13SharedStorageENS1_6TensorINS1_11ArrayEngineIfLm128EEENS1_6LayoutINS2_IJNS2_IJNS3_ILi2EEESS_EEESH_NS3_ILi32EEEEEENS2_IJNS2_IJSH_SS_EEENS3_ILi0EEENS3_ILi4EEEEEEEEEENS_7SoftmaxILi2ELi0EEEEEbRKNSC_6ParamsERT0_RT1_iRKNS_16SeqlenInfoQKNewKILb1ELb1EEENS2_IJiiiiEEERT_ENKUlvE_clEv:
        /* <DEDUP_REMOVED lines=9> */
[----:B------:R-:W-:Y:S05]  /*22070*/  RET.REL.NODEC R2 `(_ZN7cutlass13device_kernelIN5flash19enable_sm80_to_sm89INS1_16FlashAttnFwdSm80INS1_25CollectiveMainloopFwdSm80ILi8ELi1ELb0EN4cute5tupleIJNS5_1CILi128EEENS7_ILi48EEENS7_ILi256EEEEEELi256ENS_10bfloat16_tEfNS_4arch4Sm80ELb0ELb1ELb0ELb1ELb1ELb1ELb1ELb1EEENS1_21CollectiveEpilogueFwdINS6_IJS8_SA_S9_EEENS6_IJNS7_ILi1EEESI_SI_EEESC_SE_Li256ELb1ELb1ELb1ELb0EEENS1_36VarlenDynamicPersistentTileSchedulerILi128ELi48ELi256ELi256ELb1ELb1ELb0ELb1ELb0ELb1EEEEEEEEEvNT_6ParamsE) ;  /* 0xfffddf8002007950 */ /* 0x000fea0003c3ffff */
.L_x_5840:
        /* <DEDUP_REMOVED lines=55> */
.L_x_5916:
[----:B------:R-:W-:Y:S05]  /*223f0*/  BRA.DIV ~URZ, `(.L_x_5843) ;  /* 0x00009bf27f007947 */ /* 0x000fea000b800000 */
[----:B------:R3:W4:Y:S01]  /*22400*/  SHFL.IDX PT, R8, R33, RZ, 0x181f ;  /* 0x00181fff21087589 */ /* 0x00072200000e0000 */
[----:B--2---:R-:W-:-:S03]  /*22410*/  MOV R9, R6 ;  /* 0x0000000600097202 */ /* 0x004fc60000000f00 */
[----:B------:R3:W2:Y:S04]  /*22420*/  SHFL.IDX PT, R10, R26, RZ, 0x181f ;  /* 0x00181fff1a0a7589 */ /* 0x0006a800000e0000 */
[----:B------:R3:W1:Y:S02]  /*22430*/  SHFL.IDX PT, R2, R34, RZ, 0x181f ;  /* 0x00181fff22027589 */ /* 0x00066400000e0000 */
.L_x_5917:
        /* <DEDUP_REMOVED lines=54> */
.L_x_5845:
[----:B------:R-:W-:Y:S05]  /*227a0*/  BSYNC B0 ;  /* 0x0000000000007941 */ /* 0x000fea0003800000 */
.L_x_5844:
        /* <DEDUP_REMOVED lines=33> */
.L_x_5918:
        /* <DEDUP_REMOVED lines=52> */
.L_x_5848:
[----:B------:R-:W-:Y:S05]  /*22d00*/  BSYNC B0 ;  /* 0x0000000000007941 */ /* 0x000fea0003800000 */
.L_x_5847:
        /* <DEDUP_REMOVED lines=28> */
.L_x_5919:
[----:B------:R-:W-:Y:S05]  /*22ed0*/  BRA.DIV ~URZ, `(.L_x_5850) ;  /* 0x000094627f007947 */ /* 0x000fea000b800000 */
[----:B------:R4:W1:Y:S01]  /*22ee0*/  SHFL.IDX PT, R8, R33, 0x2, 0x181f ;  /* 0x00581f0021087f89 */ /* 0x00086200000e0000 */
[----:B--23--:R-:W-:-:S03]  /*22ef0*/  MOV R9, R6 ;  /* 0x0000000600097202 */ /* 0x00cfc60000000f00 */
[----:B------:R4:W2:Y:S04]  /*22f00*/  SHFL.IDX PT, R10, R26, 0x2, 0x181f ;  /* 0x00581f001a0a7f89 */ /* 0x0008a800000e0000 */
[----:B------:R4:W3:Y:S02]  /*22f10*/  SHFL.IDX PT, R2, R34, 0x2, 0x181f ;  /* 0x00581f0022027f89 */ /* 0x0008e400000e0000 */
.L_x_5920:
        /* <DEDUP_REMOVED lines=53> */
.L_x_5852:
[----:B------:R-:W-:Y:S05]  /*23270*/  BSYNC B0 ;  /* 0x0000000000007941 */ /* 0x000fea0003800000 */
.L_x_5851:
        /* <DEDUP_REMOVED lines=31> */
.L_x_5921:
[----:B------:R-:W-:Y:S05]  /*23470*/  BRA.DIV ~URZ, `(.L_x_5854) ;  /* 0x000090727f007947 */ /* 0x000fea000b800000 */
[----:B------:R3:W1:Y:S04]  /*23480*/  SHFL.IDX PT, R8, R33, 0x3, 0x181f ;  /* 0x00781f0021087f89 */ /* 0x00066800000e0000 */
[----:B------:R3:W4:Y:S04]  /*23490*/  SHFL.IDX PT, R10, R26, 0x3, 0x181f ;  /* 0x00781f001a0a7f89 */ /* 0x00072800000e0000 */
[----:B------:R3:W2:Y:S02]  /*234a0*/  SHFL.IDX PT, R2, R34, 0x3, 0x181f ;  /* 0x00781f0022027f89 */ /* 0x0006a400000e0000 */
.L_x_5922:
        /* <DEDUP_REMOVED lines=52> */
.L_x_5856:
[----:B------:R-:W-:Y:S05]  /*237f0*/  BSYNC B0 ;  /* 0x0000000000007941 */ /* 0x000fea0003800000 */
.L_x_5855:
        /* <DEDUP_REMOVED lines=103> */
.L_x_5860:
[----:B------:R-:W-:Y:S05]  /*23e70*/  BSYNC B0 ;  /* 0x0000000000007941 */ /* 0x000fea0003800000 */
.L_x_5859:
        /* <DEDUP_REMOVED lines=50> */
.L_x_5862:
[----:B------:R-:W-:Y:S05]  /*241a0*/  BSYNC B0 ;  /* 0x0000000000007941 */ /* 0x000fea0003800000 */
.L_x_5861:
        /* <DEDUP_REMOVED lines=50> */
.L_x_5864:
[----:B------:R-:W-:Y:S05]  /*244d0*/  BSYNC B0 ;  /* 0x0000000000007941 */ /* 0x000fea0003800000 */
.L_x_5863:
        /* <DEDUP_REMOVED lines=49> */
.L_x_5858:
[----:B------:R-:W-:Y:S05]  /*247f0*/  BSYNC B1 ;  /* 0x0000000000017941 */ /* 0x000fea0003800000 */
.L_x_5857:
        /* <DEDUP_REMOVED lines=53> */
.L_x_5868:
[----:B------:R-:W-:Y:S05]  /*24b50*/  BSYNC B0 ;  /* 0x0000000000007941 */ /* 0x000fea0003800000 */
.L_x_5867:
        /* <DEDUP_REMOVED lines=50> */
.L_x_5870:
[----:B------:R-:W-:Y:S05]  /*24e80*/  BSYNC B0 ;  /* 0x0000000000007941 */ /* 0x000fea0003800000 */
.L_x_5869:
        /* <DEDUP_REMOVED lines=50> */
.L_x_5872:
[----:B------:R-:W-:Y:S05]  /*251b0*/  BSYNC B0 ;  /* 0x0000000000007941 */ /* 0x000fea0003800000 */
.L_x_5871:
        /* <DEDUP_REMOVED lines=49> */
.L_x_5866:
[----:B------:R-:W-:Y:S05]  /*254d0*/  BSYNC B1 ;  /* 0x0000000000017941 */ /* 0x000fea0003800000 */
.L_x_5865:
        /* <DEDUP_REMOVED lines=53> */
.L_x_5876:
[----:B------:R-:W-:Y:S05]  /*25830*/  BSYNC B0 ;  /* 0x0000000000007941 */ /* 0x000fea0003800000 */
.L_x_5875:
        /* <DEDUP_REMOVED lines=50> */
.L_x_5878:
[----:B------:R-:W-:Y:S05]  /*25b60*/  BSYNC B0 ;  /* 0x0000000000007941 */ /* 0x000fea0003800000 */
.L_x_5877:
        /* <DEDUP_REMOVED lines=50> */
.L_x_5880:
[----:B------:R-:W-:Y:S05]  /*25e90*/  BSYNC B0 ;  /* 0x0000000000007941 */ /* 0x000fea0003800000 */
.L_x_5879:
        /* <DEDUP_REMOVED lines=49> */
.L_x_5874:
[----:B------:R-:W-:Y:S05]  /*261b0*/  BSYNC B1 ;  /* 0x0000000000017941 */ /* 0x000fea0003800000 */
.L_x_5873:
[----:B------:R-:W-:Y:S01]  /*261c0*/  IADD3 R2, R78, 0x60, RZ ;  /* 0x000000604e027810 */ /* 0x000fe20007ffe0ff */
[----:B------:R-:W-:-:S03]  /*261d0*/  IMAD.MOV.U32 R3, RZ, RZ, 0x0 ;  /* 0x00000000ff037424 */ /* 0x000fc600078e00ff */
[----:B------:R-:W-:Y:S01]  /*261e0*/  ISETP.GE.AND P0, PT, R2, R26, PT ;  /* 0x0000001a0200720c */ /* 0x000fe20003f06270 */
[----:B------:R-:W-:-:S12]  /*261f0*/  IMAD.MOV.U32 R2, RZ, RZ, R130 ;  /* 0x000000ffff027224 */ /* 0x000fd800078e0082 */
[----:B------:R-:W-:Y:S05]  /*26200*/  @P0 RET.REL.NODEC R2 `(_ZN7cutlass13device_kernelIN5flash19enable_sm80_to_sm89INS1_16FlashAttnFwdSm80INS1_25CollectiveMainloopFwdSm80ILi8ELi1ELb0EN4cute5tupleIJNS5_1CILi128EEENS7_ILi48EEENS7_ILi256EEEEEELi256ENS_10bfloat16_tEfNS_4arch4Sm80ELb0ELb1ELb0ELb1ELb1ELb1ELb1ELb1EEENS1_21CollectiveEpilogueFwdINS6_IJS8_SA_S9_EEENS6_IJNS7_ILi1EEESI_SI_EEESC_SE_Li256ELb1ELb1ELb1ELb0EEENS1_36VarlenDynamicPersistentTileSchedulerILi128ELi48ELi256ELi256ELb1ELb1ELb0ELb1ELb0ELb1EEEEEEEEEvNT_6ParamsE) ;  /* 0xfffd9df002000950 */ /* 0x000fea0003c3ffff */
        /* <DEDUP_REMOVED lines=49> */
.L_x_5882:
[----:B------:R-:W-:Y:S05]  /*26520*/  BSYNC B0 ;  /* 0x0000000000007941 */ /* 0x000fea0003800000 */
.L_x_5881:
        /* <DEDUP_REMOVED lines=50> */
.L_x_5884:
[----:B------:R-:W-:Y:S05]  /*26850*/  BSYNC B0 ;  /* 0x0000000000007941 */ /* 0x000fea0003800000 */
.L_x_5883:
        /* <DEDUP_REMOVED lines=50> */
.L_x_5886:
[----:B------:R-:W-:Y:S05]  /*26b80*/  BSYNC B0 ;  /* 0x0000000000007941 */ /* 0x000fea0003800000 */
.L_x_5885:
[----:B------:R-:W-:Y:S01]  /*26b90*/  IADD3 R4, R4, 0x60, RZ ;  /* 0x0000006004047810 */ /* 0x000fe20007ffe0ff */
[----:B------:R-:W-:Y:S02]  /*26ba0*/  IMAD.MOV.U32 R2, RZ, RZ, R130 ;  /* 0x000000ffff027224 */ /* 0x000fe400078e0082 */
[----:B------:R-:W-:Y:S01]  /*26bb0*/  IMAD.MOV.U32 R3, RZ, RZ, 0x0 ;  /* 0x00000000ff037424 */ /* 0x000fe200078e00ff */
[----:B------:R-:W-:-:S13]  /*26bc0*/  ISETP.GE.AND P0, PT, R4, R0, PT ;  /* 0x000000000400720c */ /* 0x000fda0003f06270 */
[----:B------:R-:W-:Y:S05]  /*26bd0*/  @P0 RET.REL.NODEC R2 `(_ZN7cutlass13device_kernelIN5flash19enable_sm80_to_sm89INS1_16FlashAttnFwdSm80INS1_25CollectiveMainloopFwdSm80ILi8ELi1ELb0EN4cute5tupleIJNS5_1CILi128EEENS7_ILi48EEENS7_ILi256EEEEEELi256ENS_10bfloat16_tEfNS_4arch4Sm80ELb0ELb1ELb0ELb1ELb1ELb1ELb1ELb1EEENS1_21CollectiveEpilogueFwdINS6_IJS8_SA_S9_EEENS6_IJNS7_ILi1EEESI_SI_EEESC_SE_Li256ELb1ELb1ELb1ELb0EEENS1_36VarlenDynamicPersistentTileSchedulerILi128ELi48ELi256ELi256ELb1ELb1ELb0ELb1ELb0ELb1EEEEEEEEEvNT_6ParamsE) ;  /* 0xfffd942002000950 */ /* 0x000fea0003c3ffff */
        /* <DEDUP_REMOVED lines=48> */
[----:B------:R-:W-:Y:S05]  /*26ee0*/  RET.REL.NODEC R2 `(_ZN7cutlass13device_kernelIN5flash19enable_sm80_to_sm89INS1_16FlashAttnFwdSm80INS1_25CollectiveMainloopFwdSm80ILi8ELi1ELb0EN4cute5tupleIJNS5_1CILi128EEENS7_ILi48EEENS7_ILi256EEEEEELi256ENS_10bfloat16_tEfNS_4arch4Sm80ELb0ELb1ELb0ELb1ELb1ELb1ELb1ELb1EEENS1_21CollectiveEpilogueFwdINS6_IJS8_SA_S9_EEENS6_IJNS7_ILi1EEESI_SI_EEESC_SE_Li256ELb1ELb1ELb1ELb0EEENS1_36VarlenDynamicPersistentTileSchedulerILi128ELi48ELi256ELi256ELb1ELb1ELb0ELb1ELb0ELb1EEEEEEEEEvNT_6ParamsE) ;  /* 0xfffd911002007950 */ /* 0x000fea0003c3ffff */
.L_x_5841:
        /* <DEDUP_REMOVED lines=28> */
.L_x_5923:
[----:B------:R-:W-:Y:S05]  /*270b0*/  BRA.DIV ~URZ, `(.L_x_5888) ;  /* 0x000055d27f007947 */ /* 0x000fea000b800000 */
[----:B------:R3:W4:Y:S01]  /*270c0*/  SHFL.IDX PT, R8, R26, RZ, 0x181f ;  /* 0x00181fff1a087589 */ /* 0x00072200000e0000 */
[----:B--2---:R-:W-:-:S03]  /*270d0*/  MOV R9, R4 ;  /* 0x0000000400097202 */ /* 0x004fc60000000f00 */
[----:B------:R3:W2:Y:S04]  /*270e0*/  SHFL.IDX PT, R6, R24, RZ, 0x181f ;  /* 0x00181fff18067589 */ /* 0x0006a800000e0000 */
[----:B------:R3:W1:Y:S02]  /*270f0*/  SHFL.IDX PT, R2, R36, RZ, 0x181f ;  /* 0x00181fff24027589 */ /* 0x00066400000e0000 */
.L_x_5924:
        /* <DEDUP_REMOVED lines=36> */
.L_x_5890:
[----:B------:R-:W-:Y:S05]  /*27340*/  BSYNC B0 ;  /* 0x0000000000007941 */ /* 0x000fea0003800000 */
.L_x_5889:
        /* <DEDUP_REMOVED lines=29> */
.L_x_5925:
        /* <DEDUP_REMOVED lines=34> */
.L_x_5893:
[----:B------:R-:W-:Y:S05]  /*27740*/  BSYNC B0 ;  /* 0x0000000000007941 */ /* 0x000fea0003800000 */
.L_x_5892:
        /* <DEDUP_REMOVED lines=30> */
.L_x_5926:
[----:B------:R-:W-:Y:S05]  /*27930*/  BRA.DIV ~URZ, `(.L_x_5895) ;  /* 0x000050927f007947 */ /* 0x000fea000b800000 */
[----:B----4-:R3:W4:Y:S01]  /*27940*/  SHFL.IDX PT, R8, R26, 0x2, 0x181f ;  /* 0x00581f001a087f89 */ /* 0x01072200000e0000 */
[----:B--2---:R-:W-:-:S03]  /*27950*/  MOV R9, R4 ;  /* 0x0000000400097202 */ /* 0x004fc60000000f00 */
[----:B------:R3:W2:Y:S04]  /*27960*/  SHFL.IDX PT, R6, R24, 0x2, 0x181f ;  /* 0x00581f0018067f89 */ /* 0x0006a800000e0000 */
[----:B------:R3:W1:Y:S02]  /*27970*/  SHFL.IDX PT, R2, R36, 0x2, 0x181f ;  /* 0x00581f0024027f89 */ /* 0x00066400000e0000 */
.L_x_5927:
        /* <DEDUP_REMOVED lines=35> */
.L_x_5897:
[----:B------:R-:W-:Y:S05]  /*27bb0*/  BSYNC B0 ;  /* 0x0000000000007941 */ /* 0x000fea0003800000 */
.L_x_5896:
        /* <DEDUP_REMOVED lines=31> */
.L_x_5928:
[----:B------:R-:W-:Y:S05]  /*27db0*/  BRA.DIV ~URZ, `(.L_x_5899) ;  /* 0x00004dc27f007947 */ /* 0x000fea000b800000 */
[----:B----4-:R4:W1:Y:S01]  /*27dc0*/  SHFL.IDX PT, R8, R26, 0x3, 0x181f ;  /* 0x00781f001a087f89 */ /* 0x01086200000e0000 */
[----:B--2---:R-:W-:-:S03]  /*27dd0*/  MOV R9, R4 ;  /* 0x0000000400097202 */ /* 0x004fc60000000f00 */
[----:B------:R4:W2:Y:S04]  /*27de0*/  SHFL.IDX PT, R10, R24, 0x3, 0x181f ;  /* 0x00781f00180a7f89 */ /* 0x0008a800000e0000 */
[----:B------:R4:W3:Y:S02]  /*27df0*/  SHFL.IDX PT, R2, R36, 0x3, 0x181f ;  /* 0x00781f0024027f89 */ /* 0x0008e400000e0000 */
.L_x_5929:
        /* <DEDUP_REMOVED lines=34> */
.L_x_5901:
[----:B------:R-:W-:Y:S05]  /*28020*/  BSYNC B0 ;  /* 0x0000000000007941 */ /* 0x000fea0003800000 */
.L_x_5900:
        /* <DEDUP_REMOVED lines=155> */
.L_x_5905:
[----:B------:R-:W-:Y:S05]  /*289e0*/  BSYNC B0 ;  /* 0x0000000000007941 */ /* 0x000fea0003800000 */
.L_x_5904:
        /* <DEDUP_REMOVED lines=122> */
.L_x_5903:
[----:B------:R-:W-:Y:S05]  /*29190*/  BSYNC B1 ;  /* 0x0000000000017941 */ /* 0x000fea0003800000 */
.L_x_5902:
        /* <DEDUP_REMOVED lines=119> */
.L_x_5909:
[----:B------:R-:W-:Y:S05]  /*29910*/  BSYNC B0 ;  /* 0x0000000000007941 */ /* 0x000fea0003800000 */
.L_x_5908:
        /* <DEDUP_REMOVED lines=122> */
.L_x_5907:
[----:B------:R-:W-:Y:S05]  /*2a0c0*/  BSYNC B1 ;  /* 0x0000000000017941 */ /* 0x000fea0003800000 */
.L_x_5906:
        /* <DEDUP_REMOVED lines=119> */
.L_x_5913:
[----:B------:R-:W-:Y:S05]  /*2a840*/  BSYNC B0 ;  /* 0x0000000000007941 */ /* 0x000fea0003800000 */
.L_x_5912:
        /* <DEDUP_REMOVED lines=122> */
.L_x_5911:
[----:B------:R-:W-:Y:S05]  /*2aff0*/  BSYNC B1 ;  /* 0x0000000000017941 */ /* 0x000fea0003800000 */
.L_x_5910:
[----:B------:R-:W-:Y:S01]  /*2b000*/  IADD3 R4, R78, 0x60, RZ ;  /* 0x000000604e047810 */ /* 0x000fe20007ffe0ff */
[----:B-1----:R-:W-:Y:S02]  /*2b010*/  IMAD.MOV.U32 R2, RZ, RZ, R130 ;  /* 0x000000ffff027224 */ /* 0x002fe400078e0082 */
[----:B------:R-:W-:Y:S01]  /*2b020*/  IMAD.MOV.U32 R3, RZ, RZ, 0x0 ;  /* 0x00000000ff037424 */ /* 0x000fe200078e00ff */
[----:B------:R-:W-:-:S13]  /*2b030*/  ISETP.GE.AND P0, PT, R4, R77, PT ;  /* 0x0000004d0400720c */ /* 0x000fda0003f06270 */
[----:B------:R-:W-:Y:S05]  /*2b040*/  @P0 RET.REL.NODEC R2 `(_ZN7cutlass13device_kernelIN5flash19enable_sm80_to_sm89INS1_16FlashAttnFwdSm80INS1_25CollectiveMainloopFwdSm80ILi8ELi1ELb0EN4cute5tupleIJNS5_1CILi128EEENS7_ILi48EEENS7_ILi256EEEEEELi256ENS_10bfloat16_tEfNS_4arch4Sm80ELb0ELb1ELb0ELb1ELb1ELb1ELb1ELb1EEENS1_21CollectiveEpilogueFwdINS6_IJS8_SA_S9_EEENS6_IJNS7_ILi1EEESI_SI_EEESC_SE_Li256ELb1ELb1ELb1ELb0EEENS1_36VarlenDynamicPersistentTileSchedulerILi128ELi48ELi256ELi256ELb1ELb1ELb0ELb1ELb0ELb1EEEEEEEEEvNT_6ParamsE) ;  /* 0xfffd4fb002000950 */ /* 0x000fea0003c3ffff */
        /* <DEDUP_REMOVED lines=115> */
.L_x_5915:
[----:B------:R-:W-:Y:S05]  /*2b780*/  BSYNC B0 ;  /* 0x0000000000007941 */ /* 0x000fea0003800000 */
.L_x_5914:
[----:B------:R-:W-:Y:S01]  /*2b790*/  IADD3 R6, R42, 0x40, RZ ;  /* 0x000000402a067810 */ /* 0x000fe20007ffe0ff */
[----:B------:R-:W-:Y:S02]  /*2b7a0*/  IMAD.MOV.U32 R2, RZ, RZ, R130 ;  /* 0x000000ffff027224 */ /* 0x000fe400078e0082 */
[----:B------:R-:W-:Y:S01]  /*2b7b0*/  IMAD.MOV.U32 R3, RZ, RZ, 0x0 ;  /* 0x00000000ff037424 */ /* 0x000fe200078e00ff */
[----:B------:R-:W-:-:S13]  /*2b7c0*/  ISETP.GE.AND P0, PT, R6, R0, PT ;  /* 0x000000000600720c */ /* 0x000fda0003f06270 */
[----:B------:R-:W-:Y:S05]  /*2b7d0*/  @P0 RET.REL.NODEC R2 `(_ZN7cutlass13device_kernelIN5flash19enable_sm80_to_sm89INS1_16FlashAttnFwdSm80INS1_25CollectiveMainloopFwdSm80ILi8ELi1ELb0EN4cute5tupleIJNS5_1CILi128EEENS7_ILi48EEENS7_ILi256EEEEEELi256ENS_10bfloat16_tEfNS_4arch4Sm80ELb0ELb1ELb0ELb1ELb1ELb1ELb1ELb1EEENS1_21CollectiveEpilogueFwdINS6_IJS8_SA_S9_EEENS6_IJNS7_ILi1EEESI_SI_EEESC_SE_Li256ELb1ELb1ELb1ELb0EEENS1_36VarlenDynamicPersistentTileSchedulerILi128ELi48ELi256ELi256ELb1ELb1ELb0ELb1ELb0ELb1EEEEEEEEEvNT_6ParamsE) ;  /* 0xfffd482002000950 */ /* 0x000fea0003c3ffff */
        /* <DEDUP_REMOVED lines=121> */
[----:B------:R-:W-:Y:S05]  /*2bf70*/  RET.REL.NODEC R2 `(_ZN7cutlass13device_kernelIN5flash19enable_sm80_to_sm89INS1_16FlashAttnFwdSm80INS1_25CollectiveMainloopFwdSm80ILi8ELi1ELb0EN4cute5tupleIJNS5_1CILi128EEENS7_ILi48EEENS7_ILi256EEEEEELi256ENS_10bfloat16_tEfNS_4arch4Sm80ELb0ELb1ELb0ELb1ELb1ELb1ELb1ELb1EEENS1_21CollectiveEpilogueFwdINS6_IJS8_SA_S9_EEENS6_IJNS7_ILi1EEESI_SI_EEESC_SE_Li256ELb1ELb1ELb1ELb0EEENS1_36VarlenDynamicPersistentTileSchedulerILi128ELi48ELi256ELi256ELb1ELb1ELb0ELb1ELb0ELb1EEEEEEEEEvNT_6ParamsE) ;  /* 0xfffd408002007950 */ /* 0x000fea0003c3ffff */
.L_x_5842:
[----:B------:R-:W-:Y:S01]  /*2bf80*/  IMAD.MOV.U32 R235, RZ, RZ, R32 ;  /* 0x000000ffffeb7224 */ /* 0x000fe200078e0020 */
[----:B------:R-:W-:Y:S01]  /*2bf90*/  MOV R2, RZ ;  /* 0x000000ff00027202 */ /* 0x000fe20000000f00 */
[----:B------:R-:W-:Y:S01]  /*2bfa0*/  IMAD.MOV.U32 R236, RZ, RZ, 0x181f ;  /* 0x0000181fffec7424 */ /* 0x000fe200078e00ff */
[----:B------:R-:W-:Y:S02]  /*2bfb0*/  MOV R3, 0x2bfd0 ;  /* 0x0002bfd000037802 */ /* 0x000fe40000000f00 */
[----:B------:R-:W-:Y:S05]  /*2bfc0*/  CALL.REL.NOINC `($__internal_93_$__cuda_sm70_shflsync_idx_p) ;  /* 0x00000d5000007944 */ /* 0x000fea0003c00000 */
[----:B------:R-:W-:Y:S01]  /*2bfd0*/  MOV R6, R237 ;  /* 0x000000ed00067202 */ /* 0x000fe20000000f00 */
[----:B------:R-:W-:Y:S05]  /*2bfe0*/  BRA `(.L_x_5916) ;  /* 0xffff640000007947 */ /* 0x000fea000383ffff */
.L_x_5843:
[----:B------:R-:W-:Y:S01]  /*2bff0*/  IMAD.MOV.U32 R235, RZ, RZ, R33 ;  /* 0x000000ffffeb7224 */ /* 0x000fe200078e0021 */
[----:B------:R-:W-:Y:S01]  /*2c000*/  MOV R2, RZ ;  /* 0x000000ff00027202 */ /* 0x000fe20000000f00 */
[----:B------:R-:W-:Y:S01]  /*2c010*/  IMAD.MOV.U32 R236, RZ, RZ, 0x181f ;  /* 0x0000181fffec7424 */ /* 0x000fe200078e00ff */
[----:B------:R-:W-:Y:S02]  /*2c020*/  MOV R3, 0x2c040 ;  /* 0x0002c04000037802 */ /* 0x000fe40000000f00 */
[----:B-12---:R-:W-:Y:S05]  /*2c030*/  CALL.REL.NOINC `($__internal_93_$__cuda_sm70_shflsync_idx_p) ;  /* 0x00000ce000007944 */ /* 0x006fea0003c00000 */
[----:B------:R-:W-:Y:S01]  /*2c040*/  IMAD.MOV.U32 R235, RZ, RZ, R26 ;  /* 0x000000ffffeb7224 */ /* 0x000fe200078e001a */
[----:B------:R-:W-:Y:S01]  /*2c050*/  MOV R2, RZ ;  /* 0x000000ff00027202 */ /* 0x000fe20000000f00 */
[----:B------:R-:W-:Y:S01]  /*2c060*/  IMAD.MOV.U32 R236, RZ, RZ, 0x181f ;  /* 0x0000181fffec7424 */ /* 0x000fe200078e00ff */
[----:B------:R-:W-:Y:S01]  /*2c070*/  MOV R8, R237 ;  /* 0x000000ed00087202 */ /* 0x000fe20000000f00 */
[----:B------:R-:W-:Y:S01]  /*2c080*/  IMAD.MOV.U32 R9, RZ, RZ, R6 ;  /* 0x000000ffff097224 */ /* 0x000fe200078e0006 */
[----:B------:R-:W-:-:S02]  /*2c090*/  MOV R3, 0x2c0b0 ;  /* 0x0002c0b000037802 */ /* 0x000fc40000000f00 */
[----:B------:R-:W-:Y:S05]  /*2c0a0*/  CALL.REL.NOINC `($__internal_93_$__cuda_sm70_shflsync_idx_p) ;  /* 0x00000c7000007944 */ /* 0x000fea0003c00000 */
[----:B------:R-:W-:Y:S01]  /*2c0b0*/  IMAD.MOV.U32 R10, RZ, RZ, R237 ;  /* 0x000000ffff0a7224 */ /* 0x000fe200078e00ed */
[----:B------:R-:W-:Y:S01]  /*2c0c0*/  MOV R2, RZ ;  /* 0x000000ff00027202 */ /* 0x000fe20000000f00 */
[----:B------:R-:W-:Y:S01]  /*2c0d0*/  IMAD.MOV.U32 R235, RZ, RZ, R34 ;  /* 0x000000ffffeb7224 */ /* 0x000fe200078e0022 */
[----:B------:R-:W-:-:S02]  /*2c0e0*/  MOV R236, 0x181f ;  /* 0x0000181f00ec7802 */ /* 0x000fc40000000f00 */
[----:B------:R-:W-:Y:S02]  /*2c0f0*/  MOV R3, 0x2c110 ;  /* 0x0002c11000037802 */ /* 0x000fe40000000f00 */
[----:B------:R-:W-:Y:S05]  /*2c100*/  CALL.REL.NOINC `($__internal_93_$__cuda_sm70_shflsync_idx_p) ;  /* 0x00000c1000007944 */ /* 0x000fea0003c00000 */
[----:B------:R-:W-:Y:S01]  /*2c110*/  MOV R2, R237 ;  /* 0x000000ed00027202 */ /* 0x000fe20000000f00 */
[----:B------:R-:W-:Y:S05]  /*2c120*/  BRA `(.L_x_5917) ;  /* 0xffff631000007947 */ /* 0x000fea000383ffff */
.L_x_5846:
[----:B------:R-:W-:Y:S01]  /*2c130*/  IMAD.MOV.U32 R235, RZ, RZ, R32 ;  /* 0x000000ffffeb7224 */ /* 0x000fe200078e0020 */
[----:B------:R-:W-:Y:S01]  /*2c140*/  MOV R2, 0x1 ;  /* 0x0000000100027802 */ /* 0x000fe20000000f00 */
[----:B------:R-:W-:Y:S01]  /*2c150*/  IMAD.MOV.U32 R236, RZ, RZ, 0x181f ;  /* 0x0000181fffec7424 */ /* 0x000fe200078e00ff */
[----:B------:R-:W-:Y:S02]  /*2c160*/  MOV R3, 0x2c180 ;  /* 0x0002c18000037802 */ /* 0x000fe40000000f00 */
[----:B---3--:R-:W-:Y:S05]  /*2c170*/  CALL.REL.NOINC `($__internal_93_$__cuda_sm70_shflsync_idx_p) ;  /* 0x00000ba000007944 */ /* 0x008fea0003c00000 */
[----:B------:R-:W-:Y:S01]  /*2c180*/  IMAD.MOV.U32 R6, RZ, RZ, R237 ;  /* 0x000000ffff067224 */ /* 0x000fe200078e00ed */
[----:B------:R-:W-:Y:S01]  /*2c190*/  MOV R2, 0x1 ;  /* 0x0000000100027802 */ /* 0x000fe20000000f00 */
[----:B------:R-:W-:Y:S01]  /*2c1a0*/  IMAD.MOV.U32 R235, RZ, RZ, R33 ;  /* 0x000000ffffeb7224 */ /* 0x000fe200078e0021 */
[----:B------:R-:W-:Y:S02]  /*2c1b0*/  MOV R236, 0x181f ;  /* 0x0000181f00ec7802 */ /* 0x000fe40000000f00 */
[----:B------:R-:W-:Y:S02]  /*2c1c0*/  MOV R3, 0x2c1e0 ;  /* 0x0002c1e000037802 */ /* 0x000fe40000000f00 */
[----:B------:R-:W-:Y:S05]  /*2c1d0*/  CALL.REL.NOINC `($__internal_93_$__cuda_sm70_shflsync_idx_p) ;  /* 0x00000b4000007944 */ /* 0x000fea0003c00000 */
[----:B------:R-:W-:Y:S01]  /*2c1e0*/  IMAD.MOV.U32 R235, RZ, RZ, R26 ;  /* 0x000000ffffeb7224 */ /* 0x000fe200078e001a */
[----:B------:R-:W-:Y:S01]  /*2c1f0*/  MOV R2, 0x1 ;  /* 0x0000000100027802 */ /* 0x000fe20000000f00 */
[----:B------:R-:W-:Y:S01]  /*2c200*/  IMAD.MOV.U32 R236, RZ, RZ, 0x181f ;  /* 0x0000181fffec7424 */ /* 0x000fe200078e00ff */
[----:B------:R-:W-:Y:S01]  /*2c210*/  MOV R8, R237 ;  /* 0x000000ed00087202 */ /* 0x000fe20000000f00 */
[----:B------:R-:W-:Y:S01]  /*2c220*/  IMAD.MOV.U32 R9, RZ, RZ, R6 ;  /* 0x000000ffff097224 */ /* 0x000fe200078e0006 */
[----:B------:R-:W-:-:S02]  /*2c230*/  MOV R3, 0x2c250 ;  /* 0x0002c25000037802 */ /* 0x000fc40000000f00 */
[----:B------:R-:W-:Y:S05]  /*2c240*/  CALL.REL.NOINC `($__internal_93_$__cuda_sm70_shflsync_idx_p) ;  /* 0x00000ad000007944 */ /* 0x000fea0003c00000 */
        /* <DEDUP_REMOVED lines=8> */
.L_x_5849:
[----:B------:R-:W-:Y:S01]  /*2c2d0*/  IMAD.MOV.U32 R235, RZ, RZ, R32 ;  /* 0x000000ffffeb7224 */ /* 0x000fe200078e0020 */
[----:B------:R-:W-:Y:S01]  /*2c2e0*/  MOV R2, 0x2 ;  /* 0x0000000200027802 */ /* 0x000fe20000000f00 */
[----:B------:R-:W-:Y:S01]  /*2c2f0*/  IMAD.MOV.U32 R236, RZ, RZ, 0x181f ;  /* 0x0000181fffec7424 */ /* 0x000fe200078e00ff */
[----:B------:R-:W-:Y:S02]  /*2c300*/  MOV R3, 0x2c320 ;  /* 0x0002c32000037802 */ /* 0x000fe40000000f00 */
[----:B--2---:R-:W-:Y:S05]  /*2c310*/  CALL.REL.NOINC `($__internal_93_$__cuda_sm70_shflsync_idx_p) ;  /* 0x00000a0000007944 */ /* 0x004fea0003c00000 */
[----:B------:R-:W-:Y:S01]  /*2c320*/  MOV R6, R237 ;  /* 0x000000ed00067202 */ /* 0x000fe20000000f00 */
[----:B------:R-:W-:Y:S05]  /*2c330*/  BRA `(.L_x_5919) ;  /* 0xffff6b9000007947 */ /* 0x000fea000383ffff */
.L_x_5850:
[----:B------:R-:W-:Y:S01]  /*2c340*/  IMAD.MOV.U32 R235, RZ, RZ, R33 ;  /* 0x000000ffffeb7224 */ /* 0x000fe200078e0021 */
[----:B------:R-:W-:Y:S01]  /*2c350*/  MOV R2, 0x2 ;  /* 0x0000000200027802 */ /* 0x000fe20000000f00 */
[----:B------:R-:W-:Y:S01]  /*2c360*/  IMAD.MOV.U32 R236, RZ, RZ, 0x181f ;  /* 0x0000181fffec7424 */ /* 0x000fe200078e00ff */
[----:B------:R-:W-:Y:S02]  /*2c370*/  MOV R3, 0x2c390 ;  /* 0x0002c39000037802 */ /* 0x000fe40000000f00 */
[----:B-123--:R-:W-:Y:S05]  /*2c380*/  CALL.REL.NOINC `($__internal_93_$__cuda_sm70_shflsync_idx_p) ;  /* 0x0000099000007944 */ /* 0x00efea0003c00000 */
        /* <DEDUP_REMOVED lines=15> */
.L_x_5853:
[----:B------:R-:W-:Y:S01]  /*2c480*/  IMAD.MOV.U32 R235, RZ, RZ, R32 ;  /* 0x000000ffffeb7224 */ /* 0x000fe200078e0020 */
[----:B------:R-:W-:Y:S01]  /*2c490*/  MOV R2, 0x3 ;  /* 0x0000000300027802 */ /* 0x000fe20000000f00 */
[----:B------:R-:W-:Y:S01]  /*2c4a0*/  IMAD.MOV.U32 R236, RZ, RZ, 0x181f ;  /* 0x0000181fffec7424 */ /* 0x000fe200078e00ff */
[----:B------:R-:W-:Y:S02]  /*2c4b0*/  MOV R3, 0x2c4d0 ;  /* 0x0002c4d000037802 */ /* 0x000fe40000000f00 */
[----:B----4-:R-:W-:Y:S05]  /*2c4c0*/  CALL.REL.NOINC `($__internal_93_$__cuda_sm70_shflsync_idx_p) ;  /* 0x0000085000007944 */ /* 0x010fea0003c00000 */
[----:B------:R-:W-:Y:S01]  /*2c4d0*/  MOV R9, R237 ;  /* 0x000000ed00097202 */ /* 0x000fe20000000f00 */
[----:B------:R-:W-:Y:S05]  /*2c4e0*/  BRA `(.L_x_5921) ;  /* 0xffff6f8000007947 */ /* 0x000fea000383ffff */
.L_x_5854:
[----:B------:R-:W-:Y:S01]  /*2c4f0*/  IMAD.MOV.U32 R235, RZ, RZ, R33 ;  /* 0x000000ffffeb7224 */ /* 0x000fe200078e0021 */
[----:B------:R-:W-:Y:S01]  /*2c500*/  MOV R2, 0x3 ;  /* 0x0000000300027802 */ /* 0x000fe20000000f00 */
[----:B------:R-:W-:Y:S01]  /*2c510*/  IMAD.MOV.U32 R236, RZ, RZ, 0x181f ;  /* 0x0000181fffec7424 */ /* 0x000fe200078e00ff */
[----:B------:R-:W-:Y:S02]  /*2c520*/  MOV R3, 0x2c540 ;  /* 0x0002c54000037802 */ /* 0x000fe40000000f00 */
[----:B-12-4-:R-:W-:Y:S05]  /*2c530*/  CALL.REL.NOINC `($__internal_93_$__cuda_sm70_shflsync_idx_p) ;  /* 0x000007e000007944 */ /* 0x016fea0003c00000 */
[----:B------:R-:W-:Y:S01]  /*2c540*/  IMAD.MOV.U32 R235, RZ, RZ, R26 ;  /* 0x000000ffffeb7224 */ /* 0x000fe200078e001a */
[----:B------:R-:W-:Y:S01]  /*2c550*/  MOV R236, 0x181f ;  /* 0x0000181f00ec7802 */ /* 0x000fe20000000f00 */
[----:B------:R-:W-:Y:S01]  /*2c560*/  IMAD.MOV.U32 R2, RZ, RZ, 0x3 ;  /* 0x00000003ff027424 */ /* 0x000fe200078e00ff */
[----:B------:R-:W-:-:S02]  /*2c570*/  MOV R8, R237 ;  /* 0x000000ed00087202 */ /* 0x000fc40000000f00 */
[----:B------:R-:W-:Y:S02]  /*2c580*/  MOV R3, 0x2c5a0 ;  /* 0x0002c5a000037802 */ /* 0x000fe40000000f00 */
[----:B------:R-:W-:Y:S05]  /*2c590*/  CALL.REL.NOINC `($__internal_93_$__cuda_sm70_shflsync_idx_p) ;  /* 0x0000078000007944 */ /* 0x000fea0003c00000 */
[----:B------:R-:W-:Y:S01]  /*2c5a0*/  IMAD.MOV.U32 R10, RZ, RZ, R237 ;  /* 0x000000ffff0a7224 */ /* 0x000fe200078e00ed */
[----:B------:R-:W-:Y:S01]  /*2c5b0*/  MOV R2, 0x3 ;  /* 0x0000000300027802 */ /* 0x000fe20000000f00 */
[----:B------:R-:W-:Y:S01]  /*2c5c0*/  IMAD.MOV.U32 R235, RZ, RZ, R34 ;  /* 0x000000ffffeb7224 */ /* 0x000fe200078e0022 */
[----:B------:R-:W-:Y:S02]  /*2c5d0*/  MOV R236, 0x181f ;  /* 0x0000181f00ec7802 */ /* 0x000fe40000000f00 */
[----:B------:R-:W-:Y:S02]  /*2c5e0*/  MOV R3, 0x2c600 ;  /* 0x0002c60000037802 */ /* 0x000fe40000000f00 */
[----:B------:R-:W-:Y:S05]  /*2c5f0*/  CALL.REL.NOINC `($__internal_93_$__cuda_sm70_shflsync_idx_p) ;  /* 0x0000072000007944 */ /* 0x000fea0003c00000 */
[----:B------:R-:W-:Y:S01]  /*2c600*/  MOV R2, R237 ;  /* 0x000000ed00027202 */ /* 0x000fe20000000f00 */
[----:B------:R-:W-:Y:S05]  /*2c610*/  BRA `(.L_x_5922) ;  /* 0xffff6e9000007947 */ /* 0x000fea000383ffff */
.L_x_5887:
[----:B------:R-:W-:Y:S01]  /*2c620*/  IMAD.MOV.U32 R235, RZ, RZ, R25 ;  /* 0x000000ffffeb7224 */ /* 0x000fe200078e0019 */
[----:B------:R-:W-:Y:S01]  /*2c630*/  MOV R2, RZ ;  /* 0x000000ff00027202 */ /* 0x000fe20000000f00 */
[----:B------:R-:W-:Y:S01]  /*2c640*/  IMAD.MOV.U32 R236, RZ, RZ, 0x181f ;  /* 0x0000181fffec7424 */ /* 0x000fe200078e00ff */
[----:B------:R-:W-:Y:S02]  /*2c650*/  MOV R3, 0x2c670 ;  /* 0x0002c67000037802 */ /* 0x000fe40000000f00 */
[----:B------:R-:W-:Y:S05]  /*2c660*/  CALL.REL.NOINC `($__internal_93_$__cuda_sm70_shflsync_idx_p) ;  /* 0x000006b000007944 */ /* 0x000fea0003c00000 */
[----:B------:R-:W-:Y:S01]  /*2c670*/  MOV R4, R237 ;  /* 0x000000ed00047202 */ /* 0x000fe20000000f00 */
[----:B------:R-:W-:Y:S05]  /*2c680*/  BRA `(.L_x_5923) ;  /* 0xffffaa2000007947 */ /* 0x000fea000383ffff */
.L_x_5888:
[----:B------:R-:W-:Y:S01]  /*2c690*/  IMAD.MOV.U32 R235, RZ, RZ, R26 ;  /* 0x000000ffffeb7224 */ /* 0x000fe200078e001a */
[----:B------:R-:W-:Y:S01]  /*2c6a0*/  MOV R2, RZ ;  /* 0x000000ff00027202 */ /* 0x000fe20000000f00 */
[----:B------:R-:W-:Y:S01]  /*2c6b0*/  IMAD.MOV.U32 R236, RZ, RZ, 0x181f ;  /* 0x0000181fffec7424 */ /* 0x000fe200078e00ff */
[----:B------:R-:W-:-:S02]  /*2c6c0*/  MOV R3, 0x2c6e0 ;  /* 0x0002c6e000037802 */ /* 0x000fc40000000f00 */
        /* <DEDUP_REMOVED lines=16> */
.L_x_5891:
[----:B------:R-:W-:Y:S01]  /*2c7d0*/  IMAD.MOV.U32 R235, RZ, RZ, R25 ;  /* 0x000000ffffeb7224 */ /* 0x000fe200078e0019 */
[----:B------:R-:W-:Y:S01]  /*2c7e0*/  MOV R2, 0x1 ;  /* 0x0000000100027802 */ /* 0x000fe20000000f00 */
[----:B------:R-:W-:Y:S01]  /*2c7f0*/  IMAD.MOV.U32 R236, RZ, RZ, 0x181f ;  /* 0x0000181fffec7424 */ /* 0x000fe200078e00ff */
[----:B------:R-:W-:Y:S02]  /*2c800*/  MOV R3, 0x2c820 ;  /* 0x0002c82000037802 */ /* 0x000fe40000000f00 */
[----:B---34-:R-:W-:Y:S05]  /*2c810*/  CALL.REL.NOINC `($__internal_93_$__cuda_sm70_shflsync_idx_p) ;  /* 0x0000050000007944 */ /* 0x018fea0003c00000 */
        /* <DEDUP_REMOVED lines=20> */
.L_x_5894:
[----:B------:R-:W-:Y:S01]  /*2c960*/  IMAD.MOV.U32 R235, RZ, RZ, R25 ;  /* 0x000000ffffeb7224 */ /* 0x000fe200078e0019 */
[----:B------:R-:W-:Y:S01]  /*2c970*/  MOV R2, 0x2 ;  /* 0x0000000200027802 */ /* 0x000fe20000000f00 */
[----:B------:R-:W-:Y:S01]  /*2c980*/  IMAD.MOV.U32 R236, RZ, RZ, 0x181f ;  /* 0x0000181fffec7424 */ /* 0x000fe200078e00ff */
[----:B------:R-:W-:Y:S02]  /*2c990*/  MOV R3, 0x2c9b0 ;  /* 0x0002c9b000037802 */ /* 0x000fe40000000f00 */
[----:B----4-:R-:W-:Y:S05]  /*2c9a0*/  CALL.REL.NOINC `($__internal_93_$__cuda_sm70_shflsync_idx_p) ;  /* 0x0000037000007944 */ /* 0x010fea0003c00000 */
[----:B------:R-:W-:Y:S01]  /*2c9b0*/  MOV R4, R237 ;  /* 0x000000ed00047202 */ /* 0x000fe20000000f00 */
[----:B------:R-:W-:Y:S05]  /*2c9c0*/  BRA `(.L_x_5926) ;  /* 0xffffaf6000007947 */ /* 0x000fea000383ffff */
.L_x_5895:
[----:B------:R-:W-:Y:S01]  /*2c9d0*/  IMAD.MOV.U32 R235, RZ, RZ, R26 ;  /* 0x000000ffffeb7224 */ /* 0x000fe200078e001a */
[----:B------:R-:W-:Y:S01]  /*2c9e0*/  MOV R2, 0x2 ;  /* 0x0000000200027802 */ /* 0x000fe20000000f00 */
[----:B------:R-:W-:Y:S01]  /*2c9f0*/  IMAD.MOV.U32 R236, RZ, RZ, 0x181f ;  /* 0x0000181fffec7424 */ /* 0x000fe200078e00ff */
[----:B------:R-:W-:-:S02]  /*2ca00*/  MOV R3, 0x2ca20 ;  /* 0x0002ca2000037802 */ /* 0x000fc40000000f00 */
[----:B-12-4-:R-:W-:Y:S05]  /*2ca10*/  CALL.REL.NOINC `($__internal_93_$__cuda_sm70_shflsync_idx_p) ;  /* 0x0000030000007944 */ /* 0x016fea0003c00000 */
        /* <DEDUP_REMOVED lines=15> */
.L_x_5898:
[----:B------:R-:W-:Y:S01]  /*2cb10*/  IMAD.MOV.U32 R235, RZ, RZ, R25 ;  /* 0x000000ffffeb7224 */ /* 0x000fe200078e0019 */
[----:B------:R-:W-:Y:S01]  /*2cb20*/  MOV R2, 0x3 ;  /* 0x0000000300027802 */ /* 0x000fe20000000f00 */
[----:B------:R-:W-:Y:S01]  /*2cb30*/  IMAD.MOV.U32 R236, RZ, RZ, 0x181f ;  /* 0x0000181fffec7424 */ /* 0x000fe200078e00ff */
[----:B------:R-:W-:Y:S02]  /*2cb40*/  MOV R3, 0x2cb60 ;  /* 0x0002cb6000037802 */ /* 0x000fe40000000f00 */
[----:B---34-:R-:W-:Y:S05]  /*2cb50*/  CALL.REL.NOINC `($__internal_93_$__cuda_sm70_shflsync_idx_p) ;  /* 0x000001c000007944 */ /* 0x018fea0003c00000 */
[----:B------:R-:W-:Y:S01]  /*2cb60*/  MOV R4, R237 ;  /* 0x000000ed00047202 */ /* 0x000fe20000000f00 */
[----:B------:R-:W-:Y:S05]  /*2cb70*/  BRA `(.L_x_5928) ;  /* 0xffffb23000007947 */ /* 0x000fea000383ffff */
.L_x_5899:
[----:B------:R-:W-:Y:S01]  /*2cb80*/  IMAD.MOV.U32 R235, RZ, RZ, R26 ;  /* 0x000000ffffeb7224 */ /* 0x000fe200078e001a */
[----:B------:R-:W-:Y:S01]  /*2cb90*/  MOV R2, 0x3 ;  /* 0x0000000300027802 */ /* 0x000fe20000000f00 */
[----:B------:R-:W-:Y:S01]  /*2cba0*/  IMAD.MOV.U32 R236, RZ, RZ, 0x181f ;  /* 0x0000181fffec7424 */ /* 0x000fe200078e00ff */
[----:B------:R-:W-:Y:S02]  /*2cbb0*/  MOV R3, 0x2cbd0 ;  /* 0x0002cbd000037802 */ /* 0x000fe40000000f00 */
[----:B-1234-:R-:W-:Y:S05]  /*2cbc0*/  CALL.REL.NOINC `($__internal_93_$__cuda_sm70_shflsync_idx_p) ;  /* 0x0000015000007944 */ /* 0x01efea0003c00000 */
        /* <DEDUP_REMOVED lines=15> */
        .weak           $__internal_92_$__cuda_sm70_shflsync_bfly_p
        .type           $__internal_92_$__cuda_sm70_shflsync_bfly_p,@function
        .size           $__internal_92_$__cuda_sm70_shflsync_bfly_p,($__internal_93_$__cuda_sm70_shflsync_idx_p - $__internal_92_$__cuda_sm70_shflsync_bfly_p)
$__internal_92_$__cuda_sm70_shflsync_bfly_p:
[----:B------:R-:W-:Y:S02]  /*2ccc0*/  MOV R172, 0x1f ;  /* 0x0000001f00ac7802 */ /* 0x000fe40000000f00 */
[----:B------:R-:W-:-:S04]  /*2ccd0*/  MOV R173, 0xffffffff ;  /* 0xffffffff00ad7802 */ /* 0x000fc80000000f00 */
[----:B------:R-:W-:Y:S04]  /*2cce0*/  WARPSYNC R173 ;  /* 0x000000ad00007348 */ /* 0x000fe80003800000 */
[----:B------:R1:W2:Y:S02]  /*2ccf0*/  SHFL.BFLY PT, R172, R0, R3, R172 ;  /* 0x0c00000300ac7389 */ /* 0x0002a400000e00ac */
[----:B-1----:R-:W-:-:S04]  /*2cd00*/  MOV R3, 0x0 ;  /* 0x0000000000037802 */ /* 0x002fc80000000f00 */
[----:B--2---:R-:W-:Y:S05]  /*2cd10*/  RET.REL.NODEC R2 `(_ZN7cutlass13device_kernelIN5flash19enable_sm80_to_sm89INS1_16FlashAttnFwdSm80INS1_25CollectiveMainloopFwdSm80ILi8ELi1ELb0EN4cute5tupleIJNS5_1CILi128EEENS7_ILi48EEENS7_ILi256EEEEEELi256ENS_10bfloat16_tEfNS_4arch4Sm80ELb0ELb1ELb0ELb1ELb1ELb1ELb1ELb1EEENS1_21CollectiveEpilogueFwdINS6_IJS8_SA_S9_EEENS6_IJNS7_ILi1EEESI_SI_EEESC_SE_Li256ELb1ELb1ELb1ELb0EEENS1_36VarlenDynamicPersistentTileSchedulerILi128ELi48ELi256ELi256ELb1ELb1ELb0ELb1ELb0ELb1EEEEEEEEEvNT_6ParamsE) ;  /* 0xfffd32e002007950 */ /* 0x004fea0003c3ffff */
        .weak           $__internal_93_$__cuda_sm70_shflsync_idx_p
        .type           $__internal_93_$__cuda_sm70_shflsync_idx_p,@function
        .size           $__internal_93_$__cuda_sm70_shflsync_idx_p,($__internal_94_$__cuda_sm70_shflsync_up_p - $__internal_93_$__cuda_sm70_shflsync_idx_p)
$__internal_93_$__cuda_sm70_shflsync_idx_p:
[----:B------:R-:W-:-:S04]  /*2cd20*/  MOV R237, 0xffffffff ;  /* 0xffffffff00ed7802 */ /* 0x000fc80000000f00 */
[----:B------:R-:W-:Y:S04]  /*2cd30*/  WARPSYNC R237 ;  /* 0x000000ed00007348 */ /* 0x000fe80003800000 */
[----:B------:R1:W2:Y:S02]  /*2cd40*/  SHFL.IDX PT, R237, R235, R2, R236 ;  /* 0x00000002ebed7389 */ /* 0x0002a400000e00ec */
[----:B-1----:R-:W-:Y:S02]  /*2cd50*/  MOV R2, R3 ;  /* 0x0000000300027202 */ /* 0x002fe40000000f00 */
[----:B------:R-:W-:-:S04]  /*2cd60*/  MOV R3, 0x0 ;  /* 0x0000000000037802 */ /* 0x000fc80000000f00 */
[----:B--2---:R-:W-:Y:S05]  /*2cd70*/  RET.REL.NODEC R2 `(_ZN7cutlass13device_kernelIN5flash19enable_sm80_to_sm89INS1_16FlashAttnFwdSm80INS1_25CollectiveMainloopFwdSm80ILi8ELi1ELb0EN4cute5tupleIJNS5_1CILi128EEENS7_ILi48EEENS7_ILi256EEEEEELi256ENS_10bfloat16_tEfNS_4arch4Sm80ELb0ELb1ELb0ELb1ELb1ELb1ELb1ELb1EEENS1_21CollectiveEpilogueFwdINS6_IJS8_SA_S9_EEENS6_IJNS7_ILi1EEESI_SI_EEESC_SE_Li256ELb1ELb1ELb1ELb0EEENS1_36VarlenDynamicPersistentTileSchedulerILi128ELi48ELi256ELi256ELb1ELb1ELb0ELb1ELb0ELb1EEEEEEEEEvNT_6ParamsE) ;  /* 0xfffd328002007950 */ /* 0x004fea0003c3ffff */
        .weak           $__internal_94_$__cuda_sm70_shflsync_up_p
        .type           $__internal_94_$__cuda_sm70_shflsync_up_p,@function
        .size           $__internal_94_$__cuda_sm70_shflsync_up_p,($__internal_95_$__cuda_sm70_votesync_ballot - $__internal_94_$__cuda_sm70_shflsync_up_p)
$__internal_94_$__cuda_sm70_shflsync_up_p:
[----:B------:R-:W-:Y:S02]  /*2cd80*/  MOV R4, RZ ;  /* 0x000000ff00047202 */ /* 0x000fe40000000f00 */
[----:B------:R-:W-:-:S04]  /*2cd90*/  MOV R15, 0xffffffff ;  /* 0xffffffff000f7802 */ /* 0x000fc80000000f00 */
[----:B------:R-:W-:Y:S04]  /*2cda0*/  WARPSYNC R15 ;  /* 0x0000000f00007348 */ /* 0x000fe80003800000 */
[----:B------:R1:W2:Y:S02]  /*2cdb0*/  SHFL.UP PT, R4, R0, R3, R4 ;  /* 0x0400000300047389 */ /* 0x0002a400000e0004 */
[----:B-1----:R-:W-:-:S04]  /*2cdc0*/  MOV R3, 0x0 ;  /* 0x0000000000037802 */ /* 0x002fc80000000f00 */
[----:B--2---:R-:W-:Y:S05]  /*2cdd0*/  RET.REL.NODEC R2 `(_ZN7cutlass13device_kernelIN5flash19enable_sm80_to_sm89INS1_16FlashAttnFwdSm80INS1_25CollectiveMainloopFwdSm80ILi8ELi1ELb0EN4cute5tupleIJNS5_1CILi128EEENS7_ILi48EEENS7_ILi256EEEEEELi256ENS_10bfloat16_tEfNS_4arch4Sm80ELb0ELb1ELb0ELb1ELb1ELb1ELb1ELb1EEENS1_21CollectiveEpilogueFwdINS6_IJS8_SA_S9_EEENS6_IJNS7_ILi1EEESI_SI_EEESC_SE_Li256ELb1ELb1ELb1ELb0EEENS1_36VarlenDynamicPersistentTileSchedulerILi128ELi48ELi256ELi256ELb1ELb1ELb0ELb1ELb0ELb1EEEEEEEEEvNT_6ParamsE) ;  /* 0xfffd322002007950 */ /* 0x004fea0003c3ffff */
        .weak           $__internal_95_$__cuda_sm70_votesync_ballot
        .type           $__internal_95_$__cuda_sm70_votesync_ballot,@function
        .size           $__internal_95_$__cuda_sm70_votesync_ballot,(.L_x_6611 - $__internal_95_$__cuda_sm70_votesync_ballot)
$__internal_95_$__cuda_sm70_votesync_ballot:
[----:B------:R-:W-:Y:S01]  /*2cde0*/  ISETP.NE.U32.AND P0, PT, R0, 0x1, PT ;  /* 0x000000010000780c */ /* 0x000fe20003f05070 */
[----:B------:R-:W-:-:S04]  /*2cdf0*/  IMAD.MOV.U32 R3, RZ, RZ, -0x1 ;  /* 0xffffffffff037424 */ /* 0x000fc800078e00ff */
[----:B------:R-:W-:Y:S08]  /*2ce00*/  WARPSYNC R3 ;  /* 0x0000000300007348 */ /* 0x000ff00003800000 */
[----:B------:R-:W-:-:S04]  /*2ce10*/  VOTE.ANY R0, PT, !P0 ;  /* 0x0000000000007806 */ /* 0x000fc800040e0100 */
[----:B------:R-:W-:Y:S01]  /*2ce20*/  LOP3.LUT R0, R0, R3, RZ, 0xc0, !PT ;  /* 0x0000000300007212 */ /* 0x000fe200078ec0ff */
[----:B------:R-:W-:-:S04]  /*2ce30*/  IMAD.MOV.U32 R3, RZ, RZ, 0x0 ;  /* 0x00000000ff037424 */ /* 0x000fc800078e00ff */
[----:B------:R-:W-:Y:S05]  /*2ce40*/  RET.REL.NODEC R2 `(_ZN7cutlass13device_kernelIN5flash19enable_sm80_to_sm89INS1_16FlashAttnFwdSm80INS1_25CollectiveMainloopFwdSm80ILi8ELi1ELb0EN4cute5tupleIJNS5_1CILi128EEENS7_ILi48EEENS7_ILi256EEEEEELi256ENS_10bfloat16_tEfNS_4arch4Sm80ELb0ELb1ELb0ELb1ELb1ELb1ELb1ELb1EEENS1_21CollectiveEpilogueFwdINS6_IJS8_SA_S9_EEENS6_IJNS7_ILi1EEESI_SI_EEESC_SE_Li256ELb1ELb1ELb1ELb0EEENS1_36VarlenDynamicPersistentTileSchedulerILi128ELi48ELi256ELi256ELb1ELb1ELb0ELb1ELb0ELb1EEEEEEEEEvNT_6ParamsE) ;  /* 0xfffd31b002007950 */ /* 0x000fea0003c3ffff */
.L_x_5930:
        /* <DEDUP_REMOVED lines=11> */
.L_x_6611:


//--------------------- .text._ZN7cutlass13device_kernelIN5flash19enable_sm80_to_sm89INS1_16FlashAttnFwdSm80INS1_25CollectiveMainloopFwdSm80ILi8ELi1ELb0EN4cute5tupleIJNS5_1CILi128EEENS7_ILi96EEENS7_ILi256EEEEEELi256ENS_10bfloat16_tEfNS_4arch4Sm80ELb1ELb0ELb0ELb0ELb1ELb0ELb1ELb1EEENS1_21CollectiveEpilogueFwdINS6_IJS8_SA_S9_EEENS6_IJNS7_ILi1EEESI_SI_EEESC_SE_Li256ELb0ELb1ELb1ELb0EEENS1_30DynamicPersistentTileSchedulerILi256ELi256ELb1ELb1ELb0EEEEEEEEEvNT_6ParamsE --------------------------
	.section	.text._ZN7cutlass13device_kernelIN5flash19enable_sm80_to_sm89INS1_16FlashAttnFwdSm80INS1_25CollectiveMainloopFwdSm80ILi8ELi1ELb0EN4cute5tupleIJNS5_1CILi128EEENS7_ILi96EEENS7_ILi256EEEEEELi256ENS_10bfloat16_tEfNS_4arch4Sm80ELb1ELb0ELb0ELb0ELb1ELb0ELb1ELb1EEENS1_21CollectiveEpilogueFwdINS6_IJS8_SA_S9_EEENS6_IJNS7_ILi1EEESI_SI_EEESC_SE_Li256ELb0ELb1ELb1ELb0EEENS1_30DynamicPersistentTileSchedulerILi256ELi256ELb1ELb1ELb0EEEEEEEEEvNT_6ParamsE,"ax",@progbits
	.sectioninfo	@"SHI_REGISTERS=255"
	.align	128
.text._ZN7cutlass13device_kernelIN5flash19enable_sm80_to_sm89INS1_16FlashAttnFwdSm80INS1_25CollectiveMainloopFwdSm80ILi8ELi1ELb0EN4cute5tupleIJNS5_1CILi128EEENS7_ILi96EEENS7_ILi256EEEEEELi256ENS_10bfloat16_tEfNS_4arch4Sm80ELb1ELb0ELb0ELb0ELb1ELb0ELb1ELb1EEENS1_21CollectiveEpilogueFwdINS6_IJS8_SA_S9_EEENS6_IJNS7_ILi1EEESI_SI_EEESC_SE_Li256ELb0ELb1ELb1ELb0EEENS1_30DynamicPersistentTileSchedulerILi256ELi256ELb1ELb1ELb0EEEEEEEEEvNT_6ParamsE:
        .type           _ZN7cutlass13device_kernelIN5flash19enable_sm80_to_sm89INS1_16FlashAttnFwdSm80INS1_25CollectiveMainloopFwdSm80ILi8ELi1ELb0EN4cute5tupleIJNS5_1CILi128EEENS7_ILi96EEENS7_ILi256EEEEEELi256ENS_10bfloat16_tEfNS_4arch4Sm80ELb1ELb0ELb0ELb0ELb1ELb0ELb1ELb1EEENS1_21CollectiveEpilogueFwdINS6_IJS8_SA_S9_EEENS6_IJNS7_ILi1EEESI_SI_EEESC_SE_Li256ELb0ELb1ELb1ELb0EEENS1_30DynamicPersistentTileSchedulerILi256ELi256ELb1ELb1ELb0EEEEEEEEEvNT_6ParamsE,@function
        .size           _ZN7cutlass13device_kernelIN5flash19enable_sm80_to_sm89INS1_16FlashAttnFwdSm80INS1_25CollectiveMainloopFwdSm80ILi8ELi1ELb0EN4cute5tupleIJNS5_1CILi128EEENS7_ILi96EEENS7_ILi256EEEEEELi256ENS_10bfloat16_tEfNS_4arch4Sm80ELb1ELb0ELb0ELb0ELb1ELb0ELb1ELb1EEENS1_21CollectiveEpilogueFwdINS6_IJS8_SA_S9_EEENS6_IJNS7_ILi1EEESI_SI_EEESC_SE_Li256ELb0ELb1ELb1ELb0EEENS1_30DynamicPersistentTileSchedulerILi256ELi256ELb1ELb1ELb0EEEEEEEEEvNT_6ParamsE,(.L_x_6617 - _ZN7cutlass13device_kernelIN5flash19enable_sm80_to_sm89INS1_16FlashAttnFwdSm80INS1_25CollectiveMainloopFwdSm80ILi8ELi1ELb0EN4cute5tupleIJNS5_1CILi128EEENS7_ILi96EEENS7_ILi256EEEEEELi256ENS_10bfloat16_tEfNS_4arch4Sm80ELb1ELb0ELb0ELb0ELb1ELb0ELb1ELb1EEENS1_21CollectiveEpilogueFwdINS6_IJS8_SA_S9_EEENS6_IJNS7_ILi1EEESI_SI_EEESC_SE_Li256ELb0ELb1ELb1ELb0EEENS1_30DynamicPersistentTileSchedulerILi256ELi256ELb1ELb1ELb0EEEEEEEEEvNT_6ParamsE)
        .other          _ZN7cutlass13device_kernelIN5flash19enable_sm80_to_sm89INS1_16FlashAttnFwdSm80INS1_25CollectiveMainloopFwdSm80ILi8ELi1ELb0EN4cute5tupleIJNS5_1CILi128EEENS7_ILi96EEENS7_ILi256EEEEEELi256ENS_10bfloat16_tEfNS_4arch4Sm80ELb1ELb0ELb0ELb0ELb1ELb0ELb1ELb1EEENS1_21CollectiveEpilogueFwdINS6_IJS8_SA_S9_EEENS6_IJNS7_ILi1EEESI_SI_EEESC_SE_Li256ELb0ELb1ELb1ELb0EEENS1_30DynamicPersistentTileSchedulerILi256ELi256ELb1ELb1ELb0EEEEEEEEEvNT_6ParamsE,@"STO_CUDA_ENTRY STV_DEFAULT"
_ZN7cutlass13device_kernelIN5flash19enable_sm80_to_sm89INS1_16FlashAttnFwdSm80INS1_25CollectiveMainloopFwdSm80ILi8ELi1ELb0EN4cute5tupleIJNS5_1CILi128EEENS7_ILi96EEENS7_ILi256EEEEEELi256ENS_10bfloat16_tEfNS_4arch4Sm80ELb1ELb0ELb0ELb0ELb1ELb0ELb1ELb1EEENS1_21CollectiveEpilogueFwdINS6_IJS8_SA_S9_EEENS6_IJNS7_ILi1EEESI_SI_EEESC_SE_Li256ELb0ELb1ELb1ELb0EEENS1_30DynamicPersistentTileSchedulerILi256ELi256ELb1ELb1ELb0EEEEEEEEEvNT_6ParamsE:
        /* <DEDUP_REMOVED lines=38> */
[----:B------:R-:W-:Y:S01]  /*0260*/  STL [R1], R18 ;  /* 0x0000001201007387 */ /* 0x000fe20000100800 */
        /* <DEDUP_REMOVED lines=54> */
[C---:B------:R-:W-:Y:S01]  /*05d0*/  IADD3 R33, R2.reuse, 0x8, RZ ;  /* 0x0000000802217810 */ /* 0x040fe20007ffe0ff */
[----:B------:R-:W-:Y:S01]  /*05e0*/  IMAD.IADD R224, R223, 0x1, R220 ;  /* 0x00000001dfe07824 */ /* 0x000fe200078e02dc */
[----:B------:R-:W-:Y:S01]  /*05f0*/  IADD3 R32, R2, 0x10, RZ ;  /* 0x0000001002207810 */ /* 0x000fe20007ffe0ff */
        /* <DEDUP_REMOVED lines=140> */
.L_x_5988:
        /* <DEDUP_REMOVED lines=19> */
.L_x_5932:
[----:B------:R-:W-:-:S04]  /*0ff0*/  MOV R0, c[0x0][0x554] ;  /* 0x0001550000007a02 */ /* 0x000fc80000000f00 */
[----:B------:R-:W-:Y:S02]  /*1000*/  ISETP.NE.AND P0, PT, R0, 0x1, PT ;  /* 0x000000010000780c */ /* 0x000fe40003f05270 */
[----:B------:R-:W-:-:S11]  /*1010*/  MOV R0, R2 ;  /* 0x0000000200007202 */ /* 0x000fd60000000f00 */
[----:B------:R-:W-:-:S05]  /*1020*/  @P0 IMAD.HI.U32 R4, R2, c[0x0][0x558], RZ ;  /* 0x0001560002040a27 */ /* 0x000fca00078e00ff */
[----:B------:R-:W-:-:S05]  /*1030*/  @P0 SHF.R.U32.HI R0, RZ, c[0x0][0x55c], R4 ;  /* 0x00015700ff000a19 */ /* 0x000fca0000011604 */
[----:B------:R-:W-:Y:S02]  /*1040*/  IMAD R4, R0, c[0x0][0x554], RZ ;  /* 0x0001550000047a24 */ /* 0x000fe400078e02ff */
.L_x_5933:
[----:B------:R-:W-:Y:S05]  /*1050*/  BSYNC B0 ;  /* 0x0000000000007941 */ /* 0x000fea0003800000 */
.L_x_5931:
[----:B------:R-:W2:Y:S01]  /*1060*/  LDL.LU R6, [R1+0x70] ;  /* 0x0000700001067983 */ /* 0x000ea20000300800 */
[----:B------:R-:W-:Y:S01]  /*1070*/  IMAD.MOV.U32 R5, RZ, RZ, c[0x0][0x548] ;  /* 0x00015200ff057624 */ /* 0x000fe200078e00ff */
[----:B------:R-:W-:Y:S01]  /*1080*/  ISETP.NE.U32.AND P0, PT, RZ, c[0x0][0x370], PT ;  /* 0x0000dc00ff007a0c */ /* 0x000fe20003f05070 */
        /* <DEDUP_REMOVED lines=12> */
[----:B------:R-:W-:Y:S01]  /*1150*/  IMAD.MOV.U32 R4, RZ, RZ, c[0x0][0x2c4] ;  /* 0x0000b100ff047624 */ /* 0x000fe200078e00ff */
[----:B------:R-:W-:Y:S01]  /*1160*/  BSSY B0, `(.L_x_5934) ;  /* 0x0000047000007945 */ /* 0x000fe20003800000 */
[----:B------:R-:W-:-:S03]  /*1170*/  IMAD.MOV.U32 R12, RZ, RZ, R0 ;  /* 0x000000ffff0c7224 */ /* 0x000fc600078e0000 */
        /* <DEDUP_REMOVED lines=9> */
[----:B------:R-:W-:-:S05]  /*1210*/  @P0 SHF.R.U32.HI R12, RZ, c[0x0][0x544], R3 ;  /* 0x00015100ff0c0a19 */ /* 0x000fca0000011603 */
[----:B------:R-:W-:Y:S01]  /*1220*/  IMAD R0, R12, c[0x0][0x53c], R0 ;  /* 0x00014f000c007a24 */ /* 0x000fe200078e0200 */
[----:B------:R-:W-:Y:S04]  /*1230*/  STL [R1+0x6c], R12 ;  /* 0x00006c0c01007387 */ /* 0x000fe80000100800 */
[----:B------:R-:W-:-:S04]  /*1240*/  SHF.L.U32 R17, R0, 0x7, RZ ;  /* 0x0000000700117819 */ /* 0x000fc800000006ff */
[----:B------:R-:W-:Y:S01]  /*1250*/  IADD3 R0, R17, 0x7f, RZ ;  /* 0x0000007f11007810 */ /* 0x000fe20007ffe0ff */
[----:B------:R-:W-:Y:S04]  /*1260*/  STL [R1+0x74], R17 ;  /* 0x0000741101007387 */ /* 0x000fe80000100800 */
[----:B------:R-:W-:-:S05]  /*1270*/  @P3 IMAD.HI.U32 R3, R0, c[0x0][0x2c8], RZ ;  /* 0x0000b20000033a27 */ /* 0x000fca00078e00ff */
[----:B------:R-:W-:Y:S02]  /*1280*/  @P3 SHF.R.U32.HI R0, RZ, c[0x0][0x2cc], R3 ;  /* 0x0000b300ff003a19 */ /* 0x000fe40000011603 */
[----:B--2---:R-:W-:-:S04]  /*1290*/  LOP3.LUT R6, R6, 0xfffffffd, RZ, 0xc0, !PT ;  /* 0xfffffffd06067812 */ /* 0x004fc800078ec0ff */
[----:B------:R-:W-:-:S05]  /*12a0*/  @P3 LOP3.LUT R6, R6, 0x2, RZ, 0xfc, !PT ;  /* 0x0000000206063812 */ /* 0x000fca00078efcff */
[----:B------:R1:W-:Y:S02]  /*12b0*/  STL [R1+0x70], R6 ;  /* 0x0000700601007387 */ /* 0x0003e40000100800 */
[C---:B-1----:R-:W-:Y:S02]  /*12c0*/  IMAD R6, R2.reuse, c[0x0][0x1d0], RZ ;  /* 0x0000740002067a24 */ /* 0x042fe400078e02ff */
[----:B---3--:R1:W-:Y:S01]  /*12d0*/  STL [R1+0x34], R7 ;  /* 0x0000340701007387 */ /* 0x0083e20000100800 */
[----:B------:R-:W-:Y:S02]  /*12e0*/  IMAD R2, R2, c[0x0][0x1d0], R4 ;  /* 0x0000740002027a24 */ /* 0x000fe400078e0204 */
[----:B------:R-:W-:Y:S02]  /*12f0*/  IADD3 R3, R6, 0x5f, RZ ;  /* 0x0000005f06037810 */ /* 0x000fe40007ffe0ff */
[----:B------:R-:W-:-:S03]  /*1300*/  IMAD.IADD R2, R2, 0x1, R0 ;  /* 0x0000000102027824 */ /* 0x000fc600078e0200 */
[----:B------:R-:W-:-:S04]  /*1310*/  IMAD.HI R0, R3, 0x2aaaaaab, RZ ;  /* 0x2aaaaaab03007827 */ /* 0x000fc800078e02ff */
[----:B------:R-:W-:Y:S01]  /*1320*/  IMAD.HI R3, R2, 0x2aaaaaab, RZ ;  /* 0x2aaaaaab02037827 */ /* 0x000fe200078e02ff */
[----:B------:R-:W-:-:S04]  /*1330*/  SHF.R.U32.HI R2, RZ, 0x1f, R0 ;  /* 0x0000001fff027819 */ /* 0x000fc80000011600 */
[----:B------:R-:W-:Y:S02]  /*1340*/  SHF.R.U32.HI R4, RZ, 0x1f, R3 ;  /* 0x0000001fff047819 */ /* 0x000fe40000011603 */
[----:B------:R-:W-:Y:S02]  /*1350*/  LEA.HI.SX32 R0, R0, R2, 0x1c ;  /* 0x0000000200007211 */ /* 0x000fe400078fe2ff */
[----:B------:R-:W-:-:S04]  /*1360*/  LEA.HI.SX32 R2, R3, R4, 0x1c ;  /* 0x0000000403027211 */ /* 0x000fc800078fe2ff */
        /* <DEDUP_REMOVED lines=38> */
.L_x_5935:
[----:B------:R-:W-:Y:S05]  /*15d0*/  BSYNC B0 ;  /* 0x0000000000007941 */ /* 0x000fea0003800000 */
.L_x_5934:
        /* <DEDUP_REMOVED lines=75> */
[----:B------:R-:W3:Y:S01]  /*1a90*/  LDL R12, [R1] ;  /* 0x00000000010c7983 */ /* 0x000ee20000100800 */
        /* <DEDUP_REMOVED lines=51> */
.L_x_5989:
[----:B------:R-:W-:Y:S05]  /*1dd0*/  BRA.DIV ~URZ, `(.L_x_5938) ;  /* 0x00012ae27f007947 */ /* 0x000fea000b800000 */
[----:B------:R4:W1:Y:S02]  /*1de0*/  SHFL.IDX PT, R0, R13, RZ, 0x181f ;  /* 0x00181fff0d007589 */ /* 0x00086400000e0000 */
.L_x_5990:
        /* <DEDUP_REMOVED lines=11> */
[----:B------:R-:W2:Y:S04]  /*1ea0*/  LDL R6, [R1] ;  /* 0x0000000001067983 */ /* 0x000ea80000100800 */
        /* <DEDUP_REMOVED lines=22> */
.L_x_5940:
[----:B------:R-:W-:Y:S05]  /*2010*/  BSYNC B0 ;  /* 0x0000000000007941 */ /* 0x000fea0003800000 */
.L_x_5939:
[----:B------:R-:W-:Y:S05]  /*2020*/  BRA.DIV ~URZ, `(.L_x_5941) ;  /* 0x000128f27f007947 */ /* 0x000fea000b800000 */
[----:B---3--:R2:W3:Y:S04]  /*2030*/  SHFL.IDX PT, R4, R5, 0x1, 0x181f ;  /* 0x00381f0005047f89 */ /* 0x0084e800000e0000 */
[----:B------:R2:W4:Y:S02]  /*2040*/  SHFL.IDX PT, R0, R13, 0x1, 0x181f ;  /* 0x00381f000d007f89 */ /* 0x00052400000e0000 */
.L_x_5991:
[----:B-1----:R-:W-:Y:S01]  /*2050*/  IADD3 R2, R12, 0x20, RZ ;  /* 0x000000200c027810 */ /* 0x002fe20007ffe0ff */
[----:B------:R-:W-:Y:S03]  /*2060*/  BSSY B0, `(.L_x_5942) ;  /* 0x000001a000007945 */ /* 0x000fe60003800000 */
[----:B------:R-:W-:-:S13]  /*2070*/  ISETP.GE.AND P0, PT, R2, R16, PT ;  /* 0x000000100200720c */ /* 0x000fda0003f06270 */
[----:B------:R-:W-:Y:S05]  /*2080*/  @P0 BRA `(.L_x_5943) ;  /* 0x0000017000000947 */ /* 0x000fea0003800000 */
[----:B--2---:R-:W2:Y:S04]  /*2090*/  LDL R6, [R1] ;  /* 0x0000000001067983 */ /* 0x004ea80000100800 */
        /* <DEDUP_REMOVED lines=22> */
.L_x_5943:
[----:B------:R-:W-:Y:S05]  /*2200*/  BSYNC B0 ;  /* 0x0000000000007941 */ /* 0x000fea0003800000 */
.L_x_5942:
[----:B------:R-:W-:Y:S05]  /*2210*/  BRA.DIV ~URZ, `(.L_x_5944) ;  /* 0x000127e27f007947 */ /* 0x000fea000b800000 */
[----:B---3--:R3:W1:Y:S02]  /*2220*/  SHFL.IDX PT, R4, R5, 0x2, 0x181f ;  /* 0x00581f0005047f89 */ /* 0x00866400000e0000 */
.L_x_5992:
[----:B------:R-:W-:Y:S05]  /*2230*/  BRA.DIV ~URZ, `(.L_x_5945) ;  /* 0x000128427f007947 */ /* 0x000fea000b800000 */
[----:B----4-:R4:W2:Y:S02]  /*2240*/  SHFL.IDX PT, R0, R13, 0x2, 0x181f ;  /* 0x00581f000d007f89 */ /* 0x0108a400000e0000 */
.L_x_5993:
[----:B-1----:R-:W-:Y:S01]  /*2250*/  IADD3 R2, R12, 0x40, RZ ;  /* 0x000000400c027810 */ /* 0x002fe20007ffe0ff */
[----:B------:R-:W-:Y:S03]  /*2260*/  BSSY B0, `(.L_x_5946) ;  /* 0x000001a000007945 */ /* 0x000fe60003800000 */
[----:B------:R-:W-:-:S13]  /*2270*/  ISETP.GE.AND P0, PT, R2, R16, PT ;  /* 0x000000100200720c */ /* 0x000fda0003f06270 */
[----:B------:R-:W-:Y:S05]  /*2280*/  @P0 BRA `(.L_x_5947) ;  /* 0x0000017000000947 */ /* 0x000fea0003800000 */
[----:B---3--:R-:W3:Y:S04]  /*2290*/  LDL R6, [R1] ;  /* 0x0000000001067983 */ /* 0x008ee80000100800 */
        /* <DEDUP_REMOVED lines=22> */
.L_x_5947:
[----:B------:R-:W-:Y:S05]  /*2400*/  BSYNC B0 ;  /* 0x0000000000007941 */ /* 0x000fea0003800000 */
.L_x_5946:
[----:B------:R-:W-:Y:S05]  /*2410*/  BRA.DIV ~URZ, `(.L_x_5948) ;  /* 0x000126d27f007947 */ /* 0x000fea000b800000 */
[----:B------:R1:W3:Y:S04]  /*2420*/  SHFL.IDX PT, R4, R5, 0x3, 0x181f ;  /* 0x00781f0005047f89 */ /* 0x0002e800000e0000 */
[----:B--2---:R1:W2:Y:S02]  /*2430*/  SHFL.IDX PT, R0, R13, 0x3, 0x181f ;  /* 0x00781f000d007f89 */ /* 0x0042a400000e0000 */
.L_x_5994:
[----:B----4-:R-:W4:Y:S04]  /*2440*/  LDL R20, [R1] ;  /* 0x0000000001147983 */ /* 0x010f280000100800 */
        /* <DEDUP_REMOVED lines=47> */
[----:B------:R-:W-:Y:S02]  /*2740*/  IMAD.MOV.U32 R13, RZ, RZ, c[0x0][0x2ac] ;  /* 0x0000ab00ff0d7624 */ /* 0x000fe400078e00ff */
[----:B------:R-:W-:Y:S01]  /*2750*/  IMAD R138, R252, R6, -0x60 ;  /* 0xffffffa0fc8a7424 */ /* 0x000fe200078e0206 */
[----:B------:R-:W-:Y:S01]  /*2760*/  ISETP.NE.AND P1, PT, R151, 0x1, PT ;  /* 0x000000019700780c */ /* 0x000fe20003f25270 */
[----:B------:R-:W-:Y:S02]  /*2770*/  IMAD R13, R13, c[0x0][0x1d0], RZ ;  /* 0x000074000d0d7a24 */ /* 0x000fe400078e02ff */
        /* <DEDUP_REMOVED lines=200> */
[----:B------:R-:W-:Y:S01]  /*3400*/  ISETP.LT.OR P1, PT, R26, 0x41, P1 ;  /* 0x000000411a00780c */ /* 0x000fe20000f21670 */
[----:B------:R-:W-:Y:S01]  /*3410*/  HMMA.16816.F32.BF16 R44, R8, R40, RZ ;  /* 0x00000028082c723c */ /* 0x000fe200000418ff */
[----:B---3--:R-:W-:-:S05]  /*3420*/  IADD3 R14, P0, R0, R142, RZ ;  /* 0x0000008e000e7210 */ /* 0x008fca0007f1e0ff */
[----:B------:R-:W-:Y:S01]  /*3430*/  IMAD.X R15, R2, 0x1, R134, P0 ;  /* 0x00000001020f7824 */ /* 0x000fe200000e0686 */
[----:B------:R-:W-:Y:S01]  /*3440*/  ISETP.LT.OR P0, PT, R26, 0x41, P5 ;  /* 0x000000411a00780c */ /* 0x000fe20002f01670 */
[C---:B------:R-:W-:Y:S08]  /*3450*/  HMMA.16816.F32.BF16 R48, R8.reuse, R42, RZ ;  /* 0x0000002a0830723c */ /* 0x040ff000000418ff */
[C---:B------:R-:W-:Y:S04]  /*3460*/  HMMA.16816.F32.BF16 R60, R8.reuse, R36, RZ ;  /* 0x00000024083c723c */ /* 0x040fe800000418ff */
[----:B------:R3:W-:Y:S04]  /*3470*/  LDGSTS.E.BYPASS.LTC128B.128 [R251+0x2100], [R12.64], !P0 ;  /* 0x021000000cfb7fae */ /* 0x0007e8000c101d46 */
[C---:B------:R-:W-:Y:S01]  /*3480*/  HMMA.16816.F32.BF16 R64, R8.reuse, R38, RZ ;  /* 0x000000260840723c */ /* 0x040fe200000418ff */
[----:B------:R2:W-:Y:S04]  /*3490*/  LDGSTS.E.BYPASS.LTC128B.128 [R251+0x5100], [R16.64], !P4 ;  /* 0x0510000010fb7fae */ /* 0x0005e8000e101d46 */
[----:B------:R5:W-:Y:S03]  /*34a0*/  LDGSTS.E.BYPASS.LTC128B.128 [R251+0x8100], [R14.64], !P3 ;  /* 0x081000000efb7fae */ /* 0x000be6000d901d46 */
[C---:B------:R-:W-:Y:S08]  /*34b0*/  HMMA.16816.F32.BF16 R56, R8.reuse, R32, RZ ;  /* 0x000000200838723c */ /* 0x040ff000000418ff */
[----:B------:R-:W-:Y:S01]  /*34c0*/  HMMA.16816.F32.BF16 R40, R8, R34, RZ ;  /* 0x000000220828723c */ /* 0x000fe200000418ff */
[----:B---3--:R-:W-:-:S07]  /*34d0*/  IADD3 R12, P0, R0, R143, RZ ;  /* 0x0000008f000c7210 */ /* 0x008fce0007f1e0ff */
[----:B------:R-:W-:Y:S01]  /*34e0*/  HMMA.16816.F32.BF16 R36, R8, R28, RZ ;  /* 0x0000001c0824723c */ /* 0x000fe200000418ff */
[----:B------:R-:W-:Y:S01]  /*34f0*/  SEL R0, R3, 0xffffffc0, !P2 ;  /* 0xffffffc003007807 */ /* 0x000fe20005000000 */
[----:B------:R-:W-:-:S06]  /*3500*/  IMAD.X R13, R2, 0x1, R135, P0 ;  /* 0x00000001020d7824 */ /* 0x000fcc00000e0687 */
[C---:B------:R-:W-:Y:S01]  /*3510*/  HMMA.16816.F32.BF16 R32, R8.reuse, R30, RZ ;  /* 0x0000001e0820723c */ /* 0x040fe200000418ff */
[----:B------:R-:W-:Y:S01]  /*3520*/  IMAD.IADD R218, R216, 0x1, R0 ;  /* 0x00000001d8da7824 */ /* 0x000fe200078e0200 */
[----:B------:R5:W-:Y:S04]  /*3530*/  LDGSTS.E.BYPASS.LTC128B.128 [R251+0xb100], [R12.64], !P1 ;  /* 0x0b1000000cfb7fae */ /* 0x000be8000c901d46 */
[----:B------:R-:W-:Y:S02]  /*3540*/  LDSM.16.M88.4 R88, [R218] ;  /* 0x00000000da58783b */ /* 0x000fe40000000200 */
[----:B------:R-:W-:Y:S01]  /*3550*/  HMMA.16816.F32.BF16 R28, R8, R52, RZ ;  /* 0x00000034081c723c */ /* 0x000fe200000418ff */
[C---:B------:R-:W-:Y:S01]  /*3560*/  IADD3 R228, R227.reuse, 0x9000, RZ ;  /* 0x00009000e3e47810 */ /* 0x040fe20007ffe0ff */
[----:B------:R-:W-:Y:S01]  /*3570*/  LDSM.16.M88.4 R92, [R218+0x800] ;  /* 0x00080000da5c783b */ /* 0x000fe20000000200 */
[----:B------:R-:W-:-:S02]  /*3580*/  IADD3 R229, R227, 0x3800, RZ ;  /* 0x00003800e3e57810 */ /* 0x000fc40007ffe0ff */
[C---:B------:R-:W-:Y:S01]  /*3590*/  IADD3 R234, R227.reuse, 0x3000, RZ ;  /* 0x00003000e3ea7810 */ /* 0x040fe20007ffe0ff */
[----:B------:R-:W-:Y:S02]  /*35a0*/  LDSM.16.M88.4 R112, [R218+0x4800] ;  /* 0x00480000da70783b */ /* 0x000fe40000000200 */
[C---:B------:R-:W-:Y:S01]  /*35b0*/  HMMA.16816.F32.BF16 R20, R8.reuse, R68, RZ ;  /* 0x000000440814723c */ /* 0x040fe200000418ff */
[C---:B------:R-:W-:Y:S01]  /*35c0*/  IADD3 R230, R227.reuse, 0x4000, RZ ;  /* 0x00004000e3e67810 */ /* 0x040fe20007ffe0ff */
[----:B------:R-:W-:Y:S01]  /*35d0*/  LDSM.16.M88.4 R128, [R218+0xa000] ;  /* 0x00a00000da80783b */ /* 0x000fe20000000200 */
[C---:B------:R-:W-:Y:S02]  /*35e0*/  IADD3 R231, R227.reuse, 0x4800, RZ ;  /* 0x00004800e3e77810 */ /* 0x040fe40007ffe0ff */
[C---:B------:R-:W-:Y:S01]  /*35f0*/  IADD3 R232, R227.reuse, 0x5000, RZ ;  /* 0x00005000e3e87810 */ /* 0x040fe20007ffe0ff */
[----:B------:R-:W-:Y:S02]  /*3600*/  LDSM.16.M88.4 R124, [R218+0x9000] ;  /* 0x00900000da7c783b */ /* 0x000fe40000000200 */
[C---:B--2---:R-:W-:Y:S01]  /*3610*/  HMMA.16816.F32.BF16 R16, R8.reuse, R70, RZ ;  /* 0x000000460810723c */ /* 0x044fe200000418ff */
[C---:B------:R-:W-:Y:S01]  /*3620*/  IADD3 R233, R227.reuse, 0x5800, RZ ;  /* 0x00005800e3e97810 */ /* 0x040fe20007ffe0ff */
[----:B------:R-:W-:Y:S04]  /*3630*/  LDSM.16.M88.4 R120, [R218+0x9800] ;  /* 0x00980000da78783b */ /* 0x000fe80000000200 */
[----:B-----5:R-:W2:Y:S02]  /*3640*/  LDSM.16.M88.4 R12, [R226] ;  /* 0x00000000e20c783b */ /* 0x020ea40000000200 */
[----:B-1----:R-:W-:Y:S01]  /*3650*/  HMMA.16816.F32.BF16 R24, R8, R54, RZ ;  /* 0x000000360818723c */ /* 0x002fe200000418ff */
[----:B------:R-:W-:Y:S01]  /*3660*/  IADD3 R240, R227, 0x6000, RZ ;  /* 0x00006000e3f07810 */ /* 0x000fe20007ffe0ff */
[----:B------:R-:W0:Y:S06]  /*3670*/  LDGDEPBAR ;  /* 0x00000000000079af */ /* 0x000e2c0000000000 */
[C---:B------:R-:W-:Y:S08]  /*3680*/  HMMA.16816.F32.BF16 R8, R4.reuse, R72, R44 ;  /* 0x000000480408723c */ /* 0x040ff0000004182c */
[C---:B------:R-:W-:Y:S08]  /*3690*/  HMMA.16816.F32.BF16 R52, R4.reuse, R80, R60 ;  /* 0x000000500434723c */ /* 0x040ff0000004183c */
[C---:B------:R-:W-:Y:S01]  /*36a0*/  HMMA.16816.F32.BF16 R44, R4.reuse, R74, R48 ;  /* 0x0000004a042c723c */ /* 0x040fe20000041830 */
[----:B------:R-:W1:Y:S07]  /*36b0*/  LDSM.16.M88.4 R48, [R218+0x1000] ;  /* 0x00100000da30783b */ /* 0x000e6e0000000200 */
[C---:B------:R-:W-:Y:S08]  /*36c0*/  HMMA.16816.F32.BF16 R80, R4.reuse, R82, R64 ;  /* 0x000000520450723c */ /* 0x040ff00000041840 */
[----:B------:R-:W-:Y:S01]  /*36d0*/  HMMA.16816.F32.BF16 R64, R4, R100, R28 ;  /* 0x000000640440723c */ /* 0x000fe2000004181c */
[----:B------:R-:W3:Y:S01]  /*36e0*/  LDSM.16.M88.4 R28, [R218+0x2800] ;  /* 0x00280000da1c783b */ /* 0x000ee20000000200 */
[----:B------:R-:W-:-:S06]  /*36f0*/  IMAD.IADD R217, R228, 0x1, R0 ;  /* 0x00000001e4d97824 */ /* 0x000fcc00078e0200 */
[C---:B------:R-:W-:Y:S08]  /*3700*/  HMMA.16816.F32.BF16 R84, R4.reuse, R76, R56 ;  /* 0x0000004c0454723c */ /* 0x040ff00000041838 */
[C---:B------:R-:W-:Y:S01]  /*3710*/  HMMA.16816.F32.BF16 R76, R4.reuse, R78, R40 ;  /* 0x0000004e044c723c */ /* 0x040fe20000041828 */
[----:B------:R-:W5:Y:S07]  /*3720*/  LDSM.16.M88.4 R40, [R218+0x1800] ;  /* 0x00180000da28783b */ /* 0x000f6e0000000200 */
[C---:B------:R-:W-:Y:S08]  /*3730*/  HMMA.16816.F32.BF16 R72, R4.reuse, R96, R36 ;  /* 0x000000600448723c */ /* 0x040ff00000041824 */
[C---:B------:R-:W-:Y:S08]  /*3740*/  HMMA.16816.F32.BF16 R56, R4.reuse, R104, R20 ;  /* 0x000000680438723c */ /* 0x040ff00000041814 */
[C---:B------:R-:W-:Y:S08]  /*3750*/  HMMA.16816.F32.BF16 R36, R4.reuse, R106, R16 ;  /* 0x0000006a0424723c */ /* 0x040ff00000041810 */
[C---:B------:R-:W-:Y:S01]  /*3760*/  HMMA.16816.F32.BF16 R68, R4.reuse, R98, R32 ;  /* 0x000000620444723c */ /* 0x040fe20000041820 */
[----:B------:R-:W4:Y:S07]  /*3770*/  LDSM.16.M88.4 R32, [R218+0x2000] ;  /* 0x00200000da20783b */ /* 0x000f2e0000000200 */
[----:B------:R-:W-:Y:S01]  /*3780*/  HMMA.16816.F32.BF16 R60, R4, R102, R24 ;  /* 0x00000066043c723c */ /* 0x000fe20000041818 */
[----:B------:R-:W-:Y:S07]  /*3790*/  LDSM.16.M88.4 R4, [R225] ;  /* 0x00000000e104783b */ /* 0x000fee0000000200 */
[C---:B--2---:R-:W-:Y:S01]  /*37a0*/  HMMA.16816.F32.BF16 R24, R12.reuse, R88, R8 ;  /* 0x000000580c18723c */ /* 0x044fe20000041808 */
[----:B------:R-:W2:Y:S07]  /*37b0*/  LDSM.16.M88.4 R8, [R217+-0x9000] ;  /* 0xff700000d908783b */ /* 0x000eae0000000200 */
[C---:B------:R-:W-:Y:S01]  /*37c0*/  HMMA.16816.F32.BF16 R20, R12.reuse, R90, R44 ;  /* 0x0000005a0c14723c */ /* 0x040fe2000004182c */
[----:B------:R-:W2:Y:S07]  /*37d0*/  LDSM.16.M88.4 R44, [R217+-0x8800] ;  /* 0xff780000d92c783b */ /* 0x000eae0000000200 */
[C---:B-1----:R-:W-:Y:S08]  /*37e0*/  HMMA.16816.F32.BF16 R88, R12.reuse, R50, R76 ;  /* 0x000000320c58723c */ /* 0x042ff0000004184c */
[C---:B---3--:R-:W-:Y:S08]  /*37f0*/  HMMA.16816.F32.BF16 R96, R12.reuse, R28, R56 ;  /* 0x0000001c0c60723c */ /* 0x048ff00000041838 */
[C---:B------:R-:W-:Y:S01]  /*3800*/  HMMA.16816.F32.BF16 R76, R12.reuse, R30, R36 ;  /* 0x0000001e0c4c723c */ /* 0x040fe20000041824 */
[----:B------:R-:W1:Y:S07]  /*3810*/  LDSM.16.M88.4 R28, [R217+-0x7800] ;  /* 0xff880000d91c783b */ /* 0x000e6e0000000200 */
[C---:B------:R-:W-:Y:S08]  /*3820*/  HMMA.16816.F32.BF16 R16, R12.reuse, R92, R52 ;  /* 0x0000005c0c10723c */ /* 0x040ff00000041834 */
[C---:B------:R-:W-:Y:S08]  /*3830*/  HMMA.16816.F32.BF16 R92, R12.reuse, R94, R80 ;  /* 0x0000005e0c5c723c */ /* 0x040ff00000041850 */
[C---:B------:R-:W-:Y:S01]  /*3840*/  HMMA.16816.F32.BF16 R52, R12.reuse, R48, R84 ;  /* 0x000000300c34723c */ /* 0x040fe20000041854 */
[----:B------:R-:W-:Y:S07]  /*3850*/  LDSM.16.M88.4 R48, [R217+-0x8000] ;  /* 0xff800000d930783b */ /* 0x000fee0000000200 */
[C---:B-----5:R-:W-:Y:S08]  /*3860*/  HMMA.16816.F32.BF16 R84, R12.reuse, R40, R72 ;  /* 0x000000280c54723c */ /* 0x060ff00000041848 */
[C---:B------:R-:W-:Y:S01]  /*3870*/  HMMA.16816.F32.BF16 R80, R12.reuse, R42, R68 ;  /* 0x0000002a0c50723c */ /* 0x040fe20000041844 */
[----:B------:R-:W3:Y:S07]  /*3880*/  LDSM.16.M88.4 R68, [R217+-0x7000] ;  /* 0xff900000d944783b */ /* 0x000eee0000000200 */
[C---:B----4-:R-:W-:Y:S08]  /*3890*/  HMMA.16816.F32.BF16 R100, R12.reuse, R34, R60 ;  /* 0x000000220c64723c */ /* 0x050ff0000004183c */
[----:B------:R-:W-:Y:S01]  /*38a0*/  HMMA.16816.F32.BF16 R64, R12, R32, R64 ;  /* 0x000000200c40723c */ /* 0x000fe20000041840 */
[----:B------:R-:W-:Y:S04]  /*38b0*/  LDSM.16.M88.4 R12, [R216+0x3000] ;  /* 0x00300000d80c783b */ /* 0x000fe80000000200 */
[----:B------:R-:W-:Y:S03]  /*38c0*/  LDSM.16.M88.4 R32, [R216+0x4000] ;  /* 0x00400000d820783b */ /* 0x000fe60000000200 */
[C---:B--2---:R-:W-:Y:S08]  /*38d0*/  HMMA.16816.F32.BF16 R72, R4.reuse, R8, R24 ;  /* 0x000000080448723c */ /* 0x044ff00000041818 */
[C---:B------:R-:W-:Y:S01]  /*38e0*/  HMMA.16816.F32.BF16 R60, R4.reuse, R10, R20 ;  /* 0x0000000a043c723c */ /* 0x040fe20000041814 */
[----:B------:R-:W2:Y:S07]  /*38f0*/  LDSM.16.M88.4 R8, [R223+0x4000] ;  /* 0x00400000df08783b */ /* 0x000eae0000000200 */
[C---:B------:R-:W-:Y:S01]  /*3900*/  HMMA.16816.F32.BF16 R20, R4.reuse, R44, R16 ;  /* 0x0000002c0414723c */ /* 0x040fe20000041810 */
[----:B------:R-:W4:Y:S07]  /*3910*/  LDSM.16.M88.4 R16, [R217+-0x6800] ;  /* 0xff980000d910783b */ /* 0x000f2e0000000200 */
[C---:B-1----:R-:W-:Y:S08]  /*3920*/  HMMA.16816.F32.BF16 R40, R4.reuse, R28, R84 ;  /* 0x0000001c0428723c */ /* 0x042ff00000041854 */
[C---:B------:R-:W-:Y:S01]  /*3930*/  HMMA.16816.F32.BF16 R24, R4.reuse, R30, R80 ;  /* 0x0000001e0418723c */ /* 0x040fe20000041850 */
[----:B------:R-:W1:Y:S07]  /*3940*/  LDSM.16.M88.4 R28, [R216+0x4800] ;  /* 0x00480000d81c783b */ /* 0x000e6e0000000200 */
[C---:B------:R-:W-:Y:S01]  /*3950*/  HMMA.16816.F32.BF16 R56, R4.reuse, R46, R92 ;  /* 0x0000002e0438723c */ /* 0x040fe2000004185c */
[----:B------:R-:W5:Y:S07]  /*3960*/  LDSM.16.M88.4 R44, [R216+0x3800] ;  /* 0x00380000d82c783b */ /* 0x000f6e0000000200 */
[----:B---3--:R-:W-:Y:S01]  /*3970*/  HMMA.16816.F32.BF16 R36, R4, R68, R64 ;  /* 0x000000440424723c */ /* 0x008fe20000041840 */
[----:B------:R-:W3:Y:S07]  /*3980*/  LDSM.16.M88.4 R64, [R216+0x5000] ;  /* 0x00500000d840783b */ /* 0x000eee0000000200 */
[C---:B--2---:R-:W-:Y:S08]  /*3990*/  HMMA.16816.F32.BF16 R72, R8.reuse, R12, R72 ;  /* 0x0000000c0848723c */ /* 0x044ff00000041848 */
[----:B------:R-:W-:Y:S01]  /*39a0*/  HMMA.16816.F32.BF16 R104, R8, R14, R60 ;  /* 0x0000000e0868723c */ /* 0x000fe2000004183c */
[----:B------:R-:W2:Y:S04]  /*39b0*/  LDSM.16.M88.4 R12, [R216+0x5800] ;  /* 0x00580000d80c783b */ /* 0x000ea80000000200 */
[----:B------:R-:W-:Y:S03]  /*39c0*/  LDSM.16.M88.4 R60, [R230] ;  /* 0x00000000e63c783b */ /* 0x000fe60000000200 */
[C---:B------:R-:W-:Y:S08]  /*39d0*/  HMMA.16816.F32.BF16 R52, R4.reuse, R48, R52 ;  /* 0x000000300434723c */ /* 0x040ff00000041834 */
[C---:B------:R-:W-:Y:S08]  /*39e0*/  HMMA.16816.F32.BF16 R48, R4.reuse, R50, R88 ;  /* 0x000000320430723c */ /* 0x040ff00000041858 */
[C---:B----4-:R-:W-:Y:S08]  /*39f0*/  HMMA.16816.F32.BF16 R80, R4.reuse, R16, R96 ;  /* 0x000000100450723c */ /* 0x050ff00000041860 */
[C---:B------:R-:W-:Y:S08]  /*3a00*/  HMMA.16816.F32.BF16 R68, R4.reuse, R70, R100 ;  /* 0x000000460444723c */ /* 0x040ff00000041864 */
[----:B------:R-:W-:Y:S01]  /*3a10*/  HMMA.16816.F32.BF16 R76, R4, R18, R76 ;  /* 0x00000012044c723c */ /* 0x000fe2000004184c */
[----:B------:R-:W-:Y:S04]  /*3a20*/  LDSM.16.M88.4 R4, [R224+0x4000] ;  /* 0x00400000e004783b */ /* 0x000fe80000000200 */
[----:B------:R-:W-:Y:S03]  /*3a30*/  LDSM.16.M88.4 R16, [R234] ;  /* 0x00000000ea10783b */ /* 0x000fe60000000200 */
[C---:B-1----:R-:W-:Y:S01]  /*3a40*/  HMMA.16816.F32.BF16 R96, R8.reuse, R28, R40 ;  /* 0x0000001c0860723c */ /* 0x042fe20000041828 */
[----:B------:R-:W1:Y:S07]  /*3a50*/  LDSM.16.M88.4 R40, [R229] ;  /* 0x00000000e528783b */ /* 0x000e6e0000000200 */
[C---:B-----5:R-:W-:Y:S08]  /*3a60*/  HMMA.16816.F32.BF16 R108, R8.reuse, R44, R20 ;  /* 0x0000002c086c723c */ /* 0x060ff00000041814 */
[C---:B------:R-:W-:Y:S01]  /*3a70*/  HMMA.16816.F32.BF16 R100, R8.reuse, R46, R56 ;  /* 0x0000002e0864723c */ /* 0x040fe20000041838 */
[----:B------:R-:W-:Y:S07]  /*3a80*/  LDSM.16.M88.4 R56, [R231] ;  /* 0x00000000e738783b */ /* 0x000fee0000000200 */
[C---:B------:R-:W-:Y:S08]  /*3a90*/  HMMA.16816.F32.BF16 R92, R8.reuse, R32, R52 ;  /* 0x00000020085c723c */ /* 0x040ff00000041834 */
[C---:B------:R-:W-:Y:S01]  /*3aa0*/  HMMA.16816.F32.BF16 R88, R8.reuse, R34, R48 ;  /* 0x000000220858723c */ /* 0x040fe20000041830 */
[----:B------:R-:W-:Y:S07]  /*3ab0*/  LDSM.16.M88.4 R32, [R233] ;  /* 0x00000000e920783b */ /* 0x000fee0000000200 */
[C---:B------:R-:W-:Y:S01]  /*3ac0*/  HMMA.16816.F32.BF16 R84, R8.reuse, R30, R24 ;  /* 0x0000001e0854723c */ /* 0x040fe20000041818 */
[----:B------:R-:W-:Y:S07]  /*3ad0*/  LDSM.16.M88.4 R24, [R218+0x3000] ;  /* 0x00300000da18783b */ /* 0x000fee0000000200 */
[C---:B---3--:R-:W-:Y:S01]  /*3ae0*/  HMMA.16816.F32.BF16 R52, R8.reuse, R64, R36 ;  /* 0x000000400834723c */ /* 0x048fe20000041824 */
[----:B------:R-:W-:Y:S07]  /*3af0*/  LDSM.16.M88.4 R36, [R232] ;  /* 0x00000000e824783b */ /* 0x000fee0000000200 */
[C---:B------:R-:W-:Y:S01]  /*3b00*/  HMMA.16816.F32.BF16 R48, R8.reuse, R66, R68 ;  /* 0x000000420830723c */ /* 0x040fe20000041844 */
[----:B------:R-:W-:Y:S07]  /*3b10*/  LDSM.16.M88.4 R64, [R218+0x3800] ;  /* 0x00380000da40783b */ /* 0x000fee0000000200 */
[C---:B--2---:R-:W-:Y:S08]  /*3b20*/  HMMA.16816.F32.BF16 R44, R8.reuse, R12, R80 ;  /* 0x0000000c082c723c */ /* 0x044ff00000041850 */
[----:B------:R-:W-:Y:S01]  /*3b30*/  HMMA.16816.F32.BF16 R28, R8, R14, R76 ;  /* 0x0000000e081c723c */ /* 0x000fe2000004184c */
[----:B------:R-:W2:Y:S04]  /*3b40*/  LDSM.16.M88.4 R8, [R226+0x4000] ;  /* 0x00400000e208783b */ /* 0x000ea80000000200 */
[----:B------:R-:W3:Y:S03]  /*3b50*/  LDSM.16.M88.4 R76, [R218+0x4000] ;  /* 0x00400000da4c783b */ /* 0x000ee60000000200 */
[C---:B-1----:R-:W-:Y:S01]  /*3b60*/  HMMA.16816.F32.BF16 R12, R4.reuse, R40, R108 ;  /* 0x00000028040c723c */ /* 0x042fe2000004186c */
[----:B------:R-:W1:Y:S07]  /*3b70*/  LDSM.16.M88.4 R108, [R218+0x5000] ;  /* 0x00500000da6c783b */ /* 0x000e6e0000000200 */
[C---:B------:R-:W-:Y:S08]  /*3b80*/  HMMA.16816.F32.BF16 R20, R4.reuse, R16, R72 ;  /* 0x000000100414723c */ /* 0x040ff00000041848 */
[C---:B------:R-:W-:Y:S08]  /*3b90*/  HMMA.16816.F32.BF16 R16, R4.reuse, R18, R104 ;  /* 0x000000120410723c */ /* 0x040ff00000041868 */
[----:B------:R-:W-:Y:S08]  /*3ba0*/  HMMA.16816.F32.BF16 R68, R4, R42, R100 ;  /* 0x0000002a0444723c */ /* 0x000ff00000041864 */
[----:B--2---:R-:W-:Y:S01]  /*3bb0*/  HMMA.16816.F32.BF16 R40, R8, R64, R12 ;  /* 0x000000400828723c */ /* 0x004fe2000004180c */
[----:B------:R-:W2:Y:S07]  /*3bc0*/  LDSM.16.M88.4 R12, [R218+0x5800] ;  /* 0x00580000da0c783b */ /* 0x000eae0000000200 */
[C---:B------:R-:W-:Y:S08]  /*3bd0*/  HMMA.16816.F32.BF16 R80, R4.reuse, R62, R88 ;  /* 0x0000003e0450723c */ /* 0x040ff00000041858 */
[C---:B------:R-:W-:Y:S08]  /*3be0*/  HMMA.16816.F32.BF16 R96, R4.reuse, R56, R96 ;  /* 0x000000380460723c */ /* 0x040ff00000041860 */
[C---:B------:R-:W-:Y:S08]  /*3bf0*/  HMMA.16816.F32.BF16 R104, R4.reuse, R58, R84 ;  /* 0x0000003a0468723c */ /* 0x040ff00000041854 */
[C---:B------:R-:W-:Y:S08]  /*3c00*/  HMMA.16816.F32.BF16 R72, R4.reuse, R60, R92 ;  /* 0x0000003c0448723c */ /* 0x040ff0000004185c */
[C---:B------:R-:W-:Y:S01]  /*3c10*/  HMMA.16816.F32.BF16 R92, R4.reuse, R36, R52 ;  /* 0x00000024045c723c */ /* 0x040fe20000041834 */
[----:B------:R-:W-:Y:S07]  /*3c20*/  LDSM.16.M88.4 R52, [R217+-0x5800] ;  /* 0xffa80000d934783b */ /* 0x000fee0000000200 */
[C---:B------:R-:W-:Y:S01]  /*3c30*/  HMMA.16816.F32.BF16 R100, R4.reuse, R38, R48 ;  /* 0x000000260464723c */ /* 0x040fe20000041830 */
[----:B------:R-:W-:Y:S07]  /*3c40*/  LDSM.16.M88.4 R48, [R217+-0x5000] ;  /* 0xffb00000d930783b */ /* 0x000fee0000000200 */
[C---:B------:R-:W-:Y:S01]  /*3c50*/  HMMA.16816.F32.BF16 R88, R4.reuse, R32, R44 ;  /* 0x000000200458723c */ /* 0x040fe2000004182c */
[----:B------:R-:W-:Y:S07]  /*3c60*/  LDSM.16.M88.4 R44, [R217+-0x4800] ;  /* 0xffb80000d92c783b */ /* 0x000fee0000000200 */
[----:B------:R-:W-:Y:S01]  /*3c70*/  HMMA.16816.F32.BF16 R84, R4, R34, R28 ;  /* 0x000000220454723c */ /* 0x000fe2000004181c */
[----:B------:R-:W-:Y:S07]  /*3c80*/  LDSM.16.M88.4 R4, [R225+0x4000] ;  /* 0x00400000e104783b */ /* 0x000fee0000000200 */
[C---:B------:R-:W-:Y:S01]  /*3c90*/  HMMA.16816.F32.BF16 R56, R8.reuse, R26, R16 ;  /* 0x0000001a0838723c */ /* 0x040fe20000041810 */
[----:B------:R-:W4:Y:S07]  /*3ca0*/  LDSM.16.M88.4 R16, [R217+-0x6000] ;  /* 0xffa00000d910783b */ /* 0x000f2e0000000200 */
[C---:B------:R-:W-:Y:S08]  /*3cb0*/  HMMA.16816.F32.BF16 R60, R8.reuse, R24, R20 ;  /* 0x00000018083c723c */ /* 0x040ff00000041814 */
[C---:B------:R-:W-:Y:S01]  /*3cc0*/  HMMA.16816.F32.BF16 R36, R8.reuse, R66, R68 ;  /* 0x000000420824723c */ /* 0x040fe20000041844 */
[----:B------:R-:W5:Y:S07]  /*3cd0*/  LDSM.16.M88.4 R68, [R217+-0x4000] ;  /* 0xffc00000d944783b */ /* 0x000f6e0000000200 */
[C---:B---3--:R-:W-:Y:S08]  /*3ce0*/  HMMA.16816.F32.BF16 R28, R8.reuse, R78, R80 ;  /* 0x0000004e081c723c */ /* 0x048ff00000041850 */
[C---:B------:R-:W-:Y:S01]  /*3cf0*/  HMMA.16816.F32.BF16 R24, R8.reuse, R112, R96 ;  /* 0x000000700818723c */ /* 0x040fe20000041860 */
[----:B------:R-:W-:Y:S07]  /*3d00*/  LDSM.16.M88.4 R96, [R216+0x6000] ;  /* 0x00600000d860783b */ /* 0x000fee0000000200 */
[C---:B------:R-:W-:Y:S01]  /*3d10*/  HMMA.16816.F32.BF16 R20, R8.reuse, R114, R104 ;  /* 0x000000720814723c */ /* 0x040fe20000041868 */
[C---:B------:R-:W-:Y:S01]  /*3d20*/  IADD3 R235, R227.reuse, 0x6800, RZ ;  /* 0x00006800e3eb7810 */ /* 0x040fe20007ffe0ff */
[----:B------:R-:W-:Y:S06]  /*3d30*/  LDSM.16.M88.4 R112, [R217+-0x3000] ;  /* 0xffd00000d970783b */ /* 0x000fec0000000200 */
[C---:B------:R-:W-:Y:S08]  /*3d40*/  HMMA.16816.F32.BF16 R32, R8.reuse, R76, R72 ;  /* 0x0000004c0820723c */ /* 0x040ff00000041848 */
[C---:B-1----:R-:W-:Y:S01]  /*3d50*/  HMMA.16816.F32.BF16 R72, R8.reuse, R110, R100 ;  /* 0x0000006e0848723c */ /* 0x042fe20000041864 */
[----:B------:R-:W1:Y:S07]  /*3d60*/  LDSM.16.M88.4 R100, [R217+-0x3800] ;  /* 0xffc80000d964783b */ /* 0x000e6e0000000200 */
[C---:B--2---:R-:W-:Y:S08]  /*3d70*/  HMMA.16816.F32.BF16 R88, R8.reuse, R12, R88 ;  /* 0x0000000c0858723c */ /* 0x044ff00000041858 */
[C---:B------:R-:W-:Y:S08]  /*3d80*/  HMMA.16816.F32.BF16 R64, R8.reuse, R108, R92 ;  /* 0x0000006c0840723c */ /* 0x040ff0000004185c */
[----:B------:R-:W-:Y:S01]  /*3d90*/  HMMA.16816.F32.BF16 R12, R8, R14, R84 ;  /* 0x0000000e080c723c */ /* 0x000fe20000041854 */
[----:B------:R-:W2:Y:S07]  /*3da0*/  LDSM.16.M88.4 R8, [R223+0x8000] ;  /* 0x00800000df08783b */ /* 0x000eae0000000200 */
[C---:B----4-:R-:W-:Y:S08]  /*3db0*/  HMMA.16816.F32.BF16 R92, R4.reuse, R18, R56 ;  /* 0x00000012045c723c */ /* 0x050ff00000041838 */
[C---:B------:R-:W-:Y:S01]  /*3dc0*/  HMMA.16816.F32.BF16 R80, R4.reuse, R52, R40 ;  /* 0x000000340450723c */ /* 0x040fe20000041828 */
[----:B------:R-:W-:Y:S07]  /*3dd0*/  LDSM.16.M88.4 R40, [R216+0x7000] ;  /* 0x00700000d828783b */ /* 0x000fee0000000200 */
[C---:B------:R-:W-:Y:S01]  /*3de0*/  HMMA.16816.F32.BF16 R76, R4.reuse, R54, R36 ;  /* 0x00000036044c723c */ /* 0x040fe20000041824 */
[----:B------:R-:W-:Y:S07]  /*3df0*/  LDSM.16.M88.4 R36, [R216+0x7800] ;  /* 0x00780000d824783b */ /* 0x000fee0000000200 */
[C---:B------:R-:W-:Y:S08]  /*3e00*/  HMMA.16816.F32.BF16 R56, R4.reuse, R50, R28 ;  /* 0x000000320438723c */ /* 0x040ff0000004181c */
[C---:B------:R-:W-:Y:S08]  /*3e10*/  HMMA.16816.F32.BF16 R84, R4.reuse, R16, R60 ;  /* 0x000000100454723c */ /* 0x040ff0000004183c */
[C---:B------:R-:W-:Y:S08]  /*3e20*/  HMMA.16816.F32.BF16 R52, R4.reuse, R44, R24 ;  /* 0x0000002c0434723c */ /* 0x040ff00000041818 */
[C---:B------:R-:W-:Y:S01]  /*3e30*/  HMMA.16816.F32.BF16 R28, R4.reuse, R46, R20 ;  /* 0x0000002e041c723c */ /* 0x040fe20000041814 */
[----:B------:R-:W3:Y:S07]  /*3e40*/  LDSM.16.M88.4 R44, [R216+0x6800] ;  /* 0x00680000d82c783b */ /* 0x000eee0000000200 */
[----:B------:R-:W-:Y:S01]  /*3e50*/  HMMA.16816.F32.BF16 R60, R4, R48, R32 ;  /* 0x00000030043c723c */ /* 0x000fe20000041820 */
[----:B------:R-:W4:Y:S01]  /*3e60*/  LDSM.16.M88.4 R32, [R216+0x8000] ;  /* 0x00800000d820783b */ /* 0x000f220000000200 */
[----:B------:R-:W-:-:S03]  /*3e70*/  IADD3 R236, R227, 0x7000, RZ ;  /* 0x00007000e3ec7810 */ /* 0x000fc60007ffe0ff */
[----:B------:R-:W3:Y:S03]  /*3e80*/  LDSM.16.M88.4 R48, [R216+0x8800] ;  /* 0x00880000d830783b */ /* 0x000ee60000000200 */
[C---:B-----5:R-:W-:Y:S01]  /*3e90*/  HMMA.16816.F32.BF16 R24, R4.reuse, R68, R64 ;  /* 0x000000440418723c */ /* 0x060fe20000041840 */
[----:B------:R-:W-:Y:S07]  /*3ea0*/  LDSM.16.M88.4 R104, [R236] ;  /* 0x00000000ec68783b */ /* 0x000fee0000000200 */
[C---:B------:R-:W-:Y:S08]  /*3eb0*/  HMMA.16816.F32.BF16 R20, R4.reuse, R70, R72 ;  /* 0x000000460414723c */ /* 0x040ff00000041848 */
[C---:B-1----:R-:W-:Y:S01]  /*3ec0*/  HMMA.16816.F32.BF16 R16, R4.reuse, R100, R88 ;  /* 0x000000640410723c */ /* 0x042fe20000041858 */
[C---:B------:R-:W-:Y:S01]  /*3ed0*/  IADD3 R239, R227.reuse, 0x8800, RZ ;  /* 0x00008800e3ef7810 */ /* 0x040fe20007ffe0ff */
[----:B------:R-:W-:Y:S06]  /*3ee0*/  LDSM.16.M88.4 R88, [R218+0x6800] ;  /* 0x00680000da58783b */ /* 0x000fec0000000200 */
[----:B------:R-:W-:Y:S01]  /*3ef0*/  HMMA.16816.F32.BF16 R4, R4, R102, R12 ;  /* 0x000000660404723c */ /* 0x000fe2000004180c */
[----:B------:R-:W-:Y:S04]  /*3f00*/  LDSM.16.M88.4 R12, [R224+0x8000] ;  /* 0x00800000e00c783b */ /* 0x000fe80000000200 */
[----:B------:R-:W1:Y:S03]  /*3f10*/  LDSM.16.M88.4 R100, [R240] ;  /* 0x00000000f064783b */ /* 0x000e660000000200 */
[C---:B--2---:R-:W-:Y:S08]  /*3f20*/  HMMA.16816.F32.BF16 R84, R8.reuse, R96, R84 ;  /* 0x000000600854723c */ /* 0x044ff00000041854 */
[----:B------:R-:W-:Y:S01]  /*3f30*/  HMMA.16816.F32.BF16 R92, R8, R98, R92 ;  /* 0x00000062085c723c */ /* 0x000fe2000004185c */
[----:B------:R-:W2:Y:S01]  /*3f40*/  LDSM.16.M88.4 R96, [R235] ;  /* 0x00000000eb60783b */ /* 0x000ea20000000200 */
[----:B------:R-:W-:-:S02]  /*3f50*/  IADD3 R237, R227, 0x7800, RZ ;  /* 0x00007800e3ed7810 */ /* 0x000fc40007ffe0ff */
[----:B------:R-:W-:-:S03]  /*3f60*/  IADD3 R238, R227, 0x8000, RZ ;  /* 0x00008000e3ee7810 */ /* 0x000fc60007ffe0ff */
[----:B------:R-:W-:Y:S01]  /*3f70*/  LDSM.16.M88.4 R108, [R237] ;  /* 0x00000000ed6c783b */ /* 0x000fe20000000200 */
[C---:B---3--:R-:W-:Y:S08]  /*3f80*/  HMMA.16816.F32.BF16 R80, R8.reuse, R44, R80 ;  /* 0x0000002c0850723c */ /* 0x048ff00000041850 */
[C---:B------:R-:W-:Y:S08]  /*3f90*/  HMMA.16816.F32.BF16 R68, R8.reuse, R42, R56 ;  /* 0x0000002a0844723c */ /* 0x040ff00000041838 */
[C---:B------:R-:W-:Y:S08]  /*3fa0*/  HMMA.16816.F32.BF16 R76, R8.reuse, R46, R76 ;  /* 0x0000002e084c723c */ /* 0x040ff0000004184c */
[C---:B------:R-:W-:Y:S08]  /*3fb0*/  HMMA.16816.F32.BF16 R72, R8.reuse, R40, R60 ;  /* 0x000000280848723c */ /* 0x040ff0000004183c */
[C---:B----4-:R-:W-:Y:S01]  /*3fc0*/  HMMA.16816.F32.BF16 R56, R8.reuse, R32, R24 ;  /* 0x000000200838723c */ /* 0x050fe20000041818 */
[----:B------:R-:W3:Y:S07]  /*3fd0*/  LDSM.16.M88.4 R24, [R239] ;  /* 0x00000000ef18783b */ /* 0x000eee0000000200 */
[C---:B------:R-:W-:Y:S01]  /*3fe0*/  HMMA.16816.F32.BF16 R60, R8.reuse, R38, R28 ;  /* 0x00000026083c723c */ /* 0x040fe2000004181c */
[----:B------:R-:W4:Y:S07]  /*3ff0*/  LDSM.16.M88.4 R28, [R238] ;  /* 0x00000000ee1c783b */ /* 0x000f2e0000000200 */
[C---:B------:R-:W-:Y:S08]  /*4000*/  HMMA.16816.F32.BF16 R64, R8.reuse, R36, R52 ;  /* 0x000000240840723c */ /* 0x040ff00000041834 */
[C---:B------:R-:W-:Y:S01]  /*4010*/  HMMA.16816.F32.BF16 R52, R8.reuse, R34, R20 ;  /* 0x000000220834723c */ /* 0x040fe20000041814 */
[----:B------:R-:W-:Y:S07]  /*4020*/  LDSM.16.M88.4 R32, [R218+0x6000] ;  /* 0x00600000da20783b */ /* 0x000fee0000000200 */
[C---:B------:R-:W-:Y:S08]  /*4030*/  HMMA.16816.F32.BF16 R36, R8.reuse, R48, R16 ;  /* 0x000000300824723c */ /* 0x040ff00000041810 */
[----:B------:R-:W-:Y:S01]  /*4040*/  HMMA.16816.F32.BF16 R20, R8, R50, R4 ;  /* 0x000000320814723c */ /* 0x000fe20000041804 */
[----:B------:R-:W5:Y:S04]  /*4050*/  LDSM.16.M88.4 R8, [R226+0x8000] ;  /* 0x00800000e208783b */ /* 0x000f680000000200 */
[----:B------:R-:W-:Y:S03]  /*4060*/  LDSM.16.M88.4 R4, [R225+0x8000] ;  /* 0x00800000e104783b */ /* 0x000fe60000000200 */
[C---:B-1----:R-:W-:Y:S08]  /*4070*/  HMMA.16816.F32.BF16 R16, R12.reuse, R100, R84 ;  /* 0x000000640c10723c */ /* 0x042ff00000041854 */
[C---:B--2---:R-:W-:Y:S08]  /*4080*/  HMMA.16816.F32.BF16 R44, R12.reuse, R96, R80 ;  /* 0x000000600c2c723c */ /* 0x044ff00000041850 */
[C---:B------:R-:W-:Y:S08]  /*4090*/  HMMA.16816.F32.BF16 R84, R12.reuse, R98, R76 ;  /* 0x000000620c54723c */ /* 0x040ff0000004184c */
[C---:B------:R-:W-:Y:S01]  /*40a0*/  HMMA.16816.F32.BF16 R80, R12.reuse, R104, R72 ;  /* 0x000000680c50723c */ /* 0x040fe20000041848 */
[----:B------:R-:W1:Y:S07]  /*40b0*/  LDSM.16.M88.4 R72, [R218+0x7000] ;  /* 0x00700000da48783b */ /* 0x000e6e0000000200 */
[C---:B------:R-:W-:Y:S01]  /*40c0*/  HMMA.16816.F32.BF16 R40, R12.reuse, R102, R92 ;  /* 0x000000660c28723c */ /* 0x040fe2000004185c */
[----:B------:R-:W-:Y:S07]  /*40d0*/  LDSM.16.M88.4 R100, [R218+0x8000] ;  /* 0x00800000da64783b */ /* 0x000fee0000000200 */
[C---:B------:R-:W-:Y:S01]  /*40e0*/  HMMA.16816.F32.BF16 R76, R12.reuse, R106, R68 ;  /* 0x0000006a0c4c723c */ /* 0x040fe20000041844 */
[----:B------:R-:W2:Y:S04]  /*40f0*/  LDSM.16.M88.4 R68, [R218+0x7800] ;  /* 0x00780000da44783b */ /* 0x000ea80000000200 */
[----:B------:R-:W1:Y:S03]  /*4100*/  LDSM.16.M88.4 R104, [R218+0x8800] ;  /* 0x00880000da68783b */ /* 0x000e660000000200 */
[C---:B---3--:R-:W-:Y:S08]  /*4110*/  HMMA.16816.F32.BF16 R48, R12.reuse, R24, R36 ;  /* 0x000000180c30723c */ /* 0x048ff00000041824 */
[C---:B------:R-:W-:Y:S08]  /*4120*/  HMMA.16816.F32.BF16 R64, R12.reuse, R108, R64 ;  /* 0x0000006c0c40723c */ /* 0x040ff00000041840 */
[C---:B------:R-:W-:Y:S01]  /*4130*/  HMMA.16816.F32.BF16 R60, R12.reuse, R110, R60 ;  /* 0x0000006e0c3c723c */ /* 0x040fe2000004183c */
[----:B------:R-:W-:Y:S07]  /*4140*/  LDSM.16.M88.4 R108, [R217+-0x2000] ;  /* 0xffe00000d96c783b */ /* 0x000fee0000000200 */
[C---:B----4-:R-:W-:Y:S08]  /*4150*/  HMMA.16816.F32.BF16 R56, R12.reuse, R28, R56 ;  /* 0x0000001c0c38723c */ /* 0x050ff00000041838 */
[C---:B------:R-:W-:Y:S01]  /*4160*/  HMMA.16816.F32.BF16 R52, R12.reuse, R30, R52 ;  /* 0x0000001e0c34723c */ /* 0x040fe20000041834 */
[----:B------:R-:W3:Y:S07]  /*4170*/  LDSM.16.M88.4 R28, [R217+-0x2800] ;  /* 0xffd80000d91c783b */ /* 0x000eee0000000200 */
[----:B------:R-:W-:Y:S08]  /*4180*/  HMMA.16816.F32.BF16 R36, R12, R26, R20 ;  /* 0x0000001a0c24723c */ /* 0x000ff00000041814 */
[C---:B-----5:R-:W-:Y:S08]  /*4190*/  HMMA.16816.F32.BF16 R16, R8.reuse, R32, R16 ;  /* 0x000000200810723c */ /* 0x060ff00000041810 */
[C---:B------:R-:W-:Y:S01]  /*41a0*/  HMMA.16816.F32.BF16 R12, R8.reuse, R34, R40 ;  /* 0x00000022080c723c */ /* 0x040fe20000041828 */
[----:B------:R-:W-:Y:S07]  /*41b0*/  LDSM.16.M88.4 R40, [R216+0x9800] ;  /* 0x00980000d828783b */ /* 0x000fee0000000200 */
[C---:B------:R-:W-:Y:S08]  /*41c0*/  HMMA.16816.F32.BF16 R24, R8.reuse, R88, R44 ;  /* 0x000000580818723c */ /* 0x040ff0000004182c */
[C---:B------:R-:W-:Y:S08]  /*41d0*/  HMMA.16816.F32.BF16 R20, R8.reuse, R90, R84 ;  /* 0x0000005a0814723c */ /* 0x040ff00000041854 */
[C---:B-1----:R-:W-:Y:S08]  /*41e0*/  HMMA.16816.F32.BF16 R32, R8.reuse, R72, R80 ;  /* 0x000000480820723c */ /* 0x042ff00000041850 */
[C---:B------:R-:W-:Y:S08]  /*41f0*/  HMMA.16816.F32.BF16 R96, R8.reuse, R74, R76 ;  /* 0x0000004a0860723c */ /* 0x040ff0000004184c */
[C---:B--2---:R-:W-:Y:S01]  /*4200*/  HMMA.16816.F32.BF16 R92, R8.reuse, R68, R64 ;  /* 0x00000044085c723c */ /* 0x044fe20000041840 */
[----:B------:R-:W-:Y:S07]  /*4210*/  LDSM.16.M88.4 R64, [R217+-0x1000] ;  /* 0xfff00000d940783b */ /* 0x000fee0000000200 */
[C---:B------:R-:W-:Y:S01]  /*4220*/  HMMA.16816.F32.BF16 R88, R8.reuse, R70, R60 ;  /* 0x000000460858723c */ /* 0x040fe2000004183c */
[----:B------:R-:W-:Y:S07]  /*4230*/  LDSM.16.M88.4 R60, [R217+-0x800] ;  /* 0xfff80000d93c783b */ /* 0x000fee0000000200 */
[C---:B------:R-:W-:Y:S01]  /*4240*/  HMMA.16816.F32.BF16 R84, R8.reuse, R100, R56 ;  /* 0x000000640854723c */ /* 0x040fe20000041838 */
[----:B------:R-:W-:Y:S07]  /*4250*/  LDSM.16.M88.4 R56, [R216+0x9000] ;  /* 0x00900000d838783b */ /* 0x000fee0000000200 */
[C---:B------:R-:W-:Y:S08]  /*4260*/  HMMA.16816.F32.BF16 R80, R8.reuse, R102, R52 ;  /* 0x000000660850723c */ /* 0x040ff00000041834 */
[C---:B------:R-:W-:Y:S08]  /*4270*/  HMMA.16816.F32.BF16 R76, R8.reuse, R104, R48 ;  /* 0x00000068084c723c */ /* 0x040ff00000041830 */
[----:B------:R-:W-:Y:S01]  /*4280*/  HMMA.16816.F32.BF16 R72, R8, R106, R36 ;  /* 0x0000006a0848723c */ /* 0x000fe20000041824 */
[----:B------:R-:W1:Y:S04]  /*4290*/  LDSM.16.M88.4 R8, [R217+-0x1800] ;  /* 0xffe80000d908783b */ /* 0x000e680000000200 */
[----:B------:R-:W-:Y:S03]  /*42a0*/  LDSM.16.M88.4 R36, [R216+0xa000] ;  /* 0x00a00000d824783b */ /* 0x000fe60000000200 */
[C---:B------:R-:W-:Y:S01]  /*42b0*/  HMMA.16816.F32.BF16 R52, R4.reuse, R114, R12 ;  /* 0x000000720434723c */ /* 0x040fe2000004180c */
[----:B------:R-:W2:Y:S07]  /*42c0*/  LDSM.16.M88.4 R12, [R223+0xc000] ;  /* 0x00c00000df0c783b */ /* 0x000eae0000000200 */
[C---:B---3--:R-:W-:Y:S08]  /*42d0*/  HMMA.16816.F32.BF16 R44, R4.reuse, R28, R24 ;  /* 0x0000001c042c723c */ /* 0x048ff00000041818 */
[C---:B------:R-:W-:Y:S01]  /*42e0*/  HMMA.16816.F32.BF16 R24, R4.reuse, R108, R32 ;  /* 0x0000006c0418723c */ /* 0x040fe20000041820 */
[----:B------:R-:W3:Y:S07]  /*42f0*/  LDSM.16.M88.4 R32, [R216+0xa800] ;  /* 0x00a80000d820783b */ /* 0x000eee0000000200 */
[C---:B------:R-:W-:Y:S01]  /*4300*/  HMMA.16816.F32.BF16 R68, R4.reuse, R112, R16 ;  /* 0x000000700444723c */ /* 0x040fe20000041810 */
[C---:B------:R-:W-:Y:S01]  /*4310*/  IADD3 R241, R227.reuse, 0x9800, RZ ;  /* 0x00009800e3f17810 */ /* 0x040fe20007ffe0ff */
[----:B------:R-:W4:Y:S06]  /*4320*/  LDSM.16.M88.4 R112, [R216+0xb000] ;  /* 0x00b00000d870783b */ /* 0x000f2c0000000200 */
[C---:B------:R-:W-:Y:S08]  /*4330*/  HMMA.16816.F32.BF16 R28, R4.reuse, R30, R20 ;  /* 0x0000001e041c723c */ /* 0x040ff00000041814 */
[C---:B-1----:R-:W-:Y:S08]  /*4340*/  HMMA.16816.F32.BF16 R16, R4.reuse, R8, R92 ;  /* 0x000000080410723c */ /* 0x042ff0000004185c */
[----:B------:R-:W-:Y:S01]  /*4350*/  HMMA.16816.F32.BF16 R20, R4, R110, R96 ;  /* 0x0000006e0414723c */ /* 0x000fe20000041860 */
[----:B------:R-:W-:-:S07]  /*4360*/  IADD3 R242, R227, 0xa000, RZ ;  /* 0x0000a000e3f27810 */ /* 0x000fce0007ffe0ff */
[----:B------:R-:W-:Y:S01]  /*4370*/  HMMA.16816.F32.BF16 R104, R4, R66, R80 ;  /* 0x000000420468723c */ /* 0x000fe20000041850 */
[----:B------:R-:W1:Y:S07]  /*4380*/  LDSM.16.M88.4 R80, [R216+0xb800] ;  /* 0x00b80000d850783b */ /* 0x000e6e0000000200 */
[----:B--2---:R-:W-:Y:S08]  /*4390*/  HMMA.16816.F32.BF16 R96, R12, R56, R68 ;  /* 0x000000380c60723c */ /* 0x004ff00000041844 */
[C---:B------:R-:W-:Y:S08]  /*43a0*/  HMMA.16816.F32.BF16 R8, R4.reuse, R10, R88 ;  /* 0x0000000a0408723c */ /* 0x040ff00000041858 */
[C---:B------:R-:W-:Y:S08]  /*43b0*/  HMMA.16816.F32.BF16 R48, R4.reuse, R64, R84 ;  /* 0x000000400430723c */ /* 0x040ff00000041854 */
[C---:B------:R-:W-:Y:S08]  /*43c0*/  HMMA.16816.F32.BF16 R108, R4.reuse, R60, R76 ;  /* 0x0000003c046c723c */ /* 0x040ff0000004184c */
[----:B------:R-:W-:Y:S01]  /*43d0*/  HMMA.16816.F32.BF16 R100, R4, R62, R72 ;  /* 0x0000003e0464723c */ /* 0x000fe20000041848 */
[----:B------:R-:W-:Y:S07]  /*43e0*/  LDSM.16.M88.4 R4, [R224+0xc000] ;  /* 0x00c00000e004783b */ /* 0x000fee0000000200 */
[C---:B---3--:R-:W-:Y:S01]  /*43f0*/  HMMA.16816.F32.BF16 R68, R12.reuse, R32, R16 ;  /* 0x000000200c44723c */ /* 0x048fe20000041810 */
[----:B------:R-:W2:Y:S07]  /*4400*/  LDSM.16.M88.4 R16, [R228] ;  /* 0x00000000e410783b */ /* 0x000eae0000000200 */
[C---:B------:R-:W-:Y:S01]  /*4410*/  HMMA.16816.F32.BF16 R72, R12.reuse, R38, R20 ;  /* 0x000000260c48723c */ /* 0x040fe20000041814 */
[----:B------:R-:W3:Y:S07]  /*4420*/  LDSM.16.M88.4 R20, [R241] ;  /* 0x00000000f114783b */ /* 0x000eee0000000200 */
[----:B------:R-:W-:Y:S01]  /*4430*/  HMMA.16816.F32.BF16 R76, R12, R36, R24 ;  /* 0x000000240c4c723c */ /* 0x000fe20000041818 */
[----:B------:R-:W5:Y:S01]  /*4440*/  LDSM.16.M88.4 R36, [R242] ;  /* 0x00000000f224783b */ /* 0x000f620000000200 */
[----:B------:R-:W-:-:S02]  /*4450*/  IADD3 R243, R227, 0xa800, RZ ;  /* 0x0000a800e3f37810 */ /* 0x000fc40007ffe0ff */
[C---:B------:R-:W-:Y:S02]  /*4460*/  IADD3 R244, R227.reuse, 0xb000, RZ ;  /* 0x0000b000e3f47810 */ /* 0x040fe40007ffe0ff */
[----:B------:R-:W-:Y:S01]  /*4470*/  IADD3 R245, R227, 0xb800, RZ ;  /* 0x0000b800e3f57810 */ /* 0x000fe20007ffe0ff */
[----:B------:R-:W1:Y:S01]  /*4480*/  LDSM.16.M88.4 R60, [R243] ;  /* 0x00000000f33c783b */ /* 0x000e620000000200 */
[C---:B------:R-:W-:Y:S03]  /*4490*/  HMMA.16816.F32.BF16 R92, R12.reuse, R58, R52 ;  /* 0x0000003a0c5c723c */ /* 0x040fe60000041834 */
[----:B------:R-:W1:Y:S04]  /*44a0*/  LDSM.16.M88.4 R56, [R244] ;  /* 0x00000000f438783b */ /* 0x000e680000000200 */
[----:B------:R-:W1:Y:S01]  /*44b0*/  LDSM.16.M88.4 R52, [R245] ;  /* 0x00000000f534783b */ /* 0x000e620000000200 */
[C---:B------:R-:W-:Y:S08]  /*44c0*/  HMMA.16816.F32.BF16 R88, R12.reuse, R40, R44 ;  /* 0x000000280c58723c */ /* 0x040ff0000004182c */
[C---:B------:R-:W-:Y:S08]  /*44d0*/  HMMA.16816.F32.BF16 R84, R12.reuse, R42, R28 ;  /* 0x0000002a0c54723c */ /* 0x040ff0000004181c */
[C---:B------:R-:W-:Y:S01]  /*44e0*/  HMMA.16816.F32.BF16 R64, R12.reuse, R34, R8 ;  /* 0x000000220c40723c */ /* 0x040fe20000041808 */
[----:B------:R-:W3:Y:S07]  /*44f0*/  LDSM.16.M88.4 R8, [R226+0xc000] ;  /* 0x00c00000e208783b */ /* 0x000eee0000000200 */
[C---:B----4-:R-:W-:Y:S08]  /*4500*/  HMMA.16816.F32.BF16 R48, R12.reuse, R112, R48 ;  /* 0x000000700c30723c */ /* 0x050ff00000041830 */
[C---:B------:R-:W-:Y:S08]  /*4510*/  HMMA.16816.F32.BF16 R44, R12.reuse, R114, R104 ;  /* 0x000000720c2c723c */ /* 0x040ff00000041868 */
[C---:B-1----:R-:W-:Y:S08]  /*4520*/  HMMA.16816.F32.BF16 R40, R12.reuse, R80, R108 ;  /* 0x000000500c28723c */ /* 0x042ff0000004186c */
[----:B------:R-:W-:Y:S01]  /*4530*/  HMMA.16816.F32.BF16 R32, R12, R82, R100 ;  /* 0x000000520c20723c */ /* 0x000fe20000041864 */
[----:B------:R-:W-:Y:S07]  /*4540*/  LDSM.16.M88.4 R100, [R218+0xb800] ;  /* 0x00b80000da64783b */ /* 0x000fee0000000200 */
[C---:B--2---:R-:W-:Y:S08]  /*4550*/  HMMA.16816.F32.BF16 R28, R4.reuse, R16, R96 ;  /* 0x00000010041c723c */ /* 0x044ff00000041860 */
[C---:B------:R-:W-:Y:S01]  /*4560*/  HMMA.16816.F32.BF16 R24, R4.reuse, R18, R92 ;  /* 0x000000120418723c */ /* 0x040fe2000004185c */
[----:B------:R-:W-:Y:S07]  /*4570*/  LDSM.16.M88.4 R92, [R218+0xb000] ;  /* 0x00b00000da5c783b */ /* 0x000fee0000000200 */
[C---:B---3--:R-:W-:Y:S08]  /*4580*/  HMMA.16816.F32.BF16 R16, R4.reuse, R20, R88 ;  /* 0x000000140410723c */ /* 0x048ff00000041858 */
[C---:B------:R-:W-:Y:S08]  /*4590*/  HMMA.16816.F32.BF16 R12, R4.reuse, R22, R84 ;  /* 0x00000016040c723c */ /* 0x040ff00000041854 */
[C---:B-----5:R-:W-:Y:S01]  /*45a0*/  HMMA.16816.F32.BF16 R20, R4.reuse, R36, R76 ;  /* 0x000000240414723c */ /* 0x060fe2000004184c */
[----:B------:R-:W1:Y:S07]  /*45b0*/  LDSM.16.M88.4 R76, [R218+0xa800] ;  /* 0x00a80000da4c783b */ /* 0x000e6e0000000200 */
[C---:B------:R-:W-:Y:S08]  /*45c0*/  HMMA.16816.F32.BF16 R112, R4.reuse, R38, R72 ;  /* 0x000000260470723c */ /* 0x040ff00000041848 */
[C---:B------:R-:W-:Y:S08]  /*45d0*/  HMMA.16816.F32.BF16 R116, R4.reuse, R60, R68 ;  /* 0x0000003c0474723c */ /* 0x040ff00000041844 */
[C---:B------:R-:W-:Y:S01]  /*45e0*/  HMMA.16816.F32.BF16 R108, R4.reuse, R62, R64 ;  /* 0x0000003e046c723c */ /* 0x040fe20000041840 */
[----:B------:R-:W-:Y:S07]  /*45f0*/  LDSM.16.M88.4 R64, [R217] ;  /* 0x00000000d940783b */ /* 0x000fee0000000200 */
        /* <DEDUP_REMOVED lines=8> */
[----:B------:R-:W-:Y:S04]  /*4680*/  LDSM.16.M88.4 R4, [R225+0xc000] ;  /* 0x00c00000e104783b */ /* 0x000fe80000000200 */
[----:B------:R-:W2:Y:S01]  /*4690*/  LDSM.16.M88.4 R52, [R217+0x1000] ;  /* 0x00100000d934783b */ /* 0x000ea20000000200 */
[----:B------:R-:W-:Y:S01]  /*46a0*/  ISETP.GT.AND P0, PT, R139, R152, PT ;  /* 0x000000988b00720c */ /* 0x000fe20003f04270 */
[----:B------:R-:W-:-:S04]  /*46b0*/  DEPBAR.LE SB0, 0x0 ;  /* 0x000080000000791a */ /* 0x000fc80000000000 */
[C---:B------:R-:W-:Y:S08]  /*46c0*/  HMMA.16816.F32.BF16 R36, R8.reuse, R128, R20 ;  /* 0x000000800824723c */ /* 0x040ff00000041814 */
[C---:B------:R-:W-:Y:S08]  /*46d0*/  HMMA.16816.F32.BF16 R80, R8.reuse, R124, R28 ;  /* 0x0000007c0850723c */ /* 0x040ff0000004181c */
[C---:B------:R-:W-:Y:S08]  /*46e0*/  HMMA.16816.F32.BF16 R32, R8.reuse, R130, R112 ;  /* 0x000000820820723c */ /* 0x040ff00000041870 */
[C---:B------:R-:W-:Y:S08]  /*46f0*/  HMMA.16816.F32.BF16 R72, R8.reuse, R126, R24 ;  /* 0x0000007e0848723c */ /* 0x040ff00000041818 */
        /* <DEDUP_REMOVED lines=8> */
[----:B------:R-:W-:Y:S07]  /*4780*/  BSSY B0, `(.L_x_5949) ;  /* 0x000007a000007945 */ /* 0x000fee0003800000 */
[----:B--2---:R-:W-:Y:S01]  /*4790*/  HMMA.16816.F32.BF16 R36, R4, R52, R36 ;  /* 0x000000340424723c */ /* 0x004fe20000041824 */
[----:B------:R-:W-:-:S07]  /*47a0*/  ISETP.GT.AND P6, PT, R137, 0x5f, PT ;  /* 0x0000005f8900780c */ /* 0x000fce0003fc4270 */
[----:B------:R-:W-:Y:S01]  /*47b0*/  HMMA.16816.F32.BF16 R52, R4, R54, R32 ;  /* 0x000000360434723c */ /* 0x000fe20000041820 */
[----:B------:R-:W-:-:S07]  /*47c0*/  IADD3 R250, R227, 0x2800, RZ ;  /* 0x00002800e3fa7810 */ /* 0x000fce0007ffe0ff */
[----:B------:R-:W-:Y:S01]  /*47d0*/  HMMA.16816.F32.BF16 R32, R4, R48, R28 ;  /* 0x000000300420723c */ /* 0x000fe2000004181c */
[C---:B------:R-:W-:Y:S02]  /*47e0*/  IADD3 R249, R227.reuse, 0x2000, RZ ;  /* 0x00002000e3f97810 */ /* 0x040fe40007ffe0ff */
[----:B------:R-:W-:-:S05]  /*47f0*/  IADD3 R248, R227, 0x1800, RZ ;  /* 0x00001800e3f87810 */ /* 0x000fca0007ffe0ff */
[----:B------:R-:W-:Y:S01]  /*4800*/  HMMA.16816.F32.BF16 R48, R4, R50, R24 ;  /* 0x000000320430723c */ /* 0x000fe20000041818 */
[C---:B------:R-:W-:Y:S02]  /*4810*/  IADD3 R247, R227.reuse, 0x1000, RZ ;  /* 0x00001000e3f77810 */ /* 0x040fe40007ffe0ff */
[----:B------:R-:W-:-:S05]  /*4820*/  IADD3 R246, R227, 0x800, RZ ;  /* 0x00000800e3f67810 */ /* 0x000fca0007ffe0ff */
[C---:B------:R-:W-:Y:S08]  /*4830*/  HMMA.16816.F32.BF16 R28, R4.reuse, R44, R20 ;  /* 0x0000002c041c723c */ /* 0x040ff00000041814 */
        /* <DEDUP_REMOVED lines=41> */
.L_x_5995:
[----:B------:R-:W-:Y:S05]  /*4ad0*/  BRA.DIV ~URZ, `(.L_x_5952) ;  /* 0x000101627f007947 */ /* 0x000fea000b800000 */
[----:B-1----:R-:W4:Y:S04]  /*4ae0*/  LDL R6, [R1] ;  /* 0x0000000001067983 */ /* 0x002f280000100800 */
        /* <DEDUP_REMOVED lines=40> */
.L_x_5996:
        /* <DEDUP_REMOVED lines=27> */
.L_x_5950:
[----:B------:R-:W-:Y:S05]  /*4f20*/  BSYNC B0 ;  /* 0x0000000000007941 */ /* 0x000fea0003800000 */
.L_x_5949:
[----:B-1----:R-:W2:Y:S01]  /*4f30*/  LDL R2, [R1+0x74] ;  /* 0x0000740001027983 */ /* 0x002ea20000100800 */
[----:B------:R-:W-:-:S03]  /*4f40*/  IMAD.MOV.U32 R4, RZ, RZ, c[0x0][0x2c4] ;  /* 0x0000b100ff047624 */ /* 0x000fc600078e00ff */
[----:B------:R-:W2:Y:S04]  /*4f50*/  LDL R0, [R1+0x184] ;  /* 0x0001840001007983 */ /* 0x000ea80000100800 */
[----:B------:R-:W3:Y:S01]  /*4f60*/  LDL R3, [R1+0x60] ;  /* 0x0000600001037983 */ /* 0x000ee20000100800 */
[----:B------:R-:W-:-:S03]  /*4f70*/  ISETP.NE.AND P0, PT, R4, 0x1, PT ;  /* 0x000000010400780c */ /* 0x000fc60003f05270 */
[----:B------:R-:W0:Y:S01]  /*4f80*/  LDGDEPBAR ;  /* 0x00000000000079af */ /* 0x000e220000000000 */
[----:B--2---:R-:W-:-:S09]  /*4f90*/  IMAD.IADD R2, R0, 0x1, R2 ;  /* 0x0000000100027824 */ /* 0x004fd200078e0202 */
[----:B------:R-:W-:Y:S01]  /*4fa0*/  @P0 IMAD.HI.U32 R0, R2, c[0x0][0x2c8], RZ ;  /* 0x0000b20002000a27 */ /* 0x000fe200078e00ff */
[----:B------:R1:W-:Y:S01]  /*4fb0*/  STL [R1+0x28], R2 ;  /* 0x0000280201007387 */ /* 0x0003e20000100800 */
[----:B------:R-:W-:Y:S02]  /*4fc0*/  MOV R4, R2 ;  /* 0x0000000200047202 */ /* 0x000fe40000000f00 */
[----:B---3--:R-:W-:Y:S01]  /*4fd0*/  IMAD.IADD R6, R136, 0x1, -R3 ;  /* 0x0000000188067824 */ /* 0x008fe200078e0a03 */
[----:B------:R-:W-:Y:S02]  /*4fe0*/  @P0 SHF.R.U32.HI R4, RZ, c[0x0][0x2cc], R0 ;  /* 0x0000b300ff040a19 */ /* 0x000fe40000011600 */
[----:B-1----:R-:W-:-:S04]  /*4ff0*/  IADD3 R2, -R3, 0x1, R136 ;  /* 0x0000000103027810 */ /* 0x002fc80007ffe188 */
[----:B------:R-:W-:Y:S01]  /*5000*/  IADD3 R5, R2, -c[0x0][0x168], RZ ;  /* 0x80005a0002057a10 */ /* 0x000fe20007ffe0ff */
[----:B------:R-:W-:Y:S05]  /*5010*/  BRA.DIV ~URZ, `(.L_x_5953) ;  /* 0x000101827f007947 */ /* 0x000fea000b800000 */
[----:B------:R1:W2:Y:S02]  /*5020*/  SHFL.IDX PT, R0, R4, RZ, 0x1c1f ;  /* 0x001c1fff04007589 */ /* 0x0002a400000e0000 */
.L_x_5997:
[----:B--2---:R-:W-:-:S05]  /*5030*/  IMAD.IADD R0, R5, 0x1, R0 ;  /* 0x0000000105007824 */ /* 0x004fca00078e0200 */
        /* <DEDUP_REMOVED lines=64> */
[----:B-1----:R-:W-:Y:S02]  /*5440*/  FSEL R4, R82, -INF , P1 ;  /* 0xff80000052047808 */ /* 0x002fe40000800000 */
[----:B------:R-:W-:Y:S02]  /*5450*/  FSEL R5, R83, -INF , P0 ;  /* 0xff80000053057808 */ /* 0x000fe40000000000 */
        /* <DEDUP_REMOVED lines=88> */
.L_x_5998:
[C---:B------:R-:W-:Y:S01]  /*59e0*/  FMUL.FTZ R2, R133.reuse, c[0x0][0x2d0] ;  /* 0x0000b40085027a20 */ /* 0x040fe20000410000 */
[----:B------:R-:W-:Y:S01]  /*59f0*/  FSETP.NEU.FTZ.AND P0, PT, R133, -INF , PT ;  /* 0xff8000008500780b */ /* 0x000fe20003f1d000 */
[----:B------:R-:W-:Y:S01]  /*5a00*/  WARPSYNC 0xffffffff ;  /* 0xffffffff00007948 */ /* 0x000fe20003800000 */
[----:B--23--:R-:W-:Y:S01]  /*5a10*/  FMNMX.FTZ R24, R3, R24, !PT ;  /* 0x0000001803187209 */ /* 0x00cfe20007810000 */
        /* <DEDUP_REMOVED lines=15> */
[----:B------:R1:W3:Y:S03]  /*5b10*/  MUFU.EX2 R27, R0 ;  /* 0x00000000001b7308 */ /* 0x0002e60000000800 */
[----:B------:R-:W-:Y:S01]  /*5b20*/  LDSM.16.MT88.4 R64, [R222+0x3000] ;  /* 0x00300000de40783b */ /* 0x000fe20000004200 */
[----:B--2---:R-:W-:-:S03]  /*5b30*/  FFMA.FTZ R3, R20, c[0x0][0x2d0], -R2 ;  /* 0x0000b40014037a23 */ /* 0x004fc60000010802 */
[----:B------:R-:W-:Y:S01]  /*5b40*/  LDSM.16.MT88.4 R48, [R221+0x800] ;  /* 0x00080000dd30783b */ /* 0x000fe20000004200 */
[----:B------:R-:W2:Y:S03]  /*5b50*/  MUFU.EX2 R134, R3 ;  /* 0x0000000300867308 */ /* 0x000ea60000000800 */
[----:B------:R-:W-:Y:S04]  /*5b60*/  LDSM.16.MT88.4 R80, [R220+0x3800] ;  /* 0x00380000dc50783b */ /* 0x000fe80000004200 */
[----:B------:R-:W-:Y:S01]  /*5b70*/  LDSM.16.MT88.4 R84, [R221+0x3000] ;  /* 0x00300000dd54783b */ /* 0x000fe20000004200 */
[----:B-1----:R-:W-:Y:S01]  /*5b80*/  FFMA.FTZ R0, R12, c[0x0][0x2d0], -R2 ;  /* 0x0000b4000c007a23 */ /* 0x002fe20000010802 */
[----:B---3--:R-:W-:-:S03]  /*5b90*/  F2FP.BF16.PACK_AB R20, R27, R120 ;  /* 0x000000781b14723e */ /* 0x008fc600000010ff */
[----:B------:R1:W-:Y:S01]  /*5ba0*/  MUFU.EX2 R125, R0 ;  /* 0x00000000007d7308 */ /* 0x0003e20000000800 */
[----:B--2---:R-:W-:Y:S01]  /*5bb0*/  F2FP.BF16.PACK_AB R18, R134, R131 ;  /* 0x000000838612723e */ /* 0x004fe200000010ff */
[----:B-1----:R-:W-:-:S06]  /*5bc0*/  FFMA.FTZ R0, R14, c[0x0][0x2d0], -R2 ;  /* 0x0000b4000e007a23 */ /* 0x002fcc0000010802 */
[----:B------:R1:W2:Y:S02]  /*5bd0*/  MUFU.EX2 R127, R0 ;  /* 0x00000000007f7308 */ /* 0x0002a40000000800 */
[----:B-1----:R-:W-:Y:S01]  /*5be0*/  FFMA.FTZ R0, R15, c[0x0][0x2d0], -R2 ;  /* 0x0000b4000f007a23 */ /* 0x002fe20000010802 */
[----:B--2---:R-:W-:-:S05]  /*5bf0*/  F2FP.BF16.PACK_AB R22, R127, R125 ;  /* 0x0000007d7f16723e */ /* 0x004fca00000010ff */
[----:B------:R1:W-:Y:S02]  /*5c00*/  MUFU.EX2 R128, R0 ;  /* 0x0000000000807308 */ /* 0x0003e40000000800 */
[----:B-1----:R-:W-:-:S06]  /*5c10*/  FFMA.FTZ R0, R16, c[0x0][0x2d0], -R2 ;  /* 0x0000b40010007a23 */ /* 0x002fcc0000010802 */
[----:B------:R1:W2:Y:S02]  /*5c20*/  MUFU.EX2 R129, R0 ;  /* 0x0000000000817308 */ /* 0x0002a40000000800 */
[----:B-1----:R-:W-:Y:S01]  /*5c30*/  FMUL.FTZ R0, R24, c[0x0][0x2d0] ;  /* 0x0000b40018007a20 */ /* 0x002fe20000410000 */
[----:B--2---:R-:W-:-:S04]  /*5c40*/  F2FP.BF16.PACK_AB R16, R129, R128 ;  /* 0x000000808110723e */ /* 0x004fc800000010ff */
[----:B------:R-:W-:-:S05]  /*5c50*/  FSEL R0, R0, RZ, P0 ;  /* 0x000000ff00007208 */ /* 0x000fca0000000000 */
[----:B------:R-:W-:-:S04]  /*5c60*/  FFMA.FTZ R3, R4, c[0x0][0x2d0], -R0 ;  /* 0x0000b40004037a23 */ /* 0x000fc80000010800 */
[----:B------:R1:W-:Y:S02]  /*5c70*/  MUFU.EX2 R26, R3 ;  /* 0x00000003001a7308 */ /* 0x0003e40000000800 */
[--C-:B-1----:R-:W-:Y:S02]  /*5c80*/  FFMA.FTZ R3, R5, c[0x0][0x2d0], -R0.reuse ;  /* 0x0000b40005037a23 */ /* 0x102fe40000010800 */
[----:B------:R-:W1:Y:S04]  /*5c90*/  LDSM.16.MT88.4 R4, [R219] ;  /* 0x00000000db04783b */ /* 0x000e680000004200 */
        /* <DEDUP_REMOVED lines=109> */
[----:B------:R-:W-:-:S06]  /*6370*/  MOV R87, R57 ;  /* 0x0000003900577202 */ /* 0x000fcc0000000f00 */
        /* <DEDUP_REMOVED lines=196> */
[----:B------:R-:W-:Y:S01]  /*6fc0*/  IMAD.MOV.U32 R25, RZ, RZ, R140 ;  /* 0x000000ffff197224 */ /* 0x000fe200078e008c */
        /* <DEDUP_REMOVED lines=65> */
[----:B------:R-:W-:Y:S01]  /*73e0*/  MOV R25, R60 ;  /* 0x0000003c00197202 */ /* 0x000fe20000000f00 */
[----:B------:R-:W-:Y:S01]  /*73f0*/  IMAD.MOV.U32 R3, RZ, RZ, R61 ;  /* 0x000000ffff037224 */ /* 0x000fe200078e003d */
        /* <DEDUP_REMOVED lines=14> */
[----:B------:R-:W-:Y:S01]  /*74e0*/  MOV R153, R3 ;  /* 0x0000000300997202 */ /* 0x000fe20000000f00 */
[----:B------:R-:W-:Y:S01]  /*74f0*/  LDSM.16.MT88.4 R160, [R222+0x2800] ;  /* 0x00280000dea0783b */ /* 0x000fe20000004200 */
[----:B------:R-:W-:-:S02]  /*7500*/  MOV R154, R2 ;  /* 0x00000002009a7202 */ /* 0x000fc40000000f00 */
[----:B------:R-:W-:-:S03]  /*7510*/  MOV R152, R25 ;  /* 0x0000001900987202 */ /* 0x000fc60000000f00 */
[C---:B------:R-:W-:Y:S01]  /*7520*/  HMMA.16816.F32.BF16 R96, R4.reuse, R10, R96 ;  /* 0x0000000a0460723c */ /* 0x040fe20000041860 */
[----:B------:R-:W2:Y:S07]  /*7530*/  LDSM.16.MT88.4 R8, [R222+0x5000] ;  /* 0x00500000de08783b */ /* 0x000eae0000004200 */
[C---:B---3--:R-:W-:Y:S08]  /*7540*/  HMMA.16816.F32.BF16 R172, R4.reuse, R16, R204 ;  /* 0x0000001004ac723c */ /* 0x048ff000000418cc */
[C---:B------:R-:W-:Y:S01]  /*7550*/  HMMA.16816.F32.BF16 R88, R4.reuse, R18, R184 ;  /* 0x000000120458723c */ /* 0x040fe200000418b8 */
[----:B------:R-:W3:Y:S07]  /*7560*/  LDSM.16.MT88.4 R16, [R219+0x5000] ;  /* 0x00500000db10783b */ /* 0x000eee0000004200 */
[C---:B-1----:R-:W-:Y:S08]  /*7570*/  HMMA.16816.F32.BF16 R164, R4.reuse, R12, R180 ;  /* 0x0000000c04a4723c */ /* 0x042ff000000418b4 */
[C---:B------:R-:W-:Y:S01]  /*7580*/  HMMA.16816.F32.BF16 R92, R4.reuse, R14, R176 ;  /* 0x0000000e045c723c */ /* 0x040fe200000418b0 */
[----:B------:R-:W1:Y:S04]  /*7590*/  LDSM.16.MT88.4 R12, [R220+0x5000] ;  /* 0x00500000dc0c783b */ /* 0x000e680000004200 */
[----:B------:R-:W-:Y:S03]  /*75a0*/  LDSM.16.MT88.4 R176, [R219+0x2800] ;  /* 0x00280000dbb0783b */ /* 0x000fe60000004200 */
[C---:B--2---:R-:W-:Y:S01]  /*75b0*/  HMMA.16816.F32.BF16 R112, R4.reuse, R8, R136 ;  /* 0x000000080470723c */ /* 0x044fe20000041888 */
[----:B------:R-:W-:Y:S07]  /*75c0*/  LDSM.16.MT88.4 R136, [R220+0x5800] ;  /* 0x00580000dc88783b */ /* 0x000fee0000004200 */
[C---:B------:R-:W-:Y:S01]  /*75d0*/  HMMA.16816.F32.BF16 R116, R4.reuse, R10, R116 ;  /* 0x0000000a0474723c */ /* 0x040fe20000041874 */
[----:B------:R-:W2:Y:S07]  /*75e0*/  LDSM.16.MT88.4 R8, [R220+0x8000] ;  /* 0x00800000dc08783b */ /* 0x000eae0000004200 */
[C---:B---3--:R-:W-:Y:S08]  /*75f0*/  HMMA.16816.F32.BF16 R104, R4.reuse, R16, R200 ;  /* 0x000000100468723c */ /* 0x048ff000000418c8 */
[----:B------:R-:W-:Y:S01]  /*7600*/  HMMA.16816.F32.BF16 R200, R4, R18, R168 ;  /* 0x0000001204c8723c */ /* 0x000fe200000418a8 */
[----:B------:R-:W3:Y:S07]  /*7610*/  LDSM.16.MT88.4 R168, [R220+0x2800] ;  /* 0x00280000dca8783b */ /* 0x000eee0000004200 */
[----:B------:R-:W-:Y:S08]  /*7620*/  HMMA.16816.F32.BF16 R164, R128, R160, R164 ;  /* 0x000000a080a4723c */ /* 0x000ff000000418a4 */
[----:B------:R-:W-:Y:S01]  /*7630*/  MOV R0, R107 ;  /* 0x0000006b00007202 */ /* 0x000fe20000000f00 */
[----:B-1----:R-:W-:Y:S01]  /*7640*/  HMMA.16816.F32.BF16 R192, R4, R12, R148 ;  /* 0x0000000c04c0723c */ /* 0x002fe20000041894 */
[----:B------:R-:W-:-:S02]  /*7650*/  MOV R16, R104 ;  /* 0x0000006800107202 */ /* 0x000fc40000000f00 */
[----:B------:R-:W-:Y:S02]  /*7660*/  MOV R3, R105 ;  /* 0x0000006900037202 */ /* 0x000fe40000000f00 */
[----:B------:R-:W-:Y:S02]  /*7670*/  MOV R2, R106 ;  /* 0x0000006a00027202 */ /* 0x000fe40000000f00 */
[----:B------:R-:W-:Y:S01]  /*7680*/  MOV R151, R0 ;  /* 0x0000000000977202 */ /* 0x000fe20000000f00 */
[----:B--2---:R-:W-:Y:S01]  /*7690*/  HMMA.16816.F32.BF16 R188, R4, R8, R44 ;  /* 0x0000000804bc723c */ /* 0x004fe2000004182c */
[----:B------:R-:W2:Y:S01]  /*76a0*/  LDL R0, [R1+0x74] ;  /* 0x0000740001007983 */ /* 0x000ea20000100800 */
[----:B------:R-:W-:Y:S02]  /*76b0*/  MOV R148, R16 ;  /* 0x0000001000947202 */ /* 0x000fe40000000f00 */
[----:B------:R-:W-:Y:S01]  /*76c0*/  MOV R150, R2 ;  /* 0x0000000200967202 */ /* 0x000fe20000000f00 */
[----:B------:R-:W1:Y:S01]  /*76d0*/  LDSM.16.MT88.4 R16, [R221+0x5000] ;  /* 0x00500000dd10783b */ /* 0x000e620000004200 */
[----:B------:R-:W-:-:S02]  /*76e0*/  MOV R149, R3 ;  /* 0x0000000300957202 */ /* 0x000fc40000000f00 */
[C---:B------:R-:W-:Y:S01]  /*76f0*/  HMMA.16816.F32.BF16 R120, R4.reuse, R10, R32 ;  /* 0x0000000a0478723c */ /* 0x040fe20000041820 */
[----:B------:R-:W4:Y:S07]  /*7700*/  LDSM.16.MT88.4 R8, [R219+0xb000] ;  /* 0x00b00000db08783b */ /* 0x000f2e0000004200 */
[----:B------:R-:W-:Y:S01]  /*7710*/  HMMA.16816.F32.BF16 R184, R4, R14, R140 ;  /* 0x0000000e04b8723c */ /* 0x000fe2000004188c */
[----:B------:R-:W5:Y:S07]  /*7720*/  LDSM.16.MT88.4 R12, [R219+0x8000] ;  /* 0x00800000db0c783b */ /* 0x000f6e0000004200 */
[C---:B---3--:R-:W-:Y:S08]  /*7730*/  HMMA.16816.F32.BF16 R172, R128.reuse, R168, R172 ;  /* 0x000000a880ac723c */ /* 0x048ff000000418ac */
[C---:B------:R-:W-:Y:S01]  /*7740*/  HMMA.16816.F32.BF16 R168, R128.reuse, R170, R88 ;  /* 0x000000aa80a8723c */ /* 0x040fe20000041858 */
[----:B------:R-:W-:Y:S07]  /*7750*/  LDSM.16.MT88.4 R88, [R222+0x8800] ;  /* 0x00880000de58783b */ /* 0x000fee0000004200 */
[----:B------:R-:W-:Y:S08]  /*7760*/  HMMA.16816.F32.BF16 R180, R128, R176, R144 ;  /* 0x000000b080b4723c */ /* 0x000ff00000041890 */
[C---:B-1----:R-:W-:Y:S08]  /*7770*/  HMMA.16816.F32.BF16 R124, R4.reuse, R16, R124 ;  /* 0x00000010047c723c */ /* 0x042ff0000004187c */
[----:B------:R-:W-:Y:S01]  /*7780*/  HMMA.16816.F32.BF16 R100, R4, R18, R100 ;  /* 0x000000120464723c */ /* 0x000fe20000041864 */
[----:B------:R-:W1:Y:S01]  /*7790*/  LDSM.16.MT88.4 R16, [R222+0x8000] ;  /* 0x00800000de10783b */ /* 0x000e620000004200 */
[----:B------:R-:W-:-:S02]  /*77a0*/  MOV R2, c[0x0][0x2c4] ;  /* 0x0000b10000027a02 */ /* 0x000fc40000000f00 */
[----:B------:R-:W-:Y:S01]  /*77b0*/  MOV R3, c[0x0][0x2ac] ;  /* 0x0000ab0000037a02 */ /* 0x000fe20000000f00 */
[----:B------:R-:W-:Y:S03]  /*77c0*/  LDSM.16.MT88.4 R144, [R219+0x5800] ;  /* 0x00580000db90783b */ /* 0x000fe60000004200 */
[C---:B----4-:R-:W-:Y:S08]  /*77d0*/  HMMA.16816.F32.BF16 R208, R4.reuse, R8, R40 ;  /* 0x0000000804d0723c */ /* 0x050ff00000041828 */
[C---:B------:R-:W-:Y:S01]  /*77e0*/  HMMA.16816.F32.BF16 R40, R4.reuse, R10, R28 ;  /* 0x0000000a0428723c */ /* 0x040fe2000004181c */
[----:B------:R-:W3:Y:S07]  /*77f0*/  LDSM.16.MT88.4 R8, [R221+0xb000] ;  /* 0x00b00000dd08783b */ /* 0x000eee0000004200 */
[C---:B-----5:R-:W-:Y:S01]  /*7800*/  HMMA.16816.F32.BF16 R212, R4.reuse, R12, R80 ;  /* 0x0000000c04d4723c */ /* 0x060fe20000041850 */
[----:B------:R-:W-:Y:S07]  /*7810*/  LDSM.16.MT88.4 R80, [R220+0x8800] ;  /* 0x00880000dc50783b */ /* 0x000fee0000004200 */
[----:B------:R-:W-:Y:S01]  /*7820*/  HMMA.16816.F32.BF16 R196, R4, R14, R56 ;  /* 0x0000000e04c4723c */ /* 0x000fe20000041838 */
[----:B------:R-:W4:Y:S04]  /*7830*/  LDSM.16.MT88.4 R12, [R221+0x8000] ;  /* 0x00800000dd0c783b */ /* 0x000f280000004200 */
[----:B------:R-:W-:Y:S03]  /*7840*/  LDSM.16.MT88.4 R56, [R222+0x5800] ;  /* 0x00580000de38783b */ /* 0x000fe60000004200 */
[----:B------:R-:W-:Y:S08]  /*7850*/  HMMA.16816.F32.BF16 R176, R128, R178, R84 ;  /* 0x000000b280b0723c */ /* 0x000ff00000041854 */
[C---:B-1----:R-:W-:Y:S08]  /*7860*/  HMMA.16816.F32.BF16 R108, R4.reuse, R16, R76 ;  /* 0x00000010046c723c */ /* 0x042ff0000004184c */
[----:B------:R-:W-:Y:S01]  /*7870*/  HMMA.16816.F32.BF16 R104, R4, R18, R72 ;  /* 0x000000120468723c */ /* 0x000fe20000041848 */
[----:B------:R-:W1:Y:S01]  /*7880*/  LDSM.16.MT88.4 R16, [R220+0xb000] ;  /* 0x00b00000dc10783b */ /* 0x000e620000004200 */
[----:B------:R-:W-:Y:S01]  /*7890*/  ISETP.NE.AND P1, PT, R2, 0x1, PT ;  /* 0x000000010200780c */ /* 0x000fe20003f25270 */
[----:B------:R-:W-:-:S02]  /*78a0*/  IMAD R3, R3, c[0x0][0x1d0], RZ ;  /* 0x0000740003037a24 */ /* 0x000fc400078e02ff */
[----:B------:R-:W-:Y:S03]  /*78b0*/  LDSM.16.MT88.4 R72, [R219+0x8800] ;  /* 0x00880000db48783b */ /* 0x000fe60000004200 */
[C---:B---3--:R-:W-:Y:S01]  /*78c0*/  HMMA.16816.F32.BF16 R36, R4.reuse, R8, R36 ;  /* 0x000000080424723c */ /* 0x048fe20000041824 */
[----:B------:R-:W3:Y:S07]  /*78d0*/  LDL R8, [R1+0x2c] ;  /* 0x00002c0001087983 */ /* 0x000eee0000100800 */
[C---:B------:R-:W-:Y:S08]  /*78e0*/  HMMA.16816.F32.BF16 R20, R4.reuse, R10, R20 ;  /* 0x0000000a0414723c */ /* 0x040ff00000041814 */
[C---:B----4-:R-:W-:Y:S01]  /*78f0*/  HMMA.16816.F32.BF16 R44, R4.reuse, R12, R64 ;  /* 0x0000000c042c723c */ /* 0x050fe20000041840 */
[----:B------:R-:W-:Y:S07]  /*7900*/  LDSM.16.MT88.4 R64, [R221+0x5800] ;  /* 0x00580000dd40783b */ /* 0x000fee0000004200 */
[----:B------:R-:W-:Y:S01]  /*7910*/  HMMA.16816.F32.BF16 R32, R4, R14, R52 ;  /* 0x0000000e0420723c */ /* 0x000fe20000041834 */
[----:B------:R-:W4:Y:S07]  /*7920*/  LDSM.16.MT88.4 R12, [R222+0xb000] ;  /* 0x00b00000de0c783b */ /* 0x000f2e0000004200 */
[----:B------:R-:W-:Y:S08]  /*7930*/  HMMA.16816.F32.BF16 R160, R128, R162, R92 ;  /* 0x000000a280a0723c */ /* 0x000ff0000004185c */
[C---:B-1----:R-:W-:Y:S01]  /*7940*/  HMMA.16816.F32.BF16 R204, R4.reuse, R16, R152 ;  /* 0x0000001004cc723c */ /* 0x042fe20000041898 */
[----:B------:R-:W1:Y:S07]  /*7950*/  LDSM.16.MT88.4 R152, [R221+0x2800] ;  /* 0x00280000dd98783b */ /* 0x000e6e0000004200 */
[----:B------:R-:W-:Y:S08]  /*7960*/  HMMA.16816.F32.BF16 R28, R4, R18, R68 ;  /* 0x00000012041c723c */ /* 0x000ff00000041844 */
[----:B------:R-:W-:Y:S08]  /*7970*/  HMMA.16816.F32.BF16 R148, R128, R144, R148 ;  /* 0x000000908094723c */ /* 0x000ff00000041894 */
[C---:B----4-:R-:W-:Y:S08]  /*7980*/  HMMA.16816.F32.BF16 R16, R4.reuse, R12, R60 ;  /* 0x0000000c0410723c */ /* 0x050ff0000004183c */
[----:B------:R-:W-:Y:S01]  /*7990*/  HMMA.16816.F32.BF16 R48, R4, R14, R48 ;  /* 0x0000000e0430723c */ /* 0x000fe20000041830 */
[----:B------:R-:W4:Y:S07]  /*79a0*/  LDSM.16.MT88.4 R4, [R221+0xb800] ;  /* 0x00b80000dd04783b */ /* 0x000f2e0000004200 */
[C---:B-1----:R-:W-:Y:S08]  /*79b0*/  HMMA.16816.F32.BF16 R156, R128.reuse, R152, R156 ;  /* 0x00000098809c723c */ /* 0x042ff0000004189c */
[C---:B------:R-:W-:Y:S08]  /*79c0*/  HMMA.16816.F32.BF16 R76, R128.reuse, R80, R188 ;  /* 0x00000050804c723c */ /* 0x040ff000000418bc */
[C---:B------:R-:W-:Y:S08]  /*79d0*/  HMMA.16816.F32.BF16 R84, R128.reuse, R88, R108 ;  /* 0x000000588054723c */ /* 0x040ff0000004186c */
[C---:B------:R-:W-:Y:S01]  /*79e0*/  HMMA.16816.F32.BF16 R152, R128.reuse, R154, R96 ;  /* 0x0000009a8098723c */ /* 0x040fe20000041860 */
[----:B------:R-:W1:Y:S07]  /*79f0*/  LDSM.16.MT88.4 R96, [R221+0x8800] ;  /* 0x00880000dd60783b */ /* 0x000e6e0000004200 */
[C---:B------:R-:W-:Y:S01]  /*7a00*/  HMMA.16816.F32.BF16 R52, R128.reuse, R56, R112 ;  /* 0x000000388034723c */ /* 0x040fe20000041870 */
[----:B------:R-:W-:Y:S07]  /*7a10*/  LDSM.16.MT88.4 R112, [R220+0xb800] ;  /* 0x00b80000dc70783b */ /* 0x000fee0000004200 */
[C---:B------:R-:W-:Y:S01]  /*7a20*/  HMMA.16816.F32.BF16 R80, R128.reuse, R82, R120 ;  /* 0x000000528050723c */ /* 0x040fe20000041878 */
[----:B------:R-:W-:Y:S07]  /*7a30*/  LDSM.16.MT88.4 R120, [R222+0xb800] ;  /* 0x00b80000de78783b */ /* 0x000fee0000004200 */
[C---:B------:R-:W-:Y:S01]  /*7a40*/  HMMA.16816.F32.BF16 R88, R128.reuse, R90, R104 ;  /* 0x0000005a8058723c */ /* 0x040fe20000041868 */
[----:B------:R-:W5:Y:S07]  /*7a50*/  LDSM.16.MT88.4 R104, [R219+0xb800] ;  /* 0x00b80000db68783b */ /* 0x000f6e0000004200 */
[C---:B------:R-:W-:Y:S08]  /*7a60*/  HMMA.16816.F32.BF16 R60, R128.reuse, R64, R124 ;  /* 0x00000040803c723c */ /* 0x040ff0000004187c */
[----:B----4-:R-:W-:Y:S01]  /*7a70*/  HMMA.16816.F32.BF16 R124, R128, R4, R36 ;  /* 0x00000004807c723c */ /* 0x010fe20000041824 */
[----:B--2---:R-:W-:-:S05]  /*7a80*/  @P1 IMAD.HI.U32 R2, R0, c[0x0][0x2c8], RZ ;  /* 0x0000b20000021a27 */ /* 0x004fca00078e00ff */
[----:B------:R-:W-:-:S04]  /*7a90*/  @P1 SHF.R.U32.HI R0, RZ, c[0x0][0x2cc], R2 ;  /* 0x0000b300ff001a19 */ /* 0x000fc80000011602 */
[----:B------:R-:W-:-:S05]  /*7aa0*/  IADD3 R0, R0, -c[0x0][0x168], R3 ;  /* 0x80005a0000007a10 */ /* 0x000fca0007ffe003 */
[----:B------:R-:W-:-:S05]  /*7ab0*/  IMAD.HI R0, R0, 0x2aaaaaab, RZ ;  /* 0x2aaaaaab00007827 */ /* 0x000fca00078e02ff */
[----:B------:R-:W-:-:S04]  /*7ac0*/  SHF.R.U32.HI R2, RZ, 0x1f, R0 ;  /* 0x0000001fff027819 */ /* 0x000fc80000011600 */
[----:B------:R-:W-:Y:S02]  /*7ad0*/  LEA.HI.SX32 R0, R0, R2, 0x1c ;  /* 0x0000000200007211 */ /* 0x000fe400078fe2ff */
[----:B------:R-:W-:-:S05]  /*7ae0*/  IADD3 R3, R252, -0x2, RZ ;  /* 0xfffffffefc037810 */ /* 0x000fca0007ffe0ff */
[----:B------:R2:W-:Y:S01]  /*7af0*/  STL [R1+0x8], R3 ;  /* 0x0000080301007387 */ /* 0x0005e20000100800 */
[C---:B------:R-:W-:Y:S08]  /*7b00*/  HMMA.16816.F32.BF16 R56, R128.reuse, R58, R116 ;  /* 0x0000003a8038723c */ /* 0x040ff00000041874 */
[C---:B------:R-:W-:Y:S08]  /*7b10*/  HMMA.16816.F32.BF16 R64, R128.reuse, R66, R100 ;  /* 0x000000428040723c */ /* 0x040ff00000041864 */
[C---:B------:R-:W-:Y:S08]  /*7b20*/  HMMA.16816.F32.BF16 R140, R128.reuse, R136, R192 ;  /* 0x00000088808c723c */ /* 0x040ff000000418c0 */
[C---:B------:R-:W-:Y:S08]  /*7b30*/  HMMA.16816.F32.BF16 R68, R128.reuse, R72, R212 ;  /* 0x000000488044723c */ /* 0x040ff000000418d4 */
[C---:B-1----:R-:W-:Y:S08]  /*7b40*/  HMMA.16816.F32.BF16 R92, R128.reuse, R96, R44 ;  /* 0x00000060805c723c */ /* 0x042ff0000004182c */
[C---:B-----5:R-:W-:Y:S08]  /*7b50*/  HMMA.16816.F32.BF16 R100, R128.reuse, R104, R208 ;  /* 0x000000688064723c */ /* 0x060ff000000418d0 */
[C---:B------:R-:W-:Y:S08]  /*7b60*/  HMMA.16816.F32.BF16 R108, R128.reuse, R112, R204 ;  /* 0x00000070806c723c */ /* 0x040ff000000418cc */
[C---:B------:R-:W-:Y:S08]  /*7b70*/  HMMA.16816.F32.BF16 R116, R128.reuse, R120, R16 ;  /* 0x000000788074723c */ /* 0x040ff00000041810 */
[----:B------:R-:W-:Y:S01]  /*7b80*/  HMMA.16816.F32.BF16 R144, R128, R146, R200 ;  /* 0x000000928090723c */ /* 0x000fe200000418c8 */
[----:B---3--:R-:W-:-:S05]  /*7b90*/  IMNMX R4, R8, R0, !PT ;  /* 0x0000000008047217 */ /* 0x008fca0007800200 */
[----:B------:R2:W-:Y:S01]  /*7ba0*/  STL [R1+0x30], R4 ;  /* 0x0000300401007387 */ /* 0x0005e20000100800 */
[----:B------:R-:W-:Y:S01]  /*7bb0*/  ISETP.GE.AND P0, PT, R3, R4, PT ;  /* 0x000000040300720c */ /* 0x000fe20003f06270 */
[C---:B------:R-:W-:Y:S08]  /*7bc0*/  HMMA.16816.F32.BF16 R136, R128.reuse, R138, R184 ;  /* 0x0000008a8088723c */ /* 0x040ff000000418b8 */
[C---:B------:R-:W-:Y:S08]  /*7bd0*/  HMMA.16816.F32.BF16 R72, R128.reuse, R74, R196 ;  /* 0x0000004a8048723c */ /* 0x040ff000000418c4 */
[C---:B------:R-:W-:Y:S08]  /*7be0*/  HMMA.16816.F32.BF16 R96, R128.reuse, R98, R32 ;  /* 0x000000628060723c */ /* 0x040ff00000041820 */
[C---:B------:R-:W-:Y:S08]  /*7bf0*/  HMMA.16816.F32.BF16 R104, R128.reuse, R106, R40 ;  /* 0x0000006a8068723c */ /* 0x040ff00000041828 */
[C---:B------:R-:W-:Y:S08]  /*7c00*/  HMMA.16816.F32.BF16 R112, R128.reuse, R114, R28 ;  /* 0x000000728070723c */ /* 0x040ff0000004181c */
[C---:B------:R-:W-:Y:S08]  /*7c10*/  HMMA.16816.F32.BF16 R120, R128.reuse, R122, R48 ;  /* 0x0000007a8078723c */ /* 0x040ff00000041830 */
[----:B------:R-:W-:Y:S01]  /*7c20*/  HMMA.16816.F32.BF16 R128, R128, R6, R20 ;  /* 0x000000068080723c */ /* 0x000fe20000041814 */
[----:B------:R-:W-:Y:S01]  /*7c30*/  @!UPT UIADD3 URZ, URZ, URZ, URZ ;  /* 0x0000003f3f3ff290 */ /* 0x000fe2000fffe03f */
[----:B------:R-:W-:Y:S11]  /*7c40*/  @!P0 BRA `(.L_x_5955) ;  /* 0x0000553000008947 */ /* 0x000ff60003800000 */
[----:B--2---:R-:W-:Y:S02]  /*7c50*/  MOV R135, R24 ;  /* 0x0000001800877202 */ /* 0x004fe40000000f00 */
[----:B------:R-:W-:-:S02]  /*7c60*/  MOV R134, R133 ;  /* 0x0000008500867202 */ /* 0x000fc40000000f00 */
[----:B------:R-:W-:-:S07]  /*7c70*/  MOV R252, R3 ;  /* 0x0000000300fc7202 */ /* 0x000fce0000000f00 */
.L_x_5966:
[----:B------:R-:W2:Y:S01]  /*7c80*/  LDL R0, [R1+0x2c] ;  /* 0x00002c0001007983 */ /* 0x000ea20000100800 */
[----:B------:R-:W-:Y:S04]  /*7c90*/  DEPBAR.LE SB0, 0x0 ;  /* 0x000080000000791a */ /* 0x000fe80000000000 */
[----:B------:R-:W-:Y:S01]  /*7ca0*/  WARPSYNC 0xffffffff ;  /* 0xffffffff00007948 */ /* 0x000fe20003800000 */
[----:B------:R-:W-:Y:S06]  /*7cb0*/  BAR.SYNC.DEFER_BLOCKING 0x0 ;  /* 0x0000000000007b1d */ /* 0x000fec0000010000 */
[----:B------:R1:W3:Y:S01]  /*7cc0*/  LDSM.16.M88.4 R48, [R223] ;  /* 0x00000000df30783b */ /* 0x0002e20000000200 */
[----:B------:R-:W-:Y:S03]  /*7cd0*/  BSSY B0, `(.L_x_5956) ;  /* 0x000007a000007945 */ /* 0x000fe60003800000 */
[----:B------:R1:W4:Y:S04]  /*7ce0*/  LDSM.16.M88.4 R8, [R216] ;  /* 0x00000000d808783b */ /* 0x0003280000000200 */
        /* <DEDUP_REMOVED lines=26> */
[----:B------:R-:W5:Y:S01]  /*7e90*/  LDL R15, [R1] ;  /* 0x00000000010f7983 */ /* 0x000f620000100800 */
        /* <DEDUP_REMOVED lines=23> */
.L_x_5999:
[----:B------:R-:W-:-:S05]  /*8010*/  BRA.DIV ~URZ, `(.L_x_5959) ;  /* 0x0000da027f007947 */ /* 0x000fca000b800000 */
[----:B------:R-:W3:Y:S04]  /*8020*/  LDL R20, [R1] ;  /* 0x0000000001147983 */ /* 0x000ee80000100800 */
        /* <DEDUP_REMOVED lines=40> */
.L_x_6000:
        /* <DEDUP_REMOVED lines=28> */
.L_x_5957:
[----:B-1-34-:R-:W-:Y:S05]  /*8470*/  BSYNC B0 ;  /* 0x0000000000007941 */ /* 0x01afea0003800000 */
.L_x_5956:
[----:B------:R-:W0:Y:S01]  /*8480*/  LDGDEPBAR ;  /* 0x00000000000079af */ /* 0x000e220000000000 */
[----:B------:R-:W-:Y:S01]  /*8490*/  WARPSYNC 0xffffffff ;  /* 0xffffffff00007948 */ /* 0x000fe20003800000 */
[C---:B--2---:R-:W-:Y:S01]  /*84a0*/  HMMA.16816.F32.BF16 R4, R48.reuse, R8, RZ ;  /* 0x000000083004723c */ /* 0x044fe200000418ff */
[----:B------:R-:W-:Y:S03]  /*84b0*/  BSSY B0, `(.L_x_5960) ;  /* 0x00001ac000007945 */ /* 0x000fe60003800000 */
[----:B------:R-:W2:Y:S04]  /*84c0*/  LDL R0, [R1+0x2c] ;  /* 0x00002c0001007983 */ /* 0x000ea80000100800 */
        /* <DEDUP_REMOVED lines=42> */
[C---:B------:R-:W-:Y:S08]  /*8770*/  HMMA.16816.F32.BF16 R36, R184.reuse, R188, R36 ;  /* 0x000000bcb824723c */ /* 0x040ff00000041824 */
[C---:B------:R-:W-:Y:S01]  /*8780*/  HMMA.16816.F32.BF16 R40, R184.reuse, R190, R40 ;  /* 0x000000beb828723c */ /* 0x040fe20000041828 */
[----:B------:R-:W1:Y:S07]  /*8790*/  LDSM.16.M88.4 R188, [R225] ;  /* 0x00000000e1bc783b */ /* 0x000e6e0000000200 */
[C---:B------:R-:W-:Y:S08]  /*87a0*/  HMMA.16816.F32.BF16 R44, R184.reuse, R208, R44 ;  /* 0x000000d0b82c723c */ /* 0x040ff0000004182c */
[----:B------:R-:W-:Y:S01]  /*87b0*/  HMMA.16816.F32.BF16 R48, R184, R210, R48 ;  /* 0x000000d2b830723c */ /* 0x000fe20000041830 */
[----:B------:R-:W3:Y:S06]  /*87c0*/  LDSM.16.M88.4 R184, [R217+-0x7000] ;  /* 0xff900000d9b8783b */ /* 0x000eec0000000200 */
[----:B------:R-:W4:Y:S01]  /*87d0*/  LDSM.16.M88.4 R208, [R217+-0x6800] ;  /* 0xff980000d9d0783b */ /* 0x000f220000000200 */
[----:B--2---:R-:W-:Y:S01]  /*87e0*/  ISETP.GT.AND P0, PT, R252, R0, PT ;  /* 0x00000000fc00720c */ /* 0x004fe20003f04270 */
        /* <DEDUP_REMOVED lines=244> */
[----:B------:R-:W1:Y:S01]  /*9730*/  S2R R132, SR_TID.X ;  /* 0x0000000000847919 */ /* 0x000e620000002100 */
[----:B------:R-:W-:Y:S02]  /*9740*/  IMAD.MOV.U32 R189, RZ, RZ, RZ ;  /* 0x000000ffffbd7224 */ /* 0x000fe400078e00ff */
[----:B------:R-:W-:Y:S01]  /*9750*/  IMAD.MOV.U32 R133, RZ, RZ, c[0x0][0x2b8] ;  /* 0x0000ae00ff857624 */ /* 0x000fe200078e00ff */
[----:B------:R-:W2:Y:S04]  /*9760*/  LDL R2, [R1+0x34] ;  /* 0x0000340001027983 */ /* 0x000ea80000100800 */
[----:B------:R-:W3:Y:S01]  /*9770*/  LDL.64 R192, [R1+0x48] ;  /* 0x0000480001c07983 */ /* 0x000ee20000100a00 */
[----:B------:R-:W-:Y:S03]  /*9780*/  ISETP.NE.AND P1, PT, R133, 0x1, PT ;  /* 0x000000018500780c */ /* 0x000fe60003f25270 */
[----:B------:R-:W4:Y:S04]  /*9790*/  LDL.64 R190, [R1+0x40] ;  /* 0x0000400001be7983 */ /* 0x000f280000100a00 */
[----:B------:R-:W5:Y:S04]  /*97a0*/  LDL R184, [R1+0x38] ;  /* 0x0000380001b87983 */ /* 0x000f680000100800 */
[----:B------:R-:W3:Y:S04]  /*97b0*/  LDL R188, [R1+0xf8] ;  /* 0x0000f80001bc7983 */ /* 0x000ee80000100800 */
        /* <DEDUP_REMOVED lines=13> */
[----:B------:R-:W5:Y:S04]  /*9890*/  LDL R212, [R1+0x20] ;  /* 0x0000200001d47983 */ /* 0x000f680000100800 */
[----:B------:R-:W5:Y:S04]  /*98a0*/  LDL R185, [R1+0x104] ;  /* 0x0001040001b97983 */ /* 0x000f680000100800 */
[----:B------:R-:W5:Y:S01]  /*98b0*/  LDL R213, [R1] ;  /* 0x0000000001d57983 */ /* 0x000f620000100800 */
[----:B--2---:R-:W-:Y:S05]  /*98c0*/  IMAD R2, R252, 0x60, R2 ;  /* 0x00000060fc027824 */ /* 0x004fea00078e0202 */
[----:B------:R-:W-:Y:S05]  /*98d0*/  IADD3 R2, R2, -0x60, R0 ;  /* 0xffffffa002027810 */ /* 0x000fea0007ffe000 */
[----:B------:R-:W-:Y:S04]  /*98e0*/  @P1 IMAD.HI.U32 R3, R2, c[0x0][0x2bc], RZ ;  /* 0x0000af0002031a27 */ /* 0x000fe800078e00ff */
[----:B------:R-:W-:Y:S01]  /*98f0*/  IMAD.MOV.U32 R0, RZ, RZ, R2 ;  /* 0x000000ffff007224 */ /* 0x000fe200078e0002 */
[----:B------:R-:W-:Y:S04]  /*9900*/  @P1 SHF.R.U32.HI R0, RZ, c[0x0][0x2c0], R3 ;  /* 0x0000b000ff001a19 */ /* 0x000fe80000011603 */
[----:B---3--:R-:W-:Y:S01]  /*9910*/  @!P6 IADD3 R3, P0, R0, R192, RZ ;  /* 0x000000c00003e210 */ /* 0x008fe20007f1e0ff */
[C---:B----4-:R-:W-:Y:S01]  /*9920*/  IMAD.SHL.U32 R198, R214.reuse, 0x2, RZ ;  /* 0x00000002d6c67824 */ /* 0x050fe200078e00ff */
[----:B------:R-:W-:Y:S01]  /*9930*/  SHF.L.U64.HI R188, R214, 0x1, R188 ;  /* 0x00000001d6bc7819 */ /* 0x000fe200000102bc */
[C---:B-----5:R-:W-:Y:S01]  /*9940*/  IMAD.SHL.U32 R197, R215.reuse, 0x2, RZ ;  /* 0x00000002d7c57824 */ /* 0x060fe200078e00ff */
[----:B------:R-:W-:Y:S02]  /*9950*/  SHF.L.U64.HI R187, R215, 0x1, R187 ;  /* 0x00000001d7bb7819 */ /* 0x000fe400000102bb */
[----:B------:R-:W-:Y:S01]  /*9960*/  @!P6 LEA.HI.X.SX32 R133, R0, R132, 0x1, P0 ;  /* 0x000000840085e211 */ /* 0x000fe200000f0eff */
[----:B------:R-:W-:Y:S01]  /*9970*/  IMAD.MOV R0, RZ, RZ, -R0 ;  /* 0x000000ffff007224 */ /* 0x000fe200078e0a00 */
[C---:B------:R-:W-:Y:S01]  /*9980*/  @!P6 LEA R132, P0, R3.reuse, c[0x0][0x2a0], 0x2 ;  /* 0x0000a8000384ea11 */ /* 0x040fe200078010ff */
[C---:B------:R-:W-:Y:S01]  /*9990*/  IMAD.SHL.U32 R196, R212.reuse, 0x2, RZ ;  /* 0x00000002d4c47824 */ /* 0x040fe200078e00ff */
[----:B------:R-:W-:Y:S01]  /*99a0*/  SHF.L.U64.HI R186, R212, 0x1, R186 ;  /* 0x00000001d4ba7819 */ /* 0x000fe200000102ba */
[----:B------:R-:W-:Y:S01]  /*99b0*/  IMAD R192, R0, c[0x0][0x2b8], R2 ;  /* 0x0000ae0000c07a24 */ /* 0x000fe200078e0202 */
[----:B------:R-:W-:Y:S03]  /*99c0*/  @!P6 LEA.HI.X R133, R3, c[0x0][0x2a4], R133, 0x2, P0 ;  /* 0x0000a9000385ea11 */ /* 0x000fe600000f1485 */
[----:B------:R-:W-:Y:S01]  /*99d0*/  IMAD.WIDE.U32 R2, R192, c[0x0][0x1e0], RZ ;  /* 0x00007800c0027a25 */ /* 0x000fe200078e00ff */
[----:B------:R-:W-:Y:S01]  /*99e0*/  SHF.R.S32.HI R0, RZ, 0x1f, R192 ;  /* 0x0000001fff007819 */ /* 0x000fe200000114c0 */
[----:B------:R-:W2:Y:S01]  /*99f0*/  @!P6 LDG.E R189, [R132.64] ;  /* 0x0000000684bde981 */ /* 0x000ea2000c1e1900 */
[C---:B------:R-:W-:Y:S01]  /*9a00*/  SHF.L.U64.HI R185, R213.reuse, 0x1, R185 ;  /* 0x00000001d5b97819 */ /* 0x040fe200000102b9 */
[----:B------:R-:W-:Y:S02]  /*9a10*/  IMAD.SHL.U32 R195, R213, 0x2, RZ ;  /* 0x00000002d5c37824 */ /* 0x000fe400078e00ff */
[----:B------:R-:W-:Y:S01]  /*9a20*/  IMAD R0, R0, c[0x0][0x1e0], RZ ;  /* 0x0000780000007a24 */ /* 0x000fe200078e02ff */
[----:B------:R1:W-:Y:S03]  /*9a30*/  STL [R1+0xc], R192 ;  /* 0x00000cc001007387 */ /* 0x0003e60000100800 */
[----:B------:R-:W-:Y:S04]  /*9a40*/  IMAD R0, R192, c[0x0][0x1e4], R0 ;  /* 0x00007900c0007a24 */ /* 0x000fe800078e0200 */
[----:B------:R-:W-:Y:S01]  /*9a50*/  IMAD.IADD R3, R3, 0x1, R0 ;  /* 0x0000000103037824 */ /* 0x000fe200078e0200 */
[----:B--2---:R-:W-:Y:S01]  /*9a60*/  SHF.R.S32.HI R0, RZ, 0x1f, R189 ;  /* 0x0000001fff007819 */ /* 0x004fe200000114bd */
[----:B------:R1:W-:Y:S02]  /*9a70*/  STL [R1+0x4], R189 ;  /* 0x000004bd01007387 */ /* 0x0003e40000100800 */
        /* <DEDUP_REMOVED lines=9> */
.L_x_6001:
[----:B------:R-:W-:-:S05]  /*9b10*/  BRA.DIV ~URZ, `(.L_x_5963) ;  /* 0x0000c4d27f007947 */ /* 0x000fca000b800000 */
[----:B------:R-:W4:Y:S04]  /*9b20*/  LDL R190, [R1] ;  /* 0x0000000001be7983 */ /* 0x000f280000100800 */
        /* <DEDUP_REMOVED lines=40> */
.L_x_6002:
        /* <DEDUP_REMOVED lines=28> */
.L_x_5961:
[----:B------:R-:W-:Y:S05]  /*9f70*/  BSYNC B0 ;  /* 0x0000000000007941 */ /* 0x000fea0003800000 */
.L_x_5960:
[----:B--2---:R-:W2:Y:S01]  /*9f80*/  LDL R3, [R1+0x28] ;  /* 0x0000280001037983 */ /* 0x004ea20000100800 */
[----:B------:R-:W-:Y:S02]  /*9f90*/  IMAD.MOV.U32 R0, RZ, RZ, c[0x0][0x2c4] ;  /* 0x0000b100ff007624 */ /* 0x000fe400078e00ff */
[----:B------:R-:W-:Y:S01]  /*9fa0*/  IMAD R133, R252, -0x60, RZ ;  /* 0xffffffa0fc857824 */ /* 0x000fe200078e02ff */
[----:B------:R-:W3:Y:S02]  /*9fb0*/  LDL R2, [R1+0x60] ;  /* 0x0000600001027983 */ /* 0x000ee40000100800 */
[----:B------:R-:W-:Y:S02]  /*9fc0*/  ISETP.NE.AND P0, PT, R0, 0x1, PT ;  /* 0x000000010000780c */ /* 0x000fe40003f05270 */
[----:B------:R-:W0:Y:S01]  /*9fd0*/  LDGDEPBAR ;  /* 0x00000000000079af */ /* 0x000e220000000000 */
[----:B--2---:R-:W-:Y:S10]  /*9fe0*/  MOV R132, R3 ;  /* 0x0000000300847202 */ /* 0x004ff40000000f00 */
[----:B------:R-:W-:Y:S01]  /*9ff0*/  @P0 IMAD.HI.U32 R0, R3, c[0x0][0x2c8], RZ ;  /* 0x0000b20003000a27 */ /* 0x000fe200078e00ff */
[----:B---3--:R-:W-:Y:S04]  /*a000*/  IADD3 R133, -R2, 0x1, R133 ;  /* 0x0000000102857810 */ /* 0x008fe80007ffe185 */
[----:B------:R-:W-:Y:S01]  /*a010*/  @P0 SHF.R.U32.HI R132, RZ, c[0x0][0x2cc], R0 ;  /* 0x0000b300ff840a19 */ /* 0x000fe20000011600 */
[----:B------:R-:W-:Y:S04]  /*a020*/  IMAD.MOV.U32 R0, RZ, RZ, c[0x0][0x2ac] ;  /* 0x0000ab00ff007624 */ /* 0x000fe800078e00ff */
[----:B------:R-:W-:Y:S05]  /*a030*/  IMAD R133, R0, c[0x0][0x1d0], R133 ;  /* 0x0000740000857a24 */ /* 0x000fea00078e0285 */
[----:B------:R-:W-:Y:S01]  /*a040*/  IADD3 R133, R133, -c[0x0][0x168], RZ ;  /* 0x80005a0085857a10 */ /* 0x000fe20007ffe0ff */
[----:B------:R-:W-:-:S05]  /*a050*/  BRA.DIV ~URZ, `(.L_x_5964) ;  /* 0x0000c4f27f007947 */ /* 0x000fca000b800000 */
[----:B------:R1:W2:Y:S02]  /*a060*/  SHFL.IDX PT, R0, R132, RZ, 0x1c1f ;  /* 0x001c1fff84007589 */ /* 0x0002a400000e0000 */
.L_x_6003:
[----:B--2---:R-:W-:Y:S05]  /*a070*/  IMAD.IADD R0, R133, 0x1, R0 ;  /* 0x0000000185007824 */ /* 0x004fea00078e0200 */
        /* <DEDUP_REMOVED lines=9> */
[----:B------:R-:W-:Y:S02]  /*a110*/  FSEL R9, R9, -INF , P4 ;  /* 0xff80000009097808 */ /* 0x000fe40002000000 */
[----:B------:R-:W-:Y:S02]  /*a120*/  ISETP.GT.AND P4, PT, R0, 0x19, PT ;  /* 0x000000190000780c */ /* 0x000fe40003f84270 */
        /* <DEDUP_REMOVED lines=143> */
.L_x_6004:
        /* <DEDUP_REMOVED lines=36> */
[----:B------:R-:W-:Y:S04]  /*ac60*/  FFMA.FTZ R9, R9, c[0x0][0x2d0], -R2 ;  /* 0x0000b40009097a23 */ /* 0x000fe80000010802 */
[----:B------:R-:W-:Y:S10]  /*ac70*/  MUFU.EX2 R8, R8 ;  /* 0x0000000800087308 */ /* 0x000ff40000000800 */
[----:B------:R-:W2:Y:S01]  /*ac80*/  MUFU.EX2 R9, R9 ;  /* 0x0000000900097308 */ /* 0x000ea20000000800 */
[C---:B---3--:R-:W-:Y:S01]  /*ac90*/  FFMA.FTZ R2, R0.reuse, R185, R4 ;  /* 0x000000b900027223 */ /* 0x048fe20000010004 */
[----:B--2---:R-:W-:Y:S01]  /*aca0*/  F2FP.BF16.PACK_AB R186, R9, R8 ;  /* 0x0000000809ba723e */ /* 0x004fe200000010ff */
[----:B------:R-:W-:Y:S02]  /*acb0*/  FMUL.FTZ R20, R0, R164 ;  /* 0x000000a400147220 */ /* 0x000fe40000410000 */
[----:B------:R-:W2:Y:S01]  /*acc0*/  LDL.LU R164, [R1+0x24] ;  /* 0x0000240001a47983 */ /* 0x000ea20000300800 */
[----:B------:R-:W-:Y:S01]  /*acd0*/  FADD.FTZ R5, R184, R2 ;  /* 0x00000002b8057221 */ /* 0x000fe20000010000 */
[C---:B------:R-:W-:Y:S01]  /*ace0*/  FSEL R2, R3.reuse, RZ, P0 ;  /* 0x000000ff03027208 */ /* 0x040fe20000000000 */
[----:B------:R-:W-:Y:S01]  /*acf0*/  FMUL.FTZ R13, R0, R173 ;  /* 0x000000ad000d7220 */ /* 0x000fe20000410000 */
[----:B------:R-:W-:Y:S01]  /*ad00*/  F2FP.BF16.PACK_AB R184, R184, R4 ;  /* 0x00000004b8b8723e */ /* 0x000fe200000010ff */
[----:B------:R-:W-:Y:S01]  /*ad10*/  FMUL.FTZ R4, R3, c[0x0][0x2d0] ;  /* 0x0000b40003047a20 */ /* 0x000fe20000410000 */
[----:B------:R-:W-:Y:S01]  /*ad20*/  MOV R173, R49 ;  /* 0x0000003100ad7202 */ /* 0x000fe20000000f00 */
[----:B------:R-:W-:Y:S01]  /*ad30*/  FADD.FTZ R2, -R2, R135 ;  /* 0x0000008702027221 */ /* 0x000fe20000010100 */
[----:B------:R-:W-:Y:S01]  /*ad40*/  MOV R135, R37 ;  /* 0x0000002500877202 */ /* 0x000fe20000000f00 */
[----:B------:R-:W-:Y:S01]  /*ad50*/  FMUL.FTZ R49, R0, R137 ;  /* 0x0000008900317220 */ /* 0x000fe20000410000 */
[----:B------:R-:W-:Y:S01]  /*ad60*/  FSEL R4, R4, RZ, P0 ;  /* 0x000000ff04047208 */ /* 0x000fe20000000000 */
[----:B------:R-:W-:Y:S02]  /*ad70*/  FMUL.FTZ R2, R2, c[0x0][0x2d0] ;  /* 0x0000b40002027a20 */ /* 0x000fe40000410000 */
[C---:B------:R-:W-:Y:S01]  /*ad80*/  FMUL.FTZ R16, R0.reuse, R168 ;  /* 0x000000a800107220 */ /* 0x040fe20000410000 */
[----:B------:R-:W-:Y:S01]  /*ad90*/  MOV R168, R48 ;  /* 0x0000003000a87202 */ /* 0x000fe20000000f00 */
[----:B------:R-:W-:Y:S02]  /*ada0*/  FMUL.FTZ R48, R0, R136 ;  /* 0x0000008800307220 */ /* 0x000fe40000410000 */
[----:B------:R-:W3:Y:S01]  /*adb0*/  MUFU.EX2 R2, R2 ;  /* 0x0000000200027308 */ /* 0x000ee20000000800 */
[--C-:B------:R-:W-:Y:S02]  /*adc0*/  FFMA.FTZ R33, R50, c[0x0][0x2d0], -R4.reuse ;  /* 0x0000b40032217a23 */ /* 0x100fe40000010804 */
[--C-:B------:R-:W-:Y:S02]  /*add0*/  FFMA.FTZ R36, R51, c[0x0][0x2d0], -R4.reuse ;  /* 0x0000b40033247a23 */ /* 0x100fe40000010804 */
[--C-:B------:R-:W-:Y:S02]  /*ade0*/  FFMA.FTZ R29, R46, c[0x0][0x2d0], -R4.reuse ;  /* 0x0000b4002e1d7a23 */ /* 0x100fe40000010804 */
[--C-:B-1----:R-:W-:Y:S02]  /*adf0*/  FFMA.FTZ R132, R10, c[0x0][0x2d0], -R4.reuse ;  /* 0x0000b4000a847a23 */ /* 0x102fe40000010804 */
        /* <DEDUP_REMOVED lines=8> */
[C---:B---3--:R-:W-:Y:S01]  /*ae80*/  FMUL.FTZ R50, R2.reuse, R138 ;  /* 0x0000008a02327220 */ /* 0x048fe20000410000 */
[----:B------:R-:W-:Y:S01]  /*ae90*/  MUFU.EX2 R199, R199 ;  /* 0x000000c700c77308 */ /* 0x000fe20000000800 */
        /* <DEDUP_REMOVED lines=11> */
[----:B------:R-:W-:Y:S01]  /*af50*/  FMUL.FTZ R21, R0, R165 ;  /* 0x000000a500157220 */ /* 0x000fe20000410000 */
[----:B------:R-:W-:Y:S01]  /*af60*/  MOV R165, R40 ;  /* 0x0000002800a57202 */ /* 0x000fe20000000f00 */
[--C-:B------:R-:W-:Y:S01]  /*af70*/  FFMA.FTZ R6, R6, c[0x0][0x2d0], -R4.reuse ;  /* 0x0000b40006067a23 */ /* 0x100fe20000010804 */
[----:B------:R-:W-:Y:S01]  /*af80*/  MUFU.EX2 R206, R206 ;  /* 0x000000ce00ce7308 */ /* 0x000fe20000000800 */
[--C-:B------:R-:W-:Y:S02]  /*af90*/  FFMA.FTZ R7, R7, c[0x0][0x2d0], -R4.reuse ;  /* 0x0000b40007077a23 */ /* 0x100fe40000010804 */
[--C-:B------:R-:W-:Y:S02]  /*afa0*/  FFMA.FTZ R198, R22, c[0x0][0x2d0], -R4.reuse ;  /* 0x0000b40016c67a23 */ /* 0x100fe40000010804 */
[----:B------:R-:W-:Y:S02]  /*afb0*/  FFMA.FTZ R197, R23, c[0x0][0x2d0], -R4 ;  /* 0x0000b40017c57a23 */ /* 0x000fe40000010804 */
[----:B------:R-:W-:Y:S02]  /*afc0*/  FADD.FTZ R4, R8, R5 ;  /* 0x0000000508047221 */ /* 0x000fe40000010000 */
[C---:B------:R-:W-:Y:S01]  /*afd0*/  FMUL.FTZ R12, R0.reuse, R172 ;  /* 0x000000ac000c7220 */ /* 0x040fe20000410000 */
[----:B------:R3:W-:Y:S01]  /*afe0*/  MUFU.EX2 R185, R6 ;  /* 0x0000000600b97308 */ /* 0x0007e20000000800 */
[----:B------:R-:W-:Y:S02]  /*aff0*/  FADD.FTZ R188, R9, R4 ;  /* 0x0000000409bc7221 */ /* 0x000fe40000010000 */
[C---:B------:R-:W-:Y:S01]  /*b000*/  FMUL.FTZ R9, R0.reuse, R177 ;  /* 0x000000b100097220 */ /* 0x040fe20000410000 */
[----:B------:R-:W-:Y:S01]  /*b010*/  MOV R177, R29 ;  /* 0x0000001d00b17202 */ /* 0x000fe20000000f00 */
[----:B------:R-:W-:Y:S01]  /*b020*/  FMUL.FTZ R29, R0, R157 ;  /* 0x0000009d001d7220 */ /* 0x000fe20000410000 */
[----:B------:R-:W-:Y:S01]  /*b030*/  MOV R157, R165 ;  /* 0x000000a5009d7202 */ /* 0x000fe20000000f00 */
[----:B------:R-:W-:Y:S02]  /*b040*/  FMUL.FTZ R22, R2, R166 ;  /* 0x000000a602167220 */ /* 0x000fe40000410000 */
[C---:B------:R-:W-:Y:S01]  /*b050*/  FMUL.FTZ R4, R0.reuse, R180 ;  /* 0x000000b400047220 */ /* 0x040fe20000410000 */
[----:B------:R4:W-:Y:S01]  /*b060*/  MUFU.EX2 R172, R7 ;  /* 0x0000000700ac7308 */ /* 0x0009e20000000800 */
[----:B------:R-:W-:Y:S01]  /*b070*/  FMUL.FTZ R5, R0, R181 ;  /* 0x000000b500057220 */ /* 0x000fe20000410000 */
[----:B------:R-:W-:Y:S01]  /*b080*/  MOV R181, R33 ;  /* 0x0000002100b57202 */ /* 0x000fe20000000f00 */
[C---:B------:R-:W-:Y:S01]  /*b090*/  FMUL.FTZ R10, R2.reuse, R178 ;  /* 0x000000b2020a7220 */ /* 0x040fe20000410000 */
[----:B------:R-:W-:Y:S01]  /*b0a0*/  MOV R180, R36 ;  /* 0x0000002400b47202 */ /* 0x000fe20000000f00 */
[----:B------:R-:W-:Y:S02]  /*b0b0*/  FMUL.FTZ R11, R2, R179 ;  /* 0x000000b3020b7220 */ /* 0x000fe40000410000 */
[----:B------:R-:W-:Y:S01]  /*b0c0*/  FMUL.FTZ R8, R0, R176 ;  /* 0x000000b000087220 */ /* 0x000fe20000410000 */
[----:B------:R-:W-:Y:S01]  /*b0d0*/  MOV R176, R32 ;  /* 0x0000002000b07202 */ /* 0x000fe20000000f00 */
[C---:B------:R-:W-:Y:S01]  /*b0e0*/  FMUL.FTZ R14, R2.reuse, R174 ;  /* 0x000000ae020e7220 */ /* 0x040fe20000410000 */
[----:B------:R-:W-:Y:S01]  /*b0f0*/  MUFU.EX2 R165, R132 ;  /* 0x0000008400a57308 */ /* 0x000fe20000000800 */
[C---:B------:R-:W-:Y:S02]  /*b100*/  FMUL.FTZ R15, R2.reuse, R175 ;  /* 0x000000af020f7220 */ /* 0x040fe40000410000 */
[C---:B------:R-:W-:Y:S02]  /*b110*/  FMUL.FTZ R18, R2.reuse, R170 ;  /* 0x000000aa02127220 */ /* 0x040fe40000410000 */
[C---:B---3--:R-:W-:Y:S01]  /*b120*/  FMUL.FTZ R6, R2.reuse, R182 ;  /* 0x000000b602067220 */ /* 0x048fe20000410000 */
[----:B------:R-:W-:Y:S01]  /*b130*/  MOV R182, R135 ;  /* 0x0000008700b67202 */ /* 0x000fe20000000f00 */
[----:B------:R-:W-:Y:S02]  /*b140*/  FMUL.FTZ R19, R2, R171 ;  /* 0x000000ab02137220 */ /* 0x000fe40000410000 */
[----:B------:R-:W-:Y:S01]  /*b150*/  FMUL.FTZ R17, R0, R169 ;  /* 0x000000a900117220 */ /* 0x000fe20000410000 */
[----:B------:R-:W3:Y:S01]  /*b160*/  MUFU.EX2 R166, R134 ;  /* 0x0000008600a67308 */ /* 0x000ee20000000800 */
[C---:B------:R-:W-:Y:S01]  /*b170*/  FMUL.FTZ R23, R2.reuse, R167 ;  /* 0x000000a702177220 */ /* 0x040fe20000410000 */
[----:B------:R-:W-:Y:S01]  /*b180*/  MOV R169, R45 ;  /* 0x0000002d00a97202 */ /* 0x000fe20000000f00 */
[C---:B------:R-:W-:Y:S02]  /*b190*/  FMUL.FTZ R26, R2.reuse, R162 ;  /* 0x000000a2021a7220 */ /* 0x040fe40000410000 */
[C---:B----4-:R-:W-:Y:S01]  /*b1a0*/  FMUL.FTZ R7, R2.reuse, R183 ;  /* 0x000000b702077220 */ /* 0x050fe20000410000 */
        /* <DEDUP_REMOVED lines=8> */
[----:B------:R-:W-:Y:S02]  /*b230*/  FMUL.FTZ R31, R2, R159 ;  /* 0x0000009f021f7220 */ /* 0x000fe40000410000 */
[C---:B------:R-:W-:Y:S01]  /*b240*/  FMUL.FTZ R28, R0.reuse, R156 ;  /* 0x0000009c001c7220 */ /* 0x040fe20000410000 */
[----:B------:R-:W-:Y:S01]  /*b250*/  MOV R156, R41 ;  /* 0x00000029009c7202 */ /* 0x000fe20000000f00 */
[C---:B------:R-:W-:Y:S02]  /*b260*/  FMUL.FTZ R32, R0.reuse, R152 ;  /* 0x0000009800207220 */ /* 0x040fe40000410000 */
[----:B------:R-:W-:Y:S02]  /*b270*/  FMUL.FTZ R33, R0, R153 ;  /* 0x0000009900217220 */ /* 0x000fe40000410000 */
[----:B------:R-:W-:Y:S01]  /*b280*/  FMUL.FTZ R34, R2, R154 ;  /* 0x0000009a02227220 */ /* 0x000fe20000410000 */
[----:B---3--:R-:W-:Y:S01]  /*b290*/  F2FP.BF16.PACK_AB R187, R166, R165 ;  /* 0x000000a5a6bb723e */ /* 0x008fe200000010ff */
        /* <DEDUP_REMOVED lines=8> */
[----:B------:R-:W-:Y:S01]  /*b320*/  LDSM.16.MT88.4 R148, [R222+0x1000] ;  /* 0x00100000de94783b */ /* 0x000fe20000004200 */
[----:B------:R-:W-:Y:S01]  /*b330*/  FMUL.FTZ R41, R0, R145 ;  /* 0x0000009100297220 */ /* 0x000fe20000410000 */
[----:B------:R-:W3:Y:S01]  /*b340*/  MUFU.EX2 R132, R196 ;  /* 0x000000c400847308 */ /* 0x000ee20000000800 */
[C---:B------:R-:W-:Y:S02]  /*b350*/  FMUL.FTZ R42, R2.reuse, R146 ;  /* 0x00000092022a7220 */ /* 0x040fe40000410000 */
[----:B------:R-:W-:Y:S02]  /*b360*/  FMUL.FTZ R43, R2, R147 ;  /* 0x00000093022b7220 */ /* 0x000fe40000410000 */
[C---:B------:R-:W-:Y:S01]  /*b370*/  FMUL.FTZ R44, R0.reuse, R140 ;  /* 0x0000008c002c7220 */ /* 0x040fe20000410000 */
[----:B------:R-:W-:Y:S01]  /*b380*/  LDSM.16.MT88.4 R144, [R220+0x800] ;  /* 0x00080000dc90783b */ /* 0x000fe20000004200 */
[----:B------:R-:W-:Y:S02]  /*b390*/  FMUL.FTZ R45, R0, R141 ;  /* 0x0000008d002d7220 */ /* 0x000fe40000410000 */
        /* <DEDUP_REMOVED lines=87> */
[----:B--2---:R-:W-:Y:S01]  /*b910*/  FFMA.FTZ R164, R2, R164, R185 ;  /* 0x000000a402a47223 */ /* 0x004fe200000100b9 */
[----:B------:R-:W-:Y:S01]  /*b920*/  F2FP.BF16.PACK_AB R185, R172, R185 ;  /* 0x000000b9acb9723e */ /* 0x000fe200000010ff */
[C---:B------:R-:W-:Y:S02]  /*b930*/  FMUL.FTZ R126, R2.reuse, R126 ;  /* 0x0000007e027e7220 */ /* 0x040fe40000410000 */
[C---:B------:R-:W-:Y:S02]  /*b940*/  FMUL.FTZ R127, R2.reuse, R127 ;  /* 0x0000007f027f7220 */ /* 0x040fe40000410000 */
[C---:B------:R-:W-:Y:S02]  /*b950*/  FMUL.FTZ R130, R2.reuse, R130 ;  /* 0x0000008202827220 */ /* 0x040fe40000410000 */
[C---:B-1----:R-:W-:Y:S05]  /*b960*/  HMMA.16816.F32.BF16 R4, R184.reuse, R136, R4 ;  /* 0x00000088b804723c */ /* 0x042fea0000041804 */
[----:B------:R-:W-:Y:S02]  /*b970*/  FMUL.FTZ R131, R2, R131 ;  /* 0x0000008302837220 */ /* 0x000fe40000410000 */
[----:B------:R-:W1:Y:S01]  /*b980*/  MUFU.EX2 R2, R195 ;  /* 0x000000c300027308 */ /* 0x000e620000000800 */
[C---:B------:R-:W-:Y:S01]  /*b990*/  HMMA.16816.F32.BF16 R8, R184.reuse, R138, R8 ;  /* 0x0000008ab808723c */ /* 0x040fe20000041808 */
[----:B------:R-:W2:Y:S03]  /*b9a0*/  LDSM.16.MT88.4 R136, [R220] ;  /* 0x00000000dc88783b */ /* 0x000ea60000004200 */
[C---:B------:R-:W-:Y:S02]  /*b9b0*/  FMUL.FTZ R124, R0.reuse, R124 ;  /* 0x0000007c007c7220 */ /* 0x040fe40000410000 */
[C---:B------:R-:W-:Y:S02]  /*b9c0*/  FMUL.FTZ R125, R0.reuse, R125 ;  /* 0x0000007d007d7220 */ /* 0x040fe40000410000 */
[C---:B------:R-:W-:Y:S01]  /*b9d0*/  FMUL.FTZ R128, R0.reuse, R128 ;  /* 0x0000008000807220 */ /* 0x040fe20000410000 */
[----:B------:R-:W4:Y:S03]  /*b9e0*/  MUFU.EX2 R195, R191 ;  /* 0x000000bf00c37308 */ /* 0x000f260000000800 */
[----:B------:R-:W-:Y:S02]  /*b9f0*/  FMUL.FTZ R129, R0, R129 ;  /* 0x0000008100817220 */ /* 0x000fe40000410000 */
[----:B---3--:R-:W-:Y:S05]  /*ba00*/  FADD.FTZ R0, R132, R188 ;  /* 0x000000bc84007221 */ /* 0x008fea0000010000 */
[----:B------:R3:W5:Y:S01]  /*ba10*/  MUFU.EX2 R188, R176 ;  /* 0x000000b000bc7308 */ /* 0x0007620000000800 */
[----:B-1----:R-:W-:Y:S04]  /*ba20*/  FADD.FTZ R0, R2, R0 ;  /* 0x0000000002007221 */ /* 0x002fe80000010000 */
[----:B------:R-:W-:Y:S05]  /*ba30*/  FADD.FTZ R0, R135, R0 ;  /* 0x0000000087007221 */ /* 0x000fea0000010000 */
[----:B------:R-:W-:Y:S01]  /*ba40*/  MUFU.EX2 R191, R215 ;  /* 0x000000d700bf7308 */ /* 0x000fe20000000800 */
[----:B------:R-:W-:Y:S01]  /*ba50*/  FADD.FTZ R0, R134, R0 ;  /* 0x0000000086007221 */ /* 0x000fe20000010000 */
[C---:B--2---:R-:W-:Y:S01]  /*ba60*/  HMMA.16816.F32.BF16 R12, R184.reuse, R136, R12 ;  /* 0x00000088b80c723c */ /* 0x044fe2000004180c */
[----:B---3--:R-:W-:Y:S07]  /*ba70*/  LDSM.16.MT88.4 R176, [R219+0x2800] ;  /* 0x00280000dbb0783b */ /* 0x008fee0000004200 */
        /* <DEDUP_REMOVED lines=47> */
[----:B----4-:R-:W-:Y:S02]  /*bd70*/  F2FP.BF16.PACK_AB R139, R194, R195 ;  /* 0x000000c3c28b723e */ /* 0x010fe400000010ff */
[----:B------:R-:W-:Y:S01]  /*bd80*/  MUFU.EX2 R186, R173 ;  /* 0x000000ad00ba7308 */ /* 0x000fe20000000800 */
[----:B-----5:R-:W-:Y:S04]  /*bd90*/  F2FP.BF16.PACK_AB R185, R188, R189 ;  /* 0x000000bdbcb9723e */ /* 0x020fe800000010ff */
[C---:B------:R-:W-:Y:S05]  /*bda0*/  HMMA.16816.F32.BF16 R4, R136.reuse, R140, R4 ;  /* 0x0000008c8804723c */ /* 0x040fea0000041804 */
[----:B------:R1:W2:Y:S03]  /*bdb0*/  MUFU.EX2 R132, R204 ;  /* 0x000000cc00847308 */ /* 0x0002a60000000800 */
[C---:B------:R-:W-:Y:S01]  /*bdc0*/  HMMA.16816.F32.BF16 R8, R136.reuse, R142, R8 ;  /* 0x0000008e8808723c */ /* 0x040fe20000041808 */
[----:B------:R-:W3:Y:S06]  /*bdd0*/  LDSM.16.MT88.4 R140, [R222+0x800] ;  /* 0x00080000de8c783b */ /* 0x000eec0000004200 */
[----:B------:R4:W5:Y:S01]  /*bde0*/  MUFU.EX2 R2, R203 ;  /* 0x000000cb00027308 */ /* 0x0009620000000800 */
[C---:B------:R-:W-:Y:S08]  /*bdf0*/  HMMA.16816.F32.BF16 R12, R136.reuse, R144, R12 ;  /* 0x00000090880c723c */ /* 0x040ff0000004180c */
[C---:B------:R-:W-:Y:S01]  /*be00*/  HMMA.16816.F32.BF16 R16, R136.reuse, R146, R16 ;  /* 0x000000928810723c */ /* 0x040fe20000041810 */
[----:B------:R-:W3:Y:S01]  /*be10*/  LDSM.16.MT88.4 R144, [R221+0x800] ;  /* 0x00080000dd90783b */ /* 0x000ee20000004200 */
[----:B------:R-:W3:Y:S02]  /*be20*/  MUFU.EX2 R135, R202 ;  /* 0x000000ca00877308 */ /* 0x000ee40000000800 */
[----:B-1----:R-:W-:Y:S01]  /*be30*/  MOV R204, R167 ;  /* 0x000000a700cc7202 */ /* 0x002fe20000000f00 */
[----:B--2---:R-:W-:Y:S07]  /*be40*/  FADD.FTZ R0, R132, R0 ;  /* 0x0000000084007221 */ /* 0x004fee0000010000 */
[----:B------:R-:W1:Y:S01]  /*be50*/  MUFU.EX2 R134, R201 ;  /* 0x000000c900867308 */ /* 0x000e620000000800 */
[----:B----4-:R-:W-:Y:S01]  /*be60*/  MOV R203, R166 ;  /* 0x000000a600cb7202 */ /* 0x010fe20000000f00 */
[----:B-----5:R-:W-:Y:S01]  /*be70*/  FADD.FTZ R0, R2, R0 ;  /* 0x0000000002007221 */ /* 0x020fe20000010000 */
[C---:B---3--:R-:W-:Y:S03]  /*be80*/  HMMA.16816.F32.BF16 R20, R136.reuse, R140, R20 ;  /* 0x0000008c8814723c */ /* 0x048fe60000041814 */
[----:B------:R-:W-:Y:S05]  /*be90*/  FADD.FTZ R0, R135, R0 ;  /* 0x0000000087007221 */ /* 0x000fea0000010000 */
[C---:B------:R-:W-:Y:S01]  /*bea0*/  HMMA.16816.F32.BF16 R24, R136.reuse, R142, R24 ;  /* 0x0000008e8818723c */ /* 0x040fe20000041818 */
[----:B------:R-:W2:Y:S03]  /*beb0*/  LDSM.16.MT88.4 R140, [R219+0x3800] ;  /* 0x00380000db8c783b */ /* 0x000ea60000004200 */
[----:B-1----:R-:W-:Y:S04]  /*bec0*/  FADD.FTZ R0, R134, R0 ;  /* 0x0000000086007221 */ /* 0x002fe80000010000 */
        /* <DEDUP_REMOVED lines=40> */
[----:B------:R-:W-:Y:S01]  /*c150*/  F2FP.BF16.PACK_AB R138, R134, R135 ;  /* 0x00000087868a723e */ /* 0x000fe200000010ff */
[----:B------:R-:W3:Y:S02]  /*c160*/  MUFU.EX2 R132, R212 ;  /* 0x000000d400847308 */ /* 0x000ee40000000800 */
[----:B------:R-:W-:Y:S02]  /*c170*/  F2FP.BF16.PACK_AB R137, R197, R198 ;  /* 0x000000c6c589723e */ /* 0x000fe400000010ff */
[----:B------:R-:W-:Y:S06]  /*c180*/  F2FP.BF16.PACK_AB R139, R200, R199 ;  /* 0x000000c7c88b723e */ /* 0x000fec00000010ff */
[----:B------:R-:W-:Y:S01]  /*c190*/  MUFU.EX2 R135, R210 ;  /* 0x000000d200877308 */ /* 0x000fe20000000800 */
[C---:B--2---:R-:W-:Y:S09]  /*c1a0*/  HMMA.16816.F32.BF16 R4, R136.reuse, R140, R4 ;  /* 0x0000008c8804723c */ /* 0x044ff20000041804 */
[----:B------:R-:W-:Y:S01]  /*c1b0*/  MUFU.EX2 R134, R209 ;  /* 0x000000d100867308 */ /* 0x000fe20000000800 */
[C---:B------:R-:W-:Y:S01]  /*c1c0*/  HMMA.16816.F32.BF16 R8, R136.reuse, R142, R8 ;  /* 0x0000008e8808723c */ /* 0x040fe20000041808 */
[----:B------:R-:W2:Y:S02]  /*c1d0*/  LDSM.16.MT88.4 R140, [R221+0x1000] ;  /* 0x00100000dd8c783b */ /* 0x000ea40000004200 */
[----:B---3--:R-:W-:Y:S06]  /*c1e0*/  FADD.FTZ R0, R132, R0 ;  /* 0x0000000084007221 */ /* 0x008fec0000010000 */
[----:B------:R-:W3:Y:S01]  /*c1f0*/  MUFU.EX2 R2, R211 ;  /* 0x000000d300027308 */ /* 0x000ee20000000800 */
[C---:B-1----:R-:W-:Y:S08]  /*c200*/  HMMA.16816.F32.BF16 R12, R136.reuse, R144, R12 ;  /* 0x00000090880c723c */ /* 0x042ff0000004180c */
[C---:B------:R-:W-:Y:S01]  /*c210*/  HMMA.16816.F32.BF16 R16, R136.reuse, R146, R16 ;  /* 0x000000928810723c */ /* 0x040fe20000041810 */
[----:B------:R-:W1:Y:S07]  /*c220*/  LDSM.16.MT88.4 R144, [R219+0x4000] ;  /* 0x00400000db90783b */ /* 0x000e6e0000004200 */
[C---:B------:R-:W-:Y:S04]  /*c230*/  HMMA.16816.F32.BF16 R20, R136.reuse, R148, R20 ;  /* 0x000000948814723c */ /* 0x040fe80000041814 */
[----:B---3--:R-:W-:Y:S04]  /*c240*/  FADD.FTZ R0, R2, R0 ;  /* 0x0000000002007221 */ /* 0x008fe80000010000 */
[C---:B------:R-:W-:Y:S01]  /*c250*/  HMMA.16816.F32.BF16 R24, R136.reuse, R150, R24 ;  /* 0x000000968818723c */ /* 0x040fe20000041818 */
[----:B------:R-:W3:Y:S03]  /*c260*/  LDSM.16.MT88.4 R148, [R220+0x4000] ;  /* 0x00400000dc94783b */ /* 0x000ee60000004200 */
[----:B------:R-:W-:Y:S04]  /*c270*/  FADD.FTZ R0, R135, R0 ;  /* 0x0000000087007221 */ /* 0x000fe80000010000 */
[----:B------:R-:W-:Y:S01]  /*c280*/  FADD.FTZ R0, R134, R0 ;  /* 0x0000000086007221 */ /* 0x000fe20000010000 */
        /* <DEDUP_REMOVED lines=37> */
[----:B------:R-:W-:Y:S01]  /*c4e0*/  HMMA.16816.F32.BF16 R128, R136, R142, R128 ;  /* 0x0000008e8880723c */ /* 0x000fe20000041880 */
[----:B------:R-:W2:Y:S06]  /*c4f0*/  LDSM.16.MT88.4 R140, [R222+0x1800] ;  /* 0x00180000de8c783b */ /* 0x000eac0000004200 */
[----:B------:R-:W-:Y:S02]  /*c500*/  F2FP.BF16.PACK_AB R136, R2, R132 ;  /* 0x000000840288723e */ /* 0x000fe400000010ff */
[----:B------:R-:W-:Y:S01]  /*c510*/  F2FP.BF16.PACK_AB R138, R134, R135 ;  /* 0x00000087868a723e */ /* 0x000fe200000010ff */
[----:B------:R-:W4:Y:S02]  /*c520*/  MUFU.EX2 R132, R183 ;  /* 0x000000b700847308 */ /* 0x000f240000000800 */
[----:B------:R-:W-:Y:S02]  /*c530*/  F2FP.BF16.PACK_AB R137, R205, R206 ;  /* 0x000000cecd89723e */ /* 0x000fe400000010ff */
[----:B------:R-:W-:Y:S06]  /*c540*/  F2FP.BF16.PACK_AB R139, R208, R207 ;  /* 0x000000cfd08b723e */ /* 0x000fec00000010ff */
[----:B------:R-:W-:Y:S01]  /*c550*/  MUFU.EX2 R135, R157 ;  /* 0x0000009d00877308 */ /* 0x000fe20000000800 */
[C---:B-1----:R-:W-:Y:S08]  /*c560*/  HMMA.16816.F32.BF16 R4, R136.reuse, R144, R4 ;  /* 0x000000908804723c */ /* 0x042ff00000041804 */
[C---:B------:R-:W-:Y:S01]  /*c570*/  HMMA.16816.F32.BF16 R8, R136.reuse, R146, R8 ;  /* 0x000000928808723c */ /* 0x040fe20000041808 */
[----:B------:R-:W1:Y:S01]  /*c580*/  LDSM.16.MT88.4 R144, [R219+0x4800] ;  /* 0x00480000db90783b */ /* 0x000e620000004200 */
[----:B------:R5:W-:Y:S02]  /*c590*/  MUFU.EX2 R134, R156 ;  /* 0x0000009c00867308 */ /* 0x000be40000000800 */
[----:B----4-:R-:W-:Y:S04]  /*c5a0*/  FADD.FTZ R0, R132, R0 ;  /* 0x0000000084007221 */ /* 0x010fe80000010000 */
[C---:B---3--:R-:W-:Y:S04]  /*c5b0*/  HMMA.16816.F32.BF16 R12, R136.reuse, R148, R12 ;  /* 0x00000094880c723c */ /* 0x048fe8000004180c */
[----:B------:R-:W3:Y:S04]  /*c5c0*/  MUFU.EX2 R2, R182 ;  /* 0x000000b600027308 */ /* 0x000ee80000000800 */
[C---:B------:R-:W-:Y:S01]  /*c5d0*/  HMMA.16816.F32.BF16 R16, R136.reuse, R150, R16 ;  /* 0x000000968810723c */ /* 0x040fe20000041810 */
[----:B------:R-:W4:Y:S07]  /*c5e0*/  LDSM.16.MT88.4 R148, [R220+0x4800] ;  /* 0x00480000dc94783b */ /* 0x000f2e0000004200 */
[C---:B--2---:R-:W-:Y:S01]  /*c5f0*/  HMMA.16816.F32.BF16 R20, R136.reuse, R140, R20 ;  /* 0x0000008c8814723c */ /* 0x044fe20000041814 */
[----:B-----5:R-:W-:Y:S07]  /*c600*/  LDSM.16.MT88.4 R156, [R220+0x5000] ;  /* 0x00500000dc9c783b */ /* 0x020fee0000004200 */
[C---:B------:R-:W-:Y:S01]  /*c610*/  HMMA.16816.F32.BF16 R24, R136.reuse, R142, R24 ;  /* 0x0000008e8818723c */ /* 0x040fe20000041818 */
[----:B------:R-:W2:Y:S03]  /*c620*/  LDSM.16.MT88.4 R140, [R222+0x4800] ;  /* 0x00480000de8c783b */ /* 0x000ea60000004200 */
[----:B---3--:R-:W-:Y:S04]  /*c630*/  FADD.FTZ R0, R2, R0 ;  /* 0x0000000002007221 */ /* 0x008fe80000010000 */
[C---:B------:R-:W-:Y:S04]  /*c640*/  HMMA.16816.F32.BF16 R28, R136.reuse, R152, R28 ;  /* 0x00000098881c723c */ /* 0x040fe8000004181c */
[----:B------:R-:W-:Y:S04]  /*c650*/  FADD.FTZ R0, R135, R0 ;  /* 0x0000000087007221 */ /* 0x000fe80000010000 */
[C---:B------:R-:W-:Y:S01]  /*c660*/  HMMA.16816.F32.BF16 R32, R136.reuse, R154, R32 ;  /* 0x0000009a8820723c */ /* 0x040fe20000041820 */
[----:B------:R-:W-:Y:S03]  /*c670*/  LDSM.16.MT88.4 R152, [R219+0x7800] ;  /* 0x00780000db98783b */ /* 0x000fe60000004200 */
[----:B------:R-:W-:Y:S04]  /*c680*/  FADD.FTZ R0, R134, R0 ;  /* 0x0000000086007221 */ /* 0x000fe80000010000 */
[C---:B-1----:R-:W-:Y:S08]  /*c690*/  HMMA.16816.F32.BF16 R36, R136.reuse, R144, R36 ;  /* 0x000000908824723c */ /* 0x042ff00000041824 */
[C---:B------:R-:W-:Y:S01]  /*c6a0*/  HMMA.16816.F32.BF16 R40, R136.reuse, R146, R40 ;  /* 0x000000928828723c */ /* 0x040fe20000041828 */
[----:B------:R-:W1:Y:S07]  /*c6b0*/  LDSM.16.MT88.4 R144, [R221+0x4800] ;  /* 0x00480000dd90783b */ /* 0x000e6e0000004200 */
        /* <DEDUP_REMOVED lines=29> */
[----:B------:R-:W3:Y:S07]  /*c890*/  LDSM.16.MT88.4 R148, [R222+0x2000] ;  /* 0x00200000de94783b */ /* 0x000eee0000004200 */
[C---:B-1----:R-:W-:Y:S08]  /*c8a0*/  HMMA.16816.F32.BF16 R124, R136.reuse, R144, R124 ;  /* 0x00000090887c723c */ /* 0x042ff0000004187c */
[----:B------:R-:W-:Y:S01]  /*c8b0*/  HMMA.16816.F32.BF16 R128, R136, R146, R128 ;  /* 0x000000928880723c */ /* 0x000fe20000041880 */
[----:B------:R-:W1:Y:S06]  /*c8c0*/  LDSM.16.MT88.4 R144, [R221+0x2000] ;  /* 0x00200000dd90783b */ /* 0x000e6c0000004200 */
[----:B------:R-:W-:Y:S02]  /*c8d0*/  F2FP.BF16.PACK_AB R136, R2, R132 ;  /* 0x000000840288723e */ /* 0x000fe400000010ff */
[----:B------:R-:W-:Y:S01]  /*c8e0*/  F2FP.BF16.PACK_AB R138, R134, R135 ;  /* 0x00000087868a723e */ /* 0x000fe200000010ff */
[----:B------:R-:W4:Y:S02]  /*c8f0*/  MUFU.EX2 R2, R160 ;  /* 0x000000a000027308 */ /* 0x000f240000000800 */
[----:B------:R-:W-:Y:S02]  /*c900*/  F2FP.BF16.PACK_AB R137, R192, R193 ;  /* 0x000000c1c089723e */ /* 0x000fe400000010ff */
[----:B------:R-:W-:Y:S06]  /*c910*/  F2FP.BF16.PACK_AB R139, R190, R191 ;  /* 0x000000bfbe8b723e */ /* 0x000fec00000010ff */
[----:B------:R-:W5:Y:S01]  /*c920*/  MUFU.EX2 R132, R168 ;  /* 0x000000a800847308 */ /* 0x000f620000000800 */
[C---:B--2---:R-:W-:Y:S08]  /*c930*/  HMMA.16816.F32.BF16 R4, R136.reuse, R140, R4 ;  /* 0x0000008c8804723c */ /* 0x044ff00000041804 */
[C---:B------:R-:W-:Y:S01]  /*c940*/  HMMA.16816.F32.BF16 R8, R136.reuse, R142, R8 ;  /* 0x0000008e8808723c */ /* 0x040fe20000041808 */
[----:B------:R-:W2:Y:S01]  /*c950*/  LDSM.16.MT88.4 R140, [R219+0x5000] ;  /* 0x00500000db8c783b */ /* 0x000ea20000004200 */
[----:B------:R-:W-:Y:S02]  /*c960*/  MUFU.EX2 R135, R181 ;  /* 0x000000b500877308 */ /* 0x000fe40000000800 */
[----:B----4-:R-:W-:Y:S04]  /*c970*/  FADD.FTZ R0, R2, R0 ;  /* 0x0000000002007221 */ /* 0x010fe80000010000 */
[C---:B------:R-:W-:Y:S01]  /*c980*/  HMMA.16816.F32.BF16 R12, R136.reuse, R152, R12 ;  /* 0x00000098880c723c */ /* 0x040fe2000004180c */
[----:B------:R-:W-:Y:S03]  /*c990*/  LDSM.16.MT88.4 R160, [R222+0x2800] ;  /* 0x00280000dea0783b */ /* 0x000fe60000004200 */
[----:B------:R-:W4:Y:S01]  /*c9a0*/  MUFU.EX2 R134, R180 ;  /* 0x000000b400867308 */ /* 0x000f220000000800 */
[C---:B------:R-:W-:Y:S01]  /*c9b0*/  FADD.FTZ R0, R184.reuse, R0 ;  /* 0x00000000b8007221 */ /* 0x040fe20000010000 */
[----:B------:R-:W-:Y:S01]  /*c9c0*/  F2FP.BF16.PACK_AB R184, R184, R2 ;  /* 0x00000002b8b8723e */ /* 0x000fe200000010ff */
[----:B------:R-:W-:Y:S01]  /*c9d0*/  FADD.FTZ R2, R172, R164 ;  /* 0x000000a4ac027221 */ /* 0x000fe20000010000 */
[C---:B------:R-:W-:Y:S01]  /*c9e0*/  HMMA.16816.F32.BF16 R16, R136.reuse, R154, R16 ;  /* 0x0000009a8810723c */ /* 0x040fe20000041810 */
[----:B------:R-:W2:Y:S03]  /*c9f0*/  LDSM.16.MT88.4 R152, [R222+0x5000] ;  /* 0x00500000de98783b */ /* 0x000ea60000004200 */
[----:B-----5:R-:W-:Y:S04]  /*ca00*/  FADD.FTZ R0, R132, R0 ;  /* 0x0000000084007221 */ /* 0x020fe80000010000 */
[C---:B---3--:R-:W-:Y:S01]  /*ca10*/  HMMA.16816.F32.BF16 R20, R136.reuse, R148, R20 ;  /* 0x000000948814723c */ /* 0x048fe20000041814 */
[----:B------:R-:W-:Y:S03]  /*ca20*/  LDSM.16.MT88.4 R168, [R220+0x2800] ;  /* 0x00280000dca8783b */ /* 0x000fe60000004200 */
[C---:B------:R-:W-:Y:S01]  /*ca30*/  FADD.FTZ R0, R186.reuse, R0 ;  /* 0x00000000ba007221 */ /* 0x040fe20000010000 */
[----:B------:R-:W-:Y:S03]  /*ca40*/  F2FP.BF16.PACK_AB R186, R186, R132 ;  /* 0x00000084baba723e */ /* 0x000fe600000010ff */
[C---:B------:R-:W-:Y:S01]  /*ca50*/  HMMA.16816.F32.BF16 R24, R136.reuse, R150, R24 ;  /* 0x000000968818723c */ /* 0x040fe20000041818 */
[----:B------:R-:W3:Y:S03]  /*ca60*/  LDSM.16.MT88.4 R148, [R221+0x5000] ;  /* 0x00500000dd94783b */ /* 0x000ee60000004200 */
[----:B----4-:R-:W-:Y:S04]  /*ca70*/  F2FP.BF16.PACK_AB R187, R134, R135 ;  /* 0x0000008786bb723e */ /* 0x010fe800000010ff */
[C---:B-1----:R-:W-:Y:S01]  /*ca80*/  HMMA.16816.F32.BF16 R28, R136.reuse, R144, R28 ;  /* 0x00000090881c723c */ /* 0x042fe2000004181c */
[----:B------:R1:W-:Y:S07]  /*ca90*/  STL [R1+0x14], R0 ;  /* 0x0000140001007387 */ /* 0x0003ee0000100800 */
[C---:B------:R-:W-:Y:S01]  /*caa0*/  HMMA.16816.F32.BF16 R32, R136.reuse, R146, R32 ;  /* 0x000000928820723c */ /* 0x040fe20000041820 */
[----:B------:R-:W-:Y:S07]  /*cab0*/  LDSM.16.MT88.4 R144, [R220+0x8000] ;  /* 0x00800000dc90783b */ /* 0x000fee0000004200 */
[C---:B--2---:R-:W-:Y:S08]  /*cac0*/  HMMA.16816.F32.BF16 R36, R136.reuse, R140, R36 ;  /* 0x0000008c8824723c */ /* 0x044ff00000041824 */
[C---:B------:R-:W-:Y:S01]  /*cad0*/  HMMA.16816.F32.BF16 R40, R136.reuse, R142, R40 ;  /* 0x0000008e8828723c */ /* 0x040fe20000041828 */
[----:B------:R-:W2:Y:S03]  /*cae0*/  LDSM.16.MT88.4 R140, [R219+0x8000] ;  /* 0x00800000db8c783b */ /* 0x000ea60000004200 */
[----:B-1----:R-:W-:Y:S04]  /*caf0*/  FADD.FTZ R0, R165, R2 ;  /* 0x00000002a5007221 */ /* 0x002fe80000010000 */
[C---:B------:R-:W-:Y:S01]  /*cb00*/  HMMA.16816.F32.BF16 R44, R136.reuse, R156, R44 ;  /* 0x0000009c882c723c */ /* 0x040fe2000004182c */
[----:B------:R-:W4:Y:S03]  /*cb10*/  LDL R2, [R1+0x30] ;  /* 0x0000300001027983 */ /* 0x000f260000100800 */
        /* <DEDUP_REMOVED lines=9> */
[C---:B---3--:R-:W-:Y:S04]  /*cbb0*/  HMMA.16816.F32.BF16 R60, R136.reuse, R148, R60 ;  /* 0x00000094883c723c */ /* 0x048fe8000004183c */
[----:B------:R-:W-:Y:S04]  /*cbc0*/  FADD.FTZ R0, R194, R0 ;  /* 0x00000000c2007221 */ /* 0x000fe80000010000 */
[C---:B------:R-:W-:Y:S01]  /*cbd0*/  HMMA.16816.F32.BF16 R64, R136.reuse, R150, R64 ;  /* 0x000000968840723c */ /* 0x040fe20000041840 */
[----:B------:R-:W-:Y:S03]  /*cbe0*/  LDSM.16.MT88.4 R148, [R222+0xb000] ;  /* 0x00b00000de94783b */ /* 0x000fe60000004200 */
[----:B------:R-:W-:Y:S04]  /*cbf0*/  FADD.FTZ R0, R198, R0 ;  /* 0x00000000c6007221 */ /* 0x000fe80000010000 */
[C---:B--2---:R-:W-:Y:S04]  /*cc00*/  HMMA.16816.F32.BF16 R68, R136.reuse, R140, R68 ;  /* 0x0000008c8844723c */ /* 0x044fe80000041844 */
[----:B------:R-:W-:Y:S04]  /*cc10*/  FADD.FTZ R0, R197, R0 ;  /* 0x00000000c5007221 */ /* 0x000fe80000010000 */
[C---:B------:R-:W-:Y:S01]  /*cc20*/  HMMA.16816.F32.BF16 R72, R136.reuse, R142, R72 ;  /* 0x0000008e8848723c */ /* 0x040fe20000041848 */
[----:B------:R-:W2:Y:S03]  /*cc30*/  LDSM.16.MT88.4 R140, [R219+0xb000] ;  /* 0x00b00000db8c783b */ /* 0x000ea60000004200 */
[----:B------:R-:W-:Y:S04]  /*cc40*/  FADD.FTZ R0, R199, R0 ;  /* 0x00000000c7007221 */ /* 0x000fe80000010000 */
[C---:B------:R-:W-:Y:S04]  /*cc50*/  HMMA.16816.F32.BF16 R76, R136.reuse, R144, R76 ;  /* 0x00000090884c723c */ /* 0x040fe8000004184c */
[----:B------:R-:W-:Y:S04]  /*cc60*/  FADD.FTZ R0, R200, R0 ;  /* 0x00000000c8007221 */ /* 0x000fe80000010000 */
        /* <DEDUP_REMOVED lines=8> */
[C---:B-----5:R-:W-:Y:S04]  /*ccf0*/  HMMA.16816.F32.BF16 R92, R136.reuse, R152, R92 ;  /* 0x00000098885c723c */ /* 0x060fe8000004185c */
[----:B------:R-:W-:Y:S04]  /*cd00*/  FADD.FTZ R0, R208, R0 ;  /* 0x00000000d0007221 */ /* 0x000fe80000010000 */
[C---:B------:R-:W-:Y:S01]  /*cd10*/  HMMA.16816.F32.BF16 R96, R136.reuse, R154, R96 ;  /* 0x0000009a8860723c */ /* 0x040fe20000041860 */
[----:B------:R-:W5:Y:S03]  /*cd20*/  LDSM.16.MT88.4 R152, [R221+0x2800] ;  /* 0x00280000dd98783b */ /* 0x000f660000004200 */
        /* <DEDUP_REMOVED lines=8> */
[----:B------:R-:W2:Y:S03]  /*cdb0*/  LDSM.16.MT88.4 R144, [R219+0x5800] ;  /* 0x00580000db90783b */ /* 0x000ea60000004200 */
[----:B------:R-:W-:Y:S04]  /*cdc0*/  FADD.FTZ R0, R189, R0 ;  /* 0x00000000bd007221 */ /* 0x000fe80000010000 */
[C---:B------:R-:W-:Y:S04]  /*cdd0*/  HMMA.16816.F32.BF16 R116, R136.reuse, R148, R116 ;  /* 0x000000948874723c */ /* 0x040fe80000041874 */
[----:B------:R-:W-:Y:S04]  /*cde0*/  FADD.FTZ R0, R188, R0 ;  /* 0x00000000bc007221 */ /* 0x000fe80000010000 */
[C---:B------:R-:W-:Y:S04]  /*cdf0*/  HMMA.16816.F32.BF16 R120, R136.reuse, R150, R120 ;  /* 0x000000968878723c */ /* 0x040fe80000041878 */
[----:B------:R-:W-:Y:S01]  /*ce00*/  FADD.FTZ R0, R135, R0 ;  /* 0x0000000087007221 */ /* 0x000fe20000010000 */
[----:B------:R-:W-:Y:S03]  /*ce10*/  MOV R135, R3 ;  /* 0x0000000300877202 */ /* 0x000fe60000000f00 */
[C---:B-1----:R-:W-:Y:S04]  /*ce20*/  HMMA.16816.F32.BF16 R124, R136.reuse, R156, R124 ;  /* 0x0000009c887c723c */ /* 0x042fe8000004187c */
[----:B------:R-:W-:Y:S01]  /*ce30*/  FADD.FTZ R0, R134, R0 ;  /* 0x0000000086007221 */ /* 0x000fe20000010000 */
[----:B------:R-:W-:Y:S03]  /*ce40*/  MOV R134, R133 ;  /* 0x0000008500867202 */ /* 0x000fe60000000f00 */
[----:B------:R-:W-:Y:S01]  /*ce50*/  HMMA.16816.F32.BF16 R128, R136, R158, R128 ;  /* 0x0000009e8880723c */ /* 0x000fe20000041880 */
[----:B------:R-:W1:Y:S07]  /*ce60*/  LDSM.16.MT88.4 R136, [R220+0x5800] ;  /* 0x00580000dc88783b */ /* 0x000e6e0000004200 */
[C---:B------:R-:W-:Y:S01]  /*ce70*/  HMMA.16816.F32.BF16 R180, R184.reuse, R176, R4 ;  /* 0x000000b0b8b4723c */ /* 0x040fe20000041804 */
[----:B------:R-:W3:Y:S07]  /*ce80*/  LDSM.16.MT88.4 R4, [R222+0x5800] ;  /* 0x00580000de04783b */ /* 0x000eee0000004200 */
[C---:B------:R-:W-:Y:S01]  /*ce90*/  HMMA.16816.F32.BF16 R176, R184.reuse, R178, R8 ;  /* 0x000000b2b8b0723c */ /* 0x040fe20000041808 */
[----:B------:R-:W1:Y:S07]  /*cea0*/  LDSM.16.MT88.4 R8, [R221+0x5800] ;  /* 0x00580000dd08783b */ /* 0x000e6e0000004200 */
[C---:B------:R-:W-:Y:S01]  /*ceb0*/  HMMA.16816.F32.BF16 R172, R184.reuse, R168, R12 ;  /* 0x000000a8b8ac723c */ /* 0x040fe2000004180c */
[----:B------:R-:W1:Y:S07]  /*cec0*/  LDSM.16.MT88.4 R12, [R219+0x8800] ;  /* 0x00880000db0c783b */ /* 0x000e6e0000004200 */
[C---:B------:R-:W-:Y:S01]  /*ced0*/  HMMA.16816.F32.BF16 R168, R184.reuse, R170, R16 ;  /* 0x000000aab8a8723c */ /* 0x040fe20000041810 */
[----:B------:R-:W1:Y:S07]  /*cee0*/  LDSM.16.MT88.4 R16, [R220+0x8800] ;  /* 0x00880000dc10783b */ /* 0x000e6e0000004200 */
[C---:B------:R-:W-:Y:S01]  /*cef0*/  HMMA.16816.F32.BF16 R164, R184.reuse, R160, R20 ;  /* 0x000000a0b8a4723c */ /* 0x040fe20000041814 */
[----:B------:R-:W1:Y:S07]  /*cf00*/  LDSM.16.MT88.4 R20, [R222+0x8800] ;  /* 0x00880000de14783b */ /* 0x000e6e0000004200 */
[C---:B------:R-:W-:Y:S01]  /*cf10*/  HMMA.16816.F32.BF16 R160, R184.reuse, R162, R24 ;  /* 0x000000a2b8a0723c */ /* 0x040fe20000041818 */
[----:B------:R-:W3:Y:S07]  /*cf20*/  LDSM.16.MT88.4 R24, [R221+0x8800] ;  /* 0x00880000dd18783b */ /* 0x000eee0000004200 */
[C---:B-----5:R-:W-:Y:S08]  /*cf30*/  HMMA.16816.F32.BF16 R156, R184.reuse, R152, R28 ;  /* 0x00000098b89c723c */ /* 0x060ff0000004181c */
[C---:B------:R-:W-:Y:S08]  /*cf40*/  HMMA.16816.F32.BF16 R152, R184.reuse, R154, R32 ;  /* 0x0000009ab898723c */ /* 0x040ff00000041820 */
[C---:B--2---:R-:W-:Y:S08]  /*cf50*/  HMMA.16816.F32.BF16 R148, R184.reuse, R144, R36 ;  /* 0x00000090b894723c */ /* 0x044ff00000041824 */
[C---:B------:R-:W-:Y:S08]  /*cf60*/  HMMA.16816.F32.BF16 R144, R184.reuse, R146, R40 ;  /* 0x00000092b890723c */ /* 0x040ff00000041828 */
[C---:B-1----:R-:W-:Y:S08]  /*cf70*/  HMMA.16816.F32.BF16 R140, R184.reuse, R136, R44 ;  /* 0x00000088b88c723c */ /* 0x042ff0000004182c */
[C---:B------:R-:W-:Y:S08]  /*cf80*/  HMMA.16816.F32.BF16 R136, R184.reuse, R138, R48 ;  /* 0x0000008ab888723c */ /* 0x040ff00000041830 */
[C---:B---3--:R-:W-:Y:S08]  /*cf90*/  HMMA.16816.F32.BF16 R52, R184.reuse, R4, R52 ;  /* 0x00000004b834723c */ /* 0x048ff00000041834 */
[C---:B------:R-:W-:Y:S01]  /*cfa0*/  HMMA.16816.F32.BF16 R56, R184.reuse, R6, R56 ;  /* 0x00000006b838723c */ /* 0x040fe20000041838 */
[----:B------:R-:W1:Y:S07]  /*cfb0*/  LDSM.16.MT88.4 R4, [R219+0xb800] ;  /* 0x00b80000db04783b */ /* 0x000e6e0000004200 */
[C---:B------:R-:W-:Y:S08]  /*cfc0*/  HMMA.16816.F32.BF16 R60, R184.reuse, R8, R60 ;  /* 0x00000008b83c723c */ /* 0x040ff0000004183c */
[C---:B------:R-:W-:Y:S01]  /*cfd0*/  HMMA.16816.F32.BF16 R64, R184.reuse, R10, R64 ;  /* 0x0000000ab840723c */ /* 0x040fe20000041840 */
[----:B------:R-:W2:Y:S02]  /*cfe0*/  LDSM.16.MT88.4 R8, [R220+0xb800] ;  /* 0x00b80000dc08783b */ /* 0x000ea40000004200 */
[C---:B----4-:R-:W-:Y:S02]  /*cff0*/  ISETP.GT.AND P0, PT, R252.reuse, R2, PT ;  /* 0x00000002fc00720c */ /* 0x050fe40003f04270 */
[----:B------:R-:W-:Y:S03]  /*d000*/  IADD3 R2, R252, -0x1, RZ ;  /* 0xfffffffffc027810 */ /* 0x000fe60007ffe0ff */
[C---:B------:R-:W-:Y:S02]  /*d010*/  HMMA.16816.F32.BF16 R68, R184.reuse, R12, R68 ;  /* 0x0000000cb844723c */ /* 0x040fe40000041844 */
[----:B------:R-:W-:Y:S02]  /*d020*/  STL [R1+0x8], R2 ;  /* 0x0000080201007387 */ /* 0x000fe40000100800 */
[----:B------:R-:W-:Y:S04]  /*d030*/  MOV R252, R2 ;  /* 0x0000000200fc7202 */ /* 0x000fe80000000f00 */
[C---:B------:R-:W-:Y:S01]  /*d040*/  HMMA.16816.F32.BF16 R72, R184.reuse, R14, R72 ;  /* 0x0000000eb848723c */ /* 0x040fe20000041848 */
[----:B------:R-:W3:Y:S07]  /*d050*/  LDSM.16.MT88.4 R12, [R222+0xb800] ;  /* 0x00b80000de0c783b */ /* 0x000eee0000004200 */
[C---:B------:R-:W-:Y:S01]  /*d060*/  HMMA.16816.F32.BF16 R76, R184.reuse, R16, R76 ;  /* 0x00000010b84c723c */ /* 0x040fe2000004184c */
[----:B------:R-:W-:Y:S07]  /*d070*/  STL [R1+0x24], R0 ;  /* 0x0000240001007387 */ /* 0x000fee0000100800 */
        /* <DEDUP_REMOVED lines=15> */
[----:B------:R-:W-:-:S07]  /*d170*/  @P0 BRA `(.L_x_5966) ;  /* 0xffffab0000000947 */ /* 0x000fce000383ffff */
.L_x_5955:
[----:B--2---:R-:W2:Y:S04]  /*d180*/  LDL R2, [R1+0x2c] ;  /* 0x00002c0001027983 */ /* 0x004ea80000100800 */
[----:B------:R-:W2:Y:S02]  /*d190*/  LDL R0, [R1+0x8] ;  /* 0x0000080001007983 */ /* 0x000ea40000100800 */
[----:B--2---:R-:W-:-:S13]  /*d1a0*/  ISETP.GE.AND P0, PT, R0, R2, PT ;  /* 0x000000020000720c */ /* 0x004fda0003f06270 */
[----:B------:R-:W-:Y:S05]  /*d1b0*/  @!P0 BRA `(.L_x_5967) ;  /* 0x00004bc000008947 */ /* 0x000fea0003800000 */
[----:B------:R-:W-:Y:S02]  /*d1c0*/  MOV R135, R24 ;  /* 0x0000001800877202 */ /* 0x000fe40000000f00 */
[----:B------:R-:W-:Y:S02]  /*d1d0*/  MOV R134, R133 ;  /* 0x0000008500867202 */ /* 0x000fe40000000f00 */
.L_x_5974:
        /* <DEDUP_REMOVED lines=32> */
[----:B------:R-:W2:Y:S02]  /*d3e0*/  LDL R4, [R1] ;  /* 0x0000000001047983 */ /* 0x000ea40000100800 */
        /* <DEDUP_REMOVED lines=19> */
.L_x_6005:
[----:B------:R-:W3:Y:S01]  /*d520*/  LDL R20, [R1] ;  /* 0x0000000001147983 */ /* 0x000ee20000100800 */
[----:B------:R-:W-:Y:S04]  /*d530*/  BSSY B0, `(.L_x_5969) ;  /* 0x00001de000007945 */ /* 0x000fe80003800000 */
[----:B------:R-:W4:Y:S05]  /*d540*/  LDL R23, [R1+0x20] ;  /* 0x0000200001177983 */ /* 0x000f2a0000100800 */
[----:B------:R-:W5:Y:S05]  /*d550*/  LDL R22, [R1+0x1c] ;  /* 0x00001c0001167983 */ /* 0x000f6a0000100800 */
[----:B--2---:R-:W2:Y:S05]  /*d560*/  LDL R15, [R1+0x18] ;  /* 0x00001800010f7983 */ /* 0x004eaa0000100800 */
[----:B------:R-:W1:Y:S05]  /*d570*/  SHFL.IDX PT, R2, R5, RZ, 0x181f ;  /* 0x00181fff05027589 */ /* 0x000e6a00000e0000 */
[----:B------:R-:W2:Y:S05]  /*d580*/  SHFL.IDX PT, R3, R5, 0x1, 0x181f ;  /* 0x00381f0005037f89 */ /* 0x000eaa00000e0000 */
[----:B------:R-:W2:Y:S05]  /*d590*/  SHFL.IDX PT, R4, R6, 0x1, 0x181f ;  /* 0x00381f0006047f89 */ /* 0x000eaa00000e0000 */
[----:B------:R-:W2:Y:S01]  /*d5a0*/  LDL R132, [R1+0x2c] ;  /* 0x00002c0001847983 */ /* 0x000ea20000100800 */
[C---:B-1----:R-:W-:Y:S02]  /*d5b0*/  IADD3 R28, P2, R2.reuse, R39, RZ ;  /* 0x00000027021c7210 */ /* 0x042fe40007f5e0ff */
[-C--:B------:R-:W-:Y:S03]  /*d5c0*/  IADD3 R30, P0, R2, R46.reuse, RZ ;  /* 0x0000002e021e7210 */ /* 0x080fe60007f1e0ff */
[C---:B------:R-:W-:Y:S02]  /*d5d0*/  IMAD.X R29, R0.reuse, 0x1, R12, P2 ;  /* 0x00000001001d7824 */ /* 0x040fe400010e060c */
[----:B------:R-:W-:Y:S01]  /*d5e0*/  IMAD.X R31, R0, 0x1, R13, P0 ;  /* 0x00000001001f7824 */ /* 0x000fe200000e060d */
[----:B---3--:R-:W-:Y:S02]  /*d5f0*/  ISETP.GE.AND P1, PT, R20, c[0x0][0x1d4], PT ;  /* 0x0000750014007a0c */ /* 0x008fe40003f26270 */
[----:B------:R-:W-:Y:S02]  /*d600*/  IADD3 R20, P3, R2, R37, RZ ;  /* 0x0000002502147210 */ /* 0x000fe40007f7e0ff */
[----:B------:R-:W-:Y:S02]  /*d610*/  SEL R252, RZ, 0x10, P1 ;  /* 0x00000010fffc7807 */ /* 0x000fe40000800000 */
[----:B----4-:R-:W-:Y:S01]  /*d620*/  ISETP.GE.AND P5, PT, R23, c[0x0][0x1d4], PT ;  /* 0x0000750017007a0c */ /* 0x010fe20003fa6270 */
[--C-:B------:R-:W-:Y:S01]  /*d630*/  IMAD.X R21, R0, 0x1, R7.reuse, P3 ;  /* 0x0000000100157824 */ /* 0x100fe200018e0607 */
[----:B------:R-:W-:Y:S02]  /*d640*/  IADD3 R36, -R252, 0x10, RZ ;  /* 0x00000010fc247810 */ /* 0x000fe40007ffe1ff */
[----:B-----5:R-:W-:Y:S02]  /*d650*/  ISETP.GE.AND P4, PT, R22, c[0x0][0x1d4], PT ;  /* 0x0000750016007a0c */ /* 0x020fe40003f86270 */
[----:B------:R-:W-:Y:S01]  /*d660*/  IADD3 R22, P0, R2, R47, RZ ;  /* 0x0000002f02167210 */ /* 0x000fe20007f1e0ff */
[----:B------:R1:W-:Y:S01]  /*d670*/  LDGSTS.E.BYPASS.LTC128B.128 [R251+0x100], [R20.64], !P1 ;  /* 0x0010000014fb7fae */ /* 0x0003e2000c901d46 */
[----:B------:R-:W-:Y:S02]  /*d680*/  SEL R44, RZ, 0x10, P4 ;  /* 0x00000010ff2c7807 */ /* 0x000fe40002000000 */
[----:B--2---:R-:W-:Y:S01]  /*d690*/  ISETP.GE.AND P3, PT, R15, c[0x0][0x1d4], PT ;  /* 0x000075000f007a0c */ /* 0x004fe20003f66270 */
[----:B------:R-:W-:Y:S01]  /*d6a0*/  IMAD.X R23, R0, 0x1, R14, P0 ;  /* 0x0000000100177824 */ /* 0x000fe200000e060e */
[----:B------:R-:W2:Y:S01]  /*d6b0*/  SHFL.IDX PT, R2, R5, 0x2, 0x181f ;  /* 0x00581f0005027f89 */ /* 0x000ea200000e0000 */
[----:B------:R-:W-:Y:S02]  /*d6c0*/  SEL R15, RZ, 0x10, P5 ;  /* 0x00000010ff0f7807 */ /* 0x000fe40002800000 */
[----:B------:R-:W-:Y:S02]  /*d6d0*/  LOP3.LUT R36, R36, 0xf, RZ, 0xc0, !PT ;  /* 0x0000000f24247812 */ /* 0x000fe400078ec0ff */
[----:B------:R3:W-:Y:S01]  /*d6e0*/  LDGSTS.E.BYPASS.LTC128B.128 [R251+0x3100], [R28.64], !P5 ;  /* 0x031000001cfb7fae */ /* 0x0007e2000e901d46 */
[----:B------:R-:W-:Y:S02]  /*d6f0*/  IADD3 R38, -R44, 0x10, RZ ;  /* 0x000000102c267810 */ /* 0x000fe40007ffe1ff */
[----:B------:R-:W-:Y:S02]  /*d700*/  SEL R45, RZ, 0x10, P3 ;  /* 0x00000010ff2d7807 */ /* 0x000fe40001800000 */
[----:B------:R4:W-:Y:S01]  /*d710*/  LDGSTS.E.BYPASS.LTC128B.128 [R251+0x6100], [R30.64], !P4 ;  /* 0x061000001efb7fae */ /* 0x0009e2000e101d46 */
[----:B------:R-:W-:Y:S02]  /*d720*/  LOP3.LUT R38, R38, 0xf, RZ, 0xc0, !PT ;  /* 0x0000000f26267812 */ /* 0x000fe400078ec0ff */
[----:B------:R-:W-:Y:S02]  /*d730*/  ISETP.NE.U32.AND P2, PT, R15, RZ, PT ;  /* 0x000000ff0f00720c */ /* 0x000fe40003f45070 */
[----:B------:R5:W-:Y:S05]  /*d740*/  LDGSTS.E.BYPASS.LTC128B.128 [R251+0x9100], [R22.64], !P3 ;  /* 0x0910000016fb7fae */ /* 0x000bea000d901d46 */
[----:B------:R-:W2:Y:S01]  /*d750*/  SHFL.IDX PT, R0, R6, 0x2, 0x181f ;  /* 0x00581f0006007f89 */ /* 0x000ea200000e0000 */
[----:B-1----:R-:W-:Y:S05]  /*d760*/  IADD3 R20, P0, R3, R37, RZ ;  /* 0x0000002503147210 */ /* 0x002fea0007f1e0ff */
[----:B------:R-:W-:Y:S05]  /*d770*/  IMAD.X R21, R4, 0x1, R7, P0 ;  /* 0x0000000104157824 */ /* 0x000fea00000e0607 */
[----:B------:R1:W-:Y:S01]  /*d780*/  LDGSTS.E.BYPASS.LTC128B.128 [R251+0x1100], [R20.64], !P1 ;  /* 0x0110000014fb7fae */ /* 0x0003e2000c901d46 */
[----:B----4-:R-:W-:Y:S04]  /*d790*/  IADD3 R30, -R15, 0x10, RZ ;  /* 0x000000100f1e7810 */ /* 0x010fe80007ffe1ff */
[----:B------:R-:W-:Y:S02]  /*d7a0*/  LOP3.LUT R30, R30, 0xf, RZ, 0xc0, !PT ;  /* 0x0000000f1e1e7812 */ /* 0x000fe400078ec0ff */
[C---:B-----5:R-:W-:Y:S05]  /*d7b0*/  IADD3 R22, P1, R3.reuse, R46, RZ ;  /* 0x0000002e03167210 */ /* 0x060fea0007f3e0ff */
[C---:B------:R-:W-:Y:S01]  /*d7c0*/  IMAD.X R23, R4.reuse, 0x1, R13, P1 ;  /* 0x0000000104177824 */ /* 0x040fe200008e060d */
[C---:B-1----:R-:W-:Y:S05]  /*d7d0*/  IADD3 R20, P0, R3.reuse, R39, RZ ;  /* 0x0000002703147210 */ /* 0x042fea0007f1e0ff */
[C---:B------:R-:W-:Y:S01]  /*d7e0*/  IMAD.X R21, R4.reuse, 0x1, R12, P0 ;  /* 0x0000000104157824 */ /* 0x040fe200000e060c */
[----:B---3--:R-:W-:Y:S02]  /*d7f0*/  IADD3 R28, P0, R3, R47, RZ ;  /* 0x0000002f031c7210 */ /* 0x008fe40007f1e0ff */
[----:B------:R-:W-:Y:S02]  /*d800*/  IADD3 R3, -R45, 0x10, RZ ;  /* 0x000000102d037810 */ /* 0x000fe40007ffe1ff */
[----:B------:R1:W-:Y:S01]  /*d810*/  LDGSTS.E.BYPASS.LTC128B.128 [R251+0x4100], [R20.64], !P5 ;  /* 0x0410000014fb7fae */ /* 0x0003e2000e901d46 */
[----:B------:R-:W-:Y:S01]  /*d820*/  IMAD.X R29, R4, 0x1, R14, P0 ;  /* 0x00000001041d7824 */ /* 0x000fe200000e060e */
[----:B--2---:R-:W-:Y:S02]  /*d830*/  IADD3 R36, P1, P0, R36, R2, R37 ;  /* 0x0000000224247210 */ /* 0x004fe4000783e025 */
[----:B------:R-:W-:Y:S01]  /*d840*/  LOP3.LUT R3, R3, 0xf, RZ, 0xc0, !PT ;  /* 0x0000000f03037812 */ /* 0x000fe200078ec0ff */
[----:B------:R1:W-:Y:S01]  /*d850*/  LDGSTS.E.BYPASS.LTC128B.128 [R251+0x7100], [R22.64], !P4 ;  /* 0x0710000016fb7fae */ /* 0x0003e2000e101d46 */
[----:B------:R-:W-:Y:S02]  /*d860*/  IADD3.X R37, RZ, R0, R7, P1, P0 ;  /* 0x00000000ff257210 */ /* 0x000fe40000fe0407 */
[C---:B------:R-:W-:Y:S02]  /*d870*/  HMMA.16816.F32.BF16 R4, R48.reuse, R8, RZ ;  /* 0x000000083004723c */ /* 0x040fe400000418ff */
[----:B------:R2:W-:Y:S01]  /*d880*/  LDGSTS.E.BYPASS.LTC128B.128 [R251+0xa100], [R28.64], !P3 ;  /* 0x0a1000001cfb7fae */ /* 0x0005e2000d901d46 */
[----:B------:R-:W-:Y:S04]  /*d890*/  IADD3 R30, P1, P0, R30, R2, R39 ;  /* 0x000000021e1e7210 */ /* 0x000fe8000783e027 */
[----:B------:R-:W-:Y:S01]  /*d8a0*/  IADD3.X R31, RZ, R0, R12, P1, P0 ;  /* 0x00000000ff1f7210 */ /* 0x000fe20000fe040c */
[C---:B------:R-:W-:Y:S01]  /*d8b0*/  HMMA.16816.F32.BF16 R8, R48.reuse, R10, RZ ;  /* 0x0000000a3008723c */ /* 0x040fe200000418ff */
[----:B------:R-:W-:Y:S04]  /*d8c0*/  IADD3 R38, P1, P0, R38, R2, R46 ;  /* 0x0000000226267210 */ /* 0x000fe8000783e02e */
[----:B------:R-:W-:Y:S02]  /*d8d0*/  IADD3.X R39, RZ, R0, R13, P1, P0 ;  /* 0x00000000ff277210 */ /* 0x000fe40000fe040d */
[----:B------:R-:W-:Y:S05]  /*d8e0*/  IADD3 R2, P1, P0, R3, R2, R47 ;  /* 0x0000000203027210 */ /* 0x000fea000783e02f */
[----:B------:R-:W-:Y:S02]  /*d8f0*/  IADD3.X R3, RZ, R0, R14, P1, P0 ;  /* 0x00000000ff037210 */ /* 0x000fe40000fe040e */
[C---:B------:R-:W-:Y:S01]  /*d900*/  HMMA.16816.F32.BF16 R12, R48.reuse, R16, RZ ;  /* 0x00000010300c723c */ /* 0x040fe200000418ff */
[----:B------:R-:W-:Y:S02]  /*d910*/  ISETP.NE.U32.AND P0, PT, R252, RZ, PT ;  /* 0x000000fffc00720c */ /* 0x000fe40003f05070 */
[----:B------:R-:W-:Y:S05]  /*d920*/  ISETP.NE.U32.AND P1, PT, R44, RZ, PT ;  /* 0x000000ff2c00720c */ /* 0x000fea0003f25070 */
[C---:B------:R-:W-:Y:S06]  /*d930*/  HMMA.16816.F32.BF16 R16, R48.reuse, R18, RZ ;  /* 0x000000123010723c */ /* 0x040fec00000418ff */
[----:B------:R3:W-:Y:S01]  /*d940*/  LDGSTS.E.BYPASS.LTC128B.128.ZFILL [R251+0x2100], [R36.64], P0 ;  /* 0x0210000024fb7fae */ /* 0x0007e20008141d46 */
[----:B------:R-:W-:Y:S01]  /*d950*/  ISETP.NE.U32.AND P0, PT, R45, RZ, PT ;  /* 0x000000ff2d00720c */ /* 0x000fe20003f05070 */
[C---:B-1----:R-:W-:Y:S03]  /*d960*/  HMMA.16816.F32.BF16 R20, R48.reuse, R24, RZ ;  /* 0x000000183014723c */ /* 0x042fe600000418ff */
[----:B------:R2:W-:Y:S05]  /*d970*/  LDGSTS.E.BYPASS.LTC128B.128.ZFILL [R251+0x5100], [R30.64], P2 ;  /* 0x051000001efb7fae */ /* 0x0005ea0009141d46 */
[C---:B------:R-:W-:Y:S01]  /*d980*/  HMMA.16816.F32.BF16 R24, R48.reuse, R26, RZ ;  /* 0x0000001a3018723c */ /* 0x040fe200000418ff */
[----:B------:R3:W-:Y:S05]  /*d990*/  LDGSTS.E.BYPASS.LTC128B.128.ZFILL [R251+0x8100], [R38.64], P1 ;  /* 0x0810000026fb7fae */ /* 0x0007ea0008941d46 */
[----:B------:R1:W-:Y:S05]  /*d9a0*/  LDGSTS.E.BYPASS.LTC128B.128.ZFILL [R251+0xb100], [R2.64], P0 ;  /* 0x0b10000002fb7fae */ /* 0x0003ea0008141d46 */
[----:B------:R-:W0:Y:S01]  /*d9b0*/  LDGDEPBAR ;  /* 0x00000000000079af */ /* 0x000e220000000000 */
[C---:B--2---:R-:W-:Y:S08]  /*d9c0*/  HMMA.16816.F32.BF16 R28, R48.reuse, R32, RZ ;  /* 0x00000020301c723c */ /* 0x044ff000000418ff */
[C---:B------:R-:W-:Y:S01]  /*d9d0*/  HMMA.16816.F32.BF16 R32, R48.reuse, R34, RZ ;  /* 0x000000223020723c */ /* 0x040fe200000418ff */
[----:B-1----:R-:W2:Y:S07]  /*d9e0*/  LDL R3, [R1+0x8] ;  /* 0x0000080001037983 */ /* 0x002eae0000100800 */
[C---:B---3--:R-:W-:Y:S08]  /*d9f0*/  HMMA.16816.F32.BF16 R36, R48.reuse, R40, RZ ;  /* 0x000000283024723c */ /* 0x048ff000000418ff */
        /* <DEDUP_REMOVED lines=39> */
[----:B------:R-:W3:Y:S05]  /*dc70*/  LDSM.16.M88.4 R184, [R217+-0x7000] ;  /* 0xff900000d9b8783b */ /* 0x000eea0000000200 */
[----:B------:R-:W4:Y:S02]  /*dc80*/  LDSM.16.M88.4 R208, [R217+-0x6800] ;  /* 0xff980000d9d0783b */ /* 0x000f240000000200 */
        /* <DEDUP_REMOVED lines=9> */
[C---:B------:R-:W-:Y:S03]  /*dd20*/  HMMA.16816.F32.BF16 R28, R188.reuse, R204, R28 ;  /* 0x000000ccbc1c723c */ /* 0x040fe6000004181c */
[----:B--2---:R-:W-:Y:S05]  /*dd30*/  ISETP.GT.AND P0, PT, R3, R132, PT ;  /* 0x000000840300720c */ /* 0x004fea0003f04270 */
[C---:B------:R-:W-:Y:S01]  /*dd40*/  HMMA.16816.F32.BF16 R32, R188.reuse, R206, R32 ;  /* 0x000000cebc20723c */ /* 0x040fe20000041820 */
[----:B------:R-:W-:Y:S07]  /*dd50*/  LDSM.16.M88.4 R204, [R216+0x4800] ;  /* 0x00480000d8cc783b */ /* 0x000fee0000000200 */
[C---:B---3--:R-:W-:Y:S08]  /*dd60*/  HMMA.16816.F32.BF16 R36, R188.reuse, R184, R36 ;  /* 0x000000b8bc24723c */ /* 0x048ff00000041824 */
[C---:B------:R-:W-:Y:S01]  /*dd70*/  HMMA.16816.F32.BF16 R40, R188.reuse, R186, R40 ;  /* 0x000000babc28723c */ /* 0x040fe20000041828 */
[----:B------:R-:W1:Y:S07]  /*dd80*/  LDSM.16.M88.4 R184, [R223+0x4000] ;  /* 0x00400000dfb8783b */ /* 0x000e6e0000000200 */
[C---:B----4-:R-:W-:Y:S08]  /*dd90*/  HMMA.16816.F32.BF16 R44, R188.reuse, R208, R44 ;  /* 0x000000d0bc2c723c */ /* 0x050ff0000004182c */
        /* <DEDUP_REMOVED lines=58> */
[----:B------:R-:W2:Y:S05]  /*e140*/  LDSM.16.M88.4 R184, [R217+-0x4000] ;  /* 0xffc00000d9b8783b */ /* 0x000eaa0000000200 */
[----:B------:R-:W3:Y:S02]  /*e150*/  LDSM.16.M88.4 R208, [R217+-0x3800] ;  /* 0xffc80000d9d0783b */ /* 0x000ee40000000200 */
        /* <DEDUP_REMOVED lines=213> */
[----:B------:R-:W-:Y:S03]  /*eeb0*/  SHF.L.U64.HI R185, R213, 0x1, R185 ;  /* 0x00000001d5b97819 */ /* 0x000fe600000102b9 */
[----:B------:R-:W-:Y:S01]  /*eec0*/  IMAD R0, R0, c[0x0][0x1e0], RZ ;  /* 0x0000780000007a24 */ /* 0x000fe200078e02ff */
[----:B------:R-:W-:Y:S03]  /*eed0*/  STL [R1+0xc], R192 ;  /* 0x00000cc001007387 */ /* 0x000fe60000100800 */
[----:B------:R-:W-:Y:S04]  /*eee0*/  IMAD R0, R192, c[0x0][0x1e4], R0 ;  /* 0x00007900c0007a24 */ /* 0x000fe800078e0200 */
[----:B------:R-:W-:Y:S01]  /*eef0*/  IMAD.IADD R3, R3, 0x1, R0 ;  /* 0x0000000103037824 */ /* 0x000fe200078e0200 */
[----:B--2---:R-:W-:Y:S03]  /*ef00*/  SHF.R.S32.HI R0, RZ, 0x1f, R189 ;  /* 0x0000001fff007819 */ /* 0x004fe600000114bd */
[C---:B------:R-:W-:Y:S01]  /*ef10*/  IMAD.WIDE.U32 R2, R189.reuse, c[0x0][0x1f0], R2 ;  /* 0x00007c00bd027a25 */ /* 0x040fe200078e0002 */
[----:B------:R1:W-:Y:S03]  /*ef20*/  STL [R1+0x4], R189 ;  /* 0x000004bd01007387 */ /* 0x0003e60000100800 */
[----:B------:R-:W-:Y:S01]  /*ef30*/  IMAD R0, R0, c[0x0][0x1f0], RZ ;  /* 0x00007c0000007a24 */ /* 0x000fe200078e02ff */
[----:B------:R-:W-:Y:S03]  /*ef40*/  IADD3 R133, P0, R190, R2, RZ ;  /* 0x00000002be857210 */ /* 0x000fe60007f1e0ff */
[----:B------:R-:W-:Y:S05]  /*ef50*/  IMAD R0, R189, c[0x0][0x1f4], R0 ;  /* 0x00007d00bd007a24 */ /* 0x000fea00078e0200 */
[----:B------:R-:W-:Y:S02]  /*ef60*/  IADD3.X R2, R184, R3, R0, P0, !PT ;  /* 0x00000003b8027210 */ /* 0x000fe400007fe400 */
[C---:B------:R-:W-:Y:S04]  /*ef70*/  LEA R184, P0, R133.reuse, c[0x0][0x1c8], 0x1 ;  /* 0x0000720085b87a11 */ /* 0x040fe800078008ff */
[----:B------:R-:W-:Y:S01]  /*ef80*/  LEA.HI.X R133, R133, c[0x0][0x1cc], R2, 0x1, P0 ;  /* 0x0000730085857a11 */ /* 0x000fe200000f0c02 */
[----:B-1----:R-:W-:Y:S01]  /*ef90*/  IMAD.SHL.U32 R189, R213, 0x2, RZ ;  /* 0x00000002d5bd7824 */ /* 0x002fe200078e00ff */
[----:B------:R-:W-:-:S05]  /*efa0*/  BRA.DIV ~URZ, `(.L_x_5971) ;  /* 0x00007de27f007947 */ /* 0x000fca000b800000 */
[----:B------:R1:W2:Y:S02]  /*efb0*/  SHFL.IDX PT, R132, R133, RZ, 0x181f ;  /* 0x00181fff85847589 */ /* 0x0002a400000e0000 */
.L_x_6006:
[----:B------:R-:W-:-:S05]  /*efc0*/  BRA.DIV ~URZ, `(.L_x_5972) ;  /* 0x00007e327f007947 */ /* 0x000fca000b800000 */
[----:B------:R-:W3:Y:S01]  /*efd0*/  SHFL.IDX PT, R0, R184, RZ, 0x181f ;  /* 0x00181fffb8007589 */ /* 0x000ee200000e0000 */
[C---:B------:R-:W-:Y:S02]  /*efe0*/  IADD3 R190, -R252.reuse, 0x10, RZ ;  /* 0x00000010fcbe7810 */ /* 0x040fe40007ffe1ff */
[----:B------:R-:W-:Y:S02]  /*eff0*/  ISETP.NE.U32.AND P2, PT, R252, RZ, PT ;  /* 0x000000fffc00720c */ /* 0x000fe40003f45070 */
[----:B------:R-:W-:Y:S04]  /*f000*/  LOP3.LUT R190, R190, 0xf, RZ, 0xc0, !PT ;  /* 0x0000000fbebe7812 */ /* 0x000fe800078ec0ff */
[----:B---3--:R-:W-:Y:S04]  /*f010*/  IADD3 R2, P1, P0, R190, R0, R189 ;  /* 0x00000000be027210 */ /* 0x008fe8000783e0bd */
[----:B--2---:R-:W-:Y:S02]  /*f020*/  IADD3.X R3, RZ, R132, R185, P1, P0 ;  /* 0x00000084ff037210 */ /* 0x004fe40000fe04b9 */
[----:B------:R-:W-:Y:S03]  /*f030*/  IADD3 R192, P0, R0, R194, RZ ;  /* 0x000000c200c07210 */ /* 0x000fe60007f1e0ff */
[----:B------:R-:W-:Y:S01]  /*f040*/  @!PT LDS RZ, [RZ] ;  /* 0x00000000fffff984 */ /* 0x000fe20000000800 */
[----:B------:R-:W-:Y:S01]  /*f050*/  @!PT LDS RZ, [RZ] ;  /* 0x00000000fffff984 */ /* 0x000fe20000000800 */
[----:B------:R2:W-:Y:S02]  /*f060*/  LDGSTS.E.BYPASS.LTC128B.128.ZFILL [R251+0xc100], [R2.64], P2 ;  /* 0x0c10000002fb7fae */ /* 0x0005e40009141d46 */
[----:B------:R-:W-:Y:S05]  /*f070*/  IMAD.X R193, R132, 0x1, R186, P0 ;  /* 0x0000000184c17824 */ /* 0x000fea00000e06ba */
[----:B------:R3:W-:Y:S01]  /*f080*/  LDGSTS.E.BYPASS.LTC128B.128 [R251+0xf100], [R192.64], !P5 ;  /* 0x0f100000c0fb7fae */ /* 0x0007e2000e901d46 */
[-C--:B--2---:R-:W-:Y:S05]  /*f090*/  IADD3 R2, P0, R0, R195.reuse, RZ ;  /* 0x000000c300027210 */ /* 0x084fea0007f1e0ff */
[----:B------:R-:W-:Y:S05]  /*f0a0*/  IMAD.X R3, R132, 0x1, R187, P0 ;  /* 0x0000000184037824 */ /* 0x000fea00000e06bb */
[----:B------:R2:W-:Y:S02]  /*f0b0*/  LDGSTS.E.BYPASS.LTC128B.128 [R251+0x12100], [R2.64], !P4 ;  /* 0x1210000002fb7fae */ /* 0x0005e4000e101d46 */
[----:B--2---:R-:W-:Y:S02]  /*f0c0*/  IADD3 R2, P0, R0, R196, RZ ;  /* 0x000000c400027210 */ /* 0x004fe40007f1e0ff */
[----:B------:R-:W2:Y:S03]  /*f0d0*/  SHFL.IDX PT, R0, R184, 0x1, 0x181f ;  /* 0x00381f00b8007f89 */ /* 0x000ea600000e0000 */
[----:B------:R-:W-:Y:S02]  /*f0e0*/  IMAD.X R3, R132, 0x1, R188, P0 ;  /* 0x0000000184037824 */ /* 0x000fe400000e06bc */
[----:B------:R-:W-:Y:S04]  /*f0f0*/  SHFL.IDX PT, R132, R133, 0x2, 0x181f ;  /* 0x00581f0085847f89 */ /* 0x000fe800000e0000 */
[----:B------:R4:W-:Y:S01]  /*f100*/  LDGSTS.E.BYPASS.LTC128B.128 [R251+0x15100], [R2.64], !P3 ;  /* 0x1510000002fb7fae */ /* 0x0009e2000d901d46 */
[----:B--2---:R-:W-:Y:S03]  /*f110*/  IADD3 R190, P1, P0, R190, R0, R189 ;  /* 0x00000000bebe7210 */ /* 0x004fe6000783e0bd */
[----:B----4-:R-:W2:Y:S02]  /*f120*/  SHFL.IDX PT, R2, R133, 0x1, 0x181f ;  /* 0x00381f0085027f89 */ /* 0x010ea400000e0000 */
[----:B--2---:R-:W-:Y:S05]  /*f130*/  IADD3.X R191, RZ, R2, R185, P1, P0 ;  /* 0x00000002ffbf7210 */ /* 0x004fea0000fe04b9 */
[----:B------:R2:W-:Y:S02]  /*f140*/  LDGSTS.E.BYPASS.LTC128B.128.ZFILL [R251+0xd100], [R190.64], P2 ;  /* 0x0d100000befb7fae */ /* 0x0005e40009141d46 */
[----:B--2---:R-:W-:Y:S05]  /*f150*/  IADD3 R190, P0, R0, R194, RZ ;  /* 0x000000c200be7210 */ /* 0x004fea0007f1e0ff */
[----:B------:R-:W-:Y:S05]  /*f160*/  IMAD.X R191, R2, 0x1, R186, P0 ;  /* 0x0000000102bf7824 */ /* 0x000fea00000e06ba */
[----:B------:R2:W-:Y:S02]  /*f170*/  LDGSTS.E.BYPASS.LTC128B.128 [R251+0x10100], [R190.64], !P5 ;  /* 0x10100000befb7fae */ /* 0x0005e4000e901d46 */
[----:B--2---:R-:W-:Y:S05]  /*f180*/  IADD3 R190, P0, R0, R195, RZ ;  /* 0x000000c300be7210 */ /* 0x004fea0007f1e0ff */
[----:B------:R-:W-:Y:S01]  /*f190*/  IMAD.X R191, R2, 0x1, R187, P0 ;  /* 0x0000000102bf7824 */ /* 0x000fe200000e06bb */
[----:B---3--:R-:W-:Y:S02]  /*f1a0*/  IADD3 R192, P0, R0, R196, RZ ;  /* 0x000000c400c07210 */ /* 0x008fe40007f1e0ff */
[----:B------:R2:W3:Y:S03]  /*f1b0*/  SHFL.IDX PT, R0, R184, 0x2, 0x181f ;  /* 0x00581f00b8007f89 */ /* 0x0004e600000e0000 */
[----:B------:R-:W-:Y:S01]  /*f1c0*/  IMAD.X R193, R2, 0x1, R188, P0 ;  /* 0x0000000102c17824 */ /* 0x000fe200000e06bc */
[----:B------:R2:W-:Y:S04]  /*f1d0*/  LDGSTS.E.BYPASS.LTC128B.128 [R251+0x13100], [R190.64], !P4 ;  /* 0x13100000befb7fae */ /* 0x0005e8000e101d46 */
[----:B------:R2:W-:Y:S03]  /*f1e0*/  LDGSTS.E.BYPASS.LTC128B.128 [R251+0x16100], [R192.64], !P3 ;  /* 0x16100000c0fb7fae */ /* 0x0005e6000d901d46 */
.L_x_6007:
[C---:B------:R-:W-:Y:S02]  /*f1f0*/  IADD3 R2, -R252.reuse, 0x10, RZ ;  /* 0x00000010fc027810 */ /* 0x040fe40007ffe1ff */
[----:B------:R-:W-:Y:S02]  /*f200*/  ISETP.NE.U32.AND P0, PT, R252, RZ, PT ;  /* 0x000000fffc00720c */ /* 0x000fe40003f05070 */
[----:B------:R-:W-:Y:S04]  /*f210*/  LOP3.LUT R2, R2, 0xf, RZ, 0xc0, !PT ;  /* 0x0000000f02027812 */ /* 0x000fe800078ec0ff */
[----:B---3--:R-:W-:Y:S04]  /*f220*/  IADD3 R2, P2, P1, R2, R0, R189 ;  /* 0x0000000002027210 */ /* 0x008fe8000795e0bd */
[----:B------:R-:W-:Y:S02]  /*f230*/  IADD3.X R3, RZ, R132, R185, P2, P1 ;  /* 0x00000084ff037210 */ /* 0x000fe400017e24b9 */
[C---:B--2---:R-:W-:Y:S03]  /*f240*/  IADD3 R184, P1, R0.reuse, R195, RZ ;  /* 0x000000c300b87210 */ /* 0x044fe60007f3e0ff */
        /* <DEDUP_REMOVED lines=12> */
.L_x_5970:
[----:B------:R-:W-:Y:S05]  /*f310*/  BSYNC B0 ;  /* 0x0000000000007941 */ /* 0x000fea0003800000 */
.L_x_5969:
        /* <DEDUP_REMOVED lines=52> */
[----:B-1----:R-:W1:Y:S02]  /*f660*/  SHFL.BFLY PT, R133, R132, 0x1, 0x1f ;  /* 0x0c201f0084857f89 */ /* 0x002e6400000e0000 */
[----:B-1----:R-:W-:Y:S02]  /*f670*/  FMNMX.FTZ R133, R132, R133, !PT ;  /* 0x0000008584857209 */ /* 0x002fe40007810000 */
[----:B------:R-:W1:Y:S02]  /*f680*/  SHFL.BFLY PT, R132, R184, 0x2, 0x1f ;  /* 0x0c401f00b8847f89 */ /* 0x000e6400000e0000 */
[----:B-1----:R-:W-:Y:S05]  /*f690*/  FMNMX.FTZ R132, R184, R132, !PT ;  /* 0x00000084b8847209 */ /* 0x002fea0007810000 */
[----:B------:R1:W2:Y:S02]  /*f6a0*/  SHFL.BFLY PT, R0, R132, 0x1, 0x1f ;  /* 0x0c201f0084007f89 */ /* 0x0002a400000e0000 */
.L_x_6008:
        /* <DEDUP_REMOVED lines=34> */
[----:B------:R-:W-:Y:S07]  /*f8d0*/  FFMA.FTZ R132, R49, c[0x0][0x2d0], -R132 ;  /* 0x0000b40031847a23 */ /* 0x000fee0000010884 */
[----:B------:R-:W-:Y:S01]  /*f8e0*/  MUFU.EX2 R132, R132 ;  /* 0x0000008400847308 */ /* 0x000fe20000000800 */
[C---:B---3--:R-:W-:Y:S01]  /*f8f0*/  FFMA.FTZ R0, R2.reuse, R185, R4 ;  /* 0x000000b902007223 */ /* 0x048fe20000010004 */
[----:B-1----:R-:W-:Y:S01]  /*f900*/  F2FP.BF16.PACK_AB R186, R9, R8 ;  /* 0x0000000809ba723e */ /* 0x002fe200000010ff */
[----:B------:R-:W-:Y:S02]  /*f910*/  FMUL.FTZ R49, R2, R137 ;  /* 0x0000008902317220 */ /* 0x000fe40000410000 */
[C---:B------:R-:W-:Y:S01]  /*f920*/  FADD.FTZ R5, R184.reuse, R0 ;  /* 0x00000000b8057221 */ /* 0x040fe20000010000 */
[----:B------:R-:W-:Y:S01]  /*f930*/  F2FP.BF16.PACK_AB R184, R184, R4 ;  /* 0x00000004b8b8723e */ /* 0x000fe200000010ff */
[C---:B------:R-:W-:Y:S02]  /*f940*/  FADD.FTZ R0, -R3.reuse, R135 ;  /* 0x0000008703007221 */ /* 0x040fe40000010100 */
[----:B------:R-:W-:Y:S02]  /*f950*/  FMUL.FTZ R4, R3, c[0x0][0x2d0] ;  /* 0x0000b40003047a20 */ /* 0x000fe40000410000 */
[----:B------:R-:W-:Y:S02]  /*f960*/  FMUL.FTZ R0, R0, c[0x0][0x2d0] ;  /* 0x0000b40000007a20 */ /* 0x000fe40000410000 */
[--C-:B------:R-:W-:Y:S02]  /*f970*/  FFMA.FTZ R32, R50, c[0x0][0x2d0], -R4.reuse ;  /* 0x0000b40032207a23 */ /* 0x100fe40000010804 */
[--C-:B------:R-:W-:Y:S02]  /*f980*/  FFMA.FTZ R33, R51, c[0x0][0x2d0], -R4.reuse ;  /* 0x0000b40033217a23 */ /* 0x100fe40000010804 */
[----:B------:R-:W1:Y:S01]  /*f990*/  MUFU.EX2 R0, R0 ;  /* 0x0000000000007308 */ /* 0x000e620000000800 */
[C---:B------:R-:W-:Y:S01]  /*f9a0*/  FMUL.FTZ R13, R2.reuse, R173 ;  /* 0x000000ad020d7220 */ /* 0x040fe20000410000 */
[----:B------:R-:W-:Y:S01]  /*f9b0*/  MOV R173, R48 ;  /* 0x0000003000ad7202 */ /* 0x000fe20000000f00 */
[----:B------:R-:W-:Y:S02]  /*f9c0*/  FMUL.FTZ R48, R2, R136 ;  /* 0x0000008802307220 */ /* 0x000fe40000410000 */
[--C-:B------:R-:W-:Y:S02]  /*f9d0*/  FFMA.FTZ R28, R46, c[0x0][0x2d0], -R4.reuse ;  /* 0x0000b4002e1c7a23 */ /* 0x100fe40000010804 */
[----:B------:R-:W-:Y:S01]  /*f9e0*/  FMUL.FTZ R21, R2, R165 ;  /* 0x000000a502157220 */ /* 0x000fe20000410000 */
[----:B------:R-:W-:Y:S01]  /*f9f0*/  MOV R165, R37 ;  /* 0x0000002500a57202 */ /* 0x000fe20000000f00 */
[----:B------:R-:W-:Y:S02]  /*fa00*/  FADD.FTZ R5, R8, R5 ;  /* 0x0000000508057221 */ /* 0x000fe40000010000 */
[--C-:B------:R-:W-:Y:S02]  /*fa10*/  FFMA.FTZ R134, R10, c[0x0][0x2d0], -R4.reuse ;  /* 0x0000b4000a867a23 */ /* 0x100fe40000010804 */
[--C-:B------:R-:W-:Y:S02]  /*fa20*/  FFMA.FTZ R185, R11, c[0x0][0x2d0], -R4.reuse ;  /* 0x0000b4000bb97a23 */ /* 0x100fe40000010804 */
[--C-:B------:R-:W-:Y:S02]  /*fa30*/  FFMA.FTZ R6, R6, c[0x0][0x2d0], -R4.reuse ;  /* 0x0000b40006067a23 */ /* 0x100fe40000010804 */
[--C-:B------:R-:W-:Y:S02]  /*fa40*/  FFMA.FTZ R7, R7, c[0x0][0x2d0], -R4.reuse ;  /* 0x0000b40007077a23 */ /* 0x100fe40000010804 */
[----:B------:R-:W-:Y:S01]  /*fa50*/  FMUL.FTZ R12, R2, R172 ;  /* 0x000000ac020c7220 */ /* 0x000fe20000410000 */
[----:B------:R2:W-:Y:S01]  /*fa60*/  MUFU.EX2 R135, R6 ;  /* 0x0000000600877308 */ /* 0x0005e20000000800 */
[--C-:B------:R-:W-:Y:S02]  /*fa70*/  FFMA.FTZ R198, R22, c[0x0][0x2d0], -R4.reuse ;  /* 0x0000b40016c67a23 */ /* 0x100fe40000010804 */
[----:B------:R-:W-:Y:S02]  /*fa80*/  FADD.FTZ R192, R9, R5 ;  /* 0x0000000509c07221 */ /* 0x000fe40000010000 */
[C---:B-1----:R-:W-:Y:S02]  /*fa90*/  FMUL.FTZ R50, R0.reuse, R138 ;  /* 0x0000008a00327220 */ /* 0x042fe40000410000 */
[----:B------:R-:W-:Y:S02]  /*faa0*/  FMUL.FTZ R51, R0, R139 ;  /* 0x0000008b00337220 */ /* 0x000fe40000410000 */
[----:B------:R-:W1:Y:S01]  /*fab0*/  LDSM.16.MT88.4 R136, [R219] ;  /* 0x00000000db88783b */ /* 0x000e620000004200 */
[C---:B------:R-:W-:Y:S01]  /*fac0*/  FMUL.FTZ R9, R2.reuse, R177 ;  /* 0x000000b102097220 */ /* 0x040fe20000410000 */
[----:B------:R-:W-:Y:S01]  /*fad0*/  MOV R177, R28 ;  /* 0x0000001c00b17202 */ /* 0x000fe20000000f00 */
[----:B------:R-:W-:Y:S01]  /*fae0*/  FMUL.FTZ R28, R2, R156 ;  /* 0x0000009c021c7220 */ /* 0x000fe20000410000 */
[----:B------:R-:W-:Y:S01]  /*faf0*/  MOV R156, R165 ;  /* 0x000000a5009c7202 */ /* 0x000fe20000000f00 */
[----:B------:R-:W-:Y:S01]  /*fb00*/  FMUL.FTZ R22, R0, R166 ;  /* 0x000000a600167220 */ /* 0x000fe20000410000 */
        /* <DEDUP_REMOVED lines=12> */
[----:B------:R4:W5:Y:S01]  /*fbd0*/  MUFU.EX2 R166, R185 ;  /* 0x000000b900a67308 */ /* 0x0009620000000800 */
[--C-:B------:R-:W-:Y:S02]  /*fbe0*/  FFMA.FTZ R208, R35, c[0x0][0x2d0], -R4.reuse ;  /* 0x0000b40023d07a23 */ /* 0x100fe40000010804 */
[--C-:B------:R-:W-:Y:S02]  /*fbf0*/  FFMA.FTZ R213, R38, c[0x0][0x2d0], -R4.reuse ;  /* 0x0000b40026d57a23 */ /* 0x100fe40000010804 */
[--C-:B------:R-:W-:Y:S02]  /*fc00*/  FFMA.FTZ R214, R39, c[0x0][0x2d0], -R4.reuse ;  /* 0x0000b40027d67a23 */ /* 0x100fe40000010804 */
[--C-:B------:R-:W-:Y:S02]  /*fc10*/  FFMA.FTZ R215, R42, c[0x0][0x2d0], -R4.reuse ;  /* 0x0000b4002ad77a23 */ /* 0x100fe40000010804 */
[--C-:B------:R-:W-:Y:S01]  /*fc20*/  FFMA.FTZ R252, R43, c[0x0][0x2d0], -R4.reuse ;  /* 0x0000b4002bfc7a23 */ /* 0x100fe20000010804 */
[----:B------:R-:W1:Y:S01]  /*fc30*/  MUFU.EX2 R134, R196 ;  /* 0x000000c400867308 */ /* 0x000e620000000800 */
[C---:B------:R-:W-:Y:S01]  /*fc40*/  FMUL.FTZ R5, R2.reuse, R181 ;  /* 0x000000b502057220 */ /* 0x040fe20000410000 */
[----:B------:R-:W-:Y:S01]  /*fc50*/  MOV R181, R32 ;  /* 0x0000002000b57202 */ /* 0x000fe20000000f00 */
[C---:B------:R-:W-:Y:S01]  /*fc60*/  FMUL.FTZ R8, R2.reuse, R176 ;  /* 0x000000b002087220 */ /* 0x040fe20000410000 */
[----:B------:R-:W-:Y:S01]  /*fc70*/  MOV R176, R29 ;  /* 0x0000001d00b07202 */ /* 0x000fe20000000f00 */
[----:B------:R-:W-:Y:S01]  /*fc80*/  FMUL.FTZ R29, R2, R157 ;  /* 0x0000009d021d7220 */ /* 0x000fe20000410000 */
[----:B------:R-:W-:Y:S01]  /*fc90*/  MOV R157, R187 ;  /* 0x000000bb009d7202 */ /* 0x000fe20000000f00 */
[C---:B--2---:R-:W-:Y:S02]  /*fca0*/  FMUL.FTZ R6, R0.reuse, R182 ;  /* 0x000000b600067220 */ /* 0x044fe40000410000 */
[----:B---3--:R-:W-:Y:S01]  /*fcb0*/  FMUL.FTZ R7, R0, R183 ;  /* 0x000000b700077220 */ /* 0x008fe20000410000 */
[----:B------:R-:W-:Y:S01]  /*fcc0*/  MUFU.EX2 R196, R188 ;  /* 0x000000bc00c47308 */ /* 0x000fe20000000800 */
[----:B------:R-:W-:Y:S02]  /*fcd0*/  FFMA.FTZ R197, R23, c[0x0][0x2d0], -R4 ;  /* 0x0000b40017c57a23 */ /* 0x000fe40000010804 */
[----:B------:R-:W-:Y:S01]  /*fce0*/  FMUL.FTZ R4, R2, R180 ;  /* 0x000000b402047220 */ /* 0x000fe20000410000 */
[----:B----4-:R-:W-:Y:S01]  /*fcf0*/  F2FP.BF16.PACK_AB R185, R172, R135 ;  /* 0x00000087acb9723e */ /* 0x010fe200000010ff */
[----:B------:R-:W-:Y:S01]  /*fd00*/  FMUL.FTZ R10, R0, R178 ;  /* 0x000000b2000a7220 */ /* 0x000fe20000410000 */
[----:B-----5:R-:W-:Y:S01]  /*fd10*/  F2FP.BF16.PACK_AB R187, R166, R165 ;  /* 0x000000a5a6bb723e */ /* 0x020fe200000010ff */
[C---:B------:R-:W-:Y:S01]  /*fd20*/  FMUL.FTZ R11, R0.reuse, R179 ;  /* 0x000000b3000b7220 */ /* 0x040fe20000410000 */
[----:B------:R-:W-:Y:S01]  /*fd30*/  MOV R180, R33 ;  /* 0x0000002100b47202 */ /* 0x000fe20000000f00 */
[C---:B------:R-:W-:Y:S01]  /*fd40*/  FMUL.FTZ R18, R0.reuse, R170 ;  /* 0x000000aa00127220 */ /* 0x040fe20000410000 */
[----:B------:R-:W-:Y:S01]  /*fd50*/  MUFU.EX2 R188, R176 ;  /* 0x000000b000bc7308 */ /* 0x000fe20000000800 */
[----:B------:R-:W-:Y:S02]  /*fd60*/  FMUL.FTZ R19, R0, R171 ;  /* 0x000000ab00137220 */ /* 0x000fe40000410000 */
[C---:B-1----:R-:W-:Y:S05]  /*fd70*/  HMMA.16816.F32.BF16 R4, R184.reuse, R136, R4 ;  /* 0x00000088b804723c */ /* 0x042fea0000041804 */
[----:B------:R-:W-:Y:S02]  /*fd80*/  FMUL.FTZ R20, R2, R164 ;  /* 0x000000a402147220 */ /* 0x000fe40000410000 */
[----:B------:R-:W2:Y:S01]  /*fd90*/  LDL.LU R164, [R1+0x24] ;  /* 0x0000240001a47983 */ /* 0x000ea20000300800 */
[C---:B------:R-:W-:Y:S01]  /*fda0*/  HMMA.16816.F32.BF16 R8, R184.reuse, R138, R8 ;  /* 0x0000008ab808723c */ /* 0x040fe20000041808 */
[----:B------:R-:W-:Y:S02]  /*fdb0*/  MUFU.EX2 R198, R198 ;  /* 0x000000c600c67308 */ /* 0x000fe40000000800 */
[----:B------:R-:W1:Y:S01]  /*fdc0*/  LDSM.16.MT88.4 R136, [R220] ;  /* 0x00000000dc88783b */ /* 0x000e620000004200 */
[C---:B------:R-:W-:Y:S02]  /*fdd0*/  FMUL.FTZ R14, R0.reuse, R174 ;  /* 0x000000ae000e7220 */ /* 0x040fe40000410000 */
[C---:B------:R-:W-:Y:S02]  /*fde0*/  FMUL.FTZ R15, R0.reuse, R175 ;  /* 0x000000af000f7220 */ /* 0x040fe40000410000 */
[C---:B------:R-:W-:Y:S03]  /*fdf0*/  FMUL.FTZ R26, R0.reuse, R162 ;  /* 0x000000a2001a7220 */ /* 0x040fe60000410000 */
[----:B------:R-:W-:Y:S01]  /*fe00*/  MUFU.EX2 R197, R197 ;  /* 0x000000c500c57308 */ /* 0x000fe20000000800 */
[C---:B------:R-:W-:Y:S02]  /*fe10*/  FMUL.FTZ R27, R0.reuse, R163 ;  /* 0x000000a3001b7220 */ /* 0x040fe40000410000 */
[C---:B------:R-:W-:Y:S02]  /*fe20*/  FMUL.FTZ R30, R0.reuse, R158 ;  /* 0x0000009e001e7220 */ /* 0x040fe40000410000 */
[----:B------:R-:W-:Y:S02]  /*fe30*/  FMUL.FTZ R31, R0, R159 ;  /* 0x0000009f001f7220 */ /* 0x000fe40000410000 */
[----:B------:R-:W-:Y:S02]  /*fe40*/  FMUL.FTZ R33, R2, R153 ;  /* 0x0000009902217220 */ /* 0x000fe40000410000 */
[C---:B------:R-:W-:Y:S01]  /*fe50*/  FMUL.FTZ R34, R0.reuse, R154 ;  /* 0x0000009a00227220 */ /* 0x040fe20000410000 */
[----:B------:R-:W-:Y:S01]  /*fe60*/  MUFU.EX2 R199, R199 ;  /* 0x000000c700c77308 */ /* 0x000fe20000000800 */
[----:B------:R-:W-:Y:S02]  /*fe70*/  FMUL.FTZ R35, R0, R155 ;  /* 0x0000009b00237220 */ /* 0x000fe40000410000 */
[----:B------:R-:W-:Y:S02]  /*fe80*/  FMUL.FTZ R37, R2, R149 ;  /* 0x0000009502257220 */ /* 0x000fe40000410000 */
[C---:B------:R-:W-:Y:S02]  /*fe90*/  FMUL.FTZ R38, R0.reuse, R150 ;  /* 0x0000009600267220 */ /* 0x040fe40000410000 */
[C---:B------:R-:W-:Y:S02]  /*fea0*/  FMUL.FTZ R39, R0.reuse, R151 ;  /* 0x0000009700277220 */ /* 0x040fe40000410000 */
[C---:B------:R-:W-:Y:S01]  /*feb0*/  FMUL.FTZ R42, R0.reuse, R146 ;  /* 0x00000092002a7220 */ /* 0x040fe20000410000 */
[----:B------:R-:W-:Y:S01]  /*fec0*/  MUFU.EX2 R200, R200 ;  /* 0x000000c800c87308 */ /* 0x000fe20000000800 */
[C---:B------:R-:W-:Y:S02]  /*fed0*/  FMUL.FTZ R43, R0.reuse, R147 ;  /* 0x00000093002b7220 */ /* 0x040fe40000410000 */
[C---:B------:R-:W-:Y:S02]  /*fee0*/  FMUL.FTZ R46, R0.reuse, R142 ;  /* 0x0000008e002e7220 */ /* 0x040fe40000410000 */
[----:B------:R-:W-:Y:S02]  /*fef0*/  FMUL.FTZ R47, R0, R143 ;  /* 0x0000008f002f7220 */ /* 0x000fe40000410000 */
[C---:B------:R-:W-:Y:S01]  /*ff00*/  FMUL.FTZ R16, R2.reuse, R168 ;  /* 0x000000a802107220 */ /* 0x040fe20000410000 */
[----:B------:R-:W-:Y:S01]  /*ff10*/  MOV R168, R45 ;  /* 0x0000002d00a87202 */ /* 0x000fe20000000f00 */
[C---:B------:R-:W-:Y:S01]  /*ff20*/  FMUL.FTZ R45, R2.reuse, R141 ;  /* 0x0000008d022d7220 */ /* 0x040fe20000410000 */
[----:B------:R-:W-:Y:S01]  /*ff30*/  MUFU.EX2 R206, R206 ;  /* 0x000000ce00ce7308 */ /* 0x000fe20000000800 */
[C---:B------:R-:W-:Y:S01]  /*ff40*/  FMUL.FTZ R17, R2.reuse, R169 ;  /* 0x000000a902117220 */ /* 0x040fe20000410000 */
[C---:B-1----:R-:W-:Y:S03]  /*ff50*/  HMMA.16816.F32.BF16 R12, R184.reuse, R136, R12 ;  /* 0x00000088b80c723c */ /* 0x042fe6000004180c */
[----:B------:R-:W-:Y:S01]  /*ff60*/  MOV R169, R44 ;  /* 0x0000002c00a97202 */ /* 0x000fe20000000f00 */
[----:B------:R-:W-:Y:S02]  /*ff70*/  FMUL.FTZ R44, R2, R140 ;  /* 0x0000008c022c7220 */ /* 0x000fe40000410000 */
[----:B------:R-:W-:Y:S01]  /*ff80*/  LDSM.16.MT88.4 R140, [R219+0x800] ;  /* 0x00080000db8c783b */ /* 0x000fe20000004200 */
[----:B------:R-:W-:Y:S01]  /*ff90*/  FMUL.FTZ R23, R0, R167 ;  /* 0x000000a700177220 */ /* 0x000fe20000410000 */
[C---:B------:R-:W-:Y:S01]  /*ffa0*/  HMMA.16816.F32.BF16 R16, R184.reuse, R138, R16 ;  /* 0x0000008ab810723c */ /* 0x040fe20000041810 */
[----:B------:R-:W-:Y:S03]  /*ffb0*/  MUFU.EX2 R167, R189 ;  /* 0x000000bd00a77308 */ /* 0x000fe60000000800 */
[C---:B------:R-:W-:Y:S01]  /*ffc0*/  FMUL.FTZ R24, R2.reuse, R160 ;  /* 0x000000a002187220 */ /* 0x040fe20000410000 */
[----:B------:R-:W-:Y:S01]  /*ffd0*/  MOV R160, R41 ;  /* 0x0000002900a07202 */ /* 0x000fe20000000f00 */
[----:B------:R-:W1:Y:S01]  /*ffe0*/  LDSM.16.MT88.4 R136, [R222] ;  /* 0x00000000de88783b */ /* 0x000e620000004200 */
[C---:B------:R-:W-:Y:S02]  /*fff0*/  FMUL.FTZ R41, R2.reuse, R145 ;  /* 0x0000009102297220 */ /* 0x040fe40000410000 */
[C---:B------:R-:W-:Y:S02]  /*10000*/  FMUL.FTZ R25, R2.reuse, R161 ;  /* 0x000000a102197220 */ /* 0x040fe40000410000 */
[----:B------:R3:W-:Y:S01]  /*10010*/  MUFU.EX2 R189, R177 ;  /* 0x000000b100bd7308 */ /* 0x0007e20000000800 */
[----:B------:R-:W-:Y:S01]  /*10020*/  MOV R161, R40 ;  /* 0x0000002800a17202 */ /* 0x000fe20000000f00 */
[C---:B------:R-:W-:Y:S02]  /*10030*/  FMUL.FTZ R32, R2.reuse, R152 ;  /* 0x0000009802207220 */ /* 0x040fe40000410000 */
[C---:B------:R-:W-:Y:S02]  /*10040*/  FMUL.FTZ R36, R2.reuse, R148 ;  /* 0x0000009402247220 */ /* 0x040fe40000410000 */
[C---:B------:R-:W-:Y:S02]  /*10050*/  FMUL.FTZ R40, R2.reuse, R144 ;  /* 0x0000009002287220 */ /* 0x040fe40000410000 */
[C---:B------:R-:W-:Y:S02]  /*10060*/  FMUL.FTZ R52, R2.reuse, R52 ;  /* 0x0000003402347220 */ /* 0x040fe40000410000 */
        /* <DEDUP_REMOVED lines=9> */
[----:B---3--:R-:W-:Y:S01]  /*10100*/  LDSM.16.MT88.4 R176, [R219+0x2800] ;  /* 0x00280000dbb0783b */ /* 0x008fe20000004200 */
        /* <DEDUP_REMOVED lines=82> */
[----:B------:R-:W-:Y:S01]  /*10630*/  FMUL.FTZ R129, R2, R129 ;  /* 0x0000008102817220 */ /* 0x000fe20000410000 */
[C---:B-1----:R-:W-:Y:S01]  /*10640*/  HMMA.16816.F32.BF16 R44, R184.reuse, R136, R44 ;  /* 0x00000088b82c723c */ /* 0x042fe2000004182c */
[----:B------:R-:W1:Y:S02]  /*10650*/  MUFU.EX2 R2, R195 ;  /* 0x000000c300027308 */ /* 0x000e640000000800 */
[C---:B------:R-:W-:Y:S02]  /*10660*/  FMUL.FTZ R126, R0.reuse, R126 ;  /* 0x0000007e007e7220 */ /* 0x040fe40000410000 */
[C---:B------:R-:W-:Y:S02]  /*10670*/  FMUL.FTZ R127, R0.reuse, R127 ;  /* 0x0000007f007f7220 */ /* 0x040fe40000410000 */
[C---:B------:R-:W-:Y:S01]  /*10680*/  FMUL.FTZ R130, R0.reuse, R130 ;  /* 0x0000008200827220 */ /* 0x040fe20000410000 */
[C---:B------:R-:W-:Y:S01]  /*10690*/  HMMA.16816.F32.BF16 R48, R184.reuse, R138, R48 ;  /* 0x0000008ab830723c */ /* 0x040fe20000041830 */
[----:B------:R-:W3:Y:S02]  /*106a0*/  LDSM.16.MT88.4 R136, [R222+0x3000] ;  /* 0x00300000de88783b */ /* 0x000ee40000004200 */
[----:B------:R-:W-:Y:S01]  /*106b0*/  MUFU.EX2 R195, R190 ;  /* 0x000000be00c37308 */ /* 0x000fe20000000800 */
[C---:B------:R-:W-:Y:S09]  /*106c0*/  FMUL.FTZ R131, R0.reuse, R131 ;  /* 0x0000008300837220 */ /* 0x040ff20000410000 */
[----:B------:R-:W-:Y:S01]  /*106d0*/  MUFU.EX2 R190, R252 ;  /* 0x000000fc00be7308 */ /* 0x000fe20000000800 */
[C---:B---3--:R-:W-:Y:S03]  /*106e0*/  HMMA.16816.F32.BF16 R52, R184.reuse, R136, R52 ;  /* 0x00000088b834723c */ /* 0x048fe60000041834 */
[----:B--2---:R-:W-:Y:S05]  /*106f0*/  FFMA.FTZ R164, R0, R164, R135 ;  /* 0x000000a400a47223 */ /* 0x004fea0000010087 */
[C---:B------:R-:W-:Y:S01]  /*10700*/  HMMA.16816.F32.BF16 R56, R184.reuse, R138, R56 ;  /* 0x0000008ab838723c */ /* 0x040fe20000041838 */
[----:B------:R-:W2:Y:S01]  /*10710*/  LDSM.16.MT88.4 R136, [R221+0x3000] ;  /* 0x00300000dd88783b */ /* 0x000ea20000004200 */
[----:B------:R-:W3:Y:S02]  /*10720*/  MUFU.EX2 R135, R193 ;  /* 0x000000c100877308 */ /* 0x000ee40000000800 */
[----:B------:R-:W-:Y:S04]  /*10730*/  FADD.FTZ R0, R134, R192 ;  /* 0x000000c086007221 */ /* 0x000fe80000010000 */
[----:B-1----:R-:W-:Y:S04]  /*10740*/  FADD.FTZ R0, R2, R0 ;  /* 0x0000000002007221 */ /* 0x002fe80000010000 */
[----:B------:R-:W-:Y:S01]  /*10750*/  FADD.FTZ R0, R144, R0 ;  /* 0x0000000090007221 */ /* 0x000fe20000010000 */
[----:B------:R-:W-:Y:S10]  /*10760*/  MUFU.EX2 R193, R213 ;  /* 0x000000d500c17308 */ /* 0x000ff40000000800 */
[----:B------:R-:W-:Y:S01]  /*10770*/  MUFU.EX2 R192, R214 ;  /* 0x000000d600c07308 */ /* 0x000fe20000000800 */
[C---:B---3--:R-:W-:Y:S01]  /*10780*/  FADD.FTZ R0, R135.reuse, R0 ;  /* 0x0000000087007221 */ /* 0x048fe20000010000 */
        /* <DEDUP_REMOVED lines=28> */
[----:B------:R-:W-:Y:S03]  /*10950*/  F2FP.BF16.PACK_AB R137, R196, R167 ;  /* 0x000000a7c489723e */ /* 0x000fe600000010ff */
[----:B------:R-:W-:Y:S02]  /*10960*/  F2FP.BF16.PACK_AB R138, R135, R144 ;  /* 0x00000090878a723e */ /* 0x000fe400000010ff */
[----:B------:R-:W3:Y:S02]  /*10970*/  LDSM.16.MT88.4 R144, [R220+0x800] ;  /* 0x00080000dc90783b */ /* 0x000ee40000004200 */
[----:B------:R-:W4:Y:S01]  /*10980*/  MUFU.EX2 R2, R203 ;  /* 0x000000cb00027308 */ /* 0x000f220000000800 */
[----:B------:R-:W-:Y:S02]  /*10990*/  F2FP.BF16.PACK_AB R139, R194, R195 ;  /* 0x000000c3c28b723e */ /* 0x000fe400000010ff */
[----:B------:R-:W-:Y:S05]  /*109a0*/  F2FP.BF16.PACK_AB R185, R188, R189 ;  /* 0x000000bdbcb9723e */ /* 0x000fea00000010ff */
[C---:B------:R-:W-:Y:S02]  /*109b0*/  HMMA.16816.F32.BF16 R4, R136.reuse, R140, R4 ;  /* 0x0000008c8804723c */ /* 0x040fe40000041804 */
[----:B------:R-:W-:Y:S03]  /*109c0*/  MUFU.EX2 R184, R168 ;  /* 0x000000a800b87308 */ /* 0x000fe60000000800 */
[----:B-1----:R-:W-:Y:S01]  /*109d0*/  MOV R204, R167 ;  /* 0x000000a700cc7202 */ /* 0x002fe20000000f00 */
[----:B--2---:R-:W-:Y:S02]  /*109e0*/  FADD.FTZ R0, R134, R0 ;  /* 0x0000000086007221 */ /* 0x004fe40000010000 */
[C---:B------:R-:W-:Y:S01]  /*109f0*/  HMMA.16816.F32.BF16 R8, R136.reuse, R142, R8 ;  /* 0x0000008e8808723c */ /* 0x040fe20000041808 */
[----:B------:R-:W1:Y:S03]  /*10a00*/  LDSM.16.MT88.4 R140, [R222+0x800] ;  /* 0x00080000de8c783b */ /* 0x000e660000004200 */
[----:B------:R-:W2:Y:S01]  /*10a10*/  MUFU.EX2 R135, R201 ;  /* 0x000000c900877308 */ /* 0x000ea20000000800 */
[----:B----4-:R-:W-:Y:S01]  /*10a20*/  FADD.FTZ R0, R2, R0 ;  /* 0x0000000002007221 */ /* 0x010fe20000010000 */
[----:B------:R-:W-:Y:S03]  /*10a30*/  MOV R203, R166 ;  /* 0x000000a600cb7202 */ /* 0x000fe60000000f00 */
        /* <DEDUP_REMOVED lines=54> */
[----:B------:R-:W4:Y:S03]  /*10da0*/  MUFU.EX2 R134, R212 ;  /* 0x000000d400867308 */ /* 0x000f260000000800 */
[C---:B-1----:R-:W-:Y:S07]  /*10db0*/  HMMA.16816.F32.BF16 R4, R136.reuse, R140, R4 ;  /* 0x0000008c8804723c */ /* 0x042fee0000041804 */
[----:B------:R-:W1:Y:S01]  /*10dc0*/  MUFU.EX2 R2, R211 ;  /* 0x000000d300027308 */ /* 0x000e620000000800 */
[C---:B------:R-:W-:Y:S01]  /*10dd0*/  HMMA.16816.F32.BF16 R8, R136.reuse, R142, R8 ;  /* 0x0000008e8808723c */ /* 0x040fe20000041808 */
[----:B------:R-:W5:Y:S07]  /*10de0*/  LDSM.16.MT88.4 R140, [R221+0x1000] ;  /* 0x00100000dd8c783b */ /* 0x000f6e0000004200 */
[C---:B--2---:R-:W-:Y:S04]  /*10df0*/  HMMA.16816.F32.BF16 R12, R136.reuse, R144, R12 ;  /* 0x00000090880c723c */ /* 0x044fe8000004180c */
[----:B----4-:R-:W-:Y:S04]  /*10e00*/  FADD.FTZ R0, R134, R0 ;  /* 0x0000000086007221 */ /* 0x010fe80000010000 */
[C---:B------:R-:W-:Y:S01]  /*10e10*/  HMMA.16816.F32.BF16 R16, R136.reuse, R146, R16 ;  /* 0x000000928810723c */ /* 0x040fe20000041810 */
[----:B------:R-:W2:Y:S03]  /*10e20*/  LDSM.16.MT88.4 R144, [R219+0x4000] ;  /* 0x00400000db90783b */ /* 0x000ea60000004200 */
[----:B-1----:R-:W-:Y:S04]  /*10e30*/  FADD.FTZ R0, R2, R0 ;  /* 0x0000000002007221 */ /* 0x002fe80000010000 */
[C---:B---3--:R-:W-:Y:S04]  /*10e40*/  HMMA.16816.F32.BF16 R20, R136.reuse, R148, R20 ;  /* 0x000000948814723c */ /* 0x048fe80000041814 */
[----:B------:R-:W-:Y:S04]  /*10e50*/  FADD.FTZ R0, R152, R0 ;  /* 0x0000000098007221 */ /* 0x000fe80000010000 */
[C---:B------:R-:W-:Y:S01]  /*10e60*/  HMMA.16816.F32.BF16 R24, R136.reuse, R150, R24 ;  /* 0x000000968818723c */ /* 0x040fe20000041818 */
[----:B------:R-:W1:Y:S03]  /*10e70*/  LDSM.16.MT88.4 R148, [R220+0x4000] ;  /* 0x00400000dc94783b */ /* 0x000e660000004200 */
[C---:B------:R-:W-:Y:S04]  /*10e80*/  FADD.FTZ R0, R135.reuse, R0 ;  /* 0x0000000087007221 */ /* 0x040fe80000010000 */
        /* <DEDUP_REMOVED lines=42> */
[----:B------:R-:W5:Y:S01]  /*11130*/  MUFU.EX2 R134, R157 ;  /* 0x0000009d00867308 */ /* 0x000f620000000800 */
[----:B------:R-:W-:Y:S02]  /*11140*/  F2FP.BF16.PACK_AB R137, R205, R206 ;  /* 0x000000cecd89723e */ /* 0x000fe400000010ff */
[----:B------:R-:W-:Y:S07]  /*11150*/  F2FP.BF16.PACK_AB R139, R208, R207 ;  /* 0x000000cfd08b723e */ /* 0x000fee00000010ff */
[C---:B--2---:R-:W-:Y:S01]  /*11160*/  HMMA.16816.F32.BF16 R4, R136.reuse, R144, R4 ;  /* 0x000000908804723c */ /* 0x044fe20000041804 */
[----:B------:R-:W-:Y:S07]  /*11170*/  MUFU.EX2 R135, R160 ;  /* 0x000000a000877308 */ /* 0x000fee0000000800 */
[C---:B------:R-:W-:Y:S01]  /*11180*/  HMMA.16816.F32.BF16 R8, R136.reuse, R146, R8 ;  /* 0x000000928808723c */ /* 0x040fe20000041808 */
[----:B------:R-:W2:Y:S02]  /*11190*/  LDSM.16.MT88.4 R144, [R219+0x4800] ;  /* 0x00480000db90783b */ /* 0x000ea40000004200 */
[----:B------:R-:W4:Y:S01]  /*111a0*/  MUFU.EX2 R2, R156 ;  /* 0x0000009c00027308 */ /* 0x000f220000000800 */
[----:B-----5:R-:W-:Y:S04]  /*111b0*/  FADD.FTZ R0, R134, R0 ;  /* 0x0000000086007221 */ /* 0x020fe80000010000 */
[C---:B-1----:R-:W-:Y:S05]  /*111c0*/  HMMA.16816.F32.BF16 R12, R136.reuse, R148, R12 ;  /* 0x00000094880c723c */ /* 0x042fea000004180c */
[----:B------:R-:W1:Y:S03]  /*111d0*/  MUFU.EX2 R156, R161 ;  /* 0x000000a1009c7308 */ /* 0x000e660000000800 */
[C---:B------:R-:W-:Y:S01]  /*111e0*/  HMMA.16816.F32.BF16 R16, R136.reuse, R150, R16 ;  /* 0x000000968810723c */ /* 0x040fe20000041810 */
[----:B------:R-:W5:Y:S07]  /*111f0*/  LDSM.16.MT88.4 R148, [R220+0x4800] ;  /* 0x00480000dc94783b */ /* 0x000f6e0000004200 */
[C---:B---3--:R-:W-:Y:S04]  /*11200*/  HMMA.16816.F32.BF16 R20, R136.reuse, R140, R20 ;  /* 0x0000008c8814723c */ /* 0x048fe80000041814 */
[----:B----4-:R-:W-:Y:S04]  /*11210*/  FADD.FTZ R0, R2, R0 ;  /* 0x0000000002007221 */ /* 0x010fe80000010000 */
[C---:B------:R-:W-:Y:S01]  /*11220*/  HMMA.16816.F32.BF16 R24, R136.reuse, R142, R24 ;  /* 0x0000008e8818723c */ /* 0x040fe20000041818 */
[----:B------:R-:W3:Y:S03]  /*11230*/  LDSM.16.MT88.4 R140, [R222+0x4800] ;  /* 0x00480000de8c783b */ /* 0x000ee60000004200 */
[----:B-1----:R-:W-:Y:S04]  /*11240*/  FADD.FTZ R0, R156, R0 ;  /* 0x000000009c007221 */ /* 0x002fe80000010000 */
[C---:B------:R-:W-:Y:S01]  /*11250*/  HMMA.16816.F32.BF16 R28, R136.reuse, R152, R28 ;  /* 0x00000098881c723c */ /* 0x040fe2000004181c */
[----:B------:R-:W-:Y:S03]  /*11260*/  LDSM.16.MT88.4 R160, [R222+0x2800] ;  /* 0x00280000dea0783b */ /* 0x000fe60000004200 */
[C---:B------:R-:W-:Y:S04]  /*11270*/  FADD.FTZ R0, R135.reuse, R0 ;  /* 0x0000000087007221 */ /* 0x040fe80000010000 */
[C---:B------:R-:W-:Y:S01]  /*11280*/  HMMA.16816.F32.BF16 R32, R136.reuse, R154, R32 ;  /* 0x0000009a8820723c */ /* 0x040fe20000041820 */
[----:B------:R-:W-:Y:S07]  /*11290*/  LDSM.16.MT88.4 R152, [R219+0x7800] ;  /* 0x00780000db98783b */ /* 0x000fee0000004200 */
[C---:B--2---:R-:W-:Y:S08]  /*112a0*/  HMMA.16816.F32.BF16 R36, R136.reuse, R144, R36 ;  /* 0x000000908824723c */ /* 0x044ff00000041824 */
[C---:B------:R-:W-:Y:S01]  /*112b0*/  HMMA.16816.F32.BF16 R40, R136.reuse, R146, R40 ;  /* 0x000000928828723c */ /* 0x040fe20000041828 */
[----:B------:R-:W1:Y:S07]  /*112c0*/  LDSM.16.MT88.4 R144, [R221+0x4800] ;  /* 0x00480000dd90783b */ /* 0x000e6e0000004200 */
[C---:B-----5:R-:W-:Y:S08]  /*112d0*/  HMMA.16816.F32.BF16 R44, R136.reuse, R148, R44 ;  /* 0x00000094882c723c */ /* 0x060ff0000004182c */
        /* <DEDUP_REMOVED lines=34> */
[----:B------:R-:W4:Y:S01]  /*11500*/  MUFU.EX2 R2, R169 ;  /* 0x000000a900027308 */ /* 0x000f220000000800 */
[----:B------:R-:W-:Y:S01]  /*11510*/  LDSM.16.MT88.4 R156, [R220+0x5000] ;  /* 0x00500000dc9c783b */ /* 0x000fe20000004200 */
[----:B------:R-:W-:Y:S02]  /*11520*/  F2FP.BF16.PACK_AB R137, R192, R193 ;  /* 0x000000c1c089723e */ /* 0x000fe400000010ff */
[----:B------:R-:W-:Y:S06]  /*11530*/  F2FP.BF16.PACK_AB R139, R190, R191 ;  /* 0x000000bfbe8b723e */ /* 0x000fec00000010ff */
[----:B------:R-:W-:Y:S01]  /*11540*/  MUFU.EX2 R135, R181 ;  /* 0x000000b500877308 */ /* 0x000fe20000000800 */
[C---:B--2---:R-:W-:Y:S08]  /*11550*/  HMMA.16816.F32.BF16 R4, R136.reuse, R140, R4 ;  /* 0x0000008c8804723c */ /* 0x044ff00000041804 */
[C---:B------:R-:W-:Y:S01]  /*11560*/  HMMA.16816.F32.BF16 R8, R136.reuse, R142, R8 ;  /* 0x0000008e8808723c */ /* 0x040fe20000041808 */
[----:B------:R-:W2:Y:S01]  /*11570*/  LDSM.16.MT88.4 R140, [R219+0x5000] ;  /* 0x00500000db8c783b */ /* 0x000ea20000004200 */
[----:B------:R-:W5:Y:S02]  /*11580*/  MUFU.EX2 R134, R180 ;  /* 0x000000b400867308 */ /* 0x000f640000000800 */
        /* <DEDUP_REMOVED lines=8> */
[----:B------:R-:W-:Y:S01]  /*11610*/  FADD.FTZ R0, R186, R0 ;  /* 0x00000000ba007221 */ /* 0x000fe20000010000 */
[C---:B------:R-:W-:Y:S03]  /*11620*/  F2FP.BF16.PACK_AB R186, R132.reuse, R186 ;  /* 0x000000ba84ba723e */ /* 0x040fe600000010ff */
[C---:B---3--:R-:W-:Y:S04]  /*11630*/  HMMA.16816.F32.BF16 R20, R136.reuse, R148, R20 ;  /* 0x000000948814723c */ /* 0x048fe80000041814 */
[----:B------:R-:W-:Y:S01]  /*11640*/  FADD.FTZ R0, R132, R0 ;  /* 0x0000000084007221 */ /* 0x000fe20000010000 */
[----:B-----5:R-:W-:Y:S03]  /*11650*/  F2FP.BF16.PACK_AB R187, R134, R135 ;  /* 0x0000008786bb723e */ /* 0x020fe600000010ff */
[C---:B------:R-:W-:Y:S01]  /*11660*/  HMMA.16816.F32.BF16 R24, R136.reuse, R150, R24 ;  /* 0x000000968818723c */ /* 0x040fe20000041818 */
[----:B------:R-:W3:Y:S07]  /*11670*/  LDSM.16.MT88.4 R148, [R221+0x5000] ;  /* 0x00500000dd94783b */ /* 0x000eee0000004200 */
        /* <DEDUP_REMOVED lines=8> */
[C---:B------:R-:W-:Y:S04]  /*11700*/  HMMA.16816.F32.BF16 R44, R136.reuse, R156, R44 ;  /* 0x0000009c882c723c */ /* 0x040fe8000004182c */
[----:B------:R-:W-:Y:S04]  /*11710*/  FADD.FTZ R0, R203, R0 ;  /* 0x00000000cb007221 */ /* 0x000fe80000010000 */
[C---:B------:R-:W-:Y:S01]  /*11720*/  HMMA.16816.F32.BF16 R48, R136.reuse, R158, R48 ;  /* 0x0000009e8830723c */ /* 0x040fe20000041830 */
[----:B------:R-:W1:Y:S03]  /*11730*/  LDSM.16.MT88.4 R156, [R222+0x8000] ;  /* 0x00800000de9c783b */ /* 0x000e660000004200 */
[----:B------:R-:W-:Y:S04]  /*11740*/  FADD.FTZ R0, R204, R0 ;  /* 0x00000000cc007221 */ /* 0x000fe80000010000 */
[C---:B----4-:R-:W-:Y:S04]  /*11750*/  HMMA.16816.F32.BF16 R52, R136.reuse, R152, R52 ;  /* 0x000000988834723c */ /* 0x050fe80000041834 */
[----:B------:R-:W-:Y:S04]  /*11760*/  FADD.FTZ R0, R196, R0 ;  /* 0x00000000c4007221 */ /* 0x000fe80000010000 */
[C---:B------:R-:W-:Y:S01]  /*11770*/  HMMA.16816.F32.BF16 R56, R136.reuse, R154, R56 ;  /* 0x0000009a8838723c */ /* 0x040fe20000041838 */
[----:B------:R-:W4:Y:S03]  /*11780*/  LDSM.16.MT88.4 R152, [R221+0x8000] ;  /* 0x00800000dd98783b */ /* 0x000f260000004200 */
        /* <DEDUP_REMOVED lines=48> */
[----:B------:R-:W5:Y:S07]  /*11a90*/  LDSM.16.MT88.4 R8, [R221+0x5800] ;  /* 0x00580000dd08783b */ /* 0x000f6e0000004200 */
        /* <DEDUP_REMOVED lines=8> */
[C---:B----4-:R-:W-:Y:S08]  /*11b20*/  HMMA.16816.F32.BF16 R156, R184.reuse, R152, R28 ;  /* 0x00000098b89c723c */ /* 0x050ff0000004181c */
        /* <DEDUP_REMOVED lines=34> */
[----:B------:R1:W-:Y:S04]  /*11d50*/  STL [R1+0x8], R0 ;  /* 0x0000080001007387 */ /* 0x0003e80000100800 */
[----:B------:R1:W-:Y:S06]  /*11d60*/  STL [R1+0x24], R2 ;  /* 0x0000240201007387 */ /* 0x0003ec0000100800 */
[----:B-1----:R-:W-:-:S05]  /*11d70*/  @P0 BRA `(.L_x_5974) ;  /* 0xffffb46000000947 */ /* 0x002fca000383ffff */
.L_x_5967:
[----:B------:R-:W-:Y:S05]  /*11d80*/  BRA.DIV ~URZ, `(.L_x_5975) ;  /* 0x000055e27f007947 */ /* 0x000fea000b800000 */
[----:B------:R-:W2:Y:S04]  /*11d90*/  LDL R0, [R1+0x14] ;  /* 0x0000140001007983 */ /* 0x000ea80000100800 */
[----:B--2---:R1:W2:Y:S02]  /*11da0*/  SHFL.BFLY PT, R4, R0, 0x2, 0x1f ;  /* 0x0c401f0000047f89 */ /* 0x0042a400000e0000 */
.L_x_6009:
        /* <DEDUP_REMOVED lines=9> */
.L_x_6010:
        /* <DEDUP_REMOVED lines=149> */
.L_x_5936:
        /* <DEDUP_REMOVED lines=11> */
[----:B-1----:R-:W-:Y:S01]  /*12840*/  IMAD.MOV.U32 R5, RZ, RZ, c[0x0][0x584] ;  /* 0x00016100ff057624 */ /* 0x002fe200078e00ff */
[----:B------:R-:W2:Y:S08]  /*12850*/  FLO.U32 R3, UR4 ;  /* 0x0000000400037d00 */ /* 0x000eb000080e0000 */
[----:B----4-:R-:W1:Y:S01]  /*12860*/  POPC R2, UR4 ;  /* 0x0000000400027d09 */ /* 0x010e620008000000 */
[----:B--2---:R-:W-:Y:S01]  /*12870*/  ISETP.EQ.U32.AND P0, PT, R3, R4, PT ;  /* 0x000000040300720c */ /* 0x004fe20003f02070 */
[----:B------:R-:W-:-:S12]  /*12880*/  IMAD.MOV.U32 R4, RZ, RZ, c[0x0][0x580] ;  /* 0x00016000ff047624 */ /* 0x000fd800078e00ff */
[----:B-1----:R1:W2:Y:S04]  /*12890*/  @P0 ATOMG.E.ADD.STRONG.GPU PT, R2, [R4.64], R2 ;  /* 0x00000002040209a8 */ /* 0x0022a800081ee1c6 */
[----:B-1----:R-:W1:Y:S04]  /*128a0*/  S2R R4, SR_LTMASK ;  /* 0x0000000000047919 */ /* 0x002e680000003900 */
[----:B--2---:R1:W2:Y:S02]  /*128b0*/  SHFL.IDX PT, R3, R2, R3, 0x1f ;  /* 0x00001f0302037589 */ /* 0x0042a400000e0000 */
[----:B-1----:R-:W-:-:S06]  /*128c0*/  LOP3.LUT R2, R4, UR4, RZ, 0xc0, !PT ;  /* 0x0000000404027c12 */ /* 0x002fcc000f8ec0ff */
[----:B------:R-:W2:Y:S02]  /*128d0*/  POPC R2, R2 ;  /* 0x0000000200027309 */ /* 0x000ea40000000000 */
[----:B--2--5:R-:W-:-:S05]  /*128e0*/  IADD3 R7, R3, c[0x0][0xc], R2 ;  /* 0x0000030003077a10 */ /* 0x024fca0007ffe002 */
[----:B------:R1:W-:Y:S02]  /*128f0*/  STL [R1+0x78], R7 ;  /* 0x0000780701007387 */ /* 0x0003e40000100800 */
.L_x_5978:
[----:B------:R-:W-:Y:S05]  /*12900*/  BSYNC B0 ;  /* 0x0000000000007941 */ /* 0x000fea0003800000 */
.L_x_5977:
        /* <DEDUP_REMOVED lines=9> */
[----:B----4-:R-:W-:Y:S01]  /*129a0*/  SHF.R.S32.HI R2, RZ, 0x1f, R6 ;  /* 0x0000001fff027819 */ /* 0x010fe20000011406 */
[----:B------:R-:W-:-:S03]  /*129b0*/  IMAD.MOV.U32 R3, RZ, RZ, 0x1f ;  /* 0x0000001fff037424 */ /* 0x000fc600078e00ff */
[----:B------:R-:W-:-:S04]  /*129c0*/  LEA.HI R2, R2, R6, RZ, 0x7 ;  /* 0x0000000602027211 */ /* 0x000fc800078f38ff */
[----:B------:R-:W-:-:S05]  /*129d0*/  SHF.R.S32.HI R2, RZ, 0x7, R2 ;  /* 0x00000007ff027819 */ /* 0x000fca0000011402 */
[----:B------:R-:W-:Y:S01]  /*129e0*/  IMAD.MOV.U32 R0, RZ, RZ, R2 ;  /* 0x000000ffff007224 */ /* 0x000fe200078e0002 */
[----:B------:R-:W-:Y:S02]  /*129f0*/  MOV R2, 0x12a10 ;  /* 0x00012a1000027802 */ /* 0x000fe40000000f00 */
[----:B-12---:R-:W-:Y:S05]  /*12a00*/  CALL.REL.NOINC `($__internal_97_$__cuda_sm70_shflsync_idx_p) ;  /* 0x00004b9000007944 */ /* 0x006fea0003c00000 */
.L_x_5981:
[----:B-1---5:R-:W2:Y:S04]  /*12a10*/  LDL R5, [R1+0x184] ;  /* 0x0001840001057983 */ /* 0x022ea80000100800 */
[----:B------:R-:W3:Y:S04]  /*12a20*/  LDL.LU R18, [R1+0x68] ;  /* 0x0000680001127983 */ /* 0x000ee80000300800 */
[----:B----4-:R-:W4:Y:S04]  /*12a30*/  LDL.LU R16, [R1+0x64] ;  /* 0x0000640001107983 */ /* 0x010f280000300800 */
        /* <DEDUP_REMOVED lines=63> */
[----:B---3--:R-:W-:Y:S01]  /*12e30*/  SHF.R.S32.HI R7, RZ, 0x1f, R18 ;  /* 0x0000001fff077819 */ /* 0x008fe20000011412 */
[----:B------:R-:W-:Y:S01]  /*12e40*/  IMAD.WIDE.U32 R2, R18, c[0x0][0x4d0], RZ ;  /* 0x0001340012027a25 */ /* 0x000fe200078e00ff */
[----:B----4-:R-:W-:-:S03]  /*12e50*/  SHF.R.S32.HI R10, RZ, 0x1f, R16 ;  /* 0x0000001fff0a7819 */ /* 0x010fc60000011410 */
[----:B------:R-:W-:Y:S01]  /*12e60*/  IMAD R0, R7, c[0x0][0x4d0], RZ ;  /* 0x0001340007007a24 */ /* 0x000fe200078e02ff */
[----:B--2---:R-:W-:-:S03]  /*12e70*/  SHF.R.S32.HI R11, RZ, 0x1f, R15 ;  /* 0x0000001fff0b7819 */ /* 0x004fc6000001140f */
        /* <DEDUP_REMOVED lines=212> */
.L_x_5983:
[----:B------:R-:W-:Y:S05]  /*13bc0*/  BSYNC B0 ;  /* 0x0000000000007941 */ /* 0x000fea0003800000 */
.L_x_5982:
        /* <DEDUP_REMOVED lines=133> */
.L_x_5980:
[----:B------:R-:W2:Y:S02]  /*14420*/  S2R R4, SR_TID.X ;  /* 0x0000000000047919 */ /* 0x000ea40000002100 */
[----:B--2---:R-:W-:-:S13]  /*14430*/  ISETP.GT.AND P0, PT, R4, 0x7f, PT ;  /* 0x0000007f0400780c */ /* 0x004fda0003f04270 */
[----:B------:R-:W-:Y:S05]  /*14440*/  @P0 BRA `(.L_x_5984) ;  /* 0x0000029000000947 */ /* 0x000fea0003800000 */
[----:B------:R-:W2:Y:S01]  /*14450*/  LDL.LU R3, [R1+0x74] ;  /* 0x0000740001037983 */ /* 0x000ea20000300800 */
[----:B----4-:R-:W-:-:S05]  /*14460*/  MOV R2, c[0x0][0x4e8] ;  /* 0x00013a0000027a02 */ /* 0x010fca0000000f00 */
        /* <DEDUP_REMOVED lines=39> */
.L_x_5984:
[----:B------:R-:W-:Y:S05]  /*146e0*/  BSYNC B1 ;  /* 0x0000000000017941 */ /* 0x000fea0003800000 */
.L_x_5979:
[----:B-1-3--:R-:W3:Y:S02]  /*146f0*/  LDL R0, [R1+0x188] ;  /* 0x0001880001007983 */ /* 0x00aee40000100800 */
[----:B---3--:R-:W-:-:S13]  /*14700*/  ISETP.NE.AND P0, PT, R0, RZ, PT ;  /* 0x000000ff0000720c */ /* 0x008fda0003f05270 */
[----:B------:R-:W-:Y:S01]  /*14710*/  @P0 WARPSYNC 0xffffffff ;  /* 0xffffffff00000948 */ /* 0x000fe20003800000 */
[----:B------:R-:W-:Y:S06]  /*14720*/  @P0 BAR.SYNC.DEFER_BLOCKING 0x5, 0x100 ;  /* 0x0144000000000b1d */ /* 0x000fec0000010000 */
[----:B------:R-:W1:Y:S04]  /*14730*/  @P0 LDS R0, [0x28100] ;  /* 0x02810000ff000984 */ /* 0x000e680000000800 */
[----:B-1----:R1:W-:Y:S04]  /*14740*/  @P0 STL [R1+0x78], R0 ;  /* 0x0000780001000387 */ /* 0x0023e80000100800 */
[----:B------:R-:W-:Y:S06]  /*14750*/  @P0 BAR.ARV 0x4, 0x100 ;  /* 0x0104000000000b1d */ /* 0x000fec0000002000 */
[----:B------:R-:W-:Y:S05]  /*14760*/  @P0 BRA `(.L_x_5985) ;  /* 0x0000009000000947 */ /* 0x000fea0003800000 */
[----:B------:R-:W-:Y:S05]  /*14770*/  BRA.DIV ~URZ, `(.L_x_5986) ;  /* 0x00002d627f007947 */ /* 0x000fea000b800000 */
[----:B-1----:R1:W3:Y:S02]  /*14780*/  SHFL.IDX PT, R0, R14, RZ, 0x1f ;  /* 0x00001fff0e007589 */ /* 0x0022e400000e0000 */
.L_x_6011:
[----:B--2-4-:R-:W2:Y:S01]  /*14790*/  S2R R2, SR_TID.X ;  /* 0x0000000000027919 */ /* 0x014ea20000002100 */
[----:B------:R-:W-:Y:S03]  /*147a0*/  WARPSYNC 0xffffffff ;  /* 0xffffffff00007948 */ /* 0x000fe60003800000 */
[----:B------:R-:W-:Y:S06]  /*147b0*/  BAR.SYNC.DEFER_BLOCKING 0x4, 0x100 ;  /* 0x0104000000007b1d */ /* 0x000fec0000010000 */
[----:B---3--:R3:W-:Y:S01]  /*147c0*/  STL [R1+0x78], R0 ;  /* 0x0000780001007387 */ /* 0x0087e20000100800 */
[----:B--2---:R-:W-:-:S13]  /*147d0*/  LOP3.LUT P0, RZ, R2, 0xff, RZ, 0xc0, !PT ;  /* 0x000000ff02ff7812 */ /* 0x004fda000780c0ff */
[----:B------:R3:W-:Y:S04]  /*147e0*/  @!P0 STS [0x28100], R14 ;  /* 0x0281000eff008388 */ /* 0x0007e80000000800 */
[----:B------:R-:W-:Y:S06]  /*147f0*/  BAR.ARV 0x5, 0x100 ;  /* 0x0144000000007b1d */ /* 0x000fec0000002000 */
.L_x_5985:
[----:B-1-3--:R-:W3:Y:S02]  /*14800*/  LDL R0, [R1+0x78] ;  /* 0x0000780001007983 */ /* 0x00aee40000100800 */
[----:B---3--:R-:W-:-:S13]  /*14810*/  ISETP.GE.AND P0, PT, R0, c[0x0][0x538], PT ;  /* 0x00014e0000007a0c */ /* 0x008fda0003f06270 */
[----:B--2-45:R-:W-:Y:S01]  /*14820*/  @P0 CALL.REL.NOINC `(.L_x_5987) ;  /* 0x0000001000000944 */ /* 0x034fe20003c00000 */
[----:B------:R-:W-:Y:S05]  /*14830*/  BRA `(.L_x_5988) ;  /* 0xfffec68000007947 */ /* 0x000fea000383ffff */
.L_x_5987:
[----:B------:R-:W-:Y:S05]  /*14840*/  EXIT ;  /* 0x000000000000794d */ /* 0x000fea0003800000 */
.L_x_5937:
[----:B------:R2:W-:Y:S01]  /*14850*/  STL [R1+0x10], RZ ;  /* 0x000010ff01007387 */ /* 0x0005e20000100800 */
[----:B------:R-:W-:Y:S01]  /*14860*/  IMAD.MOV.U32 R0, RZ, RZ, R5 ;  /* 0x000000ffff007224 */ /* 0x000fe200078e0005 */
[----:B------:R-:W-:Y:S02]  /*14870*/  MOV R3, 0x181f ;  /* 0x0000181f00037802 */ /* 0x000fe40000000f00 */
[----:B------:R-:W-:Y:S02]  /*14880*/  MOV R2, 0x148a0 ;  /* 0x000148a000027802 */ /* 0x000fe40000000f00 */
[----:B-12--5:R-:W-:Y:S05]  /*14890*/  CALL.REL.NOINC `($__internal_97_$__cuda_sm70_shflsync_idx_p) ;  /* 0x00002d0000007944 */ /* 0x026fea0003c00000 */
[----:B-----5:R-:W-:Y:S01]  /*148a0*/  MOV R4, R0 ;  /* 0x0000000000047202 */ /* 0x020fe20000000f00 */
[----:B-1----:R-:W-:Y:S05]  /*148b0*/  BRA `(.L_x_5989) ;  /* 0xfffed51000007947 */ /* 0x002fea000383ffff */
.L_x_5938:
[----:B------:R4:W-:Y:S01]  /*148c0*/  STL [R1+0x10], RZ ;  /* 0x000010ff01007387 */ /* 0x0009e20000100800 */
[----:B------:R-:W-:Y:S01]  /*148d0*/  IMAD.MOV.U32 R0, RZ, RZ, R13 ;  /* 0x000000ffff007224 */ /* 0x000fe200078e000d */
[----:B------:R-:W-:Y:S02]  /*148e0*/  MOV R3, 0x181f ;  /* 0x0000181f00037802 */ /* 0x000fe40000000f00 */
[----:B------:R-:W-:Y:S02]  /*148f0*/  MOV R2, 0x14910 ;  /* 0x0001491000027802 */ /* 0x000fe40000000f00 */
[----:B-12345:R-:W-:Y:S05]  /*14900*/  CALL.REL.NOINC `($__internal_97_$__cuda_sm70_shflsync_idx_p) ;  /* 0x00002c9000007944 */ /* 0x03efea0003c00000 */
[----:B-1---5:R-:W-:Y:S05]  /*14910*/  BRA `(.L_x_5990) ;  /* 0xfffed4d000007947 */ /* 0x022fea000383ffff */
.L_x_5941:
[----:B-1----:R-:W-:Y:S01]  /*14920*/  MOV R2, 0x1 ;  /* 0x0000000100027802 */ /* 0x002fe20000000f00 */
[----:B------:R-:W-:-:S02]  /*14930*/  IMAD.MOV.U32 R0, RZ, RZ, R5 ;  /* 0x000000ffff007224 */ /* 0x000fc400078e0005 */
[----:B------:R-:W-:Y:S02]  /*14940*/  IMAD.MOV.U32 R3, RZ, RZ, 0x181f ;  /* 0x0000181fff037424 */ /* 0x000fe400078e00ff */
[----:B------:R1:W-:Y:S02]  /*14950*/  STL [R1+0x10], R2 ;  /* 0x0000100201007387 */ /* 0x0003e40000100800 */
[----:B-1----:R-:W-:Y:S02]  /*14960*/  MOV R2, 0x14980 ;  /* 0x0001498000027802 */ /* 0x002fe40000000f00 */
[----:B---3-5:R-:W-:Y:S05]  /*14970*/  CALL.REL.NOINC `($__internal_97_$__cuda_sm70_shflsync_idx_p) ;  /* 0x00002c2000007944 */ /* 0x028fea0003c00000 */
[----:B------:R-:W-:Y:S01]  /*14980*/  MOV R2, 0x1 ;  /* 0x0000000100027802 */ /* 0x000fe20000000f00 */
[----:B-----5:R-:W-:Y:S01]  /*14990*/  IMAD.MOV.U32 R4, RZ, RZ, R0 ;  /* 0x000000ffff047224 */ /* 0x020fe200078e0000 */
[----:B------:R-:W-:Y:S01]  /*149a0*/  MOV R3, 0x181f ;  /* 0x0000181f00037802 */ /* 0x000fe20000000f00 */
[----:B------:R-:W-:Y:S02]  /*149b0*/  IMAD.MOV.U32 R0, RZ, RZ, R13 ;  /* 0x000000ffff007224 */ /* 0x000fe400078e000d */
[----:B------:R2:W-:Y:S02]  /*149c0*/  STL [R1+0x10], R2 ;  /* 0x0000100201007387 */ /* 0x0005e40000100800 */
[----:B--2---:R-:W-:-:S02]  /*149d0*/  MOV R2, 0x149f0 ;  /* 0x000149f000027802 */ /* 0x004fc40000000f00 */
[----:B-1----:R-:W-:Y:S05]  /*149e0*/  CALL.REL.NOINC `($__internal_97_$__cuda_sm70_shflsync_idx_p) ;  /* 0x00002bb000007944 */ /* 0x002fea0003c00000 */
[----:B-1---5:R-:W-:Y:S05]  /*149f0*/  BRA `(.L_x_5991) ;  /* 0xfffed65000007947 */ /* 0x022fea000383ffff */
.L_x_5944:
[----:B-1----:R-:W-:Y:S01]  /*14a00*/  MOV R2, 0x2 ;  /* 0x0000000200027802 */ /* 0x002fe20000000f00 */
[----:B----4-:R-:W-:-:S02]  /*14a10*/  IMAD.MOV.U32 R0, RZ, RZ, R5 ;  /* 0x000000ffff007224 */ /* 0x010fc400078e0005 */
[----:B------:R-:W-:Y:S02]  /*14a20*/  IMAD.MOV.U32 R3, RZ, RZ, 0x181f ;  /* 0x0000181fff037424 */ /* 0x000fe400078e00ff */
[----:B------:R1:W-:Y:S02]  /*14a30*/  STL [R1+0x10], R2 ;  /* 0x0000100201007387 */ /* 0x0003e40000100800 */
[----:B-1----:R-:W-:Y:S02]  /*14a40*/  MOV R2, 0x14a60 ;  /* 0x00014a6000027802 */ /* 0x002fe40000000f00 */
[----:B--23-5:R-:W-:Y:S05]  /*14a50*/  CALL.REL.NOINC `($__internal_97_$__cuda_sm70_shflsync_idx_p) ;  /* 0x00002b4000007944 */ /* 0x02cfea0003c00000 */
[----:B-----5:R-:W-:Y:S01]  /*14a60*/  MOV R4, R0 ;  /* 0x0000000000047202 */ /* 0x020fe20000000f00 */
[----:B-1----:R-:W-:Y:S05]  /*14a70*/  BRA `(.L_x_5992) ;  /* 0xfffed7b000007947 */ /* 0x002fea000383ffff */
.L_x_5945:
[----:B-1----:R-:W-:Y:S01]  /*14a80*/  MOV R2, 0x2 ;  /* 0x0000000200027802 */ /* 0x002fe20000000f00 */
[----:B----4-:R-:W-:Y:S02]  /*14a90*/  IMAD.MOV.U32 R0, RZ, RZ, R13 ;  /* 0x000000ffff007224 */ /* 0x010fe400078e000d */
[----:B------:R-:W-:Y:S02]  /*14aa0*/  IMAD.MOV.U32 R3, RZ, RZ, 0x181f ;  /* 0x0000181fff037424 */ /* 0x000fe400078e00ff */
[----:B------:R1:W-:Y:S02]  /*14ab0*/  STL [R1+0x10], R2 ;  /* 0x0000100201007387 */ /* 0x0003e40000100800 */
[----:B-1----:R-:W-:-:S02]  /*14ac0*/  MOV R2, 0x14ae0 ;  /* 0x00014ae000027802 */ /* 0x002fc40000000f00 */
[----:B--23-5:R-:W-:Y:S05]  /*14ad0*/  CALL.REL.NOINC `($__internal_97_$__cuda_sm70_shflsync_idx_p) ;  /* 0x00002ac000007944 */ /* 0x02cfea0003c00000 */
[----:B-1---5:R-:W-:Y:S05]  /*14ae0*/  BRA `(.L_x_5993) ;  /* 0xfffed76000007947 */ /* 0x022fea000383ffff */
.L_x_5948:
[----:B-1----:R-:W-:Y:S01]  /*14af0*/  MOV R2, 0x3 ;  /* 0x0000000300027802 */ /* 0x002fe20000000f00 */
[----:B--2---:R-:W-:-:S02]  /*14b00*/  IMAD.MOV.U32 R0, RZ, RZ, R5 ;  /* 0x000000ffff007224 */ /* 0x004fc400078e0005 */
[----:B------:R-:W-:Y:S02]  /*14b10*/  IMAD.MOV.U32 R3, RZ, RZ, 0x181f ;  /* 0x0000181fff037424 */ /* 0x000fe400078e00ff */
[----:B------:R1:W-:Y:S02]  /*14b20*/  STL [R1+0x10], R2 ;  /* 0x0000100201007387 */ /* 0x0003e40000100800 */
[----:B-1----:R-:W-:Y:S02]  /*14b30*/  MOV R2, 0x14b50 ;  /* 0x00014b5000027802 */ /* 0x002fe40000000f00 */
[----:B---345:R-:W-:Y:S05]  /*14b40*/  CALL.REL.NOINC `($__internal_97_$__cuda_sm70_shflsync_idx_p) ;  /* 0x00002a5000007944 */ /* 0x038fea0003c00000 */
        /* <DEDUP_REMOVED lines=8> */
.L_x_5951:
[----:B------:R2:W-:Y:S01]  /*14bd0*/  STL [R1+0x10], RZ ;  /* 0x000010ff01007387 */ /* 0x0005e20000100800 */
[----:B------:R-:W-:Y:S01]  /*14be0*/  IMAD.MOV.U32 R0, RZ, RZ, R5 ;  /* 0x000000ffff007224 */ /* 0x000fe200078e0005 */
[----:B------:R-:W-:-:S02]  /*14bf0*/  MOV R3, 0x181f ;  /* 0x0000181f00037802 */ /* 0x000fc40000000f00 */
[----:B------:R-:W-:Y:S02]  /*14c00*/  MOV R2, 0x14c20 ;  /* 0x00014c2000027802 */ /* 0x000fe40000000f00 */
[----:B-12---:R-:W-:Y:S05]  /*14c10*/  CALL.REL.NOINC `($__internal_97_$__cuda_sm70_shflsync_idx_p) ;  /* 0x0000298000007944 */ /* 0x006fea0003c00000 */
[----:B-----5:R-:W-:Y:S01]  /*14c20*/  MOV R4, R0 ;  /* 0x0000000000047202 */ /* 0x020fe20000000f00 */
[----:B-1----:R-:W-:Y:S05]  /*14c30*/  BRA `(.L_x_5995) ;  /* 0xfffefe9000007947 */ /* 0x002fea000383ffff */
.L_x_5952:
[----:B------:R4:W-:Y:S01]  /*14c40*/  STL [R1+0x10], RZ ;  /* 0x000010ff01007387 */ /* 0x0009e20000100800 */
[----:B------:R-:W-:Y:S01]  /*14c50*/  IMAD.MOV.U32 R0, RZ, RZ, R22 ;  /* 0x000000ffff007224 */ /* 0x000fe200078e0016 */
[----:B------:R-:W-:Y:S02]  /*14c60*/  MOV R3, 0x181f ;  /* 0x0000181f00037802 */ /* 0x000fe40000000f00 */
[----:B------:R-:W-:Y:S02]  /*14c70*/  MOV R2, 0x14c90 ;  /* 0x00014c9000027802 */ /* 0x000fe40000000f00 */
[----:B-1234-:R-:W-:Y:S05]  /*14c80*/  CALL.REL.NOINC `($__internal_97_$__cuda_sm70_shflsync_idx_p) ;  /* 0x0000291000007944 */ /* 0x01efea0003c00000 */
[----:B------:R-:W2:Y:S04]  /*14c90*/  LDL R2, [R1] ;  /* 0x0000000001027983 */ /* 0x000ea80000100800 */
[----:B------:R-:W3:Y:S04]  /*14ca0*/  LDL R14, [R1+0x20] ;  /* 0x00002000010e7983 */ /* 0x000ee80000100800 */
[----:B------:R-:W4:Y:S04]  /*14cb0*/  LDL R13, [R1+0x1c] ;  /* 0x00001c00010d7983 */ /* 0x000f280000100800 */
[----:B------:R-:W4:Y:S01]  /*14cc0*/  LDL R12, [R1+0x18] ;  /* 0x00001800010c7983 */ /* 0x000f220000100800 */
[----:B------:R-:W-:-:S02]  /*14cd0*/  IADD3 R10, P1, R0, R140, RZ ;  /* 0x0000008c000a7210 */ /* 0x000fc40007f3e0ff */
[C---:B------:R-:W-:Y:S02]  /*14ce0*/  IADD3 R8, P0, R0.reuse, R141, RZ ;  /* 0x0000008d00087210 */ /* 0x040fe40007f1e0ff */
        /* <DEDUP_REMOVED lines=22> */
[----:B----4-:R-:W-:-:S02]  /*14e50*/  IMAD.MOV.U32 R2, RZ, RZ, 0x1 ;  /* 0x00000001ff027424 */ /* 0x010fc400078e00ff */
[----:B------:R-:W-:-:S03]  /*14e60*/  IMAD.MOV.U32 R3, RZ, RZ, 0x181f ;  /* 0x0000181fff037424 */ /* 0x000fc600078e00ff */
[----:B------:R3:W-:Y:S02]  /*14e70*/  STL [R1+0x10], R2 ;  /* 0x0000100201007387 */ /* 0x0007e40000100800 */
[----:B---3--:R-:W-:Y:S02]  /*14e80*/  MOV R2, 0x14ea0 ;  /* 0x00014ea000027802 */ /* 0x008fe40000000f00 */
[----:B-12---:R-:W-:Y:S05]  /*14e90*/  CALL.REL.NOINC `($__internal_97_$__cuda_sm70_shflsync_idx_p) ;  /* 0x0000270000007944 */ /* 0x006fea0003c00000 */
[----:B------:R-:W-:Y:S01]  /*14ea0*/  MOV R2, 0x1 ;  /* 0x0000000100027802 */ /* 0x000fe20000000f00 */
[----:B-----5:R-:W-:Y:S01]  /*14eb0*/  IMAD.MOV.U32 R4, RZ, RZ, R0 ;  /* 0x000000ffff047224 */ /* 0x020fe200078e0000 */
[----:B------:R-:W-:Y:S01]  /*14ec0*/  MOV R3, 0x181f ;  /* 0x0000181f00037802 */ /* 0x000fe20000000f00 */
[----:B------:R-:W-:Y:S02]  /*14ed0*/  IMAD.MOV.U32 R0, RZ, RZ, R22 ;  /* 0x000000ffff007224 */ /* 0x000fe400078e0016 */
[----:B------:R2:W-:Y:S02]  /*14ee0*/  STL [R1+0x10], R2 ;  /* 0x0000100201007387 */ /* 0x0005e40000100800 */
[----:B--2---:R-:W-:Y:S02]  /*14ef0*/  MOV R2, 0x14f10 ;  /* 0x00014f1000027802 */ /* 0x004fe40000000f00 */
[----:B-1----:R-:W-:Y:S05]  /*14f00*/  CALL.REL.NOINC `($__internal_97_$__cuda_sm70_shflsync_idx_p) ;  /* 0x0000269000007944 */ /* 0x002fea0003c00000 */
[C---:B------:R-:W-:Y:S02]  /*14f10*/  IADD3 R2, -R7.reuse, 0x10, RZ ;  /* 0x0000001007027810 */ /* 0x040fe40007ffe1ff */
[----:B------:R-:W-:-:S02]  /*14f20*/  ISETP.NE.U32.AND P2, PT, R7, RZ, PT ;  /* 0x000000ff0700720c */ /* 0x000fc40003f45070 */
[----:B------:R-:W-:Y:S02]  /*14f30*/  LOP3.LUT R2, R2, 0xf, RZ, 0xc0, !PT ;  /* 0x0000000f02027812 */ /* 0x000fe400078ec0ff */
[----:B------:R-:W-:Y:S02]  /*14f40*/  IADD3 R8, -R13, 0x10, RZ ;  /* 0x000000100d087810 */ /* 0x000fe40007ffe1ff */
[----:B------:R-:W-:Y:S02]  /*14f50*/  IADD3 R2, P1, P0, R2, R0, R140 ;  /* 0x0000000002027210 */ /* 0x000fe4000783e08c */
[----:B------:R-:W-:Y:S02]  /*14f60*/  LOP3.LUT R8, R8, 0xf, RZ, 0xc0, !PT ;  /* 0x0000000f08087812 */ /* 0x000fe400078ec0ff */
[----:B-----5:R-:W-:Y:S02]  /*14f70*/  IADD3.X R3, RZ, R4, R132, P1, P0 ;  /* 0x00000004ff037210 */ /* 0x020fe40000fe0484 */
[----:B------:R-:W-:-:S02]  /*14f80*/  IADD3 R6, -R12, 0x10, RZ ;  /* 0x000000100c067810 */ /* 0x000fc40007ffe1ff */
        /* <DEDUP_REMOVED lines=20> */
[----:B--2---:R-:W-:Y:S02]  /*150d0*/  IMAD.MOV.U32 R2, RZ, RZ, 0x2 ;  /* 0x00000002ff027424 */ /* 0x004fe400078e00ff */
[----:B------:R-:W-:-:S03]  /*150e0*/  IMAD.MOV.U32 R3, RZ, RZ, 0x181f ;  /* 0x0000181fff037424 */ /* 0x000fc600078e00ff */
[----:B------:R2:W-:Y:S02]  /*150f0*/  STL [R1+0x10], R2 ;  /* 0x0000100201007387 */ /* 0x0005e40000100800 */
[----:B--2---:R-:W-:Y:S02]  /*15100*/  MOV R2, 0x15120 ;  /* 0x0001512000027802 */ /* 0x004fe40000000f00 */
[----:B-1-3--:R-:W-:Y:S05]  /*15110*/  CALL.REL.NOINC `($__internal_97_$__cuda_sm70_shflsync_idx_p) ;  /* 0x0000248000007944 */ /* 0x00afea0003c00000 */
[----:B------:R-:W-:Y:S01]  /*15120*/  MOV R2, 0x2 ;  /* 0x0000000200027802 */ /* 0x000fe20000000f00 */
[----:B-----5:R-:W-:Y:S01]  /*15130*/  IMAD.MOV.U32 R4, RZ, RZ, R0 ;  /* 0x000000ffff047224 */ /* 0x020fe200078e0000 */
[----:B------:R-:W-:Y:S01]  /*15140*/  MOV R3, 0x181f ;  /* 0x0000181f00037802 */ /* 0x000fe20000000f00 */
[----:B------:R-:W-:Y:S02]  /*15150*/  IMAD.MOV.U32 R0, RZ, RZ, R22 ;  /* 0x000000ffff007224 */ /* 0x000fe400078e0016 */
[----:B------:R2:W-:Y:S02]  /*15160*/  STL [R1+0x10], R2 ;  /* 0x0000100201007387 */ /* 0x0005e40000100800 */
[----:B--2---:R-:W-:Y:S02]  /*15170*/  MOV R2, 0x15190 ;  /* 0x0001519000027802 */ /* 0x004fe40000000f00 */
[----:B-1----:R-:W-:Y:S05]  /*15180*/  CALL.REL.NOINC `($__internal_97_$__cuda_sm70_shflsync_idx_p) ;  /* 0x0000241000007944 */ /* 0x002fea0003c00000 */
[----:B-1---5:R-:W-:Y:S05]  /*15190*/  BRA `(.L_x_5996) ;  /* 0xfffefbd000007947 */ /* 0x022fea000383ffff */
.L_x_5953:
[----:B------:R1:W-:Y:S01]  /*151a0*/  STL [R1+0x10], RZ ;  /* 0x000010ff01007387 */ /* 0x0003e20000100800 */
[----:B------:R-:W-:Y:S01]  /*151b0*/  IMAD.MOV.U32 R0, RZ, RZ, R4 ;  /* 0x000000ffff007224 */ /* 0x000fe200078e0004 */
[----:B------:R-:W-:-:S02]  /*151c0*/  MOV R3, 0x1c1f ;  /* 0x00001c1f00037802 */ /* 0x000fc40000000f00 */
[----:B------:R-:W-:Y:S02]  /*151d0*/  MOV R2, 0x151f0 ;  /* 0x000151f000027802 */ /* 0x000fe40000000f00 */
[----:B-1----:R-:W-:Y:S05]  /*151e0*/  CALL.REL.NOINC `($__internal_97_$__cuda_sm70_shflsync_idx_p) ;  /* 0x000023b000007944 */ /* 0x002fea0003c00000 */
[----:B-1---5:R-:W-:Y:S05]  /*151f0*/  BRA `(.L_x_5997) ;  /* 0xfffefe3000007947 */ /* 0x022fea000383ffff */
.L_x_5954:
[----:B------:R-:W-:Y:S01]  /*15200*/  MOV R2, 0x1 ;  /* 0x0000000100027802 */ /* 0x000fe20000000f00 */
[----:B------:R-:W-:Y:S02]  /*15210*/  IMAD.MOV.U32 R0, RZ, RZ, R4 ;  /* 0x000000ffff007224 */ /* 0x000fe400078e0004 */
[----:B------:R-:W-:Y:S02]  /*15220*/  IMAD.MOV.U32 R3, RZ, RZ, 0x1c1f ;  /* 0x00001c1fff037424 */ /* 0x000fe400078e00ff */
[----:B------:R2:W-:Y:S02]  /*15230*/  STL [R1+0x10], R2 ;  /* 0x0000100201007387 */ /* 0x0005e40000100800 */
[----:B--2---:R-:W-:Y:S02]  /*15240*/  MOV R2, 0x15260 ;  /* 0x0001526000027802 */ /* 0x004fe40000000f00 */
[----:B-1----:R-:W-:Y:S05]  /*15250*/  CALL.REL.NOINC `($__internal_97_$__cuda_sm70_shflsync_idx_p) ;  /* 0x0000234000007944 */ /* 0x002fea0003c00000 */
[----:B-----5:R-:W-:Y:S01]  /*15260*/  IMAD.IADD R0, R5, 0x1, R0 ;  /* 0x0000000105007824 */ /* 0x020fe200078e0200 */
[----:B------:R-:W-:Y:S02]  /*15270*/  FMNMX.FTZ R133, R7, R8, !PT ;  /* 0x0000000807857209 */ /* 0x000fe40007810000 */
[----:B------:R-:W-:-:S02]  /*15280*/  MOV R2, 0x158a0 ;  /* 0x000158a000027802 */ /* 0x000fc40000000f00 */
[----:B------:R-:W-:Y:S01]  /*15290*/  IMNMX R6, R6, R0, PT ;  /* 0x0000000006067217 */ /* 0x000fe20003800200 */
[----:B------:R-:W-:Y:S01]  /*152a0*/  IMAD.MOV.U32 R0, RZ, RZ, 0x2 ;  /* 0x00000002ff007424 */ /* 0x000fe200078e00ff */
        /* <DEDUP_REMOVED lines=10> */
[----:B------:R-:W-:-:S02]  /*15350*/  FSEL R10, R75, -INF , P0 ;  /* 0xff8000004b0a7808 */ /* 0x000fc40000000000 */
[C---:B------:R-:W-:Y:S02]  /*15360*/  ISETP.GT.AND P1, PT, R6.reuse, 0x10, PT ;  /* 0x000000100600780c */ /* 0x040fe40003f24270 */
[----:B------:R-:W-:Y:S02]  /*15370*/  FMNMX.FTZ R24, R11, R24, !PT ;  /* 0x000000180b187209 */ /* 0x000fe40007810000 */
[----:B------:R-:W-:Y:S02]  /*15380*/  FMNMX.FTZ R133, R15, R133, !PT ;  /* 0x000000850f857209 */ /* 0x000fe40007810000 */
[----:B------:R-:W-:Y:S02]  /*15390*/  ISETP.GT.AND P0, PT, R6, 0x11, PT ;  /* 0x000000110600780c */ /* 0x000fe40003f04270 */
[----:B------:R-:W-:Y:S02]  /*153a0*/  FSEL R9, R70, -INF , P1 ;  /* 0xff80000046097808 */ /* 0x000fe40000800000 */
[----:B------:R-:W-:-:S02]  /*153b0*/  FMNMX.FTZ R24, R10, R24, !PT ;  /* 0x000000180a187209 */ /* 0x000fc40007810000 */
[----:B------:R-:W-:Y:S02]  /*153c0*/  FMNMX.FTZ R133, R16, R133, !PT ;  /* 0x0000008510857209 */ /* 0x000fe40007810000 */
[----:B------:R-:W-:Y:S02]  /*153d0*/  FSEL R13, R71, -INF , P0 ;  /* 0xff800000470d7808 */ /* 0x000fe40000000000 */
[----:B------:R-:W-:Y:S02]  /*153e0*/  ISETP.GT.AND P1, PT, R6, 0x18, PT ;  /* 0x000000180600780c */ /* 0x000fe40003f24270 */
[----:B------:R-:W-:Y:S02]  /*153f0*/  FMNMX.FTZ R24, R9, R24, !PT ;  /* 0x0000001809187209 */ /* 0x000fe40007810000 */
[----:B------:R-:W-:Y:S02]  /*15400*/  FMNMX.FTZ R133, R18, R133, !PT ;  /* 0x0000008512857209 */ /* 0x000fe40007810000 */
[----:B------:R-:W-:-:S02]  /*15410*/  ISETP.GT.AND P0, PT, R6, 0x19, PT ;  /* 0x000000190600780c */ /* 0x000fc40003f04270 */
[----:B------:R-:W-:Y:S02]  /*15420*/  FSEL R17, R62, -INF , P1 ;  /* 0xff8000003e117808 */ /* 0x000fe40000800000 */
[----:B------:R-:W-:Y:S02]  /*15430*/  FMNMX.FTZ R24, R13, R24, !PT ;  /* 0x000000180d187209 */ /* 0x000fe40007810000 */
[----:B------:R-:W-:Y:S02]  /*15440*/  FMNMX.FTZ R133, R20, R133, !PT ;  /* 0x0000008514857209 */ /* 0x000fe40007810000 */
[----:B------:R-:W-:Y:S02]  /*15450*/  FSEL R19, R63, -INF , P0 ;  /* 0xff8000003f137808 */ /* 0x000fe40000000000 */
[----:B------:R-:W-:Y:S02]  /*15460*/  ISETP.GT.AND P1, PT, R6, 0x20, PT ;  /* 0x000000200600780c */ /* 0x000fe40003f24270 */
[----:B------:R-:W-:-:S02]  /*15470*/  FMNMX.FTZ R24, R17, R24, !PT ;  /* 0x0000001811187209 */ /* 0x000fc40007810000 */
[----:B------:R-:W-:Y:S02]  /*15480*/  FMNMX.FTZ R133, R105, R133, !PT ;  /* 0x0000008569857209 */ /* 0x000fe40007810000 */
        /* <DEDUP_REMOVED lines=13> */
[C---:B------:R-:W-:Y:S02]  /*15560*/  ISETP.GT.AND P1, PT, R6.reuse, 0x30, PT ;  /* 0x000000300600780c */ /* 0x040fe40003f24270 */
        /* <DEDUP_REMOVED lines=47> */
[----:B------:R-:W-:Y:S01]  /*15860*/  FMNMX.FTZ R24, R89, R24, !PT ;  /* 0x0000001859187209 */ /* 0x000fe20007810000 */
[----:B------:R-:W-:-:S03]  /*15870*/  IMAD.MOV.U32 R132, RZ, RZ, R133 ;  /* 0x000000ffff847224 */ /* 0x000fc600078e0085 */
[----:B------:R-:W-:Y:S02]  /*15880*/  FMNMX.FTZ R24, R88, R24, !PT ;  /* 0x0000001858187209 */ /* 0x000fe40007810000 */
[----:B-1----:R-:W-:Y:S05]  /*15890*/  CALL.REL.NOINC `($__internal_96_$__cuda_sm70_shflsync_bfly_p) ;  /* 0x00001ca000007944 */ /* 0x002fea0003c00000 */
[----:B------:R-:W-:Y:S01]  /*158a0*/  FMNMX.FTZ R133, R133, R0, !PT ;  /* 0x0000000085857209 */ /* 0x000fe20007810000 */
[----:B------:R-:W-:Y:S01]  /*158b0*/  IMAD.MOV.U32 R0, RZ, RZ, 0x1 ;  /* 0x00000001ff007424 */ /* 0x000fe200078e00ff */
[----:B------:R-:W-:-:S03]  /*158c0*/  MOV R2, 0x158f0 ;  /* 0x000158f000027802 */ /* 0x000fc60000000f00 */
[----:B------:R-:W-:Y:S02]  /*158d0*/  IMAD.MOV.U32 R132, RZ, RZ, R133 ;  /* 0x000000ffff847224 */ /* 0x000fe400078e0085 */
[----:B------:R-:W-:Y:S05]  /*158e0*/  CALL.REL.NOINC `($__internal_96_$__cuda_sm70_shflsync_bfly_p) ;  /* 0x00001c5000007944 */ /* 0x000fea0003c00000 */
[----:B------:R-:W-:Y:S01]  /*158f0*/  FMNMX.FTZ R133, R133, R0, !PT ;  /* 0x0000000085857209 */ /* 0x000fe20007810000 */
[----:B------:R-:W-:Y:S01]  /*15900*/  IMAD.MOV.U32 R132, RZ, RZ, R24 ;  /* 0x000000ffff847224 */ /* 0x000fe200078e0018 */
[----:B------:R-:W-:Y:S01]  /*15910*/  MOV R2, 0x15940 ;  /* 0x0001594000027802 */ /* 0x000fe20000000f00 */
[----:B------:R-:W-:Y:S02]  /*15920*/  IMAD.MOV.U32 R0, RZ, RZ, 0x2 ;  /* 0x00000002ff007424 */ /* 0x000fe400078e00ff */
[----:B------:R-:W-:Y:S05]  /*15930*/  CALL.REL.NOINC `($__internal_96_$__cuda_sm70_shflsync_bfly_p) ;  /* 0x00001c0000007944 */ /* 0x000fea0003c00000 */
[----:B------:R-:W-:Y:S01]  /*15940*/  FMNMX.FTZ R24, R24, R0, !PT ;  /* 0x0000000018187209 */ /* 0x000fe20007810000 */
[----:B------:R-:W-:Y:S01]  /*15950*/  IMAD.MOV.U32 R0, RZ, RZ, 0x1 ;  /* 0x00000001ff007424 */ /* 0x000fe200078e00ff */
[----:B------:R-:W-:-:S03]  /*15960*/  MOV R2, 0x15990 ;  /* 0x0001599000027802 */ /* 0x000fc60000000f00 */
[----:B------:R-:W-:Y:S02]  /*15970*/  IMAD.MOV.U32 R132, RZ, RZ, R24 ;  /* 0x000000ffff847224 */ /* 0x000fe400078e0018 */
[----:B------:R-:W-:Y:S05]  /*15980*/  CALL.REL.NOINC `($__internal_96_$__cuda_sm70_shflsync_bfly_p) ;  /* 0x00001bb000007944 */ /* 0x000fea0003c00000 */
[----:B------:R-:W-:Y:S01]  /*15990*/  MOV R3, R0 ;  /* 0x0000000000037202 */ /* 0x000fe20000000f00 */
[----:B------:R-:W-:Y:S05]  /*159a0*/  BRA `(.L_x_5998) ;  /* 0xffff003000007947 */ /* 0x000fea000383ffff */
.L_x_5958:
[----:B------:R-:W-:Y:S01]  /*159b0*/  MOV R3, 0x181f ;  /* 0x0000181f00037802 */ /* 0x000fe20000000f00 */
[----:B------:R1:W-:Y:S01]  /*159c0*/  STL [R1+0x10], RZ ;  /* 0x000010ff01007387 */ /* 0x0003e20000100800 */
[----:B------:R-:W-:Y:S01]  /*159d0*/  MOV R2, 0x15a00 ;  /* 0x00015a0000027802 */ /* 0x000fe20000000f00 */
[----:B------:R-:W-:Y:S02]  /*159e0*/  IMAD.MOV.U32 R0, RZ, RZ, R5 ;  /* 0x000000ffff007224 */ /* 0x000fe400078e0005 */
[----:B-1----:R-:W-:Y:S05]  /*159f0*/  CALL.REL.NOINC `($__internal_97_$__cuda_sm70_shflsync_idx_p) ;  /* 0x00001ba000007944 */ /* 0x002fea0003c00000 */
[----:B-----5:R-:W-:Y:S01]  /*15a00*/  MOV R4, R0 ;  /* 0x0000000000047202 */ /* 0x020fe20000000f00 */
[----:B-1----:R-:W-:-:S05]  /*15a10*/  BRA `(.L_x_5999) ;  /* 0xffff25f000007947 */ /* 0x002fca000383ffff */
.L_x_5959:
[----:B------:R-:W-:Y:S01]  /*15a20*/  MOV R3, 0x181f ;  /* 0x0000181f00037802 */ /* 0x000fe20000000f00 */
[----:B------:R3:W-:Y:S01]  /*15a30*/  STL [R1+0x10], RZ ;  /* 0x000010ff01007387 */ /* 0x0007e20000100800 */
[----:B------:R-:W-:Y:S01]  /*15a40*/  MOV R2, 0x15a70 ;  /* 0x00015a7000027802 */ /* 0x000fe20000000f00 */
[----:B------:R-:W-:Y:S02]  /*15a50*/  IMAD.MOV.U32 R0, RZ, RZ, R6 ;  /* 0x000000ffff007224 */ /* 0x000fe400078e0006 */
[----:B-123--:R-:W-:Y:S05]  /*15a60*/  CALL.REL.NOINC `($__internal_97_$__cuda_sm70_shflsync_idx_p) ;  /* 0x00001b3000007944 */ /* 0x00efea0003c00000 */
[----:B------:R-:W2:Y:S01]  /*15a70*/  LDL R3, [R1] ;  /* 0x0000000001037983 */ /* 0x000ea20000100800 */
[----:B------:R-:W-:Y:S03]  /*15a80*/  IADD3 R20, P0, R0, R29, RZ ;  /* 0x0000001d00147210 */ /* 0x000fe60007f1e0ff */
        /* <DEDUP_REMOVED lines=26> */
[----:B---3--:R-:W-:Y:S02]  /*15c30*/  IMAD.MOV.U32 R2, RZ, RZ, 0x1 ;  /* 0x00000001ff027424 */ /* 0x008fe400078e00ff */
[----:B------:R-:W-:Y:S03]  /*15c40*/  IMAD.MOV.U32 R3, RZ, RZ, 0x181f ;  /* 0x0000181fff037424 */ /* 0x000fe600078e00ff */
        /* <DEDUP_REMOVED lines=38> */
[----:B--2---:R-:W-:Y:S02]  /*15eb0*/  IMAD.MOV.U32 R2, RZ, RZ, 0x2 ;  /* 0x00000002ff027424 */ /* 0x004fe400078e00ff */
[----:B------:R-:W-:Y:S03]  /*15ec0*/  IMAD.MOV.U32 R3, RZ, RZ, 0x181f ;  /* 0x0000181fff037424 */ /* 0x000fe600078e00ff */
[----:B------:R2:W-:Y:S02]  /*15ed0*/  STL [R1+0x10], R2 ;  /* 0x0000100201007387 */ /* 0x0005e40000100800 */
[----:B--2---:R-:W-:Y:S02]  /*15ee0*/  MOV R2, 0x15f00 ;  /* 0x00015f0000027802 */ /* 0x004fe40000000f00 */
[----:B-1----:R-:W-:Y:S05]  /*15ef0*/  CALL.REL.NOINC `($__internal_97_$__cuda_sm70_shflsync_idx_p) ;  /* 0x000016a000007944 */ /* 0x002fea0003c00000 */
[----:B------:R-:W-:Y:S01]  /*15f00*/  MOV R2, 0x2 ;  /* 0x0000000200027802 */ /* 0x000fe20000000f00 */
[----:B-----5:R-:W-:Y:S01]  /*15f10*/  IMAD.MOV.U32 R4, RZ, RZ, R0 ;  /* 0x000000ffff047224 */ /* 0x020fe200078e0000 */
[----:B------:R-:W-:Y:S01]  /*15f20*/  MOV R3, 0x181f ;  /* 0x0000181f00037802 */ /* 0x000fe20000000f00 */
[----:B------:R-:W-:Y:S02]  /*15f30*/  IMAD.MOV.U32 R0, RZ, RZ, R6 ;  /* 0x000000ffff007224 */ /* 0x000fe400078e0006 */
[----:B------:R2:W-:Y:S02]  /*15f40*/  STL [R1+0x10], R2 ;  /* 0x0000100201007387 */ /* 0x0005e40000100800 */
[----:B--2---:R-:W-:Y:S02]  /*15f50*/  MOV R2, 0x15f70 ;  /* 0x00015f7000027802 */ /* 0x004fe40000000f00 */
[----:B-1----:R-:W-:Y:S05]  /*15f60*/  CALL.REL.NOINC `($__internal_97_$__cuda_sm70_shflsync_idx_p) ;  /* 0x0000163000007944 */ /* 0x002fea0003c00000 */
[----:B-1---5:R-:W-:-:S05]  /*15f70*/  BRA `(.L_x_6000) ;  /* 0xffff233000007947 */ /* 0x022fca000383ffff */
.L_x_5962:
[----:B------:R-:W-:Y:S01]  /*15f80*/  MOV R3, 0x181f ;  /* 0x0000181f00037802 */ /* 0x000fe20000000f00 */
[----:B------:R2:W-:Y:S01]  /*15f90*/  STL [R1+0x10], RZ ;  /* 0x000010ff01007387 */ /* 0x0005e20000100800 */
[----:B------:R-:W-:Y:S01]  /*15fa0*/  MOV R2, 0x15fd0 ;  /* 0x00015fd000027802 */ /* 0x000fe20000000f00 */
[----:B------:R-:W-:Y:S02]  /*15fb0*/  IMAD.MOV.U32 R0, RZ, RZ, R133 ;  /* 0x000000ffff007224 */ /* 0x000fe400078e0085 */
[----:B-12---:R-:W-:Y:S05]  /*15fc0*/  CALL.REL.NOINC `($__internal_97_$__cuda_sm70_shflsync_idx_p) ;  /* 0x000015d000007944 */ /* 0x006fea0003c00000 */
[----:B------:R-:W-:Y:S01]  /*15fd0*/  MOV R132, R0 ;  /* 0x0000000000847202 */ /* 0x000fe20000000f00 */
[----:B-1---5:R-:W-:-:S05]  /*15fe0*/  BRA `(.L_x_6001) ;  /* 0xffff3b2000007947 */ /* 0x022fca000383ffff */
.L_x_5963:
[----:B------:R-:W-:Y:S01]  /*15ff0*/  MOV R3, 0x181f ;  /* 0x0000181f00037802 */ /* 0x000fe20000000f00 */
[----:B------:R4:W-:Y:S01]  /*16000*/  STL [R1+0x10], RZ ;  /* 0x000010ff01007387 */ /* 0x0009e20000100800 */
[----:B------:R-:W-:Y:S01]  /*16010*/  MOV R2, 0x16040 ;  /* 0x0001604000027802 */ /* 0x000fe20000000f00 */
[----:B------:R-:W-:Y:S02]  /*16020*/  IMAD.MOV.U32 R0, RZ, RZ, R184 ;  /* 0x000000ffff007224 */ /* 0x000fe400078e00b8 */
[----:B-1234-:R-:W-:Y:S05]  /*16030*/  CALL.REL.NOINC `($__internal_97_$__cuda_sm70_shflsync_idx_p) ;  /* 0x0000156000007944 */ /* 0x01efea0003c00000 */
[----:B------:R-:W2:Y:S01]  /*16040*/  LDL R3, [R1] ;  /* 0x0000000001037983 */ /* 0x000ea20000100800 */
[----:B------:R-:W-:Y:S03]  /*16050*/  IADD3 R190, P0, R0, R195, RZ ;  /* 0x000000c300be7210 */ /* 0x000fe60007f1e0ff */
[----:B------:R-:W3:Y:S02]  /*16060*/  LDL R2, [R1+0x20] ;  /* 0x0000200001027983 */ /* 0x000ee40000100800 */
[----:B------:R-:W-:Y:S02]  /*16070*/  IMAD.X R191, R132, 0x1, R185, P0 ;  /* 0x0000000184bf7824 */ /* 0x000fe400000e06b9 */
        /* <DEDUP_REMOVED lines=28> */
[----:B-12--5:R-:W-:Y:S05]  /*16240*/  CALL.REL.NOINC `($__internal_97_$__cuda_sm70_shflsync_idx_p) ;  /* 0x0000135000007944 */ /* 0x026fea0003c00000 */
[----:B------:R-:W-:Y:S01]  /*16250*/  MOV R2, 0x1 ;  /* 0x0000000100027802 */ /* 0x000fe20000000f00 */
[----:B------:R-:W-:Y:S01]  /*16260*/  IMAD.MOV.U32 R132, RZ, RZ, R0 ;  /* 0x000000ffff847224 */ /* 0x000fe200078e0000 */
[----:B------:R-:W-:Y:S01]  /*16270*/  MOV R3, 0x181f ;  /* 0x0000181f00037802 */ /* 0x000fe20000000f00 */
[----:B------:R-:W-:Y:S02]  /*16280*/  IMAD.MOV.U32 R0, RZ, RZ, R184 ;  /* 0x000000ffff007224 */ /* 0x000fe400078e00b8 */
[----:B------:R2:W-:Y:S02]  /*16290*/  STL [R1+0x10], R2 ;  /* 0x0000100201007387 */ /* 0x0005e40000100800 */
[----:B--2---:R-:W-:Y:S02]  /*162a0*/  MOV R2, 0x162c0 ;  /* 0x000162c000027802 */ /* 0x004fe40000000f00 */
[----:B-1---5:R-:W-:Y:S05]  /*162b0*/  CALL.REL.NOINC `($__internal_97_$__cuda_sm70_shflsync_idx_p) ;  /* 0x000012e000007944 */ /* 0x022fea0003c00000 */
[C---:B------:R-:W-:Y:S02]  /*162c0*/  IADD3 R2, -R189.reuse, 0x10, RZ ;  /* 0x00000010bd027810 */ /* 0x040fe40007ffe1ff */
        /* <DEDUP_REMOVED lines=31> */
[----:B-1---5:R-:W-:Y:S05]  /*164c0*/  CALL.REL.NOINC `($__internal_97_$__cuda_sm70_shflsync_idx_p) ;  /* 0x000010d000007944 */ /* 0x022fea0003c00000 */
[----:B------:R-:W-:Y:S01]  /*164d0*/  MOV R2, 0x2 ;  /* 0x0000000200027802 */ /* 0x000fe20000000f00 */
[----:B------:R-:W-:Y:S01]  /*164e0*/  IMAD.MOV.U32 R132, RZ, RZ, R0 ;  /* 0x000000ffff847224 */ /* 0x000fe200078e0000 */
[----:B------:R-:W-:Y:S01]  /*164f0*/  MOV R3, 0x181f ;  /* 0x0000181f00037802 */ /* 0x000fe20000000f00 */
[----:B------:R-:W-:Y:S02]  /*16500*/  IMAD.MOV.U32 R0, RZ, RZ, R184 ;  /* 0x000000ffff007224 */ /* 0x000fe400078e00b8 */
[----:B------:R2:W-:Y:S02]  /*16510*/  STL [R1+0x10], R2 ;  /* 0x0000100201007387 */ /* 0x0005e40000100800 */
[----:B--2---:R-:W-:Y:S02]  /*16520*/  MOV R2, 0x16540 ;  /* 0x0001654000027802 */ /* 0x004fe40000000f00 */
[----:B-1---5:R-:W-:Y:S05]  /*16530*/  CALL.REL.NOINC `($__internal_97_$__cuda_sm70_shflsync_idx_p) ;  /* 0x0000106000007944 */ /* 0x022fea0003c00000 */
[----:B-1---5:R-:W-:-:S05]  /*16540*/  BRA `(.L_x_6002) ;  /* 0xffff386000007947 */ /* 0x022fca000383ffff */
.L_x_5964:
[----:B------:R-:W-:Y:S01]  /*16550*/  MOV R3, 0x1c1f ;  /* 0x00001c1f00037802 */ /* 0x000fe20000000f00 */
[----:B------:R1:W-:Y:S01]  /*16560*/  STL [R1+0x10], RZ ;  /* 0x000010ff01007387 */ /* 0x0003e20000100800 */
[----:B------:R-:W-:Y:S01]  /*16570*/  MOV R2, 0x165a0 ;  /* 0x000165a000027802 */ /* 0x000fe20000000f00 */
[----:B------:R-:W-:Y:S02]  /*16580*/  IMAD.MOV.U32 R0, RZ, RZ, R132 ;  /* 0x000000ffff007224 */ /* 0x000fe400078e0084 */
[----:B-1----:R-:W-:Y:S05]  /*16590*/  CALL.REL.NOINC `($__internal_97_$__cuda_sm70_shflsync_idx_p) ;  /* 0x0000100000007944 */ /* 0x002fea0003c00000 */
[----:B-1---5:R-:W-:-:S05]  /*165a0*/  BRA `(.L_x_6003) ;  /* 0xffff3ac000007947 */ /* 0x022fca000383ffff */
.L_x_5965:
[----:B------:R-:W-:Y:S01]  /*165b0*/  MOV R2, 0x1 ;  /* 0x0000000100027802 */ /* 0x000fe20000000f00 */
[----:B------:R-:W-:Y:S02]  /*165c0*/  IMAD.MOV.U32 R0, RZ, RZ, R132 ;  /* 0x000000ffff007224 */ /* 0x000fe400078e0084 */
[----:B------:R-:W-:Y:S02]  /*165d0*/  IMAD.MOV.U32 R3, RZ, RZ, 0x1c1f ;  /* 0x00001c1fff037424 */ /* 0x000fe400078e00ff */
[----:B------:R2:W-:Y:S02]  /*165e0*/  STL [R1+0x10], R2 ;  /* 0x0000100201007387 */ /* 0x0005e40000100800 */
[----:B--2---:R-:W-:Y:S02]  /*165f0*/  MOV R2, 0x16610 ;  /* 0x0001661000027802 */ /* 0x004fe40000000f00 */
[----:B-1----:R-:W-:Y:S05]  /*16600*/  CALL.REL.NOINC `($__internal_97_$__cuda_sm70_shflsync_idx_p) ;  /* 0x00000f9000007944 */ /* 0x002fea0003c00000 */
        /* <DEDUP_REMOVED lines=99> */
[----:B-1----:R-:W-:Y:S05]  /*16c40*/  CALL.REL.NOINC `($__internal_96_$__cuda_sm70_shflsync_bfly_p) ;  /* 0x000008f000007944 */ /* 0x002fea0003c00000 */
[----:B------:R-:W-:Y:S01]  /*16c50*/  FMNMX.FTZ R132, R132, R0, !PT ;  /* 0x0000000084847209 */ /* 0x000fe20007810000 */
[----:B------:R-:W-:Y:S01]  /*16c60*/  IMAD.MOV.U32 R0, RZ, RZ, 0x1 ;  /* 0x00000001ff007424 */ /* 0x000fe200078e00ff */
[----:B------:R-:W-:Y:S02]  /*16c70*/  MOV R2, 0x16c90 ;  /* 0x00016c9000027802 */ /* 0x000fe40000000f00 */
        /* <DEDUP_REMOVED lines=8> */
[----:B------:R-:W-:Y:S02]  /*16d00*/  MOV R2, 0x16d20 ;  /* 0x00016d2000027802 */ /* 0x000fe40000000f00 */
[----:B------:R-:W-:Y:S05]  /*16d10*/  CALL.REL.NOINC `($__internal_96_$__cuda_sm70_shflsync_bfly_p) ;  /* 0x0000082000007944 */ /* 0x000fea0003c00000 */
[----:B------:R-:W-:-:S05]  /*16d20*/  BRA `(.L_x_6004) ;  /* 0xffff3cf000007947 */ /* 0x000fca000383ffff */
.L_x_5968:
[----:B-1----:R-:W-:Y:S01]  /*16d30*/  MOV R3, 0x181f ;  /* 0x0000181f00037802 */ /* 0x002fe20000000f00 */
[----:B------:R1:W-:Y:S01]  /*16d40*/  STL [R1+0x10], RZ ;  /* 0x000010ff01007387 */ /* 0x0003e20000100800 */
[----:B------:R-:W-:Y:S01]  /*16d50*/  MOV R2, 0x16d80 ;  /* 0x00016d8000027802 */ /* 0x000fe20000000f00 */
[----:B------:R-:W-:Y:S02]  /*16d60*/  IMAD.MOV.U32 R0, RZ, RZ, R6 ;  /* 0x000000ffff007224 */ /* 0x000fe400078e0006 */
[----:B-1----:R-:W-:Y:S05]  /*16d70*/  CALL.REL.NOINC `($__internal_97_$__cuda_sm70_shflsync_idx_p) ;  /* 0x0000082000007944 */ /* 0x002fea0003c00000 */
[----:B-1---5:R-:W-:-:S05]  /*16d80*/  BRA `(.L_x_6005) ;  /* 0xffff679000007947 */ /* 0x022fca000383ffff */
.L_x_5971:
[----:B------:R-:W-:Y:S01]  /*16d90*/  MOV R3, 0x181f ;  /* 0x0000181f00037802 */ /* 0x000fe20000000f00 */
[----:B------:R1:W-:Y:S01]  /*16da0*/  STL [R1+0x10], RZ ;  /* 0x000010ff01007387 */ /* 0x0003e20000100800 */
[----:B------:R-:W-:Y:S01]  /*16db0*/  MOV R2, 0x16de0 ;  /* 0x00016de000027802 */ /* 0x000fe20000000f00 */
[----:B------:R-:W-:Y:S02]  /*16dc0*/  IMAD.MOV.U32 R0, RZ, RZ, R133 ;  /* 0x000000ffff007224 */ /* 0x000fe400078e0085 */
[----:B-1----:R-:W-:Y:S05]  /*16dd0*/  CALL.REL.NOINC `($__internal_97_$__cuda_sm70_shflsync_idx_p) ;  /* 0x000007c000007944 */ /* 0x002fea0003c00000 */
[----:B------:R-:W-:Y:S01]  /*16de0*/  MOV R132, R0 ;  /* 0x0000000000847202 */ /* 0x000fe20000000f00 */
[----:B-1---5:R-:W-:-:S05]  /*16df0*/  BRA `(.L_x_6006) ;  /* 0xffff81c000007947 */ /* 0x022fca000383ffff */
.L_x_5972:
[----:B------:R-:W-:Y:S01]  /*16e00*/  MOV R3, 0x181f ;  /* 0x0000181f00037802 */ /* 0x000fe20000000f00 */
[----:B------:R3:W-:Y:S01]  /*16e10*/  STL [R1+0x10], RZ ;  /* 0x000010ff01007387 */ /* 0x0007e20000100800 */
[----:B------:R-:W-:Y:S01]  /*16e20*/  MOV R2, 0x16e50 ;  /* 0x00016e5000027802 */ /* 0x000fe20000000f00 */
[----:B------:R-:W-:Y:S02]  /*16e30*/  IMAD.MOV.U32 R0, RZ, RZ, R184 ;  /* 0x000000ffff007224 */ /* 0x000fe400078e00b8 */
[----:B-123--:R-:W-:Y:S05]  /*16e40*/  CALL.REL.NOINC `($__internal_97_$__cuda_sm70_shflsync_idx_p) ;  /* 0x0000075000007944 */ /* 0x00efea0003c00000 */
[----:B------:R-:W-:Y:S04]  /*16e50*/  IADD3 R2, -R252, 0x10, RZ ;  /* 0x00000010fc027810 */ /* 0x000fe80007ffe1ff */
        /* <DEDUP_REMOVED lines=23> */
[----:B-1-3-5:R-:W-:Y:S05]  /*16fd0*/  CALL.REL.NOINC `($__internal_97_$__cuda_sm70_shflsync_idx_p) ;  /* 0x000005c000007944 */ /* 0x02afea0003c00000 */
[----:B------:R-:W-:Y:S01]  /*16fe0*/  MOV R2, 0x1 ;  /* 0x0000000100027802 */ /* 0x000fe20000000f00 */
[----:B------:R-:W-:Y:S01]  /*16ff0*/  IMAD.MOV.U32 R132, RZ, RZ, R0 ;  /* 0x000000ffff847224 */ /* 0x000fe200078e0000 */
[----:B------:R-:W-:Y:S01]  /*17000*/  MOV R3, 0x181f ;  /* 0x0000181f00037802 */ /* 0x000fe20000000f00 */
[----:B------:R-:W-:Y:S02]  /*17010*/  IMAD.MOV.U32 R0, RZ, RZ, R184 ;  /* 0x000000ffff007224 */ /* 0x000fe400078e00b8 */
[----:B------:R2:W-:Y:S02]  /*17020*/  STL [R1+0x10], R2 ;  /* 0x0000100201007387 */ /* 0x0005e40000100800 */
[----:B--2---:R-:W-:Y:S02]  /*17030*/  MOV R2, 0x17050 ;  /* 0x0001705000027802 */ /* 0x004fe40000000f00 */
[----:B-1---5:R-:W-:Y:S05]  /*17040*/  CALL.REL.NOINC `($__internal_97_$__cuda_sm70_shflsync_idx_p) ;  /* 0x0000055000007944 */ /* 0x022fea0003c00000 */
        /* <DEDUP_REMOVED lines=33> */
.L_x_5973:
[----:B------:R-:W-:Y:S02]  /*17260*/  MOV R0, 0x2 ;  /* 0x0000000200007802 */ /* 0x000fe40000000f00 */
        /* <DEDUP_REMOVED lines=16> */
.L_x_5975:
[----:B------:R1:W5:Y:S01]  /*17370*/  LDL R132, [R1+0x14] ;  /* 0x0000140001847983 */ /* 0x0003620000100800 */
[----:B------:R-:W-:-:S02]  /*17380*/  MOV R0, 0x2 ;  /* 0x0000000200007802 */ /* 0x000fc40000000f00 */
[----:B------:R-:W-:Y:S02]  /*17390*/  MOV R2, 0x173b0 ;  /* 0x000173b000027802 */ /* 0x000fe40000000f00 */
[----:B-1---5:R-:W-:Y:S05]  /*173a0*/  CALL.REL.NOINC `($__internal_96_$__cuda_sm70_shflsync_bfly_p) ;  /* 0x0000019000007944 */ /* 0x022fea0003c00000 */
[----:B------:R-:W-:Y:S01]  /*173b0*/  MOV R4, R0 ;  /* 0x0000000000047202 */ /* 0x000fe20000000f00 */
[----:B------:R-:W-:Y:S05]  /*173c0*/  BRA `(.L_x_6009) ;  /* 0xffffa9e000007947 */ /* 0x000fea000383ffff */
.L_x_5976:
[----:B------:R-:W-:Y:S01]  /*173d0*/  IMAD.MOV.U32 R132, RZ, RZ, R4 ;  /* 0x000000ffff847224 */ /* 0x000fe200078e0004 */
[----:B------:R-:W-:Y:S02]  /*173e0*/  MOV R0, 0x1 ;  /* 0x0000000100007802 */ /* 0x000fe40000000f00 */
[----:B------:R-:W-:Y:S02]  /*173f0*/  MOV R2, 0x17410 ;  /* 0x0001741000027802 */ /* 0x000fe40000000f00 */
[----:B------:R-:W-:Y:S05]  /*17400*/  CALL.REL.NOINC `($__internal_96_$__cuda_sm70_shflsync_bfly_p) ;  /* 0x0000013000007944 */ /* 0x000fea0003c00000 */
[----:B------:R1:W5:Y:S01]  /*17410*/  LDL R132, [R1+0x24] ;  /* 0x0000240001847983 */ /* 0x0003620000100800 */
[----:B------:R-:W-:Y:S01]  /*17420*/  FADD.FTZ R4, R4, R0 ;  /* 0x0000000004047221 */ /* 0x000fe20000010000 */
[----:B------:R-:W-:Y:S02]  /*17430*/  MOV R0, 0x2 ;  /* 0x0000000200007802 */ /* 0x000fe40000000f00 */
[----:B------:R-:W-:Y:S02]  /*17440*/  MOV R2, 0x17460 ;  /* 0x0001746000027802 */ /* 0x000fe40000000f00 */
[----:B-1---5:R-:W-:Y:S05]  /*17450*/  CALL.REL.NOINC `($__internal_96_$__cuda_sm70_shflsync_bfly_p) ;  /* 0x000000e000007944 */ /* 0x022fea0003c00000 */
[----:B------:R-:W2:Y:S02]  /*17460*/  LDL.LU R2, [R1+0x24] ;  /* 0x0000240001027983 */ /* 0x000ea40000300800 */
[----:B--2---:R-:W-:Y:S01]  /*17470*/  FADD.FTZ R5, R2, R0 ;  /* 0x0000000002057221 */ /* 0x004fe20000010000 */
[----:B------:R-:W-:-:S02]  /*17480*/  MOV R0, 0x1 ;  /* 0x0000000100007802 */ /* 0x000fc40000000f00 */
[----:B------:R-:W-:Y:S02]  /*17490*/  MOV R2, 0x174c0 ;  /* 0x000174c000027802 */ /* 0x000fe40000000f00 */
[----:B------:R-:W-:Y:S02]  /*174a0*/  MOV R132, R5 ;  /* 0x0000000500847202 */ /* 0x000fe40000000f00 */
[----:B------:R-:W-:Y:S05]  /*174b0*/  CALL.REL.NOINC `($__internal_96_$__cuda_sm70_shflsync_bfly_p) ;  /* 0x0000008000007944 */ /* 0x000fea0003c00000 */
[----:B------:R-:W-:Y:S01]  /*174c0*/  MOV R3, R0 ;  /* 0x0000000000037202 */ /* 0x000fe20000000f00 */
[----:B------:R-:W-:Y:S05]  /*174d0*/  BRA `(.L_x_6010) ;  /* 0xffffa96000007947 */ /* 0x000fea000383ffff */
.L_x_5986:
[----:B------:R3:W-:Y:S01]  /*174e0*/  STL [R1+0x10], RZ ;  /* 0x000010ff01007387 */ /* 0x0007e20000100800 */
[----:B-1----:R-:W-:Y:S01]  /*174f0*/  IMAD.MOV.U32 R0, RZ, RZ, R14 ;  /* 0x000000ffff007224 */ /* 0x002fe200078e000e */
[----:B----4-:R-:W-:Y:S02]  /*17500*/  MOV R3, 0x1f ;  /* 0x0000001f00037802 */ /* 0x010fe40000000f00 */
[----:B--2---:R-:W-:Y:S02]  /*17510*/  MOV R2, 0x17530 ;  /* 0x0001753000027802 */ /* 0x004fe40000000f00 */
[----:B---3-5:R-:W-:Y:S05]  /*17520*/  CALL.REL.NOINC `($__internal_97_$__cuda_sm70_shflsync_idx_p) ;  /* 0x0000007000007944 */ /* 0x028fea0003c00000 */
[----:B-1---5:R-:W-:Y:S05]  /*17530*/  BRA `(.L_x_6011) ;  /* 0xffffd25000007947 */ /* 0x022fea000383ffff */
        .weak           $__internal_96_$__cuda_sm70_shflsync_bfly_p
        .type           $__internal_96_$__cuda_sm70_shflsync_bfly_p,@function
        .size           $__internal_96_$__cuda_sm70_shflsync_bfly_p,($__internal_97_$__cuda_sm70_shflsync_idx_p - $__internal_96_$__cuda_sm70_shflsync_bfly_p)
$__internal_96_$__cuda_sm70_shflsync_bfly_p:
[----:B------:R-:W-:Y:S02]  /*17540*/  MOV R185, 0xffffffff ;  /* 0xffffffff00b97802 */ /* 0x000fe40000000f00 */
[----:B------:R-:W-:Y:S02]  /*17550*/  MOV R3, 0x1f ;  /* 0x0000001f00037802 */ /* 0x000fe40000000f00 */
[----:B------:R-:W-:Y:S04]  /*17560*/  WARPSYNC R185 ;  /* 0x000000b900007348 */ /* 0x000fe80003800000 */
[----:B------:R1:W2:Y:S02]  /*17570*/  SHFL.BFLY PT, R0, R132, R0, R3 ;  /* 0x0c00000084007389 */ /* 0x0002a400000e0003 */
[----:B-1----:R-:W-:-:S04]  /*17580*/  MOV R3, 0x0 ;  /* 0x0000000000037802 */ /* 0x002fc80000000f00 */
[----:B--2---:R-:W-:Y:S05]  /*17590*/  RET.REL.NODEC R2 `(_ZN7cutlass13device_kernelIN5flash19enable_sm80_to_sm89INS1_16FlashAttnFwdSm80INS1_25CollectiveMainloopFwdSm80ILi8ELi1ELb0EN4cute5tupleIJNS5_1CILi128EEENS7_ILi96EEENS7_ILi256EEEEEELi256ENS_10bfloat16_tEfNS_4arch4Sm80ELb1ELb0ELb0ELb0ELb1ELb0ELb1ELb1EEENS1_21CollectiveEpilogueFwdINS6_IJS8_SA_S9_EEENS6_IJNS7_ILi1EEESI_SI_EEESC_SE_Li256ELb0ELb1ELb1ELb0EEENS1_30DynamicPersistentTileSchedulerILi256ELi256ELb1ELb1ELb0EEEEEEEEEvNT_6ParamsE) ;  /* 0xfffe8a6002007950 */ /* 0x004fea0003c3ffff */
        .weak           $__internal_97_$__cuda_sm70_shflsync_idx_p
        .type           $__internal_97_$__cuda_sm70_shflsync_idx_p,@function
        .size           $__internal_97_$__cuda_sm70_shflsync_idx_p,(.L_x_6617 - $__internal_97_$__cuda_sm70_shflsync_idx_p)
$__internal_97_$__cuda_sm70_shflsync_idx_p:
        /* <DEDUP_REMOVED lines=9> */
[----:B--2---:R-:W-:Y:S05]  /*17630*/  RET.REL.NODEC R2 `(_ZN7cutlass13device_kernelIN5flash19enable_sm80_to_sm89INS1_16FlashAttnFwdSm80INS1_25CollectiveMainloopFwdSm80ILi8ELi1ELb0EN4cute5tupleIJNS5_1CILi128EEENS7_ILi96EEENS7_ILi256EEEEEELi256ENS_10bfloat16_tEfNS_4arch4Sm80ELb1ELb0ELb0ELb0ELb1ELb0ELb1ELb1EEENS1_21CollectiveEpilogueFwdINS6_IJS8_SA_S9_EEENS6_IJNS7_ILi1EEESI_SI_EEESC_SE_Li256ELb0ELb1ELb1ELb0EEENS1_30DynamicPersistentTileSchedulerILi256ELi256ELb1ELb1ELb0EEEEEEEEEvNT_6ParamsE) ;  /* 0xfffe89c002007950 */ /* 0x004fea0003c3ffff */
.L_x_6012:
        /* <DEDUP_REMOVED lines=12> */
.L_x_6617:


//--------------------- .text._ZN7cutlass13device_kernelIN5flash19enable_sm80_to_sm89INS1_16FlashAttnFwdSm80INS1_25CollectiveMainloopFwdSm80ILi8ELi1ELb0EN4cute5tupleIJNS5_1CILi128EEENS7_ILi64EEENS7_ILi256EEEEEELi256ENS_10bfloat16_tEfNS_4arch4Sm80ELb1ELb0ELb0ELb1ELb1ELb0ELb1ELb1EEENS1_21CollectiveEpilogueFwdINS6_IJS8_SA_S9_EEENS6_IJNS7_ILi1EEESI_SI_EEESC_SE_Li256ELb1ELb1ELb1ELb0EEENS1_36VarlenDynamicPersistentTileSchedulerILi128ELi64ELi256ELi256ELb1ELb1ELb0ELb1ELb1ELb1EEEEEEEEEvNT_6ParamsE --------------------------
	.section	.text._ZN7cutlass13device_kernelIN5flash19enable_sm80_to_sm89INS1_16FlashAttnFwdSm80INS1_25CollectiveMainloopFwdSm80ILi8ELi1ELb0EN4cute5tupleIJNS5_1CILi128EEENS7_ILi64EEENS7_ILi256EEEEEELi256ENS_10bfloat16_tEfNS_4arch4Sm80ELb1ELb0ELb0ELb1ELb1ELb0ELb1ELb1EEENS1_21CollectiveEpilogueFwdINS6_IJS8_SA_S9_EEENS6_IJNS7_ILi1EEESI_SI_EEESC_SE_Li256ELb1ELb1ELb1ELb0EEENS1_36VarlenDynamicPersistentTileSchedulerILi128ELi64ELi256ELi256ELb1ELb1ELb0ELb1ELb1ELb1EEEEEEEEEvNT_6ParamsE,"ax",@progbits
	.sectioninfo	@"SHI_REGISTERS=255"
	.align	128
.text._ZN7cutlass13device_kernelIN5flash19enable_sm80_to_sm89INS1_16FlashAttnFwdSm80INS1_25CollectiveMainloopFwdSm80ILi8ELi1ELb0EN4cute5tupleIJNS5_1CILi128EEENS7_ILi64EEENS7_ILi256EEEEEELi256ENS_10bfloat16_tEfNS_4arch4Sm80ELb1ELb0ELb0ELb1ELb1ELb0ELb1ELb1EEENS1_21CollectiveEpilogueFwdINS6_IJS8_SA_S9_EEENS6_IJNS7_ILi1EEESI_SI_EEESC_SE_Li256ELb1ELb1ELb1ELb0EEENS1_36VarlenDynamicPersistentTileSchedulerILi128ELi64ELi256ELi256ELb1ELb1ELb0ELb1ELb1ELb1EEEEEEEEEvNT_6ParamsE:
        .type           _ZN7cutlass13device_kernelIN5flash19enable_sm80_to_sm89INS1_16FlashAttnFwdSm80INS1_25CollectiveMainloopFwdSm80ILi8ELi1ELb0EN4cute5tupleIJNS5_1CILi128EEENS7_ILi64EEENS7_ILi256EEEEEELi256ENS_10bfloat16_tEfNS_4arch4Sm80ELb1ELb0ELb0ELb1ELb1ELb0ELb1ELb1EEENS1_21CollectiveEpilogueFwdINS6_IJS8_SA_S9_EEENS6_IJNS7_ILi1EEESI_SI_EEESC_SE_Li256ELb1ELb1ELb1ELb0EEENS1_36VarlenDynamicPersistentTileSchedulerILi128ELi64ELi256ELi256ELb1ELb1ELb0ELb1ELb1ELb1EEEEEEEEEvNT_6ParamsE,@function
        .size           _ZN7cutlass13device_kernelIN5flash19enable_sm80_to_sm89INS1_16FlashAttnFwdSm80INS1_25CollectiveMainloopFwdSm80ILi8ELi1ELb0EN4cute5tupleIJNS5_1CILi128EEENS7_ILi64EEENS7_ILi256EEEEEELi256ENS_10bfloat16_tEfNS_4arch4Sm80ELb1ELb0ELb0ELb1ELb1ELb0ELb1ELb1EEENS1_21CollectiveEpilogueFwdINS6_IJS8_SA_S9_EEENS6_IJNS7_ILi1EEESI_SI_EEESC_SE_Li256ELb1ELb1ELb1ELb0EEENS1_36VarlenDynamicPersistentTileSchedulerILi128ELi64ELi256ELi256ELb1ELb1ELb0ELb1ELb1ELb1EEEEEEEEEvNT_6ParamsE,(.L_x_6620 - _ZN7cutlass13device_kernelIN5flash19enable_sm80_to_sm89INS1_16FlashAttnFwdSm80INS1_25CollectiveMainloopFwdSm80ILi8ELi1ELb0EN4cute5tupleIJNS5_1CILi128EEENS7_ILi64EEENS7_ILi256EEEEEELi256ENS_10bfloat16_tEfNS_4arch4Sm80ELb1ELb0ELb0ELb1ELb1ELb0ELb1ELb1EEENS1_21CollectiveEpilogueFwdINS6_IJS8_SA_S9_EEENS6_IJNS7_ILi1EEESI_SI_EEESC_SE_Li256ELb1ELb1ELb1ELb0EEENS1_36VarlenDynamicPersistentTileSchedulerILi128ELi64ELi256ELi256ELb1ELb1ELb0ELb1ELb1ELb1EEEEEEEEEvNT_6ParamsE)
        .other          _ZN7cutlass13device_kernelIN5flash19enable_sm80_to_sm89INS1_16FlashAttnFwdSm80INS1_25CollectiveMainloopFwdSm80ILi8ELi1ELb0EN4cute5tupleIJNS5_1CILi128EEENS7_ILi64EEENS7_ILi256EEEEEELi256ENS_10bfloat16_tEfNS_4arch4Sm80ELb1ELb0ELb0ELb1ELb1ELb0ELb1ELb1EEENS1_21CollectiveEpilogueFwdINS6_IJS8_SA_S9_EEENS6_IJNS7_ILi1EEESI_SI_EEESC_SE_Li256ELb1ELb1ELb1ELb0EEENS1_36VarlenDynamicPersistentTileSchedulerILi128ELi64ELi256ELi256ELb1ELb1ELb0ELb1ELb1ELb1EEEEEEEEEvNT_6ParamsE,@"STO_CUDA_ENTRY STV_DEFAULT"
_ZN7cutlass13device_kernelIN5flash19enable_sm80_to_sm89INS1_16FlashAttnFwdSm80INS1_25CollectiveMainloopFwdSm80ILi8ELi1ELb0EN4cute5tupleIJNS5_1CILi128EEENS7_ILi64EEENS7_ILi256EEEEEELi256ENS_10bfloat16_tEfNS_4arch4Sm80ELb1ELb0ELb0ELb1ELb1ELb0ELb1ELb1EEENS1_21CollectiveEpilogueFwdINS6_IJS8_SA_S9_EEENS6_IJNS7_ILi1EEESI_SI_EEESC_SE_Li256ELb1ELb1ELb1ELb0EEENS1_36VarlenDynamicPersistentTileSchedulerILi128ELi64ELi256ELi256ELb1ELb1ELb0ELb1ELb1ELb1EEEEEEEEEvNT_6ParamsE:
        /* <DEDUP_REMOVED lines=52> */
.L_x_6018:
        /* <DEDUP_REMOVED lines=16> */
.L_x_6135:
        /* <DEDUP_REMOVED lines=16> */
.L_x_6136:
[----:B---3--:R-:W-:-:S05]  /*0540*/  IMAD R0, R0, c[0x0][0x538], RZ ;  /* 0x00014e0000007a24 */ /* 0x008fca00078e02ff */
[----:B------:R-:W-:-:S04]  /*0550*/  IADD3 R6, R0, R6, RZ ;  /* 0x0000000600067210 */ /* 0x000fc80007ffe0ff */
[----:B------:R-:W-:-:S13]  /*0560*/  ISETP.GT.AND P0, PT, R6, UR4, PT ;  /* 0x0000000406007c0c */ /* 0x000fda000bf04270 */
[----:B-12---:R-:W-:Y:S05]  /*0570*/  @!P0 BRA `(.L_x_6018) ;  /* 0xfffffdc000008947 */ /* 0x006fea000383ffff */
.L_x_6014:
[----:B------:R-:W-:-:S05]  /*0580*/  IADD3 R10, -R0, R6, RZ ;  /* 0x00000006000a7210 */ /* 0x000fca0007ffe1ff */
[----:B------:R-:W-:-:S05]  /*0590*/  IMAD R0, R4, c[0x0][0x538], R10 ;  /* 0x00014e0004007a24 */ /* 0x000fca00078e020a */
[----:B------:R-:W-:Y:S01]  /*05a0*/  ISETP.GT.AND P0, PT, R0, UR4, PT ;  /* 0x0000000400007c0c */ /* 0x000fe2000bf04270 */
[----:B------:R-:W-:-:S12]  /*05b0*/  BRA.DIV ~URZ, `(.L_x_6019) ;  /* 0x000138c27f007947 */ /* 0x000fd8000b800000 */
[----:B------:R-:W-:-:S04]  /*05c0*/  VOTE.ANY R6, PT, !P0 ;  /* 0x0000000000067806 */ /* 0x000fc800040e0100 */
.L_x_6137:
[----:B------:R-:W1:Y:S02]  /*05d0*/  POPC R0, R6 ;  /* 0x0000000600007309 */ /* 0x000e640000000000 */
[----:B-12---:R-:W-:Y:S01]  /*05e0*/  IADD3 R243, R0, R7, RZ ;  /* 0x0000000700f37210 */ /* 0x006fe20007ffe0ff */
[----:B------:R-:W-:Y:S05]  /*05f0*/  BRA.DIV ~URZ, `(.L_x_6020) ;  /* 0x000138d27f007947 */ /* 0x000fea000b800000 */
[----:B------:R1:W2:Y:S01]  /*0600*/  SHFL.IDX PT, R12, R9, R0, 0x1f ;  /* 0x00001f00090c7589 */ /* 0x0002a200000e0000 */
[----:B------:R-:W-:-:S03]  /*0610*/  MOV R5, RZ ;  /* 0x000000ff00057202 */ /* 0x000fc60000000f00 */
[----:B------:R1:W3:Y:S04]  /*0620*/  SHFL.IDX PT, R9, R8, R0, 0x1f ;  /* 0x00001f0008097589 */ /* 0x0002e800000e0000 */
.L_x_6138:
[----:B------:R-:W-:Y:S01]  /*0630*/  ISETP.NE.AND P0, PT, R6, RZ, PT ;  /* 0x000000ff0600720c */ /* 0x000fe20003f05270 */
[----:B------:R-:W-:-:S12]  /*0640*/  BSSY B0, `(.L_x_6021) ;  /* 0x0000005000007945 */ /* 0x000fd80003800000 */
[----:B------:R-:W-:Y:S05]  /*0650*/  @!P0 BRA `(.L_x_6022) ;  /* 0x0000003000008947 */ /* 0x000fea0003800000 */
[----:B-1----:R-:W-:Y:S01]  /*0660*/  IADD3 R0, R0, -0x1, RZ ;  /* 0xffffffff00007810 */ /* 0x002fe20007ffe0ff */
[----:B------:R-:W-:Y:S05]  /*0670*/  BRA.DIV ~URZ, `(.L_x_6023) ;  /* 0x000139327f007947 */ /* 0x000fea000b800000 */
[----:B------:R1:W4:Y:S02]  /*0680*/  SHFL.IDX PT, R5, R4, R0, 0x1f ;  /* 0x00001f0004057589 */ /* 0x00032400000e0000 */
.L_x_6022:
[----:B------:R-:W-:Y:S05]  /*0690*/  BSYNC B0 ;  /* 0x0000000000007941 */ /* 0x000fea0003800000 */
.L_x_6021:
        /* <DEDUP_REMOVED lines=67> */
.L_x_6025:
        /* <DEDUP_REMOVED lines=68> */
.L_x_6026:
[----:B------:R-:W-:Y:S05]  /*0f10*/  BSYNC B0 ;  /* 0x0000000000007941 */ /* 0x000fea0003800000 */
.L_x_6024:
[----:B------:R-:W-:-:S04]  /*0f20*/  LOP3.LUT R0, RZ, R0, RZ, 0x33, !PT ;  /* 0x00000000ff007212 */ /* 0x000fc800078e33ff */
[----:B------:R-:W-:Y:S01]  /*0f30*/  IADD3 R241, R0, R12, RZ ;  /* 0x0000000c00f17210 */ /* 0x000fe20007ffe0ff */
[----:B------:R-:W-:Y:S05]  /*0f40*/  BRA `(.L_x_6027) ;  /* 0x0000004000007947 */ /* 0x000fea0003800000 */
.L_x_6015:
[----:B--2---:R-:W-:Y:S01]  /*0f50*/  IMAD.MOV.U32 R241, RZ, RZ, RZ ;  /* 0x000000fffff17224 */ /* 0x004fe200078e00ff */
[----:B------:R-:W-:Y:S01]  /*0f60*/  MOV R242, RZ ;  /* 0x000000ff00f27202 */ /* 0x000fe20000000f00 */
[----:B------:R-:W-:Y:S01]  /*0f70*/  IMAD.U32 R240, RZ, RZ, UR4 ;  /* 0x00000004fff07e24 */ /* 0x000fe2000f8e00ff */
[----:B------:R-:W-:Y:S02]  /*0f80*/  MOV R243, c[0x0][0x53c] ;  /* 0x00014f0000f37a02 */ /* 0x000fe40000000f00 */
.L_x_6027:
[----:B------:R-:W-:Y:S01]  /*0f90*/  ISETP.NE.AND P0, PT, R13, RZ, PT ;  /* 0x000000ff0d00720c */ /* 0x000fe20003f05270 */
[----:B------:R-:W-:-:S12]  /*0fa0*/  WARPSYNC 0xffffffff ;  /* 0xffffffff00007948 */ /* 0x000fd80003800000 */
[----:B------:R1:W-:Y:S04]  /*0fb0*/  @!P0 STS.128 [0x20100], R240 ;  /* 0x020100f0ff008388 */ /* 0x0003e80000000c00 */
[----:B------:R-:W-:Y:S06]  /*0fc0*/  BAR.ARV 0x5, 0x100 ;  /* 0x0144000000007b1d */ /* 0x000fec0000002000 */
.L_x_6013:
        /* <DEDUP_REMOVED lines=189> */
.L_x_6134:
        /* <DEDUP_REMOVED lines=32> */
.L_x_6028:
[----:B------:R-:W-:-:S04]  /*1da0*/  ISETP.NE.U32.AND P1, PT, RZ, c[0x0][0x368], PT ;  /* 0x0000da00ff007a0c */ /* 0x000fc80003f25070 */
[----:B------:R-:W-:-:S13]  /*1db0*/  ISETP.NE.AND.EX P1, PT, RZ, c[0x0][0x36c], PT, P1 ;  /* 0x0000db00ff007a0c */ /* 0x000fda0003f25310 */
[----:B------:R-:W-:Y:S05]  /*1dc0*/  @!P1 BRA `(.L_x_6029) ;  /* 0x0000004000009947 */ /* 0x000fea0003800000 */
[----:B-1----:R-:W-:-:S04]  /*1dd0*/  IADD3 R2, P1, R252, c[0x0][0x368], RZ ;  /* 0x0000da00fc027a10 */ /* 0x002fc80007f3e0ff */
[----:B------:R-:W-:-:S05]  /*1de0*/  IADD3.X R3, R13, c[0x0][0x36c], RZ, P1, !PT ;  /* 0x0000db000d037a10 */ /* 0x000fca0000ffe4ff */
[----:B------:R1:W5:Y:S01]  /*1df0*/  LDG.E R0, [R2.64] ;  /* 0x0000000602007981 */ /* 0x000362000c1e1900 */
[----:B------:R-:W-:Y:S05]  /*1e00*/  BRA `(.L_x_6030) ;  /* 0x0000008000007947 */ /* 0x000fea0003800000 */
.L_x_6029:
        /* <DEDUP_REMOVED lines=8> */
.L_x_6030:
        /* <DEDUP_REMOVED lines=59> */
.L_x_6032:
[----:B------:R-:W-:Y:S05]  /*2240*/  BSYNC B0 ;  /* 0x0000000000007941 */ /* 0x000fea0003800000 */
.L_x_6031:
        /* <DEDUP_REMOVED lines=77> */
[----:B------:R-:W-:Y:S01]  /*2720*/  IMAD.IADD R5, R227, 0x1, R239 ;  /* 0x00000001e3057824 */ /* 0x000fe200078e02ef */
        /* <DEDUP_REMOVED lines=34> */
[----:B------:R-:W-:Y:S01]  /*2950*/  LEA.HI.X R5, R2, c[0x0][0x164], R0, 0x1, P0 ;  /* 0x0000590002057a11 */ /* 0x000fe200000f0c00 */
[----:B------:R-:W-:Y:S01]  /*2960*/  @!P1 IMAD.MOV.U32 R15, RZ, RZ, R251 ;  /* 0x000000ffff0f9224 */ /* 0x000fe200078e00fb */
[----:B------:R-:W-:Y:S05]  /*2970*/  BRA.DIV ~URZ, `(.L_x_6034) ;  /* 0x000116a27f007947 */ /* 0x000fea000b800000 */
[----:B------:R1:W2:Y:S02]  /*2980*/  SHFL.IDX PT, R4, R5, RZ, 0x181f ;  /* 0x00181fff05047589 */ /* 0x0002a400000e0000 */
.L_x_6139:
[----:B------:R-:W-:Y:S05]  /*2990*/  BRA.DIV ~URZ, `(.L_x_6035) ;  /* 0x000116f27f007947 */ /* 0x000fea000b800000 */
[----:B------:R3:W4:Y:S02]  /*29a0*/  SHFL.IDX PT, R0, R14, RZ, 0x181f ;  /* 0x00181fff0e007589 */ /* 0x00072400000e0000 */
.L_x_6140:
[----:B------:R-:W-:Y:S01]  /*29b0*/  IMAD R13, R214, c[0x0][0x2c4], RZ ;  /* 0x0000b100d60d7a24 */ /* 0x000fe200078e02ff */
[----:B------:R-:W-:Y:S01]  /*29c0*/  IADD3 R12, R249, R239, RZ ;  /* 0x000000eff90c7210 */ /* 0x000fe20007ffe0ff */
[----:B------:R-:W-:Y:S03]  /*29d0*/  BSSY B0, `(.L_x_6036) ;  /* 0x0000016000007945 */ /* 0x000fe60003800000 */
[----:B------:R-:W-:-:S13]  /*29e0*/  ISETP.GE.AND P0, PT, R12, R13, PT ;  /* 0x0000000d0c00720c */ /* 0x000fda0003f06270 */
[----:B------:R-:W-:Y:S05]  /*29f0*/  @P0 BRA `(.L_x_6037) ;  /* 0x0000013000000947 */ /* 0x000fea0003800000 */
[----:B------:R-:W-:Y:S02]  /*2a00*/  SHF.R.S32.HI R2, RZ, 0x1f, R218 ;  /* 0x0000001fff027819 */ /* 0x000fe400000114da */
[CC--:B----4-:R-:W-:Y:S02]  /*2a10*/  LEA R10, P1, R218.reuse, R0.reuse, 0x1 ;  /* 0x00000000da0a7211 */ /* 0x0d0fe400078208ff */
        /* <DEDUP_REMOVED lines=17> */
.L_x_6037:
[----:B------:R-:W-:Y:S05]  /*2b30*/  BSYNC B0 ;  /* 0x0000000000007941 */ /* 0x000fea0003800000 */
.L_x_6036:
[----:B------:R-:W-:Y:S05]  /*2b40*/  BRA.DIV ~URZ, `(.L_x_6038) ;  /* 0x000115b27f007947 */ /* 0x000fea000b800000 */
[----:B--2---:R2:W1:Y:S04]  /*2b50*/  SHFL.IDX PT, R4, R5, 0x1, 0x181f ;  /* 0x00381f0005047f89 */ /* 0x00446800000e0000 */
[----:B----4-:R2:W4:Y:S02]  /*2b60*/  SHFL.IDX PT, R0, R14, 0x1, 0x181f ;  /* 0x00381f000e007f89 */ /* 0x01052400000e0000 */
.L_x_6141:
[----:B------:R-:W-:Y:S01]  /*2b70*/  IADD3 R2, R12, 0x20, RZ ;  /* 0x000000200c027810 */ /* 0x000fe20007ffe0ff */
[----:B------:R-:W-:Y:S03]  /*2b80*/  BSSY B0, `(.L_x_6039) ;  /* 0x0000016000007945 */ /* 0x000fe60003800000 */
[----:B------:R-:W-:-:S13]  /*2b90*/  ISETP.GE.AND P0, PT, R2, R13, PT ;  /* 0x0000000d0200720c */ /* 0x000fda0003f06270 */
[----:B------:R-:W-:Y:S05]  /*2ba0*/  @P0 BRA `(.L_x_6040) ;  /* 0x0000013000000947 */ /* 0x000fea0003800000 */
[----:B------:R-:W-:Y:S02]  /*2bb0*/  SHF.R.S32.HI R3, RZ, 0x1f, R218 ;  /* 0x0000001fff037819 */ /* 0x000fe400000114da */
[CC--:B----4-:R-:W-:Y:S02]  /*2bc0*/  LEA R10, P1, R218.reuse, R0.reuse, 0x1 ;  /* 0x00000000da0a7211 */ /* 0x0d0fe400078208ff */
        /* <DEDUP_REMOVED lines=17> */
.L_x_6040:
[----:B------:R-:W-:Y:S05]  /*2ce0*/  BSYNC B0 ;  /* 0x0000000000007941 */ /* 0x000fea0003800000 */
.L_x_6039:
[----:B------:R-:W-:Y:S05]  /*2cf0*/  BRA.DIV ~URZ, `(.L_x_6041) ;  /* 0x000114d27f007947 */ /* 0x000fea000b800000 */
[----:B-1----:R1:W2:Y:S02]  /*2d00*/  SHFL.IDX PT, R4, R5, 0x2, 0x181f ;  /* 0x00581f0005047f89 */ /* 0x0022a400000e0000 */
.L_x_6142:
[----:B------:R-:W-:Y:S05]  /*2d10*/  BRA.DIV ~URZ, `(.L_x_6042) ;  /* 0x000115227f007947 */ /* 0x000fea000b800000 */
[----:B----4-:R4:W1:Y:S02]  /*2d20*/  SHFL.IDX PT, R0, R14, 0x2, 0x181f ;  /* 0x00581f000e007f89 */ /* 0x01086400000e0000 */
.L_x_6143:
[----:B------:R-:W-:Y:S01]  /*2d30*/  IADD3 R2, R12, 0x40, RZ ;  /* 0x000000400c027810 */ /* 0x000fe20007ffe0ff */
[----:B------:R-:W-:Y:S03]  /*2d40*/  BSSY B0, `(.L_x_6043) ;  /* 0x0000016000007945 */ /* 0x000fe60003800000 */
[----:B------:R-:W-:-:S13]  /*2d50*/  ISETP.GE.AND P0, PT, R2, R13, PT ;  /* 0x0000000d0200720c */ /* 0x000fda0003f06270 */
[----:B------:R-:W-:Y:S05]  /*2d60*/  @P0 BRA `(.L_x_6044) ;  /* 0x0000013000000947 */ /* 0x000fea0003800000 */
[----:B------:R-:W-:Y:S02]  /*2d70*/  SHF.R.S32.HI R3, RZ, 0x1f, R218 ;  /* 0x0000001fff037819 */ /* 0x000fe400000114da */
[CC--:B-1----:R-:W-:Y:S02]  /*2d80*/  LEA R10, P1, R218.reuse, R0.reuse, 0x1 ;  /* 0x00000000da0a7211 */ /* 0x0c2fe400078208ff */
        /* <DEDUP_REMOVED lines=17> */
.L_x_6044:
[----:B------:R-:W-:Y:S05]  /*2ea0*/  BSYNC B0 ;  /* 0x0000000000007941 */ /* 0x000fea0003800000 */
.L_x_6043:
[----:B------:R-:W-:Y:S05]  /*2eb0*/  BRA.DIV ~URZ, `(.L_x_6045) ;  /* 0x000113f27f007947 */ /* 0x000fea000b800000 */
[----:B--2---:R2:W3:Y:S04]  /*2ec0*/  SHFL.IDX PT, R4, R5, 0x3, 0x181f ;  /* 0x00781f0005047f89 */ /* 0x0044e800000e0000 */
[----:B-1----:R2:W1:Y:S02]  /*2ed0*/  SHFL.IDX PT, R0, R14, 0x3, 0x181f ;  /* 0x00781f000e007f89 */ /* 0x00246400000e0000 */
.L_x_6144:
        /* <DEDUP_REMOVED lines=156> */
[----:B------:R-:W1:Y:S04]  /*38a0*/  LDSM.16.M88.4 R36, [R201+0x800] ;  /* 0x00080000c924783b */ /* 0x000e680000000200 */
[----:B------:R-:W2:Y:S04]  /*38b0*/  LDSM.16.M88.4 R32, [R201] ;  /* 0x00000000c920783b */ /* 0x000ea80000000200 */
[----:B------:R-:W-:Y:S04]  /*38c0*/  LDSM.16.M88.4 R44, [R201+0x1000] ;  /* 0x00100000c92c783b */ /* 0x000fe80000000200 */
[----:B------:R-:W3:Y:S04]  /*38d0*/  LDSM.16.M88.4 R56, [R201+0x1800] ;  /* 0x00180000c938783b */ /* 0x000ee80000000200 */
[----:B------:R-:W-:Y:S04]  /*38e0*/  LDSM.16.M88.4 R8, [R209] ;  /* 0x00000000d108783b */ /* 0x000fe80000000200 */
[----:B------:R-:W-:Y:S04]  /*38f0*/  LDSM.16.M88.4 R52, [R200] ;  /* 0x00000000c834783b */ /* 0x000fe80000000200 */
[----:B------:R-:W4:Y:S04]  /*3900*/  LDSM.16.M88.4 R48, [R200+0x800] ;  /* 0x00080000c830783b */ /* 0x000f280000000200 */
[----:B------:R-:W5:Y:S04]  /*3910*/  LDSM.16.M88.4 R68, [R200+0x1000] ;  /* 0x00100000c844783b */ /* 0x000f680000000200 */
        /* <DEDUP_REMOVED lines=30> */
[C---:B------:R-:W-:Y:S08]  /*3b00*/  HMMA.16816.F32.BF16 R64, R8.reuse, R48, R28 ;  /* 0x000000300840723c */ /* 0x040ff0000004181c */
[----:B------:R-:W-:Y:S03]  /*3b10*/  HMMA.16816.F32.BF16 R48, R8, R50, R20 ;  /* 0x000000320830723c */ /* 0x000fe60000041814 */
[----:B------:R1:W-:Y:S01]  /*3b20*/  LDGSTS.E.BYPASS.LTC128B.128 [R215+0x5100], [R16.64], !P1 ;  /* 0x0510000010d77fae */ /* 0x0003e2000c901d46 */
[----:B------:R-:W-:-:S03]  /*3b30*/  ISETP.GT.AND P1, PT, R227, 0x3f, PT ;  /* 0x0000003fe300780c */ /* 0x000fc60003f24270 */
[----:B------:R2:W-:Y:S01]  /*3b40*/  LDGSTS.E.BYPASS.LTC128B.128 [R215+0x7100], [R2.64], !P6 ;  /* 0x0710000002d77fae */ /* 0x0005e2000f101d46 */
[C---:B------:R-:W-:Y:S03]  /*3b50*/  HMMA.16816.F32.BF16 R72, R8.reuse, R52, R40 ;  /* 0x000000340848723c */ /* 0x040fe60000041828 */
[----:B------:R-:W-:Y:S04]  /*3b60*/  LDSM.16.M88.4 R4, [R211] ;  /* 0x00000000d304783b */ /* 0x000fe80000000200 */
[----:B----4-:R-:W4:Y:S01]  /*3b70*/  LDSM.16.M88.4 R24, [R203] ;  /* 0x00000000cb18783b */ /* 0x010f220000000200 */
[C---:B-----5:R-:W-:Y:S03]  /*3b80*/  HMMA.16816.F32.BF16 R40, R8.reuse, R68, R36 ;  /* 0x000000440828723c */ /* 0x060fe60000041824 */
[----:B------:R-:W5:Y:S04]  /*3b90*/  LDSM.16.M88.4 R20, [R203+0x800] ;  /* 0x00080000cb14783b */ /* 0x000f680000000200 */
[----:B------:R-:W-:Y:S01]  /*3ba0*/  LDSM.16.M88.4 R36, [R203+0x1800] ;  /* 0x00180000cb24783b */ /* 0x000fe20000000200 */
[C---:B------:R-:W-:Y:S03]  /*3bb0*/  HMMA.16816.F32.BF16 R52, R8.reuse, R54, R32 ;  /* 0x000000360834723c */ /* 0x040fe60000041820 */
[----:B------:R-:W-:Y:S04]  /*3bc0*/  LDSM.16.M88.4 R84, [R201+0x3800] ;  /* 0x00380000c954783b */ /* 0x000fe80000000200 */
[----:B-1----:R-:W1:Y:S01]  /*3bd0*/  LDSM.16.M88.4 R16, [R203+0x1000] ;  /* 0x00100000cb10783b */ /* 0x002e620000000200 */
[----:B---3--:R-:W-:Y:S01]  /*3be0*/  HMMA.16816.F32.BF16 R12, R8, R70, R44 ;  /* 0x00000046080c723c */ /* 0x008fe2000004182c */
[----:B--2---:R-:W-:-:S02]  /*3bf0*/  IADD3 R2, R200, 0x6000, RZ ;  /* 0x00006000c8027810 */ /* 0x004fc40007ffe0ff */
[----:B------:R-:W-:Y:S03]  /*3c00*/  LDSM.16.M88.4 R68, [R201+0x3000] ;  /* 0x00300000c944783b */ /* 0x000fe60000000200 */
[----:B------:R-:W-:Y:S02]  /*3c10*/  IMAD.IADD R202, R2, 0x1, R0 ;  /* 0x0000000102ca7824 */ /* 0x000fe400078e0200 */
[C---:B------:R-:W-:Y:S01]  /*3c20*/  HMMA.16816.F32.BF16 R32, R8.reuse, R76, R60 ;  /* 0x0000004c0820723c */ /* 0x040fe2000004183c */
[----:B------:R-:W0:Y:S04]  /*3c30*/  LDGDEPBAR ;  /* 0x00000000000079af */ /* 0x000e280000000000 */
[----:B------:R-:W-:Y:S03]  /*3c40*/  LDSM.16.M88.4 R60, [R202+-0x6000] ;  /* 0xffa00000ca3c783b */ /* 0x000fe60000000200 */
[----:B------:R-:W-:Y:S01]  /*3c50*/  HMMA.16816.F32.BF16 R28, R8, R78, R56 ;  /* 0x0000004e081c723c */ /* 0x000fe20000041838 */
[----:B------:R-:W2:Y:S04]  /*3c60*/  LDSM.16.M88.4 R8, [R210] ;  /* 0x00000000d208783b */ /* 0x000ea80000000200 */
[----:B------:R-:W3:Y:S03]  /*3c70*/  LDSM.16.M88.4 R76, [R202+-0x5800] ;  /* 0xffa80000ca4c783b */ /* 0x000ee60000000200 */
[C---:B----4-:R-:W-:Y:S01]  /*3c80*/  HMMA.16816.F32.BF16 R44, R4.reuse, R24, R72 ;  /* 0x00000018042c723c */ /* 0x050fe20000041848 */
[----:B------:R-:W4:Y:S04]  /*3c90*/  LDSM.16.M88.4 R80, [R202+-0x5000] ;  /* 0xffb00000ca50783b */ /* 0x000f280000000200 */
[----:B------:R-:W2:Y:S03]  /*3ca0*/  LDSM.16.M88.4 R88, [R202+-0x4800] ;  /* 0xffb80000ca58783b */ /* 0x000ea60000000200 */
[C---:B------:R-:W-:Y:S01]  /*3cb0*/  HMMA.16816.F32.BF16 R52, R4.reuse, R26, R52 ;  /* 0x0000001a0434723c */ /* 0x040fe20000041834 */
[----:B------:R-:W-:Y:S07]  /*3cc0*/  LDSM.16.M88.4 R72, [R200+0x3000] ;  /* 0x00300000c848783b */ /* 0x000fee0000000200 */
[C---:B-----5:R-:W-:Y:S01]  /*3cd0*/  HMMA.16816.F32.BF16 R56, R4.reuse, R20, R64 ;  /* 0x000000140438723c */ /* 0x060fe20000041840 */
[----:B------:R-:W-:Y:S07]  /*3ce0*/  LDSM.16.M88.4 R64, [R201+0x2800] ;  /* 0x00280000c940783b */ /* 0x000fee0000000200 */
[C---:B------:R-:W-:Y:S08]  /*3cf0*/  HMMA.16816.F32.BF16 R48, R4.reuse, R22, R48 ;  /* 0x000000160430723c */ /* 0x040ff00000041830 */
[C---:B-1----:R-:W-:Y:S08]  /*3d00*/  HMMA.16816.F32.BF16 R40, R4.reuse, R16, R40 ;  /* 0x000000100428723c */ /* 0x042ff00000041828 */
[C---:B------:R-:W-:Y:S08]  /*3d10*/  HMMA.16816.F32.BF16 R20, R4.reuse, R18, R12 ;  /* 0x000000120414723c */ /* 0x040ff0000004180c */
[C---:B------:R-:W-:Y:S08]  /*3d20*/  HMMA.16816.F32.BF16 R16, R4.reuse, R36, R32 ;  /* 0x000000240410723c */ /* 0x040ff00000041820 */
[----:B------:R-:W-:Y:S01]  /*3d30*/  HMMA.16816.F32.BF16 R12, R4, R38, R28 ;  /* 0x00000026040c723c */ /* 0x000fe2000004181c */
[----:B------:R-:W-:Y:S04]  /*3d40*/  LDSM.16.M88.4 R4, [R208+0x4000] ;  /* 0x00400000d004783b */ /* 0x000fe80000000200 */
[----:B------:R-:W1:Y:S03]  /*3d50*/  LDSM.16.M88.4 R28, [R201+0x2000] ;  /* 0x00200000c91c783b */ /* 0x000e660000000200 */
[C---:B--2---:R-:W-:Y:S08]  /*3d60*/  HMMA.16816.F32.BF16 R24, R8.reuse, R60, R44 ;  /* 0x0000003c0818723c */ /* 0x044ff0000004182c */
[C---:B------:R-:W-:Y:S01]  /*3d70*/  HMMA.16816.F32.BF16 R32, R8.reuse, R62, R52 ;  /* 0x0000003e0820723c */ /* 0x040fe20000041834 */
[----:B------:R-:W-:Y:S07]  /*3d80*/  LDSM.16.M88.4 R60, [R200+0x2800] ;  /* 0x00280000c83c783b */ /* 0x000fee0000000200 */
[C---:B---3--:R-:W-:Y:S01]  /*3d90*/  HMMA.16816.F32.BF16 R44, R8.reuse, R76, R56 ;  /* 0x0000004c082c723c */ /* 0x048fe20000041838 */
[----:B------:R-:W-:Y:S07]  /*3da0*/  LDSM.16.M88.4 R56, [R200+0x2000] ;  /* 0x00200000c838783b */ /* 0x000fee0000000200 */
[C---:B------:R-:W-:Y:S01]  /*3db0*/  HMMA.16816.F32.BF16 R48, R8.reuse, R78, R48 ;  /* 0x0000004e0830723c */ /* 0x040fe20000041830 */
[----:B------:R-:W-:Y:S07]  /*3dc0*/  LDSM.16.M88.4 R76, [R203+0x3800] ;  /* 0x00380000cb4c783b */ /* 0x000fee0000000200 */
[C---:B----4-:R-:W-:Y:S08]  /*3dd0*/  HMMA.16816.F32.BF16 R40, R8.reuse, R80, R40 ;  /* 0x000000500828723c */ /* 0x050ff00000041828 */
[C---:B------:R-:W-:Y:S01]  /*3de0*/  HMMA.16816.F32.BF16 R36, R8.reuse, R82, R20 ;  /* 0x000000520824723c */ /* 0x040fe20000041814 */
[----:B------:R-:W-:Y:S07]  /*3df0*/  LDSM.16.M88.4 R80, [R200+0x3800] ;  /* 0x00380000c850783b */ /* 0x000fee0000000200 */
[C---:B------:R-:W-:Y:S08]  /*3e00*/  HMMA.16816.F32.BF16 R16, R8.reuse, R88, R16 ;  /* 0x000000580810723c */ /* 0x040ff00000041810 */
[----:B------:R-:W-:Y:S01]  /*3e10*/  HMMA.16816.F32.BF16 R12, R8, R90, R12 ;  /* 0x0000005a080c723c */ /* 0x000fe2000004180c */
[----:B------:R-:W2:Y:S07]  /*3e20*/  LDSM.16.M88.4 R8, [R209+0x4000] ;  /* 0x00400000d108783b */ /* 0x000eae0000000200 */
[C---:B-1----:R-:W-:Y:S01]  /*3e30*/  HMMA.16816.F32.BF16 R20, R4.reuse, R28, R24 ;  /* 0x0000001c0414723c */ /* 0x042fe20000041818 */
[----:B------:R-:W-:Y:S07]  /*3e40*/  LDSM.16.M88.4 R24, [R203+0x2000] ;  /* 0x00200000cb18783b */ /* 0x000fee0000000200 */
[C---:B------:R-:W-:Y:S08]  /*3e50*/  HMMA.16816.F32.BF16 R28, R4.reuse, R30, R32 ;  /* 0x0000001e041c723c */ /* 0x040ff00000041820 */
[C---:B------:R-:W-:Y:S08]  /*3e60*/  HMMA.16816.F32.BF16 R32, R4.reuse, R64, R44 ;  /* 0x000000400420723c */ /* 0x040ff0000004182c */
[C---:B------:R-:W-:Y:S01]  /*3e70*/  HMMA.16816.F32.BF16 R44, R4.reuse, R66, R48 ;  /* 0x00000042042c723c */ /* 0x040fe20000041830 */
[----:B------:R-:W-:Y:S04]  /*3e80*/  LDSM.16.M88.4 R48, [R203+0x2800] ;  /* 0x00280000cb30783b */ /* 0x000fe80000000200 */
[----:B------:R-:W-:Y:S03]  /*3e90*/  LDSM.16.M88.4 R64, [R203+0x3000] ;  /* 0x00300000cb40783b */ /* 0x000fe60000000200 */
[C---:B------:R-:W-:Y:S01]  /*3ea0*/  HMMA.16816.F32.BF16 R52, R4.reuse, R68, R40 ;  /* 0x000000440434723c */ /* 0x040fe20000041828 */
[----:B------:R-:W-:Y:S07]  /*3eb0*/  LDSM.16.M88.4 R40, [R202+-0x4000] ;  /* 0xffc00000ca28783b */ /* 0x000fee0000000200 */
[C---:B------:R-:W-:Y:S01]  /*3ec0*/  HMMA.16816.F32.BF16 R36, R4.reuse, R70, R36 ;  /* 0x000000460424723c */ /* 0x040fe20000041824 */
[----:B------:R-:W-:Y:S07]  /*3ed0*/  LDSM.16.M88.4 R68, [R202+-0x3000] ;  /* 0xffd00000ca44783b */ /* 0x000fee0000000200 */
[C---:B------:R-:W-:Y:S08]  /*3ee0*/  HMMA.16816.F32.BF16 R16, R4.reuse, R84, R16 ;  /* 0x000000540410723c */ /* 0x040ff00000041810 */
[----:B------:R-:W-:Y:S01]  /*3ef0*/  HMMA.16816.F32.BF16 R12, R4, R86, R12 ;  /* 0x00000056040c723c */ /* 0x000fe2000004180c */
[----:B------:R-:W1:Y:S04]  /*3f00*/  LDSM.16.M88.4 R4, [R211+0x4000] ;  /* 0x00400000d304783b */ /* 0x000e680000000200 */
[----:B------:R-:W-:Y:S03]  /*3f10*/  LDSM.16.M88.4 R84, [R202+-0x800] ;  /* 0xfff80000ca54783b */ /* 0x000fe60000000200 */
[C---:B--2---:R-:W-:Y:S08]  /*3f20*/  HMMA.16816.F32.BF16 R20, R8.reuse, R56, R20 ;  /* 0x000000380814723c */ /* 0x044ff00000041814 */
[C---:B------:R-:W-:Y:S01]  /*3f30*/  HMMA.16816.F32.BF16 R28, R8.reuse, R58, R28 ;  /* 0x0000003a081c723c */ /* 0x040fe2000004181c */
[----:B------:R-:W-:Y:S07]  /*3f40*/  LDSM.16.M88.4 R56, [R201+0x4800] ;  /* 0x00480000c938783b */ /* 0x000fee0000000200 */
[C---:B------:R-:W-:Y:S08]  /*3f50*/  HMMA.16816.F32.BF16 R32, R8.reuse, R60, R32 ;  /* 0x0000003c0820723c */ /* 0x040ff00000041820 */
[C---:B------:R-:W-:Y:S01]  /*3f60*/  HMMA.16816.F32.BF16 R44, R8.reuse, R62, R44 ;  /* 0x0000003e082c723c */ /* 0x040fe2000004182c */
[----:B------:R-:W-:Y:S07]  /*3f70*/  LDSM.16.M88.4 R60, [R202+-0x3800] ;  /* 0xffc80000ca3c783b */ /* 0x000fee0000000200 */
[C---:B------:R-:W-:Y:S08]  /*3f80*/  HMMA.16816.F32.BF16 R52, R8.reuse, R72, R52 ;  /* 0x000000480834723c */ /* 0x040ff00000041834 */
[C---:B------:R-:W-:Y:S01]  /*3f90*/  HMMA.16816.F32.BF16 R36, R8.reuse, R74, R36 ;  /* 0x0000004a0824723c */ /* 0x040fe20000041824 */
[----:B------:R-:W-:Y:S07]  /*3fa0*/  LDSM.16.M88.4 R72, [R202+-0x2800] ;  /* 0xffd80000ca48783b */ /* 0x000fee0000000200 */
        /* <DEDUP_REMOVED lines=29> */
[----:B------:R-:W4:Y:S03]  /*4180*/  LDSM.16.M88.4 R72, [R200+0x5000] ;  /* 0x00500000c848783b */ /* 0x000f260000000200 */
[C---:B-1----:R-:W-:Y:S08]  /*4190*/  HMMA.16816.F32.BF16 R20, R4.reuse, R24, R20 ;  /* 0x000000180414723c */ /* 0x042ff00000041814 */
[C---:B------:R-:W-:Y:S08]  /*41a0*/  HMMA.16816.F32.BF16 R28, R4.reuse, R26, R28 ;  /* 0x0000001a041c723c */ /* 0x040ff0000004181c */
[C---:B------:R-:W-:Y:S08]  /*41b0*/  HMMA.16816.F32.BF16 R32, R4.reuse, R56, R32 ;  /* 0x000000380420723c */ /* 0x040ff00000041820 */
[C---:B------:R-:W-:Y:S01]  /*41c0*/  HMMA.16816.F32.BF16 R44, R4.reuse, R58, R44 ;  /* 0x0000003a042c723c */ /* 0x040fe2000004182c */
[----:B------:R-:W-:Y:S07]  /*41d0*/  LDSM.16.M88.4 R56, [R203+0x4800] ;  /* 0x00480000cb38783b */ /* 0x000fee0000000200 */
[C---:B------:R-:W-:Y:S08]  /*41e0*/  HMMA.16816.F32.BF16 R52, R4.reuse, R64, R52 ;  /* 0x000000400434723c */ /* 0x040ff00000041834 */
[C---:B------:R-:W-:Y:S01]  /*41f0*/  HMMA.16816.F32.BF16 R36, R4.reuse, R66, R36 ;  /* 0x000000420424723c */ /* 0x040fe20000041824 */
[----:B------:R-:W-:Y:S07]  /*4200*/  LDSM.16.M88.4 R64, [R202+-0x1800] ;  /* 0xffe80000ca40783b */ /* 0x000fee0000000200 */
[C---:B---3--:R-:W-:Y:S08]  /*4210*/  HMMA.16816.F32.BF16 R24, R4.reuse, R76, R16 ;  /* 0x0000004c0418723c */ /* 0x048ff00000041810 */
[----:B------:R-:W-:Y:S01]  /*4220*/  HMMA.16816.F32.BF16 R12, R4, R78, R12 ;  /* 0x0000004e040c723c */ /* 0x000fe2000004180c */
[----:B------:R-:W1:Y:S04]  /*4230*/  LDSM.16.M88.4 R4, [R211+0x8000] ;  /* 0x00800000d304783b */ /* 0x000e680000000200 */
[----:B------:R-:W3:Y:S03]  /*4240*/  LDSM.16.M88.4 R76, [R203+0x5800] ;  /* 0x00580000cb4c783b */ /* 0x000ee60000000200 */
[C---:B--2---:R-:W-:Y:S08]  /*4250*/  HMMA.16816.F32.BF16 R20, R8.reuse, R48, R20 ;  /* 0x000000300814723c */ /* 0x044ff00000041814 */
[C---:B------:R-:W-:Y:S01]  /*4260*/  HMMA.16816.F32.BF16 R16, R8.reuse, R50, R28 ;  /* 0x000000320810723c */ /* 0x040fe2000004181c */
[----:B------:R-:W-:Y:S07]  /*4270*/  LDSM.16.M88.4 R48, [R202+-0x2000] ;  /* 0xffe00000ca30783b */ /* 0x000fee0000000200 */
[C---:B------:R-:W-:Y:S08]  /*4280*/  HMMA.16816.F32.BF16 R32, R8.reuse, R60, R32 ;  /* 0x0000003c0820723c */ /* 0x040ff00000041820 */
[C---:B------:R-:W-:Y:S01]  /*4290*/  HMMA.16816.F32.BF16 R44, R8.reuse, R62, R44 ;  /* 0x0000003e082c723c */ /* 0x040fe2000004182c */
[----:B------:R-:W-:Y:S07]  /*42a0*/  LDSM.16.M88.4 R60, [R201+0x6000] ;  /* 0x00600000c93c783b */ /* 0x000fee0000000200 */
[C---:B----4-:R-:W-:Y:S08]  /*42b0*/  HMMA.16816.F32.BF16 R52, R8.reuse, R72, R52 ;  /* 0x000000480834723c */ /* 0x050ff00000041834 */
[C---:B------:R-:W-:Y:S01]  /*42c0*/  HMMA.16816.F32.BF16 R28, R8.reuse, R74, R36 ;  /* 0x0000004a081c723c */ /* 0x040fe20000041824 */
[----:B------:R-:W-:Y:S07]  /*42d0*/  LDSM.16.M88.4 R72, [R202+-0x1000] ;  /* 0xfff00000ca48783b */ /* 0x000fee0000000200 */
        /* <DEDUP_REMOVED lines=30> */
[C---:B------:R-:W-:Y:S01]  /*44c0*/  HMMA.16816.F32.BF16 R36, R4.reuse, R62, R24 ;  /* 0x0000003e0424723c */ /* 0x040fe20000041818 */
[----:B------:R-:W-:Y:S07]  /*44d0*/  LDSM.16.M88.4 R60, [R203+0x6000] ;  /* 0x00600000cb3c783b */ /* 0x000fee0000000200 */
[C---:B------:R-:W-:Y:S01]  /*44e0*/  HMMA.16816.F32.BF16 R28, R4.reuse, R70, R16 ;  /* 0x00000046041c723c */ /* 0x040fe20000041810 */
[----:B------:R-:W-:Y:S07]  /*44f0*/  LDSM.16.M88.4 R68, [R203+0x6800] ;  /* 0x00680000cb44783b */ /* 0x000fee0000000200 */
[C---:B---3--:R-:W-:Y:S01]  /*4500*/  HMMA.16816.F32.BF16 R24, R4.reuse, R76, R52 ;  /* 0x0000004c0418723c */ /* 0x048fe20000041834 */
        /* <DEDUP_REMOVED lines=14> */
[----:B------:R-:W-:Y:S07]  /*45f0*/  LDSM.16.M88.4 R56, [R202] ;  /* 0x00000000ca38783b */ /* 0x000fee0000000200 */
[C---:B------:R-:W-:Y:S08]  /*4600*/  HMMA.16816.F32.BF16 R20, R12.reuse, R74, R20 ;  /* 0x0000004a0c14723c */ /* 0x040ff00000041814 */
[C---:B----4-:R-:W-:Y:S08]  /*4610*/  HMMA.16816.F32.BF16 R16, R12.reuse, R84, R16 ;  /* 0x000000540c10723c */ /* 0x050ff00000041810 */
        /* <DEDUP_REMOVED lines=22> */
[----:B------:R-:W-:Y:S01]  /*4780*/  IMAD R2, R92, 0x40, R229 ;  /* 0x000000405c027824 */ /* 0x000fe200078e02e5 */
[----:B------:R-:W-:-:S04]  /*4790*/  MOV R216, RZ ;  /* 0x000000ff00d87202 */ /* 0x000fc80000000f00 */
        /* <DEDUP_REMOVED lines=26> */
.L_x_6145:
        /* <DEDUP_REMOVED lines=26> */
.L_x_6146:
        /* <DEDUP_REMOVED lines=27> */
.L_x_6047:
[----:B------:R-:W-:Y:S05]  /*4c90*/  BSYNC B0 ;  /* 0x0000000000007941 */ /* 0x000fea0003800000 */
.L_x_6046:
        /* <DEDUP_REMOVED lines=12> */
.L_x_6147:
        /* <DEDUP_REMOVED lines=45> */
[----:B------:R-:W-:Y:S02]  /*5030*/  FMNMX.FTZ R0, R10, R0, !PT ;  /* 0x000000000a007209 */ /* 0x000fe40007810000 */
[----:B------:R-:W-:Y:S02]  /*5040*/  FSEL R14, R38, -INF , P0 ;  /* 0xff800000260e7808 */ /* 0x000fe40000000000 */
[----:B------:R-:W-:Y:S02]  /*5050*/  FMNMX.FTZ R2, R6, R9, !PT ;  /* 0x0000000906027209 */ /* 0x000fe40007810000 */
[----:B------:R-:W-:-:S02]  /*5060*/  FSEL R13, R39, -INF , P2 ;  /* 0xff800000270d7808 */ /* 0x000fc40001000000 */
[----:B------:R-:W-:Y:S02]  /*5070*/  FMNMX.FTZ R0, R11, R0, !PT ;  /* 0x000000000b007209 */ /* 0x000fe40007810000 */
        /* <DEDUP_REMOVED lines=57> */
.L_x_6148:
[C---:B------:R-:W-:Y:S01]  /*5410*/  FMUL.FTZ R2, R133.reuse, c[0x0][0x2d0] ;  /* 0x0000b40085027a20 */ /* 0x040fe20000410000 */
[----:B------:R-:W-:Y:S01]  /*5420*/  FSETP.NEU.FTZ.AND P0, PT, R133, -INF , PT ;  /* 0xff8000008500780b */ /* 0x000fe20003f1d000 */
[----:B------:R-:W-:Y:S01]  /*5430*/  WARPSYNC 0xffffffff ;  /* 0xffffffff00007948 */ /* 0x000fe20003800000 */
[----:B------:R-:W-:Y:S01]  /*5440*/  LDSM.16.MT88.4 R36, [R204+0x800] ;  /* 0x00080000cc24783b */ /* 0x000fe20000004200 */
[----:B------:R-:W-:Y:S02]  /*5450*/  IADD3 R217, R217, -0x2, RZ ;  /* 0xfffffffed9d97810 */ /* 0x000fe40007ffe0ff */
[----:B------:R-:W-:Y:S01]  /*5460*/  FSEL R2, R2, RZ, P0 ;  /* 0x000000ff02027208 */ /* 0x000fe20000000000 */
[----:B------:R-:W-:Y:S04]  /*5470*/  LDSM.16.MT88.4 R44, [R207] ;  /* 0x00000000cf2c783b */ /* 0x000fe80000004200 */
        /* <DEDUP_REMOVED lines=321> */
.L_x_6063:
        /* <DEDUP_REMOVED lines=31> */
[C---:B------:R-:W-:Y:S01]  /*6a80*/  SHF.L.U64.HI R23, R223.reuse, 0x1, R7 ;  /* 0x00000001df177819 */ /* 0x040fe20000010207 */
        /* <DEDUP_REMOVED lines=11> */
.L_x_6149:
        /* <DEDUP_REMOVED lines=26> */
.L_x_6150:
        /* <DEDUP_REMOVED lines=27> */
.L_x_6054:
[----:B------:R-:W-:Y:S05]  /*6e90*/  BSYNC B0 ;  /* 0x0000000000007941 */ /* 0x000fea0003800000 */
.L_x_6053:
        /* <DEDUP_REMOVED lines=220> */
[----:B------:R-:W-:Y:S01]  /*7c60*/  IMAD.MOV.U32 R0, RZ, RZ, R2 ;  /* 0x000000ffff007224 */ /* 0x000fe200078e0002 */
        /* <DEDUP_REMOVED lines=25> */
.L_x_6151:
[----:B------:R-:W-:-:S05]  /*7e00*/  BRA.DIV ~URZ, `(.L_x_6060) ;  /* 0x0000d1f27f007947 */ /* 0x000fca000b800000 */
[----:B------:R-:W3:Y:S01]  /*7e10*/  SHFL.IDX PT, R0, R170, RZ, 0x181f ;  /* 0x00181fffaa007589 */ /* 0x000ee200000e0000 */
[----:B------:R-:W-:Y:S02]  /*7e20*/  ISETP.GE.AND P6, PT, R218, c[0x0][0x1d4], PT ;  /* 0x00007500da007a0c */ /* 0x000fe40003fc6270 */
[----:B------:R-:W-:Y:S02]  /*7e30*/  ISETP.GE.AND P5, PT, R223, c[0x0][0x1d4], PT ;  /* 0x00007500df007a0c */ /* 0x000fe40003fa6270 */
[----:B---3--:R-:W-:Y:S05]  /*7e40*/  IADD3 R2, P0, R0, R177, RZ ;  /* 0x000000b100027210 */ /* 0x008fea0007f1e0ff */
[----:B--2---:R-:W-:Y:S05]  /*7e50*/  IMAD.X R3, R132, 0x1, R171, P0 ;  /* 0x0000000184037824 */ /* 0x004fea00000e06ab */
        /* <DEDUP_REMOVED lines=8> */
[----:B------:R-:W-:Y:S04]  /*7ee0*/  ISETP.GE.AND P0, PT, R225, c[0x0][0x1d4], PT ;  /* 0x00007500e1007a0c */ /* 0x000fe80003f06270 */
[----:B------:R-:W-:Y:S02]  /*7ef0*/  SEL R172, RZ, 0x10, P0 ;  /* 0x00000010ffac7807 */ /* 0x000fe40000000000 */
[----:B--2---:R-:W-:Y:S02]  /*7f00*/  IADD3 R2, P2, R0, R179, RZ ;  /* 0x000000b300027210 */ /* 0x004fe40007f5e0ff */
[----:B------:R-:W2:Y:S03]  /*7f10*/  SHFL.IDX PT, R0, R170, 0x1, 0x181f ;  /* 0x00381f00aa007f89 */ /* 0x000ea600000e0000 */
[----:B------:R-:W-:Y:S01]  /*7f20*/  IMAD.X R3, R132, 0x1, R175, P2 ;  /* 0x0000000184037824 */ /* 0x000fe200010e06af */
[----:B------:R-:W-:Y:S01]  /*7f30*/  ISETP.GE.AND P2, PT, R224, c[0x0][0x1d4], PT ;  /* 0x00007500e0007a0c */ /* 0x000fe20003f46270 */
[----:B------:R3:W4:Y:S03]  /*7f40*/  SHFL.IDX PT, R132, R133, 0x1, 0x181f ;  /* 0x00381f0085847f89 */ /* 0x00072600000e0000 */
[----:B------:R-:W-:Y:S09]  /*7f50*/  SEL R173, RZ, 0x10, P2 ;  /* 0x00000010ffad7807 */ /* 0x000ff20001000000 */
[----:B------:R1:W-:Y:S04]  /*7f60*/  LDGSTS.E.BYPASS.LTC128B.128 [R215+0xc100], [R2.64], !P2 ;  /* 0x0c10000002d77fae */ /* 0x0003e8000d101d46 */
[----:B------:R5:W-:Y:S01]  /*7f70*/  LDGSTS.E.BYPASS.LTC128B.128 [R215+0xe100], [R168.64], !P0 ;  /* 0x0e100000a8d77fae */ /* 0x000be2000c101d46 */
[----:B-1-3--:R-:W-:Y:S02]  /*7f80*/  SEL R133, RZ, 0x10, P6 ;  /* 0x00000010ff857807 */ /* 0x00afe40003000000 */
[----:B-----5:R-:W-:Y:S02]  /*7f90*/  SEL R168, RZ, 0x10, P5 ;  /* 0x00000010ffa87807 */ /* 0x020fe40002800000 */
.L_x_6152:
[C---:B--2-4-:R-:W-:Y:S02]  /*7fa0*/  IADD3 R2, -R133.reuse, 0x10, RZ ;  /* 0x0000001085027810 */ /* 0x054fe40007ffe1ff */
        /* <DEDUP_REMOVED lines=27> */
.L_x_6058:
[----:B------:R-:W-:Y:S05]  /*8160*/  BSYNC B0 ;  /* 0x0000000000007941 */ /* 0x000fea0003800000 */
.L_x_6057:
[----:B------:R-:W-:Y:S01]  /*8170*/  IADD3 R132, R250, R239, RZ ;  /* 0x000000effa847210 */ /* 0x000fe20007ffe0ff */
[----:B------:R-:W0:Y:S04]  /*8180*/  LDGDEPBAR ;  /* 0x00000000000079af */ /* 0x000e280000000000 */
[----:B------:R-:W-:Y:S05]  /*8190*/  @P4 IMAD.HI.U32 R0, R132, c[0x0][0x2c8], RZ ;  /* 0x0000b20084004a27 */ /* 0x000fea00078e00ff */
[----:B------:R-:W-:Y:S02]  /*81a0*/  @P4 SHF.R.U32.HI R132, RZ, c[0x0][0x2cc], R0 ;  /* 0x0000b300ff844a19 */ /* 0x000fe40000011600 */
[----:B------:R-:W-:Y:S05]  /*81b0*/  MOV R0, 0x1 ;  /* 0x0000000100007802 */ /* 0x000fea0000000f00 */
[----:B------:R-:W-:Y:S05]  /*81c0*/  IMAD R0, R217, -0x40, R0 ;  /* 0xffffffc0d9007824 */ /* 0x000fea00078e0200 */
[----:B------:R-:W-:Y:S04]  /*81d0*/  IADD3 R0, R213, R0, -R248 ;  /* 0x00000000d5007210 */ /* 0x000fe80007ffe8f8 */
[----:B------:R-:W-:Y:S01]  /*81e0*/  IADD3 R133, R0, -R214, RZ ;  /* 0x800000d600857210 */ /* 0x000fe20007ffe0ff */
[----:B------:R-:W-:-:S05]  /*81f0*/  BRA.DIV ~URZ, `(.L_x_6061) ;  /* 0x0000d0927f007947 */ /* 0x000fca000b800000 */
[----:B------:R2:W3:Y:S02]  /*8200*/  SHFL.IDX PT, R0, R132, RZ, 0x1c1f ;  /* 0x001c1fff84007589 */ /* 0x0004e400000e0000 */
.L_x_6153:
        /* <DEDUP_REMOVED lines=107> */
.L_x_6154:
        /* <DEDUP_REMOVED lines=43> */
[C---:B------:R-:W-:Y:S01]  /*8b70*/  ISETP.GT.AND P0, PT, R217.reuse, R212, PT ;  /* 0x000000d4d900720c */ /* 0x040fe20003f04270 */
        /* <DEDUP_REMOVED lines=410> */
.L_x_6052:
[----:B------:R-:W-:-:S13]  /*a520*/  ISETP.GE.AND P0, PT, R217, R226, PT ;  /* 0x000000e2d900720c */ /* 0x000fda0003f06270 */
[----:B------:R-:W-:Y:S05]  /*a530*/  @!P0 BRA `(.L_x_6064) ;  /* 0x0000370000008947 */ /* 0x000fea0003800000 */
[----:B------:R-:W-:Y:S02]  /*a540*/  MOV R135, R16 ;  /* 0x0000001000877202 */ /* 0x000fe40000000f00 */
[----:B------:R-:W-:Y:S02]  /*a550*/  MOV R134, R133 ;  /* 0x0000008500867202 */ /* 0x000fe40000000f00 */
.L_x_6071:
        /* <DEDUP_REMOVED lines=9> */
[C---:B------:R-:W-:Y:S01]  /*a5f0*/  IMAD.WIDE.U32 R2, R219.reuse, c[0x0][0x208], RZ ;  /* 0x00008200db027a25 */ /* 0x040fe200078e00ff */
[----:B------:R-:W-:Y:S02]  /*a600*/  SHF.R.S32.HI R6, RZ, 0x1f, R223 ;  /* 0x0000001fff067819 */ /* 0x000fe400000114df */
[----:B------:R-:W-:Y:S01]  /*a610*/  SHF.L.U64.HI R21, R224, 0x1, R5 ;  /* 0x00000001e0157819 */ /* 0x000fe20000010205 */
[----:B------:R-:W-:Y:S01]  /*a620*/  IMAD R0, R219, c[0x0][0x20c], R0 ;  /* 0x00008300db007a24 */ /* 0x000fe200078e0200 */
[----:B------:R-:W-:Y:S01]  /*a630*/  SHF.R.S32.HI R5, RZ, 0x1f, R218 ;  /* 0x0000001fff057819 */ /* 0x000fe200000114da */
[----:B------:R-:W-:Y:S01]  /*a640*/  IMAD R4, R4, c[0x0][0x218], RZ ;  /* 0x0000860004047a24 */ /* 0x000fe200078e02ff */
[C---:B------:R-:W-:Y:S01]  /*a650*/  IADD3 R213, R200.reuse, 0x7800, RZ ;  /* 0x00007800c8d57810 */ /* 0x040fe20007ffe0ff */
[----:B------:R-:W-:Y:S01]  /*a660*/  IMAD.IADD R3, R3, 0x1, R0 ;  /* 0x0000000103037824 */ /* 0x000fe200078e0200 */
[----:B------:R-:W-:Y:S01]  /*a670*/  IADD3 R212, R200, 0x7000, RZ ;  /* 0x00007000c8d47810 */ /* 0x000fe20007ffe0ff */
[----:B------:R-:W-:Y:S01]  /*a680*/  IMAD R4, R216, c[0x0][0x21c], R4 ;  /* 0x00008700d8047a24 */ /* 0x000fe200078e0204 */
[----:B------:R-:W-:Y:S01]  /*a690*/  IADD3 R199, R200, 0x6800, RZ ;  /* 0x00006800c8c77810 */ /* 0x000fe20007ffe0ff */
        /* <DEDUP_REMOVED lines=9> */
[C---:B------:R-:W-:Y:S01]  /*a730*/  IMAD.SHL.U32 R28, R223.reuse, 0x2, RZ ;  /* 0x00000002df1c7824 */ /* 0x040fe200078e00ff */
        /* <DEDUP_REMOVED lines=22> */
.L_x_6155:
[----:B------:R-:W5:Y:S01]  /*a8a0*/  SHFL.IDX PT, R5, R14, RZ, 0x181f ;  /* 0x00181fff0e057589 */ /* 0x000f6200000e0000 */
[----:B------:R-:W-:Y:S01]  /*a8b0*/  ISETP.GE.AND P0, PT, R218, c[0x0][0x1d4], PT ;  /* 0x00007500da007a0c */ /* 0x000fe20003f06270 */
[----:B------:R-:W-:Y:S01]  /*a8c0*/  BSSY B0, `(.L_x_6066) ;  /* 0x000014c000007945 */ /* 0x000fe20003800000 */
[----:B------:R-:W-:Y:S02]  /*a8d0*/  ISETP.GE.AND P5, PT, R223, c[0x0][0x1d4], PT ;  /* 0x00007500df007a0c */ /* 0x000fe40003fa6270 */
[----:B------:R-:W-:Y:S01]  /*a8e0*/  ISETP.GE.AND P4, PT, R224, c[0x0][0x1d4], PT ;  /* 0x00007500e0007a0c */ /* 0x000fe20003f86270 */
[----:B------:R-:W4:Y:S01]  /*a8f0*/  SHFL.IDX PT, R3, R14, 0x1, 0x181f ;  /* 0x00381f000e037f89 */ /* 0x000f2200000e0000 */
[----:B------:R-:W-:Y:S04]  /*a900*/  SEL R214, RZ, 0x10, P0 ;  /* 0x00000010ffd67807 */ /* 0x000fe80000000000 */
        /* <DEDUP_REMOVED lines=8> */
[C---:B------:R-:W-:Y:S01]  /*a990*/  IMAD.X R13, R2.reuse, 0x1, R21, P2 ;  /* 0x00000001020d7824 */ /* 0x040fe200010e0615 */
[----:B------:R-:W-:Y:S04]  /*a9a0*/  ISETP.GE.AND P2, PT, R225, c[0x0][0x1d4], PT ;  /* 0x00007500e1007a0c */ /* 0x000fe80003f46270 */
[----:B------:R5:W-:Y:S01]  /*a9b0*/  LDGSTS.E.BYPASS.LTC128B.128 [R215+0x4100], [R12.64], !P4 ;  /* 0x041000000cd77fae */ /* 0x000be2000e101d46 */
[----:B---3--:R-:W-:Y:S05]  /*a9c0*/  IADD3 R6, P6, R5, R30, RZ ;  /* 0x0000001e05067210 */ /* 0x008fea0007fde0ff */
[----:B------:R-:W-:Y:S01]  /*a9d0*/  IMAD.X R7, R2, 0x1, R22, P6 ;  /* 0x0000000102077824 */ /* 0x000fe200030e0616 */
[----:B------:R-:W-:Y:S02]  /*a9e0*/  IADD3 R2, -R214, 0x10, RZ ;  /* 0x00000010d6027810 */ /* 0x000fe40007ffe1ff */
[----:B-----5:R-:W-:Y:S02]  /*a9f0*/  SEL R12, RZ, 0x10, P4 ;  /* 0x00000010ff0c7807 */ /* 0x020fe40002000000 */
        /* <DEDUP_REMOVED lines=25> */
[----:B------:R-:W-:Y:S04]  /*ab90*/  ISETP.NE.U32.AND P0, PT, R13, RZ, PT ;  /* 0x000000ff0d00720c */ /* 0x000fe80003f05070 */
[----:B------:R3:W-:Y:S09]  /*aba0*/  LDGSTS.E.BYPASS.LTC128B.128.ZFILL [R215+0x5100], [R20.64], P6 ;  /* 0x0510000014d77fae */ /* 0x0007f2000b141d46 */
[----:B------:R4:W-:Y:S01]  /*abb0*/  LDGSTS.E.BYPASS.LTC128B.128.ZFILL [R215+0x7100], [R28.64], P0 ;  /* 0x071000001cd77fae */ /* 0x0009e20008141d46 */
[----:B------:R-:W-:Y:S04]  /*abc0*/  ISETP.GT.AND P0, PT, R217, R226, PT ;  /* 0x000000e2d900720c */ /* 0x000fe80003f04270 */
        /* <DEDUP_REMOVED lines=241> */
.L_x_6156:
        /* <DEDUP_REMOVED lines=22> */
.L_x_6157:
        /* <DEDUP_REMOVED lines=20> */
.L_x_6067:
[----:B------:R-:W-:Y:S05]  /*bd80*/  BSYNC B0 ;  /* 0x0000000000007941 */ /* 0x000fea0003800000 */
.L_x_6066:
        /* <DEDUP_REMOVED lines=41> */
.L_x_6158:
        /* <DEDUP_REMOVED lines=450> */
.L_x_6064:
[----:B------:R-:W-:Y:S05]  /*dc40*/  BRA.DIV ~URZ, `(.L_x_6072) ;  /* 0x000080627f007947 */ /* 0x000fea000b800000 */
[----:B------:R1:W2:Y:S02]  /*dc50*/  SHFL.BFLY PT, R0, R222, 0x2, 0x1f ;  /* 0x0c401f00de007f89 */ /* 0x0002a400000e0000 */
.L_x_6159:
[----:B--2---:R-:W-:Y:S01]  /*dc60*/  FADD.FTZ R4, R0, R222 ;  /* 0x000000de00047221 */ /* 0x004fe20000010000 */
[----:B------:R-:W-:Y:S05]  /*dc70*/  BRA.DIV ~URZ, `(.L_x_6073) ;  /* 0x000080827f007947 */ /* 0x000fea000b800000 */
[----:B------:R-:W2:Y:S02]  /*dc80*/  SHFL.BFLY PT, R0, R221, 0x2, 0x1f ;  /* 0x0c401f00dd007f89 */ /* 0x000ea400000e0000 */
[----:B--2---:R-:W-:-:S02]  /*dc90*/  FADD.FTZ R5, R0, R221 ;  /* 0x000000dd00057221 */ /* 0x004fc40000010000 */
[----:B------:R-:W2:Y:S04]  /*dca0*/  SHFL.BFLY PT, R0, R4, 0x1, 0x1f ;  /* 0x0c201f0004007f89 */ /* 0x000ea800000e0000 */
[----:B------:R3:W4:Y:S01]  /*dcb0*/  SHFL.BFLY PT, R3, R5, 0x1, 0x1f ;  /* 0x0c201f0005037f89 */ /* 0x00072200000e0000 */
[----:B--2---:R-:W-:-:S05]  /*dcc0*/  FADD.FTZ R4, R4, R0 ;  /* 0x0000000004047221 */ /* 0x004fca0000010000 */
.L_x_6160:
        /* <DEDUP_REMOVED lines=33> */
[C---:B--2---:R-:W-:Y:S02]  /*dee0*/  FMUL.FTZ R120, R0.reuse, R154 ;  /* 0x0000009a00787220 */ /* 0x044fe40000410000 */
[----:B------:R-:W-:Y:S02]  /*def0*/  FMUL.FTZ R121, R0, R155 ;  /* 0x0000009b00797220 */ /* 0x000fe40000410000 */
[----:B------:R-:W-:-:S02]  /*df00*/  FMUL.FTZ R34, R2, R140 ;  /* 0x0000008c02227220 */ /* 0x000fc40000410000 */
[C---:B------:R-:W-:Y:S02]  /*df10*/  FMUL.FTZ R35, R2.reuse, R141 ;  /* 0x0000008d02237220 */ /* 0x040fe40000410000 */
[C---:B------:R-:W-:Y:S02]  /*df20*/  FMUL.FTZ R112, R2.reuse, R124 ;  /* 0x0000007c02707220 */ /* 0x040fe40000410000 */
[----:B------:R-:W-:Y:S02]  /*df30*/  FMUL.FTZ R113, R2, R125 ;  /* 0x0000007d02717220 */ /* 0x000fe40000410000 */
[C---:B------:R-:W-:Y:S02]  /*df40*/  FMUL.FTZ R128, R0.reuse, R158 ;  /* 0x0000009e00807220 */ /* 0x040fe40000410000 */
[C---:B------:R-:W-:Y:S02]  /*df50*/  FMUL.FTZ R129, R0.reuse, R159 ;  /* 0x0000009f00817220 */ /* 0x040fe40000410000 */
[----:B------:R-:W-:-:S02]  /*df60*/  FMUL.FTZ R154, R0, R46 ;  /* 0x0000002e009a7220 */ /* 0x000fc40000410000 */
        /* <DEDUP_REMOVED lines=106> */
.L_x_6033:
        /* <DEDUP_REMOVED lines=17> */
.L_x_6075:
[----:B------:R-:W-:Y:S05]  /*e720*/  BSYNC B0 ;  /* 0x0000000000007941 */ /* 0x000fea0003800000 */
.L_x_6074:
        /* <DEDUP_REMOVED lines=19> */
[----:B--2---:R-:W-:Y:S02]  /*e860*/  F2FP.BF16.PACK_AB R2, R25, R24 ;  /* 0x000000181902723e */ /* 0x004fe400000010ff */
[----:B-1----:R-:W-:-:S03]  /*e870*/  F2FP.BF16.PACK_AB R0, R153, R152 ;  /* 0x000000989900723e */ /* 0x002fc600000010ff */
        /* <DEDUP_REMOVED lines=95> */
[----:B------:R-:W-:Y:S01]  /*ee70*/  F2FP.BF16.PACK_AB R2, R101, R100 ;  /* 0x000000646502723e */ /* 0x000fe200000010ff */
[----:B------:R-:W-:Y:S01]  /*ee80*/  IMAD.MOV.U32 R14, RZ, RZ, c[0x0][0x388] ;  /* 0x0000e200ff0e7624 */ /* 0x000fe200078e00ff */
[----:B------:R-:W-:-:S02]  /*ee90*/  F2FP.BF16.PACK_AB R0, R83, R82 ;  /* 0x000000525300723e */ /* 0x000fc400000010ff */
[----:B------:R-:W-:Y:S01]  /*eea0*/  ISETP.NE.U32.AND P2, PT, RZ, c[0x0][0x508], PT ;  /* 0x00014200ff007a0c */ /* 0x000fe20003f45070 */
[----:B------:R1:W-:Y:S03]  /*eeb0*/  STS [R10+0xc000], R2 ;  /* 0x00c000020a007388 */ /* 0x0003e60000000800 */
[----:B------:R-:W-:Y:S01]  /*eec0*/  ISETP.NE.AND.EX P2, PT, RZ, c[0x0][0x50c], PT, P2 ;  /* 0x00014300ff007a0c */ /* 0x000fe20003f45320 */
        /* <DEDUP_REMOVED lines=26> */
[----:B------:R-:W-:-:S04]  /*f070*/  ISETP.NE.U32.AND P1, PT, RZ, c[0x0][0x500], PT ;  /* 0x00014000ff007a0c */ /* 0x000fc80003f25070 */
        /* <DEDUP_REMOVED lines=15> */
.L_x_6078:
        /* <DEDUP_REMOVED lines=118> */
.L_x_6161:
[----:B------:R-:W-:Y:S05]  /*f8d0*/  BRA.DIV ~URZ, `(.L_x_6081) ;  /* 0x000065927f007947 */ /* 0x000fea000b800000 */
[----:B------:R4:W2:Y:S02]  /*f8e0*/  SHFL.IDX PT, R0, R14, RZ, 0x181f ;  /* 0x00181fff0e007589 */ /* 0x0008a400000e0000 */
.L_x_6162:
        /* <DEDUP_REMOVED lines=24> */
.L_x_6083:
[----:B------:R-:W-:Y:S05]  /*fa70*/  BSYNC B0 ;  /* 0x0000000000007941 */ /* 0x000fea0003800000 */
.L_x_6082:
[----:B------:R-:W-:Y:S05]  /*fa80*/  BRA.DIV ~URZ, `(.L_x_6084) ;  /* 0x000064527f007947 */ /* 0x000fea000b800000 */
[----:B---3--:R3:W4:Y:S04]  /*fa90*/  SHFL.IDX PT, R4, R5, 0x1, 0x181f ;  /* 0x00381f0005047f89 */ /* 0x00872800000e0000 */
[----:B--2---:R3:W2:Y:S02]  /*faa0*/  SHFL.IDX PT, R0, R14, 0x1, 0x181f ;  /* 0x00381f000e007f89 */ /* 0x0046a400000e0000 */
.L_x_6163:
        /* <DEDUP_REMOVED lines=24> */
.L_x_6086:
[----:B------:R-:W-:Y:S05]  /*fc30*/  BSYNC B0 ;  /* 0x0000000000007941 */ /* 0x000fea0003800000 */
.L_x_6085:
[----:B------:R-:W-:Y:S05]  /*fc40*/  BRA.DIV ~URZ, `(.L_x_6087) ;  /* 0x000063627f007947 */ /* 0x000fea000b800000 */
[----:B----4-:R4:W3:Y:S02]  /*fc50*/  SHFL.IDX PT, R4, R5, 0x2, 0x181f ;  /* 0x00581f0005047f89 */ /* 0x0108e400000e0000 */
.L_x_6164:
[----:B------:R-:W-:Y:S05]  /*fc60*/  BRA.DIV ~URZ, `(.L_x_6088) ;  /* 0x000063b27f007947 */ /* 0x000fea000b800000 */
[----:B--2---:R2:W4:Y:S02]  /*fc70*/  SHFL.IDX PT, R0, R14, 0x2, 0x181f ;  /* 0x00581f000e007f89 */ /* 0x00452400000e0000 */
.L_x_6165:
        /* <DEDUP_REMOVED lines=24> */
.L_x_6090:
[----:B------:R-:W-:Y:S05]  /*fe00*/  BSYNC B0 ;  /* 0x0000000000007941 */ /* 0x000fea0003800000 */
.L_x_6089:
[----:B------:R-:W-:Y:S05]  /*fe10*/  BRA.DIV ~URZ, `(.L_x_6091) ;  /* 0x000062727f007947 */ /* 0x000fea000b800000 */
[----:B---3--:R3:W1:Y:S04]  /*fe20*/  SHFL.IDX PT, R4, R5, 0x3, 0x181f ;  /* 0x00781f0005047f89 */ /* 0x00866800000e0000 */
[----:B----4-:R3:W4:Y:S02]  /*fe30*/  SHFL.IDX PT, R0, R14, 0x3, 0x181f ;  /* 0x00781f000e007f89 */ /* 0x01072400000e0000 */
.L_x_6166:
        /* <DEDUP_REMOVED lines=25> */
.L_x_6079:
        /* <DEDUP_REMOVED lines=33> */
.L_x_6167:
[----:B------:R-:W-:Y:S05]  /*101e0*/  BRA.DIV ~URZ, `(.L_x_6094) ;  /* 0x00005fe27f007947 */ /* 0x000fea000b800000 */
[----:B------:R3:W4:Y:S02]  /*101f0*/  SHFL.IDX PT, R0, R12, RZ, 0x1c1f ;  /* 0x001c1fff0c007589 */ /* 0x00072400000e0000 */
.L_x_6168:
        /* <DEDUP_REMOVED lines=224> */
.L_x_6096:
[----:B------:R-:W-:Y:S05]  /*11000*/  BSYNC B0 ;  /* 0x0000000000007941 */ /* 0x000fea0003800000 */
.L_x_6095:
[----:B------:R-:W-:Y:S05]  /*11010*/  BRA.DIV ~URZ, `(.L_x_6097) ;  /* 0x000052227f007947 */ /* 0x000fea000b800000 */
[----:B--2---:R2:W1:Y:S04]  /*11020*/  SHFL.IDX PT, R4, R5, 0x1, 0x1c1f ;  /* 0x003c1f0005047f89 */ /* 0x00446800000e0000 */
[----:B----4-:R2:W4:Y:S02]  /*11030*/  SHFL.IDX PT, R0, R12, 0x1, 0x1c1f ;  /* 0x003c1f000c007f89 */ /* 0x01052400000e0000 */
.L_x_6169:
        /* <DEDUP_REMOVED lines=225> */
.L_x_6077:
[----:B------:R-:W2:Y:S01]  /*11e50*/  LDL.LU R0, [R1] ;  /* 0x0000000001007983 */ /* 0x000ea20000300800 */
[----:B------:R-:W-:Y:S01]  /*11e60*/  ISETP.NE.U32.AND P1, PT, RZ, c[0x0][0x508], PT ;  /* 0x00014200ff007a0c */ /* 0x000fe20003f25070 */
[----:B------:R-:W-:Y:S01]  /*11e70*/  IMAD.MOV.U32 R8, RZ, RZ, RZ ;  /* 0x000000ffff087224 */ /* 0x000fe200078e00ff */
[----:B------:R-:W-:Y:S01]  /*11e80*/  ISETP.NE.U32.AND P3, PT, RZ, c[0x0][0x500], PT ;  /* 0x00014000ff007a0c */ /* 0x000fe20003f65070 */
[----:B------:R-:W-:Y:S01]  /*11e90*/  IMAD.MOV.U32 R20, RZ, RZ, c[0x0][0x388] ;  /* 0x0000e200ff147624 */ /* 0x000fe200078e00ff */
[----:B------:R-:W-:Y:S02]  /*11ea0*/  ISETP.NE.AND.EX P1, PT, RZ, c[0x0][0x50c], PT, P1 ;  /* 0x00014300ff007a0c */ /* 0x000fe40003f25310 */
[----:B------:R-:W-:Y:S02]  /*11eb0*/  ISETP.NE.AND.EX P3, PT, RZ, c[0x0][0x504], PT, P3 ;  /* 0x00014100ff007a0c */ /* 0x000fe40003f65330 */
[----:B------:R-:W-:-:S09]  /*11ec0*/  IADD3 R2, P2, R252, c[0x0][0x500], RZ ;  /* 0x00014000fc027a10 */ /* 0x000fd20007f5e0ff */
[----:B------:R-:W-:Y:S02]  /*11ed0*/  @P1 IADD3 R4, P0, R252, c[0x0][0x508], RZ ;  /* 0x00014200fc041a10 */ /* 0x000fe40007f1e0ff */
[C---:B--2---:R-:W-:Y:S02]  /*11ee0*/  IADD3.X R3, R0.reuse, c[0x0][0x504], RZ, P2, !PT ;  /* 0x0001410000037a10 */ /* 0x044fe400017fe4ff */
[----:B---3--:R-:W-:-:S03]  /*11ef0*/  @P1 IADD3.X R5, R0, c[0x0][0x50c], RZ, P0, !PT ;  /* 0x0001430000051a10 */ /* 0x008fc600007fe4ff */
        /* <DEDUP_REMOVED lines=9> */
.L_x_6098:
[----:B------:R-:W3:Y:S01]  /*11f90*/  LDL.LU R0, [R1+0x28] ;  /* 0x0000280001007983 */ /* 0x000ee20000300800 */
[----:B------:R-:W-:Y:S01]  /*11fa0*/  BSSY B0, `(.L_x_6099) ;  /* 0x0000038000007945 */ /* 0x000fe20003800000 */
[----:B-1----:R-:W-:Y:S02]  /*11fb0*/  LOP3.LUT R14, R242, 0xffff, RZ, 0xc0, !PT ;  /* 0x0000fffff20e7812 */ /* 0x002fe400078ec0ff */
[----:B--2---:R-:W1:Y:S01]  /*11fc0*/  S2R R2, SR_TID.X ;  /* 0x0000000000027919 */ /* 0x004e620000002100 */
[----:B------:R-:W-:-:S02]  /*11fd0*/  SEL R15, R251, RZ, !P3 ;  /* 0x000000fffb0f7207 */ /* 0x000fc40005800000 */
[----:B-----5:R-:W-:Y:S02]  /*11fe0*/  SHF.R.S32.HI R18, RZ, 0x1f, R8 ;  /* 0x0000001fff127819 */ /* 0x020fe40000011408 */
[----:B-1----:R-:W-:Y:S02]  /*11ff0*/  ISETP.GT.AND P0, PT, R2, 0x7f, PT ;  /* 0x0000007f0200780c */ /* 0x002fe40003f04270 */
[----:B---3--:R-:W-:-:S11]  /*12000*/  SEL R21, R0, RZ, !P3 ;  /* 0x000000ff00157207 */ /* 0x008fd60005800000 */
        /* <DEDUP_REMOVED lines=49> */
.L_x_6100:
[----:B------:R-:W-:Y:S05]  /*12320*/  BSYNC B0 ;  /* 0x0000000000007941 */ /* 0x000fea0003800000 */
.L_x_6099:
        /* <DEDUP_REMOVED lines=34> */
.L_x_6170:
[----:B------:R-:W-:Y:S05]  /*12550*/  BRA.DIV ~URZ, `(.L_x_6102) ;  /* 0x00003e227f007947 */ /* 0x000fea000b800000 */
[----:B------:R3:W4:Y:S02]  /*12560*/  SHFL.IDX PT, R0, R14, RZ, 0x181f ;  /* 0x00181fff0e007589 */ /* 0x00072400000e0000 */
.L_x_6171:
        /* <DEDUP_REMOVED lines=25> */
.L_x_6104:
[----:B------:R-:W-:Y:S05]  /*12700*/  BSYNC B0 ;  /* 0x0000000000007941 */ /* 0x000fea0003800000 */
.L_x_6103:
[----:B------:R-:W-:Y:S05]  /*12710*/  BRA.DIV ~URZ, `(.L_x_6105) ;  /* 0x00003cd27f007947 */ /* 0x000fea000b800000 */
[----:B--2---:R2:W1:Y:S04]  /*12720*/  SHFL.IDX PT, R4, R5, 0x1, 0x181f ;  /* 0x00381f0005047f89 */ /* 0x00446800000e0000 */
[----:B----4-:R2:W4:Y:S02]  /*12730*/  SHFL.IDX PT, R0, R14, 0x1, 0x181f ;  /* 0x00381f000e007f89 */ /* 0x01052400000e0000 */
.L_x_6172:
        /* <DEDUP_REMOVED lines=24> */
.L_x_6107:
[----:B------:R-:W-:Y:S05]  /*128c0*/  BSYNC B0 ;  /* 0x0000000000007941 */ /* 0x000fea0003800000 */
.L_x_6106:
[----:B------:R-:W-:Y:S05]  /*128d0*/  BRA.DIV ~URZ, `(.L_x_6108) ;  /* 0x00003be27f007947 */ /* 0x000fea000b800000 */
[----:B-1----:R1:W2:Y:S02]  /*128e0*/  SHFL.IDX PT, R4, R5, 0x2, 0x181f ;  /* 0x00581f0005047f89 */ /* 0x0022a400000e0000 */
.L_x_6173:
[----:B------:R-:W-:Y:S05]  /*128f0*/  BRA.DIV ~URZ, `(.L_x_6109) ;  /* 0x00003c327f007947 */ /* 0x000fea000b800000 */
[----:B----4-:R4:W1:Y:S02]  /*12900*/  SHFL.IDX PT, R0, R14, 0x2, 0x181f ;  /* 0x00581f000e007f89 */ /* 0x01086400000e0000 */
.L_x_6174:
        /* <DEDUP_REMOVED lines=24> */
.L_x_6111:
[----:B------:R-:W-:Y:S05]  /*12a90*/  BSYNC B0 ;  /* 0x0000000000007941 */ /* 0x000fea0003800000 */
.L_x_6110:
[----:B------:R-:W-:Y:S05]  /*12aa0*/  BRA.DIV ~URZ, `(.L_x_6112) ;  /* 0x00003af27f007947 */ /* 0x000fea000b800000 */
[----:B--2---:R2:W3:Y:S04]  /*12ab0*/  SHFL.IDX PT, R4, R5, 0x3, 0x181f ;  /* 0x00781f0005047f89 */ /* 0x0044e800000e0000 */
[----:B-1----:R2:W1:Y:S02]  /*12ac0*/  SHFL.IDX PT, R0, R14, 0x3, 0x181f ;  /* 0x00781f000e007f89 */ /* 0x00246400000e0000 */
.L_x_6175:
        /* <DEDUP_REMOVED lines=23> */
.L_x_6092:
[----:B------:R-:W-:Y:S05]  /*12c40*/  BSYNC B1 ;  /* 0x0000000000017941 */ /* 0x000fea0003800000 */
.L_x_6076:
        /* <DEDUP_REMOVED lines=13> */
.L_x_6176:
[----:B------:R-:W-:Y:S05]  /*12d20*/  BRA.DIV ~URZ, `(.L_x_6115) ;  /* 0x000039b27f007947 */ /* 0x000fea000b800000 */
[----:B------:R4:W2:Y:S02]  /*12d30*/  SHFL.IDX PT, R8, R106, 0x1, 0x1f ;  /* 0x00201f006a087f89 */ /* 0x0008a400000e0000 */
.L_x_6177:
        /* <DEDUP_REMOVED lines=18> */
.L_x_6178:
        /* <DEDUP_REMOVED lines=16> */
.L_x_6179:
[----:B----4-:R-:W-:Y:S01]  /*12f60*/  IMAD R0, R0, c[0x0][0x538], RZ ;  /* 0x00014e0000007a24 */ /* 0x010fe200078e02ff */
[----:B------:R-:W-:Y:S04]  /*12f70*/  BSSY B1, `(.L_x_6118) ;  /* 0x00000c5000017945 */ /* 0x000fe80003800000 */
[----:B--2---:R-:W-:-:S04]  /*12f80*/  IADD3 R8, R0, R8, RZ ;  /* 0x0000000800087210 */ /* 0x004fc80007ffe0ff */
[----:B---3--:R-:W-:-:S13]  /*12f90*/  ISETP.GT.AND P6, PT, R8, R9, PT ;  /* 0x000000090800720c */ /* 0x008fda0003fc4270 */
[----:B------:R-:W-:Y:S05]  /*12fa0*/  @P6 BRA `(.L_x_6119) ;  /* 0x0000024000006947 */ /* 0x000fea0003800000 */
.L_x_6123:
        /* <DEDUP_REMOVED lines=16> */
.L_x_6180:
        /* <DEDUP_REMOVED lines=16> */
.L_x_6181:
[----:B--2---:R-:W-:-:S05]  /*131b0*/  IMAD R0, R0, c[0x0][0x538], RZ ;  /* 0x00014e0000007a24 */ /* 0x004fca00078e02ff */
[----:B------:R-:W-:-:S04]  /*131c0*/  IADD3 R8, R0, R8, RZ ;  /* 0x0000000800087210 */ /* 0x000fc80007ffe0ff */
[----:B------:R-:W-:-:S13]  /*131d0*/  ISETP.GT.AND P6, PT, R8, R9, PT ;  /* 0x000000090800720c */ /* 0x000fda0003fc4270 */
[----:B-1----:R-:W-:Y:S05]  /*131e0*/  @!P6 BRA `(.L_x_6123) ;  /* 0xfffffdc00000e947 */ /* 0x002fea000383ffff */
.L_x_6119:
[----:B------:R-:W-:-:S05]  /*131f0*/  IADD3 R8, -R0, R8, RZ ;  /* 0x0000000800087210 */ /* 0x000fca0007ffe1ff */
[----:B------:R-:W-:-:S05]  /*13200*/  IMAD R0, R4, c[0x0][0x538], R8 ;  /* 0x00014e0004007a24 */ /* 0x000fca00078e0208 */
[----:B------:R-:W-:Y:S01]  /*13210*/  ISETP.GT.AND P0, PT, R0, R9, PT ;  /* 0x000000090000720c */ /* 0x000fe20003f04270 */
[----:B------:R-:W-:-:S12]  /*13220*/  BRA.DIV ~URZ, `(.L_x_6124) ;  /* 0x000039127f007947 */ /* 0x000fd8000b800000 */
[----:B------:R-:W-:-:S04]  /*13230*/  VOTE.ANY R5, PT, !P0 ;  /* 0x0000000000057806 */ /* 0x000fc800040e0100 */
.L_x_6182:
[----:B------:R-:W2:Y:S02]  /*13240*/  POPC R0, R5 ;  /* 0x0000000500007309 */ /* 0x000ea40000000000 */
[----:B--2---:R-:W-:Y:S01]  /*13250*/  IADD3 R243, R0, R243, RZ ;  /* 0x000000f300f37210 */ /* 0x004fe20007ffe0ff */
[----:B------:R-:W-:Y:S05]  /*13260*/  BRA.DIV ~URZ, `(.L_x_6125) ;  /* 0x000039227f007947 */ /* 0x000fea000b800000 */
[----:B------:R2:W3:Y:S04]  /*13270*/  SHFL.IDX PT, R10, R6, R0, 0x1f ;  /* 0x00001f00060a7589 */ /* 0x0004e800000e0000 */
[----:B------:R2:W4:Y:S02]  /*13280*/  SHFL.IDX PT, R7, R7, R0, 0x1f ;  /* 0x00001f0007077589 */ /* 0x00052400000e0000 */
.L_x_6183:
[----:B------:R-:W-:Y:S01]  /*13290*/  ISETP.NE.AND P0, PT, R5, RZ, PT ;  /* 0x000000ff0500720c */ /* 0x000fe20003f05270 */
[----:B------:R-:W-:-:S12]  /*132a0*/  BSSY B0, `(.L_x_6126) ;  /* 0x0000005000007945 */ /* 0x000fd80003800000 */
[----:B------:R-:W-:Y:S05]  /*132b0*/  @!P0 BRA `(.L_x_6127) ;  /* 0x0000003000008947 */ /* 0x000fea0003800000 */
[----:B--2---:R-:W-:Y:S01]  /*132c0*/  IADD3 R0, R0, -0x1, RZ ;  /* 0xffffffff00007810 */ /* 0x004fe20007ffe0ff */
[----:B------:R-:W-:Y:S05]  /*132d0*/  BRA.DIV ~URZ, `(.L_x_6128) ;  /* 0x000039827f007947 */ /* 0x000fea000b800000 */
[----:B------:R2:W1:Y:S02]  /*132e0*/  SHFL.IDX PT, R11, R4, R0, 0x1f ;  /* 0x00001f00040b7589 */ /* 0x00046400000e0000 */
.L_x_6127:
[----:B------:R-:W-:Y:S05]  /*132f0*/  BSYNC B0 ;  /* 0x0000000000007941 */ /* 0x000fea0003800000 */
.L_x_6126:
        /* <DEDUP_REMOVED lines=66> */
.L_x_6130:
        /* <DEDUP_REMOVED lines=66> */
.L_x_6131:
[----:B------:R-:W-:Y:S05]  /*13b40*/  BSYNC B0 ;  /* 0x0000000000007941 */ /* 0x000fea0003800000 */
.L_x_6129:
[----:B------:R-:W-:-:S04]  /*13b50*/  LOP3.LUT R0, RZ, R0, RZ, 0x33, !PT ;  /* 0x00000000ff007212 */ /* 0x000fc800078e33ff */
[----:B------:R-:W-:Y:S01]  /*13b60*/  IADD3 R241, R0, R10, RZ ;  /* 0x0000000a00f17210 */ /* 0x000fe20007ffe0ff */
[----:B------:R-:W-:Y:S05]  /*13b70*/  BRA `(.L_x_6132) ;  /* 0x0000004000007947 */ /* 0x000fea0003800000 */
.L_x_6120:
[----:B------:R-:W-:Y:S01]  /*13b80*/  IMAD.MOV.U32 R240, RZ, RZ, R9 ;  /* 0x000000fffff07224 */ /* 0x000fe200078e0009 */
[----:B------:R-:W-:Y:S01]  /*13b90*/  MOV R242, RZ ;  /* 0x000000ff00f27202 */ /* 0x000fe20000000f00 */
[----:B------:R-:W-:Y:S01]  /*13ba0*/  IMAD.MOV.U32 R241, RZ, RZ, RZ ;  /* 0x000000fffff17224 */ /* 0x000fe200078e00ff */
[----:B------:R-:W-:Y:S02]  /*13bb0*/  MOV R243, c[0x0][0x53c] ;  /* 0x00014f0000f37a02 */ /* 0x000fe40000000f00 */
.L_x_6132:
[----:B------:R-:W-:Y:S05]  /*13bc0*/  BSYNC B1 ;  /* 0x0000000000017941 */ /* 0x000fea0003800000 */
.L_x_6118:
[----:B------:R-:W-:Y:S01]  /*13bd0*/  WARPSYNC 0xffffffff ;  /* 0xffffffff00007948 */ /* 0x000fe20003800000 */
[----:B------:R-:W-:Y:S01]  /*13be0*/  BAR.SYNC.DEFER_BLOCKING 0x4, 0x100 ;  /* 0x0104000000007b1d */ /* 0x000fe20000010000 */
[----:B------:R-:W-:-:S13]  /*13bf0*/  ISETP.NE.AND P0, PT, R12, RZ, PT ;  /* 0x000000ff0c00720c */ /* 0x000fda0003f05270 */
[----:B------:R2:W-:Y:S04]  /*13c00*/  @!P0 STS.128 [0x20100], R240 ;  /* 0x020100f0ff008388 */ /* 0x0005e80000000c00 */
[----:B------:R-:W-:Y:S06]  /*13c10*/  BAR.ARV 0x5, 0x100 ;  /* 0x0144000000007b1d */ /* 0x000fec0000002000 */
.L_x_6113:
[----:B-1----:R-:W-:-:S13]  /*13c20*/  ISETP.GE.AND P0, PT, R243, c[0x0][0x53c], PT ;  /* 0x00014f00f3007a0c */ /* 0x002fda0003f06270 */
[----:B--23--:R-:W-:Y:S01]  /*13c30*/  @P0 CALL.REL.NOINC `(.L_x_6133) ;  /* 0x0000001000000944 */ /* 0x00cfe20003c00000 */
[----:B------:R-:W-:Y:S05]  /*13c40*/  BRA `(.L_x_6134) ;  /* 0xfffedf5000007947 */ /* 0x000fea000383ffff */
.L_x_6133:
[----:B------:R-:W-:Y:S05]  /*13c50*/  EXIT ;  /* 0x000000000000794d */ /* 0x000fea0003800000 */
.L_x_6016:
[----:B------:R-:W-:Y:S01]  /*13c60*/  IMAD.MOV.U32 R0, RZ, RZ, R5 ;  /* 0x000000ffff007224 */ /* 0x000fe200078e0005 */
[----:B------:R-:W-:Y:S02]  /*13c70*/  MOV R3, 0x1 ;  /* 0x0000000100037802 */ /* 0x000fe40000000f00 */
[----:B------:R-:W-:Y:S02]  /*13c80*/  MOV R2, 0x13ca0 ;  /* 0x00013ca000027802 */ /* 0x000fe40000000f00 */
[----:B--2---:R-:W-:Y:S05]  /*13c90*/  CALL.REL.NOINC `($__internal_100_$__cuda_sm70_shflsync_up_p) ;  /* 0x000030f000007944 */ /* 0x004fea0003c00000 */
[----:B------:R-:W-:Y:S01]  /*13ca0*/  MOV R0, R4 ;  /* 0x0000000400007202 */ /* 0x000fe20000000f00 */
[----:B------:R-:W-:Y:S05]  /*13cb0*/  BRA `(.L_x_6135) ;  /* 0xfffec78000007947 */ /* 0x000fea000383ffff */
.L_x_6017:
[----:B------:R-:W-:Y:S01]  /*13cc0*/  IMAD.MOV.U32 R0, RZ, RZ, R5 ;  /* 0x000000ffff007224 */ /* 0x000fe200078e0005 */
[----:B------:R-:W-:Y:S02]  /*13cd0*/  MOV R3, 0x2 ;  /* 0x0000000200037802 */ /* 0x000fe40000000f00 */
[----:B------:R-:W-:Y:S02]  /*13ce0*/  MOV R2, 0x13d00 ;  /* 0x00013d0000027802 */ /* 0x000fe40000000f00 */
[----:B--2---:R-:W-:Y:S05]  /*13cf0*/  CALL.REL.NOINC `($__internal_100_$__cuda_sm70_shflsync_up_p) ;  /* 0x0000309000007944 */ /* 0x004fea0003c00000 */
[----:B------:R-:W-:Y:S01]  /*13d00*/  SEL R4, R4, RZ, P4 ;  /* 0x000000ff04047207 */ /* 0x000fe20002000000 */
[----:B------:R-:W-:Y:S01]  /*13d10*/  IMAD.MOV.U32 R3, RZ, RZ, 0x4 ;  /* 0x00000004ff037424 */ /* 0x000fe200078e00ff */
[----:B------:R-:W-:-:S03]  /*13d20*/  MOV R2, 0x13d50 ;  /* 0x00013d5000027802 */ /* 0x000fc60000000f00 */
[----:B------:R-:W-:Y:S02]  /*13d30*/  IMAD.IADD R0, R5, 0x1, R4 ;  /* 0x0000000105007824 */ /* 0x000fe400078e0204 */
[----:B------:R-:W-:Y:S05]  /*13d40*/  CALL.REL.NOINC `($__internal_100_$__cuda_sm70_shflsync_up_p) ;  /* 0x0000304000007944 */ /* 0x000fea0003c00000 */
        /* <DEDUP_REMOVED lines=12> */
[----:B------:R-:W-:Y:S02]  /*13e10*/  MOV R220, 0x1f ;  /* 0x0000001f00dc7802 */ /* 0x000fe40000000f00 */
[----:B------:R-:W-:Y:S01]  /*13e20*/  MOV R3, 0x13e60 ;  /* 0x00013e6000037802 */ /* 0x000fe20000000f00 */
[----:B------:R-:W-:-:S04]  /*13e30*/  IMAD.IADD R4, R0, 0x1, R4 ;  /* 0x0000000100047824 */ /* 0x000fc800078e0204 */
[----:B------:R-:W-:Y:S02]  /*13e40*/  IMAD.MOV.U32 R195, RZ, RZ, R4 ;  /* 0x000000ffffc37224 */ /* 0x000fe400078e0004 */
[----:B------:R-:W-:Y:S05]  /*13e50*/  CALL.REL.NOINC `($__internal_99_$__cuda_sm70_shflsync_idx_p) ;  /* 0x00002ed000007944 */ /* 0x000fea0003c00000 */
[----:B------:R-:W-:Y:S01]  /*13e60*/  MOV R0, R220 ;  /* 0x000000dc00007202 */ /* 0x000fe20000000f00 */
[----:B------:R-:W-:Y:S05]  /*13e70*/  BRA `(.L_x_6136) ;  /* 0xfffec6c000007947 */ /* 0x000fea000383ffff */
.L_x_6019:
[----:B------:R-:W-:Y:S02]  /*13e80*/  SEL R0, RZ, 0x1, P0 ;  /* 0x00000001ff007807 */ /* 0x000fe40000000000 */
[----:B------:R-:W-:Y:S02]  /*13e90*/  MOV R2, 0x13eb0 ;  /* 0x00013eb000027802 */ /* 0x000fe40000000f00 */
[----:B--2---:R-:W-:Y:S05]  /*13ea0*/  CALL.REL.NOINC `($__internal_101_$__cuda_sm70_votesync_ballot) ;  /* 0x00002f4000007944 */ /* 0x004fea0003c00000 */
[----:B------:R-:W-:Y:S01]  /*13eb0*/  MOV R6, R0 ;  /* 0x0000000000067202 */ /* 0x000fe20000000f00 */
[----:B------:R-:W-:Y:S05]  /*13ec0*/  BRA `(.L_x_6137) ;  /* 0xfffec70000007947 */ /* 0x000fea000383ffff */
.L_x_6020:
[----:B------:R-:W-:Y:S01]  /*13ed0*/  IMAD.MOV.U32 R195, RZ, RZ, R9 ;  /* 0x000000ffffc37224 */ /* 0x000fe200078e0009 */
[----:B------:R-:W-:Y:S01]  /*13ee0*/  MOV R2, R0 ;  /* 0x0000000000027202 */ /* 0x000fe20000000f00 */
[----:B------:R-:W-:Y:S01]  /*13ef0*/  IMAD.MOV.U32 R220, RZ, RZ, 0x1f ;  /* 0x0000001fffdc7424 */ /* 0x000fe200078e00ff */
[----:B------:R-:W-:Y:S02]  /*13f00*/  MOV R3, 0x13f20 ;  /* 0x00013f2000037802 */ /* 0x000fe40000000f00 */
[----:B------:R-:W-:Y:S05]  /*13f10*/  CALL.REL.NOINC `($__internal_99_$__cuda_sm70_shflsync_idx_p) ;  /* 0x00002e1000007944 */ /* 0x000fea0003c00000 */
[----:B------:R-:W-:Y:S01]  /*13f20*/  IMAD.MOV.U32 R12, RZ, RZ, R220 ;  /* 0x000000ffff0c7224 */ /* 0x000fe200078e00dc */
[----:B------:R-:W-:Y:S01]  /*13f30*/  MOV R195, R8 ;  /* 0x0000000800c37202 */ /* 0x000fe20000000f00 */
[----:B------:R-:W-:Y:S01]  /*13f40*/  IMAD.MOV.U32 R5, RZ, RZ, RZ ;  /* 0x000000ffff057224 */ /* 0x000fe200078e00ff */
[----:B------:R-:W-:Y:S01]  /*13f50*/  MOV R2, R0 ;  /* 0x0000000000027202 */ /* 0x000fe20000000f00 */
[----:B------:R-:W-:Y:S01]  /*13f60*/  IMAD.MOV.U32 R220, RZ, RZ, 0x1f ;  /* 0x0000001fffdc7424 */ /* 0x000fe200078e00ff */
[----:B------:R-:W-:-:S02]  /*13f70*/  MOV R3, 0x13f90 ;  /* 0x00013f9000037802 */ /* 0x000fc40000000f00 */
[----:B------:R-:W-:Y:S05]  /*13f80*/  CALL.REL.NOINC `($__internal_99_$__cuda_sm70_shflsync_idx_p) ;  /* 0x00002da000007944 */ /* 0x000fea0003c00000 */
[----:B------:R-:W-:Y:S01]  /*13f90*/  MOV R9, R220 ;  /* 0x000000dc00097202 */ /* 0x000fe20000000f00 */
[----:B------:R-:W-:Y:S05]  /*13fa0*/  BRA `(.L_x_6138) ;  /* 0xfffec68000007947 */ /* 0x000fea000383ffff */
.L_x_6023:
[----:B------:R-:W-:Y:S01]  /*13fb0*/  IMAD.MOV.U32 R195, RZ, RZ, R4 ;  /* 0x000000ffffc37224 */ /* 0x000fe200078e0004 */
[----:B------:R-:W-:Y:S01]  /*13fc0*/  MOV R2, R0 ;  /* 0x0000000000027202 */ /* 0x000fe20000000f00 */
[----:B------:R-:W-:Y:S01]  /*13fd0*/  IMAD.MOV.U32 R220, RZ, RZ, 0x1f ;  /* 0x0000001fffdc7424 */ /* 0x000fe200078e00ff */
[----:B------:R-:W-:-:S02]  /*13fe0*/  MOV R3, 0x14000 ;  /* 0x0001400000037802 */ /* 0x000fc40000000f00 */
[----:B--23--:R-:W-:Y:S05]  /*13ff0*/  CALL.REL.NOINC `($__internal_99_$__cuda_sm70_shflsync_idx_p) ;  /* 0x00002d3000007944 */ /* 0x00cfea0003c00000 */
[----:B------:R-:W-:Y:S01]  /*14000*/  MOV R5, R220 ;  /* 0x000000dc00057202 */ /* 0x000fe20000000f00 */
[----:B------:R-:W-:Y:S05]  /*14010*/  BRA `(.L_x_6022) ;  /* 0xfffec67000007947 */ /* 0x000fea000383ffff */
.L_x_6034:
[----:B------:R-:W-:Y:S01]  /*14020*/  IMAD.MOV.U32 R195, RZ, RZ, R5 ;  /* 0x000000ffffc37224 */ /* 0x000fe200078e0005 */
[----:B------:R-:W-:Y:S01]  /*14030*/  MOV R2, RZ ;  /* 0x000000ff00027202 */ /* 0x000fe20000000f00 */
[----:B------:R-:W-:Y:S01]  /*14040*/  IMAD.MOV.U32 R220, RZ, RZ, 0x181f ;  /* 0x0000181fffdc7424 */ /* 0x000fe200078e00ff */
[----:B------:R-:W-:-:S02]  /*14050*/  MOV R3, 0x14070 ;  /* 0x0001407000037802 */ /* 0x000fc40000000f00 */
[----:B-----5:R-:W-:Y:S05]  /*14060*/  CALL.REL.NOINC `($__internal_99_$__cuda_sm70_shflsync_idx_p) ;  /* 0x00002cc000007944 */ /* 0x020fea0003c00000 */
[----:B------:R-:W-:Y:S01]  /*14070*/  MOV R4, R220 ;  /* 0x000000dc00047202 */ /* 0x000fe20000000f00 */
[----:B------:R-:W-:Y:S05]  /*14080*/  BRA `(.L_x_6139) ;  /* 0xfffee90000007947 */ /* 0x000fea000383ffff */
.L_x_6035:
[----:B------:R-:W-:Y:S01]  /*14090*/  IMAD.MOV.U32 R195, RZ, RZ, R14 ;  /* 0x000000ffffc37224 */ /* 0x000fe200078e000e */
[----:B------:R-:W-:Y:S01]  /*140a0*/  MOV R2, RZ ;  /* 0x000000ff00027202 */ /* 0x000fe20000000f00 */
[----:B------:R-:W-:Y:S01]  /*140b0*/  IMAD.MOV.U32 R220, RZ, RZ, 0x181f ;  /* 0x0000181fffdc7424 */ /* 0x000fe200078e00ff */
[----:B------:R-:W-:-:S02]  /*140c0*/  MOV R3, 0x140e0 ;  /* 0x000140e000037802 */ /* 0x000fc40000000f00 */
[----:B-12--5:R-:W-:Y:S05]  /*140d0*/  CALL.REL.NOINC `($__internal_99_$__cuda_sm70_shflsync_idx_p) ;  /* 0x00002c5000007944 */ /* 0x026fea0003c00000 */
[----:B------:R-:W-:Y:S01]  /*140e0*/  MOV R0, R220 ;  /* 0x000000dc00007202 */ /* 0x000fe20000000f00 */
[----:B------:R-:W-:Y:S05]  /*140f0*/  BRA `(.L_x_6140) ;  /* 0xfffee8b000007947 */ /* 0x000fea000383ffff */
.L_x_6038:
[----:B------:R-:W-:Y:S01]  /*14100*/  IMAD.MOV.U32 R195, RZ, RZ, R5 ;  /* 0x000000ffffc37224 */ /* 0x000fe200078e0005 */
[----:B--2---:R-:W-:Y:S01]  /*14110*/  MOV R2, 0x1 ;  /* 0x0000000100027802 */ /* 0x004fe20000000f00 */
[----:B------:R-:W-:Y:S01]  /*14120*/  IMAD.MOV.U32 R220, RZ, RZ, 0x181f ;  /* 0x0000181fffdc7424 */ /* 0x000fe200078e00ff */
[----:B------:R-:W-:-:S02]  /*14130*/  MOV R3, 0x14150 ;  /* 0x0001415000037802 */ /* 0x000fc40000000f00 */
[----:B-1-345:R-:W-:Y:S05]  /*14140*/  CALL.REL.NOINC `($__internal_99_$__cuda_sm70_shflsync_idx_p) ;  /* 0x00002be000007944 */ /* 0x03afea0003c00000 */
[----:B------:R-:W-:Y:S01]  /*14150*/  IMAD.MOV.U32 R4, RZ, RZ, R220 ;  /* 0x000000ffff047224 */ /* 0x000fe200078e00dc */
[----:B------:R-:W-:Y:S01]  /*14160*/  MOV R2, 0x1 ;  /* 0x0000000100027802 */ /* 0x000fe20000000f00 */
[----:B------:R-:W-:Y:S01]  /*14170*/  IMAD.MOV.U32 R195, RZ, RZ, R14 ;  /* 0x000000ffffc37224 */ /* 0x000fe200078e000e */
[----:B------:R-:W-:-:S02]  /*14180*/  MOV R220, 0x181f ;  /* 0x0000181f00dc7802 */ /* 0x000fc40000000f00 */
[----:B------:R-:W-:Y:S02]  /*14190*/  MOV R3, 0x141b0 ;  /* 0x000141b000037802 */ /* 0x000fe40000000f00 */
[----:B------:R-:W-:Y:S05]  /*141a0*/  CALL.REL.NOINC `($__internal_99_$__cuda_sm70_shflsync_idx_p) ;  /* 0x00002b8000007944 */ /* 0x000fea0003c00000 */
[----:B------:R-:W-:Y:S01]  /*141b0*/  MOV R0, R220 ;  /* 0x000000dc00007202 */ /* 0x000fe20000000f00 */
[----:B------:R-:W-:Y:S05]  /*141c0*/  BRA `(.L_x_6141) ;  /* 0xfffee9a000007947 */ /* 0x000fea000383ffff */
.L_x_6041:
[----:B------:R-:W-:Y:S01]  /*141d0*/  IMAD.MOV.U32 R195, RZ, RZ, R5 ;  /* 0x000000ffffc37224 */ /* 0x000fe200078e0005 */
[----:B-1----:R-:W-:Y:S01]  /*141e0*/  MOV R2, 0x2 ;  /* 0x0000000200027802 */ /* 0x002fe20000000f00 */
[----:B------:R-:W-:Y:S01]  /*141f0*/  IMAD.MOV.U32 R220, RZ, RZ, 0x181f ;  /* 0x0000181fffdc7424 */ /* 0x000fe200078e00ff */
[----:B------:R-:W-:Y:S02]  /*14200*/  MOV R3, 0x14220 ;  /* 0x0001422000037802 */ /* 0x000fe40000000f00 */
[----:B--2345:R-:W-:Y:S05]  /*14210*/  CALL.REL.NOINC `($__internal_99_$__cuda_sm70_shflsync_idx_p) ;  /* 0x00002b1000007944 */ /* 0x03cfea0003c00000 */
[----:B------:R-:W-:Y:S01]  /*14220*/  MOV R4, R220 ;  /* 0x000000dc00047202 */ /* 0x000fe20000000f00 */
[----:B------:R-:W-:Y:S05]  /*14230*/  BRA `(.L_x_6142) ;  /* 0xfffeead000007947 */ /* 0x000fea000383ffff */
.L_x_6042:
[----:B------:R-:W-:Y:S01]  /*14240*/  IMAD.MOV.U32 R195, RZ, RZ, R14 ;  /* 0x000000ffffc37224 */ /* 0x000fe200078e000e */
[----:B------:R-:W-:Y:S01]  /*14250*/  MOV R2, 0x2 ;  /* 0x0000000200027802 */ /* 0x000fe20000000f00 */
[----:B------:R-:W-:Y:S01]  /*14260*/  IMAD.MOV.U32 R220, RZ, RZ, 0x181f ;  /* 0x0000181fffdc7424 */ /* 0x000fe200078e00ff */
[----:B------:R-:W-:Y:S02]  /*14270*/  MOV R3, 0x14290 ;  /* 0x0001429000037802 */ /* 0x000fe40000000f00 */
[----:B-12345:R-:W-:Y:S05]  /*14280*/  CALL.REL.NOINC `($__internal_99_$__cuda_sm70_shflsync_idx_p) ;  /* 0x00002aa000007944 */ /* 0x03efea0003c00000 */
[----:B------:R-:W-:Y:S01]  /*14290*/  MOV R0, R220 ;  /* 0x000000dc00007202 */ /* 0x000fe20000000f00 */
[----:B------:R-:W-:Y:S05]  /*142a0*/  BRA `(.L_x_6143) ;  /* 0xfffeea8000007947 */ /* 0x000fea000383ffff */
.L_x_6045:
[----:B------:R-:W-:Y:S01]  /*142b0*/  IMAD.MOV.U32 R195, RZ, RZ, R5 ;  /* 0x000000ffffc37224 */ /* 0x000fe200078e0005 */
[----:B-1----:R-:W-:Y:S01]  /*142c0*/  MOV R2, 0x3 ;  /* 0x0000000300027802 */ /* 0x002fe20000000f00 */
[----:B------:R-:W-:Y:S01]  /*142d0*/  IMAD.MOV.U32 R220, RZ, RZ, 0x181f ;  /* 0x0000181fffdc7424 */ /* 0x000fe200078e00ff */
[----:B------:R-:W-:-:S02]  /*142e0*/  MOV R3, 0x14300 ;  /* 0x0001430000037802 */ /* 0x000fc40000000f00 */
[----:B--2345:R-:W-:Y:S05]  /*142f0*/  CALL.REL.NOINC `($__internal_99_$__cuda_sm70_shflsync_idx_p) ;  /* 0x00002a3000007944 */ /* 0x03cfea0003c00000 */
        /* <DEDUP_REMOVED lines=8> */
.L_x_6048:
[----:B------:R-:W-:Y:S01]  /*14380*/  IMAD.MOV.U32 R195, RZ, RZ, R5 ;  /* 0x000000ffffc37224 */ /* 0x000fe200078e0005 */
[----:B------:R-:W-:Y:S01]  /*14390*/  MOV R2, RZ ;  /* 0x000000ff00027202 */ /* 0x000fe20000000f00 */
[----:B------:R-:W-:Y:S01]  /*143a0*/  IMAD.MOV.U32 R220, RZ, RZ, 0x181f ;  /* 0x0000181fffdc7424 */ /* 0x000fe200078e00ff */
[----:B------:R-:W-:Y:S02]  /*143b0*/  MOV R3, 0x143d0 ;  /* 0x000143d000037802 */ /* 0x000fe40000000f00 */
[----:B------:R-:W-:Y:S05]  /*143c0*/  CALL.REL.NOINC `($__internal_99_$__cuda_sm70_shflsync_idx_p) ;  /* 0x0000296000007944 */ /* 0x000fea0003c00000 */
[----:B------:R-:W-:Y:S01]  /*143d0*/  MOV R4, R220 ;  /* 0x000000dc00047202 */ /* 0x000fe20000000f00 */
[----:B------:R-:W-:Y:S05]  /*143e0*/  BRA `(.L_x_6145) ;  /* 0xffff055000007947 */ /* 0x000fea000383ffff */
.L_x_6049:
[----:B------:R-:W-:Y:S01]  /*143f0*/  IMAD.MOV.U32 R195, RZ, RZ, R15 ;  /* 0x000000ffffc37224 */ /* 0x000fe200078e000f */
[----:B------:R-:W-:Y:S01]  /*14400*/  MOV R2, RZ ;  /* 0x000000ff00027202 */ /* 0x000fe20000000f00 */
[----:B------:R-:W-:Y:S01]  /*14410*/  IMAD.MOV.U32 R220, RZ, RZ, 0x181f ;  /* 0x0000181fffdc7424 */ /* 0x000fe200078e00ff */
[----:B------:R-:W-:Y:S02]  /*14420*/  MOV R3, 0x14440 ;  /* 0x0001444000037802 */ /* 0x000fe40000000f00 */
[----:B-12---:R-:W-:Y:S05]  /*14430*/  CALL.REL.NOINC `($__internal_99_$__cuda_sm70_shflsync_idx_p) ;  /* 0x000028f000007944 */ /* 0x006fea0003c00000 */
[C---:B------:R-:W-:Y:S01]  /*14440*/  IADD3 R10, P0, R220.reuse, R98, RZ ;  /* 0x00000062dc0a7210 */ /* 0x040fe20007f1e0ff */
[----:B------:R-:W-:Y:S01]  /*14450*/  IMAD.MOV.U32 R195, RZ, RZ, R5 ;  /* 0x000000ffffc37224 */ /* 0x000fe200078e0005 */
[----:B------:R-:W-:-:S02]  /*14460*/  IADD3 R8, P5, R220, R99, RZ ;  /* 0x00000063dc087210 */ /* 0x000fc40007fbe0ff */
[----:B------:R-:W-:Y:S01]  /*14470*/  IADD3 R6, P2, R220, R100, RZ ;  /* 0x00000064dc067210 */ /* 0x000fe20007f5e0ff */
[----:B------:R-:W-:Y:S01]  /*14480*/  IMAD.X R11, R4, 0x1, R93, P0 ;  /* 0x00000001040b7824 */ /* 0x000fe200000e065d */
[----:B------:R-:W-:Y:S01]  /*14490*/  IADD3 R2, P0, R220, R101, RZ ;  /* 0x00000065dc027210 */ /* 0x000fe20007f1e0ff */
[----:B------:R-:W-:Y:S01]  /*144a0*/  IMAD.X R9, R4, 0x1, R94, P5 ;  /* 0x0000000104097824 */ /* 0x000fe200028e065e */
[----:B------:R-:W-:Y:S01]  /*144b0*/  ISETP.GE.AND P6, PT, R218, c[0x0][0x1d4], PT ;  /* 0x00007500da007a0c */ /* 0x000fe20003fc6270 */
[C---:B------:R-:W-:Y:S01]  /*144c0*/  IMAD.X R7, R4.reuse, 0x1, R95, P2 ;  /* 0x0000000104077824 */ /* 0x040fe200010e065f */
[----:B------:R-:W-:Y:S01]  /*144d0*/  ISETP.GE.AND P5, PT, R223, c[0x0][0x1d4], PT ;  /* 0x00007500df007a0c */ /* 0x000fe20003fa6270 */
[----:B------:R-:W-:Y:S01]  /*144e0*/  IMAD.X R3, R4, 0x1, R96, P0 ;  /* 0x0000000104037824 */ /* 0x000fe200000e0660 */
[----:B------:R-:W-:Y:S01]  /*144f0*/  ISETP.GE.AND P2, PT, R224, c[0x0][0x1d4], PT ;  /* 0x00007500e0007a0c */ /* 0x000fe20003f46270 */
[----:B------:R-:W-:Y:S01]  /*14500*/  IMAD.MOV.U32 R220, RZ, RZ, 0x181f ;  /* 0x0000181fffdc7424 */ /* 0x000fe200078e00ff */
        /* <DEDUP_REMOVED lines=14> */
[----:B-1----:R-:W-:Y:S05]  /*145f0*/  CALL.REL.NOINC `($__internal_99_$__cuda_sm70_shflsync_idx_p) ;  /* 0x0000273000007944 */ /* 0x002fea0003c00000 */
        /* <DEDUP_REMOVED lines=8> */
.L_x_6050:
[----:B------:R-:W-:Y:S01]  /*14680*/  IMAD.MOV.U32 R195, RZ, RZ, R4 ;  /* 0x000000ffffc37224 */ /* 0x000fe200078e0004 */
[----:B------:R-:W-:Y:S01]  /*14690*/  MOV R2, RZ ;  /* 0x000000ff00027202 */ /* 0x000fe20000000f00 */
[----:B------:R-:W-:Y:S01]  /*146a0*/  IMAD.MOV.U32 R220, RZ, RZ, 0x1c1f ;  /* 0x00001c1fffdc7424 */ /* 0x000fe200078e00ff */
[----:B------:R-:W-:Y:S02]  /*146b0*/  MOV R3, 0x146d0 ;  /* 0x000146d000037802 */ /* 0x000fe40000000f00 */
[----:B------:R-:W-:Y:S05]  /*146c0*/  CALL.REL.NOINC `($__internal_99_$__cuda_sm70_shflsync_idx_p) ;  /* 0x0000266000007944 */ /* 0x000fea0003c00000 */
[----:B------:R-:W-:Y:S01]  /*146d0*/  MOV R0, R220 ;  /* 0x000000dc00007202 */ /* 0x000fe20000000f00 */
[----:B------:R-:W-:Y:S05]  /*146e0*/  BRA `(.L_x_6147) ;  /* 0xffff067000007947 */ /* 0x000fea000383ffff */
.L_x_6051:
[----:B------:R-:W-:Y:S01]  /*146f0*/  IMAD.MOV.U32 R195, RZ, RZ, R4 ;  /* 0x000000ffffc37224 */ /* 0x000fe200078e0004 */
[----:B------:R-:W-:Y:S01]  /*14700*/  MOV R2, 0x1 ;  /* 0x0000000100027802 */ /* 0x000fe20000000f00 */
[----:B------:R-:W-:Y:S01]  /*14710*/  IMAD.MOV.U32 R220, RZ, RZ, 0x1c1f ;  /* 0x00001c1fffdc7424 */ /* 0x000fe200078e00ff */
[----:B------:R-:W-:Y:S02]  /*14720*/  MOV R3, 0x14740 ;  /* 0x0001474000037802 */ /* 0x000fe40000000f00 */
[----:B-1----:R-:W-:Y:S05]  /*14730*/  CALL.REL.NOINC `($__internal_99_$__cuda_sm70_shflsync_idx_p) ;  /* 0x000025f000007944 */ /* 0x002fea0003c00000 */
[----:B------:R-:W-:Y:S01]  /*14740*/  IMAD.IADD R0, R5, 0x1, R220 ;  /* 0x0000000105007824 */ /* 0x000fe200078e02dc */
[----:B------:R-:W-:Y:S02]  /*14750*/  FMNMX.FTZ R133, R7, R8, !PT ;  /* 0x0000000807857209 */ /* 0x000fe40007810000 */
[----:B------:R-:W-:-:S02]  /*14760*/  MOV R2, 0x14b80 ;  /* 0x00014b8000027802 */ /* 0x000fc40000000f00 */
        /* <DEDUP_REMOVED lines=62> */
[----:B------:R-:W-:-:S03]  /*14b50*/  IMAD.MOV.U32 R132, RZ, RZ, R133 ;  /* 0x000000ffff847224 */ /* 0x000fc600078e0085 */
[----:B------:R-:W-:Y:S02]  /*14b60*/  FMNMX.FTZ R4, R84, R4, !PT ;  /* 0x0000000454047209 */ /* 0x000fe40007810000 */
[----:B------:R-:W-:Y:S05]  /*14b70*/  CALL.REL.NOINC `($__internal_98_$__cuda_sm70_shflsync_bfly_p) ;  /* 0x0000215000007944 */ /* 0x000fea0003c00000 */
[----:B------:R-:W-:Y:S01]  /*14b80*/  FMNMX.FTZ R133, R133, R0, !PT ;  /* 0x0000000085857209 */ /* 0x000fe20007810000 */
[----:B------:R-:W-:Y:S01]  /*14b90*/  IMAD.MOV.U32 R0, RZ, RZ, 0x1 ;  /* 0x00000001ff007424 */ /* 0x000fe200078e00ff */
[----:B------:R-:W-:-:S03]  /*14ba0*/  MOV R2, 0x14bd0 ;  /* 0x00014bd000027802 */ /* 0x000fc60000000f00 */
[----:B------:R-:W-:Y:S02]  /*14bb0*/  IMAD.MOV.U32 R132, RZ, RZ, R133 ;  /* 0x000000ffff847224 */ /* 0x000fe400078e0085 */
[----:B------:R-:W-:Y:S05]  /*14bc0*/  CALL.REL.NOINC `($__internal_98_$__cuda_sm70_shflsync_bfly_p) ;  /* 0x0000210000007944 */ /* 0x000fea0003c00000 */
[----:B------:R-:W-:Y:S01]  /*14bd0*/  FMNMX.FTZ R133, R133, R0, !PT ;  /* 0x0000000085857209 */ /* 0x000fe20007810000 */
[----:B------:R-:W-:Y:S01]  /*14be0*/  IMAD.MOV.U32 R132, RZ, RZ, R4 ;  /* 0x000000ffff847224 */ /* 0x000fe200078e0004 */
[----:B------:R-:W-:Y:S01]  /*14bf0*/  MOV R2, 0x14c20 ;  /* 0x00014c2000027802 */ /* 0x000fe20000000f00 */
[----:B------:R-:W-:Y:S02]  /*14c00*/  IMAD.MOV.U32 R0, RZ, RZ, 0x2 ;  /* 0x00000002ff007424 */ /* 0x000fe400078e00ff */
[----:B------:R-:W-:Y:S05]  /*14c10*/  CALL.REL.NOINC `($__internal_98_$__cuda_sm70_shflsync_bfly_p) ;  /* 0x000020b000007944 */ /* 0x000fea0003c00000 */
[----:B------:R-:W-:Y:S01]  /*14c20*/  FMNMX.FTZ R4, R4, R0, !PT ;  /* 0x0000000004047209 */ /* 0x000fe20007810000 */
[----:B------:R-:W-:Y:S01]  /*14c30*/  IMAD.MOV.U32 R0, RZ, RZ, 0x1 ;  /* 0x00000001ff007424 */ /* 0x000fe200078e00ff */
[----:B------:R-:W-:-:S03]  /*14c40*/  MOV R2, 0x14c70 ;  /* 0x00014c7000027802 */ /* 0x000fc60000000f00 */
[----:B------:R-:W-:Y:S02]  /*14c50*/  IMAD.MOV.U32 R132, RZ, RZ, R4 ;  /* 0x000000ffff847224 */ /* 0x000fe400078e0004 */
[----:B------:R-:W-:Y:S05]  /*14c60*/  CALL.REL.NOINC `($__internal_98_$__cuda_sm70_shflsync_bfly_p) ;  /* 0x0000206000007944 */ /* 0x000fea0003c00000 */
[----:B------:R-:W-:Y:S01]  /*14c70*/  MOV R5, R0 ;  /* 0x0000000000057202 */ /* 0x000fe20000000f00 */
[----:B------:R-:W-:Y:S05]  /*14c80*/  BRA `(.L_x_6148) ;  /* 0xffff078000007947 */ /* 0x000fea000383ffff */
.L_x_6055:
[----:B------:R-:W-:Y:S01]  /*14c90*/  MOV R2, RZ ;  /* 0x000000ff00027202 */ /* 0x000fe20000000f00 */
[----:B------:R-:W-:Y:S01]  /*14ca0*/  IMAD.MOV.U32 R195, RZ, RZ, R5 ;  /* 0x000000ffffc37224 */ /* 0x000fe200078e0005 */
[----:B------:R-:W-:Y:S01]  /*14cb0*/  MOV R3, 0x14ce0 ;  /* 0x00014ce000037802 */ /* 0x000fe20000000f00 */
[----:B------:R-:W-:Y:S02]  /*14cc0*/  IMAD.MOV.U32 R220, RZ, RZ, 0x181f ;  /* 0x0000181fffdc7424 */ /* 0x000fe400078e00ff */
[----:B-1234-:R-:W-:Y:S05]  /*14cd0*/  CALL.REL.NOINC `($__internal_99_$__cuda_sm70_shflsync_idx_p) ;  /* 0x0000205000007944 */ /* 0x01efea0003c00000 */
[----:B------:R-:W-:Y:S01]  /*14ce0*/  MOV R4, R220 ;  /* 0x000000dc00047202 */ /* 0x000fe20000000f00 */
[----:B------:R-:W-:-:S05]  /*14cf0*/  BRA `(.L_x_6149) ;  /* 0xffff1e4000007947 */ /* 0x000fca000383ffff */
.L_x_6056:
[----:B------:R-:W-:Y:S01]  /*14d00*/  MOV R2, RZ ;  /* 0x000000ff00027202 */ /* 0x000fe20000000f00 */
[----:B------:R-:W-:Y:S01]  /*14d10*/  IMAD.MOV.U32 R195, RZ, RZ, R21 ;  /* 0x000000ffffc37224 */ /* 0x000fe200078e0015 */
[----:B------:R-:W-:Y:S01]  /*14d20*/  MOV R3, 0x14d50 ;  /* 0x00014d5000037802 */ /* 0x000fe20000000f00 */
[----:B------:R-:W-:Y:S02]  /*14d30*/  IMAD.MOV.U32 R220, RZ, RZ, 0x181f ;  /* 0x0000181fffdc7424 */ /* 0x000fe400078e00ff */
[----:B-1234-:R-:W-:Y:S05]  /*14d40*/  CALL.REL.NOINC `($__internal_99_$__cuda_sm70_shflsync_idx_p) ;  /* 0x00001fe000007944 */ /* 0x01efea0003c00000 */
[----:B------:R-:W-:Y:S01]  /*14d50*/  ISETP.GE.AND P6, PT, R218, c[0x0][0x1d4], PT ;  /* 0x00007500da007a0c */ /* 0x000fe20003fc6270 */
[----:B------:R-:W-:Y:S01]  /*14d60*/  IMAD.MOV.U32 R195, RZ, RZ, R5 ;  /* 0x000000ffffc37224 */ /* 0x000fe200078e0005 */
[----:B------:R-:W-:Y:S02]  /*14d70*/  IADD3 R2, P0, R220, R30, RZ ;  /* 0x0000001edc027210 */ /* 0x000fe40007f1e0ff */
[----:B------:R-:W-:Y:S02]  /*14d80*/  ISETP.GE.AND P5, PT, R223, c[0x0][0x1d4], PT ;  /* 0x00007500df007a0c */ /* 0x000fe40003fa6270 */
[----:B------:R-:W-:Y:S01]  /*14d90*/  ISETP.GE.AND P2, PT, R224, c[0x0][0x1d4], PT ;  /* 0x00007500e0007a0c */ /* 0x000fe20003f46270 */
[----:B------:R-:W-:Y:S01]  /*14da0*/  IMAD.X R3, R4, 0x1, R22, P0 ;  /* 0x0000000104037824 */ /* 0x000fe200000e0616 */
[----:B------:R-:W-:Y:S02]  /*14db0*/  IADD3 R6, P0, R220, R31, RZ ;  /* 0x0000001fdc067210 */ /* 0x000fe40007f1e0ff */
[----:B------:R-:W-:Y:S02]  /*14dc0*/  SEL R5, RZ, 0x10, P6 ;  /* 0x00000010ff057807 */ /* 0x000fe40003000000 */
[----:B------:R-:W-:Y:S01]  /*14dd0*/  SEL R20, RZ, 0x10, P5 ;  /* 0x00000010ff147807 */ /* 0x000fe20002800000 */
[----:B------:R-:W-:Y:S01]  /*14de0*/  @!PT LDS RZ, [RZ] ;  /* 0x00000000fffff984 */ /* 0x000fe20000000800 */
[----:B------:R-:W-:Y:S01]  /*14df0*/  @!PT LDS RZ, [RZ] ;  /* 0x00000000fffff984 */ /* 0x000fe20000000800 */
[----:B------:R-:W-:Y:S01]  /*14e00*/  @!PT LDS RZ, [RZ] ;  /* 0x00000000fffff984 */ /* 0x000fe20000000800 */
[----:B------:R1:W-:Y:S01]  /*14e10*/  LDGSTS.E.BYPASS.LTC128B.128 [R215+0x100], [R2.64], !P6 ;  /* 0x0010000002d77fae */ /* 0x0003e2000f101d46 */
[----:B------:R-:W-:Y:S01]  /*14e20*/  IMAD.X R7, R4, 0x1, R23, P0 ;  /* 0x0000000104077824 */ /* 0x000fe200000e0617 */
[----:B------:R-:W-:Y:S04]  /*14e30*/  SEL R15, RZ, 0x10, P2 ;  /* 0x00000010ff0f7807 */ /* 0x000fe80001000000 */
[----:B------:R2:W-:Y:S01]  /*14e40*/  LDGSTS.E.BYPASS.LTC128B.128 [R215+0x2100], [R6.64], !P5 ;  /* 0x0210000006d77fae */ /* 0x0005e2000e901d46 */
[----:B-1----:R-:W-:Y:S05]  /*14e50*/  IADD3 R2, P0, R220, R132, RZ ;  /* 0x00000084dc027210 */ /* 0x002fea0007f1e0ff */
[----:B------:R-:W-:Y:S05]  /*14e60*/  IMAD.X R3, R4, 0x1, R28, P0 ;  /* 0x0000000104037824 */ /* 0x000fea00000e061c */
[----:B------:R1:W-:Y:S02]  /*14e70*/  LDGSTS.E.BYPASS.LTC128B.128 [R215+0x4100], [R2.64], !P2 ;  /* 0x0410000002d77fae */ /* 0x0003e4000d101d46 */
[----:B-1----:R-:W-:Y:S01]  /*14e80*/  IADD3 R2, P0, R220, R133, RZ ;  /* 0x00000085dc027210 */ /* 0x002fe20007f1e0ff */
[----:B------:R-:W-:Y:S04]  /*14e90*/  IMAD.MOV.U32 R220, RZ, RZ, 0x181f ;  /* 0x0000181fffdc7424 */ /* 0x000fe800078e00ff */
[----:B------:R-:W-:Y:S01]  /*14ea0*/  IMAD.X R3, R4, 0x1, R29, P0 ;  /* 0x0000000104037824 */ /* 0x000fe200000e061d */
[----:B------:R-:W-:Y:S04]  /*14eb0*/  ISETP.GE.AND P0, PT, R225, c[0x0][0x1d4], PT ;  /* 0x00007500e1007a0c */ /* 0x000fe80003f06270 */
[----:B------:R-:W-:Y:S09]  /*14ec0*/  SEL R14, RZ, 0x10, P0 ;  /* 0x00000010ff0e7807 */ /* 0x000ff20000000000 */
[----:B------:R1:W-:Y:S02]  /*14ed0*/  LDGSTS.E.BYPASS.LTC128B.128 [R215+0x6100], [R2.64], !P0 ;  /* 0x0610000002d77fae */ /* 0x0003e4000c101d46 */
[----:B-1----:R-:W-:Y:S01]  /*14ee0*/  MOV R3, 0x14f10 ;  /* 0x00014f1000037802 */ /* 0x002fe20000000f00 */
[----:B------:R-:W-:Y:S02]  /*14ef0*/  IMAD.MOV.U32 R2, RZ, RZ, 0x1 ;  /* 0x00000001ff027424 */ /* 0x000fe400078e00ff */
[----:B--2---:R-:W-:Y:S05]  /*14f00*/  CALL.REL.NOINC `($__internal_99_$__cuda_sm70_shflsync_idx_p) ;  /* 0x00001e2000007944 */ /* 0x004fea0003c00000 */
[----:B------:R-:W-:Y:S01]  /*14f10*/  MOV R2, 0x1 ;  /* 0x0000000100027802 */ /* 0x000fe20000000f00 */
[----:B------:R-:W-:Y:S01]  /*14f20*/  IMAD.MOV.U32 R4, RZ, RZ, R220 ;  /* 0x000000ffff047224 */ /* 0x000fe200078e00dc */
[----:B------:R-:W-:Y:S01]  /*14f30*/  MOV R220, 0x181f ;  /* 0x0000181f00dc7802 */ /* 0x000fe20000000f00 */
[----:B------:R-:W-:Y:S01]  /*14f40*/  IMAD.MOV.U32 R195, RZ, RZ, R21 ;  /* 0x000000ffffc37224 */ /* 0x000fe200078e0015 */
[----:B------:R-:W-:Y:S02]  /*14f50*/  MOV R3, 0x14f70 ;  /* 0x00014f7000037802 */ /* 0x000fe40000000f00 */
[----:B------:R-:W-:Y:S05]  /*14f60*/  CALL.REL.NOINC `($__internal_99_$__cuda_sm70_shflsync_idx_p) ;  /* 0x00001dc000007944 */ /* 0x000fea0003c00000 */
[----:B------:R-:W-:Y:S01]  /*14f70*/  MOV R0, R220 ;  /* 0x000000dc00007202 */ /* 0x000fe20000000f00 */
[----:B------:R-:W-:-:S05]  /*14f80*/  BRA `(.L_x_6150) ;  /* 0xffff1d5000007947 */ /* 0x000fca000383ffff */
.L_x_6059:
[----:B------:R-:W-:Y:S01]  /*14f90*/  MOV R2, RZ ;  /* 0x000000ff00027202 */ /* 0x000fe20000000f00 */
[----:B------:R-:W-:Y:S01]  /*14fa0*/  IMAD.MOV.U32 R195, RZ, RZ, R133 ;  /* 0x000000ffffc37224 */ /* 0x000fe200078e0085 */
[----:B------:R-:W-:Y:S01]  /*14fb0*/  MOV R3, 0x14fe0 ;  /* 0x00014fe000037802 */ /* 0x000fe20000000f00 */
[----:B------:R-:W-:Y:S02]  /*14fc0*/  IMAD.MOV.U32 R220, RZ, RZ, 0x181f ;  /* 0x0000181fffdc7424 */ /* 0x000fe400078e00ff */
[----:B------:R-:W-:Y:S05]  /*14fd0*/  CALL.REL.NOINC `($__internal_99_$__cuda_sm70_shflsync_idx_p) ;  /* 0x00001d5000007944 */ /* 0x000fea0003c00000 */
[----:B------:R-:W-:Y:S01]  /*14fe0*/  MOV R132, R220 ;  /* 0x000000dc00847202 */ /* 0x000fe20000000f00 */
[----:B------:R-:W-:-:S05]  /*14ff0*/  BRA `(.L_x_6151) ;  /* 0xffff2e0000007947 */ /* 0x000fca000383ffff */
.L_x_6060:
[----:B------:R-:W-:Y:S01]  /*15000*/  MOV R2, RZ ;  /* 0x000000ff00027202 */ /* 0x000fe20000000f00 */
[----:B------:R-:W-:Y:S01]  /*15010*/  IMAD.MOV.U32 R195, RZ, RZ, R170 ;  /* 0x000000ffffc37224 */ /* 0x000fe200078e00aa */
[----:B------:R-:W-:Y:S01]  /*15020*/  MOV R3, 0x15050 ;  /* 0x0001505000037802 */ /* 0x000fe20000000f00 */
[----:B------:R-:W-:Y:S02]  /*15030*/  IMAD.MOV.U32 R220, RZ, RZ, 0x181f ;  /* 0x0000181fffdc7424 */ /* 0x000fe400078e00ff */
[----:B-12---:R-:W-:Y:S05]  /*15040*/  CALL.REL.NOINC `($__internal_99_$__cuda_sm70_shflsync_idx_p) ;  /* 0x00001ce000007944 */ /* 0x006fea0003c00000 */
        /* <DEDUP_REMOVED lines=13> */
[----:B------:R-:W-:Y:S05]  /*15120*/  IMAD.X R169, R132, 0x1, R174, P0 ;  /* 0x0000000184a97824 */ /* 0x000fea00000e06ae */
[----:B------:R2:W-:Y:S01]  /*15130*/  LDGSTS.E.BYPASS.LTC128B.128 [R215+0xa100], [R168.64], !P5 ;  /* 0x0a100000a8d77fae */ /* 0x0005e2000e901d46 */
[----:B-1----:R-:W-:Y:S05]  /*15140*/  IADD3 R2, P0, R220, R179, RZ ;  /* 0x000000b3dc027210 */ /* 0x002fea0007f1e0ff */
[----:B------:R-:W-:Y:S01]  /*15150*/  IMAD.X R3, R132, 0x1, R175, P0 ;  /* 0x0000000184037824 */ /* 0x000fe200000e06af */
[----:B--2---:R-:W-:Y:S04]  /*15160*/  SEL R168, RZ, 0x10, P5 ;  /* 0x00000010ffa87807 */ /* 0x004fe80002800000 */
        /* <DEDUP_REMOVED lines=9> */
[----:B------:R-:W-:Y:S05]  /*15200*/  CALL.REL.NOINC `($__internal_99_$__cuda_sm70_shflsync_idx_p) ;  /* 0x00001b2000007944 */ /* 0x000fea0003c00000 */
        /* <DEDUP_REMOVED lines=8> */
.L_x_6061:
[----:B-1----:R-:W-:Y:S01]  /*15290*/  MOV R2, RZ ;  /* 0x000000ff00027202 */ /* 0x002fe20000000f00 */
[----:B------:R-:W-:Y:S01]  /*152a0*/  IMAD.MOV.U32 R195, RZ, RZ, R132 ;  /* 0x000000ffffc37224 */ /* 0x000fe200078e0084 */
[----:B------:R-:W-:Y:S01]  /*152b0*/  MOV R3, 0x152e0 ;  /* 0x000152e000037802 */ /* 0x000fe20000000f00 */
[----:B------:R-:W-:Y:S02]  /*152c0*/  IMAD.MOV.U32 R220, RZ, RZ, 0x1c1f ;  /* 0x00001c1fffdc7424 */ /* 0x000fe400078e00ff */
[----:B------:R-:W-:Y:S05]  /*152d0*/  CALL.REL.NOINC `($__internal_99_$__cuda_sm70_shflsync_idx_p) ;  /* 0x00001a5000007944 */ /* 0x000fea0003c00000 */
[----:B------:R-:W-:Y:S01]  /*152e0*/  MOV R0, R220 ;  /* 0x000000dc00007202 */ /* 0x000fe20000000f00 */
[----:B------:R-:W-:-:S05]  /*152f0*/  BRA `(.L_x_6153) ;  /* 0xffff2f1000007947 */ /* 0x000fca000383ffff */
.L_x_6062:
[----:B------:R-:W-:Y:S01]  /*15300*/  MOV R2, 0x1 ;  /* 0x0000000100027802 */ /* 0x000fe20000000f00 */
[----:B------:R-:W-:Y:S01]  /*15310*/  IMAD.MOV.U32 R195, RZ, RZ, R132 ;  /* 0x000000ffffc37224 */ /* 0x000fe200078e0084 */
[----:B------:R-:W-:Y:S01]  /*15320*/  MOV R3, 0x15350 ;  /* 0x0001535000037802 */ /* 0x000fe20000000f00 */
[----:B------:R-:W-:Y:S02]  /*15330*/  IMAD.MOV.U32 R220, RZ, RZ, 0x1c1f ;  /* 0x00001c1fffdc7424 */ /* 0x000fe400078e00ff */
[----:B--2---:R-:W-:Y:S05]  /*15340*/  CALL.REL.NOINC `($__internal_99_$__cuda_sm70_shflsync_idx_p) ;  /* 0x000019e000007944 */ /* 0x004fea0003c00000 */
        /* <DEDUP_REMOVED lines=12> */
[----:B------:R-:W-:Y:S02]  /*15410*/  FSEL R20, R11, -INF , P0 ;  /* 0xff8000000b147808 */ /* 0x000fe40000000000 */
[----:B------:R-:W-:Y:S02]  /*15420*/  ISETP.GT.AND P6, PT, R133, 0x10, PT ;  /* 0x000000108500780c */ /* 0x000fe40003fc4270 */
        /* <DEDUP_REMOVED lines=35> */
[----:B------:R-:W-:Y:S02]  /*15660*/  FMNMX.FTZ R0, R168, R0, !PT ;  /* 0x00000000a8007209 */ /* 0x000fe40007810000 */
[----:B------:R-:W-:Y:S02]  /*15670*/  FSEL R8, R30, -INF , P6 ;  /* 0xff8000001e087808 */ /* 0x000fe40003000000 */
[----:B------:R-:W-:Y:S02]  /*15680*/  FMNMX.FTZ R18, R9, R2, !PT ;  /* 0x0000000209127209 */ /* 0x000fe40007810000 */
[----:B------:R-:W-:Y:S02]  /*15690*/  ISETP.GT.AND P2, PT, R133, 0x38, PT ;  /* 0x000000388500780c */ /* 0x000fe40003f44270 */
[----:B------:R-:W-:Y:S01]  /*156a0*/  FMNMX.FTZ R132, R28, R0, !PT ;  /* 0x000000001c847209 */ /* 0x000fe20007810000 */
[----:B------:R-:W-:Y:S01]  /*156b0*/  IMAD.MOV.U32 R0, RZ, RZ, 0x2 ;  /* 0x00000002ff007424 */ /* 0x000fe200078e00ff */
        /* <DEDUP_REMOVED lines=12> */
[----:B------:R-:W-:Y:S05]  /*15780*/  CALL.REL.NOINC `($__internal_98_$__cuda_sm70_shflsync_bfly_p) ;  /* 0x0000154000007944 */ /* 0x000fea0003c00000 */
[----:B------:R-:W-:Y:S01]  /*15790*/  FMNMX.FTZ R132, R132, R0, !PT ;  /* 0x0000000084847209 */ /* 0x000fe20007810000 */
[----:B------:R-:W-:Y:S01]  /*157a0*/  IMAD.MOV.U32 R0, RZ, RZ, 0x1 ;  /* 0x00000001ff007424 */ /* 0x000fe200078e00ff */
[----:B------:R-:W-:Y:S02]  /*157b0*/  MOV R2, 0x157d0 ;  /* 0x000157d000027802 */ /* 0x000fe40000000f00 */
        /* <DEDUP_REMOVED lines=8> */
[----:B------:R-:W-:Y:S02]  /*15840*/  MOV R2, 0x15860 ;  /* 0x0001586000027802 */ /* 0x000fe40000000f00 */
[----:B------:R-:W-:Y:S05]  /*15850*/  CALL.REL.NOINC `($__internal_98_$__cuda_sm70_shflsync_bfly_p) ;  /* 0x0000147000007944 */ /* 0x000fea0003c00000 */
[----:B------:R-:W-:-:S05]  /*15860*/  BRA `(.L_x_6154) ;  /* 0xffff305000007947 */ /* 0x000fca000383ffff */
.L_x_6065:
[----:B------:R-:W-:Y:S01]  /*15870*/  MOV R2, RZ ;  /* 0x000000ff00027202 */ /* 0x000fe20000000f00 */
[----:B------:R-:W-:Y:S01]  /*15880*/  IMAD.MOV.U32 R195, RZ, RZ, R4 ;  /* 0x000000ffffc37224 */ /* 0x000fe200078e0004 */
[----:B------:R-:W-:Y:S01]  /*15890*/  MOV R3, 0x158c0 ;  /* 0x000158c000037802 */ /* 0x000fe20000000f00 */
[----:B------:R-:W-:Y:S02]  /*158a0*/  IMAD.MOV.U32 R220, RZ, RZ, 0x181f ;  /* 0x0000181fffdc7424 */ /* 0x000fe400078e00ff */
[----:B-1234-:R-:W-:Y:S05]  /*158b0*/  CALL.REL.NOINC `($__internal_99_$__cuda_sm70_shflsync_idx_p) ;  /* 0x0000147000007944 */ /* 0x01efea0003c00000 */
[----:B------:R-:W-:Y:S01]  /*158c0*/  MOV R2, R220 ;  /* 0x000000dc00027202 */ /* 0x000fe20000000f00 */
[----:B------:R-:W-:-:S05]  /*158d0*/  BRA `(.L_x_6155) ;  /* 0xffff4fc000007947 */ /* 0x000fca000383ffff */
.L_x_6068:
[----:B------:R-:W-:Y:S01]  /*158e0*/  MOV R2, RZ ;  /* 0x000000ff00027202 */ /* 0x000fe20000000f00 */
[----:B------:R-:W-:Y:S01]  /*158f0*/  IMAD.MOV.U32 R195, RZ, RZ, R133 ;  /* 0x000000ffffc37224 */ /* 0x000fe200078e0085 */
[----:B------:R-:W-:Y:S01]  /*15900*/  MOV R3, 0x15930 ;  /* 0x0001593000037802 */ /* 0x000fe20000000f00 */
[----:B------:R-:W-:Y:S02]  /*15910*/  IMAD.MOV.U32 R220, RZ, RZ, 0x181f ;  /* 0x0000181fffdc7424 */ /* 0x000fe400078e00ff */
[----:B------:R-:W-:Y:S05]  /*15920*/  CALL.REL.NOINC `($__internal_99_$__cuda_sm70_shflsync_idx_p) ;  /* 0x0000140000007944 */ /* 0x000fea0003c00000 */
[----:B------:R-:W-:Y:S01]  /*15930*/  MOV R132, R220 ;  /* 0x000000dc00847202 */ /* 0x000fe20000000f00 */
[----:B------:R-:W-:-:S05]  /*15940*/  BRA `(.L_x_6156) ;  /* 0xffff619000007947 */ /* 0x000fca000383ffff */
.L_x_6069:
[----:B------:R-:W-:Y:S01]  /*15950*/  MOV R2, RZ ;  /* 0x000000ff00027202 */ /* 0x000fe20000000f00 */
[----:B------:R-:W-:Y:S01]  /*15960*/  IMAD.MOV.U32 R195, RZ, RZ, R170 ;  /* 0x000000ffffc37224 */ /* 0x000fe200078e00aa */
[----:B------:R-:W-:Y:S01]  /*15970*/  MOV R3, 0x159a0 ;  /* 0x000159a000037802 */ /* 0x000fe20000000f00 */
[----:B------:R-:W-:Y:S02]  /*15980*/  IMAD.MOV.U32 R220, RZ, RZ, 0x181f ;  /* 0x0000181fffdc7424 */ /* 0x000fe400078e00ff */
[----:B-12---:R-:W-:Y:S05]  /*15990*/  CALL.REL.NOINC `($__internal_99_$__cuda_sm70_shflsync_idx_p) ;  /* 0x0000139000007944 */ /* 0x006fea0003c00000 */
[----:B------:R-:W-:Y:S01]  /*159a0*/  IADD3 R2, -R214, 0x10, RZ ;  /* 0x00000010d6027810 */ /* 0x000fe20007ffe1ff */
        /* <DEDUP_REMOVED lines=10> */
[----:B-1----:R-:W-:Y:S05]  /*15a50*/  IADD3 R2, P0, R220, R176, RZ ;  /* 0x000000b0dc027210 */ /* 0x002fea0007f1e0ff */
[----:B------:R-:W-:Y:S01]  /*15a60*/  IMAD.X R3, R132, 0x1, R172, P0 ;  /* 0x0000000184037824 */ /* 0x000fe200000e06ac */
[----:B------:R-:W-:Y:S04]  /*15a70*/  IADD3 R168, P0, R220, R177, RZ ;  /* 0x000000b1dca87210 */ /* 0x000fe80007f1e0ff */
[----:B------:R1:W-:Y:S01]  /*15a80*/  LDGSTS.E.BYPASS.LTC128B.128 [R215+0xa100], [R2.64], !P5 ;  /* 0x0a10000002d77fae */ /* 0x0003e2000e901d46 */
[----:B------:R-:W-:Y:S05]  /*15a90*/  IMAD.X R169, R132, 0x1, R173, P0 ;  /* 0x0000000184a97824 */ /* 0x000fea00000e06ad */
[----:B------:R2:W-:Y:S01]  /*15aa0*/  LDGSTS.E.BYPASS.LTC128B.128 [R215+0xc100], [R168.64], !P4 ;  /* 0x0c100000a8d77fae */ /* 0x0005e2000e101d46 */
[----:B-1----:R-:W-:Y:S01]  /*15ab0*/  IADD3 R2, P0, R220, R178, RZ ;  /* 0x000000b2dc027210 */ /* 0x002fe20007f1e0ff */
[----:B------:R-:W-:Y:S04]  /*15ac0*/  IMAD.MOV.U32 R220, RZ, RZ, 0x181f ;  /* 0x0000181fffdc7424 */ /* 0x000fe800078e00ff */
[----:B------:R-:W-:Y:S05]  /*15ad0*/  IMAD.X R3, R132, 0x1, R174, P0 ;  /* 0x0000000184037824 */ /* 0x000fea00000e06ae */
        /* <DEDUP_REMOVED lines=12> */
.L_x_6070:
[----:B------:R-:W-:Y:S02]  /*15ba0*/  MOV R0, 0x2 ;  /* 0x0000000200007802 */ /* 0x000fe40000000f00 */
        /* <DEDUP_REMOVED lines=16> */
.L_x_6072:
[----:B------:R-:W-:Y:S01]  /*15cb0*/  IMAD.MOV.U32 R132, RZ, RZ, R222 ;  /* 0x000000ffff847224 */ /* 0x000fe200078e00de */
[----:B------:R-:W-:-:S02]  /*15cc0*/  MOV R0, 0x2 ;  /* 0x0000000200007802 */ /* 0x000fc40000000f00 */
[----:B------:R-:W-:Y:S02]  /*15cd0*/  MOV R2, 0x15cf0 ;  /* 0x00015cf000027802 */ /* 0x000fe40000000f00 */
[----:B------:R-:W-:Y:S05]  /*15ce0*/  CALL.REL.NOINC `($__internal_98_$__cuda_sm70_shflsync_bfly_p) ;  /* 0x00000fe000007944 */ /* 0x000fea0003c00000 */
[----:B------:R-:W-:Y:S05]  /*15cf0*/  BRA `(.L_x_6159) ;  /* 0xffff7f6000007947 */ /* 0x000fea000383ffff */
.L_x_6073:
[----:B------:R-:W-:Y:S01]  /*15d00*/  IMAD.MOV.U32 R132, RZ, RZ, R4 ;  /* 0x000000ffff847224 */ /* 0x000fe200078e0004 */
[----:B------:R-:W-:Y:S02]  /*15d10*/  MOV R0, 0x1 ;  /* 0x0000000100007802 */ /* 0x000fe40000000f00 */
[----:B------:R-:W-:Y:S02]  /*15d20*/  MOV R2, 0x15d40 ;  /* 0x00015d4000027802 */ /* 0x000fe40000000f00 */
[----:B-1----:R-:W-:Y:S05]  /*15d30*/  CALL.REL.NOINC `($__internal_98_$__cuda_sm70_shflsync_bfly_p) ;  /* 0x00000f9000007944 */ /* 0x002fea0003c00000 */
[----:B------:R-:W-:Y:S01]  /*15d40*/  FADD.FTZ R4, R4, R0 ;  /* 0x0000000004047221 */ /* 0x000fe20000010000 */
[----:B------:R-:W-:Y:S02]  /*15d50*/  MOV R132, R221 ;  /* 0x000000dd00847202 */ /* 0x000fe40000000f00 */
[----:B------:R-:W-:Y:S02]  /*15d60*/  MOV R0, 0x2 ;  /* 0x0000000200007802 */ /* 0x000fe40000000f00 */
[----:B------:R-:W-:Y:S02]  /*15d70*/  MOV R2, 0x15d90 ;  /* 0x00015d9000027802 */ /* 0x000fe40000000f00 */
[----:B------:R-:W-:Y:S05]  /*15d80*/  CALL.REL.NOINC `($__internal_98_$__cuda_sm70_shflsync_bfly_p) ;  /* 0x00000f4000007944 */ /* 0x000fea0003c00000 */
[----:B------:R-:W-:Y:S01]  /*15d90*/  FADD.FTZ R5, R221, R0 ;  /* 0x00000000dd057221 */ /* 0x000fe20000010000 */
[----:B------:R-:W-:Y:S02]  /*15da0*/  MOV R0, 0x1 ;  /* 0x0000000100007802 */ /* 0x000fe40000000f00 */
[----:B------:R-:W-:-:S02]  /*15db0*/  MOV R2, 0x15de0 ;  /* 0x00015de000027802 */ /* 0x000fc40000000f00 */
[----:B------:R-:W-:Y:S02]  /*15dc0*/  MOV R132, R5 ;  /* 0x0000000500847202 */ /* 0x000fe40000000f00 */
[----:B------:R-:W-:Y:S05]  /*15dd0*/  CALL.REL.NOINC `($__internal_98_$__cuda_sm70_shflsync_bfly_p) ;  /* 0x00000ef000007944 */ /* 0x000fea0003c00000 */
[----:B------:R-:W-:Y:S01]  /*15de0*/  MOV R3, R0 ;  /* 0x0000000000037202 */ /* 0x000fe20000000f00 */
[----:B------:R-:W-:Y:S05]  /*15df0*/  BRA `(.L_x_6160) ;  /* 0xffff7ed000007947 */ /* 0x000fea000383ffff */
.L_x_6080:
[----:B--234-:R-:W-:Y:S01]  /*15e00*/  IMAD.MOV.U32 R195, RZ, RZ, R5 ;  /* 0x000000ffffc37224 */ /* 0x01cfe200078e0005 */
[----:B------:R-:W-:Y:S01]  /*15e10*/  MOV R2, RZ ;  /* 0x000000ff00027202 */ /* 0x000fe20000000f00 */
[----:B------:R-:W-:Y:S01]  /*15e20*/  IMAD.MOV.U32 R220, RZ, RZ, 0x181f ;  /* 0x0000181fffdc7424 */ /* 0x000fe200078e00ff */
[----:B------:R-:W-:Y:S02]  /*15e30*/  MOV R3, 0x15e50 ;  /* 0x00015e5000037802 */ /* 0x000fe40000000f00 */
[----:B-1----:R-:W-:Y:S05]  /*15e40*/  CALL.REL.NOINC `($__internal_99_$__cuda_sm70_shflsync_idx_p) ;  /* 0x00000ee000007944 */ /* 0x002fea0003c00000 */
[----:B------:R-:W-:Y:S01]  /*15e50*/  MOV R4, R220 ;  /* 0x000000dc00047202 */ /* 0x000fe20000000f00 */
[----:B------:R-:W-:Y:S05]  /*15e60*/  BRA `(.L_x_6161) ;  /* 0xffff9a6000007947 */ /* 0x000fea000383ffff */
.L_x_6081:
[----:B------:R-:W-:Y:S01]  /*15e70*/  IMAD.MOV.U32 R195, RZ, RZ, R14 ;  /* 0x000000ffffc37224 */ /* 0x000fe200078e000e */
[----:B------:R-:W-:Y:S01]  /*15e80*/  MOV R2, RZ ;  /* 0x000000ff00027202 */ /* 0x000fe20000000f00 */
[----:B------:R-:W-:Y:S01]  /*15e90*/  IMAD.MOV.U32 R220, RZ, RZ, 0x181f ;  /* 0x0000181fffdc7424 */ /* 0x000fe200078e00ff */
[----:B------:R-:W-:Y:S02]  /*15ea0*/  MOV R3, 0x15ec0 ;  /* 0x00015ec000037802 */ /* 0x000fe40000000f00 */
[----:B-123--:R-:W-:Y:S05]  /*15eb0*/  CALL.REL.NOINC `($__internal_99_$__cuda_sm70_shflsync_idx_p) ;  /* 0x00000e7000007944 */ /* 0x00efea0003c00000 */
[----:B------:R-:W-:Y:S01]  /*15ec0*/  MOV R0, R220 ;  /* 0x000000dc00007202 */ /* 0x000fe20000000f00 */
[----:B------:R-:W-:Y:S05]  /*15ed0*/  BRA `(.L_x_6162) ;  /* 0xffff9a1000007947 */ /* 0x000fea000383ffff */
.L_x_6084:
[----:B------:R-:W-:Y:S01]  /*15ee0*/  IMAD.MOV.U32 R195, RZ, RZ, R5 ;  /* 0x000000ffffc37224 */ /* 0x000fe200078e0005 */
[----:B--2---:R-:W-:Y:S01]  /*15ef0*/  MOV R2, 0x1 ;  /* 0x0000000100027802 */ /* 0x004fe20000000f00 */
[----:B------:R-:W-:Y:S01]  /*15f00*/  IMAD.MOV.U32 R220, RZ, RZ, 0x181f ;  /* 0x0000181fffdc7424 */ /* 0x000fe200078e00ff */
[----:B------:R-:W-:-:S02]  /*15f10*/  MOV R3, 0x15f30 ;  /* 0x00015f3000037802 */ /* 0x000fc40000000f00 */
[----:B-1-34-:R-:W-:Y:S05]  /*15f20*/  CALL.REL.NOINC `($__internal_99_$__cuda_sm70_shflsync_idx_p) ;  /* 0x00000e0000007944 */ /* 0x01afea0003c00000 */
        /* <DEDUP_REMOVED lines=8> */
.L_x_6087:
[----:B------:R-:W-:Y:S01]  /*15fb0*/  IMAD.MOV.U32 R195, RZ, RZ, R5 ;  /* 0x000000ffffc37224 */ /* 0x000fe200078e0005 */
[----:B-1----:R-:W-:Y:S01]  /*15fc0*/  MOV R2, 0x2 ;  /* 0x0000000200027802 */ /* 0x002fe20000000f00 */
[----:B------:R-:W-:Y:S01]  /*15fd0*/  IMAD.MOV.U32 R220, RZ, RZ, 0x181f ;  /* 0x0000181fffdc7424 */ /* 0x000fe200078e00ff */
[----:B------:R-:W-:Y:S02]  /*15fe0*/  MOV R3, 0x16000 ;  /* 0x0001600000037802 */ /* 0x000fe40000000f00 */
[----:B--234-:R-:W-:Y:S05]  /*15ff0*/  CALL.REL.NOINC `($__internal_99_$__cuda_sm70_shflsync_idx_p) ;  /* 0x00000d3000007944 */ /* 0x01cfea0003c00000 */
[----:B------:R-:W-:Y:S01]  /*16000*/  MOV R4, R220 ;  /* 0x000000dc00047202 */ /* 0x000fe20000000f00 */
[----:B------:R-:W-:Y:S05]  /*16010*/  BRA `(.L_x_6164) ;  /* 0xffff9c4000007947 */ /* 0x000fea000383ffff */
.L_x_6088:
[----:B------:R-:W-:Y:S01]  /*16020*/  IMAD.MOV.U32 R195, RZ, RZ, R14 ;  /* 0x000000ffffc37224 */ /* 0x000fe200078e000e */
[----:B-1----:R-:W-:Y:S01]  /*16030*/  MOV R2, 0x2 ;  /* 0x0000000200027802 */ /* 0x002fe20000000f00 */
[----:B------:R-:W-:Y:S01]  /*16040*/  IMAD.MOV.U32 R220, RZ, RZ, 0x181f ;  /* 0x0000181fffdc7424 */ /* 0x000fe200078e00ff */
[----:B------:R-:W-:Y:S02]  /*16050*/  MOV R3, 0x16070 ;  /* 0x0001607000037802 */ /* 0x000fe40000000f00 */
[----:B--234-:R-:W-:Y:S05]  /*16060*/  CALL.REL.NOINC `($__internal_99_$__cuda_sm70_shflsync_idx_p) ;  /* 0x00000cc000007944 */ /* 0x01cfea0003c00000 */
[----:B------:R-:W-:Y:S01]  /*16070*/  MOV R0, R220 ;  /* 0x000000dc00007202 */ /* 0x000fe20000000f00 */
[----:B------:R-:W-:Y:S05]  /*16080*/  BRA `(.L_x_6165) ;  /* 0xffff9bf000007947 */ /* 0x000fea000383ffff */
.L_x_6091:
[----:B------:R-:W-:Y:S01]  /*16090*/  IMAD.MOV.U32 R195, RZ, RZ, R5 ;  /* 0x000000ffffc37224 */ /* 0x000fe200078e0005 */
[----:B-1----:R-:W-:Y:S01]  /*160a0*/  MOV R2, 0x3 ;  /* 0x0000000300027802 */ /* 0x002fe20000000f00 */
[----:B------:R-:W-:Y:S01]  /*160b0*/  IMAD.MOV.U32 R220, RZ, RZ, 0x181f ;  /* 0x0000181fffdc7424 */ /* 0x000fe200078e00ff */
[----:B------:R-:W-:-:S02]  /*160c0*/  MOV R3, 0x160e0 ;  /* 0x000160e000037802 */ /* 0x000fc40000000f00 */
[----:B--234-:R-:W-:Y:S05]  /*160d0*/  CALL.REL.NOINC `($__internal_99_$__cuda_sm70_shflsync_idx_p) ;  /* 0x00000c5000007944 */ /* 0x01cfea0003c00000 */
        /* <DEDUP_REMOVED lines=8> */
.L_x_6093:
[----:B------:R-:W-:Y:S01]  /*16160*/  IMAD.MOV.U32 R195, RZ, RZ, R5 ;  /* 0x000000ffffc37224 */ /* 0x000fe200078e0005 */
[----:B------:R-:W-:Y:S01]  /*16170*/  MOV R2, RZ ;  /* 0x000000ff00027202 */ /* 0x000fe20000000f00 */
[----:B------:R-:W-:Y:S01]  /*16180*/  IMAD.MOV.U32 R220, RZ, RZ, 0x1c1f ;  /* 0x00001c1fffdc7424 */ /* 0x000fe200078e00ff */
[----:B------:R-:W-:Y:S02]  /*16190*/  MOV R3, 0x161b0 ;  /* 0x000161b000037802 */ /* 0x000fe40000000f00 */
[----:B------:R-:W-:Y:S05]  /*161a0*/  CALL.REL.NOINC `($__internal_99_$__cuda_sm70_shflsync_idx_p) ;  /* 0x00000b8000007944 */ /* 0x000fea0003c00000 */
[----:B------:R-:W-:Y:S01]  /*161b0*/  MOV R4, R220 ;  /* 0x000000dc00047202 */ /* 0x000fe20000000f00 */
[----:B------:R-:W-:Y:S05]  /*161c0*/  BRA `(.L_x_6167) ;  /* 0xffffa01000007947 */ /* 0x000fea000383ffff */
.L_x_6094:
[----:B------:R-:W-:Y:S01]  /*161d0*/  IMAD.MOV.U32 R195, RZ, RZ, R12 ;  /* 0x000000ffffc37224 */ /* 0x000fe200078e000c */
[----:B------:R-:W-:Y:S01]  /*161e0*/  MOV R2, RZ ;  /* 0x000000ff00027202 */ /* 0x000fe20000000f00 */
[----:B------:R-:W-:Y:S01]  /*161f0*/  IMAD.MOV.U32 R220, RZ, RZ, 0x1c1f ;  /* 0x00001c1fffdc7424 */ /* 0x000fe200078e00ff */
[----:B------:R-:W-:Y:S02]  /*16200*/  MOV R3, 0x16220 ;  /* 0x0001622000037802 */ /* 0x000fe40000000f00 */
[----:B-12---:R-:W-:Y:S05]  /*16210*/  CALL.REL.NOINC `($__internal_99_$__cuda_sm70_shflsync_idx_p) ;  /* 0x00000b1000007944 */ /* 0x006fea0003c00000 */
[----:B------:R-:W-:Y:S01]  /*16220*/  MOV R0, R220 ;  /* 0x000000dc00007202 */ /* 0x000fe20000000f00 */
[----:B------:R-:W-:Y:S05]  /*16230*/  BRA `(.L_x_6168) ;  /* 0xffff9fc000007947 */ /* 0x000fea000383ffff */
.L_x_6097:
        /* <DEDUP_REMOVED lines=13> */
.L_x_6101:
[----:B------:R-:W-:Y:S01]  /*16310*/  IMAD.MOV.U32 R195, RZ, RZ, R5 ;  /* 0x000000ffffc37224 */ /* 0x000fe200078e0005 */
[----:B------:R-:W-:Y:S01]  /*16320*/  MOV R2, RZ ;  /* 0x000000ff00027202 */ /* 0x000fe20000000f00 */
[----:B------:R-:W-:Y:S01]  /*16330*/  IMAD.MOV.U32 R220, RZ, RZ, 0x181f ;  /* 0x0000181fffdc7424 */ /* 0x000fe200078e00ff */
[----:B------:R-:W-:Y:S02]  /*16340*/  MOV R3, 0x16360 ;  /* 0x0001636000037802 */ /* 0x000fe40000000f00 */
[----:B------:R-:W-:Y:S05]  /*16350*/  CALL.REL.NOINC `($__internal_99_$__cuda_sm70_shflsync_idx_p) ;  /* 0x000009d000007944 */ /* 0x000fea0003c00000 */
[----:B------:R-:W-:Y:S01]  /*16360*/  MOV R4, R220 ;  /* 0x000000dc00047202 */ /* 0x000fe20000000f00 */
[----:B------:R-:W-:Y:S05]  /*16370*/  BRA `(.L_x_6170) ;  /* 0xffffc1d000007947 */ /* 0x000fea000383ffff */
.L_x_6102:
[----:B------:R-:W-:Y:S01]  /*16380*/  IMAD.MOV.U32 R195, RZ, RZ, R14 ;  /* 0x000000ffffc37224 */ /* 0x000fe200078e000e */
[----:B------:R-:W-:Y:S01]  /*16390*/  MOV R2, RZ ;  /* 0x000000ff00027202 */ /* 0x000fe20000000f00 */
[----:B------:R-:W-:Y:S01]  /*163a0*/  IMAD.MOV.U32 R220, RZ, RZ, 0x181f ;  /* 0x0000181fffdc7424 */ /* 0x000fe200078e00ff */
[----:B------:R-:W-:Y:S02]  /*163b0*/  MOV R3, 0x163d0 ;  /* 0x000163d000037802 */ /* 0x000fe40000000f00 */
[----:B-12---:R-:W-:Y:S05]  /*163c0*/  CALL.REL.NOINC `($__internal_99_$__cuda_sm70_shflsync_idx_p) ;  /* 0x0000096000007944 */ /* 0x006fea0003c00000 */
[----:B------:R-:W-:Y:S01]  /*163d0*/  MOV R0, R220 ;  /* 0x000000dc00007202 */ /* 0x000fe20000000f00 */
[----:B------:R-:W-:Y:S05]  /*163e0*/  BRA `(.L_x_6171) ;  /* 0xffffc18000007947 */ /* 0x000fea000383ffff */
.L_x_6105:
        /* <DEDUP_REMOVED lines=13> */
.L_x_6108:
[----:B------:R-:W-:Y:S01]  /*164c0*/  IMAD.MOV.U32 R195, RZ, RZ, R5 ;  /* 0x000000ffffc37224 */ /* 0x000fe200078e0005 */
[----:B-1----:R-:W-:Y:S01]  /*164d0*/  MOV R2, 0x2 ;  /* 0x0000000200027802 */ /* 0x002fe20000000f00 */
[----:B------:R-:W-:Y:S01]  /*164e0*/  IMAD.MOV.U32 R220, RZ, RZ, 0x181f ;  /* 0x0000181fffdc7424 */ /* 0x000fe200078e00ff */
[----:B------:R-:W-:Y:S02]  /*164f0*/  MOV R3, 0x16510 ;  /* 0x0001651000037802 */ /* 0x000fe40000000f00 */
[----:B--234-:R-:W-:Y:S05]  /*16500*/  CALL.REL.NOINC `($__internal_99_$__cuda_sm70_shflsync_idx_p) ;  /* 0x0000082000007944 */ /* 0x01cfea0003c00000 */
[----:B------:R-:W-:Y:S01]  /*16510*/  MOV R4, R220 ;  /* 0x000000dc00047202 */ /* 0x000fe20000000f00 */
[----:B------:R-:W-:Y:S05]  /*16520*/  BRA `(.L_x_6173) ;  /* 0xffffc3c000007947 */ /* 0x000fea000383ffff */
.L_x_6109:
[----:B------:R-:W-:Y:S01]  /*16530*/  IMAD.MOV.U32 R195, RZ, RZ, R14 ;  /* 0x000000ffffc37224 */ /* 0x000fe200078e000e */
[----:B------:R-:W-:Y:S01]  /*16540*/  MOV R2, 0x2 ;  /* 0x0000000200027802 */ /* 0x000fe20000000f00 */
[----:B------:R-:W-:Y:S01]  /*16550*/  IMAD.MOV.U32 R220, RZ, RZ, 0x181f ;  /* 0x0000181fffdc7424 */ /* 0x000fe200078e00ff */
[----:B------:R-:W-:Y:S02]  /*16560*/  MOV R3, 0x16580 ;  /* 0x0001658000037802 */ /* 0x000fe40000000f00 */
[----:B-1234-:R-:W-:Y:S05]  /*16570*/  CALL.REL.NOINC `($__internal_99_$__cuda_sm70_shflsync_idx_p) ;  /* 0x000007b000007944 */ /* 0x01efea0003c00000 */
[----:B------:R-:W-:Y:S01]  /*16580*/  MOV R0, R220 ;  /* 0x000000dc00007202 */ /* 0x000fe20000000f00 */
[----:B------:R-:W-:Y:S05]  /*16590*/  BRA `(.L_x_6174) ;  /* 0xffffc37000007947 */ /* 0x000fea000383ffff */
.L_x_6112:
        /* <DEDUP_REMOVED lines=13> */
.L_x_6114:
[----:B------:R-:W-:Y:S01]  /*16670*/  IMAD.MOV.U32 R195, RZ, RZ, R106 ;  /* 0x000000ffffc37224 */ /* 0x000fe200078e006a */
[----:B------:R-:W-:Y:S01]  /*16680*/  MOV R2, RZ ;  /* 0x000000ff00027202 */ /* 0x000fe20000000f00 */
[----:B------:R-:W-:Y:S01]  /*16690*/  IMAD.MOV.U32 R220, RZ, RZ, 0x1f ;  /* 0x0000001fffdc7424 */ /* 0x000fe200078e00ff */
[----:B------:R-:W-:Y:S02]  /*166a0*/  MOV R3, 0x166c0 ;  /* 0x000166c000037802 */ /* 0x000fe40000000f00 */
[----:B-1----:R-:W-:Y:S05]  /*166b0*/  CALL.REL.NOINC `($__internal_99_$__cuda_sm70_shflsync_idx_p) ;  /* 0x0000067000007944 */ /* 0x002fea0003c00000 */
[----:B------:R-:W-:Y:S01]  /*166c0*/  MOV R9, R220 ;  /* 0x000000dc00097202 */ /* 0x000fe20000000f00 */
[----:B------:R-:W-:Y:S05]  /*166d0*/  BRA `(.L_x_6176) ;  /* 0xffffc64000007947 */ /* 0x000fea000383ffff */
.L_x_6115:
[----:B------:R-:W-:Y:S01]  /*166e0*/  IMAD.MOV.U32 R195, RZ, RZ, R106 ;  /* 0x000000ffffc37224 */ /* 0x000fe200078e006a */
[----:B------:R-:W-:Y:S01]  /*166f0*/  MOV R2, 0x1 ;  /* 0x0000000100027802 */ /* 0x000fe20000000f00 */
[----:B------:R-:W-:Y:S01]  /*16700*/  IMAD.MOV.U32 R220, RZ, RZ, 0x1f ;  /* 0x0000001fffdc7424 */ /* 0x000fe200078e00ff */
[----:B------:R-:W-:Y:S02]  /*16710*/  MOV R3, 0x16730 ;  /* 0x0001673000037802 */ /* 0x000fe40000000f00 */
[----:B-123--:R-:W-:Y:S05]  /*16720*/  CALL.REL.NOINC `($__internal_99_$__cuda_sm70_shflsync_idx_p) ;  /* 0x0000060000007944 */ /* 0x00efea0003c00000 */
[----:B------:R-:W-:Y:S01]  /*16730*/  MOV R8, R220 ;  /* 0x000000dc00087202 */ /* 0x000fe20000000f00 */
[----:B------:R-:W-:Y:S05]  /*16740*/  BRA `(.L_x_6177) ;  /* 0xffffc5f000007947 */ /* 0x000fea000383ffff */
.L_x_6116:
[----:B------:R-:W-:Y:S02]  /*16750*/  MOV R3, 0x1 ;  /* 0x0000000100037802 */ /* 0x000fe40000000f00 */
[----:B------:R-:W-:-:S02]  /*16760*/  MOV R2, 0x16780 ;  /* 0x0001678000027802 */ /* 0x000fc40000000f00 */
[----:B--234-:R-:W-:Y:S05]  /*16770*/  CALL.REL.NOINC `($__internal_100_$__cuda_sm70_shflsync_up_p) ;  /* 0x0000061000007944 */ /* 0x01cfea0003c00000 */
[----:B------:R-:W-:Y:S05]  /*16780*/  BRA `(.L_x_6178) ;  /* 0xffffc6d000007947 */ /* 0x000fea000383ffff */
.L_x_6117:
[----:B------:R-:W-:Y:S02]  /*16790*/  MOV R3, 0x2 ;  /* 0x0000000200037802 */ /* 0x000fe40000000f00 */
[----:B------:R-:W-:-:S02]  /*167a0*/  MOV R2, 0x167c0 ;  /* 0x000167c000027802 */ /* 0x000fc40000000f00 */
[----:B--23--:R-:W-:Y:S05]  /*167b0*/  CALL.REL.NOINC `($__internal_100_$__cuda_sm70_shflsync_up_p) ;  /* 0x000005d000007944 */ /* 0x00cfea0003c00000 */
        /* <DEDUP_REMOVED lines=24> */
.L_x_6121:
[----:B------:R-:W-:Y:S02]  /*16940*/  MOV R3, 0x1 ;  /* 0x0000000100037802 */ /* 0x000fe40000000f00 */
[----:B------:R-:W-:Y:S02]  /*16950*/  MOV R2, 0x16970 ;  /* 0x0001697000027802 */ /* 0x000fe40000000f00 */
[----:B------:R-:W-:Y:S05]  /*16960*/  CALL.REL.NOINC `($__internal_100_$__cuda_sm70_shflsync_up_p) ;  /* 0x0000042000007944 */ /* 0x000fea0003c00000 */
[----:B------:R-:W-:Y:S01]  /*16970*/  MOV R2, R4 ;  /* 0x0000000400027202 */ /* 0x000fe20000000f00 */
[----:B------:R-:W-:Y:S05]  /*16980*/  BRA `(.L_x_6180) ;  /* 0xffffc72000007947 */ /* 0x000fea000383ffff */
.L_x_6122:
[----:B------:R-:W-:Y:S02]  /*16990*/  MOV R3, 0x2 ;  /* 0x0000000200037802 */ /* 0x000fe40000000f00 */
[----:B------:R-:W-:Y:S02]  /*169a0*/  MOV R2, 0x169c0 ;  /* 0x000169c000027802 */ /* 0x000fe40000000f00 */
        /* <DEDUP_REMOVED lines=25> */
.L_x_6124:
[----:B------:R-:W-:Y:S02]  /*16b40*/  SEL R0, RZ, 0x1, P0 ;  /* 0x00000001ff007807 */ /* 0x000fe40000000000 */
[----:B------:R-:W-:Y:S02]  /*16b50*/  MOV R2, 0x16b70 ;  /* 0x00016b7000027802 */ /* 0x000fe40000000f00 */
[----:B-1----:R-:W-:Y:S05]  /*16b60*/  CALL.REL.NOINC `($__internal_101_$__cuda_sm70_votesync_ballot) ;  /* 0x0000028000007944 */ /* 0x002fea0003c00000 */
[----:B------:R-:W-:Y:S01]  /*16b70*/  MOV R5, R0 ;  /* 0x0000000000057202 */ /* 0x000fe20000000f00 */
[----:B------:R-:W-:Y:S05]  /*16b80*/  BRA `(.L_x_6182) ;  /* 0xffffc6b000007947 */ /* 0x000fea000383ffff */
.L_x_6125:
[----:B------:R-:W-:Y:S01]  /*16b90*/  IMAD.MOV.U32 R195, RZ, RZ, R6 ;  /* 0x000000ffffc37224 */ /* 0x000fe200078e0006 */
[----:B------:R-:W-:Y:S01]  /*16ba0*/  MOV R2, R0 ;  /* 0x0000000000027202 */ /* 0x000fe20000000f00 */
[----:B------:R-:W-:Y:S01]  /*16bb0*/  IMAD.MOV.U32 R220, RZ, RZ, 0x1f ;  /* 0x0000001fffdc7424 */ /* 0x000fe200078e00ff */
[----:B------:R-:W-:Y:S02]  /*16bc0*/  MOV R3, 0x16be0 ;  /* 0x00016be000037802 */ /* 0x000fe40000000f00 */
[----:B-1----:R-:W-:Y:S05]  /*16bd0*/  CALL.REL.NOINC `($__internal_99_$__cuda_sm70_shflsync_idx_p) ;  /* 0x0000015000007944 */ /* 0x002fea0003c00000 */
[----:B------:R-:W-:Y:S01]  /*16be0*/  IMAD.MOV.U32 R10, RZ, RZ, R220 ;  /* 0x000000ffff0a7224 */ /* 0x000fe200078e00dc */
[----:B------:R-:W-:Y:S01]  /*16bf0*/  MOV R2, R0 ;  /* 0x0000000000027202 */ /* 0x000fe20000000f00 */
[----:B------:R-:W-:Y:S01]  /*16c00*/  IMAD.MOV.U32 R195, RZ, RZ, R7 ;  /* 0x000000ffffc37224 */ /* 0x000fe200078e0007 */
[----:B------:R-:W-:-:S02]  /*16c10*/  MOV R220, 0x1f ;  /* 0x0000001f00dc7802 */ /* 0x000fc40000000f00 */
[----:B------:R-:W-:Y:S02]  /*16c20*/  MOV R3, 0x16c40 ;  /* 0x00016c4000037802 */ /* 0x000fe40000000f00 */
[----:B------:R-:W-:Y:S05]  /*16c30*/  CALL.REL.NOINC `($__internal_99_$__cuda_sm70_shflsync_idx_p) ;  /* 0x000000f000007944 */ /* 0x000fea0003c00000 */
[----:B------:R-:W-:Y:S01]  /*16c40*/  MOV R7, R220 ;  /* 0x000000dc00077202 */ /* 0x000fe20000000f00 */
[----:B------:R-:W-:Y:S05]  /*16c50*/  BRA `(.L_x_6183) ;  /* 0xffffc63000007947 */ /* 0x000fea000383ffff */
.L_x_6128:
[----:B------:R-:W-:Y:S01]  /*16c60*/  IMAD.MOV.U32 R195, RZ, RZ, R4 ;  /* 0x000000ffffc37224 */ /* 0x000fe200078e0004 */
[----:B------:R-:W-:Y:S01]  /*16c70*/  MOV R2, R0 ;  /* 0x0000000000027202 */ /* 0x000fe20000000f00 */
[----:B------:R-:W-:Y:S01]  /*16c80*/  IMAD.MOV.U32 R220, RZ, RZ, 0x1f ;  /* 0x0000001fffdc7424 */ /* 0x000fe200078e00ff */
[----:B------:R-:W-:Y:S02]  /*16c90*/  MOV R3, 0x16cb0 ;  /* 0x00016cb000037802 */ /* 0x000fe40000000f00 */
[----:B-1-34-:R-:W-:Y:S05]  /*16ca0*/  CALL.REL.NOINC `($__internal_99_$__cuda_sm70_shflsync_idx_p) ;  /* 0x0000008000007944 */ /* 0x01afea0003c00000 */
[----:B------:R-:W-:Y:S01]  /*16cb0*/  MOV R11, R220 ;  /* 0x000000dc000b7202 */ /* 0x000fe20000000f00 */
[----:B------:R-:W-:Y:S05]  /*16cc0*/  BRA `(.L_x_6127) ;  /* 0xffffc62000007947 */ /* 0x000fea000383ffff */
        .weak           $__internal_98_$__cuda_sm70_shflsync_bfly_p
        .type           $__internal_98_$__cuda_sm70_shflsync_bfly_p,@function
        .size           $__internal_98_$__cuda_sm70_shflsync_bfly_p,($__internal_99_$__cuda_sm70_shflsync_idx_p - $__internal_98_$__cuda_sm70_shflsync_bfly_p)
$__internal_98_$__cuda_sm70_shflsync_bfly_p:
[----:B------:R-:W-:Y:S02]  /*16cd0*/  MOV R180, 0xffffffff ;  /* 0xffffffff00b47802 */ /* 0x000fe40000000f00 */
[----:B------:R-:W-:Y:S02]  /*16ce0*/  MOV R3, 0x1f ;  /* 0x0000001f00037802 */ /* 0x000fe40000000f00 */
[----:B------:R-:W-:Y:S04]  /*16cf0*/  WARPSYNC R180 ;  /* 0x000000b400007348 */ /* 0x000fe80003800000 */
[----:B------:R1:W2:Y:S02]  /*16d00*/  SHFL.BFLY PT, R0, R132, R0, R3 ;  /* 0x0c00000084007389 */ /* 0x0002a400000e0003 */
[----:B-1----:R-:W-:-:S04]  /*16d10*/  MOV R3, 0x0 ;  /* 0x0000000000037802 */ /* 0x002fc80000000f00 */
[----:B--2---:R-:W-:Y:S05]  /*16d20*/  RET.REL.NODEC R2 `(_ZN7cutlass13device_kernelIN5flash19enable_sm80_to_sm89INS1_16FlashAttnFwdSm80INS1_25CollectiveMainloopFwdSm80ILi8ELi1ELb0EN4cute5tupleIJNS5_1CILi128EEENS7_ILi64EEENS7_ILi256EEEEEELi256ENS_10bfloat16_tEfNS_4arch4Sm80ELb1ELb0ELb0ELb1ELb1ELb0ELb1ELb1EEENS1_21CollectiveEpilogueFwdINS6_IJS8_SA_S9_EEENS6_IJNS7_ILi1EEESI_SI_EEESC_SE_Li256ELb1ELb1ELb1ELb0EEENS1_36VarlenDynamicPersistentTileSchedulerILi128ELi64ELi256ELi256ELb1ELb1ELb0ELb1ELb1ELb1EEEEEEEEEvNT_6ParamsE) ;  /* 0xfffe92d002007950 */ /* 0x004fea0003c3ffff */
        .weak           $__internal_99_$__cuda_sm70_shflsync_idx_p
        .type           $__internal_99_$__cuda_sm70_shflsync_idx_p,@function
        .size           $__internal_99_$__cuda_sm70_shflsync_idx_p,($__internal_100_$__cuda_sm70_shflsync_up_p - $__internal_99_$__cuda_sm70_shflsync_idx_p)
$__internal_99_$__cuda_sm70_shflsync_idx_p:
[----:B------:R-:W-:-:S04]  /*16d30*/  MOV R244, 0xffffffff ;  /* 0xffffffff00f47802 */ /* 0x000fc80000000f00 */
[----:B------:R-:W-:Y:S04]  /*16d40*/  WARPSYNC R244 ;  /* 0x000000f400007348 */ /* 0x000fe80003800000 */
[----:B------:R1:W2:Y:S02]  /*16d50*/  SHFL.IDX PT, R220, R195, R2, R220 ;  /* 0x00000002c3dc7389 */ /* 0x0002a400000e00dc */
[----:B-1----:R-:W-:Y:S02]  /*16d60*/  MOV R2, R3 ;  /* 0x0000000300027202 */ /* 0x002fe40000000f00 */
[----:B------:R-:W-:-:S04]  /*16d70*/  MOV R3, 0x0 ;  /* 0x0000000000037802 */ /* 0x000fc80000000f00 */
[----:B--2---:R-:W-:Y:S05]  /*16d80*/  RET.REL.NODEC R2 `(_ZN7cutlass13device_kernelIN5flash19enable_sm80_to_sm89INS1_16FlashAttnFwdSm80INS1_25CollectiveMainloopFwdSm80ILi8ELi1ELb0EN4cute5tupleIJNS5_1CILi128EEENS7_ILi64EEENS7_ILi256EEEEEELi256ENS_10bfloat16_tEfNS_4arch4Sm80ELb1ELb0ELb0ELb1ELb1ELb0ELb1ELb1EEENS1_21CollectiveEpilogueFwdINS6_IJS8_SA_S9_EEENS6_IJNS7_ILi1EEESI_SI_EEESC_SE_Li256ELb1ELb1ELb1ELb0EEENS1_36VarlenDynamicPersistentTileSchedulerILi128ELi64ELi256ELi256ELb1ELb1ELb0ELb1ELb1ELb1EEEEEEEEEvNT_6ParamsE) ;  /* 0xfffe927002007950 */ /* 0x004fea0003c3ffff */
        .weak           $__internal_100_$__cuda_sm70_shflsync_up_p
        .type           $__internal_100_$__cuda_sm70_shflsync_up_p,@function
        .size           $__internal_100_$__cuda_sm70_shflsync_up_p,($__internal_101_$__cuda_sm70_votesync_ballot - $__internal_100_$__cuda_sm70_shflsync_up_p)
$__internal_100_$__cuda_sm70_shflsync_up_p:
[----:B------:R-:W-:Y:S02]  /*16d90*/  MOV R4, RZ ;  /* 0x000000ff00047202 */ /* 0x000fe40000000f00 */
[----:B------:R-:W-:-:S04]  /*16da0*/  MOV R10, 0xffffffff ;  /* 0xffffffff000a7802 */ /* 0x000fc80000000f00 */
[----:B------:R-:W-:Y:S04]  /*16db0*/  WARPSYNC R10 ;  /* 0x0000000a00007348 */ /* 0x000fe80003800000 */
[----:B------:R1:W2:Y:S02]  /*16dc0*/  SHFL.UP PT, R4, R0, R3, R4 ;  /* 0x0400000300047389 */ /* 0x0002a400000e0004 */
[----:B-1----:R-:W-:-:S04]  /*16dd0*/  MOV R3, 0x0 ;  /* 0x0000000000037802 */ /* 0x002fc80000000f00 */
[----:B--2---:R-:W-:Y:S05]  /*16de0*/  RET.REL.NODEC R2 `(_ZN7cutlass13device_kernelIN5flash19enable_sm80_to_sm89INS1_16FlashAttnFwdSm80INS1_25CollectiveMainloopFwdSm80ILi8ELi1ELb0EN4cute5tupleIJNS5_1CILi128EEENS7_ILi64EEENS7_ILi256EEEEEELi256ENS_10bfloat16_tEfNS_4arch4Sm80ELb1ELb0ELb0ELb1ELb1ELb0ELb1ELb1EEENS1_21CollectiveEpilogueFwdINS6_IJS8_SA_S9_EEENS6_IJNS7_ILi1EEESI_SI_EEESC_SE_Li256ELb1ELb1ELb1ELb0EEENS1_36VarlenDynamicPersistentTileSchedulerILi128ELi64ELi256ELi256ELb1ELb1ELb0ELb1ELb1ELb1EEEEEEEEEvNT_6ParamsE) ;  /* 0xfffe921002007950 */ /* 0x004fea0003c3ffff */
        .weak           $__internal_101_$__cuda_sm70_votesync_ballot
        .type           $__internal_101_$__cuda_sm70_votesync_ballot,@function
        .size           $__internal_101_$__cuda_sm70_votesync_ballot,(.L_x_6620 - $__internal_101_$__cuda_sm70_votesync_ballot)
$__internal_101_$__cuda_sm70_votesync_ballot:
[----:B------:R-:W-:Y:S01]  /*16df0*/  ISETP.NE.U32.AND P0, PT, R0, 0x1, PT ;  /* 0x000000010000780c */ /* 0x000fe20003f05070 */
[----:B------:R-:W-:-:S04]  /*16e00*/  IMAD.MOV.U32 R3, RZ, RZ, -0x1 ;  /* 0xffffffffff037424 */ /* 0x000fc800078e00ff */
[----:B------:R-:W-:Y:S08]  /*16e10*/  WARPSYNC R3 ;  /* 0x0000000300007348 */ /* 0x000ff00003800000 */
[----:B------:R-:W-:-:S04]  /*16e20*/  VOTE.ANY R0, PT, !P0 ;  /* 0x0000000000007806 */ /* 0x000fc800040e0100 */
[----:B------:R-:W-:Y:S01]  /*16e30*/  LOP3.LUT R0, R0, R3, RZ, 0xc0, !PT ;  /* 0x0000000300007212 */ /* 0x000fe200078ec0ff */
[----:B------:R-:W-:-:S04]  /*16e40*/  IMAD.MOV.U32 R3, RZ, RZ, 0x0 ;  /* 0x00000000ff037424 */ /* 0x000fc800078e00ff */
[----:B------:R-:W-:Y:S05]  /*16e50*/  RET.REL.NODEC R2 `(_ZN7cutlass13device_kernelIN5flash19enable_sm80_to_sm89INS1_16FlashAttnFwdSm80INS1_25CollectiveMainloopFwdSm80ILi8ELi1ELb0EN4cute5tupleIJNS5_1CILi128EEENS7_ILi64EEENS7_ILi256EEEEEELi256ENS_10bfloat16_tEfNS_4arch4Sm80ELb1ELb0ELb0ELb1ELb1ELb0ELb1ELb1EEENS1_21CollectiveEpilogueFwdINS6_IJS8_SA_S9_EEENS6_IJNS7_ILi1EEESI_SI_EEESC_SE_Li256ELb1ELb1ELb1ELb0EEENS1_36VarlenDynamicPersistentTileSchedulerILi128ELi64ELi256ELi256ELb1ELb1ELb0ELb1ELb1ELb1EEEEEEEEEvNT_6ParamsE) ;  /* 0xfffe91a002007950 */ /* 0x000fea0003c3ffff */
.L_x_6184:
        /* <DEDUP_REMOVED lines=10> */
.L_x_6620:


//--------------------- .text._ZN7cutlass13device_kernelIN5flash19enable_sm80_to_sm89INS1_16FlashAttnFwdSm80INS1_25CollectiveMainloopFwdSm80ILi8ELi1ELb0EN4cute5tupleIJNS5_1CILi128EEENS7_ILi48EEENS7_ILi256EEEEEELi256ENS_10bfloat16_tEfNS_4arch4Sm80ELb1ELb0ELb0ELb1ELb1ELb1ELb1ELb1EEENS1_21CollectiveEpilogueFwdINS6_IJS8_SA_S9_EEENS6_IJNS7_ILi1EEESI_SI_EEESC_SE_Li256ELb1ELb1ELb1ELb0EEENS1_36VarlenDynamicPersistentTileSchedulerILi128ELi48ELi256ELi256ELb1ELb1ELb0ELb1ELb1ELb1EEEEEEEEEvNT_6ParamsE --------------------------
	.section	.text._ZN7cutlass13device_kernelIN5flash19enable_sm80_to_sm89INS1_16FlashAttnFwdSm80INS1_25CollectiveMainloopFwdSm80ILi8ELi1ELb0EN4cute5tupleIJNS5_1CILi128EEENS7_ILi48EEENS7_ILi256EEEEEELi256ENS_10bfloat16_tEfNS_4arch4Sm80ELb1ELb0ELb0ELb1ELb1ELb1ELb1ELb1EEENS1_21CollectiveEpilogueFwdINS6_IJS8_SA_S9_EEENS6_IJNS7_ILi1EEESI_SI_EEESC_SE_Li256ELb1ELb1ELb1ELb0EEENS1_36VarlenDynamicPersistentTileSchedulerILi128ELi48ELi256ELi256ELb1ELb1ELb0ELb1ELb1ELb1EEEEEEEEEvNT_6ParamsE,"ax",@progbits
	.sectioninfo	@"SHI_REGISTERS=255"
	.align	128
.text._ZN7cutlass13device_kernelIN5flash19enable_sm80_to_sm89INS1_16FlashAttnFwdSm80INS1_25CollectiveMainloopFwdSm80ILi8ELi1ELb0EN4cute5tupleIJNS5_1CILi128EEENS7_ILi48EEENS7_ILi256EEEEEELi256ENS_10bfloat16_tEfNS_4arch4Sm80ELb1ELb0ELb0ELb1ELb1ELb1ELb1ELb1EEENS1_21CollectiveEpilogueFwdINS6_IJS8_SA_S9_EEENS6_IJNS7_ILi1EEESI_SI_EEESC_SE_Li256ELb1ELb1ELb1ELb0EEENS1_36VarlenDynamicPersistentTileSchedulerILi128ELi48ELi256ELi256ELb1ELb1ELb0ELb1ELb1ELb1EEEEEEEEEvNT_6ParamsE:
        .type           _ZN7cutlass13device_kernelIN5flash19enable_sm80_to_sm89INS1_16FlashAttnFwdSm80INS1_25CollectiveMainloopFwdSm80ILi8ELi1ELb0EN4cute5tupleIJNS5_1CILi128EEENS7_ILi48EEENS7_ILi256EEEEEELi256ENS_10bfloat16_tEfNS_4arch4Sm80ELb1ELb0ELb0ELb1ELb1ELb1ELb1ELb1EEENS1_21CollectiveEpilogueFwdINS6_IJS8_SA_S9_EEENS6_IJNS7_ILi1EEESI_SI_EEESC_SE_Li256ELb1ELb1ELb1ELb0EEENS1_36VarlenDynamicPersistentTileSchedulerILi128ELi48ELi256ELi256ELb1ELb1ELb0ELb1ELb1ELb1EEEEEEEEEvNT_6ParamsE,@function
        .size           _ZN7cutlass13device_kernelIN5flash19enable_sm80_to_sm89INS1_16FlashAttnFwdSm80INS1_25CollectiveMainloopFwdSm80ILi8ELi1ELb0EN4cute5tupleIJNS5_1CILi128EEENS7_ILi48EEENS7_ILi256EEEEEELi256ENS_10bfloat16_tEfNS_4arch4Sm80ELb1ELb0ELb0ELb1ELb1ELb1ELb1ELb1EEENS1_21CollectiveEpilogueFwdINS6_IJS8_SA_S9_EEENS6_IJNS7_ILi1EEESI_SI_EEESC_SE_Li256ELb1ELb1ELb1ELb0EEENS1_36VarlenDynamicPersistentTileSchedulerILi128ELi48ELi256ELi256ELb1ELb1ELb0ELb1ELb1ELb1EEEEEEEEEvNT_6ParamsE,(.L_x_6625 - _ZN7cutlass13device_kernelIN5flash19enable_sm80_to_sm89INS1_16FlashAttnFwdSm80INS1_25CollectiveMainloopFwdSm80ILi8ELi1ELb0EN4cute5tupleIJNS5_1CILi128EEENS7_ILi48EEENS7_ILi256EEEEEELi256ENS_10bfloat16_tEfNS_4arch4Sm80ELb1ELb0ELb0ELb1ELb1ELb1ELb1ELb1EEENS1_21CollectiveEpilogueFwdINS6_IJS8_SA_S9_EEENS6_IJNS7_ILi1EEESI_SI_EEESC_SE_Li256ELb1ELb1ELb1ELb0EEENS1_36VarlenDynamicPersistentTileSchedulerILi128ELi48ELi256ELi256ELb1ELb1ELb0ELb1ELb1ELb1EEEEEEEEEvNT_6ParamsE)
        .other          _ZN7cutlass13device_kernelIN5flash19enable_sm80_to_sm89INS1_16FlashAttnFwdSm80INS1_25CollectiveMainloopFwdSm80ILi8ELi1ELb0EN4cute5tupleIJNS5_1CILi128EEENS7_ILi48EEENS7_ILi256EEEEEELi256ENS_10bfloat16_tEfNS_4arch4Sm80ELb1ELb0ELb0ELb1ELb1ELb1ELb1ELb1EEENS1_21CollectiveEpilogueFwdINS6_IJS8_SA_S9_EEENS6_IJNS7_ILi1EEESI_SI_EEESC_SE_Li256ELb1ELb1ELb1ELb0EEENS1_36VarlenDynamicPersistentTileSchedulerILi128ELi48ELi256ELi256ELb1ELb1ELb0ELb1ELb1ELb1EEEEEEEEEvNT_6ParamsE,@"STO_CUDA_ENTRY STV_DEFAULT"
_ZN7cutlass13device_kernelIN5flash19enable_sm80_to_sm89INS1_16FlashAttnFwdSm80INS1_25CollectiveMainloopFwdSm80ILi8ELi1ELb0EN4cute5tupleIJNS5_1CILi128EEENS7_ILi48EEENS7_ILi256EEEEEELi256ENS_10bfloat16_tEfNS_4arch4Sm80ELb1ELb0ELb0ELb1ELb1ELb1ELb1ELb1EEENS1_21CollectiveEpilogueFwdINS6_IJS8_SA_S9_EEENS6_IJNS7_ILi1EEESI_SI_EEESC_SE_Li256ELb1ELb1ELb1ELb0EEENS1_36VarlenDynamicPersistentTileSchedulerILi128ELi48ELi256ELi256ELb1ELb1ELb0ELb1ELb1ELb1EEEEEEEEEvNT_6ParamsE:
        /* <DEDUP_REMOVED lines=54> */
.L_x_6190:
        /* <DEDUP_REMOVED lines=16> */
.L_x_6428:
        /* <DEDUP_REMOVED lines=16> */
.L_x_6429:
[----:B--2---:R-:W-:-:S05]  /*0560*/  IMAD R0, R0, c[0x0][0x538], RZ ;  /* 0x00014e0000007a24 */ /* 0x004fca00078e02ff */
[----:B------:R-:W-:-:S04]  /*0570*/  IADD3 R6, R0, R6, RZ ;  /* 0x0000000600067210 */ /* 0x000fc80007ffe0ff */
[----:B------:R-:W-:-:S13]  /*0580*/  ISETP.GT.AND P0, PT, R6, UR4, PT ;  /* 0x0000000406007c0c */ /* 0x000fda000bf04270 */
[----:B-1----:R-:W-:Y:S05]  /*0590*/  @!P0 BRA `(.L_x_6190) ;  /* 0xfffffdc000008947 */ /* 0x002fea000383ffff */
.L_x_6186:
[----:B------:R-:W-:-:S05]  /*05a0*/  IADD3 R6, -R0, R6, RZ ;  /* 0x0000000600067210 */ /* 0x000fca0007ffe1ff */
[----:B------:R-:W-:-:S05]  /*05b0*/  IMAD R0, R4, c[0x0][0x538], R6 ;  /* 0x00014e0004007a24 */ /* 0x000fca00078e0206 */
[----:B------:R-:W-:Y:S01]  /*05c0*/  ISETP.GT.AND P0, PT, R0, UR4, PT ;  /* 0x0000000400007c0c */ /* 0x000fe2000bf04270 */
[----:B------:R-:W-:-:S12]  /*05d0*/  BRA.DIV ~URZ, `(.L_x_6191) ;  /* 0x00022b427f007947 */ /* 0x000fd8000b800000 */
[----:B------:R-:W-:-:S04]  /*05e0*/  VOTE.ANY R13, PT, !P0 ;  /* 0x00000000000d7806 */ /* 0x000fc800040e0100 */
.L_x_6430:
[----:B------:R-:W1:Y:S02]  /*05f0*/  POPC R0, R13 ;  /* 0x0000000d00007309 */ /* 0x000e640000000000 */
[----:B-1----:R-:W-:-:S05]  /*0600*/  IADD3 R2, R0, R7, RZ ;  /* 0x0000000700027210 */ /* 0x002fca0007ffe0ff */
[----:B------:R1:W-:Y:S01]  /*0610*/  STL [R1+0x1c], R2 ;  /* 0x00001c0201007387 */ /* 0x0003e20000100800 */
[----:B------:R-:W-:Y:S05]  /*0620*/  BRA.DIV ~URZ, `(.L_x_6192) ;  /* 0x00022b327f007947 */ /* 0x000fea000b800000 */
[----:B------:R2:W3:Y:S01]  /*0630*/  SHFL.IDX PT, R12, R9, R0, 0x1f ;  /* 0x00001f00090c7589 */ /* 0x0004e200000e0000 */
[----:B------:R-:W-:-:S03]  /*0640*/  MOV R5, RZ ;  /* 0x000000ff00057202 */ /* 0x000fc60000000f00 */
[----:B------:R2:W4:Y:S04]  /*0650*/  SHFL.IDX PT, R9, R8, R0, 0x1f ;  /* 0x00001f0008097589 */ /* 0x00052800000e0000 */
.L_x_6431:
[----:B------:R-:W-:Y:S01]  /*0660*/  ISETP.NE.AND P0, PT, R13, RZ, PT ;  /* 0x000000ff0d00720c */ /* 0x000fe20003f05270 */
[----:B------:R-:W-:-:S12]  /*0670*/  BSSY B0, `(.L_x_6193) ;  /* 0x0000005000007945 */ /* 0x000fd80003800000 */
[----:B------:R-:W-:Y:S05]  /*0680*/  @!P0 BRA `(.L_x_6194) ;  /* 0x0000003000008947 */ /* 0x000fea0003800000 */
[----:B--2---:R-:W-:Y:S01]  /*0690*/  IADD3 R0, R0, -0x1, RZ ;  /* 0xffffffff00007810 */ /* 0x004fe20007ffe0ff */
[----:B------:R-:W-:Y:S05]  /*06a0*/  BRA.DIV ~URZ, `(.L_x_6195) ;  /* 0x00022b927f007947 */ /* 0x000fea000b800000 */
[----:B------:R2:W1:Y:S02]  /*06b0*/  SHFL.IDX PT, R5, R4, R0, 0x1f ;  /* 0x00001f0004057589 */ /* 0x00046400000e0000 */
.L_x_6194:
[----:B------:R-:W-:Y:S05]  /*06c0*/  BSYNC B0 ;  /* 0x0000000000007941 */ /* 0x000fea0003800000 */
.L_x_6193:
        /* <DEDUP_REMOVED lines=69> */
.L_x_6197:
        /* <DEDUP_REMOVED lines=70> */
.L_x_6198:
[----:B------:R-:W-:Y:S05]  /*0f80*/  BSYNC B0 ;  /* 0x0000000000007941 */ /* 0x000fea0003800000 */
.L_x_6196:
[----:B------:R-:W-:-:S04]  /*0f90*/  LOP3.LUT R0, RZ, R0, RZ, 0x33, !PT ;  /* 0x00000000ff007212 */ /* 0x000fc800078e33ff */
[----:B------:R-:W-:-:S05]  /*0fa0*/  IADD3 R0, R0, R12, RZ ;  /* 0x0000000c00007210 */ /* 0x000fca0007ffe0ff */
[----:B------:R2:W-:Y:S01]  /*0fb0*/  STL [R1+0x14], R0 ;  /* 0x0000140001007387 */ /* 0x0005e20000100800 */
[----:B------:R-:W-:Y:S05]  /*0fc0*/  BRA `(.L_x_6199) ;  /* 0x0000006000007947 */ /* 0x000fea0003800000 */
.L_x_6187:
[----:B------:R-:W-:Y:S01]  /*0fd0*/  MOV R0, UR4 ;  /* 0x0000000400007c02 */ /* 0x000fe20008000f00 */
[----:B------:R-:W-:Y:S04]  /*0fe0*/  STL [R1+0x14], RZ ;  /* 0x000014ff01007387 */ /* 0x000fe80000100800 */
[----:B------:R-:W-:Y:S04]  /*0ff0*/  STL [R1+0x18], RZ ;  /* 0x000018ff01007387 */ /* 0x000fe80000100800 */
[----:B------:R1:W-:Y:S02]  /*1000*/  STL [R1+0x10], R0 ;  /* 0x0000100001007387 */ /* 0x0003e40000100800 */
[----:B-1----:R-:W-:-:S05]  /*1010*/  MOV R0, c[0x0][0x53c] ;  /* 0x00014f0000007a02 */ /* 0x002fca0000000f00 */
[----:B------:R1:W-:Y:S02]  /*1020*/  STL [R1+0x1c], R0 ;  /* 0x00001c0001007387 */ /* 0x0003e40000100800 */
.L_x_6199:
        /* <DEDUP_REMOVED lines=8> */
.L_x_6185:
[----:B-12---:R-:W2:Y:S02]  /*10b0*/  LDL R0, [R1+0x1c] ;  /* 0x00001c0001007983 */ /* 0x006ea40000100800 */
[----:B--2---:R-:W-:-:S13]  /*10c0*/  ISETP.GE.AND P0, PT, R0, c[0x0][0x53c], PT ;  /* 0x00014f0000007a0c */ /* 0x004fda0003f06270 */
[----:B------:R-:W-:Y:S05]  /*10d0*/  @P0 EXIT ;  /* 0x000000000000094d */ /* 0x000fea0003800000 */
[----:B------:R-:W1:Y:S01]  /*10e0*/  S2R R13, SR_TID.X ;  /* 0x00000000000d7919 */ /* 0x000e620000002100 */
[----:B------:R-:W-:Y:S01]  /*10f0*/  IMAD.MOV.U32 R22, RZ, RZ, 0x40 ;  /* 0x00000040ff167424 */ /* 0x000fe200078e00ff */
[----:B------:R-:W-:Y:S01]  /*1100*/  ULDC UR4, c[0x0][0x2ac] ;  /* 0x0000ab0000047ab9 */ /* 0x000fe20000000800 */
[----:B------:R-:W-:Y:S01]  /*1110*/  IMAD.MOV.U32 R21, RZ, RZ, 0x20 ;  /* 0x00000020ff157424 */ /* 0x000fe200078e00ff */
[----:B------:R-:W-:Y:S02]  /*1120*/  ULDC UR5, c[0x0][0x1d0] ;  /* 0x0000740000057ab9 */ /* 0x000fe40000000800 */
[----:B------:R-:W-:Y:S01]  /*1130*/  UIMAD UR5, UR4, UR5, URZ ;  /* 0x00000005040572a4 */ /* 0x000fe2000f8e023f */
[----:B-1----:R-:W-:-:S04]  /*1140*/  SHF.R.S32.HI R12, RZ, 0x1f, R13 ;  /* 0x0000001fff0c7819 */ /* 0x002fc8000001140d */
[CC--:B------:R-:W-:Y:S02]  /*1150*/  LEA.HI R3, R12.reuse, R13.reuse, RZ, 0x4 ;  /* 0x0000000d0c037211 */ /* 0x0c0fe400078f20ff */
[----:B------:R-:W-:Y:S02]  /*1160*/  LEA.HI R8, R12, R13, RZ, 0x2 ;  /* 0x0000000d0c087211 */ /* 0x000fe400078f10ff */
[----:B------:R-:W-:Y:S02]  /*1170*/  LOP3.LUT R0, R3, 0xfffffff0, RZ, 0xc0, !PT ;  /* 0xfffffff003007812 */ /* 0x000fe400078ec0ff */
[----:B---3--:R-:W-:Y:S02]  /*1180*/  SHF.R.S32.HI R4, RZ, 0x4, R3 ;  /* 0x00000004ff047819 */ /* 0x008fe40000011403 */
        /* <DEDUP_REMOVED lines=62> */
[C---:B------:R-:W-:Y:S01]  /*1570*/  IADD3 R17, R143.reuse, 0x20, RZ ;  /* 0x000000208f117810 */ /* 0x040fe20007ffe0ff */
        /* <DEDUP_REMOVED lines=56> */
[CC--:B------:R-:W-:Y:S02]  /*1900*/  IADD3 R4, R13.reuse, R11.reuse, R14 ;  /* 0x0000000b0d047210 */ /* 0x0c0fe40007ffe00e */
[----:B------:R-:W-:Y:S02]  /*1910*/  LOP3.LUT R5, R13, R11, RZ, 0xfc, !PT ;  /* 0x0000000b0d057212 */ /* 0x000fe400078efcff */
[----:B------:R-:W-:Y:S01]  /*1920*/  @P0 IADD3 R23, R0, 0x10, RZ ;  /* 0x0000001000170810 */ /* 0x000fe20007ffe0ff */
[--C-:B------:R-:W-:Y:S01]  /*1930*/  IMAD R0, R149, 0x20, R143.reuse ;  /* 0x0000002095007824 */ /* 0x100fe200078e028f */
[----:B------:R-:W-:Y:S02]  /*1940*/  SHF.R.S32.HI R9, RZ, 0x1f, R143 ;  /* 0x0000001fff097819 */ /* 0x000fe4000001148f */
[----:B------:R-:W-:Y:S01]  /*1950*/  LOP3.LUT R9, R19, 0x7ffffffc, RZ, 0xc0, !PT ;  /* 0x7ffffffc13097812 */ /* 0x000fe200078ec0ff */
[----:B------:R-:W-:Y:S01]  /*1960*/  STL [R1+0x3c], R23 ;  /* 0x00003c1701007387 */ /* 0x000fe20000100800 */
[----:B------:R-:W-:-:S02]  /*1970*/  LOP3.LUT R11, R6, R34, RZ, 0x3c, !PT ;  /* 0x00000022060b7212 */ /* 0x000fc400078e3cff */
[----:B------:R-:W-:Y:S02]  /*1980*/  SHF.R.S32.HI R19, RZ, 0x1f, R148 ;  /* 0x0000001fff137819 */ /* 0x000fe40000011494 */
[----:B------:R-:W-:Y:S01]  /*1990*/  SHF.R.S32.HI R10, RZ, 0x1f, R146 ;  /* 0x0000001fff0a7819 */ /* 0x000fe20000011492 */
[----:B------:R1:W-:Y:S01]  /*19a0*/  STL [R1+0x18c], R11 ;  /* 0x00018c0b01007387 */ /* 0x0003e20000100800 */
[----:B------:R-:W-:Y:S02]  /*19b0*/  IADD3 R147, R144, 0x60, RZ ;  /* 0x0000006090937810 */ /* 0x000fe40007ffe0ff */
[--C-:B------:R-:W-:Y:S01]  /*19c0*/  LOP3.LUT R14, R251, 0x38, R140.reuse, 0xf8, !PT ;  /* 0x00000038fb0e7812 */ /* 0x100fe200078ef88c */
[----:B------:R-:W-:Y:S01]  /*19d0*/  STL [R1+0xe0], R19 ;  /* 0x0000e01301007387 */ /* 0x000fe20000100800 */
[----:B------:R-:W-:Y:S02]  /*19e0*/  SHF.R.S32.HI R6, RZ, 0x1f, R147 ;  /* 0x0000001fff067819 */ /* 0x000fe40000011493 */
[--C-:B------:R-:W-:Y:S01]  /*19f0*/  LOP3.LUT R13, R33, 0x38, R140.reuse, 0xf8, !PT ;  /* 0x00000038210d7812 */ /* 0x100fe200078ef88c */
[----:B------:R2:W-:Y:S01]  /*1a00*/  STL [R1+0xdc], R10 ;  /* 0x0000dc0a01007387 */ /* 0x0005e20000100800 */
[----:B------:R-:W-:-:S02]  /*1a10*/  LOP3.LUT R12, R32, 0x38, R140, 0xf8, !PT ;  /* 0x00000038200c7812 */ /* 0x000fc400078ef88c */
[----:B------:R-:W-:Y:S01]  /*1a20*/  LOP3.LUT R14, R8, R14, R29, 0xf6, !PT ;  /* 0x0000000e080e7212 */ /* 0x000fe200078ef61d */
[----:B------:R3:W-:Y:S01]  /*1a30*/  STL [R1+0xd8], R6 ;  /* 0x0000d80601007387 */ /* 0x0007e20000100800 */
[----:B------:R-:W-:Y:S02]  /*1a40*/  LOP3.LUT R13, R27, R13, R28, 0xf6, !PT ;  /* 0x0000000d1b0d7212 */ /* 0x000fe400078ef61c */
[----:B------:R-:W-:Y:S02]  /*1a50*/  LEA R151, R2, 0xa080, 0x1 ;  /* 0x0000a08002977811 */ /* 0x000fe400078e08ff */
[----:B------:R-:W-:Y:S02]  /*1a60*/  SHF.R.S32.HI R2, RZ, 0x3, R3 ;  /* 0x00000003ff027819 */ /* 0x000fe40000011403 */
[----:B------:R-:W-:Y:S02]  /*1a70*/  LOP3.LUT R234, R3, 0xfffffff8, RZ, 0xc0, !PT ;  /* 0xfffffff803ea7812 */ /* 0x000fe400078ec0ff */
[----:B------:R-:W-:-:S02]  /*1a80*/  SEL R3, R21, 0xffffffe0, !P4 ;  /* 0xffffffe015037807 */ /* 0x000fc40006000000 */
[----:B------:R-:W-:Y:S02]  /*1a90*/  LEA R200, R4, 0x10080, 0x1 ;  /* 0x0001008004c87811 */ /* 0x000fe400078e08ff */
[----:B-1----:R-:W-:Y:S02]  /*1aa0*/  LOP3.LUT R11, R11, R7, RZ, 0xfc, !PT ;  /* 0x000000070b0b7212 */ /* 0x002fe400078efcff */
[----:B------:R-:W-:Y:S01]  /*1ab0*/  LEA R196, R5, 0x4080, 0x1 ;  /* 0x0000408005c47811 */ /* 0x000fe200078e08ff */
[----:B------:R-:W-:Y:S01]  /*1ac0*/  IMAD.IADD R201, R200, 0x1, R3 ;  /* 0x00000001c8c97824 */ /* 0x000fe200078e0203 */
[C---:B------:R-:W-:Y:S01]  /*1ad0*/  IADD3 R219, R140.reuse, 0x80, RZ ;  /* 0x000000808cdb7810 */ /* 0x040fe20007ffe0ff */
[----:B------:R-:W-:Y:S01]  /*1ae0*/  IMAD.SHL.U32 R217, R11, 0x2, RZ ;  /* 0x000000020bd97824 */ /* 0x000fe200078e00ff */
[----:B------:R-:W-:Y:S01]  /*1af0*/  LEA R11, R13, 0x10080, 0x1 ;  /* 0x000100800d0b7811 */ /* 0x000fe200078e08ff */
[----:B------:R-:W-:Y:S01]  /*1b00*/  IMAD.IADD R197, R3, 0x1, R196 ;  /* 0x0000000103c57824 */ /* 0x000fe200078e02c4 */
[----:B------:R-:W-:Y:S01]  /*1b10*/  IADD3 R220, R140, 0xc0, RZ ;  /* 0x000000c08cdc7810 */ /* 0x000fe20007ffe0ff */
[----:B--2---:R-:W-:Y:S01]  /*1b20*/  IMAD.IADD R10, R31, 0x1, -R9 ;  /* 0x000000011f0a7824 */ /* 0x004fe200078e0a09 */
[----:B------:R-:W-:-:S02]  /*1b30*/  SEL R9, R21, 0xffffffe0, !P1 ;  /* 0xffffffe015097807 */ /* 0x000fc40004800000 */
[----:B---3--:R-:W-:Y:S01]  /*1b40*/  SEL R6, R22, 0xffffffc0, !P2 ;  /* 0xffffffc016067807 */ /* 0x008fe20005000000 */
[----:B------:R-:W-:Y:S01]  /*1b50*/  IMAD.SHL.U32 R47, R10, 0x2, RZ ;  /* 0x000000020a2f7824 */ /* 0x000fe200078e00ff */
[----:B------:R-:W-:Y:S01]  /*1b60*/  SHF.R.S32.HI R141, RZ, 0x1f, R140 ;  /* 0x0000001fff8d7819 */ /* 0x000fe2000001148c */
[----:B------:R-:W-:Y:S01]  /*1b70*/  IMAD R10, R20, 0x8, R30 ;  /* 0x00000008140a7824 */ /* 0x000fe200078e021e */
[----:B------:R-:W-:Y:S01]  /*1b80*/  SHF.R.S32.HI R145, RZ, 0x1f, R144 ;  /* 0x0000001fff917819 */ /* 0x000fe20000011490 */
[----:B------:R-:W-:Y:S01]  /*1b90*/  IMAD.IADD R4, R6, 0x1, R23 ;  /* 0x0000000106047824 */ /* 0x000fe200078e0217 */
[C---:B------:R-:W-:Y:S02]  /*1ba0*/  IADD3 R46, R47.reuse, 0x8, RZ ;  /* 0x000000082f2e7810 */ /* 0x040fe40007ffe0ff */
[----:B------:R1:W-:Y:S01]  /*1bb0*/  STL [R1+0x24], R10 ;  /* 0x0000240a01007387 */ /* 0x0003e20000100800 */
[C---:B------:R-:W-:Y:S02]  /*1bc0*/  IADD3 R45, R47.reuse, 0x10, RZ ;  /* 0x000000102f2d7810 */ /* 0x040fe40007ffe0ff */
[C---:B------:R-:W-:Y:S01]  /*1bd0*/  IADD3 R44, R47.reuse, 0x18, RZ ;  /* 0x000000182f2c7810 */ /* 0x040fe20007ffe0ff */
[----:B------:R-:W-:Y:S01]  /*1be0*/  STL [R1+0x20], R47 ;  /* 0x0000202f01007387 */ /* 0x000fe20000100800 */
        /* <DEDUP_REMOVED lines=10> */
[----:B------:R-:W-:Y:S02]  /*1c90*/  IADD3 R34, R47, 0x68, RZ ;  /* 0x000000682f227810 */ /* 0x000fe40007ffe0ff */
[----:B-1----:R-:W-:Y:S02]  /*1ca0*/  LOP3.LUT R10, R25, R12, R26, 0xf6, !PT ;  /* 0x0000000c190a7212 */ /* 0x002fe400078ef61a */
[----:B------:R-:W-:Y:S02]  /*1cb0*/  LEA R12, R14, 0x10080, 0x1 ;  /* 0x000100800e0c7811 */ /* 0x000fe400078e08ff */
[----:B------:R-:W-:-:S02]  /*1cc0*/  LEA R10, R10, 0x10080, 0x1 ;  /* 0x000100800a0a7811 */ /* 0x000fc400078e08ff */
[C---:B------:R-:W-:Y:S01]  /*1cd0*/  IADD3 R33, R47.reuse, 0x70, RZ ;  /* 0x000000702f217810 */ /* 0x040fe20007ffe0ff */
[----:B------:R1:W-:Y:S01]  /*1ce0*/  STL [R1+0x184], R12 ;  /* 0x0001840c01007387 */ /* 0x0003e20000100800 */
        /* <DEDUP_REMOVED lines=10> */
[----:B--2---:R-:W-:Y:S01]  /*1d90*/  SEL R2, R22, 0xffffffc0, !P3 ;  /* 0xffffffc016027807 */ /* 0x004fe20005800000 */
[----:B------:R2:W-:Y:S01]  /*1da0*/  STL [R1+0xd0], R45 ;  /* 0x0000d02d01007387 */ /* 0x0005e20000100800 */
[C---:B------:R-:W-:Y:S02]  /*1db0*/  IADD3 R25, R47.reuse, 0xb0, RZ ;  /* 0x000000b02f197810 */ /* 0x040fe40007ffe0ff */
[C---:B------:R-:W-:Y:S01]  /*1dc0*/  IADD3 R22, R47.reuse, 0xb8, RZ ;  /* 0x000000b82f167810 */ /* 0x040fe20007ffe0ff */
[----:B------:R2:W-:Y:S01]  /*1dd0*/  STL [R1+0xcc], R44 ;  /* 0x0000cc2c01007387 */ /* 0x0005e20000100800 */
[C---:B------:R-:W-:Y:S01]  /*1de0*/  IADD3 R21, R47.reuse, 0xc0, RZ ;  /* 0x000000c02f157810 */ /* 0x040fe20007ffe0ff */
[----:B------:R-:W-:Y:S01]  /*1df0*/  IMAD.IADD R203, R200, 0x1, R2 ;  /* 0x00000001c8cb7824 */ /* 0x000fe200078e0202 */
[C---:B------:R-:W-:Y:S01]  /*1e00*/  IADD3 R20, R47.reuse, 0xc8, RZ ;  /* 0x000000c82f147810 */ /* 0x040fe20007ffe0ff */
[----:B------:R2:W-:Y:S01]  /*1e10*/  STL [R1+0x60], R43 ;  /* 0x0000602b01007387 */ /* 0x0005e20000100800 */
[C---:B------:R-:W-:Y:S01]  /*1e20*/  IADD3 R19, R47.reuse, 0xd0, RZ ;  /* 0x000000d02f137810 */ /* 0x040fe20007ffe0ff */
[C---:B------:R-:W-:Y:S01]  /*1e30*/  IMAD.IADD R199, R2.reuse, 0x1, R196 ;  /* 0x0000000102c77824 */ /* 0x040fe200078e02c4 */
[C---:B------:R-:W-:Y:S01]  /*1e40*/  IADD3 R14, R47.reuse, 0xd8, RZ ;  /* 0x000000d82f0e7810 */ /* 0x040fe20007ffe0ff */
[----:B------:R2:W-:Y:S01]  /*1e50*/  STL [R1+0x5c], R42 ;  /* 0x00005c2a01007387 */ /* 0x0005e20000100800 */
[----:B------:R-:W-:Y:S01]  /*1e60*/  IADD3 R13, R47, 0xe0, RZ ;  /* 0x000000e02f0d7810 */ /* 0x000fe20007ffe0ff */
[----:B------:R-:W-:Y:S01]  /*1e70*/  IMAD.IADD R202, R201, 0x1, R2 ;  /* 0x00000001c9ca7824 */ /* 0x000fe200078e0202 */
[C---:B-1----:R-:W-:Y:S01]  /*1e80*/  IADD3 R12, R47.reuse, 0xe8, RZ ;  /* 0x000000e82f0c7810 */ /* 0x042fe20007ffe0ff */
[----:B------:R1:W-:Y:S01]  /*1e90*/  STL [R1+0xc8], R41 ;  /* 0x0000c82901007387 */ /* 0x0003e20000100800 */
[C---:B---3--:R-:W-:Y:S01]  /*1ea0*/  IADD3 R11, R47.reuse, 0xf0, RZ ;  /* 0x000000f02f0b7810 */ /* 0x048fe20007ffe0ff */
[----:B------:R-:W-:Y:S01]  /*1eb0*/  IMAD.IADD R198, R2, 0x1, R197 ;  /* 0x0000000102c67824 */ /* 0x000fe200078e02c5 */
[----:B----4-:R-:W-:Y:S01]  /*1ec0*/  IADD3 R10, R47, 0xf8, RZ ;  /* 0x000000f82f0a7810 */ /* 0x010fe20007ffe0ff */
[----:B------:R3:W-:Y:S01]  /*1ed0*/  STL [R1+0xc4], R40 ;  /* 0x0000c42801007387 */ /* 0x0007e20000100800 */
[----:B------:R-:W-:-:S02]  /*1ee0*/  SHF.R.S32.HI R47, RZ, 0x1f, R46 ;  /* 0x0000001fff2f7819 */ /* 0x000fc4000001142e */
[----:B-----5:R-:W-:Y:S01]  /*1ef0*/  SHF.R.S32.HI R46, RZ, 0x1f, R45 ;  /* 0x0000001fff2e7819 */ /* 0x020fe2000001142d */
[----:B------:R4:W-:Y:S01]  /*1f00*/  STL [R1+0xc0], R39 ;  /* 0x0000c02701007387 */ /* 0x0009e20000100800 */
[----:B--2---:R-:W-:Y:S02]  /*1f10*/  SHF.R.S32.HI R45, RZ, 0x1f, R44 ;  /* 0x0000001fff2d7819 */ /* 0x004fe4000001142c */
[----:B------:R-:W-:Y:S01]  /*1f20*/  SHF.R.S32.HI R239, RZ, 0x1f, R219 ;  /* 0x0000001fffef7819 */ /* 0x000fe200000114db */
[----:B------:R2:W-:Y:S01]  /*1f30*/  STL [R1+0xbc], R38 ;  /* 0x0000bc2601007387 */ /* 0x0005e20000100800 */
[----:B------:R-:W-:Y:S02]  /*1f40*/  SHF.R.S32.HI R44, RZ, 0x1f, R43 ;  /* 0x0000001fff2c7819 */ /* 0x000fe4000001142b */
[----:B------:R-:W-:Y:S01]  /*1f50*/  SHF.R.S32.HI R238, RZ, 0x1f, R220 ;  /* 0x0000001fffee7819 */ /* 0x000fe200000114dc */
[----:B------:R5:W-:Y:S01]  /*1f60*/  STL [R1+0xb8], R37 ;  /* 0x0000b82501007387 */ /* 0x000be20000100800 */
[----:B------:R-:W-:-:S02]  /*1f70*/  SHF.R.S32.HI R43, RZ, 0x1f, R42 ;  /* 0x0000001fff2b7819 */ /* 0x000fc4000001142a */
[----:B------:R-:W-:Y:S01]  /*1f80*/  SHF.R.S32.HI R237, RZ, 0x1f, R234 ;  /* 0x0000001fffed7819 */ /* 0x000fe200000114ea */
[----:B------:R5:W-:Y:S01]  /*1f90*/  STL [R1+0xb4], R36 ;  /* 0x0000b42401007387 */ /* 0x000be20000100800 */
[----:B------:R-:W-:-:S03]  /*1fa0*/  SHF.R.S32.HI R42, RZ, 0x1f, R41 ;  /* 0x0000001fff2a7819 */ /* 0x000fc60000011429 */
[----:B------:R5:W-:Y:S01]  /*1fb0*/  STL [R1+0xb0], R35 ;  /* 0x0000b02301007387 */ /* 0x000be20000100800 */
[----:B-1----:R-:W-:-:S03]  /*1fc0*/  SHF.R.S32.HI R41, RZ, 0x1f, R40 ;  /* 0x0000001fff297819 */ /* 0x002fc60000011428 */
[----:B------:R1:W-:Y:S01]  /*1fd0*/  STL [R1+0xac], R34 ;  /* 0x0000ac2201007387 */ /* 0x0003e20000100800 */
[----:B---3--:R-:W-:-:S03]  /*1fe0*/  SHF.R.S32.HI R40, RZ, 0x1f, R39 ;  /* 0x0000001fff287819 */ /* 0x008fc60000011427 */
[----:B------:R3:W-:Y:S01]  /*1ff0*/  STL [R1+0xa8], R33 ;  /* 0x0000a82101007387 */ /* 0x0007e20000100800 */
[----:B----4-:R-:W-:-:S03]  /*2000*/  SHF.R.S32.HI R39, RZ, 0x1f, R38 ;  /* 0x0000001fff277819 */ /* 0x010fc60000011426 */
[----:B------:R4:W-:Y:S01]  /*2010*/  STL [R1+0xa4], R32 ;  /* 0x0000a42001007387 */ /* 0x0009e20000100800 */
[----:B--2---:R-:W-:-:S03]  /*2020*/  SHF.R.S32.HI R38, RZ, 0x1f, R37 ;  /* 0x0000001fff267819 */ /* 0x004fc60000011425 */
[----:B------:R2:W-:Y:S01]  /*2030*/  STL [R1+0xa0], R31 ;  /* 0x0000a01f01007387 */ /* 0x0005e20000100800 */
[----:B-----5:R-:W-:-:S03]  /*2040*/  SHF.R.S32.HI R37, RZ, 0x1f, R36 ;  /* 0x0000001fff257819 */ /* 0x020fc60000011424 */
[----:B------:R5:W-:Y:S01]  /*2050*/  STL [R1+0x9c], R30 ;  /* 0x00009c1e01007387 */ /* 0x000be20000100800 */
[----:B------:R-:W-:-:S03]  /*2060*/  SHF.R.S32.HI R36, RZ, 0x1f, R35 ;  /* 0x0000001fff247819 */ /* 0x000fc60000011423 */
        /* <DEDUP_REMOVED lines=26> */
[----:B------:R-:W-:Y:S01]  /*2210*/  STL [R1+0x178], R47 ;  /* 0x0001782f01007387 */ /* 0x000fe20000100800 */
[----:B------:R-:W-:-:S03]  /*2220*/  SHF.R.S32.HI R20, RZ, 0x1f, R19 ;  /* 0x0000001fff147819 */ /* 0x000fc60000011413 */
[----:B------:R5:W-:Y:S01]  /*2230*/  STL [R1+0x64], R10 ;  /* 0x0000640a01007387 */ /* 0x000be20000100800 */
[----:B------:R-:W-:-:S03]  /*2240*/  SHF.R.S32.HI R19, RZ, 0x1f, R14 ;  /* 0x0000001fff137819 */ /* 0x000fc6000001140e */
[----:B------:R-:W-:Y:S01]  /*2250*/  STL [R1+0x174], R46 ;  /* 0x0001742e01007387 */ /* 0x000fe20000100800 */
[----:B-1----:R-:W-:-:S03]  /*2260*/  SHF.R.S32.HI R14, RZ, 0x1f, R13 ;  /* 0x0000001fff0e7819 */ /* 0x002fc6000001140d */
[----:B------:R-:W-:Y:S01]  /*2270*/  STL [R1+0x170], R45 ;  /* 0x0001702d01007387 */ /* 0x000fe20000100800 */
[----:B---3--:R-:W-:-:S03]  /*2280*/  SHF.R.S32.HI R13, RZ, 0x1f, R12 ;  /* 0x0000001fff0d7819 */ /* 0x008fc6000001140c */
[----:B------:R-:W-:Y:S01]  /*2290*/  STL [R1+0x16c], R44 ;  /* 0x00016c2c01007387 */ /* 0x000fe20000100800 */
[----:B----4-:R-:W-:-:S03]  /*22a0*/  SHF.R.S32.HI R12, RZ, 0x1f, R11 ;  /* 0x0000001fff0c7819 */ /* 0x010fc6000001140b */
[----:B------:R-:W-:Y:S01]  /*22b0*/  STL [R1+0x168], R43 ;  /* 0x0001682b01007387 */ /* 0x000fe20000100800 */
[----:B--2---:R-:W-:-:S03]  /*22c0*/  SHF.R.S32.HI R11, RZ, 0x1f, R10 ;  /* 0x0000001fff0b7819 */ /* 0x004fc6000001140a */
[----:B------:R-:W-:Y:S04]  /*22d0*/  STL [R1+0x164], R42 ;  /* 0x0001642a01007387 */ /* 0x000fe80000100800 */
[----:B------:R-:W-:Y:S01]  /*22e0*/  STL [R1+0x160], R41 ;  /* 0x0001602901007387 */ /* 0x000fe20000100800 */
[C---:B-----5:R-:W-:Y:S02]  /*22f0*/  IMAD.IADD R10, R24.reuse, 0x1, R9 ;  /* 0x00000001180a7824 */ /* 0x060fe400078e0209 */
[----:B------:R-:W-:Y:S01]  /*2300*/  IMAD.IADD R9, R9, 0x1, R23 ;  /* 0x0000000109097824 */ /* 0x000fe200078e0217 */
[----:B------:R-:W-:Y:S03]  /*2310*/  STL [R1+0x15c], R40 ;  /* 0x00015c2801007387 */ /* 0x000fe60000100800 */
[--C-:B------:R-:W-:Y:S01]  /*2320*/  IMAD.IADD R3, R9, 0x1, R6.reuse ;  /* 0x0000000109037824 */ /* 0x100fe200078e0206 */
        /* <DEDUP_REMOVED lines=22> */
[----:B------:R3:W-:Y:S01]  /*2490*/  STL [R1+0x100], R11 ;  /* 0x0001000b01007387 */ /* 0x0007e20000100800 */
[----:B-1----:R-:W-:Y:S01]  /*24a0*/  IMAD.IADD R13, R24, 0x1, R6 ;  /* 0x00000001180d7824 */ /* 0x002fe200078e0206 */
[----:B--2---:R-:W-:-:S04]  /*24b0*/  LEA R12, R18, 0x10080, 0x1 ;  /* 0x00010080120c7811 */ /* 0x004fc800078e08ff */
[----:B------:R-:W-:Y:S01]  /*24c0*/  STL [R1+0x54], R13 ;  /* 0x0000540d01007387 */ /* 0x000fe20000100800 */
[----:B---3--:R-:W-:-:S03]  /*24d0*/  LEA R11, R17, 0x10080, 0x1 ;  /* 0x00010080110b7811 */ /* 0x008fc600078e08ff */
[----:B------:R1:W-:Y:S04]  /*24e0*/  STL [R1+0x44], R10 ;  /* 0x0000440a01007387 */ /* 0x0003e80000100800 */
[----:B------:R2:W-:Y:S04]  /*24f0*/  STL [R1+0xfc], R12 ;  /* 0x0000fc0c01007387 */ /* 0x0005e80000100800 */
[----:B------:R3:W-:Y:S01]  /*2500*/  STL [R1+0xf8], R11 ;  /* 0x0000f80b01007387 */ /* 0x0007e20000100800 */
[----:B-1----:R-:W-:Y:S01]  /*2510*/  IMAD.IADD R10, R6, 0x1, R10 ;  /* 0x00000001060a7824 */ /* 0x002fe200078e020a */
[----:B--2---:R-:W-:-:S02]  /*2520*/  LEA R12, R16, 0x10080, 0x1 ;  /* 0x00010080100c7811 */ /* 0x004fc400078e08ff */
[----:B---3--:R-:W-:-:S03]  /*2530*/  LEA R11, R15, 0x10080, 0x1 ;  /* 0x000100800f0b7811 */ /* 0x008fc600078e08ff */
[----:B------:R1:W-:Y:S04]  /*2540*/  STL [R1+0xf4], R12 ;  /* 0x0000f40c01007387 */ /* 0x0003e80000100800 */
[----:B------:R1:W-:Y:S04]  /*2550*/  STL [R1+0xf0], R11 ;  /* 0x0000f00b01007387 */ /* 0x0003e80000100800 */
[----:B------:R1:W-:Y:S04]  /*2560*/  STL [R1+0x50], R10 ;  /* 0x0000500a01007387 */ /* 0x0003e80000100800 */
[----:B------:R1:W-:Y:S04]  /*2570*/  STL [R1+0x4c], R4 ;  /* 0x00004c0401007387 */ /* 0x0003e80000100800 */
[----:B------:R1:W-:Y:S04]  /*2580*/  STL [R1+0x40], R9 ;  /* 0x0000400901007387 */ /* 0x0003e80000100800 */
[----:B------:R1:W-:Y:S02]  /*2590*/  STL [R1+0x48], R3 ;  /* 0x0000480301007387 */ /* 0x0003e40000100800 */
.L_x_6427:
[----:B-1----:R-:W2:Y:S01]  /*25a0*/  LDL R3, [R1+0x1c] ;  /* 0x00001c0001037983 */ /* 0x002ea20000100800 */
        /* <DEDUP_REMOVED lines=29> */
[----:B------:R4:W3:Y:S01]  /*2780*/  @P4 LDG.E R6, [R2.64] ;  /* 0x0000000602064981 */ /* 0x0008e2000c1e1900 */
        /* <DEDUP_REMOVED lines=10> */
[----:B---3--:R1:W-:Y:S04]  /*2830*/  STL [R1], R12 ;  /* 0x0000000c01007387 */ /* 0x0083e80000100800 */
[----:B------:R1:W-:Y:S01]  /*2840*/  @P4 STL [R1+0x8], R6 ;  /* 0x0000080601004387 */ /* 0x0003e20000100800 */
[----:B------:R-:W-:Y:S05]  /*2850*/  @P4 BRA `(.L_x_6200) ;  /* 0x0000007000004947 */ /* 0x000fea0003800000 */
[----:B-1----:R-:W-:-:S05]  /*2860*/  MOV R6, c[0x0][0x168] ;  /* 0x00005a0000067a02 */ /* 0x002fca0000000f00 */
[----:B------:R1:W-:Y:S01]  /*2870*/  STL [R1+0x8], R6 ;  /* 0x0000080601007387 */ /* 0x0003e20000100800 */
[----:B------:R-:W-:Y:S05]  /*2880*/  @!P3 BRA `(.L_x_6200) ;  /* 0x000000400000b947 */ /* 0x000fea0003800000 */
[----:B------:R-:W2:Y:S04]  /*2890*/  LDG.E R9, [R10.64] ;  /* 0x000000060a097981 */ /* 0x000ea8000c1e1900 */
[----:B-1----:R-:W2:Y:S02]  /*28a0*/  LDG.E R6, [R10.64+0x4] ;  /* 0x000004060a067981 */ /* 0x002ea4000c1e1900 */
[----:B--2---:R-:W-:-:S05]  /*28b0*/  IADD3 R6, -R9, R6, RZ ;  /* 0x0000000609067210 */ /* 0x004fca0007ffe1ff */
[----:B------:R1:W-:Y:S02]  /*28c0*/  STL [R1+0x8], R6 ;  /* 0x0000080601007387 */ /* 0x0003e40000100800 */
.L_x_6200:
[----:B------:R-:W-:-:S04]  /*28d0*/  ISETP.NE.U32.AND P0, PT, RZ, c[0x0][0x368], PT ;  /* 0x0000da00ff007a0c */ /* 0x000fc80003f05070 */
[----:B------:R-:W-:-:S13]  /*28e0*/  ISETP.NE.AND.EX P0, PT, RZ, c[0x0][0x36c], PT, P0 ;  /* 0x0000db00ff007a0c */ /* 0x000fda0003f05300 */
[----:B------:R-:W-:Y:S05]  /*28f0*/  @!P0 BRA `(.L_x_6201) ;  /* 0x0000004000008947 */ /* 0x000fea0003800000 */
[----:B-1----:R-:W-:-:S04]  /*2900*/  IADD3 R4, P0, R24, c[0x0][0x368], RZ ;  /* 0x0000da0018047a10 */ /* 0x002fc80007f1e0ff */
[----:B------:R-:W-:-:S05]  /*2910*/  IADD3.X R5, R17, c[0x0][0x36c], RZ, P0, !PT ;  /* 0x0000db0011057a10 */ /* 0x000fca00007fe4ff */
[----:B------:R1:W5:Y:S01]  /*2920*/  LDG.E R16, [R4.64] ;  /* 0x0000000604107981 */ /* 0x000362000c1e1900 */
[----:B------:R-:W-:Y:S05]  /*2930*/  BRA `(.L_x_6202) ;  /* 0x0000005000007947 */ /* 0x000fea0003800000 */
.L_x_6201:
[----:B------:R-:W-:Y:S01]  /*2940*/  MOV R16, UR5 ;  /* 0x0000000500107c02 */ /* 0x000fe20008000f00 */
[----:B------:R-:W-:Y:S05]  /*2950*/  @!P5 BRA `(.L_x_6202) ;  /* 0x000000300000d947 */ /* 0x000fea0003800000 */
[----:B-1----:R1:W2:Y:S04]  /*2960*/  LDG.E R6, [R4.64] ;  /* 0x0000000604067981 */ /* 0x0022a8000c1e1900 */
[----:B-1----:R-:W2:Y:S02]  /*2970*/  LDG.E R4, [R4.64+0x4] ;  /* 0x0000040604047981 */ /* 0x002ea4000c1e1900 */
[----:B--2---:R-:W-:Y:S02]  /*2980*/  IADD3 R16, -R6, R4, RZ ;  /* 0x0000000406107210 */ /* 0x004fe40007ffe1ff */
.L_x_6202:
[----:B-1----:R-:W2:Y:S04]  /*2990*/  LDL R4, [R1+0x8] ;  /* 0x0000080001047983 */ /* 0x002ea80000100800 */
[----:B------:R-:W3:Y:S04]  /*29a0*/  LDL.LU R9, [R1+0x14] ;  /* 0x0000140001097983 */ /* 0x000ee80000300800 */
[----:B------:R1:W4:Y:S04]  /*29b0*/  @P6 LDG.E R5, [R2.64] ;  /* 0x0000000602056981 */ /* 0x000328000c1e1900 */
[----:B------:R-:W3:Y:S01]  /*29c0*/  LDL R21, [R1+0x18] ;  /* 0x0000180001157983 */ /* 0x000ee20000100800 */
[----:B------:R-:W-:-:S04]  /*29d0*/  ISETP.NE.U32.AND P0, PT, RZ, c[0x0][0x378], PT ;  /* 0x0000de00ff007a0c */ /* 0x000fc80003f05070 */
[----:B------:R-:W-:Y:S01]  /*29e0*/  ISETP.NE.AND.EX P1, PT, RZ, c[0x0][0x37c], PT, P0 ;  /* 0x0000df00ff007a0c */ /* 0x000fe20003f25300 */
[----:B--2---:R-:W-:Y:S02]  /*29f0*/  IMAD.MOV.U32 R6, RZ, RZ, R4 ;  /* 0x000000ffff067224 */ /* 0x004fe400078e0004 */
[----:B------:R1:W4:Y:S01]  /*2a00*/  @P6 LDG.E R4, [R2.64+0x4] ;  /* 0x0000040602046981 */ /* 0x000322000c1e1900 */
[----:B-----5:R-:W-:Y:S02]  /*2a10*/  IMAD.MOV.U32 R122, RZ, RZ, R16 ;  /* 0x000000ffff7a7224 */ /* 0x020fe400078e0010 */
[----:B------:R-:W-:-:S05]  /*2a20*/  IMAD.MOV.U32 R10, RZ, RZ, c[0x0][0x2c4] ;  /* 0x0000b100ff0a7624 */ /* 0x000fca00078e00ff */
[----:B------:R-:W-:Y:S02]  /*2a30*/  ISETP.NE.AND P2, PT, R10, 0x1, PT ;  /* 0x000000010a00780c */ /* 0x000fe40003f45270 */
[----:B-1----:R-:W-:-:S04]  /*2a40*/  @P1 IADD3 R2, P0, R24, c[0x0][0x378], RZ ;  /* 0x0000de0018021a10 */ /* 0x002fc80007f1e0ff */
[----:B------:R-:W-:-:S05]  /*2a50*/  @P1 IADD3.X R3, R17, c[0x0][0x37c], RZ, P0, !PT ;  /* 0x0000df0011031a10 */ /* 0x000fca00007fe4ff */
[----:B------:R3:W5:Y:S02]  /*2a60*/  @P1 LDG.E R122, [R2.64] ;  /* 0x00000006027a1981 */ /* 0x000764000c1e1900 */
[----:B---3--:R-:W-:Y:S02]  /*2a70*/  IMAD.SHL.U32 R3, R9, 0x80, RZ ;  /* 0x0000008009037824 */ /* 0x008fe400078e00ff */
[----:B------:R-:W-:-:S03]  /*2a80*/  IMAD.MOV.U32 R2, RZ, RZ, c[0x0][0x228] ;  /* 0x00008a00ff027624 */ /* 0x000fc600078e00ff */
[----:B------:R1:W-:Y:S01]  /*2a90*/  STL [R1+0x4], R3 ;  /* 0x0000040301007387 */ /* 0x0003e20000100800 */
[----:B------:R-:W-:Y:S01]  /*2aa0*/  IMAD.IADD R9, R16, 0x1, -R12 ;  /* 0x0000000110097824 */ /* 0x000fe200078e0a0c */
[----:B-1----:R-:W-:Y:S01]  /*2ab0*/  IADD3 R3, R3, 0x7f, RZ ;  /* 0x0000007f03037810 */ /* 0x002fe20007ffe0ff */
[----:B------:R-:W-:Y:S01]  /*2ac0*/  BSSY B0, `(.L_x_6203) ;  /* 0x000003c000007945 */ /* 0x000fe20003800000 */
[----:B------:R-:W-:-:S04]  /*2ad0*/  LOP3.LUT R236, R236, 0xffffffdf, RZ, 0xc0, !PT ;  /* 0xffffffdfecec7812 */ /* 0x000fc800078ec0ff */
[----:B------:R-:W-:Y:S01]  /*2ae0*/  @P2 LOP3.LUT R236, R236, 0x20, RZ, 0xfc, !PT ;  /* 0x00000020ecec2812 */ /* 0x000fe200078efcff */
[----:B----4-:R-:W-:Y:S02]  /*2af0*/  @P6 IMAD.IADD R2, R4, 0x1, -R5 ;  /* 0x0000000104026824 */ /* 0x010fe400078e0a05 */
[----:B------:R-:W-:-:S04]  /*2b00*/  @P2 IMAD.HI.U32 R4, R3, c[0x0][0x2c8], RZ ;  /* 0x0000b20003042a27 */ /* 0x000fc800078e00ff */
[----:B------:R-:W-:Y:S01]  /*2b10*/  IMAD.IADD R5, R9, 0x1, R2 ;  /* 0x0000000109057824 */ /* 0x000fe200078e0202 */
[----:B------:R-:W-:-:S04]  /*2b20*/  @P2 SHF.R.U32.HI R3, RZ, c[0x0][0x2cc], R4 ;  /* 0x0000b300ff032a19 */ /* 0x000fc80000011604 */
[----:B------:R-:W-:Y:S01]  /*2b30*/  IADD3 R131, R5, 0x30, -R6 ;  /* 0x0000003005837810 */ /* 0x000fe20007ffe806 */
[----:B------:R1:W-:Y:S01]  /*2b40*/  STL [R1+0xc], R5 ;  /* 0x00000c0501007387 */ /* 0x0003e20000100800 */
[----:B------:R-:W-:-:S03]  /*2b50*/  LOP3.LUT R6, R21, 0xff000000, RZ, 0xc0, !PT ;  /* 0xff00000015067812 */ /* 0x000fc600078ec0ff */
[----:B------:R-:W-:-:S04]  /*2b60*/  IMAD.IADD R4, R131, 0x1, R3 ;  /* 0x0000000183047824 */ /* 0x000fc800078e0203 */
[----:B------:R-:W-:Y:S01]  /*2b70*/  IMAD.HI R10, R4, 0x2aaaaaab, RZ ;  /* 0x2aaaaaab040a7827 */ /* 0x000fe200078e02ff */
[----:B------:R-:W-:Y:S02]  /*2b80*/  LOP3.LUT R4, R21, 0xff0000, RZ, 0xc0, !PT ;  /* 0x00ff000015047812 */ /* 0x000fe400078ec0ff */
[----:B-1----:R-:W-:-:S05]  /*2b90*/  IADD3 R5, R5, 0x2f, RZ ;  /* 0x0000002f05057810 */ /* 0x002fca0007ffe0ff */
[----:B------:R-:W-:Y:S01]  /*2ba0*/  IMAD.HI R3, R5, 0x2aaaaaab, RZ ;  /* 0x2aaaaaab05037827 */ /* 0x000fe200078e02ff */
[----:B------:R-:W-:-:S04]  /*2bb0*/  SHF.R.U32.HI R5, RZ, 0x8, R6 ;  /* 0x00000008ff057819 */ /* 0x000fc80000011606 */
[----:B------:R-:W-:Y:S02]  /*2bc0*/  LEA.HI R4, R4, R5, RZ, 0x10 ;  /* 0x0000000504047211 */ /* 0x000fe400078f80ff */
[----:B------:R-:W-:Y:S02]  /*2bd0*/  SHF.R.U32.HI R6, RZ, 0x1f, R3 ;  /* 0x0000001fff067819 */ /* 0x000fe40000011603 */
[----:B------:R-:W-:Y:S02]  /*2be0*/  SHF.R.U32.HI R11, RZ, 0x1f, R10 ;  /* 0x0000001fff0b7819 */ /* 0x000fe4000001160a */
[----:B------:R-:W-:Y:S02]  /*2bf0*/  SHF.R.U32.HI R12, RZ, 0x10, R4 ;  /* 0x00000010ff0c7819 */ /* 0x000fe40000011604 */
[----:B------:R-:W-:Y:S02]  /*2c00*/  LOP3.LUT R22, R4, 0xff, RZ, 0xc0, !PT ;  /* 0x000000ff04167812 */ /* 0x000fe400078ec0ff */
[----:B------:R-:W-:-:S02]  /*2c10*/  LEA.HI.SX32 R129, R3, R6, 0x1d ;  /* 0x0000000603817211 */ /* 0x000fc400078feaff */
[----:B------:R-:W-:Y:S01]  /*2c20*/  LEA.HI.SX32 R3, R10, R11, 0x1d ;  /* 0x0000000b0a037211 */ /* 0x000fe200078feaff */
[----:B------:R1:W-:Y:S03]  /*2c30*/  STL [R1+0x14], R12 ;  /* 0x0000140c01007387 */ /* 0x0003e60000100800 */
[----:B------:R-:W-:Y:S01]  /*2c40*/  IMNMX R6, R129, R3, PT ;  /* 0x0000000381067217 */ /* 0x000fe20003800200 */
[----:B------:R1:W-:Y:S03]  /*2c50*/  STL [R1+0x58], R22 ;  /* 0x0000581601007387 */ /* 0x0003e60000100800 */
[----:B------:R-:W-:Y:S02]  /*2c60*/  ISETP.GE.AND P0, PT, R6, 0x1, PT ;  /* 0x000000010600780c */ /* 0x000fe40003f06270 */
[----:B------:R-:W-:Y:S01]  /*2c70*/  ISETP.NE.AND P1, PT, R12, RZ, PT ;  /* 0x000000ff0c00720c */ /* 0x000fe20003f25270 */
[----:B------:R-:W-:-:S03]  /*2c80*/  IMAD.MOV.U32 R3, RZ, RZ, RZ ;  /* 0x000000ffff037224 */ /* 0x000fc600078e00ff */
[----:B------:R-:W-:-:S07]  /*2c90*/  SEL R119, R12, c[0x0][0x338], P1 ;  /* 0x0000ce000c777a07 */ /* 0x000fce0000800000 */
[----:B------:R-:W-:Y:S05]  /*2ca0*/  @!P0 BRA `(.L_x_6204) ;  /* 0x000001d000008947 */ /* 0x000fea0003800000 */
[----:B------:R-:W-:Y:S01]  /*2cb0*/  IABS R3, R119 ;  /* 0x0000007700037213 */ /* 0x000fe20000000000 */
[----:B------:R-:W-:Y:S01]  /*2cc0*/  IMAD.MOV.U32 R10, RZ, RZ, RZ ;  /* 0x000000ffff0a7224 */ /* 0x000fe200078e00ff */
        /* <DEDUP_REMOVED lines=27> */
.L_x_6204:
[----:B------:R-:W-:Y:S05]  /*2e80*/  BSYNC B0 ;  /* 0x0000000000007941 */ /* 0x000fea0003800000 */
.L_x_6203:
        /* <DEDUP_REMOVED lines=20> */
[----:B------:R-:W-:Y:S01]  /*2fd0*/  SHF.R.S32.HI R23, RZ, 0x1f, R143 ;  /* 0x0000001fff177819 */ /* 0x000fe2000001148f */
[----:B------:R-:W-:Y:S01]  /*2fe0*/  IMAD.MOV.U32 R124, RZ, RZ, 0x30 ;  /* 0x00000030ff7c7424 */ /* 0x000fe200078e00ff */
[----:B------:R-:W-:Y:S01]  /*2ff0*/  IADD3 R98, P0, R143, R15, RZ ;  /* 0x0000000f8f627210 */ /* 0x000fe20007f1e0ff */
[----:B------:R-:W-:Y:S01]  /*3000*/  IMAD.MOV.U32 R135, RZ, RZ, c[0x0][0x238] ;  /* 0x00008e00ff877624 */ /* 0x000fe200078e00ff */
[----:B------:R-:W-:Y:S01]  /*3010*/  IADD3 R38, R3, -0x1, RZ ;  /* 0xffffffff03267810 */ /* 0x000fe20007ffe0ff */
[----:B------:R-:W-:Y:S01]  /*3020*/  IMAD R134, R124, c[0x0][0x23c], RZ ;  /* 0x00008f007c867a24 */ /* 0x000fe200078e02ff */
[----:B------:R-:W-:Y:S01]  /*3030*/  LEA.HI.X.SX32 R99, R15, R23, 0x1, P0 ;  /* 0x000000170f637211 */ /* 0x000fe200000f0eff */
[----:B------:R-:W-:Y:S01]  /*3040*/  IMAD.WIDE.U32 R4, R98, c[0x0][0x238], R140 ;  /* 0x00008e0062047a25 */ /* 0x000fe200078e008c */
[----:B-1----:R-:W-:Y:S02]  /*3050*/  SEL R22, R19, RZ, !P6 ;  /* 0x000000ff13167207 */ /* 0x002fe40007000000 */
[----:B------:R-:W-:Y:S01]  /*3060*/  LOP3.LUT R28, R21, 0xffff, RZ, 0xc0, !PT ;  /* 0x0000ffff151c7812 */ /* 0x000fe200078ec0ff */
[----:B------:R-:W-:Y:S01]  /*3070*/  IMAD R6, R99, c[0x0][0x238], RZ ;  /* 0x00008e0063067a24 */ /* 0x000fe200078e02ff */
[----:B------:R-:W-:Y:S01]  /*3080*/  SEL R21, R20, RZ, !P6 ;  /* 0x000000ff14157207 */ /* 0x000fe20007000000 */
[----:B------:R-:W-:Y:S01]  /*3090*/  IMAD R3, R22, c[0x0][0x248], RZ ;  /* 0x0000920016037a24 */ /* 0x000fe200078e02ff */
[----:B------:R-:W-:Y:S01]  /*30a0*/  ISETP.NE.U32.AND P4, PT, RZ, c[0x0][0x340], PT ;  /* 0x0000d000ff007a0c */ /* 0x000fe20003f85070 */
[----:B------:R-:W-:Y:S01]  /*30b0*/  IMAD R6, R98, c[0x0][0x23c], R6 ;  /* 0x00008f0062067a24 */ /* 0x000fe200078e0206 */
[----:B------:R-:W-:Y:S01]  /*30c0*/  SHF.R.S32.HI R10, RZ, 0x1f, R38 ;  /* 0x0000001fff0a7819 */ /* 0x000fe20000011426 */
[----:B------:R-:W-:Y:S01]  /*30d0*/  IMAD.WIDE.U32 R120, R124, c[0x0][0x238], RZ ;  /* 0x00008e007c787a25 */ /* 0x000fe200078e00ff */
[----:B------:R-:W-:-:S02]  /*30e0*/  ISETP.NE.AND.EX P4, PT, RZ, c[0x0][0x344], PT, P4 ;  /* 0x0000d100ff007a0c */ /* 0x000fc40003f85340 */
[----:B------:R-:W-:Y:S01]  /*30f0*/  SHF.L.U32 R138, R135, 0x5, RZ ;  /* 0x00000005878a7819 */ /* 0x000fe200000006ff */
[----:B------:R-:W-:Y:S01]  /*3100*/  IMAD.IADD R5, R5, 0x1, R6 ;  /* 0x0000000105057824 */ /* 0x000fe200078e0206 */
[----:B------:R-:W-:Y:S01]  /*3110*/  IADD3 R134, R121, R134, RZ ;  /* 0x0000008679867210 */ /* 0x000fe20007ffe0ff */
[----:B------:R-:W-:Y:S01]  /*3120*/  IMAD R6, R38, -0x30, R2 ;  /* 0xffffffd026067824 */ /* 0x000fe200078e0202 */
[----:B------:R-:W-:Y:S01]  /*3130*/  ISETP.GE.AND P5, PT, R140, c[0x0][0x1d4], PT ;  /* 0x000075008c007a0c */ /* 0x000fe20003fa6270 */
[----:B------:R-:W-:Y:S01]  /*3140*/  IMAD.WIDE.U32 R4, R28, c[0x0][0x240], R4 ;  /* 0x000090001c047a25 */ /* 0x000fe200078e0004 */
[----:B------:R-:W-:Y:S02]  /*3150*/  MOV R128, 0x5 ;  /* 0x0000000500807802 */ /* 0x000fe40000000f00 */
[----:B------:R-:W-:Y:S01]  /*3160*/  IMNMX R6, R6, 0x30, PT ;  /* 0x0000003006067817 */ /* 0x000fe20003800200 */
[----:B------:R-:W-:Y:S01]  /*3170*/  IMAD R9, R21, c[0x0][0x24c], R3 ;  /* 0x0000930015097a24 */ /* 0x000fe200078e0203 */
[----:B------:R-:W-:Y:S01]  /*3180*/  SHF.L.U64.HI R135, R135, R128, c[0x0][0x23c] ;  /* 0x00008f0087877619 */ /* 0x000fe20000010280 */
[----:B------:R-:W-:Y:S01]  /*3190*/  IMAD R5, R28, c[0x0][0x244], R5 ;  /* 0x000091001c057a24 */ /* 0x000fe200078e0205 */
[----:B------:R-:W-:Y:S01]  /*31a0*/  LOP3.LUT R236, R236, 0xfffffff7, RZ, 0xc0, !PT ;  /* 0xfffffff7ecec7812 */ /* 0x000fe200078ec0ff */
[----:B------:R-:W-:Y:S01]  /*31b0*/  IMAD.IADD R3, R6, 0x1, -R143 ;  /* 0x0000000106037824 */ /* 0x000fe200078e0a8f */
[----:B------:R-:W-:Y:S01]  /*31c0*/  ISETP.GE.AND P6, PT, R219, c[0x0][0x1d4], PT ;  /* 0x00007500db007a0c */ /* 0x000fe20003fc6270 */
[----:B------:R-:W-:-:S02]  /*31d0*/  IMAD.WIDE.U32 R102, R21, c[0x0][0x248], R4 ;  /* 0x0000920015667a25 */ /* 0x000fc400078e0004 */
[----:B------:R-:W-:Y:S02]  /*31e0*/  @P5 LOP3.LUT R236, R236, 0x8, RZ, 0xfc, !PT ;  /* 0x00000008ecec5812 */ /* 0x000fe400078efcff */
[C---:B------:R-:W-:Y:S01]  /*31f0*/  ISETP.GE.AND P1, PT, R3.reuse, 0x1, PT ;  /* 0x000000010300780c */ /* 0x040fe20003f26270 */
[----:B------:R-:W-:Y:S01]  /*3200*/  IMAD R6, R134, R38, RZ ;  /* 0x0000002686067224 */ /* 0x000fe200078e02ff */
[----:B------:R-:W-:Y:S01]  /*3210*/  ISETP.GT.AND P0, PT, R3, 0x20, PT ;  /* 0x000000200300780c */ /* 0x000fe20003f04270 */
[----:B------:R-:W-:Y:S01]  /*3220*/  IMAD.IADD R101, R103, 0x1, R9 ;  /* 0x0000000167657824 */ /* 0x000fe200078e0209 */
[----:B------:R-:W-:Y:S01]  /*3230*/  ISETP.GE.AND P5, PT, R220, c[0x0][0x1d4], PT ;  /* 0x00007500dc007a0c */ /* 0x000fe20003fa6270 */
[----:B------:R-:W-:Y:S02]  /*3240*/  IMAD.MOV.U32 R100, RZ, RZ, R102 ;  /* 0x000000ffff647224 */ /* 0x000fe400078e0066 */
[-C--:B------:R-:W-:Y:S02]  /*3250*/  IMAD R4, R10, R120.reuse, R6 ;  /* 0x000000780a047224 */ /* 0x080fe400078e0206 */
[----:B------:R-:W-:-:S04]  /*3260*/  IMAD.WIDE.U32 R12, R38, R120, R100 ;  /* 0x00000078260c7225 */ /* 0x000fc800078e0064 */
[----:B------:R-:W-:Y:S01]  /*3270*/  IMAD.IADD R3, R13, 0x1, R4 ;  /* 0x000000010d037824 */ /* 0x000fe200078e0204 */
[----:B------:R-:W-:Y:S02]  /*3280*/  @P1 LEA R10, P3, R12, c[0x0][0x220], 0x1 ;  /* 0x000088000c0a1a11 */ /* 0x000fe400078608ff */
[----:B------:R-:W-:Y:S02]  /*3290*/  @P0 IADD3 R5, P2, R138, R12, RZ ;  /* 0x0000000c8a050210 */ /* 0x000fe40007f5e0ff */
[----:B------:R-:W-:Y:S02]  /*32a0*/  @P1 LEA.HI.X R11, R12, c[0x0][0x224], R3, 0x1, P3 ;  /* 0x000089000c0b1a11 */ /* 0x000fe400018f0c03 */
[----:B------:R-:W-:Y:S01]  /*32b0*/  @P4 IADD3 R12, P3, R24, c[0x0][0x340], RZ ;  /* 0x0000d000180c4a10 */ /* 0x000fe20007f7e0ff */
[----:B------:R-:W-:Y:S01]  /*32c0*/  @P0 IMAD.X R6, R3, 0x1, R135, P2 ;  /* 0x0000000103060824 */ /* 0x000fe200010e0687 */
[----:B------:R-:W-:Y:S02]  /*32d0*/  @P0 LEA R4, P2, R5, c[0x0][0x220], 0x1 ;  /* 0x0000880005040a11 */ /* 0x000fe400078408ff */
[----:B------:R-:W-:-:S02]  /*32e0*/  @P4 IADD3.X R13, R17, c[0x0][0x344], RZ, P3, !PT ;  /* 0x0000d100110d4a10 */ /* 0x000fc40001ffe4ff */
[----:B------:R-:W-:Y:S02]  /*32f0*/  @P0 LEA.HI.X R5, R5, c[0x0][0x224], R6, 0x1, P2 ;  /* 0x0000890005050a11 */ /* 0x000fe400010f0c06 */
[----:B------:R-:W-:Y:S01]  /*3300*/  ISETP.GE.AND P2, PT, R142, c[0x0][0x1d4], PT ;  /* 0x000075008e007a0c */ /* 0x000fe20003f46270 */
[----:B------:R1:W2:Y:S01]  /*3310*/  @P4 LDG.E R9, [R12.64] ;  /* 0x000000060c094981 */ /* 0x0002a2000c1e1900 */
[C---:B------:R-:W-:Y:S01]  /*3320*/  LOP3.LUT P3, RZ, R236.reuse, 0x8, RZ, 0xc0, !PT ;  /* 0x00000008ecff7812 */ /* 0x040fe2000786c0ff */
[----:B------:R-:W-:Y:S01]  /*3330*/  IMAD R3, R23, c[0x0][0x280], RZ ;  /* 0x0000a00017037a24 */ /* 0x000fe200078e02ff */
[----:B------:R-:W-:Y:S01]  /*3340*/  LOP3.LUT R236, R236, 0xfffffffb, RZ, 0xc0, !PT ;  /* 0xfffffffbecec7812 */ /* 0x000fe200078ec0ff */
[----:B------:R-:W-:-:S04]  /*3350*/  IMAD.WIDE.U32 R14, R143, c[0x0][0x280], R140 ;  /* 0x0000a0008f0e7a25 */ /* 0x000fc800078e008c */
[----:B------:R-:W-:-:S06]  /*3360*/  IMAD R3, R143, c[0x0][0x284], R3 ;  /* 0x0000a1008f037a24 */ /* 0x000fcc00078e0203 */
[----:B------:R-:W-:Y:S01]  /*3370*/  @!PT LDS RZ, [RZ] ;  /* 0x00000000fffff984 */ /* 0x000fe20000000800 */
[----:B------:R-:W-:Y:S01]  /*3380*/  @!PT LDS RZ, [RZ] ;  /* 0x00000000fffff984 */ /* 0x000fe20000000800 */
[----:B------:R-:W-:Y:S01]  /*3390*/  @!PT LDS RZ, [RZ] ;  /* 0x00000000fffff984 */ /* 0x000fe20000000800 */
[----:B------:R3:W-:Y:S01]  /*33a0*/  @P1 LDGSTS.E.BYPASS.LTC128B.128 [R216+0xa080], [R10.64], !P3 ;  /* 0x0a0800000ad81fae */ /* 0x0007e2000d901d46 */
[----:B------:R-:W-:-:S03]  /*33b0*/  @P2 LOP3.LUT R236, R236, 0x4, RZ, 0xfc, !PT ;  /* 0x00000004ecec2812 */ /* 0x000fc600078efcff */
[----:B------:R3:W-:Y:S01]  /*33c0*/  @P1 LDGSTS.E.BYPASS.LTC128B.128 [R216+0xb880], [R10.64+0x80], !P2 ;  /* 0x0b8800800ad81fae */ /* 0x0007e2000d101d46 */
[----:B------:R-:W-:Y:S02]  /*33d0*/  IMAD.IADD R15, R3, 0x1, R15 ;  /* 0x00000001030f7824 */ /* 0x000fe400078e020f */
[----:B------:R-:W-:Y:S01]  /*33e0*/  IMAD.IADD R118, R16, 0x1, R18 ;  /* 0x0000000110767824 */ /* 0x000fe200078e0212 */
[----:B------:R3:W-:Y:S01]  /*33f0*/  @P1 LDGSTS.E.BYPASS.LTC128B.128 [R216+0xd080], [R10.64+0x100], !P6 ;  /* 0x0d0801000ad81fae */ /* 0x0007e2000f101d46 */
[----:B------:R-:W-:Y:S02]  /*3400*/  SHF.R.U32.HI R30, RZ, 0x3, R252 ;  /* 0x00000003ff1e7819 */ /* 0x000fe400000116fc */
[----:B------:R-:W-:Y:S01]  /*3410*/  SHF.R.U32.HI R29, RZ, 0x3, R251 ;  /* 0x00000003ff1d7819 */ /* 0x000fe200000116fb */
[----:B------:R3:W-:Y:S01]  /*3420*/  @P1 LDGSTS.E.BYPASS.LTC128B.128 [R216+0xe880], [R10.64+0x180], !P5 ;  /* 0x0e8801800ad81fae */ /* 0x0007e2000e901d46 */
[----:B------:R-:W-:Y:S02]  /*3430*/  ISETP.GE.AND P1, PT, R140, c[0x0][0x27c], PT ;  /* 0x00009f008c007a0c */ /* 0x000fe40003f26270 */
[----:B------:R-:W-:Y:S01]  /*3440*/  LOP3.LUT R236, R236, 0xfffffffd, RZ, 0xc0, !PT ;  /* 0xfffffffdecec7812 */ /* 0x000fe200078ec0ff */
[----:B------:R4:W-:Y:S01]  /*3450*/  @P0 LDGSTS.E.BYPASS.LTC128B.128 [R217+0xb080], [R4.64], !P3 ;  /* 0x0b08000004d90fae */ /* 0x0009e2000d901d46 */
[----:B------:R-:W-:Y:S01]  /*3460*/  SEL R6, RZ, c[0x0][0x27c], !P1 ;  /* 0x00009f00ff067a07 */ /* 0x000fe20004800000 */
[----:B------:R-:W-:Y:S01]  /*3470*/  IMAD.MOV.U32 R123, RZ, RZ, c[0x0][0x280] ;  /* 0x0000a000ff7b7624 */ /* 0x000fe200078e00ff */
[----:B------:R-:W-:Y:S01]  /*3480*/  @P6 LOP3.LUT R236, R236, 0x2, RZ, 0xfc, !PT ;  /* 0x00000002ecec6812 */ /* 0x000fe200078efcff */
[----:B------:R4:W-:Y:S01]  /*3490*/  @P0 LDGSTS.E.BYPASS.LTC128B.128 [R217+0xc880], [R4.64+0x80], !P2 ;  /* 0x0c88008004d90fae */ /* 0x0009e2000d101d46 */
[----:B------:R-:W-:Y:S01]  /*34a0*/  ISETP.GE.AND P2, PT, R142, c[0x0][0x27c], PT ;  /* 0x00009f008e007a0c */ /* 0x000fe20003f46270 */
[----:B---3--:R-:W-:-:S02]  /*34b0*/  IMAD.WIDE.U32 R10, R143, c[0x0][0x280], R144 ;  /* 0x0000a0008f0a7a25 */ /* 0x008fc400078e0090 */
[----:B------:R4:W-:Y:S01]  /*34c0*/  @P0 LDGSTS.E.BYPASS.LTC128B.128 [R217+0xe080], [R4.64+0x100], !P6 ;  /* 0x0e08010004d90fae */ /* 0x0009e2000f101d46 */
[----:B------:R-:W-:Y:S02]  /*34d0*/  LOP3.LUT R236, R236, 0xfffffffe, RZ, 0xc0, !PT ;  /* 0xfffffffeecec7812 */ /* 0x000fe400078ec0ff */
[----:B------:R-:W-:Y:S01]  /*34e0*/  IADD3 R17, R11, R3, RZ ;  /* 0x000000030b117210 */ /* 0x000fe20007ffe0ff */
[----:B------:R-:W-:Y:S01]  /*34f0*/  IMAD R3, R23, c[0x0][0x290], RZ ;  /* 0x0000a40017037a24 */ /* 0x000fe200078e02ff */
[----:B------:R-:W-:Y:S01]  /*3500*/  MOV R16, R10 ;  /* 0x0000000a00107202 */ /* 0x000fe20000000f00 */
[C---:B------:R-:W-:Y:S01]  /*3510*/  IMAD.WIDE.U32 R10, R143.reuse, c[0x0][0x290], R144 ;  /* 0x0000a4008f0a7a25 */ /* 0x040fe200078e0090 */
[----:B------:R4:W-:Y:S01]  /*3520*/  @P0 LDGSTS.E.BYPASS.LTC128B.128 [R217+0xf880], [R4.64+0x180], !P5 ;  /* 0x0f88018004d90fae */ /* 0x0009e2000e901d46 */
[----:B------:R-:W-:Y:S02]  /*3530*/  @P5 LOP3.LUT R236, R236, 0x1, RZ, 0xfc, !PT ;  /* 0x00000001ecec5812 */ /* 0x000fe400078efcff */
[----:B------:R-:W-:Y:S01]  /*3540*/  IMAD R3, R143, c[0x0][0x294], R3 ;  /* 0x0000a5008f037a24 */ /* 0x000fe200078e0203 */
[----:B------:R-:W0:Y:S04]  /*3550*/  LDGDEPBAR ;  /* 0x00000000000079af */ /* 0x000e280000000000 */
[----:B-1----:R-:W-:Y:S01]  /*3560*/  IADD3 R13, R11, R3, RZ ;  /* 0x000000030b0d7210 */ /* 0x002fe20007ffe0ff */
[----:B------:R-:W-:-:S02]  /*3570*/  IMAD.MOV.U32 R12, RZ, RZ, R10 ;  /* 0x000000ffff0c7224 */ /* 0x000fc400078e000a */
[----:B----4-:R-:W-:-:S04]  /*3580*/  IMAD.WIDE.U32 R4, R28, c[0x0][0x260], R140 ;  /* 0x000098001c047a25 */ /* 0x010fc800078e008c */
[----:B------:R-:W-:-:S04]  /*3590*/  IMAD R5, R28, c[0x0][0x264], R5 ;  /* 0x000099001c057a24 */ /* 0x000fc800078e0205 */
[----:B------:R-:W-:Y:S01]  /*35a0*/  IMAD.WIDE.U32 R82, R21, c[0x0][0x268], R4 ;  /* 0x00009a0015527a25 */ /* 0x000fe200078e0004 */
[----:B------:R-:W-:Y:S03]  /*35b0*/  WARPSYNC 0xffffffff ;  /* 0xffffffff00007948 */ /* 0x000fe60003800000 */
[----:B------:R-:W-:Y:S02]  /*35c0*/  IMAD.MOV.U32 R137, RZ, RZ, c[0x0][0x290] ;  /* 0x0000a400ff897624 */ /* 0x000fe400078e00ff */
[C---:B------:R-:W-:Y:S02]  /*35d0*/  IMAD R132, R124.reuse, c[0x0][0x284], RZ ;  /* 0x0000a1007c847a24 */ /* 0x040fe400078e02ff */
[C---:B------:R-:W-:Y:S02]  /*35e0*/  IMAD R133, R124.reuse, c[0x0][0x294], RZ ;  /* 0x0000a5007c857a24 */ /* 0x040fe400078e02ff */
[----:B------:R-:W-:-:S04]  /*35f0*/  IMAD.WIDE.U32 R126, R124, c[0x0][0x280], RZ ;  /* 0x0000a0007c7e7a25 */ /* 0x000fc800078e00ff */
[----:B-----5:R-:W-:-:S04]  /*3600*/  IMAD.WIDE.U32 R86, R122, c[0x0][0x290], R12 ;  /* 0x0000a4007a567a25 */ /* 0x020fc800078e000c */
[----:B------:R-:W-:-:S04]  /*3610*/  IMAD.WIDE.U32 R124, R124, c[0x0][0x290], RZ ;  /* 0x0000a4007c7c7a25 */ /* 0x000fc800078e00ff */
[----:B------:R-:W-:-:S04]  /*3620*/  IMAD.WIDE.U32 R108, R28, c[0x0][0x1e8], RZ ;  /* 0x00007a001c6c7a25 */ /* 0x000fc800078e00ff */
[----:B------:R-:W-:-:S04]  /*3630*/  IMAD.WIDE.U32 R106, R28, c[0x0][0x210], RZ ;  /* 0x000084001c6a7a25 */ /* 0x000fc800078e00ff */
        /* <DEDUP_REMOVED lines=10> */
[----:B--2---:R-:W-:Y:S01]  /*36e0*/  @P4 SHF.R.S32.HI R26, RZ, 0x1f, R9 ;  /* 0x0000001fff1a4819 */ /* 0x004fe20000011409 */
[----:B------:R-:W-:-:S02]  /*36f0*/  @!P4 IMAD.MOV.U32 R26, RZ, RZ, R19 ;  /* 0x000000ffff1ac224 */ /* 0x000fc400078e0013 */
[----:B------:R-:W-:Y:S01]  /*3700*/  @!P4 IMAD.MOV.U32 R9, RZ, RZ, R20 ;  /* 0x000000ffff09c224 */ /* 0x000fe200078e0014 */
[----:B------:R-:W-:Y:S01]  /*3710*/  SEL R20, RZ, c[0x0][0x27c], !P2 ;  /* 0x00009f00ff147a07 */ /* 0x000fe20005000000 */
[----:B------:R-:W-:-:S04]  /*3720*/  IMAD.WIDE.U32 R18, R143, c[0x0][0x290], R140 ;  /* 0x0000a4008f127a25 */ /* 0x000fc800078e008c */
[----:B------:R-:W-:Y:S01]  /*3730*/  IMAD.IADD R11, R3, 0x1, R19 ;  /* 0x00000001030b7824 */ /* 0x000fe200078e0213 */
[----:B------:R-:W-:Y:S01]  /*3740*/  IADD3 R3, R140, R6, RZ ;  /* 0x000000068c037210 */ /* 0x000fe20007ffe0ff */
[----:B------:R-:W-:Y:S02]  /*3750*/  IMAD.IADD R6, R142, 0x1, R20 ;  /* 0x000000018e067824 */ /* 0x000fe400078e0214 */
[----:B------:R-:W-:Y:S01]  /*3760*/  IMAD.MOV.U32 R10, RZ, RZ, R18 ;  /* 0x000000ffff0a7224 */ /* 0x000fe200078e0012 */
[----:B------:R-:W-:Y:S01]  /*3770*/  SHF.R.S32.HI R18, RZ, 0x1f, R3 ;  /* 0x0000001fff127819 */ /* 0x000fe20000011403 */
[----:B------:R-:W-:Y:S01]  /*3780*/  IMAD R20, R22, c[0x0][0x268], RZ ;  /* 0x00009a0016147a24 */ /* 0x000fe200078e02ff */
[----:B------:R-:W-:Y:S02]  /*3790*/  SHF.R.S32.HI R19, RZ, 0x1f, R6 ;  /* 0x0000001fff137819 */ /* 0x000fe40000011406 */
[CC--:B------:R-:W-:Y:S01]  /*37a0*/  LEA.HI R4, R18.reuse, R3.reuse, RZ, 0x3 ;  /* 0x0000000312047211 */ /* 0x0c0fe200078f18ff */
[----:B------:R-:W-:Y:S01]  /*37b0*/  IMAD R27, R21, c[0x0][0x26c], R20 ;  /* 0x00009b00151b7a24 */ /* 0x000fe200078e0214 */
[----:B------:R-:W-:-:S02]  /*37c0*/  LEA.HI R5, R18, R3, RZ, 0x6 ;  /* 0x0000000312057211 */ /* 0x000fc400078f30ff */
[CC--:B------:R-:W-:Y:S02]  /*37d0*/  LEA.HI R20, R19.reuse, R6.reuse, RZ, 0x6 ;  /* 0x0000000613147211 */ /* 0x0c0fe400078f30ff */
[----:B------:R-:W-:Y:S02]  /*37e0*/  LEA.HI R3, R19, R6, RZ, 0x3 ;  /* 0x0000000613037211 */ /* 0x000fe400078f18ff */
[--C-:B------:R-:W-:Y:S02]  /*37f0*/  LOP3.LUT R19, R252, 0x38, R4.reuse, 0xf8, !PT ;  /* 0x00000038fc137812 */ /* 0x100fe400078ef804 */
[----:B------:R-:W-:Y:S02]  /*3800*/  SHF.R.S32.HI R6, RZ, 0x6, R5 ;  /* 0x00000006ff067819 */ /* 0x000fe40000011405 */
[----:B------:R-:W-:Y:S02]  /*3810*/  LOP3.LUT R18, R251, 0x38, R4, 0xf8, !PT ;  /* 0x00000038fb127812 */ /* 0x000fe400078ef804 */
[----:B------:R-:W-:-:S02]  /*3820*/  SHF.R.S32.HI R5, RZ, 0x6, R20 ;  /* 0x00000006ff057819 */ /* 0x000fc40000011414 */
[--C-:B------:R-:W-:Y:S02]  /*3830*/  LOP3.LUT R21, R252, 0x38, R3.reuse, 0xf8, !PT ;  /* 0x00000038fc157812 */ /* 0x100fe400078ef803 */
[----:B------:R-:W-:Y:S02]  /*3840*/  LOP3.LUT R23, R251, 0x38, R3, 0xf8, !PT ;  /* 0x00000038fb177812 */ /* 0x000fe400078ef803 */
[-C--:B------:R-:W-:Y:S01]  /*3850*/  LOP3.LUT R22, R19, R30.reuse, RZ, 0x3c, !PT ;  /* 0x0000001e13167212 */ /* 0x080fe200078e3cff */
[--C-:B------:R-:W-:Y:S01]  /*3860*/  IMAD R25, R6, 0xc00, R7.reuse ;  /* 0x00000c0006197824 */ /* 0x100fe200078e0207 */
[-C--:B------:R-:W-:Y:S01]  /*3870*/  LOP3.LUT R19, R18, R29.reuse, RZ, 0x3c, !PT ;  /* 0x0000001d12137212 */ /* 0x080fe200078e3cff */
[--C-:B------:R-:W-:Y:S01]  /*3880*/  IMAD R24, R6, 0xc00, R8.reuse ;  /* 0x00000c0006187824 */ /* 0x100fe200078e0208 */
[----:B------:R-:W-:Y:S01]  /*3890*/  LOP3.LUT R18, R21, R30, RZ, 0x3c, !PT ;  /* 0x0000001e15127212 */ /* 0x000fe200078e3cff */
[C---:B------:R-:W-:Y:S02]  /*38a0*/  IMAD R20, R5.reuse, 0xc00, R7 ;  /* 0x00000c0005147824 */ /* 0x040fe400078e0207 */
[----:B------:R-:W-:Y:S01]  /*38b0*/  IMAD R6, R5, 0xc00, R8 ;  /* 0x00000c0005067824 */ /* 0x000fe200078e0208 */
[----:B------:R-:W-:Y:S01]  /*38c0*/  LOP3.LUT R5, R23, R29, RZ, 0x3c, !PT ;  /* 0x0000001d17057212 */ /* 0x000fe200078e3cff */
[----:B------:R-:W-:-:S03]  /*38d0*/  IMAD.IADD R21, R20, 0x1, R18 ;  /* 0x0000000114157824 */ /* 0x000fc600078e0212 */
[----:B------:R-:W-:Y:S02]  /*38e0*/  IADD3 R20, R6, R5, RZ ;  /* 0x0000000506147210 */ /* 0x000fe40007ffe0ff */
[----:B------:R-:W-:Y:S02]  /*38f0*/  SHF.R.S32.HI R6, RZ, 0x1f, R122 ;  /* 0x0000001fff067819 */ /* 0x000fe4000001147a */
[----:B------:R-:W-:Y:S01]  /*3900*/  IADD3 R23, R25, R22, RZ ;  /* 0x0000001619177210 */ /* 0x000fe20007ffe0ff */
[----:B------:R-:W-:Y:S01]  /*3910*/  IMAD.IADD R22, R24, 0x1, R19 ;  /* 0x0000000118167824 */ /* 0x000fe200078e0213 */
[----:B------:R-:W-:Y:S01]  /*3920*/  MOV R5, c[0x0][0x27c] ;  /* 0x00009f0000057a02 */ /* 0x000fe20000000f00 */
[----:B------:R-:W-:Y:S01]  /*3930*/  IMAD R18, R6, c[0x0][0x290], RZ ;  /* 0x0000a40006127a24 */ /* 0x000fe200078e02ff */
[----:B------:R-:W-:Y:S02]  /*3940*/  SHF.R.S32.HI R65, RZ, 0x3, R3 ;  /* 0x00000003ff417819 */ /* 0x000fe40000011403 */
[----:B------:R-:W-:Y:S01]  /*3950*/  LOP3.LUT R77, R3, 0xfffffff8, RZ, 0xc0, !PT ;  /* 0xfffffff8034d7812 */ /* 0x000fe200078ec0ff */
[----:B------:R-:W-:-:S02]  /*3960*/  IMAD R3, R26, c[0x0][0x2b0], RZ ;  /* 0x0000ac001a037a24 */ /* 0x000fc400078e02ff */
[----:B------:R-:W-:Y:S01]  /*3970*/  IMAD R19, R6, c[0x0][0x280], RZ ;  /* 0x0000a00006137a24 */ /* 0x000fe200078e02ff */
[----:B------:R-:W-:Y:S01]  /*3980*/  SHF.L.U32 R68, R5, 0x1, RZ ;  /* 0x0000000105447819 */ /* 0x000fe200000006ff */
[----:B------:R-:W-:Y:S01]  /*3990*/  IMAD R5, R122, c[0x0][0x294], R18 ;  /* 0x0000a5007a057a24 */ /* 0x000fe200078e0212 */
[----:B------:R-:W-:Y:S01]  /*39a0*/  LOP3.LUT R78, R4, 0xfffffff8, RZ, 0xc0, !PT ;  /* 0xfffffff8044e7812 */ /* 0x000fe200078ec0ff */
[C---:B------:R-:W-:Y:S02]  /*39b0*/  IMAD R3, R9.reuse, c[0x0][0x2b4], R3 ;  /* 0x0000ad0009037a24 */ /* 0x040fe400078e0203 */
[----:B------:R-:W-:-:S04]  /*39c0*/  IMAD.WIDE.U32 R104, R9, c[0x0][0x2b0], RZ ;  /* 0x0000ac0009687a25 */ /* 0x000fc800078e00ff */
[C---:B------:R-:W-:Y:S02]  /*39d0*/  IMAD R6, R122.reuse, c[0x0][0x284], R19 ;  /* 0x0000a1007a067a24 */ /* 0x040fe400078e0213 */
[----:B------:R-:W-:Y:S01]  /*39e0*/  IMAD.WIDE.U32 R84, R122, c[0x0][0x290], R10 ;  /* 0x0000a4007a547a25 */ /* 0x000fe200078e000a */
[----:B------:R-:W-:Y:S02]  /*39f0*/  IADD3 R81, R83, R27, RZ ;  /* 0x0000001b53517210 */ /* 0x000fe40007ffe0ff */
[----:B------:R-:W-:Y:S01]  /*3a00*/  SHF.R.S32.HI R66, RZ, 0x3, R4 ;  /* 0x00000003ff427819 */ /* 0x000fe20000011404 */
[----:B------:R-:W-:Y:S01]  /*3a10*/  IMAD.IADD R97, R91, 0x1, R6 ;  /* 0x000000015b617824 */ /* 0x000fe200078e0206 */
[----:B------:R-:W-:Y:S01]  /*3a20*/  IADD3 R96, R87, R5, RZ ;  /* 0x0000000557607210 */ /* 0x000fe20007ffe0ff */
[----:B------:R-:W-:Y:S01]  /*3a30*/  IMAD.IADD R95, R6, 0x1, R89 ;  /* 0x00000001065f7824 */ /* 0x000fe200078e0259 */
[----:B------:R-:W-:Y:S01]  /*3a40*/  SHF.R.S32.HI R94, RZ, 0x1f, R78 ;  /* 0x0000001fff5e7819 */ /* 0x000fe2000001144e */
[----:B------:R-:W-:Y:S01]  /*3a50*/  IMAD.IADD R92, R5, 0x1, R85 ;  /* 0x00000001055c7824 */ /* 0x000fe200078e0255 */
[----:B------:R-:W-:Y:S01]  /*3a60*/  SHF.R.S32.HI R93, RZ, 0x1f, R77 ;  /* 0x0000001fff5d7819 */ /* 0x000fe2000001144d */
[----:B------:R-:W-:Y:S01]  /*3a70*/  IMAD.SHL.U32 R114, R22, 0x2, RZ ;  /* 0x0000000216727824 */ /* 0x000fe200078e00ff */
[----:B------:R-:W-:Y:S01]  /*3a80*/  SHF.L.U32 R115, R23, 0x1, RZ ;  /* 0x0000000117737819 */ /* 0x000fe200000006ff */
[----:B------:R-:W-:Y:S01]  /*3a90*/  IMAD.SHL.U32 R112, R20, 0x2, RZ ;  /* 0x0000000214707824 */ /* 0x000fe200078e00ff */
[----:B------:R-:W-:-:S02]  /*3aa0*/  SHF.L.U32 R113, R21, 0x1, RZ ;  /* 0x0000000115717819 */ /* 0x000fc400000006ff */
[----:B------:R-:W-:Y:S01]  /*3ab0*/  IADD3 R111, R105, R3, RZ ;  /* 0x00000003696f7210 */ /* 0x000fe20007ffe0ff */
[----:B------:R-:W-:Y:S06]  /*3ac0*/  BAR.SYNC.DEFER_BLOCKING 0x0 ;  /* 0x0000000000007b1d */ /* 0x000fec0000010000 */
.L_x_6246:
[----:B------:R-:W-:Y:S01]  /*3ad0*/  MOV R75, RZ ;  /* 0x000000ff004b7202 */ /* 0x000fe20000000f00 */
[----:B-1--4-:R-:W-:Y:S01]  /*3ae0*/  IMAD.MOV.U32 R4, RZ, RZ, c[0x0][0x2b8] ;  /* 0x0000ae00ff047624 */ /* 0x012fe200078e00ff */
[----:B------:R-:W-:Y:S04]  /*3af0*/  DEPBAR.LE SB0, 0x0 ;  /* 0x000080000000791a */ /* 0x000fe80000000000 */
[----:B------:R-:W-:Y:S01]  /*3b00*/  ISETP.NE.AND P0, PT, R4, 0x1, PT ;  /* 0x000000010400780c */ /* 0x000fe20003f05270 */
[----:B------:R-:W-:Y:S01]  /*3b10*/  IMAD R3, R38, 0x30, R0 ;  /* 0x0000003026037824 */ /* 0x000fe200078e0200 */
[----:B------:R-:W-:Y:S01]  /*3b20*/  WARPSYNC 0xffffffff ;  /* 0xffffffff00007948 */ /* 0x000fe20003800000 */
[----:B------:R-:W-:Y:S02]  /*3b30*/  BSSY B2, `(.L_x_6206) ;  /* 0x0000541000027945 */ /* 0x000fe40003800000 */
[----:B------:R-:W-:Y:S04]  /*3b40*/  IMAD.IADD R5, R118, 0x1, R3 ;  /* 0x0000000176057824 */ /* 0x000fe800078e0203 */
[--C-:B------:R-:W-:Y:S04]  /*3b50*/  IMAD.MOV.U32 R4, RZ, RZ, R5.reuse ;  /* 0x000000ffff047224 */ /* 0x100fe800078e0005 */
        /* <DEDUP_REMOVED lines=26> */
[----:B------:R-:W-:Y:S04]  /*3d00*/  MOV R3, c[0x0][0x27c] ;  /* 0x00009f0000037a02 */ /* 0x000fe80000000f00 */
[----:B------:R-:W-:Y:S11]  /*3d10*/  ISETP.GE.AND P0, PT, R3, 0x1, PT ;  /* 0x000000010300780c */ /* 0x000ff60003f06270 */
[----:B------:R-:W-:Y:S02]  /*3d20*/  @!UPT UIADD3 URZ, URZ, URZ, URZ ;  /* 0x0000003f3f3ff290 */ /* 0x000fe4000fffe03f */
[----:B------:R-:W-:-:S05]  /*3d30*/  @!P0 BRA `(.L_x_6207) ;  /* 0x00004e8000008947 */ /* 0x000fca0003800000 */
[-C--:B------:R-:W-:Y:S01]  /*3d40*/  IMAD R6, R132, R38.reuse, RZ ;  /* 0x0000002684067224 */ /* 0x080fe200078e02ff */
[----:B------:R-:W-:Y:S01]  /*3d50*/  ULDC.U8 UR4, c[0x0][0x298] ;  /* 0x0000a60000047ab9 */ /* 0x000fe20000000000 */
[-C--:B------:R-:W-:Y:S01]  /*3d60*/  IMAD R5, R133, R38.reuse, RZ ;  /* 0x0000002685057224 */ /* 0x080fe200078e02ff */
[----:B------:R-:W-:Y:S01]  /*3d70*/  ISETP.NE.AND P0, PT, RZ, UR4, PT ;  /* 0x00000004ff007c0c */ /* 0x000fe2000bf05270 */
[----:B------:R-:W-:Y:S01]  /*3d80*/  IMAD R3, R38, -0x30, R2 ;  /* 0xffffffd026037824 */ /* 0x000fe200078e0202 */
[----:B------:R-:W-:Y:S01]  /*3d90*/  SHF.R.S32.HI R4, RZ, 0x1f, R38 ;  /* 0x0000001fff047819 */ /* 0x000fe20000011426 */
[----:B------:R-:W-:Y:S03]  /*3da0*/  IMAD.WIDE.U32 R34, R126, R38, RZ ;  /* 0x000000267e227225 */ /* 0x000fe600078e00ff */
[----:B------:R-:W-:Y:S01]  /*3db0*/  IMNMX R74, R3, 0x30, PT ;  /* 0x00000030034a7817 */ /* 0x000fe20003800200 */
[C---:B------:R-:W-:Y:S02]  /*3dc0*/  IMAD R6, R4.reuse, R126, R6 ;  /* 0x0000007e04067224 */ /* 0x040fe400078e0206 */
        /* <DEDUP_REMOVED lines=49> */
.L_x_6210:
[----:B------:R-:W-:Y:S05]  /*40e0*/  BSYNC B0 ;  /* 0x0000000000007941 */ /* 0x000fea0003800000 */
.L_x_6209:
        /* <DEDUP_REMOVED lines=68> */
.L_x_6212:
[----:B------:R-:W-:Y:S05]  /*4530*/  BSYNC B0 ;  /* 0x0000000000007941 */ /* 0x000fea0003800000 */
.L_x_6211:
        /* <DEDUP_REMOVED lines=88> */
.L_x_6216:
[----:B------:R-:W-:Y:S05]  /*4ac0*/  BSYNC B0 ;  /* 0x0000000000007941 */ /* 0x000fea0003800000 */
.L_x_6215:
        /* <DEDUP_REMOVED lines=58> */
.L_x_6218:
[----:B------:R-:W-:Y:S05]  /*4e70*/  BSYNC B0 ;  /* 0x0000000000007941 */ /* 0x000fea0003800000 */
.L_x_6217:
        /* <DEDUP_REMOVED lines=58> */
.L_x_6220:
[----:B------:R-:W-:Y:S05]  /*5220*/  BSYNC B0 ;  /* 0x0000000000007941 */ /* 0x000fea0003800000 */
.L_x_6219:
        /* <DEDUP_REMOVED lines=57> */
.L_x_6214:
[----:B-123--:R-:W-:Y:S05]  /*55c0*/  BSYNC B1 ;  /* 0x0000000000017941 */ /* 0x00efea0003800000 */
.L_x_6213:
        /* <DEDUP_REMOVED lines=13> */
[----:B------:R-:W-:Y:S02]  /*56a0*/  @!P0 PRMT R5, R9, 0x5410, R3 ;  /* 0x0000541009058816 */ /* 0x000fe40000000003 */
[----:B------:R-:W-:Y:S01]  /*56b0*/  @!P0 SHF.R.U32.HI R16, RZ, 0x10, R45 ;  /* 0x00000010ff108819 */ /* 0x000fe2000001162d */
[----:B------:R-:W-:Y:S01]  /*56c0*/  @!P0 IMAD.U32 R10, R11, 0x10000, RZ ;  /* 0x000100000b0a8824 */ /* 0x000fe200078e00ff */
[----:B------:R-:W-:Y:S01]  /*56d0*/  @!P0 SHF.R.U32.HI R6, RZ, 0x10, R21 ;  /* 0x00000010ff068819 */ /* 0x000fe20000011615 */
[----:B------:R-:W-:Y:S01]  /*56e0*/  @!P0 IMAD.U32 R4, R5, 0x10000, RZ ;  /* 0x0001000005048824 */ /* 0x000fe200078e00ff */
[----:B------:R-:W-:Y:S02]  /*56f0*/  @!P0 PRMT R16, R56, 0x5432, R16 ;  /* 0x0000543238108816 */ /* 0x000fe40000000010 */
[----:B------:R-:W-:Y:S01]  /*5700*/  @!P0 PRMT R6, R9, 0x5432, R6 ;  /* 0x0000543209068816 */ /* 0x000fe20000000006 */
[C---:B----4-:R-:W-:Y:S01]  /*5710*/  @!P0 IMAD.U32 R9, R12.reuse, 0x10000, RZ ;  /* 0x000100000c098824 */ /* 0x050fe200078e00ff */
[----:B------:R-:W-:Y:S05]  /*5720*/  @!P0 LOP3.LUT R3, R12, 0xffff0000, RZ, 0xc0, !PT ;  /* 0xffff00000c038812 */ /* 0x000fea00078ec0ff */
[C---:B------:R-:W-:Y:S02]  /*5730*/  @!P0 FMUL.FTZ R17, R3.reuse, R10 ;  /* 0x0000000a03118220 */ /* 0x040fe40000410000 */
[-C--:B------:R-:W-:Y:S02]  /*5740*/  @!P0 FMUL.FTZ R3, R3, R4.reuse ;  /* 0x0000000403038220 */ /* 0x080fe40000410000 */
[----:B------:R-:W-:Y:S01]  /*5750*/  @!P0 FFMA.FTZ R17, R9, R4, -R17 ;  /* 0x0000000409118223 */ /* 0x000fe20000010811 */
[----:B------:R-:W-:Y:S01]  /*5760*/  @!P0 LOP3.LUT R4, R13, 0xffff0000, RZ, 0xc0, !PT ;  /* 0xffff00000d048812 */ /* 0x000fe200078ec0ff */
[----:B------:R-:W-:Y:S01]  /*5770*/  @!P0 FFMA.FTZ R3, R10, R9, R3 ;  /* 0x000000090a038223 */ /* 0x000fe20000010003 */
[----:B------:R-:W-:Y:S02]  /*5780*/  @!P0 LOP3.LUT R9, R11, 0xffff0000, RZ, 0xc0, !PT ;  /* 0xffff00000b098812 */ /* 0x000fe400078ec0ff */
[----:B------:R-:W-:Y:S02]  /*5790*/  @!P0 SHF.L.U32 R10, R13, 0x10, RZ ;  /* 0x000000100d0a8819 */ /* 0x000fe400000006ff */
[----:B------:R-:W-:Y:S02]  /*57a0*/  @!P0 F2FP.BF16.PACK_AB R11, R3, R17 ;  /* 0x00000011030b823e */ /* 0x000fe400000010ff */
[----:B------:R-:W-:Y:S01]  /*57b0*/  @!P0 LOP3.LUT R3, R5, 0xffff0000, RZ, 0xc0, !PT ;  /* 0xffff000005038812 */ /* 0x000fe200078ec0ff */
[----:B------:R-:W-:Y:S02]  /*57c0*/  @!P0 FMUL.FTZ R5, R4, R9 ;  /* 0x0000000904058220 */ /* 0x000fe40000410000 */
[----:B------:R-:W-:Y:S02]  /*57d0*/  @!P0 IMAD.MOV.U32 R12, RZ, RZ, R11 ;  /* 0x000000ffff0c8224 */ /* 0x000fe400078e000b */
[-C--:B------:R-:W-:Y:S02]  /*57e0*/  @!P0 FFMA.FTZ R5, R10, R3.reuse, -R5 ;  /* 0x000000030a058223 */ /* 0x080fe40000010805 */
[----:B------:R-:W-:Y:S04]  /*57f0*/  @!P0 FMUL.FTZ R3, R4, R3 ;  /* 0x0000000304038220 */ /* 0x000fe80000410000 */
[----:B------:R-:W-:Y:S02]  /*5800*/  @!P0 FFMA.FTZ R3, R9, R10, R3 ;  /* 0x0000000a09038223 */ /* 0x000fe40000010003 */
[----:B------:R-:W-:Y:S03]  /*5810*/  @!P0 IMAD.U32 R9, R14, 0x10000, RZ ;  /* 0x000100000e098824 */ /* 0x000fe600078e00ff */
[----:B------:R-:W-:Y:S01]  /*5820*/  @!P0 F2FP.BF16.PACK_AB R4, R3, R5 ;  /* 0x000000050304823e */ /* 0x000fe200000010ff */
[----:B------:R-:W-:Y:S01]  /*5830*/  @!P0 IMAD.U32 R5, R16, 0x10000, RZ ;  /* 0x0001000010058824 */ /* 0x000fe200078e00ff */
        /* <DEDUP_REMOVED lines=10> */
[----:B------:R-:W-:Y:S02]  /*58e0*/  @!P0 SHF.L.U32 R5, R15, 0x10, RZ ;  /* 0x000000100f058819 */ /* 0x000fe400000006ff */
[----:B---3--:R-:W-:Y:S01]  /*58f0*/  LEA R16, P3, R140, R30, 0x1 ;  /* 0x0000001e8c107211 */ /* 0x008fe200078608ff */
[C---:B------:R-:W-:Y:S02]  /*5900*/  @!P0 FMUL.FTZ R9, R4.reuse, R10 ;  /* 0x0000000a04098220 */ /* 0x040fe40000410000 */
[-C--:B------:R-:W-:Y:S01]  /*5910*/  @!P0 FMUL.FTZ R4, R4, R6.reuse ;  /* 0x0000000604048220 */ /* 0x080fe20000410000 */
[----:B--2---:R-:W-:Y:S01]  /*5920*/  LEA.HI.X R17, R140, R31, R141, 0x1, P3 ;  /* 0x0000001f8c117211 */ /* 0x004fe200018f0c8d */
[----:B------:R-:W-:Y:S02]  /*5930*/  @!P0 FFMA.FTZ R9, R5, R6, -R9 ;  /* 0x0000000605098223 */ /* 0x000fe40000010809 */
[----:B------:R-:W-:Y:S01]  /*5940*/  @!P0 FFMA.FTZ R4, R10, R5, R4 ;  /* 0x000000050a048223 */ /* 0x000fe20000010004 */
[----:B------:R-:W-:Y:S04]  /*5950*/  @!P0 F2FP.BF16.PACK_AB R5, R3, R11 ;  /* 0x0000000b0305823e */ /* 0x000fe800000010ff */
[----:B------:R-:W-:Y:S01]  /*5960*/  @!P0 F2FP.BF16.PACK_AB R3, R4, R9 ;  /* 0x000000090403823e */ /* 0x000fe200000010ff */
[----:B------:R-:W-:Y:S03]  /*5970*/  @!P0 IMAD.MOV.U32 R14, RZ, RZ, R5 ;  /* 0x000000ffff0e8224 */ /* 0x000fe600078e0005 */
[----:B------:R-:W-:Y:S05]  /*5980*/  @!P0 MOV R15, R3 ;  /* 0x00000003000f8202 */ /* 0x000fea0000000f00 */
[----:B------:R2:W-:Y:S02]  /*5990*/  ST.E.128 [R16.64], R12 ;  /* 0x0000000c10007985 */ /* 0x0005e4000c101d06 */
.L_x_6223:
[----:B------:R-:W-:Y:S05]  /*59a0*/  BSYNC B0 ;  /* 0x0000000000007941 */ /* 0x000fea0003800000 */
.L_x_6222:
        /* <DEDUP_REMOVED lines=17> */
[----:B------:R-:W-:Y:S02]  /*5ac0*/  @!P0 LOP3.LUT R17, R6, 0xffff0000, RZ, 0xc0, !PT ;  /* 0xffff000006118812 */ /* 0x000fe400078ec0ff */
[----:B------:R-:W-:Y:S02]  /*5ad0*/  @!P0 PRMT R18, R57, 0x5432, R9 ;  /* 0x0000543239128816 */ /* 0x000fe40000000009 */
[----:B------:R-:W-:Y:S02]  /*5ae0*/  @!P0 PRMT R9, R32, 0x5432, R5 ;  /* 0x0000543220098816 */ /* 0x000fe40000000005 */
[----:B------:R-:W-:Y:S01]  /*5af0*/  @!P0 LOP3.LUT R6, R4, 0xffff0000, RZ, 0xc0, !PT ;  /* 0xffff000004068812 */ /* 0x000fe200078ec0ff */
[C---:B--2---:R-:W-:Y:S01]  /*5b00*/  @!P0 IMAD.U32 R16, R12.reuse, 0x10000, RZ ;  /* 0x000100000c108824 */ /* 0x044fe200078e00ff */
[----:B------:R-:W-:Y:S02]  /*5b10*/  @!P0 LOP3.LUT R3, R12, 0xffff0000, RZ, 0xc0, !PT ;  /* 0xffff00000c038812 */ /* 0x000fe400078ec0ff */
[----:B------:R-:W-:Y:S03]  /*5b20*/  @!P0 LOP3.LUT R5, R13, 0xffff0000, RZ, 0xc0, !PT ;  /* 0xffff00000d058812 */ /* 0x000fe600078ec0ff */
[C---:B------:R-:W-:Y:S02]  /*5b30*/  @!P0 FMUL.FTZ R19, R3.reuse, R11 ;  /* 0x0000000b03138220 */ /* 0x040fe40000410000 */
[-C--:B------:R-:W-:Y:S02]  /*5b40*/  @!P0 FMUL.FTZ R3, R3, R10.reuse ;  /* 0x0000000a03038220 */ /* 0x080fe40000410000 */
[----:B------:R-:W-:Y:S01]  /*5b50*/  @!P0 FFMA.FTZ R19, R16, R10, -R19 ;  /* 0x0000000a10138223 */ /* 0x000fe20000010813 */
[----:B------:R-:W-:Y:S01]  /*5b60*/  @!P0 SHF.L.U32 R10, R13, 0x10, RZ ;  /* 0x000000100d0a8819 */ /* 0x000fe200000006ff */
[----:B------:R-:W-:Y:S02]  /*5b70*/  @!P0 FFMA.FTZ R3, R11, R16, R3 ;  /* 0x000000100b038223 */ /* 0x000fe40000010003 */
[C---:B------:R-:W-:Y:S02]  /*5b80*/  @!P0 FMUL.FTZ R16, R5.reuse, R17 ;  /* 0x0000001105108220 */ /* 0x040fe40000410000 */
[-C--:B------:R-:W-:Y:S01]  /*5b90*/  @!P0 FMUL.FTZ R4, R5, R6.reuse ;  /* 0x0000000605048220 */ /* 0x080fe20000410000 */
[----:B------:R-:W-:Y:S01]  /*5ba0*/  @!P0 LOP3.LUT R5, R14, 0xffff0000, RZ, 0xc0, !PT ;  /* 0xffff00000e058812 */ /* 0x000fe200078ec0ff */
[----:B------:R-:W-:Y:S02]  /*5bb0*/  @!P0 IMAD.U32 R11, R18, 0x10000, RZ ;  /* 0x00010000120b8824 */ /* 0x000fe400078e00ff */
[----:B------:R-:W-:Y:S02]  /*5bc0*/  @!P0 FFMA.FTZ R22, R10, R6, -R16 ;  /* 0x000000060a168223 */ /* 0x000fe40000010810 */
[----:B------:R-:W-:Y:S01]  /*5bd0*/  @!P0 FFMA.FTZ R4, R17, R10, R4 ;  /* 0x0000000a11048223 */ /* 0x000fe20000010004 */
[----:B------:R-:W-:Y:S01]  /*5be0*/  @!P0 SHF.L.U32 R10, R14, 0x10, RZ ;  /* 0x000000100e0a8819 */ /* 0x000fe200000006ff */
[C---:B------:R-:W-:Y:S01]  /*5bf0*/  @!P0 IMAD.U32 R6, R9.reuse, 0x10000, RZ ;  /* 0x0001000009068824 */ /* 0x040fe200078e00ff */
[----:B------:R-:W-:Y:S01]  /*5c00*/  @!P0 LOP3.LUT R9, R9, 0xffff0000, RZ, 0xc0, !PT ;  /* 0xffff000009098812 */ /* 0x000fe200078ec0ff */
[C---:B------:R-:W-:Y:S01]  /*5c10*/  @!P0 FMUL.FTZ R16, R5.reuse, R11 ;  /* 0x0000000b05108220 */ /* 0x040fe20000410000 */
[----:B------:R-:W-:Y:S01]  /*5c20*/  @!P0 F2FP.BF16.PACK_AB R4, R4, R22 ;  /* 0x000000160404823e */ /* 0x000fe200000010ff */
[-C--:B------:R-:W-:Y:S02]  /*5c30*/  @!P0 FMUL.FTZ R5, R5, R6.reuse ;  /* 0x0000000605058220 */ /* 0x080fe40000410000 */
[----:B------:R-:W-:Y:S01]  /*5c40*/  @!P0 FFMA.FTZ R17, R10, R6, -R16 ;  /* 0x000000060a118223 */ /* 0x000fe20000010810 */
[----:B------:R-:W-:Y:S01]  /*5c50*/  @!P0 LOP3.LUT R6, R15, 0xffff0000, RZ, 0xc0, !PT ;  /* 0xffff00000f068812 */ /* 0x000fe200078ec0ff */
[----:B------:R-:W-:Y:S01]  /*5c60*/  @!P0 FFMA.FTZ R5, R11, R10, R5 ;  /* 0x0000000a0b058223 */ /* 0x000fe20000010005 */
[----:B------:R-:W-:Y:S01]  /*5c70*/  @!P0 LOP3.LUT R16, R18, 0xffff0000, RZ, 0xc0, !PT ;  /* 0xffff000012108812 */ /* 0x000fe200078ec0ff */
[----:B------:R-:W-:Y:S01]  /*5c80*/  @!P0 IMAD.U32 R10, R15, 0x10000, RZ ;  /* 0x000100000f0a8824 */ /* 0x000fe200078e00ff */
[----:B------:R-:W-:Y:S02]  /*5c90*/  @!P0 MOV R13, R4 ;  /* 0x00000004000d8202 */ /* 0x000fe40000000f00 */
        /* <DEDUP_REMOVED lines=11> */
.L_x_6225:
[----:B------:R-:W-:Y:S05]  /*5d50*/  BSYNC B0 ;  /* 0x0000000000007941 */ /* 0x000fea0003800000 */
.L_x_6224:
        /* <DEDUP_REMOVED lines=58> */
.L_x_6227:
[----:B------:R-:W-:Y:S05]  /*6100*/  BSYNC B0 ;  /* 0x0000000000007941 */ /* 0x000fea0003800000 */
.L_x_6226:
        /* <DEDUP_REMOVED lines=58> */
.L_x_6208:
        /* <DEDUP_REMOVED lines=36> */
.L_x_6229:
[----:B------:R-:W-:Y:S05]  /*66f0*/  BSYNC B0 ;  /* 0x0000000000007941 */ /* 0x000fea0003800000 */
.L_x_6228:
        /* <DEDUP_REMOVED lines=61> */
.L_x_6231:
[----:B------:R-:W-:Y:S05]  /*6ad0*/  BSYNC B0 ;  /* 0x0000000000007941 */ /* 0x000fea0003800000 */
.L_x_6230:
        /* <DEDUP_REMOVED lines=152> */
.L_x_6235:
[----:B------:R-:W-:Y:S05]  /*7460*/  BSYNC B0 ;  /* 0x0000000000007941 */ /* 0x000fea0003800000 */
.L_x_6234:
        /* <DEDUP_REMOVED lines=121> */
.L_x_6233:
[----:B-123--:R-:W-:Y:S05]  /*7c00*/  BSYNC B1 ;  /* 0x0000000000017941 */ /* 0x00efea0003800000 */
.L_x_6232:
        /* <DEDUP_REMOVED lines=125> */
.L_x_6237:
[----:B------:R-:W-:Y:S05]  /*83e0*/  BSYNC B0 ;  /* 0x0000000000007941 */ /* 0x000fea0003800000 */
.L_x_6236:
[----:B------:R-:W-:Y:S11]  /*83f0*/  ISETP.GE.AND P0, PT, R142, c[0x0][0x1d4], PT ;  /* 0x000075008e007a0c */ /* 0x000ff60003f06270 */
[----:B------:R-:W-:Y:S02]  /*8400*/  @!UPT UIADD3 URZ, URZ, URZ, URZ ;  /* 0x0000003f3f3ff290 */ /* 0x000fe4000fffe03f */
[----:B------:R-:W-:-:S05]  /*8410*/  @P0 BRA `(.L_x_6221) ;  /* 0x00000b2000000947 */ /* 0x000fca0003800000 */
[----:B------:R-:W-:Y:S01]  /*8420*/  SEL R3, R68, R67, !P2 ;  /* 0x0000004344037207 */ /* 0x000fe20005000000 */
[----:B--2---:R-:W2:Y:S01]  /*8430*/  LDS.128 R24, [R112+0xa080] ;  /* 0x00a0800070187984 */ /* 0x004ea20000000c00 */
[----:B------:R-:W-:Y:S02]  /*8440*/  ISETP.GE.AND P0, PT, R142, c[0x0][0x27c], PT ;  /* 0x00009f008e007a0c */ /* 0x000fe40003f06270 */
[----:B------:R-:W-:Y:S04]  /*8450*/  SHF.R.S32.HI R4, RZ, 0x1f, R3 ;  /* 0x0000001fff047819 */ /* 0x000fe80000011403 */
[----:B------:R-:W-:Y:S04]  /*8460*/  LEA.HI R3, R4, R3, RZ, 0x4 ;  /* 0x0000000304037211 */ /* 0x000fe800078f20ff */
[----:B------:R-:W-:Y:S03]  /*8470*/  LEA.HI.SX32 R3, R3, R65, 0x1c ;  /* 0x0000004103037211 */ /* 0x000fe600078fe2ff */
[----:B------:R-:W-:Y:S02]  /*8480*/  @!P0 SHF.R.U64 R11, R58, 0x10, R59 ;  /* 0x000000103a0b8819 */ /* 0x000fe4000000123b */
[----:B------:R-:W-:Y:S01]  /*8490*/  IMAD.SHL.U32 R34, R3, 0x8, RZ ;  /* 0x0000000803227824 */ /* 0x000fe200078e00ff */
[----:B------:R-:W-:Y:S02]  /*84a0*/  SHF.R.S32.HI R4, RZ, 0x1f, R3 ;  /* 0x0000001fff047819 */ /* 0x000fe40000011403 */
[--C-:B------:R-:W-:Y:S02]  /*84b0*/  @!P0 SHF.R.U64 R5, R30, 0x10, R31.reuse ;  /* 0x000000101e058819 */ /* 0x100fe4000000121f */
[----:B------:R-:W-:Y:S02]  /*84c0*/  LEA.HI R4, R4, R3, RZ, 0x3 ;  /* 0x0000000304047211 */ /* 0x000fe400078f18ff */
[----:B------:R-:W-:Y:S02]  /*84d0*/  @!P0 SHF.R.U32.HI R6, RZ, 0x10, R31 ;  /* 0x00000010ff068819 */ /* 0x000fe4000001161f */
[----:B------:R-:W-:Y:S02]  /*84e0*/  SHF.R.S32.HI R3, RZ, 0x3, R4 ;  /* 0x00000003ff037819 */ /* 0x000fe40000011404 */
[----:B------:R-:W-:Y:S02]  /*84f0*/  LOP3.LUT R4, R251, 0x38, R34, 0xf8, !PT ;  /* 0x00000038fb047812 */ /* 0x000fe400078ef822 */
[----:B------:R-:W-:Y:S01]  /*8500*/  @!P0 PRMT R13, R37, 0x5432, R5 ;  /* 0x00005432250d8816 */ /* 0x000fe20000000005 */
[----:B------:R-:W-:Y:S01]  /*8510*/  IMAD R3, R3, 0xc00, R8 ;  /* 0x00000c0003037824 */ /* 0x000fe200078e0208 */
[----:B------:R-:W-:Y:S02]  /*8520*/  LOP3.LUT R4, R4, R39, RZ, 0x3c, !PT ;  /* 0x0000002704047212 */ /* 0x000fe400078e3cff */
[----:B------:R-:W-:Y:S02]  /*8530*/  @!P0 SHF.R.U32.HI R9, RZ, 0x10, R57 ;  /* 0x00000010ff098819 */ /* 0x000fe40000011639 */
[----:B------:R-:W-:Y:S01]  /*8540*/  @!P0 SHF.R.U32.HI R12, RZ, 0x10, R59 ;  /* 0x00000010ff0c8819 */ /* 0x000fe2000001163b */
[----:B------:R-:W-:Y:S01]  /*8550*/  IMAD.IADD R3, R3, 0x1, R4 ;  /* 0x0000000103037824 */ /* 0x000fe200078e0204 */
[----:B------:R-:W-:Y:S02]  /*8560*/  @!P0 PRMT R21, R63, 0x5432, R9 ;  /* 0x000054323f158816 */ /* 0x000fe40000000009 */
[----:B------:R-:W-:Y:S01]  /*8570*/  @!P0 PRMT R22, R64, 0x5432, R12 ;  /* 0x0000543240168816 */ /* 0x000fe2000000000c */
[----:B------:R-:W-:Y:S01]  /*8580*/  IMAD.SHL.U32 R3, R3, 0x2, RZ ;  /* 0x0000000203037824 */ /* 0x000fe200078e00ff */
[C---:B--2---:R-:W-:Y:S01]  /*8590*/  @!P0 LOP3.LUT R20, R24.reuse, 0xffff0000, RZ, 0xc0, !PT ;  /* 0xffff000018148812 */ /* 0x044fe200078ec0ff */
[----:B------:R-:W-:Y:S01]  /*85a0*/  @!P0 IMAD.U32 R14, R24, 0x10000, RZ ;  /* 0x00010000180e8824 */ /* 0x000fe200078e00ff */
[----:B------:R-:W-:Y:S02]  /*85b0*/  @!P0 SHF.R.U64 R10, R56, 0x10, R57 ;  /* 0x00000010380a8819 */ /* 0x000fe40000001239 */
[----:B------:R2:W4:Y:S01]  /*85c0*/  LDS.128 R16, [R3+0xa080] ;  /* 0x00a0800003107984 */ /* 0x0005220000000c00 */
[----:B------:R-:W-:Y:S02]  /*85d0*/  @!P0 PRMT R12, R37, 0x5410, R6 ;  /* 0x00005410250c8816 */ /* 0x000fe40000000006 */
[--C-:B------:R-:W-:Y:S02]  /*85e0*/  @!P0 SHF.R.U32.HI R4, RZ, 0x10, R29.reuse ;  /* 0x00000010ff048819 */ /* 0x100fe4000001161d */
[----:B------:R-:W-:Y:S02]  /*85f0*/  @!P0 PRMT R10, R63, 0x5410, R10 ;  /* 0x000054103f0a8816 */ /* 0x000fe4000000000a */
[----:B------:R-:W-:Y:S02]  /*8600*/  @!P0 PRMT R9, R36, 0x5410, R4 ;  /* 0x0000541024098816 */ /* 0x000fe40000000004 */
[----:B------:R-:W-:Y:S02]  /*8610*/  @!P0 LOP3.LUT R15, R10, 0xffff0000, RZ, 0xc0, !PT ;  /* 0xffff00000a0f8812 */ /* 0x000fe400078ec0ff */
[----:B--2---:R-:W-:Y:S02]  /*8620*/  @!P0 SHF.R.U64 R3, R28, 0x10, R29 ;  /* 0x000000101c038819 */ /* 0x004fe4000000121d */
[----:B------:R-:W-:Y:S01]  /*8630*/  @!P0 PRMT R28, R64, 0x5410, R11 ;  /* 0x00005410401c8816 */ /* 0x000fe2000000000b */
[----:B------:R-:W-:Y:S01]  /*8640*/  @!P0 IMAD.U32 R11, R10, 0x10000, RZ ;  /* 0x000100000a0b8824 */ /* 0x000fe200078e00ff */
[----:B------:R-:W-:Y:S04]  /*8650*/  @!P0 PRMT R3, R36, 0x5432, R3 ;  /* 0x0000543224038816 */ /* 0x000fe80000000003 */
[C---:B------:R-:W-:Y:S01]  /*8660*/  @!P0 LOP3.LUT R6, R3.reuse, 0xffff0000, RZ, 0xc0, !PT ;  /* 0xffff000003068812 */ /* 0x040fe200078ec0ff */
[----:B------:R-:W-:Y:S01]  /*8670*/  @!P0 IMAD.U32 R10, R3, 0x10000, RZ ;  /* 0x00010000030a8824 */ /* 0x000fe200078e00ff */
[C---:B----4-:R-:W-:Y:S02]  /*8680*/  @!P0 SHF.L.U32 R4, R16.reuse, 0x10, RZ ;  /* 0x0000001010048819 */ /* 0x050fe400000006ff */
[----:B------:R-:W-:Y:S03]  /*8690*/  @!P0 LOP3.LUT R5, R16, 0xffff0000, RZ, 0xc0, !PT ;  /* 0xffff000010058812 */ /* 0x000fe600078ec0ff */
[C---:B------:R-:W-:Y:S02]  /*86a0*/  @!P0 FMUL.FTZ R3, R4.reuse, R10 ;  /* 0x0000000a04038220 */ /* 0x040fe40000410000 */
[----:B------:R-:W-:Y:S02]  /*86b0*/  @!P0 FMUL.FTZ R29, R4, R11 ;  /* 0x0000000b041d8220 */ /* 0x000fe40000410000 */
[C---:B------:R-:W-:Y:S02]  /*86c0*/  @!P0 FMUL.FTZ R23, R5.reuse, R15 ;  /* 0x0000000f05178220 */ /* 0x040fe40000410000 */
[----:B------:R-:W-:Y:S02]  /*86d0*/  @!P0 FMUL.FTZ R4, R5, R6 ;  /* 0x0000000605048220 */ /* 0x000fe40000410000 */
[----:B------:R-:W-:Y:S02]  /*86e0*/  @!P0 FFMA.FTZ R3, R11, R14, R3 ;  /* 0x0000000e0b038223 */ /* 0x000fe40000010003 */
[----:B------:R-:W-:Y:S01]  /*86f0*/  @!P0 FFMA.FTZ R23, R20, R6, -R23 ;  /* 0x0000000614178223 */ /* 0x000fe20000010817 */
[----:B------:R-:W-:Y:S01]  /*8700*/  @!P0 LOP3.LUT R6, R17, 0xffff0000, RZ, 0xc0, !PT ;  /* 0xffff000011068812 */ /* 0x000fe200078ec0ff */
[----:B------:R-:W-:Y:S01]  /*8710*/  @!P0 FFMA.FTZ R4, R15, R20, R4 ;  /* 0x000000140f048223 */ /* 0x000fe20000010004 */
[----:B------:R-:W-:Y:S01]  /*8720*/  @!P0 LOP3.LUT R20, R25, 0xffff0000, RZ, 0xc0, !PT ;  /* 0xffff000019148812 */ /* 0x000fe200078ec0ff */
[C---:B------:R-:W-:Y:S01]  /*8730*/  @!P0 IMAD.U32 R11, R21.reuse, 0x10000, RZ ;  /* 0x00010000150b8824 */ /* 0x040fe200078e00ff */
[----:B------:R-:W-:Y:S01]  /*8740*/  @!P0 LOP3.LUT R15, R21, 0xffff0000, RZ, 0xc0, !PT ;  /* 0xffff0000150f8812 */ /* 0x000fe200078ec0ff */
[----:B------:R-:W-:Y:S02]  /*8750*/  @!P0 IMAD.U32 R5, R17, 0x10000, RZ ;  /* 0x0001000011058824 */ /* 0x000fe400078e00ff */
[----:B------:R-:W-:Y:S01]  /*8760*/  @!P0 FFMA.FTZ R31, R14, R10, -R29 ;  /* 0x0000000a0e1f8223 */ /* 0x000fe2000001081d */
[----:B------:R-:W-:Y:S01]  /*8770*/  @!P0 SHF.L.U32 R10, R9, 0x10, RZ ;  /* 0x00000010090a8819 */ /* 0x000fe200000006ff */
[----:B------:R-:W-:Y:S01]  /*8780*/  @!P0 IMAD.U32 R14, R25, 0x10000, RZ ;  /* 0x00010000190e8824 */ /* 0x000fe200078e00ff */
[----:B------:R-:W-:Y:S01]  /*8790*/  @!P0 LOP3.LUT R9, R9, 0xffff0000, RZ, 0xc0, !PT ;  /* 0xffff000009098812 */ /* 0x000fe200078ec0ff */
[C---:B------:R-:W-:Y:S02]  /*87a0*/  @!P0 FMUL.FTZ R21, R5.reuse, R11 ;  /* 0x0000000b05158220 */ /* 0x040fe40000410000 */
[----:B------:R-:W-:Y:S02]  /*87b0*/  @!P0 FMUL.FTZ R29, R6, R15 ;  /* 0x0000000f061d8220 */ /* 0x000fe40000410000 */
[-C--:B------:R-:W-:Y:S02]  /*87c0*/  @!P0 FMUL.FTZ R5, R5, R10.reuse ;  /* 0x0000000a05058220 */ /* 0x080fe40000410000 */
[----:B------:R-:W-:Y:S02]  /*87d0*/  @!P0 FFMA.FTZ R30, R14, R10, -R21 ;  /* 0x0000000a0e1e8223 */ /* 0x000fe40000010815 */
        /* <DEDUP_REMOVED lines=8> */
[----:B------:R-:W-:Y:S01]  /*8860*/  @!P0 MOV R25, R30 ;  /* 0x0000001e00198202 */ /* 0x000fe20000000f00 */
[----:B------:R-:W-:Y:S01]  /*8870*/  @!P0 IMAD.U32 R10, R13, 0x10000, RZ ;  /* 0x000100000d0a8824 */ /* 0x000fe200078e00ff */
[----:B------:R-:W-:Y:S01]  /*8880*/  @!P0 LOP3.LUT R23, R27, 0xffff0000, RZ, 0xc0, !PT ;  /* 0xffff00001b178812 */ /* 0x000fe200078ec0ff */
[----:B------:R-:W-:Y:S01]  /*8890*/  @!P0 FMUL.FTZ R11, R9, R21 ;  /* 0x00000015090b8220 */ /* 0x000fe20000410000 */
[----:B------:R-:W-:Y:S01]  /*88a0*/  @!P0 LOP3.LUT R13, R13, 0xffff0000, RZ, 0xc0, !PT ;  /* 0xffff00000d0d8812 */ /* 0x000fe200078ec0ff */
[----:B------:R-:W-:Y:S01]  /*88b0*/  @!P0 FFMA.FTZ R6, R15, R20, R6 ;  /* 0x000000140f068223 */ /* 0x000fe20000010006 */
[----:B------:R-:W-:Y:S01]  /*88c0*/  @!P0 SHF.L.U32 R20, R22, 0x10, RZ ;  /* 0x0000001016148819 */ /* 0x000fe200000006ff */
[-C--:B------:R-:W-:Y:S01]  /*88d0*/  @!P0 FFMA.FTZ R37, R14, R10.reuse, -R11 ;  /* 0x0000000a0e258223 */ /* 0x080fe2000001080b */
[----:B------:R-:W-:Y:S01]  /*88e0*/  @!P0 LOP3.LUT R15, R26, 0xffff0000, RZ, 0xc0, !PT ;  /* 0xffff00001a0f8812 */ /* 0x000fe200078ec0ff */
[----:B------:R-:W-:Y:S01]  /*88f0*/  @!P0 FMUL.FTZ R9, R9, R10 ;  /* 0x0000000a09098220 */ /* 0x000fe20000410000 */
[----:B------:R-:W-:Y:S01]  /*8900*/  @!P0 LOP3.LUT R22, R22, 0xffff0000, RZ, 0xc0, !PT ;  /* 0xffff000016168812 */ /* 0x000fe200078ec0ff */
[----:B------:R-:W-:Y:S01]  /*8910*/  @!P0 IMAD.U32 R11, R19, 0x10000, RZ ;  /* 0x00010000130b8824 */ /* 0x000fe200078e00ff */
[----:B------:R-:W-:Y:S01]  /*8920*/  @!P0 F2FP.BF16.PACK_AB R5, R6, R5 ;  /* 0x000000050605823e */ /* 0x000fe200000010ff */
[----:B------:R-:W-:Y:S02]  /*8930*/  @!P0 FFMA.FTZ R9, R21, R14, R9 ;  /* 0x0000000e15098223 */ /* 0x000fe40000010009 */
[----:B------:R-:W-:Y:S01]  /*8940*/  @!P0 IMAD.U32 R21, R27, 0x10000, RZ ;  /* 0x000100001b158824 */ /* 0x000fe200078e00ff */
[----:B------:R-:W-:Y:S01]  /*8950*/  @!P0 MOV R17, R5 ;  /* 0x0000000500118202 */ /* 0x000fe20000000f00 */
[C---:B------:R-:W-:Y:S01]  /*8960*/  @!P0 IMAD.U32 R10, R12.reuse, 0x10000, RZ ;  /* 0x000100000c0a8824 */ /* 0x040fe200078e00ff */
[----:B------:R-:W-:Y:S01]  /*8970*/  @!P0 LOP3.LUT R12, R12, 0xffff0000, RZ, 0xc0, !PT ;  /* 0xffff00000c0c8812 */ /* 0x000fe200078ec0ff */
[C---:B------:R-:W-:Y:S02]  /*8980*/  @!P0 FMUL.FTZ R14, R11.reuse, R20 ;  /* 0x000000140b0e8220 */ /* 0x040fe40000410000 */
[-C--:B------:R-:W-:Y:S02]  /*8990*/  @!P0 FMUL.FTZ R11, R11, R10.reuse ;  /* 0x0000000a0b0b8220 */ /* 0x080fe40000410000 */
[----:B------:R-:W-:Y:S01]  /*89a0*/  @!P0 FFMA.FTZ R36, R21, R10, -R14 ;  /* 0x0000000a15248223 */ /* 0x000fe2000001080e */
[----:B------:R-:W-:Y:S01]  /*89b0*/  @!P0 LOP3.LUT R10, R19, 0xffff0000, RZ, 0xc0, !PT ;  /* 0xffff0000130a8812 */ /* 0x000fe200078ec0ff */
[----:B------:R-:W-:Y:S04]  /*89c0*/  @!P0 IMAD.MOV.U32 R24, RZ, RZ, R29 ;  /* 0x000000ffff188224 */ /* 0x000fe800078e001d */
[----:B------:R-:W-:Y:S04]  /*89d0*/  @!P0 FMUL.FTZ R14, R10, R22 ;  /* 0x000000160a0e8220 */ /* 0x000fe80000410000 */
[-C--:B------:R-:W-:Y:S01]  /*89e0*/  @!P0 FFMA.FTZ R35, R23, R12.reuse, -R14 ;  /* 0x0000000c17238223 */ /* 0x080fe2000001080e */
[----:B------:R-:W-:Y:S01]  /*89f0*/  @!P0 LOP3.LUT R14, R28, 0xffff0000, RZ, 0xc0, !PT ;  /* 0xffff00001c0e8812 */ /* 0x000fe200078ec0ff */
[----:B------:R-:W-:Y:S01]  /*8a00*/  @!P0 FMUL.FTZ R12, R10, R12 ;  /* 0x0000000c0a0c8220 */ /* 0x000fe20000410000 */
[----:B------:R-:W-:Y:S05]  /*8a10*/  @!P0 LOP3.LUT R10, R18, 0xffff0000, RZ, 0xc0, !PT ;  /* 0xffff0000120a8812 */ /* 0x000fea00078ec0ff */
[C---:B------:R-:W-:Y:S02]  /*8a20*/  @!P0 FMUL.FTZ R28, R10.reuse, R14 ;  /* 0x0000000e0a1c8220 */ /* 0x040fe40000410000 */
[-C--:B------:R-:W-:Y:S02]  /*8a30*/  @!P0 FMUL.FTZ R10, R10, R13.reuse ;  /* 0x0000000d0a0a8220 */ /* 0x080fe40000410000 */
[----:B------:R-:W-:Y:S01]  /*8a40*/  @!P0 FFMA.FTZ R31, R15, R13, -R28 ;  /* 0x0000000d0f1f8223 */ /* 0x000fe2000001081c */
[----:B------:R-:W-:Y:S01]  /*8a50*/  @!P0 F2FP.BF16.PACK_AB R28, R35, R36 ;  /* 0x00000024231c823e */ /* 0x000fe200000010ff */
[----:B------:R-:W-:Y:S01]  /*8a60*/  @!P0 FFMA.FTZ R10, R14, R15, R10 ;  /* 0x0000000f0e0a8223 */ /* 0x000fe2000001000a */
[----:B---3--:R-:W-:Y:S01]  /*8a70*/  LEA R14, P3, R77, R32, 0x1 ;  /* 0x000000204d0e7211 */ /* 0x008fe200078608ff */
[----:B------:R-:W-:Y:S01]  /*8a80*/  @!P0 FFMA.FTZ R11, R20, R21, R11 ;  /* 0x00000015140b8223 */ /* 0x000fe2000001000b */
[----:B------:R-:W-:Y:S01]  /*8a90*/  @!P0 F2FP.BF16.PACK_AB R20, R31, R37 ;  /* 0x000000251f14823e */ /* 0x000fe200000010ff */
[----:B------:R-:W-:Y:S01]  /*8aa0*/  @!P0 FFMA.FTZ R12, R22, R23, R12 ;  /* 0x00000017160c8223 */ /* 0x000fe2000001000c */
[----:B------:R-:W-:Y:S01]  /*8ab0*/  LEA.HI.X R15, R77, R33, R93, 0x1, P3 ;  /* 0x000000214d0f7211 */ /* 0x000fe200018f0c5d */
[----:B------:R-:W-:Y:S01]  /*8ac0*/  @!P0 IMAD.MOV.U32 R27, RZ, RZ, R28 ;  /* 0x000000ffff1b8224 */ /* 0x000fe200078e001c */
[----:B------:R-:W-:Y:S01]  /*8ad0*/  @!P0 F2FP.BF16.PACK_AB R13, R4, R3 ;  /* 0x00000003040d823e */ /* 0x000fe200000010ff */
[----:B------:R-:W-:Y:S01]  /*8ae0*/  @!P0 IMAD.MOV.U32 R26, RZ, RZ, R20 ;  /* 0x000000ffff1a8224 */ /* 0x000fe200078e0014 */
[----:B------:R-:W-:Y:S02]  /*8af0*/  @!P0 F2FP.BF16.PACK_AB R4, R10, R9 ;  /* 0x000000090a04823e */ /* 0x000fe400000010ff */
[----:B------:R-:W-:Y:S01]  /*8b00*/  @!P0 F2FP.BF16.PACK_AB R3, R12, R11 ;  /* 0x0000000b0c03823e */ /* 0x000fe200000010ff */
        /* <DEDUP_REMOVED lines=11> */
.L_x_6207:
        /* <DEDUP_REMOVED lines=30> */
.L_x_6239:
[----:B-12---:R-:W-:Y:S05]  /*8da0*/  BSYNC B0 ;  /* 0x0000000000007941 */ /* 0x006fea0003800000 */
.L_x_6238:
        /* <DEDUP_REMOVED lines=25> */
.L_x_6221:
[----:B------:R-:W-:Y:S05]  /*8f40*/  BSYNC B2 ;  /* 0x0000000000027941 */ /* 0x000fea0003800000 */
.L_x_6206:
        /* <DEDUP_REMOVED lines=80> */
.L_x_6241:
[----:B---3--:R-:W-:Y:S05]  /*9450*/  BSYNC B0 ;  /* 0x0000000000007941 */ /* 0x008fea0003800000 */
.L_x_6240:
        /* <DEDUP_REMOVED lines=25> */
.L_x_6243:
[----:B------:R-:W-:Y:S05]  /*95f0*/  BSYNC B0 ;  /* 0x0000000000007941 */ /* 0x000fea0003800000 */
.L_x_6242:
        /* <DEDUP_REMOVED lines=44> */
.L_x_6245:
[----:B------:R-:W-:Y:S05]  /*98c0*/  BSYNC B0 ;  /* 0x0000000000007941 */ /* 0x000fea0003800000 */
.L_x_6244:
[----:B------:R-:W0:Y:S01]  /*98d0*/  LDGDEPBAR ;  /* 0x00000000000079af */ /* 0x000e220000000000 */
[----:B------:R-:W-:Y:S01]  /*98e0*/  IADD3 R38, R38, -0x1, RZ ;  /* 0xffffffff26267810 */ /* 0x000fe20007ffe0ff */
[----:B------:R-:W-:-:S05]  /*98f0*/  @P5 BRA `(.L_x_6246) ;  /* 0xffffa1d000005947 */ /* 0x000fca000383ffff */
[----:B------:R-:W-:Y:S01]  /*9900*/  WARPSYNC 0xffffffff ;  /* 0xffffffff00007948 */ /* 0x000fe20003800000 */
[----:B------:R-:W-:Y:S06]  /*9910*/  BAR.SYNC.DEFER_BLOCKING 0x0 ;  /* 0x0000000000007b1d */ /* 0x000fec0000010000 */
.L_x_6205:
[----:B-12---:R-:W2:Y:S01]  /*9920*/  LDL R13, [R1+0x4] ;  /* 0x00000400010d7983 */ /* 0x006ea20000100800 */
[----:B------:R-:W-:-:S05]  /*9930*/  IMAD.MOV.U32 R2, RZ, RZ, c[0x0][0x2c4] ;  /* 0x0000b100ff027624 */ /* 0x000fca00078e00ff */
[----:B------:R-:W-:Y:S01]  /*9940*/  ISETP.NE.AND P3, PT, R2, 0x1, PT ;  /* 0x000000010200780c */ /* 0x000fe20003f65270 */
[----:B------:R-:W-:Y:S01]  /*9950*/  BSSY B0, `(.L_x_6247) ;  /* 0x0000028000007945 */ /* 0x000fe20003800000 */
[----:B--2---:R-:W-:-:S11]  /*9960*/  IADD3 R2, R13, 0x7f, RZ ;  /* 0x0000007f0d027810 */ /* 0x004fd60007ffe0ff */
[----:B------:R-:W-:-:S05]  /*9970*/  @P3 IMAD.HI.U32 R3, R2, c[0x0][0x2c8], RZ ;  /* 0x0000b20002033a27 */ /* 0x000fca00078e00ff */
[----:B------:R-:W-:-:S05]  /*9980*/  @P3 SHF.R.U32.HI R2, RZ, c[0x0][0x2cc], R3 ;  /* 0x0000b300ff023a19 */ /* 0x000fca0000011603 */
[----:B------:R-:W-:-:S04]  /*9990*/  IMAD.IADD R2, R131, 0x1, R2 ;  /* 0x0000000183027824 */ /* 0x000fc800078e0202 */
[----:B------:R-:W-:-:S05]  /*99a0*/  IMAD.HI R2, R2, 0x2aaaaaab, RZ ;  /* 0x2aaaaaab02027827 */ /* 0x000fca00078e02ff */
[----:B------:R-:W-:-:S04]  /*99b0*/  SHF.R.U32.HI R3, RZ, 0x1f, R2 ;  /* 0x0000001fff037819 */ /* 0x000fc80000011602 */
[----:B------:R-:W-:-:S04]  /*99c0*/  LEA.HI.SX32 R2, R2, R3, 0x1d ;  /* 0x0000000302027211 */ /* 0x000fc800078feaff */
[----:B---3--:R-:W-:-:S04]  /*99d0*/  IMNMX R6, R129, R2, PT ;  /* 0x0000000281067217 */ /* 0x008fc80003800200 */
[----:B------:R-:W-:Y:S01]  /*99e0*/  ISETP.GE.AND P0, PT, R6, 0x1, PT ;  /* 0x000000010600780c */ /* 0x000fe20003f06270 */
[----:B------:R-:W-:-:S12]  /*99f0*/  IMAD.MOV.U32 R2, RZ, RZ, RZ ;  /* 0x000000ffff027224 */ /* 0x000fd800078e00ff */
[----:B------:R-:W-:Y:S05]  /*9a00*/  @!P0 BRA `(.L_x_6248) ;  /* 0x000001c000008947 */ /* 0x000fea0003800000 */
[----:B------:R-:W-:Y:S02]  /*9a10*/  IABS R3, R119 ;  /* 0x0000007700037213 */ /* 0x000fe40000000000 */
[----:B------:R-:W-:Y:S02]  /*9a20*/  IADD3 R9, R119, -0x1, R6 ;  /* 0xffffffff77097810 */ /* 0x000fe40007ffe006 */
        /* <DEDUP_REMOVED lines=26> */
.L_x_6248:
[----:B------:R-:W-:Y:S05]  /*9bd0*/  BSYNC B0 ;  /* 0x0000000000007941 */ /* 0x000fea0003800000 */
.L_x_6247:
[----:B------:R-:W2:Y:S01]  /*9be0*/  LDL R3, [R1+0x58] ;  /* 0x0000580001037983 */ /* 0x000ea20000100800 */
        /* <DEDUP_REMOVED lines=68> */
[----:B------:R-:W-:-:S04]  /*a030*/  IMNMX R218, R6, R3, PT ;  /* 0x0000000306da7217 */ /* 0x000fc80003800200 */
[----:B------:R-:W-:-:S13]  /*a040*/  ISETP.GT.AND P0, PT, R218, R240, PT ;  /* 0x000000f0da00720c */ /* 0x000fda0003f04270 */
[----:B------:R-:W-:Y:S05]  /*a050*/  @!P0 BRA `(.L_x_6249) ;  /* 0x00013aa000008947 */ /* 0x000fea0003800000 */
[----:B------:R-:W2:Y:S04]  /*a060*/  LDL R10, [R1+0x28] ;  /* 0x00002800010a7983 */ /* 0x000ea80000100800 */
[----:B----4-:R-:W3:Y:S04]  /*a070*/  LDL R4, [R1+0x2c] ;  /* 0x00002c0001047983 */ /* 0x010ee80000100800 */
[----:B------:R-:W4:Y:S04]  /*a080*/  LDL R5, [R1+0x18] ;  /* 0x0000180001057983 */ /* 0x000f280000100800 */
[----:B------:R-:W4:Y:S04]  /*a090*/  LDL R9, [R1+0x34] ;  /* 0x0000340001097983 */ /* 0x000f280000100800 */
[----:B------:R-:W4:Y:S01]  /*a0a0*/  LDL R11, [R1+0x30] ;  /* 0x00003000010b7983 */ /* 0x000f220000100800 */
[----:B------:R-:W-:-:S04]  /*a0b0*/  ISETP.NE.U32.AND P0, PT, RZ, c[0x0][0x340], PT ;  /* 0x0000d000ff007a0c */ /* 0x000fc80003f05070 */
[----:B------:R-:W-:Y:S01]  /*a0c0*/  ISETP.NE.AND.EX P1, PT, RZ, c[0x0][0x344], PT, P0 ;  /* 0x0000d100ff007a0c */ /* 0x000fe20003f25300 */
[----:B------:R-:W-:-:S12]  /*a0d0*/  IMAD.IADD R6, R0, 0x1, R13 ;  /* 0x0000000100067824 */ /* 0x000fd800078e020d */
[----:B--2---:R-:W-:-:S04]  /*a0e0*/  @P1 IADD3 R2, P0, R10, c[0x0][0x340], RZ ;  /* 0x0000d0000a021a10 */ /* 0x004fc80007f1e0ff */
[----:B---3--:R-:W-:-:S05]  /*a0f0*/  @P1 IADD3.X R3, R4, c[0x0][0x344], RZ, P0, !PT ;  /* 0x0000d10004031a10 */ /* 0x008fca00007fe4ff */
[----:B------:R1:W5:Y:S01]  /*a100*/  @P1 LDG.E R17, [R2.64] ;  /* 0x0000000602111981 */ /* 0x000362000c1e1900 */
[----:B------:R-:W-:Y:S01]  /*a110*/  ISETP.NE.U32.AND P0, PT, RZ, c[0x0][0x348], PT ;  /* 0x0000d200ff007a0c */ /* 0x000fe20003f05070 */
[----:B------:R-:W-:Y:S01]  /*a120*/  @P3 IMAD.HI.U32 R10, R6, c[0x0][0x2c8], RZ ;  /* 0x0000b200060a3a27 */ /* 0x000fe200078e00ff */
[----:B----4-:R-:W-:Y:S02]  /*a130*/  LOP3.LUT R244, R5, 0xffff, RZ, 0xc0, !PT ;  /* 0x0000ffff05f47812 */ /* 0x010fe400078ec0ff */
[----:B------:R-:W-:Y:S01]  /*a140*/  ISETP.NE.AND.EX P0, PT, RZ, c[0x0][0x34c], PT, P0 ;  /* 0x0000d300ff007a0c */ /* 0x000fe20003f05300 */
[----:B------:R-:W-:Y:S01]  /*a150*/  IMAD.IADD R16, R143, 0x1, R13 ;  /* 0x000000018f107824 */ /* 0x000fe200078e020d */
[----:B------:R-:W-:Y:S02]  /*a160*/  ISETP.GE.AND P5, PT, R140, c[0x0][0x198], PT ;  /* 0x000066008c007a0c */ /* 0x000fe40003fa6270 */
[----:B------:R-:W-:Y:S02]  /*a170*/  SEL R9, R9, RZ, !P0 ;  /* 0x000000ff09097207 */ /* 0x000fe40004000000 */
[----:B------:R-:W-:-:S02]  /*a180*/  ISETP.GE.AND P4, PT, R142, c[0x0][0x198], PT ;  /* 0x000066008e007a0c */ /* 0x000fc40003f86270 */
[----:B------:R-:W-:Y:S01]  /*a190*/  ISETP.GE.AND P2, PT, R220, c[0x0][0x198], PT ;  /* 0x00006600dc007a0c */ /* 0x000fe20003f46270 */
[----:B------:R-:W-:Y:S01]  /*a1a0*/  IMAD R9, R9, c[0x0][0x1c0], RZ ;  /* 0x0000700009097a24 */ /* 0x000fe200078e02ff */
[----:B------:R-:W-:Y:S02]  /*a1b0*/  IADD3 R124, R218, -0x1, RZ ;  /* 0xffffffffda7c7810 */ /* 0x000fe40007ffe0ff */
[----:B-1----:R-:W-:-:S05]  /*a1c0*/  SHF.R.S32.HI R2, RZ, 0x1f, R130 ;  /* 0x0000001fff027819 */ /* 0x002fca0000011482 */
[----:B------:R-:W-:Y:S02]  /*a1d0*/  IMAD R4, R2, c[0x0][0x178], RZ ;  /* 0x00005e0002047a24 */ /* 0x000fe400078e02ff */
[----:B------:R-:W-:-:S04]  /*a1e0*/  IMAD.WIDE.U32 R2, R130, c[0x0][0x178], RZ ;  /* 0x00005e0082027a25 */ /* 0x000fc800078e00ff */
[----:B------:R-:W-:-:S04]  /*a1f0*/  IMAD R4, R130, c[0x0][0x17c], R4 ;  /* 0x00005f0082047a24 */ /* 0x000fc800078e0204 */
[----:B------:R-:W-:-:S04]  /*a200*/  IMAD.IADD R3, R3, 0x1, R4 ;  /* 0x0000000103037824 */ /* 0x000fc800078e0204 */
[C---:B------:R-:W-:Y:S01]  /*a210*/  IMAD.WIDE.U32 R4, R244.reuse, c[0x0][0x1b8], R2 ;  /* 0x00006e00f4047a25 */ /* 0x040fe200078e0002 */
[----:B------:R-:W-:Y:S02]  /*a220*/  MOV R2, R6 ;  /* 0x0000000600027202 */ /* 0x000fe40000000f00 */
[----:B------:R-:W-:Y:S01]  /*a230*/  SEL R3, R11, RZ, !P0 ;  /* 0x000000ff0b037207 */ /* 0x000fe20004000000 */
[----:B------:R-:W-:Y:S01]  /*a240*/  IMAD R5, R244, c[0x0][0x1bc], R5 ;  /* 0x00006f00f4057a24 */ /* 0x000fe200078e0205 */
[----:B------:R-:W-:Y:S02]  /*a250*/  @P3 SHF.R.U32.HI R2, RZ, c[0x0][0x2cc], R10 ;  /* 0x0000b300ff023a19 */ /* 0x000fe4000001160a */
[----:B------:R-:W-:Y:S01]  /*a260*/  ISETP.GE.AND P3, PT, R219, c[0x0][0x198], PT ;  /* 0x00006600db007a0c */ /* 0x000fe20003f66270 */
[C---:B------:R-:W-:Y:S01]  /*a270*/  IMAD R9, R3.reuse, c[0x0][0x1c4], R9 ;  /* 0x0000710003097a24 */ /* 0x040fe200078e0209 */
[----:B------:R-:W-:Y:S01]  /*a280*/  SHF.R.S32.HI R10, RZ, 0x1f, R2 ;  /* 0x0000001fff0a7819 */ /* 0x000fe20000011402 */
[----:B------:R-:W-:-:S04]  /*a290*/  IMAD.WIDE.U32 R4, R3, c[0x0][0x1c0], R4 ;  /* 0x0000700003047a25 */ /* 0x000fc800078e0004 */
[----:B------:R-:W-:Y:S01]  /*a2a0*/  IMAD.MOV R3, RZ, RZ, -R2 ;  /* 0x000000ffff037224 */ /* 0x000fe200078e0a02 */
[----:B------:R-:W-:-:S03]  /*a2b0*/  IADD3 R5, R5, R9, RZ ;  /* 0x0000000905057210 */ /* 0x000fc60007ffe0ff */
[----:B------:R-:W-:Y:S02]  /*a2c0*/  IMAD R6, R3, c[0x0][0x2c4], R6 ;  /* 0x0000b10003067a24 */ /* 0x000fe400078e0206 */
[----:B------:R-:W-:-:S03]  /*a2d0*/  IMAD R3, R10, c[0x0][0x1b0], RZ ;  /* 0x00006c000a037a24 */ /* 0x000fc600078e02ff */
[----:B------:R-:W-:Y:S01]  /*a2e0*/  SHF.R.S32.HI R9, RZ, 0x1f, R6 ;  /* 0x0000001fff097819 */ /* 0x000fe20000011406 */
[C---:B------:R-:W-:Y:S02]  /*a2f0*/  IMAD R10, R2.reuse, c[0x0][0x1b4], R3 ;  /* 0x00006d00020a7a24 */ /* 0x040fe400078e0203 */
[----:B------:R-:W-:-:S04]  /*a300*/  IMAD.WIDE.U32 R2, R2, c[0x0][0x1b0], R4 ;  /* 0x00006c0002027a25 */ /* 0x000fc800078e0004 */
[----:B------:R-:W-:Y:S02]  /*a310*/  IMAD R4, R9, c[0x0][0x1a8], RZ ;  /* 0x00006a0009047a24 */ /* 0x000fe400078e02ff */
[----:B------:R-:W-:Y:S02]  /*a320*/  IMAD.IADD R3, R3, 0x1, R10 ;  /* 0x0000000103037824 */ /* 0x000fe400078e020a */
[C---:B------:R-:W-:Y:S02]  /*a330*/  IMAD R4, R6.reuse, c[0x0][0x1ac], R4 ;  /* 0x00006b0006047a24 */ /* 0x040fe400078e0204 */
[----:B------:R-:W-:-:S05]  /*a340*/  IMAD.WIDE.U32 R2, R6, c[0x0][0x1a8], R2 ;  /* 0x00006a0006027a25 */ /* 0x000fca00078e0002 */
[----:B------:R-:W-:Y:S02]  /*a350*/  IADD3 R3, R3, R4, RZ ;  /* 0x0000000403037210 */ /* 0x000fe40007ffe0ff */
[----:B------:R-:W-:-:S04]  /*a360*/  LEA R6, P0, R2, c[0x0][0x160], 0x1 ;  /* 0x0000580002067a11 */ /* 0x000fc800078008ff */
[----:B------:R-:W-:Y:S02]  /*a370*/  LEA.HI.X R5, R2, c[0x0][0x164], R3, 0x1, P0 ;  /* 0x0000590002057a11 */ /* 0x000fe400000f0c03 */
[----:B------:R-:W-:Y:S01]  /*a380*/  @!P1 MOV R17, R11 ;  /* 0x0000000b00119202 */ /* 0x000fe20000000f00 */
[----:B------:R-:W-:Y:S05]  /*a390*/  BRA.DIV ~URZ, `(.L_x_6250) ;  /* 0x00018f127f007947 */ /* 0x000fea000b800000 */
[----:B------:R1:W2:Y:S02]  /*a3a0*/  SHFL.IDX PT, R4, R5, RZ, 0x181f ;  /* 0x00181fff05047589 */ /* 0x0002a400000e0000 */
.L_x_6432:
[----:B------:R-:W-:Y:S05]  /*a3b0*/  BRA.DIV ~URZ, `(.L_x_6251) ;  /* 0x00018f627f007947 */ /* 0x000fea000b800000 */
[----:B------:R3:W4:Y:S02]  /*a3c0*/  SHFL.IDX PT, R2, R6, RZ, 0x181f ;  /* 0x00181fff06027589 */ /* 0x00072400000e0000 */
.L_x_6433:
[----:B---3--:R-:W3:Y:S01]  /*a3d0*/  LDL R3, [R1+0x8] ;  /* 0x0000080001037983 */ /* 0x008ee20000100800 */
[----:B------:R-:W-:Y:S01]  /*a3e0*/  LOP3.LUT R236, R236, 0xfffffffb, RZ, 0xc0, !PT ;  /* 0xfffffffbecec7812 */ /* 0x000fe200078ec0ff */
[----:B------:R-:W-:Y:S01]  /*a3f0*/  BSSY B0, `(.L_x_6252) ;  /* 0x0000014000007945 */ /* 0x000fe20003800000 */
[----:B---3--:R-:W-:-:S05]  /*a400*/  IMAD R68, R3, c[0x0][0x2c4], RZ ;  /* 0x0000b10003447a24 */ /* 0x008fca00078e02ff */
        /* <DEDUP_REMOVED lines=18> */
.L_x_6253:
[----:B------:R-:W-:Y:S05]  /*a530*/  BSYNC B0 ;  /* 0x0000000000007941 */ /* 0x000fea0003800000 */
.L_x_6252:
[----:B------:R-:W-:Y:S05]  /*a540*/  BRA.DIV ~URZ, `(.L_x_6254) ;  /* 0x00018e427f007947 */ /* 0x000fea000b800000 */
[----:B--2---:R2:W3:Y:S04]  /*a550*/  SHFL.IDX PT, R4, R5, 0x1, 0x181f ;  /* 0x00381f0005047f89 */ /* 0x0044e800000e0000 */
[----:B----4-:R2:W4:Y:S02]  /*a560*/  SHFL.IDX PT, R2, R6, 0x1, 0x181f ;  /* 0x00381f0006027f89 */ /* 0x01052400000e0000 */
.L_x_6434:
[----:B------:R-:W-:Y:S01]  /*a570*/  IADD3 R3, R16, 0x20, RZ ;  /* 0x0000002010037810 */ /* 0x000fe20007ffe0ff */
[----:B------:R-:W-:Y:S01]  /*a580*/  BSSY B0, `(.L_x_6255) ;  /* 0x0000014000007945 */ /* 0x000fe20003800000 */
[----:B------:R-:W-:Y:S02]  /*a590*/  LOP3.LUT R236, R236, 0xfffffff7, RZ, 0xc0, !PT ;  /* 0xfffffff7ecec7812 */ /* 0x000fe400078ec0ff */
[----:B------:R-:W-:-:S13]  /*a5a0*/  ISETP.GE.AND P0, PT, R3, R68, PT ;  /* 0x000000440300720c */ /* 0x000fda0003f06270 */
[----:B------:R-:W-:Y:S01]  /*a5b0*/  @P0 LOP3.LUT R236, R236, 0x8, RZ, 0xfc, !PT ;  /* 0x00000008ecec0812 */ /* 0x000fe200078efcff */
[----:B------:R-:W-:Y:S05]  /*a5c0*/  @P0 BRA `(.L_x_6256) ;  /* 0x000000f000000947 */ /* 0x000fea0003800000 */
[----:B----4-:R-:W-:-:S04]  /*a5d0*/  LEA R14, P0, R140, R2, 0x1 ;  /* 0x000000028c0e7211 */ /* 0x010fc800078008ff */
[----:B---3--:R-:W-:Y:S02]  /*a5e0*/  LEA.HI.X R15, R140, R4, R141, 0x1, P0 ;  /* 0x000000048c0f7211 */ /* 0x008fe400000f0c8d */
        /* <DEDUP_REMOVED lines=13> */
.L_x_6256:
[----:B------:R-:W-:Y:S05]  /*a6c0*/  BSYNC B0 ;  /* 0x0000000000007941 */ /* 0x000fea0003800000 */
.L_x_6255:
[----:B------:R-:W-:Y:S05]  /*a6d0*/  BRA.DIV ~URZ, `(.L_x_6257) ;  /* 0x00018d827f007947 */ /* 0x000fea000b800000 */
[----:B---3--:R3:W1:Y:S02]  /*a6e0*/  SHFL.IDX PT, R4, R5, 0x2, 0x181f ;  /* 0x00581f0005047f89 */ /* 0x00866400000e0000 */
.L_x_6435:
[----:B------:R-:W-:Y:S05]  /*a6f0*/  BRA.DIV ~URZ, `(.L_x_6258) ;  /* 0x00018dd27f007947 */ /* 0x000fea000b800000 */
[----:B----4-:R4:W2:Y:S02]  /*a700*/  SHFL.IDX PT, R2, R6, 0x2, 0x181f ;  /* 0x00581f0006027f89 */ /* 0x0108a400000e0000 */
.L_x_6436:
[----:B------:R-:W-:Y:S01]  /*a710*/  IADD3 R3, R16, 0x40, RZ ;  /* 0x0000004010037810 */ /* 0x000fe20007ffe0ff */
[----:B------:R-:W-:Y:S01]  /*a720*/  BSSY B0, `(.L_x_6259) ;  /* 0x0000014000007945 */ /* 0x000fe20003800000 */
[----:B------:R-:W-:Y:S02]  /*a730*/  LOP3.LUT R236, R236, 0xffffffef, RZ, 0xc0, !PT ;  /* 0xffffffefecec7812 */ /* 0x000fe400078ec0ff */
[----:B------:R-:W-:-:S13]  /*a740*/  ISETP.GE.AND P0, PT, R3, R68, PT ;  /* 0x000000440300720c */ /* 0x000fda0003f06270 */
[----:B------:R-:W-:Y:S01]  /*a750*/  @P0 LOP3.LUT R236, R236, 0x10, RZ, 0xfc, !PT ;  /* 0x00000010ecec0812 */ /* 0x000fe200078efcff */
[----:B------:R-:W-:Y:S05]  /*a760*/  @P0 BRA `(.L_x_6260) ;  /* 0x000000f000000947 */ /* 0x000fea0003800000 */
[----:B--2---:R-:W-:-:S04]  /*a770*/  LEA R14, P0, R140, R2, 0x1 ;  /* 0x000000028c0e7211 */ /* 0x004fc800078008ff */
        /* <DEDUP_REMOVED lines=14> */
.L_x_6260:
[----:B------:R-:W-:Y:S05]  /*a860*/  BSYNC B0 ;  /* 0x0000000000007941 */ /* 0x000fea0003800000 */
.L_x_6259:
[----:B------:R-:W-:Y:S05]  /*a870*/  BRA.DIV ~URZ, `(.L_x_6261) ;  /* 0x00018cc27f007947 */ /* 0x000fea000b800000 */
[----:B-1----:R1:W3:Y:S04]  /*a880*/  SHFL.IDX PT, R4, R5, 0x3, 0x181f ;  /* 0x00781f0005047f89 */ /* 0x0022e800000e0000 */
[----:B--2---:R1:W2:Y:S02]  /*a890*/  SHFL.IDX PT, R2, R6, 0x3, 0x181f ;  /* 0x00781f0006027f89 */ /* 0x0042a400000e0000 */
.L_x_6437:
[----:B------:R-:W-:Y:S01]  /*a8a0*/  IADD3 R3, R16, 0x60, RZ ;  /* 0x0000006010037810 */ /* 0x000fe20007ffe0ff */
[----:B-----5:R-:W-:Y:S01]  /*a8b0*/  IMAD.WIDE.U32 R248, R17, c[0x0][0x2b0], RZ ;  /* 0x0000ac0011f87a25 */ /* 0x020fe200078e00ff */
[----:B------:R-:W-:Y:S02]  /*a8c0*/  LOP3.LUT R236, R236, 0xfffffffe, RZ, 0xc0, !PT ;  /* 0xfffffffeecec7812 */ /* 0x000fe400078ec0ff */
[----:B------:R-:W-:-:S13]  /*a8d0*/  ISETP.GE.AND P1, PT, R3, R68, PT ;  /* 0x000000440300720c */ /* 0x000fda0003f26270 */
[----:B--2---:R-:W-:Y:S02]  /*a8e0*/  @!P1 LEA R14, P0, R140, R2, 0x1 ;  /* 0x000000028c0e9211 */ /* 0x004fe400078008ff */
        /* <DEDUP_REMOVED lines=13> */
[----:B------:R-:W-:-:S05]  /*a9c0*/  @!P1 LEA.HI.X R3, R220, R4, R238, 0x1, P0 ;  /* 0x00000004dc039211 */ /* 0x000fca00000f0cee */
[----:B------:R3:W-:Y:S04]  /*a9d0*/  @!P1 LDGSTS.E.BYPASS.LTC128B.128 [R217+0x1f080], [R2.64], !P2 ;  /* 0x1f08000002d99fae */ /* 0x0007e8000d101d46 */
[----:B------:R-:W0:Y:S01]  /*a9e0*/  LDGDEPBAR ;  /* 0x00000000000079af */ /* 0x000e220000000000 */
[----:B------:R-:W-:Y:S01]  /*a9f0*/  WARPSYNC 0xffffffff ;  /* 0xffffffff00007948 */ /* 0x000fe20003800000 */
[----:B---3--:R-:W-:-:S05]  /*aa00*/  SHF.R.S32.HI R2, RZ, 0x1f, R17 ;  /* 0x0000001fff027819 */ /* 0x008fca0000011411 */
[----:B------:R-:W-:-:S04]  /*aa10*/  IMAD R2, R2, c[0x0][0x2b0], RZ ;  /* 0x0000ac0002027a24 */ /* 0x000fc800078e02ff */
[----:B------:R-:W-:-:S04]  /*aa20*/  IMAD R2, R17, c[0x0][0x2b4], R2 ;  /* 0x0000ad0011027a24 */ /* 0x000fc800078e0202 */
[----:B------:R-:W-:Y:S02]  /*aa30*/  IMAD.IADD R250, R249, 0x1, R2 ;  /* 0x00000001f9fa7824 */ /* 0x000fe400078e0202 */
[----:B--2---:R-:W2:Y:S04]  /*aa40*/  LDL R9, [R1+0xc] ;  /* 0x00000c0001097983 */ /* 0x004ea80000100800 */
[----:B-1----:R-:W3:Y:S01]  /*aa50*/  LDL R5, [R1] ;  /* 0x0000000001057983 */ /* 0x002ee20000100800 */
[----:B------:R-:W-:Y:S02]  /*aa60*/  IMAD.MOV.U32 R123, RZ, RZ, 0x30 ;  /* 0x00000030ff7b7424 */ /* 0x000fe400078e00ff */
[----:B------:R-:W-:Y:S02]  /*aa70*/  IMAD.MOV.U32 R2, RZ, RZ, c[0x0][0x2b8] ;  /* 0x0000ae00ff027624 */ /* 0x000fe400078e00ff */
[----:B------:R-:W-:Y:S01]  /*aa80*/  IMAD R123, R218, R123, -0x30 ;  /* 0xffffffd0da7b7424 */ /* 0x000fe200078e027b */
[----:B------:R-:W-:Y:S02]  /*aa90*/  BAR.SYNC.DEFER_BLOCKING 0x0 ;  /* 0x0000000000007b1d */ /* 0x000fe40000010000 */
[----:B------:R-:W-:Y:S01]  /*aaa0*/  ISETP.NE.AND P1, PT, R2, 0x1, PT ;  /* 0x000000010200780c */ /* 0x000fe20003f25270 */
[----:B------:R-:W-:Y:S01]  /*aab0*/  IMAD.IADD R3, R0, 0x1, R123 ;  /* 0x0000000100037824 */ /* 0x000fe200078e027b */
[----:B------:R-:W-:Y:S01]  /*aac0*/  LOP3.LUT R236, R236, 0xfffffffd, RZ, 0xc0, !PT ;  /* 0xfffffffdecec7812 */ /* 0x000fe200078ec0ff */
[----:B------:R-:W-:-:S10]  /*aad0*/  IMAD.MOV.U32 R221, RZ, RZ, RZ ;  /* 0x000000ffffdd7224 */ /* 0x000fd400078e00ff */
[----:B------:R-:W-:Y:S02]  /*aae0*/  @P1 LOP3.LUT R236, R236, 0x2, RZ, 0xfc, !PT ;  /* 0x00000002ecec1812 */ /* 0x000fe400078efcff */
[C---:B--2---:R-:W-:Y:S01]  /*aaf0*/  ISETP.GE.AND P0, PT, R3.reuse, R9, PT ;  /* 0x000000090300720c */ /* 0x044fe20003f06270 */
[----:B---3--:R-:W-:-:S03]  /*ab00*/  IMAD.IADD R3, R3, 0x1, R5 ;  /* 0x0000000103037824 */ /* 0x008fc600078e0205 */
[----:B------:R-:W-:Y:S01]  /*ab10*/  ISETP.GT.OR P0, PT, R0, 0x2f, P0 ;  /* 0x0000002f0000780c */ /* 0x000fe20000704670 */
[----:B------:R-:W-:-:S04]  /*ab20*/  @P1 IMAD.HI.U32 R4, R3, c[0x0][0x2bc], RZ ;  /* 0x0000af0003041a27 */ /* 0x000fc800078e00ff */
[----:B------:R-:W-:Y:S01]  /*ab30*/  IMAD.MOV.U32 R2, RZ, RZ, R3 ;  /* 0x000000ffff027224 */ /* 0x000fe200078e0003 */
[----:B------:R-:W-:-:S07]  /*ab40*/  @P1 SHF.R.U32.HI R2, RZ, c[0x0][0x2c0], R4 ;  /* 0x0000b000ff021a19 */ /* 0x000fce0000011604 */
[----:B------:R-:W-:-:S04]  /*ab50*/  @!P0 IADD3 R5, P1, R2, R248, RZ ;  /* 0x000000f802058210 */ /* 0x000fc80007f3e0ff */
[----:B----4-:R-:W-:Y:S02]  /*ab60*/  @!P0 LEA.HI.X.SX32 R6, R2, R250, 0x1, P1 ;  /* 0x000000fa02068211 */ /* 0x010fe400008f0eff */
[----:B------:R-:W-:-:S04]  /*ab70*/  @!P0 LEA R4, P1, R5, c[0x0][0x2a0], 0x2 ;  /* 0x0000a80005048a11 */ /* 0x000fc800078210ff */
[----:B------:R-:W-:-:S05]  /*ab80*/  @!P0 LEA.HI.X R5, R5, c[0x0][0x2a4], R6, 0x2, P1 ;  /* 0x0000a90005058a11 */ /* 0x000fca00008f1406 */
[----:B------:R1:W2:Y:S01]  /*ab90*/  @!P0 LDG.E R221, [R4.64] ;  /* 0x0000000604dd8981 */ /* 0x0002a2000c1e1900 */
[----:B------:R-:W-:-:S04]  /*aba0*/  IMAD.MOV R2, RZ, RZ, -R2 ;  /* 0x000000ffff027224 */ /* 0x000fc800078e0a02 */
[----:B------:R-:W-:-:S05]  /*abb0*/  IMAD R222, R2, c[0x0][0x2b8], R3 ;  /* 0x0000ae0002de7a24 */ /* 0x000fca00078e0203 */
[----:B------:R-:W-:Y:S01]  /*abc0*/  SHF.R.S32.HI R120, RZ, 0x1f, R222 ;  /* 0x0000001fff787819 */ /* 0x000fe200000114de */
[----:B------:R-:W-:-:S04]  /*abd0*/  IMAD.WIDE.U32 R2, R222, c[0x0][0x1e0], RZ ;  /* 0x00007800de027a25 */ /* 0x000fc800078e00ff */
[----:B-1----:R-:W-:-:S04]  /*abe0*/  IMAD R4, R120, c[0x0][0x1e0], RZ ;  /* 0x0000780078047a24 */ /* 0x002fc800078e02ff */
[----:B------:R-:W-:-:S04]  /*abf0*/  IMAD R4, R222, c[0x0][0x1e4], R4 ;  /* 0x00007900de047a24 */ /* 0x000fc800078e0204 */
[----:B------:R-:W-:Y:S02]  /*ac00*/  IMAD.IADD R3, R3, 0x1, R4 ;  /* 0x0000000103037824 */ /* 0x000fe400078e0204 */
[----:B------:R-:W-:-:S04]  /*ac10*/  IMAD.WIDE.U32 R246, R244, c[0x0][0x1e8], RZ ;  /* 0x00007a00f4f67a25 */ /* 0x000fc800078e00ff */
[----:B------:R-:W-:Y:S02]  /*ac20*/  IMAD R245, R244, c[0x0][0x1ec], R247 ;  /* 0x00007b00f4f57a24 */ /* 0x000fe400078e02f7 */
[----:B------:R-:W-:Y:S01]  /*ac30*/  IMAD R119, R124, -0x30, R9 ;  /* 0xffffffd07c777824 */ /* 0x000fe200078e0209 */
[----:B------:R-:W-:Y:S02]  /*ac40*/  ISETP.GT.AND P6, PT, R0, 0x2f, PT ;  /* 0x0000002f0000780c */ /* 0x000fe40003fc4270 */
[----:B--2---:R-:W-:Y:S01]  /*ac50*/  SHF.R.S32.HI R121, RZ, 0x1f, R221 ;  /* 0x0000001fff797819 */ /* 0x004fe200000114dd */
[----:B------:R-:W-:-:S04]  /*ac60*/  IMAD.WIDE.U32 R2, R221, c[0x0][0x1f0], R2 ;  /* 0x00007c00dd027a25 */ /* 0x000fc800078e0002 */
[----:B------:R-:W-:Y:S01]  /*ac70*/  IMAD R4, R121, c[0x0][0x1f0], RZ ;  /* 0x00007c0079047a24 */ /* 0x000fe200078e02ff */
[----:B------:R-:W-:-:S03]  /*ac80*/  IADD3 R2, P0, R2, R246, RZ ;  /* 0x000000f602027210 */ /* 0x000fc60007f1e0ff */
[----:B------:R-:W-:-:S05]  /*ac90*/  IMAD R4, R221, c[0x0][0x1f4], R4 ;  /* 0x00007d00dd047a24 */ /* 0x000fca00078e0204 */
[----:B------:R-:W-:Y:S02]  /*aca0*/  IADD3.X R3, R245, R3, R4, P0, !PT ;  /* 0x00000003f5037210 */ /* 0x000fe400007fe404 */
[C---:B------:R-:W-:Y:S02]  /*acb0*/  LEA R6, P0, R2.reuse, c[0x0][0x1c8], 0x1 ;  /* 0x0000720002067a11 */ /* 0x040fe400078008ff */
[----:B------:R-:W-:Y:S02]  /*acc0*/  IMNMX R4, R119, 0x30, PT ;  /* 0x0000003077047817 */ /* 0x000fe40003800200 */
[----:B------:R-:W-:Y:S02]  /*acd0*/  LEA.HI.X R14, R2, c[0x0][0x1cc], R3, 0x1, P0 ;  /* 0x00007300020e7a11 */ /* 0x000fe400000f0c03 */
[----:B------:R-:W1:Y:S01]  /*ace0*/  SHFL.IDX PT, R2, R6, RZ, 0x181f ;  /* 0x00181fff06027589 */ /* 0x000e6200000e0000 */
[----:B------:R-:W-:-:S03]  /*acf0*/  IMAD.IADD R9, R4, 0x1, -R143 ;  /* 0x0000000104097824 */ /* 0x000fc600078e0a8f */
[----:B------:R-:W2:Y:S02]  /*ad00*/  SHFL.IDX PT, R3, R14, RZ, 0x181f ;  /* 0x00181fff0e037589 */ /* 0x000ea400000e0000 */
[----:B------:R-:W-:-:S13]  /*ad10*/  ISETP.GE.AND P0, PT, R9, 0x1, PT ;  /* 0x000000010900780c */ /* 0x000fda0003f06270 */
[----:B-1----:R-:W-:-:S04]  /*ad20*/  @P0 LEA R4, P1, R140, R2, 0x1 ;  /* 0x000000028c040211 */ /* 0x002fc800078208ff */
[----:B--2---:R-:W-:Y:S02]  /*ad30*/  @P0 LEA.HI.X R5, R140, R3, R141, 0x1, P1 ;  /* 0x000000038c050211 */ /* 0x004fe400008f0c8d */
[----:B------:R-:W-:-:S04]  /*ad40*/  @P0 LEA R12, P1, R234, R2, 0x1 ;  /* 0x00000002ea0c0211 */ /* 0x000fc800078208ff */
[----:B------:R-:W-:Y:S02]  /*ad50*/  @P0 LEA.HI.X R13, R234, R3, R237, 0x1, P1 ;  /* 0x00000003ea0d0211 */ /* 0x000fe400008f0ced */
[----:B------:R-:W-:-:S04]  /*ad60*/  @P0 LEA R10, P1, R219, R2, 0x1 ;  /* 0x00000002db0a0211 */ /* 0x000fc800078208ff */
[----:B------:R-:W-:Y:S02]  /*ad70*/  @P0 LEA.HI.X R11, R219, R3, R239, 0x1, P1 ;  /* 0x00000003db0b0211 */ /* 0x000fe400008f0cef */
[----:B------:R-:W-:-:S13]  /*ad80*/  @P0 ISETP.GE.AND P1, PT, R140, c[0x0][0x1d4], PT ;  /* 0x000075008c000a0c */ /* 0x000fda0003f26270 */
[----:B------:R-:W-:Y:S01]  /*ad90*/  @!PT LDS RZ, [RZ] ;  /* 0x00000000fffff984 */ /* 0x000fe20000000800 */
[----:B------:R1:W-:Y:S01]  /*ada0*/  @P0 LDGSTS.E.BYPASS.LTC128B.128 [R216+0xa080], [R4.64], !P1 ;  /* 0x0a08000004d80fae */ /* 0x0003e2000c901d46 */
[----:B------:R-:W-:-:S04]  /*adb0*/  @P0 LEA R2, P1, R220, R2, 0x1 ;  /* 0x00000002dc020211 */ /* 0x000fc800078208ff */
[----:B------:R-:W-:Y:S02]  /*adc0*/  @P0 LEA.HI.X R3, R220, R3, R238, 0x1, P1 ;  /* 0x00000003dc030211 */ /* 0x000fe400008f0cee */
[----:B------:R-:W-:-:S13]  /*add0*/  @P0 ISETP.GE.AND P1, PT, R142, c[0x0][0x1d4], PT ;  /* 0x000075008e000a0c */ /* 0x000fda0003f26270 */
[----:B------:R2:W-:Y:S01]  /*ade0*/  @P0 LDGSTS.E.BYPASS.LTC128B.128 [R216+0xb880], [R12.64], !P1 ;  /* 0x0b8800000cd80fae */ /* 0x0005e2000c901d46 */
[----:B------:R-:W-:-:S13]  /*adf0*/  @P0 ISETP.GE.AND P1, PT, R219, c[0x0][0x1d4], PT ;  /* 0x00007500db000a0c */ /* 0x000fda0003f26270 */
[----:B------:R3:W-:Y:S01]  /*ae00*/  @P0 LDGSTS.E.BYPASS.LTC128B.128 [R216+0xd080], [R10.64], !P1 ;  /* 0x0d0800000ad80fae */ /* 0x0007e2000c901d46 */
[----:B------:R-:W-:-:S13]  /*ae10*/  @P0 ISETP.GE.AND P1, PT, R220, c[0x0][0x1d4], PT ;  /* 0x00007500dc000a0c */ /* 0x000fda0003f26270 */
[----:B------:R4:W-:Y:S01]  /*ae20*/  @P0 LDGSTS.E.BYPASS.LTC128B.128 [R216+0xe880], [R2.64], !P1 ;  /* 0x0e88000002d80fae */ /* 0x0009e2000c901d46 */
[----:B------:R-:W-:-:S03]  /*ae30*/  ISETP.GE.AND P0, PT, R9, 0x21, PT ;  /* 0x000000210900780c */ /* 0x000fc60003f06270 */
[----:B----4-:R-:W1:Y:S04]  /*ae40*/  SHFL.IDX PT, R2, R6, 0x1, 0x181f ;  /* 0x00381f0006027f89 */ /* 0x010e6800000e0000 */
[----:B------:R-:W4:Y:S06]  /*ae50*/  SHFL.IDX PT, R3, R14, 0x1, 0x181f ;  /* 0x00381f000e037f89 */ /* 0x000f2c00000e0000 */
[----:B-1----:R-:W-:-:S04]  /*ae60*/  @P0 LEA R4, P1, R140, R2, 0x1 ;  /* 0x000000028c040211 */ /* 0x002fc800078208ff */
[----:B----4-:R-:W-:Y:S02]  /*ae70*/  @P0 LEA.HI.X R5, R140, R3, R141, 0x1, P1 ;  /* 0x000000038c050211 */ /* 0x010fe400008f0c8d */
[----:B--2---:R-:W-:-:S04]  /*ae80*/  @P0 LEA R12, P1, R234, R2, 0x1 ;  /* 0x00000002ea0c0211 */ /* 0x004fc800078208ff */
[----:B------:R-:W-:Y:S02]  /*ae90*/  @P0 LEA.HI.X R13, R234, R3, R237, 0x1, P1 ;  /* 0x00000003ea0d0211 */ /* 0x000fe400008f0ced */
[----:B---3--:R-:W-:-:S04]  /*aea0*/  @P0 LEA R10, P1, R219, R2, 0x1 ;  /* 0x00000002db0a0211 */ /* 0x008fc800078208ff */
[----:B------:R-:W-:Y:S02]  /*aeb0*/  @P0 LEA.HI.X R11, R219, R3, R239, 0x1, P1 ;  /* 0x00000003db0b0211 */ /* 0x000fe400008f0cef */
[----:B------:R-:W-:-:S13]  /*aec0*/  @P0 ISETP.GE.AND P1, PT, R140, c[0x0][0x1d4], PT ;  /* 0x000075008c000a0c */ /* 0x000fda0003f26270 */
        /* <DEDUP_REMOVED lines=14> */
.L_x_6262:
[----:B------:R-:W-:Y:S01]  /*afb0*/  ULDC.U8 UR4, c[0x0][0x298] ;  /* 0x0000a60000047ab9 */ /* 0x000fe20000000000 */
[----:B-1----:R-:W-:Y:S01]  /*afc0*/  SHF.R.S32.HI R2, RZ, 0x1f, R122 ;  /* 0x0000001fff027819 */ /* 0x002fe2000001147a */
[----:B------:R-:W-:Y:S01]  /*afd0*/  IMAD.WIDE.U32 R10, R122, c[0x0][0x280], RZ ;  /* 0x0000a0007a0a7a25 */ /* 0x000fe200078e00ff */
        /* <DEDUP_REMOVED lines=15> */
[----:B------:R1:W5:Y:S11]  /*b0d0*/  LDL R104, [R1+0xd8] ;  /* 0x0000d80001687983 */ /* 0x0003760000100800 */
        /* <DEDUP_REMOVED lines=41> */
[----:B--2---:R-:W-:Y:S01]  /*b370*/  @!P3 IMAD.X R21, R5, 0x1, R6, P0 ;  /* 0x000000010515b824 */ /* 0x004fe200000e0606 */
[----:B----4-:R-:W-:Y:S02]  /*b380*/  @!P3 IADD3 R18, P0, R2, R9, RZ ;  /* 0x000000090212b210 */ /* 0x010fe40007f1e0ff */
[C---:B-----5:R-:W-:Y:S01]  /*b390*/  @!P2 SHF.L.U64.HI R9, R148.reuse, 0x1, R108 ;  /* 0x000000019409a819 */ /* 0x060fe2000001026c */
[----:B------:R-:W-:Y:S01]  /*b3a0*/  CS2R R28, SRZ ;  /* 0x00000000001c7805 */ /* 0x000fe2000001ff00 */
[----:B------:R2:W5:Y:S01]  /*b3b0*/  @!P3 LD.E.64 R22, [R20.64] ;  /* 0x000000061416b980 */ /* 0x000562000c101b00 */
[----:B-1----:R-:W-:Y:S02]  /*b3c0*/  @!P3 IMAD.X R19, R3, 0x1, R6, P0 ;  /* 0x000000010313b824 */ /* 0x002fe400000e0606 */
[----:B------:R-:W-:Y:S01]  /*b3d0*/  @!P2 IMAD.SHL.U32 R6, R148, 0x2, RZ ;  /* 0x000000029406a824 */ /* 0x000fe200078e00ff */
[----:B------:R-:W-:Y:S01]  /*b3e0*/  CS2R R30, SRZ ;  /* 0x00000000001e7805 */ /* 0x000fe2000001ff00 */
[----:B------:R-:W-:Y:S01]  /*b3f0*/  CS2R R34, SRZ ;  /* 0x0000000000227805 */ /* 0x000fe2000001ff00 */
        /* <DEDUP_REMOVED lines=8> */
[--C-:B------:R-:W-:Y:S01]  /*b480*/  @!P1 IMAD.X R13, R5, 0x1, R9.reuse, P0 ;  /* 0x00000001050d9824 */ /* 0x100fe200000e0609 */
[----:B------:R-:W-:Y:S01]  /*b490*/  @!P1 IADD3 R10, P0, R2, R6, RZ ;  /* 0x00000006020a9210 */ /* 0x000fe20007f1e0ff */
[----:B--2---:R-:W-:Y:S01]  /*b4a0*/  CS2R R20, SRZ ;  /* 0x0000000000147805 */ /* 0x004fe2000001ff00 */
[----:B------:R-:W-:Y:S01]  /*b4b0*/  CS2R R36, SRZ ;  /* 0x0000000000247805 */ /* 0x000fe2000001ff00 */
[----:B-1----:R-:W-:Y:S01]  /*b4c0*/  CS2R R18, SRZ ;  /* 0x0000000000127805 */ /* 0x002fe2000001ff00 */
[----:B------:R1:W5:Y:S01]  /*b4d0*/  @!P1 LD.E.64 R28, [R12.64] ;  /* 0x000000060c1c9980 */ /* 0x000362000c101b00 */
[----:B------:R-:W-:Y:S01]  /*b4e0*/  @!P1 IMAD.X R11, R3, 0x1, R9, P0 ;  /* 0x00000001030b9824 */ /* 0x000fe200000e0609 */
[C---:B------:R-:W-:Y:S02]  /*b4f0*/  ISETP.GE.AND P0, PT, R147.reuse, c[0x0][0x27c], PT ;  /* 0x00009f0093007a0c */ /* 0x040fe40003f06270 */
[----:B------:R1:W5:Y:S04]  /*b500*/  @!P2 LD.E.64 R20, [R14.64] ;  /* 0x000000060e14a980 */ /* 0x000368000c101b00 */
[----:B------:R1:W5:Y:S04]  /*b510*/  @!P2 LD.E.64 R18, [R16.64] ;  /* 0x000000061012a980 */ /* 0x000368000c101b00 */
[----:B------:R1:W5:Y:S03]  /*b520*/  @!P1 LD.E.64 R30, [R10.64] ;  /* 0x000000060a1e9980 */ /* 0x000366000c101b00 */
        /* <DEDUP_REMOVED lines=8> */
.L_x_6266:
[----:B------:R-:W-:Y:S05]  /*b5b0*/  BSYNC B0 ;  /* 0x0000000000007941 */ /* 0x000fea0003800000 */
.L_x_6265:
[----:B-1---5:R-:W-:Y:S01]  /*b5c0*/  IMAD.MOV.U32 R3, RZ, RZ, R34 ;  /* 0x000000ffff037224 */ /* 0x022fe200078e0022 */
[----:B------:R-:W-:Y:S01]  /*b5d0*/  LOP3.LUT P0, RZ, R236, 0x8, RZ, 0xc0, !PT ;  /* 0x00000008ecff7812 */ /* 0x000fe2000780c0ff */
[----:B----4-:R-:W-:Y:S01]  /*b5e0*/  IMAD.MOV.U32 R2, RZ, RZ, R35 ;  /* 0x000000ffff027224 */ /* 0x010fe200078e0023 */
[----:B------:R-:W-:Y:S01]  /*b5f0*/  MOV R6, R31 ;  /* 0x0000001f00067202 */ /* 0x000fe20000000f00 */
[----:B--2---:R-:W-:Y:S01]  /*b600*/  IMAD.MOV.U32 R5, RZ, RZ, R28 ;  /* 0x000000ffff057224 */ /* 0x004fe200078e001c */
[----:B------:R-:W-:Y:S01]  /*b610*/  BSSY B0, `(.L_x_6267) ;  /* 0x000004e000007945 */ /* 0x000fe20003800000 */
[----:B---3--:R-:W-:Y:S01]  /*b620*/  IMAD.MOV.U32 R4, RZ, RZ, R29 ;  /* 0x000000ffff047224 */ /* 0x008fe200078e001d */
        /* <DEDUP_REMOVED lines=35> */
[----:B------:R-:W-:-:S10]  /*b860*/  CS2R R40, SRZ ;  /* 0x0000000000287805 */ /* 0x000fd4000001ff00 */
[C---:B------:R-:W-:Y:S01]  /*b870*/  @!P0 IMAD.SHL.U32 R6, R144.reuse, 0x2, RZ ;  /* 0x0000000290068824 */ /* 0x040fe200078e00ff */
[----:B------:R-:W-:-:S04]  /*b880*/  @!P0 SHF.L.U64.HI R9, R144, 0x1, R145 ;  /* 0x0000000190098819 */ /* 0x000fc80000010291 */
[----:B---3--:R-:W-:-:S05]  /*b890*/  @!P0 IADD3 R12, P1, R4, R6, RZ ;  /* 0x00000006040c8210 */ /* 0x008fca0007f3e0ff */
[----:B--2---:R-:W-:Y:S01]  /*b8a0*/  @!P0 IMAD.X R13, R5, 0x1, R9, P1 ;  /* 0x00000001050d8824 */ /* 0x004fe200008e0609 */
[----:B-1----:R-:W-:Y:S01]  /*b8b0*/  @!P0 IADD3 R10, P1, R2, R6, RZ ;  /* 0x00000006020a8210 */ /* 0x002fe20007f3e0ff */
[----:B------:R-:W-:-:S03]  /*b8c0*/  @!P2 IMAD.SHL.U32 R6, R148, 0x2, RZ ;  /* 0x000000029406a824 */ /* 0x000fc600078e00ff */
[----:B------:R1:W5:Y:S01]  /*b8d0*/  @!P0 LD.E.64 R38, [R12.64] ;  /* 0x000000060c268980 */ /* 0x000362000c101b00 */
[----:B----4-:R-:W-:Y:S01]  /*b8e0*/  @!P0 IMAD.X R11, R3, 0x1, R9, P1 ;  /* 0x00000001030b8824 */ /* 0x010fe200008e0609 */
[----:B------:R-:W-:Y:S02]  /*b8f0*/  ISETP.GE.AND P1, PT, R146, c[0x0][0x27c], PT ;  /* 0x00009f0092007a0c */ /* 0x000fe40003f26270 */
[----:B------:R-:W-:Y:S02]  /*b900*/  @!P2 SHF.L.U64.HI R9, R148, 0x1, R108 ;  /* 0x000000019409a819 */ /* 0x000fe4000001026c */
[----:B------:R2:W5:Y:S01]  /*b910*/  @!P0 LD.E.64 R40, [R10.64] ;  /* 0x000000060a288980 */ /* 0x000562000c101b00 */
[----:B------:R-:W-:Y:S01]  /*b920*/  CS2R R42, SRZ ;  /* 0x00000000002a7805 */ /* 0x000fe2000001ff00 */
[----:B------:R-:W-:Y:S01]  /*b930*/  CS2R R44, SRZ ;  /* 0x00000000002c7805 */ /* 0x000fe2000001ff00 */
[----:B-1----:R-:W-:-:S05]  /*b940*/  @!P2 IADD3 R12, P0, R4, R6, RZ ;  /* 0x00000006040ca210 */ /* 0x002fca0007f1e0ff */
[----:B------:R-:W-:Y:S01]  /*b950*/  @!P2 IMAD.X R13, R5, 0x1, R9, P0 ;  /* 0x00000001050da824 */ /* 0x000fe200000e0609 */
[----:B--2---:R-:W-:Y:S01]  /*b960*/  @!P2 IADD3 R10, P0, R2, R6, RZ ;  /* 0x00000006020aa210 */ /* 0x004fe20007f1e0ff */
[----:B------:R-:W-:-:S03]  /*b970*/  @!P1 IMAD.SHL.U32 R6, R146, 0x2, RZ ;  /* 0x0000000292069824 */ /* 0x000fc600078e00ff */
[----:B------:R1:W5:Y:S01]  /*b980*/  @!P2 LD.E.64 R42, [R12.64] ;  /* 0x000000060c2aa980 */ /* 0x000362000c101b00 */
[----:B------:R-:W-:Y:S01]  /*b990*/  @!P2 IMAD.X R11, R3, 0x1, R9, P0 ;  /* 0x00000001030ba824 */ /* 0x000fe200000e0609 */
[----:B------:R-:W-:-:S04]  /*b9a0*/  @!P1 SHF.L.U64.HI R9, R146, 0x1, R105 ;  /* 0x0000000192099819 */ /* 0x000fc80000010269 */
[----:B------:R2:W5:Y:S01]  /*b9b0*/  @!P2 LD.E.64 R44, [R10.64] ;  /* 0x000000060a2ca980 */ /* 0x000562000c101b00 */
[----:B-1----:R-:W-:-:S05]  /*b9c0*/  @!P1 IADD3 R12, P0, R4, R6, RZ ;  /* 0x00000006040c9210 */ /* 0x002fca0007f1e0ff */
[----:B------:R-:W-:Y:S01]  /*b9d0*/  @!P1 IMAD.X R13, R5, 0x1, R9, P0 ;  /* 0x00000001050d9824 */ /* 0x000fe200000e0609 */
[----:B--2---:R-:W-:-:S05]  /*b9e0*/  @!P1 IADD3 R10, P0, R2, R6, RZ ;  /* 0x00000006020a9210 */ /* 0x004fca0007f1e0ff */
[----:B------:R-:W-:Y:S01]  /*b9f0*/  @!P1 IMAD.X R11, R3, 0x1, R9, P0 ;  /* 0x00000001030b9824 */ /* 0x000fe200000e0609 */
[----:B------:R-:W-:Y:S01]  /*ba00*/  ISETP.GE.AND P0, PT, R147, c[0x0][0x27c], PT ;  /* 0x00009f0093007a0c */ /* 0x000fe20003f06270 */
[----:B------:R-:W-:Y:S01]  /*ba10*/  CS2R R46, SRZ ;  /* 0x00000000002e7805 */ /* 0x000fe2000001ff00 */
[----:B------:R-:W-:-:S05]  /*ba20*/  CS2R R48, SRZ ;  /* 0x0000000000307805 */ /* 0x000fca000001ff00 */
[----:B------:R1:W5:Y:S04]  /*ba30*/  @!P1 LD.E.64 R46, [R12.64] ;  /* 0x000000060c2e9980 */ /* 0x000368000c101b00 */
[----:B------:R1:W5:Y:S02]  /*ba40*/  @!P1 LD.E.64 R48, [R10.64] ;  /* 0x000000060a309980 */ /* 0x000364000c101b00 */
[C---:B------:R-:W-:Y:S01]  /*ba50*/  @!P0 IMAD.SHL.U32 R6, R147.reuse, 0x2, RZ ;  /* 0x0000000293068824 */ /* 0x040fe200078e00ff */
[----:B------:R-:W-:-:S04]  /*ba60*/  @!P0 SHF.L.U64.HI R9, R147, 0x1, R104 ;  /* 0x0000000193098819 */ /* 0x000fc80000010268 */
[----:B------:R-:W-:-:S05]  /*ba70*/  @!P0 IADD3 R4, P1, R4, R6, RZ ;  /* 0x0000000604048210 */ /* 0x000fca0007f3e0ff */
[----:B------:R-:W-:Y:S01]  /*ba80*/  @!P0 IMAD.X R5, R5, 0x1, R9, P1 ;  /* 0x0000000105058824 */ /* 0x000fe200008e0609 */
[----:B------:R-:W-:Y:S01]  /*ba90*/  @!P0 IADD3 R2, P1, R2, R6, RZ ;  /* 0x0000000602028210 */ /* 0x000fe20007f3e0ff */
[----:B------:R-:W-:Y:S01]  /*baa0*/  CS2R R56, SRZ ;  /* 0x0000000000387805 */ /* 0x000fe2000001ff00 */
[----:B------:R-:W-:-:S03]  /*bab0*/  CS2R R50, SRZ ;  /* 0x0000000000327805 */ /* 0x000fc6000001ff00 */
[----:B------:R-:W-:Y:S02]  /*bac0*/  @!P0 IMAD.X R3, R3, 0x1, R9, P1 ;  /* 0x0000000103038824 */ /* 0x000fe400008e0609 */
[----:B------:R1:W5:Y:S04]  /*bad0*/  @!P0 LD.E.64 R56, [R4.64] ;  /* 0x0000000604388980 */ /* 0x000368000c101b00 */
[----:B------:R1:W5:Y:S02]  /*bae0*/  @!P0 LD.E.64 R50, [R2.64] ;  /* 0x0000000602328980 */ /* 0x000364000c101b00 */
.L_x_6268:
[----:B------:R-:W-:Y:S05]  /*baf0*/  BSYNC B0 ;  /* 0x0000000000007941 */ /* 0x000fea0003800000 */
.L_x_6267:
[----:B-12--5:R-:W-:Y:S01]  /*bb00*/  IMAD.MOV.U32 R5, RZ, RZ, R56 ;  /* 0x000000ffff057224 */ /* 0x026fe200078e0038 */
[----:B------:R-:W-:Y:S01]  /*bb10*/  LOP3.LUT P0, RZ, R236, 0x10, RZ, 0xc0, !PT ;  /* 0x00000010ecff7812 */ /* 0x000fe2000780c0ff */
[----:B---3--:R-:W-:Y:S01]  /*bb20*/  IMAD.MOV.U32 R4, RZ, RZ, R57 ;  /* 0x000000ffff047224 */ /* 0x008fe200078e0039 */
        /* <DEDUP_REMOVED lines=25> */
[----:B------:R1:W2:Y:S01]  /*bcc0*/  SHFL.IDX PT, R5, R32, 0x2, 0x181f ;  /* 0x00581f0020057f89 */ /* 0x0002a200000e0000 */
[----:B------:R-:W-:Y:S01]  /*bcd0*/  PRMT R92, R10, 0x7610, R92 ;  /* 0x000076100a5c7816 */ /* 0x000fe2000000005c */
        /* <DEDUP_REMOVED lines=21> */
[----:B---3--:R-:W-:-:S05]  /*be30*/  @!P0 IADD3 R10, P1, R4, R6, RZ ;  /* 0x00000006040a8210 */ /* 0x008fca0007f3e0ff */
[--C-:B--2---:R-:W-:Y:S01]  /*be40*/  @!P0 IMAD.X R11, R5, 0x1, R9.reuse, P1 ;  /* 0x00000001050b8824 */ /* 0x104fe200008e0609 */
[----:B-1----:R-:W-:Y:S02]  /*be50*/  @!P0 IADD3 R14, P1, R2, R6, RZ ;  /* 0x00000006020e8210 */ /* 0x002fe40007f3e0ff */
[----:B------:R-:W-:Y:S02]  /*be60*/  @!P2 IADD3 R12, P3, R4, R16, RZ ;  /* 0x00000010040ca210 */ /* 0x000fe40007f7e0ff */
[----:B------:R1:W5:Y:S01]  /*be70*/  @!P0 LD.E.64 R52, [R10.64] ;  /* 0x000000060a348980 */ /* 0x000362000c101b00 */
[----:B----4-:R-:W-:Y:S01]  /*be80*/  @!P0 IMAD.X R15, R3, 0x1, R9, P1 ;  /* 0x00000001030f8824 */ /* 0x010fe200008e0609 */
[----:B------:R-:W-:Y:S02]  /*be90*/  ISETP.GE.AND P1, PT, R146, c[0x0][0x27c], PT ;  /* 0x00009f0092007a0c */ /* 0x000fe40003f26270 */
[----:B------:R-:W-:Y:S02]  /*bea0*/  @!P2 SHF.L.U64.HI R6, R148, 0x1, R108 ;  /* 0x000000019406a819 */ /* 0x000fe4000001026c */
[----:B------:R2:W5:Y:S01]  /*beb0*/  @!P0 LD.E.64 R54, [R14.64] ;  /* 0x000000060e368980 */ /* 0x000562000c101b00 */
[----:B------:R-:W-:-:S02]  /*bec0*/  CS2R R58, SRZ ;  /* 0x00000000003a7805 */ /* 0x000fc4000001ff00 */
[----:B------:R-:W-:Y:S01]  /*bed0*/  @!P2 IMAD.X R13, R5, 0x1, R6, P3 ;  /* 0x00000001050da824 */ /* 0x000fe200018e0606 */
[----:B-1----:R-:W-:-:S05]  /*bee0*/  @!P2 IADD3 R10, P0, R2, R16, RZ ;  /* 0x00000010020aa210 */ /* 0x002fca0007f1e0ff */
[----:B------:R-:W-:Y:S02]  /*bef0*/  @!P2 IMAD.X R11, R3, 0x1, R6, P0 ;  /* 0x00000001030ba824 */ /* 0x000fe400000e0606 */
[C---:B------:R-:W-:Y:S01]  /*bf00*/  @!P1 IMAD.SHL.U32 R6, R146.reuse, 0x2, RZ ;  /* 0x0000000292069824 */ /* 0x040fe200078e00ff */
[----:B------:R-:W-:Y:S02]  /*bf10*/  @!P1 SHF.L.U64.HI R9, R146, 0x1, R105 ;  /* 0x0000000192099819 */ /* 0x000fe40000010269 */
[----:B------:R1:W5:Y:S01]  /*bf20*/  @!P2 LD.E.64 R58, [R10.64] ;  /* 0x000000060a3aa980 */ /* 0x000362000c101b00 */
[----:B------:R-:W-:Y:S01]  /*bf30*/  CS2R R60, SRZ ;  /* 0x00000000003c7805 */ /* 0x000fe2000001ff00 */
[----:B------:R-:W-:-:S05]  /*bf40*/  CS2R R64, SRZ ;  /* 0x0000000000407805 */ /* 0x000fca000001ff00 */
        /* <DEDUP_REMOVED lines=8> */
[----:B-1----:R-:W-:-:S06]  /*bfd0*/  @!P1 IADD3 R10, P2, R2, R6, RZ ;  /* 0x00000006020a9210 */ /* 0x002fcc0007f5e0ff */
[----:B------:R-:W-:Y:S02]  /*bfe0*/  @!P0 IMAD.SHL.U32 R6, R147, 0x2, RZ ;  /* 0x0000000293068824 */ /* 0x000fe400078e00ff */
[----:B------:R-:W-:-:S03]  /*bff0*/  @!P1 IMAD.X R11, R3, 0x1, R9, P2 ;  /* 0x00000001030b9824 */ /* 0x000fc600010e0609 */
[-C--:B------:R-:W-:Y:S02]  /*c000*/  @!P0 IADD3 R4, P2, R4, R6.reuse, RZ ;  /* 0x0000000604048210 */ /* 0x080fe40007f5e0ff */
[----:B------:R2:W5:Y:S01]  /*c010*/  @!P1 LD.E.64 R62, [R10.64] ;  /* 0x000000060a3e9980 */ /* 0x000562000c101b00 */
[----:B------:R-:W-:Y:S02]  /*c020*/  @!P0 IADD3 R2, P1, R2, R6, RZ ;  /* 0x0000000602028210 */ /* 0x000fe40007f3e0ff */
[----:B------:R-:W-:-:S05]  /*c030*/  @!P0 SHF.L.U64.HI R6, R147, 0x1, R104 ;  /* 0x0000000193068819 */ /* 0x000fca0000010268 */
[--C-:B------:R-:W-:Y:S02]  /*c040*/  @!P0 IMAD.X R5, R5, 0x1, R6.reuse, P2 ;  /* 0x0000000105058824 */ /* 0x100fe400010e0606 */
[----:B------:R-:W-:-:S03]  /*c050*/  @!P0 IMAD.X R3, R3, 0x1, R6, P1 ;  /* 0x0000000103038824 */ /* 0x000fc600008e0606 */
[----:B------:R2:W5:Y:S04]  /*c060*/  @!P0 LD.E.64 R70, [R4.64] ;  /* 0x0000000604468980 */ /* 0x000568000c101b00 */
[----:B------:R2:W5:Y:S02]  /*c070*/  @!P0 LD.E.64 R66, [R2.64] ;  /* 0x0000000602428980 */ /* 0x000564000c101b00 */
.L_x_6270:
[----:B------:R-:W-:Y:S05]  /*c080*/  BSYNC B0 ;  /* 0x0000000000007941 */ /* 0x000fea0003800000 */
.L_x_6269:
[----:B--2-45:R-:W-:Y:S01]  /*c090*/  IMAD.MOV.U32 R3, RZ, RZ, R70 ;  /* 0x000000ffff037224 */ /* 0x034fe200078e0046 */
[----:B------:R-:W-:Y:S01]  /*c0a0*/  LOP3.LUT P0, RZ, R236, 0x1, RZ, 0xc0, !PT ;  /* 0x00000001ecff7812 */ /* 0x000fe2000780c0ff */
[----:B-1----:R-:W-:Y:S01]  /*c0b0*/  IMAD.MOV.U32 R2, RZ, RZ, R71 ;  /* 0x000000ffff027224 */ /* 0x002fe200078e0047 */
[----:B------:R-:W-:Y:S01]  /*c0c0*/  MOV R9, R58 ;  /* 0x0000003a00097202 */ /* 0x000fe20000000f00 */
[----:B------:R-:W-:Y:S01]  /*c0d0*/  IMAD.MOV.U32 R6, RZ, RZ, R59 ;  /* 0x000000ffff067224 */ /* 0x000fe200078e003b */
[----:B------:R-:W1:Y:S01]  /*c0e0*/  SHFL.IDX PT, R5, R32, 0x3, 0x181f ;  /* 0x00781f0020057f89 */ /* 0x000e6200000e0000 */
        /* <DEDUP_REMOVED lines=14> */
[----:B------:R-:W-:Y:S01]  /*c1d0*/  CS2R R80, SRZ ;  /* 0x0000000000507805 */ /* 0x000fe2000001ff00 */
[----:B------:R-:W-:Y:S01]  /*c1e0*/  PRMT R101, R2, 0x5410, R3 ;  /* 0x0000541002657816 */ /* 0x000fe20000000003 */
[----:B------:R-:W-:Y:S01]  /*c1f0*/  IMAD.MOV.U32 R2, RZ, RZ, R53 ;  /* 0x000000ffff027224 */ /* 0x000fe200078e0035 */
[----:B------:R-:W-:Y:S01]  /*c200*/  MOV R3, R52 ;  /* 0x0000003400037202 */ /* 0x000fe20000000f00 */
[----:B------:R-:W-:Y:S01]  /*c210*/  CS2R R76, SRZ ;  /* 0x00000000004c7805 */ /* 0x000fe2000001ff00 */
[----:B------:R-:W-:-:S02]  /*c220*/  CS2R R72, SRZ ;  /* 0x0000000000487805 */ /* 0x000fc4000001ff00 */
[----:B------:R-:W-:Y:S01]  /*c230*/  PRMT R98, R2, 0x5410, R3 ;  /* 0x0000541002627816 */ /* 0x000fe20000000003 */
[----:B------:R-:W-:Y:S01]  /*c240*/  IMAD.MOV.U32 R3, RZ, RZ, R66 ;  /* 0x000000ffff037224 */ /* 0x000fe200078e0042 */
[----:B------:R-:W-:-:S04]  /*c250*/  MOV R2, R67 ;  /* 0x0000004300027202 */ /* 0x000fc80000000f00 */
[----:B------:R-:W-:Y:S01]  /*c260*/  PRMT R106, R2, 0x5410, R3 ;  /* 0x00005410026a7816 */ /* 0x000fe20000000003 */
[----:B------:R-:W-:Y:S01]  /*c270*/  IMAD.MOV.U32 R3, RZ, RZ, R62 ;  /* 0x000000ffff037224 */ /* 0x000fe200078e003e */
[----:B--2---:R-:W-:Y:S01]  /*c280*/  CS2R R32, SRZ ;  /* 0x0000000000207805 */ /* 0x004fe2000001ff00 */
[----:B------:R-:W-:-:S05]  /*c290*/  IMAD.MOV.U32 R2, RZ, RZ, R63 ;  /* 0x000000ffff027224 */ /* 0x000fca00078e003f */
[----:B------:R-:W-:Y:S02]  /*c2a0*/  PRMT R102, R2, 0x5410, R3 ;  /* 0x0000541002667816 */ /* 0x000fe40000000003 */
[----:B------:R-:W2:Y:S04]  /*c2b0*/  SHFL.IDX PT, R3, R26, 0x3, 0x181f ;  /* 0x00781f001a037f89 */ /* 0x000ea800000e0000 */
[----:B------:R4:W1:Y:S02]  /*c2c0*/  SHFL.IDX PT, R2, R27, 0x3, 0x181f ;  /* 0x00781f001b027f89 */ /* 0x00086400000e0000 */
        /* <DEDUP_REMOVED lines=46> */
.L_x_6272:
[----:B-123--:R-:W-:Y:S05]  /*c5b0*/  BSYNC B0 ;  /* 0x0000000000007941 */ /* 0x00efea0003800000 */
.L_x_6271:
[----:B------:R-:W2:Y:S01]  /*c5c0*/  LDL R4, [R1+0x4] ;  /* 0x0000040001047983 */ /* 0x000ea20000100800 */
        /* <DEDUP_REMOVED lines=28> */
[----:B------:R-:W-:Y:S01]  /*c790*/  PRMT R104, R2, 0x7610, R104 ;  /* 0x0000761002687816 */ /* 0x000fe20000000068 */
[----:B------:R-:W-:Y:S01]  /*c7a0*/  BAR.SYNC.DEFER_BLOCKING 0x0 ;  /* 0x0000000000007b1d */ /* 0x000fe20000010000 */
[----:B--2---:R-:W-:-:S05]  /*c7b0*/  IMAD.IADD R3, R68, 0x1, -R4 ;  /* 0x0000000144037824 */ /* 0x004fca00078e0a04 */
[----:B------:R-:W-:-:S04]  /*c7c0*/  IMNMX R68, R3, 0x80, PT ;  /* 0x0000008003447817 */ /* 0x000fc80003800200 */
[----:B------:R-:W-:-:S13]  /*c7d0*/  ISETP.GE.AND P0, PT, R143, R68, PT ;  /* 0x000000448f00720c */ /* 0x000fda0003f06270 */
[----:B------:R-:W-:Y:S05]  /*c7e0*/  @P0 BRA `(.L_x_6274) ;  /* 0x00000c6000000947 */ /* 0x000fea0003800000 */
[----:B------:R-:W-:Y:S01]  /*c7f0*/  ISETP.GE.AND P0, PT, R144, c[0x0][0x27c], PT ;  /* 0x00009f0090007a0c */ /* 0x000fe20003f06270 */
[----:B------:R-:W-:-:S12]  /*c800*/  BSSY B0, `(.L_x_6275) ;  /* 0x0000030000007945 */ /* 0x000fd80003800000 */
[----:B------:R-:W-:Y:S05]  /*c810*/  @P0 BRA `(.L_x_6276) ;  /* 0x000002e000000947 */ /* 0x000fea0003800000 */
[----:B------:R-:W1:Y:S01]  /*c820*/  LDS.128 R12, [R216+0x10080] ;  /* 0x01008000d80c7984 */ /* 0x000e620000000c00 */
[----:B------:R-:W-:Y:S02]  /*c830*/  SHF.R.U32.HI R4, RZ, 0x10, R25 ;  /* 0x00000010ff047819 */ /* 0x000fe40000011619 */
[--C-:B------:R-:W-:Y:S02]  /*c840*/  SHF.R.U32.HI R3, RZ, 0x10, R23.reuse ;  /* 0x00000010ff037819 */ /* 0x100fe40000011617 */
[----:B------:R-:W-:Y:S02]  /*c850*/  SHF.R.U64 R2, R22, 0x10, R23 ;  /* 0x0000001016027819 */ /* 0x000fe40000001217 */
[----:B------:R-:W-:Y:S02]  /*c860*/  PRMT R4, R17, 0x5410, R4 ;  /* 0x0000541011047816 */ /* 0x000fe40000000004 */
[C---:B------:R-:W-:Y:S02]  /*c870*/  PRMT R5, R69.reuse, 0x5410, R3 ;  /* 0x0000541045057816 */ /* 0x040fe40000000003 */
[----:B------:R-:W-:Y:S01]  /*c880*/  PRMT R9, R69, 0x5432, R2 ;  /* 0x0000543245097816 */ /* 0x000fe20000000002 */
[----:B------:R-:W-:Y:S01]  /*c890*/  IMAD.U32 R16, R4, 0x10000, RZ ;  /* 0x0001000004107824 */ /* 0x000fe200078e00ff */
[----:B------:R-:W-:-:S04]  /*c8a0*/  SHF.R.U64 R6, R24, 0x10, R25 ;  /* 0x0000001018067819 */ /* 0x000fc80000001219 */
[----:B------:R-:W-:Y:S02]  /*c8b0*/  PRMT R6, R17, 0x5432, R6 ;  /* 0x0000543211067816 */ /* 0x000fe40000000006 */
[C---:B-1----:R-:W-:Y:S01]  /*c8c0*/  LOP3.LUT R2, R14.reuse, 0xffff0000, RZ, 0xc0, !PT ;  /* 0xffff00000e027812 */ /* 0x042fe200078ec0ff */
[----:B------:R-:W-:Y:S01]  /*c8d0*/  IMAD.U32 R3, R14, 0x10000, RZ ;  /* 0x000100000e037824 */ /* 0x000fe200078e00ff */
[C---:B------:R-:W-:Y:S02]  /*c8e0*/  SHF.L.U32 R14, R5.reuse, 0x10, RZ ;  /* 0x00000010050e7819 */ /* 0x040fe400000006ff */
[----:B------:R-:W-:Y:S01]  /*c8f0*/  LOP3.LUT R5, R5, 0xffff0000, RZ, 0xc0, !PT ;  /* 0xffff000005057812 */ /* 0x000fe200078ec0ff */
[C---:B------:R-:W-:Y:S02]  /*c900*/  FMUL.FTZ R10, R2.reuse, R16 ;  /* 0x00000010020a7220 */ /* 0x040fe40000410000 */
[-C--:B------:R-:W-:Y:S02]  /*c910*/  FMUL.FTZ R2, R2, R14.reuse ;  /* 0x0000000e02027220 */ /* 0x080fe40000410000 */
[C---:B------:R-:W-:Y:S01]  /*c920*/  FFMA.FTZ R11, R3.reuse, R14, -R10 ;  /* 0x0000000e030b7223 */ /* 0x040fe2000001080a */
[----:B------:R-:W-:Y:S01]  /*c930*/  LOP3.LUT R14, R4, 0xffff0000, RZ, 0xc0, !PT ;  /* 0xffff0000040e7812 */ /* 0x000fe200078ec0ff */
[----:B------:R-:W-:Y:S01]  /*c940*/  FFMA.FTZ R10, R3, R16, R2 ;  /* 0x00000010030a7223 */ /* 0x000fe20000010002 */
[C---:B------:R-:W-:Y:S01]  /*c950*/  LOP3.LUT R2, R15.reuse, 0xffff0000, RZ, 0xc0, !PT ;  /* 0xffff00000f027812 */ /* 0x040fe200078ec0ff */
[----:B------:R-:W-:-:S04]  /*c960*/  IMAD.U32 R3, R15, 0x10000, RZ ;  /* 0x000100000f037824 */ /* 0x000fc800078e00ff */
[CC--:B------:R-:W-:Y:S02]  /*c970*/  FMUL.FTZ R4, R2.reuse, R14.reuse ;  /* 0x0000000e02047220 */ /* 0x0c0fe40000410000 */
[-C--:B------:R-:W-:Y:S02]  /*c980*/  FMUL.FTZ R2, R2, R5.reuse ;  /* 0x0000000502027220 */ /* 0x080fe40000410000 */
[C---:B------:R-:W-:Y:S02]  /*c990*/  FFMA.FTZ R4, R3.reuse, R5, -R4 ;  /* 0x0000000503047223 */ /* 0x040fe40000010804 */
[----:B------:R-:W-:Y:S01]  /*c9a0*/  FFMA.FTZ R3, R3, R14, R2 ;  /* 0x0000000e03037223 */ /* 0x000fe20000010002 */
[----:B------:R-:W-:Y:S01]  /*c9b0*/  F2FP.BF16.PACK_AB R14, R10, R11 ;  /* 0x0000000b0a0e723e */ /* 0x000fe200000010ff */
[----:B------:R-:W-:Y:S01]  /*c9c0*/  IMAD.U32 R11, R6, 0x10000, RZ ;  /* 0x00010000060b7824 */ /* 0x000fe200078e00ff */
[----:B------:R-:W-:Y:S01]  /*c9d0*/  LOP3.LUT R2, R12, 0xffff0000, RZ, 0xc0, !PT ;  /* 0xffff00000c027812 */ /* 0x000fe200078ec0ff */
[----:B------:R-:W-:Y:S01]  /*c9e0*/  IMAD.U32 R5, R9, 0x10000, RZ ;  /* 0x0001000009057824 */ /* 0x000fe200078e00ff */
[----:B------:R-:W-:-:S02]  /*c9f0*/  F2FP.BF16.PACK_AB R15, R3, R4 ;  /* 0x00000004030f723e */ /* 0x000fc400000010ff */
[----:B------:R-:W-:Y:S01]  /*ca00*/  SHF.L.U32 R3, R12, 0x10, RZ ;  /* 0x000000100c037819 */ /* 0x000fe200000006ff */
[----:B------:R-:W-:Y:S01]  /*ca10*/  FMUL.FTZ R4, R2, R11 ;  /* 0x0000000b02047220 */ /* 0x000fe20000410000 */
[----:B------:R-:W-:Y:S01]  /*ca20*/  LOP3.LUT R6, R6, 0xffff0000, RZ, 0xc0, !PT ;  /* 0xffff000006067812 */ /* 0x000fe200078ec0ff */
[-C--:B------:R-:W-:Y:S01]  /*ca30*/  FMUL.FTZ R2, R2, R5.reuse ;  /* 0x0000000502027220 */ /* 0x080fe20000410000 */
[----:B------:R-:W-:Y:S01]  /*ca40*/  LOP3.LUT R9, R9, 0xffff0000, RZ, 0xc0, !PT ;  /* 0xffff000009097812 */ /* 0x000fe200078ec0ff */
        /* <DEDUP_REMOVED lines=11> */
.L_x_6276:
[----:B------:R-:W-:Y:S05]  /*cb00*/  BSYNC B0 ;  /* 0x0000000000007941 */ /* 0x000fea0003800000 */
.L_x_6275:
[----:B------:R-:W-:Y:S01]  /*cb10*/  ISETP.GE.AND P0, PT, R148, c[0x0][0x27c], PT ;  /* 0x00009f0094007a0c */ /* 0x000fe20003f06270 */
[----:B------:R-:W-:-:S12]  /*cb20*/  BSSY B0, `(.L_x_6277) ;  /* 0x0000030000007945 */ /* 0x000fd80003800000 */
[----:B------:R-:W-:Y:S05]  /*cb30*/  @P0 BRA `(.L_x_6278) ;  /* 0x000002e000000947 */ /* 0x000fea0003800000 */
[----:B-1----:R-:W1:Y:S01]  /*cb40*/  LDS.128 R12, [R216+0x14080] ;  /* 0x01408000d80c7984 */ /* 0x002e620000000c00 */
        /* <DEDUP_REMOVED lines=45> */
.L_x_6278:
[----:B------:R-:W-:Y:S05]  /*ce20*/  BSYNC B0 ;  /* 0x0000000000007941 */ /* 0x000fea0003800000 */
.L_x_6277:
        /* <DEDUP_REMOVED lines=49> */
.L_x_6280:
[----:B------:R-:W-:Y:S05]  /*d140*/  BSYNC B0 ;  /* 0x0000000000007941 */ /* 0x000fea0003800000 */
.L_x_6279:
[----:B------:R-:W-:-:S13]  /*d150*/  ISETP.GE.AND P0, PT, R147, c[0x0][0x27c], PT ;  /* 0x00009f0093007a0c */ /* 0x000fda0003f06270 */
[----:B------:R-:W-:Y:S05]  /*d160*/  @P0 BRA `(.L_x_6274) ;  /* 0x000002e000000947 */ /* 0x000fea0003800000 */
[----:B-1----:R-:W1:Y:S01]  /*d170*/  LDS.128 R12, [R216+0x1c080] ;  /* 0x01c08000d80c7984 */ /* 0x002e620000000c00 */
[----:B------:R-:W-:Y:S02]  /*d180*/  SHF.R.U64 R2, R34, 0x10, R35 ;  /* 0x0000001022027819 */ /* 0x000fe40000001223 */
[----:B------:R-:W-:Y:S02]  /*d190*/  SHF.R.U32.HI R4, RZ, 0x10, R37 ;  /* 0x00000010ff047819 */ /* 0x000fe40000011625 */
[----:B------:R-:W-:Y:S02]  /*d1a0*/  SHF.R.U32.HI R3, RZ, 0x10, R35 ;  /* 0x00000010ff037819 */ /* 0x000fe40000011623 */
[----:B------:R-:W-:Y:S02]  /*d1b0*/  PRMT R9, R90, 0x5432, R2 ;  /* 0x000054325a097816 */ /* 0x000fe40000000002 */
[----:B------:R-:W-:Y:S02]  /*d1c0*/  PRMT R2, R88, 0x5432, R4 ;  /* 0x0000543258027816 */ /* 0x000fe40000000004 */
[----:B------:R-:W-:-:S02]  /*d1d0*/  PRMT R3, R90, 0x5410, R3 ;  /* 0x000054105a037816 */ /* 0x000fc40000000003 */
[----:B------:R-:W-:Y:S01]  /*d1e0*/  SHF.R.U64 R6, R36, 0x10, R37 ;  /* 0x0000001024067819 */ /* 0x000fe20000001225 */
[----:B------:R-:W-:Y:S01]  /*d1f0*/  IMAD.U32 R17, R2, 0x10000, RZ ;  /* 0x0001000002117824 */ /* 0x000fe200078e00ff */
[----:B------:R-:W-:Y:S02]  /*d200*/  SHF.L.U32 R11, R3, 0x10, RZ ;  /* 0x00000010030b7819 */ /* 0x000fe400000006ff */
[----:B------:R-:W-:Y:S02]  /*d210*/  PRMT R6, R89, 0x5410, R6 ;  /* 0x0000541059067816 */ /* 0x000fe40000000006 */
[C---:B-1----:R-:W-:Y:S01]  /*d220*/  LOP3.LUT R4, R14.reuse, 0xffff0000, RZ, 0xc0, !PT ;  /* 0xffff00000e047812 */ /* 0x042fe200078ec0ff */
[----:B------:R-:W-:-:S04]  /*d230*/  IMAD.U32 R5, R14, 0x10000, RZ ;  /* 0x000100000e057824 */ /* 0x000fc800078e00ff */
        /* <DEDUP_REMOVED lines=19> */
[----:B------:R-:W-:Y:S01]  /*d370*/  FMUL.FTZ R4, R2, R17 ;  /* 0x0000001102047220 */ /* 0x000fe20000410000 */
        /* <DEDUP_REMOVED lines=13> */
.L_x_6274:
[----:B------:R-:W-:Y:S05]  /*d450*/  BSYNC B1 ;  /* 0x0000000000017941 */ /* 0x000fea0003800000 */
.L_x_6273:
        /* <DEDUP_REMOVED lines=11> */
[----:B------:R-:W-:-:S03]  /*d510*/  PRMT R3, R89, 0x5432, R3 ;  /* 0x0000543259037816 */ /* 0x000fc60000000003 */
[----:B------:R-:W-:Y:S01]  /*d520*/  IMAD.U32 R11, R2, 0x10000, RZ ;  /* 0x00010000020b7824 */ /* 0x000fe200078e00ff */
[C---:B------:R-:W-:Y:S01]  /*d530*/  LOP3.LUT R10, R3.reuse, 0xffff0000, RZ, 0xc0, !PT ;  /* 0xffff0000030a7812 */ /* 0x040fe200078ec0ff */
[----:B------:R-:W-:Y:S01]  /*d540*/  IMAD.U32 R9, R3, 0x10000, RZ ;  /* 0x0001000003097824 */ /* 0x000fe200078e00ff */
[C---:B-1----:R-:W-:Y:S02]  /*d550*/  LOP3.LUT R4, R14.reuse, 0xffff0000, RZ, 0xc0, !PT ;  /* 0xffff00000e047812 */ /* 0x042fe400078ec0ff */
[----:B------:R-:W-:Y:S02]  /*d560*/  SHF.L.U32 R5, R14, 0x10, RZ ;  /* 0x000000100e057819 */ /* 0x000fe400000006ff */
[----:B------:R-:W-:Y:S01]  /*d570*/  LOP3.LUT R3, R15, 0xffff0000, RZ, 0xc0, !PT ;  /* 0xffff00000f037812 */ /* 0x000fe200078ec0ff */
[C---:B------:R-:W-:Y:S02]  /*d580*/  FMUL.FTZ R6, R4.reuse, R11 ;  /* 0x0000000b04067220 */ /* 0x040fe40000410000 */
[----:B------:R-:W-:-:S02]  /*d590*/  FMUL.FTZ R4, R4, R9 ;  /* 0x0000000904047220 */ /* 0x000fc40000410000 */
[C---:B------:R-:W-:Y:S01]  /*d5a0*/  FFMA.FTZ R14, R5.reuse, R9, -R6 ;  /* 0x00000009050e7223 */ /* 0x040fe20000010806 */
[----:B------:R-:W-:Y:S01]  /*d5b0*/  LOP3.LUT R9, R2, 0xffff0000, RZ, 0xc0, !PT ;  /* 0xffff000002097812 */ /* 0x000fe200078ec0ff */
[----:B------:R-:W-:Y:S01]  /*d5c0*/  FFMA.FTZ R11, R5, R11, R4 ;  /* 0x0000000b050b7223 */ /* 0x000fe20000010004 */
[----:B------:R-:W-:Y:S01]  /*d5d0*/  SHF.R.U64 R6, R40, 0x10, R41 ;  /* 0x0000001028067819 */ /* 0x000fe20000001229 */
[----:B------:R-:W-:Y:S01]  /*d5e0*/  IMAD.U32 R2, R15, 0x10000, RZ ;  /* 0x000100000f027824 */ /* 0x000fe200078e00ff */
[----:B------:R-:W-:Y:S01]  /*d5f0*/  SHF.R.U64 R5, R38, 0x10, R39 ;  /* 0x0000001026057819 */ /* 0x000fe20000001227 */
[-C--:B------:R-:W-:Y:S01]  /*d600*/  FMUL.FTZ R4, R3, R9.reuse ;  /* 0x0000000903047220 */ /* 0x080fe20000410000 */
[----:B------:R-:W-:Y:S01]  /*d610*/  F2FP.BF16.PACK_AB R14, R11, R14 ;  /* 0x0000000e0b0e723e */ /* 0x000fe200000010ff */
[-C--:B------:R-:W-:Y:S02]  /*d620*/  FMUL.FTZ R3, R3, R10.reuse ;  /* 0x0000000a03037220 */ /* 0x080fe40000410000 */
[----:B------:R-:W-:Y:S01]  /*d630*/  FFMA.FTZ R10, R2, R10, -R4 ;  /* 0x0000000a020a7223 */ /* 0x000fe20000010804 */
[----:B------:R-:W-:Y:S01]  /*d640*/  LOP3.LUT R4, R12, 0xffff0000, RZ, 0xc0, !PT ;  /* 0xffff00000c047812 */ /* 0x000fe200078ec0ff */
[----:B------:R-:W-:Y:S01]  /*d650*/  FFMA.FTZ R9, R2, R9, R3 ;  /* 0x0000000902097223 */ /* 0x000fe20000010003 */
[----:B------:R-:W-:-:S02]  /*d660*/  PRMT R2, R91, 0x5410, R6 ;  /* 0x000054105b027816 */ /* 0x000fc40000000006 */
[----:B------:R-:W-:Y:S01]  /*d670*/  PRMT R3, R91, 0x5432, R5 ;  /* 0x000054325b037816 */ /* 0x000fe20000000005 */
[----:B------:R-:W-:Y:S01]  /*d680*/  IMAD.U32 R5, R12, 0x10000, RZ ;  /* 0x000100000c057824 */ /* 0x000fe200078e00ff */
[C---:B------:R-:W-:Y:S01]  /*d690*/  LOP3.LUT R12, R2.reuse, 0xffff0000, RZ, 0xc0, !PT ;  /* 0xffff0000020c7812 */ /* 0x040fe200078ec0ff */
[----:B------:R-:W-:Y:S01]  /*d6a0*/  IMAD.U32 R16, R2, 0x10000, RZ ;  /* 0x0001000002107824 */ /* 0x000fe200078e00ff */
[----:B------:R-:W-:Y:S02]  /*d6b0*/  SHF.L.U32 R15, R3, 0x10, RZ ;  /* 0x00000010030f7819 */ /* 0x000fe400000006ff */
[----:B------:R-:W-:Y:S01]  /*d6c0*/  SHF.L.U32 R2, R13, 0x10, RZ ;  /* 0x000000100d027819 */ /* 0x000fe200000006ff */
[CC--:B------:R-:W-:Y:S02]  /*d6d0*/  FMUL.FTZ R6, R4.reuse, R16.reuse ;  /* 0x0000001004067220 */ /* 0x0c0fe40000410000 */
[-C--:B------:R-:W-:Y:S02]  /*d6e0*/  FMUL.FTZ R4, R4, R15.reuse ;  /* 0x0000000f04047220 */ /* 0x080fe40000410000 */
[----:B------:R-:W-:Y:S01]  /*d6f0*/  FFMA.FTZ R6, R5, R15, -R6 ;  /* 0x0000000f05067223 */ /* 0x000fe20000010806 */
[----:B------:R-:W-:Y:S01]  /*d700*/  LOP3.LUT R15, R3, 0xffff0000, RZ, 0xc0, !PT ;  /* 0xffff0000030f7812 */ /* 0x000fe200078ec0ff */
[----:B------:R-:W-:Y:S01]  /*d710*/  FFMA.FTZ R5, R5, R16, R4 ;  /* 0x0000001005057223 */ /* 0x000fe20000010004 */
[----:B------:R-:W-:-:S05]  /*d720*/  LOP3.LUT R3, R13, 0xffff0000, RZ, 0xc0, !PT ;  /* 0xffff00000d037812 */ /* 0x000fca00078ec0ff */
[C---:B------:R-:W-:Y:S02]  /*d730*/  FMUL.FTZ R4, R3.reuse, R12 ;  /* 0x0000000c03047220 */ /* 0x040fe40000410000 */
[-C--:B------:R-:W-:Y:S02]  /*d740*/  FMUL.FTZ R3, R3, R15.reuse ;  /* 0x0000000f03037220 */ /* 0x080fe40000410000 */
[C---:B------:R-:W-:Y:S01]  /*d750*/  FFMA.FTZ R4, R2.reuse, R15, -R4 ;  /* 0x0000000f02047223 */ /* 0x040fe20000010804 */
[----:B------:R-:W-:Y:S01]  /*d760*/  F2FP.BF16.PACK_AB R15, R9, R10 ;  /* 0x0000000a090f723e */ /* 0x000fe200000010ff */
[----:B------:R-:W-:Y:S01]  /*d770*/  FFMA.FTZ R3, R2, R12, R3 ;  /* 0x0000000c02037223 */ /* 0x000fe20000010003 */
[----:B------:R-:W-:-:S04]  /*d780*/  F2FP.BF16.PACK_AB R12, R5, R6 ;  /* 0x00000006050c723e */ /* 0x000fc800000010ff */
[----:B------:R-:W-:-:S05]  /*d790*/  F2FP.BF16.PACK_AB R13, R3, R4 ;  /* 0x00000004030d723e */ /* 0x000fca00000010ff */
[----:B------:R1:W-:Y:S02]  /*d7a0*/  STS.128 [R216+0x11080], R12 ;  /* 0x0110800cd8007388 */ /* 0x0003e40000000c00 */
.L_x_6284:
[----:B------:R-:W-:Y:S05]  /*d7b0*/  BSYNC B0 ;  /* 0x0000000000007941 */ /* 0x000fea0003800000 */
.L_x_6283:
[----:B------:R-:W-:Y:S01]  /*d7c0*/  ISETP.GE.AND P0, PT, R148, c[0x0][0x27c], PT ;  /* 0x00009f0094007a0c */ /* 0x000fe20003f06270 */
[----:B------:R-:W-:-:S12]  /*d7d0*/  BSSY B0, `(.L_x_6285) ;  /* 0x0000030000007945 */ /* 0x000fd80003800000 */
[----:B------:R-:W-:Y:S05]  /*d7e0*/  @P0 BRA `(.L_x_6286) ;  /* 0x000002e000000947 */ /* 0x000fea0003800000 */
[----:B-1----:R-:W1:Y:S01]  /*d7f0*/  LDS.128 R12, [R216+0x15080] ;  /* 0x01508000d80c7984 */ /* 0x002e620000000c00 */
[----:B------:R-:W-:Y:S02]  /*d800*/  SHF.R.U32.HI R2, RZ, 0x10, R45 ;  /* 0x00000010ff027819 */ /* 0x000fe4000001162d */
[----:B------:R-:W-:Y:S02]  /*d810*/  SHF.R.U32.HI R3, RZ, 0x10, R43 ;  /* 0x00000010ff037819 */ /* 0x000fe4000001162b */
[C---:B------:R-:W-:Y:S02]  /*d820*/  PRMT R2, R92.reuse, 0x5410, R2 ;  /* 0x000054105c027816 */ /* 0x040fe40000000002 */
        /* <DEDUP_REMOVED lines=42> */
.L_x_6286:
[----:B------:R-:W-:Y:S05]  /*dad0*/  BSYNC B0 ;  /* 0x0000000000007941 */ /* 0x000fea0003800000 */
.L_x_6285:
        /* <DEDUP_REMOVED lines=11> */
[----:B------:R-:W-:Y:S01]  /*db90*/  IMAD.U32 R16, R2, 0x10000, RZ ;  /* 0x0001000002107824 */ /* 0x000fe200078e00ff */
[----:B------:R-:W-:Y:S02]  /*dba0*/  SHF.L.U32 R17, R6, 0x10, RZ ;  /* 0x0000001006117819 */ /* 0x000fe400000006ff */
[----:B------:R-:W-:Y:S02]  /*dbb0*/  PRMT R10, R94, 0x5432, R4 ;  /* 0x000054325e0a7816 */ /* 0x000fe40000000004 */
[----:B------:R-:W-:-:S03]  /*dbc0*/  LOP3.LUT R18, R2, 0xffff0000, RZ, 0xc0, !PT ;  /* 0xffff000002127812 */ /* 0x000fc600078ec0ff */
[C---:B------:R-:W-:Y:S01]  /*dbd0*/  IMAD.U32 R19, R10.reuse, 0x10000, RZ ;  /* 0x000100000a137824 */ /* 0x040fe200078e00ff */
[----:B------:R-:W-:Y:S02]  /*dbe0*/  LOP3.LUT R10, R10, 0xffff0000, RZ, 0xc0, !PT ;  /* 0xffff00000a0a7812 */ /* 0x000fe400078ec0ff */
[C---:B-1----:R-:W-:Y:S01]  /*dbf0*/  LOP3.LUT R3, R14.reuse, 0xffff0000, RZ, 0xc0, !PT ;  /* 0xffff00000e037812 */ /* 0x042fe200078ec0ff */
[----:B------:R-:W-:Y:S01]  /*dc00*/  IMAD.U32 R4, R14, 0x10000, RZ ;  /* 0x000100000e047824 */ /* 0x000fe200078e00ff */
[C---:B------:R-:W-:Y:S01]  /*dc10*/  LOP3.LUT R9, R15.reuse, 0xffff0000, RZ, 0xc0, !PT ;  /* 0xffff00000f097812 */ /* 0x040fe200078ec0ff */
[----:B------:R-:W-:Y:S01]  /*dc20*/  IMAD.U32 R14, R15, 0x10000, RZ ;  /* 0x000100000f0e7824 */ /* 0x000fe200078e00ff */
[----:B------:R-:W-:Y:S01]  /*dc30*/  LOP3.LUT R15, R6, 0xffff0000, RZ, 0xc0, !PT ;  /* 0xffff0000060f7812 */ /* 0x000fe200078ec0ff */
[----:B------:R-:W-:Y:S01]  /*dc40*/  FMUL.FTZ R5, R3, R16 ;  /* 0x0000001003057220 */ /* 0x000fe20000410000 */
[----:B------:R-:W-:Y:S01]  /*dc50*/  LOP3.LUT R2, R13, 0xffff0000, RZ, 0xc0, !PT ;  /* 0xffff00000d027812 */ /* 0x000fe200078ec0ff */
[----:B------:R-:W-:-:S02]  /*dc60*/  FMUL.FTZ R3, R3, R17 ;  /* 0x0000001103037220 */ /* 0x000fc40000410000 */
[C---:B------:R-:W-:Y:S02]  /*dc70*/  FFMA.FTZ R17, R4.reuse, R17, -R5 ;  /* 0x0000001104117223 */ /* 0x040fe40000010805 */
[----:B------:R-:W-:Y:S01]  /*dc80*/  FFMA.FTZ R16, R4, R16, R3 ;  /* 0x0000001004107223 */ /* 0x000fe20000010003 */
[C---:B------:R-:W-:Y:S01]  /*dc90*/  LOP3.LUT R4, R12.reuse, 0xffff0000, RZ, 0xc0, !PT ;  /* 0xffff00000c047812 */ /* 0x040fe200078ec0ff */
[----:B------:R-:W-:Y:S01]  /*dca0*/  IMAD.U32 R5, R12, 0x10000, RZ ;  /* 0x000100000c057824 */ /* 0x000fe200078e00ff */
[----:B------:R-:W-:Y:S01]  /*dcb0*/  SHF.L.U32 R3, R13, 0x10, RZ ;  /* 0x000000100d037819 */ /* 0x000fe200000006ff */
[----:B------:R-:W-:Y:S01]  /*dcc0*/  FMUL.FTZ R12, R9, R18 ;  /* 0x00000012090c7220 */ /* 0x000fe20000410000 */
[----:B------:R-:W-:Y:S01]  /*dcd0*/  SHF.L.U32 R13, R11, 0x10, RZ ;  /* 0x000000100b0d7819 */ /* 0x000fe200000006ff */
[-C--:B------:R-:W-:Y:S01]  /*dce0*/  FMUL.FTZ R6, R9, R15.reuse ;  /* 0x0000000f09067220 */ /* 0x080fe20000410000 */
[----:B------:R-:W-:Y:S01]  /*dcf0*/  LOP3.LUT R11, R11, 0xffff0000, RZ, 0xc0, !PT ;  /* 0xffff00000b0b7812 */ /* 0x000fe200078ec0ff */
[----:B------:R-:W-:-:S02]  /*dd00*/  FFMA.FTZ R12, R14, R15, -R12 ;  /* 0x0000000f0e0c7223 */ /* 0x000fc4000001080c */
[----:B------:R-:W-:Y:S01]  /*dd10*/  FFMA.FTZ R15, R14, R18, R6 ;  /* 0x000000120e0f7223 */ /* 0x000fe20000010006 */
[----:B------:R-:W-:Y:S01]  /*dd20*/  F2FP.BF16.PACK_AB R14, R16, R17 ;  /* 0x00000011100e723e */ /* 0x000fe200000010ff */
[C---:B------:R-:W-:Y:S02]  /*dd30*/  FMUL.FTZ R9, R4.reuse, R19 ;  /* 0x0000001304097220 */ /* 0x040fe40000410000 */
[----:B------:R-:W-:Y:S01]  /*dd40*/  FMUL.FTZ R6, R4, R13 ;  /* 0x0000000d04067220 */ /* 0x000fe20000410000 */
[----:B------:R-:W-:Y:S01]  /*dd50*/  F2FP.BF16.PACK_AB R15, R15, R12 ;  /* 0x0000000c0f0f723e */ /* 0x000fe200000010ff */
[C---:B------:R-:W-:Y:S02]  /*dd60*/  FMUL.FTZ R4, R2.reuse, R10 ;  /* 0x0000000a02047220 */ /* 0x040fe40000410000 */
[----:B------:R-:W-:Y:S02]  /*dd70*/  FMUL.FTZ R2, R2, R11 ;  /* 0x0000000b02027220 */ /* 0x000fe40000410000 */
[----:B------:R-:W-:-:S02]  /*dd80*/  FFMA.FTZ R9, R5, R13, -R9 ;  /* 0x0000000d05097223 */ /* 0x000fc40000010809 */
[----:B------:R-:W-:Y:S02]  /*dd90*/  FFMA.FTZ R6, R5, R19, R6 ;  /* 0x0000001305067223 */ /* 0x000fe40000010006 */
[C---:B------:R-:W-:Y:S02]  /*dda0*/  FFMA.FTZ R4, R3.reuse, R11, -R4 ;  /* 0x0000000b03047223 */ /* 0x040fe40000010804 */
[----:B------:R-:W-:Y:S01]  /*ddb0*/  FFMA.FTZ R2, R3, R10, R2 ;  /* 0x0000000a03027223 */ /* 0x000fe20000010002 */
[----:B------:R-:W-:-:S04]  /*ddc0*/  F2FP.BF16.PACK_AB R12, R6, R9 ;  /* 0x00000009060c723e */ /* 0x000fc800000010ff */
[----:B------:R-:W-:-:S05]  /*ddd0*/  F2FP.BF16.PACK_AB R13, R2, R4 ;  /* 0x00000004020d723e */ /* 0x000fca00000010ff */
[----:B------:R1:W-:Y:S02]  /*dde0*/  STS.128 [R216+0x19080], R12 ;  /* 0x0190800cd8007388 */ /* 0x0003e40000000c00 */
.L_x_6288:
[----:B------:R-:W-:Y:S05]  /*ddf0*/  BSYNC B0 ;  /* 0x0000000000007941 */ /* 0x000fea0003800000 */
.L_x_6287:
        /* <DEDUP_REMOVED lines=9> */
[C---:B------:R-:W-:Y:S01]  /*de90*/  LOP3.LUT R20, R2.reuse, 0xffff0000, RZ, 0xc0, !PT ;  /* 0xffff000002147812 */ /* 0x040fe200078ec0ff */
[----:B------:R-:W-:Y:S01]  /*dea0*/  IMAD.U32 R18, R2, 0x10000, RZ ;  /* 0x0001000002127824 */ /* 0x000fe200078e00ff */
[----:B------:R-:W-:Y:S02]  /*deb0*/  SHF.R.U64 R4, R50, 0x10, R51 ;  /* 0x0000001032047819 */ /* 0x000fe40000001233 */
[----:B------:R-:W-:Y:S02]  /*dec0*/  LOP3.LUT R19, R9, 0xffff0000, RZ, 0xc0, !PT ;  /* 0xffff000009137812 */ /* 0x000fe400078ec0ff */
[----:B------:R-:W-:Y:S01]  /*ded0*/  PRMT R11, R97, 0x5432, R4 ;  /* 0x00005432610b7816 */ /* 0x000fe20000000004 */
[C---:B-1----:R-:W-:Y:S01]  /*dee0*/  IMAD.U32 R17, R14.reuse, 0x10000, RZ ;  /* 0x000100000e117824 */ /* 0x042fe200078e00ff */
[----:B------:R-:W-:Y:S01]  /*def0*/  LOP3.LUT R10, R14, 0xffff0000, RZ, 0xc0, !PT ;  /* 0xffff00000e0a7812 */ /* 0x000fe200078ec0ff */
[C---:B------:R-:W-:Y:S01]  /*df00*/  IMAD.U32 R14, R15.reuse, 0x10000, RZ ;  /* 0x000100000f0e7824 */ /* 0x040fe200078e00ff */
[----:B------:R-:W-:Y:S01]  /*df10*/  LOP3.LUT R3, R15, 0xffff0000, RZ, 0xc0, !PT ;  /* 0xffff00000f037812 */ /* 0x000fe200078ec0ff */
[----:B------:R-:W-:Y:S01]  /*df20*/  IMAD.U32 R15, R9, 0x10000, RZ ;  /* 0x00010000090f7824 */ /* 0x000fe200078e00ff */
[----:B------:R-:W-:-:S02]  /*df30*/  SHF.L.U32 R6, R12, 0x10, RZ ;  /* 0x000000100c067819 */ /* 0x000fc400000006ff */
[----:B------:R-:W-:Y:S01]  /*df40*/  LOP3.LUT R5, R12, 0xffff0000, RZ, 0xc0, !PT ;  /* 0xffff00000c057812 */ /* 0x000fe200078ec0ff */
[C---:B------:R-:W-:Y:S01]  /*df50*/  FMUL.FTZ R12, R10.reuse, R18 ;  /* 0x000000120a0c7220 */ /* 0x040fe20000410000 */
[C---:B------:R-:W-:Y:S01]  /*df60*/  SHF.L.U32 R4, R13.reuse, 0x10, RZ ;  /* 0x000000100d047819 */ /* 0x040fe200000006ff */
[-C--:B------:R-:W-:Y:S01]  /*df70*/  FMUL.FTZ R10, R10, R15.reuse ;  /* 0x0000000f0a0a7220 */ /* 0x080fe20000410000 */
[----:B------:R-:W-:Y:S01]  /*df80*/  LOP3.LUT R2, R13, 0xffff0000, RZ, 0xc0, !PT ;  /* 0xffff00000d027812 */ /* 0x000fe200078ec0ff */
[----:B------:R-:W-:Y:S02]  /*df90*/  FMUL.FTZ R9, R3, R20 ;  /* 0x0000001403097220 */ /* 0x000fe40000410000 */
[C---:B------:R-:W-:Y:S02]  /*dfa0*/  FFMA.FTZ R13, R17.reuse, R15, -R12 ;  /* 0x0000000f110d7223 */ /* 0x040fe4000001080c */
[----:B------:R-:W-:Y:S01]  /*dfb0*/  FFMA.FTZ R12, R17, R18, R10 ;  /* 0x00000012110c7223 */ /* 0x000fe2000001000a */
[----:B------:R-:W-:Y:S01]  /*dfc0*/  SHF.L.U32 R17, R16, 0x10, RZ ;  /* 0x0000001010117819 */ /* 0x000fe200000006ff */
[----:B------:R-:W-:-:S02]  /*dfd0*/  FMUL.FTZ R3, R3, R19 ;  /* 0x0000001303037220 */ /* 0x000fc40000410000 */
[----:B------:R-:W-:Y:S01]  /*dfe0*/  FFMA.FTZ R15, R14, R19, -R9 ;  /* 0x000000130e0f7223 */ /* 0x000fe20000010809 */
[C---:B------:R-:W-:Y:S01]  /*dff0*/  LOP3.LUT R19, R11.reuse, 0xffff0000, RZ, 0xc0, !PT ;  /* 0xffff00000b137812 */ /* 0x040fe200078ec0ff */
[----:B------:R-:W-:Y:S01]  /*e000*/  IMAD.U32 R18, R11, 0x10000, RZ ;  /* 0x000100000b127824 */ /* 0x000fe200078e00ff */
[----:B------:R-:W-:Y:S01]  /*e010*/  LOP3.LUT R11, R16, 0xffff0000, RZ, 0xc0, !PT ;  /* 0xffff0000100b7812 */ /* 0x000fe200078ec0ff */
[----:B------:R-:W-:Y:S01]  /*e020*/  FFMA.FTZ R10, R14, R20, R3 ;  /* 0x000000140e0a7223 */ /* 0x000fe20000010003 */
[----:B------:R-:W-:Y:S01]  /*e030*/  F2FP.BF16.PACK_AB R14, R12, R13 ;  /* 0x0000000d0c0e723e */ /* 0x000fe200000010ff */
[C---:B------:R-:W-:Y:S02]  /*e040*/  FMUL.FTZ R9, R5.reuse, R18 ;  /* 0x0000001205097220 */ /* 0x040fe40000410000 */
        /* <DEDUP_REMOVED lines=8> */
[----:B------:R-:W-:-:S04]  /*e0d0*/  F2FP.BF16.PACK_AB R12, R5, R9 ;  /* 0x00000009050c723e */ /* 0x000fc800000010ff */
[----:B------:R-:W-:-:S05]  /*e0e0*/  F2FP.BF16.PACK_AB R13, R2, R3 ;  /* 0x00000003020d723e */ /* 0x000fca00000010ff */
[----:B------:R1:W-:Y:S02]  /*e0f0*/  STS.128 [R216+0x1d080], R12 ;  /* 0x01d0800cd8007388 */ /* 0x0003e40000000c00 */
.L_x_6282:
[----:B------:R-:W-:Y:S05]  /*e100*/  BSYNC B1 ;  /* 0x0000000000017941 */ /* 0x000fea0003800000 */
.L_x_6281:
        /* <DEDUP_REMOVED lines=53> */
.L_x_6292:
[----:B------:R-:W-:Y:S05]  /*e460*/  BSYNC B0 ;  /* 0x0000000000007941 */ /* 0x000fea0003800000 */
.L_x_6291:
        /* <DEDUP_REMOVED lines=49> */
.L_x_6294:
[----:B------:R-:W-:Y:S05]  /*e780*/  BSYNC B0 ;  /* 0x0000000000007941 */ /* 0x000fea0003800000 */
.L_x_6293:
        /* <DEDUP_REMOVED lines=49> */
.L_x_6296:
[----:B------:R-:W-:Y:S05]  /*eaa0*/  BSYNC B0 ;  /* 0x0000000000007941 */ /* 0x000fea0003800000 */
.L_x_6295:
[----:B------:R-:W-:-:S13]  /*eab0*/  ISETP.GE.AND P0, PT, R147, c[0x0][0x27c], PT ;  /* 0x00009f0093007a0c */ /* 0x000fda0003f06270 */
        /* <DEDUP_REMOVED lines=47> */
.L_x_6290:
[----:B------:R-:W-:Y:S05]  /*edb0*/  BSYNC B1 ;  /* 0x0000000000017941 */ /* 0x000fea0003800000 */
.L_x_6289:
[----:B------:R-:W-:-:S04]  /*edc0*/  IADD3 R2, R143, 0x60, RZ ;  /* 0x000000608f027810 */ /* 0x000fc80007ffe0ff */
        /* <DEDUP_REMOVED lines=51> */
.L_x_6299:
[----:B------:R-:W-:Y:S05]  /*f100*/  BSYNC B0 ;  /* 0x0000000000007941 */ /* 0x000fea0003800000 */
.L_x_6298:
        /* <DEDUP_REMOVED lines=49> */
.L_x_6301:
[----:B------:R-:W-:Y:S05]  /*f420*/  BSYNC B0 ;  /* 0x0000000000007941 */ /* 0x000fea0003800000 */
.L_x_6300:
        /* <DEDUP_REMOVED lines=49> */
.L_x_6303:
[----:B------:R-:W-:Y:S05]  /*f740*/  BSYNC B0 ;  /* 0x0000000000007941 */ /* 0x000fea0003800000 */
.L_x_6302:
        /* <DEDUP_REMOVED lines=47> */
[----:B------:R1:W-:Y:S01]  /*fa40*/  STS.128 [R216+0x1f080], R12 ;  /* 0x01f0800cd8007388 */ /* 0x0003e20000000c00 */
[----:B------:R-:W-:Y:S05]  /*fa50*/  BRA `(.L_x_6297) ;  /* 0x00004a5000007947 */ /* 0x000fea0003800000 */
.L_x_6264:
        /* <DEDUP_REMOVED lines=9> */
[----:B------:R-:W-:Y:S01]  /*faf0*/  CS2R R16, SRZ ;  /* 0x0000000000107805 */ /* 0x000fe2000001ff00 */
        /* <DEDUP_REMOVED lines=14> */
[----:B------:R-:W-:-:S05]  /*fbe0*/  MOV R5, R6 ;  /* 0x0000000600057202 */ /* 0x000fca0000000f00 */
[----:B------:R-:W-:-:S04]  /*fbf0*/  IMAD.WIDE.U32 R4, R2, c[0x0][0x290], R4 ;  /* 0x0000a40002047a25 */ /* 0x000fc800078e0004 */
[----:B------:R-:W-:Y:S01]  /*fc00*/  IMAD R2, R2, c[0x0][0x294], R3 ;  /* 0x0000a50002027a24 */ /* 0x000fe200078e0203 */
[----:B------:R-:W-:-:S03]  /*fc10*/  LEA R23, P0, R4, c[0x0][0x288], 0x1 ;  /* 0x0000a20004177a11 */ /* 0x000fc600078008ff */
[----:B------:R-:W-:Y:S02]  /*fc20*/  IMAD.IADD R2, R5, 0x1, R2 ;  /* 0x0000000105027824 */ /* 0x000fe400078e0202 */
[----:B------:R1:W2:Y:S03]  /*fc30*/  SHFL.IDX PT, R6, R23, RZ, 0x181f ;  /* 0x00181fff17067589 */ /* 0x0002a600000e0000 */
[----:B------:R-:W-:Y:S01]  /*fc40*/  LEA.HI.X R22, R4, c[0x0][0x28c], R2, 0x1, P0 ;  /* 0x0000a30004167a11 */ /* 0x000fe200000f0c02 */
[----:B------:R1:W3:Y:S04]  /*fc50*/  SHFL.IDX PT, R5, R24, RZ, 0x181f ;  /* 0x00181fff18057589 */ /* 0x0002e800000e0000 */
        /* <DEDUP_REMOVED lines=11> */
[--C-:B---3--:R-:W-:Y:S01]  /*fd10*/  @!P1 IMAD.X R21, R5, 0x1, R2.reuse, P0 ;  /* 0x0000000105159824 */ /* 0x108fe200000e0602 */
[----:B--2---:R-:W-:Y:S01]  /*fd20*/  @!P1 IADD3 R10, P0, R6, R3, RZ ;  /* 0x00000003060a9210 */ /* 0x004fe20007f1e0ff */
        /* <DEDUP_REMOVED lines=16> */
.L_x_6305:
[----:B------:R-:W-:Y:S05]  /*fe30*/  BSYNC B0 ;  /* 0x0000000000007941 */ /* 0x000fea0003800000 */
.L_x_6304:
[----:B-1---5:R-:W-:Y:S01]  /*fe40*/  IMAD.MOV.U32 R3, RZ, RZ, R30 ;  /* 0x000000ffff037224 */ /* 0x022fe200078e001e */
[----:B----4-:R-:W-:Y:S01]  /*fe50*/  MOV R4, R29 ;  /* 0x0000001d00047202 */ /* 0x010fe20000000f00 */
[----:B------:R-:W-:Y:S01]  /*fe60*/  IMAD.MOV.U32 R2, RZ, RZ, R31 ;  /* 0x000000ffff027224 */ /* 0x000fe200078e001f */
[----:B------:R-:W-:Y:S01]  /*fe70*/  LOP3.LUT P0, RZ, R236, 0x8, RZ, 0xc0, !PT ;  /* 0x00000008ecff7812 */ /* 0x000fe2000780c0ff */
[----:B---3--:R-:W-:Y:S01]  /*fe80*/  IMAD.MOV.U32 R5, RZ, RZ, R28 ;  /* 0x000000ffff057224 */ /* 0x008fe200078e001c */
[----:B------:R1:W3:Y:S01]  /*fe90*/  SHFL.IDX PT, R11, R24, 0x1, 0x181f ;  /* 0x00381f00180b7f89 */ /* 0x0002e200000e0000 */
[----:B------:R-:W-:Y:S01]  /*fea0*/  BSSY B0, `(.L_x_6306) ;  /* 0x000003a000007945 */ /* 0x000fe20003800000 */
[----:B------:R-:W-:Y:S01]  /*feb0*/  PRMT R70, R2, 0x5410, R3 ;  /* 0x0000541002467816 */ /* 0x000fe20000000003 */
[----:B------:R-:W-:Y:S01]  /*fec0*/  IMAD.MOV.U32 R3, RZ, RZ, R18 ;  /* 0x000000ffff037224 */ /* 0x000fe200078e0012 */
[----:B------:R-:W-:Y:S01]  /*fed0*/  PRMT R69, R4, 0x5410, R5 ;  /* 0x0000541004457816 */ /* 0x000fe20000000005 */
[----:B------:R-:W-:Y:S01]  /*fee0*/  IMAD.MOV.U32 R2, RZ, RZ, R19 ;  /* 0x000000ffff027224 */ /* 0x000fe200078e0013 */
[----:B------:R-:W-:Y:S01]  /*fef0*/  MOV R5, R16 ;  /* 0x0000001000057202 */ /* 0x000fe20000000f00 */
[----:B------:R-:W-:Y:S01]  /*ff00*/  IMAD.MOV.U32 R4, RZ, RZ, R17 ;  /* 0x000000ffff047224 */ /* 0x000fe200078e0011 */
[----:B------:R1:W4:Y:S01]  /*ff10*/  SHFL.IDX PT, R9, R25, 0x1, 0x181f ;  /* 0x00381f0019097f89 */ /* 0x00032200000e0000 */
        /* <DEDUP_REMOVED lines=35> */
[----:B--2---:R-:W-:Y:S01]  /*10150*/  @!P1 IMAD.X R3, R20, 0x1, R3, P0 ;  /* 0x0000000114039824 */ /* 0x004fe200000e0603 */
        /* <DEDUP_REMOVED lines=14> */
.L_x_6307:
[----:B---34-:R-:W-:Y:S05]  /*10240*/  BSYNC B0 ;  /* 0x0000000000007941 */ /* 0x018fea0003800000 */
.L_x_6306:
[----:B-1---5:R-:W-:Y:S01]  /*10250*/  IMAD.MOV.U32 R5, RZ, RZ, R58 ;  /* 0x000000ffff057224 */ /* 0x022fe200078e003a */
[----:B------:R-:W-:Y:S01]  /*10260*/  LOP3.LUT P0, RZ, R236, 0x10, RZ, 0xc0, !PT ;  /* 0x00000010ecff7812 */ /* 0x000fe2000780c0ff */
[----:B------:R-:W-:Y:S01]  /*10270*/  IMAD.MOV.U32 R3, RZ, RZ, R56 ;  /* 0x000000ffff037224 */ /* 0x000fe200078e0038 */
[----:B------:R1:W3:Y:S01]  /*10280*/  SHFL.IDX PT, R11, R24, 0x2, 0x181f ;  /* 0x00581f00180b7f89 */ /* 0x0002e200000e0000 */
        /* <DEDUP_REMOVED lines=10> */
[----:B--2---:R1:W2:Y:S01]  /*10330*/  SHFL.IDX PT, R6, R25, 0x2, 0x181f ;  /* 0x00581f0019067f89 */ /* 0x0042a200000e0000 */
[----:B------:R-:W-:Y:S01]  /*10340*/  BSSY B0, `(.L_x_6308) ;  /* 0x0000037000007945 */ /* 0x000fe20003800000 */
[----:B------:R-:W-:Y:S01]  /*10350*/  CS2R R94, SRZ ;  /* 0x00000000005e7805 */ /* 0x000fe2000001ff00 */
        /* <DEDUP_REMOVED lines=27> */
[----:B--23--:R-:W-:Y:S01]  /*10510*/  ISETP.GE.AND P1, PT, R140, c[0x0][0x27c], PT ;  /* 0x00009f008c007a0c */ /* 0x00cfe20003f26270 */
[----:B------:R-:W-:Y:S01]  /*10520*/  CS2R R62, SRZ ;  /* 0x00000000003e7805 */ /* 0x000fe2000001ff00 */
[----:B------:R-:W-:-:S11]  /*10530*/  CS2R R60, SRZ ;  /* 0x00000000003c7805 */ /* 0x000fd6000001ff00 */
[C---:B------:R-:W-:Y:S01]  /*10540*/  @!P1 IMAD.SHL.U32 R2, R140.reuse, 0x2, RZ ;  /* 0x000000028c029824 */ /* 0x040fe200078e00ff */
[----:B------:R-:W-:-:S04]  /*10550*/  @!P1 SHF.L.U64.HI R3, R140, 0x1, R141 ;  /* 0x000000018c039819 */ /* 0x000fc8000001028d */
[-C--:B------:R-:W-:Y:S02]  /*10560*/  @!P1 IADD3 R4, P0, R6, R2.reuse, RZ ;  /* 0x0000000206049210 */ /* 0x080fe40007f1e0ff */
[----:B-1----:R-:W-:-:S03]  /*10570*/  @!P1 IADD3 R2, P2, R9, R2, RZ ;  /* 0x0000000209029210 */ /* 0x002fc60007f5e0ff */
[--C-:B------:R-:W-:Y:S01]  /*10580*/  @!P1 IMAD.X R5, R11, 0x1, R3.reuse, P0 ;  /* 0x000000010b059824 */ /* 0x100fe200000e0603 */
[----:B------:R-:W-:Y:S01]  /*10590*/  ISETP.GE.AND P0, PT, R142, c[0x0][0x27c], PT ;  /* 0x00009f008e007a0c */ /* 0x000fe20003f06270 */
[----:B------:R-:W-:Y:S01]  /*105a0*/  CS2R R66, SRZ ;  /* 0x0000000000427805 */ /* 0x000fe2000001ff00 */
[----:B------:R-:W-:Y:S01]  /*105b0*/  CS2R R64, SRZ ;  /* 0x0000000000407805 */ /* 0x000fe2000001ff00 */
[----:B----4-:R-:W-:Y:S01]  /*105c0*/  @!P1 IMAD.X R3, R10, 0x1, R3, P2 ;  /* 0x000000010a039824 */ /* 0x010fe200010e0603 */
[----:B------:R1:W5:Y:S04]  /*105d0*/  @!P1 LD.E.128 R60, [R4.64] ;  /* 0x00000006043c9980 */ /* 0x000368000c101d00 */
[----:B------:R2:W5:Y:S01]  /*105e0*/  @!P1 LD.E.128 R64, [R2.64] ;  /* 0x0000000602409980 */ /* 0x000562000c101d00 */
[----:B------:R-:W-:Y:S01]  /*105f0*/  CS2R R74, SRZ ;  /* 0x00000000004a7805 */ /* 0x000fe2000001ff00 */
[----:B------:R-:W-:Y:S01]  /*10600*/  CS2R R72, SRZ ;  /* 0x0000000000487805 */ /* 0x000fe2000001ff00 */
[----:B------:R-:W-:Y:S01]  /*10610*/  CS2R R78, SRZ ;  /* 0x00000000004e7805 */ /* 0x000fe2000001ff00 */
[----:B------:R-:W-:Y:S01]  /*10620*/  CS2R R76, SRZ ;  /* 0x00000000004c7805 */ /* 0x000fe2000001ff00 */
[C---:B--2---:R-:W-:Y:S01]  /*10630*/  @!P0 IMAD.SHL.U32 R2, R234.reuse, 0x2, RZ ;  /* 0x00000002ea028824 */ /* 0x044fe200078e00ff */
[----:B------:R-:W-:-:S04]  /*10640*/  @!P0 SHF.L.U64.HI R3, R234, 0x1, R237 ;  /* 0x00000001ea038819 */ /* 0x000fc800000102ed */
[-C--:B-1----:R-:W-:Y:S02]  /*10650*/  @!P0 IADD3 R4, P2, R6, R2.reuse, RZ ;  /* 0x0000000206048210 */ /* 0x082fe40007f5e0ff */
[----:B------:R-:W-:-:S03]  /*10660*/  @!P0 IADD3 R2, P1, R9, R2, RZ ;  /* 0x0000000209028210 */ /* 0x000fc60007f3e0ff */
[--C-:B------:R-:W-:Y:S02]  /*10670*/  @!P0 IMAD.X R5, R11, 0x1, R3.reuse, P2 ;  /* 0x000000010b058824 */ /* 0x100fe400010e0603 */
[----:B------:R-:W-:-:S03]  /*10680*/  @!P0 IMAD.X R3, R10, 0x1, R3, P1 ;  /* 0x000000010a038824 */ /* 0x000fc600008e0603 */
[----:B------:R1:W5:Y:S04]  /*10690*/  @!P0 LD.E.128 R72, [R4.64] ;  /* 0x0000000604488980 */ /* 0x000368000c101d00 */
[----:B------:R1:W5:Y:S02]  /*106a0*/  @!P0 LD.E.128 R76, [R2.64] ;  /* 0x00000006024c8980 */ /* 0x000364000c101d00 */
.L_x_6309:
[----:B--23--:R-:W-:Y:S05]  /*106b0*/  BSYNC B0 ;  /* 0x0000000000007941 */ /* 0x00cfea0003800000 */
.L_x_6308:
[----:B-1---5:R-:W-:Y:S01]  /*106c0*/  IMAD.MOV.U32 R3, RZ, RZ, R74 ;  /* 0x000000ffff037224 */ /* 0x022fe200078e004a */
[----:B------:R-:W-:Y:S01]  /*106d0*/  LOP3.LUT P0, RZ, R236, 0x1, RZ, 0xc0, !PT ;  /* 0x00000001ecff7812 */ /* 0x000fe2000780c0ff */
[----:B------:R-:W-:Y:S01]  /*106e0*/  IMAD.MOV.U32 R2, RZ, RZ, R75 ;  /* 0x000000ffff027224 */ /* 0x000fe200078e004b */
[----:B------:R1:W2:Y:S01]  /*106f0*/  SHFL.IDX PT, R11, R24, 0x3, 0x181f ;  /* 0x00781f00180b7f89 */ /* 0x0002a200000e0000 */
        /* <DEDUP_REMOVED lines=11> */
[----:B----4-:R1:W4:Y:S01]  /*107b0*/  SHFL.IDX PT, R10, R22, 0x3, 0x181f ;  /* 0x00781f00160a7f89 */ /* 0x01032200000e0000 */
[----:B------:R-:W-:Y:S01]  /*107c0*/  IMAD.MOV.U32 R2, RZ, RZ, R63 ;  /* 0x000000ffff027224 */ /* 0x000fe200078e003f */
[----:B------:R-:W-:Y:S01]  /*107d0*/  CS2R R88, SRZ ;  /* 0x0000000000587805 */ /* 0x000fe2000001ff00 */
[----:B------:R-:W-:Y:S01]  /*107e0*/  CS2R R86, SRZ ;  /* 0x0000000000567805 */ /* 0x000fe2000001ff00 */
[----:B------:R1:W1:Y:S01]  /*107f0*/  SHFL.IDX PT, R9, R23, 0x3, 0x181f ;  /* 0x00781f0017097f89 */ /* 0x00026200000e0000 */
        /* <DEDUP_REMOVED lines=34> */
[----:B------:R-:W-:Y:S01]  /*10a20*/  CS2R R90, SRZ ;  /* 0x00000000005a7805 */ /* 0x000fe2000001ff00 */
[----:B------:R-:W-:Y:S01]  /*10a30*/  CS2R R88, SRZ ;  /* 0x0000000000587805 */ /* 0x000fe2000001ff00 */
[C---:B-1----:R-:W-:Y:S01]  /*10a40*/  @!P0 IMAD.SHL.U32 R2, R234.reuse, 0x2, RZ ;  /* 0x00000002ea028824 */ /* 0x042fe200078e00ff */
[----:B------:R-:W-:-:S04]  /*10a50*/  @!P0 SHF.L.U64.HI R3, R234, 0x1, R237 ;  /* 0x00000001ea038819 */ /* 0x000fc800000102ed */
[-C--:B------:R-:W-:Y:S02]  /*10a60*/  @!P0 IADD3 R4, P2, R6, R2.reuse, RZ ;  /* 0x0000000206048210 */ /* 0x080fe40007f5e0ff */
[----:B------:R-:W-:-:S03]  /*10a70*/  @!P0 IADD3 R2, P1, R9, R2, RZ ;  /* 0x0000000209028210 */ /* 0x000fc60007f3e0ff */
[--C-:B------:R-:W-:Y:S02]  /*10a80*/  @!P0 IMAD.X R5, R11, 0x1, R3.reuse, P2 ;  /* 0x000000010b058824 */ /* 0x100fe400010e0603 */
[----:B------:R-:W-:-:S03]  /*10a90*/  @!P0 IMAD.X R3, R10, 0x1, R3, P1 ;  /* 0x000000010a038824 */ /* 0x000fc600008e0603 */
[----:B------:R1:W5:Y:S04]  /*10aa0*/  @!P0 LD.E.128 R92, [R4.64] ;  /* 0x00000006045c8980 */ /* 0x000368000c101d00 */
[----:B------:R1:W5:Y:S02]  /*10ab0*/  @!P0 LD.E.128 R88, [R2.64] ;  /* 0x0000000602588980 */ /* 0x000364000c101d00 */
.L_x_6311:
[----:B-1234-:R-:W-:Y:S05]  /*10ac0*/  BSYNC B0 ;  /* 0x0000000000007941 */ /* 0x01efea0003800000 */
.L_x_6310:
        /* <DEDUP_REMOVED lines=26> */
[----:B------:R-:W-:Y:S01]  /*10c70*/  IMAD.MOV.U32 R2, RZ, RZ, R84 ;  /* 0x000000ffff027224 */ /* 0x000fe200078e0054 */
[----:B------:R-:W-:Y:S01]  /*10c80*/  BAR.SYNC.DEFER_BLOCKING 0x0 ;  /* 0x0000000000007b1d */ /* 0x000fe20000010000 */
[----:B--2---:R-:W-:-:S03]  /*10c90*/  IMAD.IADD R3, R68, 0x1, -R4 ;  /* 0x0000000144037824 */ /* 0x004fc600078e0a04 */
[----:B------:R-:W-:Y:S01]  /*10ca0*/  PRMT R68, R68, 0x5410, R2 ;  /* 0x0000541044447816 */ /* 0x000fe20000000002 */
[----:B------:R-:W-:Y:S01]  /*10cb0*/  IMAD.MOV.U32 R2, RZ, RZ, R85 ;  /* 0x000000ffff027224 */ /* 0x000fe200078e0055 */
[----:B------:R-:W-:-:S04]  /*10cc0*/  IMNMX R50, R3, 0x80, PT ;  /* 0x0000008003327817 */ /* 0x000fc80003800200 */
[----:B------:R-:W-:Y:S02]  /*10cd0*/  PRMT R68, R2, 0x7610, R68 ;  /* 0x0000761002447816 */ /* 0x000fe40000000044 */
[----:B------:R-:W-:-:S13]  /*10ce0*/  ISETP.GE.AND P0, PT, R143, R50, PT ;  /* 0x000000328f00720c */ /* 0x000fda0003f06270 */
        /* <DEDUP_REMOVED lines=10> */
[----:B------:R-:W-:Y:S02]  /*10d90*/  PRMT R5, R37, 0x5432, R5 ;  /* 0x0000543225057816 */ /* 0x000fe40000000005 */
[----:B------:R-:W-:-:S02]  /*10da0*/  SHF.R.S32.HI R2, RZ, 0x1f, R3 ;  /* 0x0000001fff027819 */ /* 0x000fc40000011403 */
[----:B------:R-:W-:Y:S01]  /*10db0*/  SHF.R.U64 R9, R18, 0x10, R19 ;  /* 0x0000001012097819 */ /* 0x000fe20000001213 */
[----:B------:R-:W-:Y:S01]  /*10dc0*/  IMAD.U32 R12, R5, 0x10000, RZ ;  /* 0x00010000050c7824 */ /* 0x000fe200078e00ff */
[----:B------:R-:W-:Y:S01]  /*10dd0*/  LEA.HI R2, R2, R3, RZ, 0x3 ;  /* 0x0000000302027211 */ /* 0x000fe200078f18ff */
[----:B------:R-:W-:Y:S01]  /*10de0*/  IMAD.SHL.U32 R3, R3, 0x8, RZ ;  /* 0x0000000803037824 */ /* 0x000fe200078e00ff */
[----:B------:R-:W-:Y:S02]  /*10df0*/  PRMT R6, R38, 0x5432, R6 ;  /* 0x0000543226067816 */ /* 0x000fe40000000006 */
[----:B------:R-:W-:Y:S01]  /*10e00*/  SHF.R.U32.HI R4, RZ, 0x10, R17 ;  /* 0x00000010ff047819 */ /* 0x000fe20000011611 */
[----:B------:R-:W-:Y:S01]  /*10e10*/  IMAD.SHL.U32 R2, R2, 0x400, RZ ;  /* 0x0000040002027824 */ /* 0x000fe200078e00ff */
[----:B------:R-:W-:Y:S02]  /*10e20*/  LOP3.LUT R3, R252, 0x38, R3, 0xf8, !PT ;  /* 0x00000038fc037812 */ /* 0x000fe400078ef803 */
[----:B------:R-:W-:Y:S01]  /*10e30*/  PRMT R17, R39, 0x5432, R9 ;  /* 0x0000543227117816 */ /* 0x000fe20000000009 */
[----:B------:R-:W-:Y:S01]  /*10e40*/  IMAD.U32 R9, R6, 0x10000, RZ ;  /* 0x0001000006097824 */ /* 0x000fe200078e00ff */
[----:B------:R-:W-:-:S02]  /*10e50*/  LOP3.LUT R3, R3, R122, RZ, 0x3c, !PT ;  /* 0x0000007a03037212 */ /* 0x000fc400078e3cff */
[----:B------:R-:W-:Y:S02]  /*10e60*/  LOP3.LUT R2, R2, 0x7fffe000, RZ, 0xc0, !PT ;  /* 0x7fffe00002027812 */ /* 0x000fe400078ec0ff */
[----:B------:R-:W-:Y:S02]  /*10e70*/  PRMT R11, R38, 0x5410, R4 ;  /* 0x00005410260b7816 */ /* 0x000fe40000000004 */
[----:B------:R-:W-:Y:S02]  /*10e80*/  IADD3 R2, R3, R2, R7 ;  /* 0x0000000203027210 */ /* 0x000fe40007ffe007 */
[----:B------:R-:W-:Y:S02]  /*10e90*/  SHF.R.U32.HI R3, RZ, 0x10, R19 ;  /* 0x00000010ff037819 */ /* 0x000fe40000011613 */
[----:B------:R-:W-:Y:S01]  /*10ea0*/  SHF.R.U64 R14, R14, 0x10, R15 ;  /* 0x000000100e0e7819 */ /* 0x000fe2000000120f */
[----:B------:R-:W-:Y:S01]  /*10eb0*/  IMAD.SHL.U32 R36, R2, 0x2, RZ ;  /* 0x0000000202247824 */ /* 0x000fe200078e00ff */
[----:B------:R-:W-:-:S02]  /*10ec0*/  SHF.R.U32.HI R2, RZ, 0x10, R13 ;  /* 0x00000010ff027819 */ /* 0x000fc4000001160d */
[----:B------:R-:W-:Y:S02]  /*10ed0*/  PRMT R18, R39, 0x5410, R3 ;  /* 0x0000541027127816 */ /* 0x000fe40000000003 */
[----:B------:R-:W2:Y:S01]  /*10ee0*/  LDS.128 R20, [R36+0x10080] ;  /* 0x0100800024147984 */ /* 0x000ea20000000c00 */
[----:B------:R-:W-:Y:S01]  /*10ef0*/  PRMT R10, R37, 0x5410, R2 ;  /* 0x00005410250a7816 */ /* 0x000fe20000000002 */
[----:B-1----:R-:W-:Y:S01]  /*10f00*/  IMAD.U32 R3, R24, 0x10000, RZ ;  /* 0x0001000018037824 */ /* 0x002fe200078e00ff */
[----:B------:R-:W-:Y:S02]  /*10f10*/  SHF.R.U32.HI R15, RZ, 0x10, R15 ;  /* 0x00000010ff0f7819 */ /* 0x000fe4000001160f */
[C---:B------:R-:W-:Y:S02]  /*10f20*/  PRMT R14, R48.reuse, 0x5432, R14 ;  /* 0x00005432300e7816 */ /* 0x040fe4000000000e */
[----:B------:R-:W-:Y:S02]  /*10f30*/  PRMT R15, R48, 0x5410, R15 ;  /* 0x00005410300f7816 */ /* 0x000fe4000000000f */
[----:B------:R-:W-:-:S02]  /*10f40*/  LOP3.LUT R6, R6, 0xffff0000, RZ, 0xc0, !PT ;  /* 0xffff000006067812 */ /* 0x000fc400078ec0ff */
[----:B------:R-:W-:Y:S02]  /*10f50*/  LOP3.LUT R16, R25, 0xffff0000, RZ, 0xc0, !PT ;  /* 0xffff000019107812 */ /* 0x000fe400078ec0ff */
[----:B--2---:R-:W-:-:S05]  /*10f60*/  SHF.L.U32 R2, R20, 0x10, RZ ;  /* 0x0000001014027819 */ /* 0x004fca00000006ff */
[CC--:B------:R-:W-:Y:S02]  /*10f70*/  FMUL.FTZ R4, R2.reuse, R12.reuse ;  /* 0x0000000c02047220 */ /* 0x0c0fe40000410000 */
[-C--:B------:R-:W-:Y:S02]  /*10f80*/  FMUL.FTZ R2, R2, R9.reuse ;  /* 0x0000000902027220 */ /* 0x080fe40000410000 */
[C---:B------:R-:W-:Y:S02]  /*10f90*/  FFMA.FTZ R38, R3.reuse, R9, -R4 ;  /* 0x0000000903267223 */ /* 0x040fe40000010804 */
[----:B------:R-:W-:Y:S01]  /*10fa0*/  FFMA.FTZ R49, R3, R12, R2 ;  /* 0x0000000c03317223 */ /* 0x000fe20000010002 */
[----:B------:R-:W-:Y:S01]  /*10fb0*/  SHF.L.U32 R2, R21, 0x10, RZ ;  /* 0x0000001015027819 */ /* 0x000fe200000006ff */
[----:B------:R-:W-:Y:S02]  /*10fc0*/  IMAD.U32 R12, R10, 0x10000, RZ ;  /* 0x000100000a0c7824 */ /* 0x000fe400078e00ff */
[----:B------:R-:W-:-:S02]  /*10fd0*/  IMAD.U32 R9, R11, 0x10000, RZ ;  /* 0x000100000b097824 */ /* 0x000fc400078e00ff */
[-C--:B------:R-:W-:Y:S02]  /*10fe0*/  FMUL.FTZ R4, R2, R12.reuse ;  /* 0x0000000c02047220 */ /* 0x080fe40000410000 */
[----:B------:R-:W-:Y:S01]  /*10ff0*/  IMAD.U32 R3, R25, 0x10000, RZ ;  /* 0x0001000019037824 */ /* 0x000fe200078e00ff */
[----:B------:R-:W-:Y:S01]  /*11000*/  LOP3.LUT R25, R10, 0xffff0000, RZ, 0xc0, !PT ;  /* 0xffff00000a197812 */ /* 0x000fe200078ec0ff */
[-C--:B------:R-:W-:Y:S02]  /*11010*/  FMUL.FTZ R2, R2, R9.reuse ;  /* 0x0000000902027220 */ /* 0x080fe40000410000 */
[C---:B------:R-:W-:Y:S02]  /*11020*/  FFMA.FTZ R13, R3.reuse, R9, -R4 ;  /* 0x00000009030d7223 */ /* 0x040fe40000010804 */
[----:B------:R-:W-:Y:S01]  /*11030*/  FFMA.FTZ R48, R3, R12, R2 ;  /* 0x0000000c03307223 */ /* 0x000fe20000010002 */
[----:B------:R-:W-:Y:S01]  /*11040*/  SHF.L.U32 R2, R23, 0x10, RZ ;  /* 0x0000001017027819 */ /* 0x000fe200000006ff */
[----:B------:R-:W-:-:S02]  /*11050*/  IMAD.U32 R12, R15, 0x10000, RZ ;  /* 0x000100000f0c7824 */ /* 0x000fc400078e00ff */
[----:B------:R-:W-:Y:S02]  /*11060*/  IMAD.U32 R9, R18, 0x10000, RZ ;  /* 0x0001000012097824 */ /* 0x000fe400078e00ff */
[CC--:B------:R-:W-:Y:S02]  /*11070*/  FMUL.FTZ R4, R2.reuse, R12.reuse ;  /* 0x0000000c02047220 */ /* 0x0c0fe40000410000 */
[----:B------:R-:W-:Y:S02]  /*11080*/  IMAD.U32 R3, R27, 0x10000, RZ ;  /* 0x000100001b037824 */ /* 0x000fe400078e00ff */
[-C--:B------:R-:W-:Y:S02]  /*11090*/  FMUL.FTZ R2, R2, R9.reuse ;  /* 0x0000000902027220 */ /* 0x080fe40000410000 */
[----:B------:R-:W-:Y:S01]  /*110a0*/  FFMA.FTZ R37, R3, R9, -R4 ;  /* 0x0000000903257223 */ /* 0x000fe20000010804 */
[----:B------:R-:W-:Y:S01]  /*110b0*/  LOP3.LUT R9, R5, 0xffff0000, RZ, 0xc0, !PT ;  /* 0xffff000005097812 */ /* 0x000fe200078ec0ff */
[----:B------:R-:W-:Y:S01]  /*110c0*/  FFMA.FTZ R39, R3, R12, R2 ;  /* 0x0000000c03277223 */ /* 0x000fe20000010002 */
[----:B------:R-:W-:-:S02]  /*110d0*/  LOP3.LUT R3, R20, 0xffff0000, RZ, 0xc0, !PT ;  /* 0xffff000014037812 */ /* 0x000fc400078ec0ff */
[----:B------:R-:W-:Y:S01]  /*110e0*/  LOP3.LUT R4, R24, 0xffff0000, RZ, 0xc0, !PT ;  /* 0xffff000018047812 */ /* 0x000fe200078ec0ff */
[----:B------:R-:W-:Y:S01]  /*110f0*/  IMAD.U32 R24, R14, 0x10000, RZ ;  /* 0x000100000e187824 */ /* 0x000fe200078e00ff */
[----:B------:R-:W-:Y:S01]  /*11100*/  LOP3.LUT R2, R21, 0xffff0000, RZ, 0xc0, !PT ;  /* 0xffff000015027812 */ /* 0x000fe200078ec0ff */
[CC--:B------:R-:W-:Y:S02]  /*11110*/  FMUL.FTZ R5, R3.reuse, R9.reuse ;  /* 0x0000000903057220 */ /* 0x0c0fe40000410000 */
[-C--:B------:R-:W-:Y:S02]  /*11120*/  FMUL.FTZ R3, R3, R6.reuse ;  /* 0x0000000603037220 */ /* 0x080fe40000410000 */
[----:B------:R-:W-:Y:S01]  /*11130*/  FFMA.FTZ R12, R4, R6, -R5 ;  /* 0x00000006040c7223 */ /* 0x000fe20000010805 */
[----:B------:R-:W-:Y:S01]  /*11140*/  LOP3.LUT R6, R26, 0xffff0000, RZ, 0xc0, !PT ;  /* 0xffff00001a067812 */ /* 0x000fe200078ec0ff */
[----:B------:R-:W-:Y:S01]  /*11150*/  FFMA.FTZ R20, R4, R9, R3 ;  /* 0x0000000904147223 */ /* 0x000fe20000010003 */
[----:B------:R-:W-:Y:S01]  /*11160*/  LOP3.LUT R4, R11, 0xffff0000, RZ, 0xc0, !PT ;  /* 0xffff00000b047812 */ /* 0x000fe200078ec0ff */
[C---:B------:R-:W-:Y:S01]  /*11170*/  FMUL.FTZ R3, R2.reuse, R25 ;  /* 0x0000001902037220 */ /* 0x040fe20000410000 */
[----:B------:R-:W-:Y:S01]  /*11180*/  LOP3.LUT R5, R27, 0xffff0000, RZ, 0xc0, !PT ;  /* 0xffff00001b057812 */ /* 0x000fe200078ec0ff */
[C---:B------:R-:W-:Y:S01]  /*11190*/  IMAD.U32 R21, R17.reuse, 0x10000, RZ ;  /* 0x0001000011157824 */ /* 0x040fe200078e00ff */
[----:B------:R-:W-:Y:S01]  /*111a0*/  LOP3.LUT R17, R17, 0xffff0000, RZ, 0xc0, !PT ;  /* 0xffff000011117812 */ /* 0x000fe200078ec0ff */
[-C--:B------:R-:W-:Y:S01]  /*111b0*/  FMUL.FTZ R19, R2, R4.reuse ;  /* 0x0000000402137220 */ /* 0x080fe20000410000 */
[----:B------:R-:W-:Y:S01]  /*111c0*/  LOP3.LUT R2, R23, 0xffff0000, RZ, 0xc0, !PT ;  /* 0xffff000017027812 */ /* 0x000fe200078ec0ff */
[----:B------:R-:W-:Y:S01]  /*111d0*/  FFMA.FTZ R10, R16, R4, -R3 ;  /* 0x00000004100a7223 */ /* 0x000fe20000010803 */
[----:B------:R-:W-:Y:S01]  /*111e0*/  SHF.L.U32 R4, R22, 0x10, RZ ;  /* 0x0000001016047819 */ /* 0x000fe200000006ff */
[----:B------:R-:W-:Y:S01]  /*111f0*/  IMAD.U32 R9, R26, 0x10000, RZ ;  /* 0x000100001a097824 */ /* 0x000fe200078e00ff */
[----:B------:R-:W-:-:S02]  /*11200*/  LOP3.LUT R3, R22, 0xffff0000, RZ, 0xc0, !PT ;  /* 0xffff000016037812 */ /* 0x000fc400078ec0ff */
[----:B------:R-:W-:Y:S01]  /*11210*/  LOP3.LUT R23, R14, 0xffff0000, RZ, 0xc0, !PT ;  /* 0xffff00000e177812 */ /* 0x000fe200078ec0ff */
[----:B------:R-:W-:Y:S01]  /*11220*/  FMUL.FTZ R11, R4, R24 ;  /* 0x00000018040b7220 */ /* 0x000fe20000410000 */
[----:B------:R-:W-:Y:S01]  /*11230*/  F2FP.BF16.PACK_AB R13, R10, R13 ;  /* 0x0000000d0a0d723e */ /* 0x000fe200000010ff */
[----:B------:R-:W-:Y:S01]  /*11240*/  FMUL.FTZ R4, R4, R21 ;  /* 0x0000001504047220 */ /* 0x000fe20000410000 */
[----:B------:R-:W-:Y:S01]  /*11250*/  LOP3.LUT R22, R15, 0xffff0000, RZ, 0xc0, !PT ;  /* 0xffff00000f167812 */ /* 0x000fe200078ec0ff */
[----:B------:R-:W-:Y:S01]  /*11260*/  FMUL.FTZ R10, R3, R23 ;  /* 0x00000017030a7220 */ /* 0x000fe20000410000 */
[----:B------:R-:W-:Y:S01]  /*11270*/  F2FP.BF16.PACK_AB R12, R12, R38 ;  /* 0x000000260c0c723e */ /* 0x000fe200000010ff */
[----:B------:R-:W-:Y:S02]  /*11280*/  FFMA.FTZ R11, R9, R21, -R11 ;  /* 0x00000015090b7223 */ /* 0x000fe4000001080b */
[-C--:B------:R-:W-:Y:S02]  /*11290*/  FFMA.FTZ R10, R6, R17.reuse, -R10 ;  /* 0x00000011060a7223 */ /* 0x080fe4000001080a */
[----:B------:R-:W-:-:S02]  /*112a0*/  FMUL.FTZ R3, R3, R17 ;  /* 0x0000001103037220 */ /* 0x000fc40000410000 */
[----:B------:R-:W-:Y:S01]  /*112b0*/  FFMA.FTZ R4, R9, R24, R4 ;  /* 0x0000001809047223 */ /* 0x000fe20000010004 */
[----:B------:R-:W-:Y:S01]  /*112c0*/  F2FP.BF16.PACK_AB R14, R10, R11 ;  /* 0x0000000b0a0e723e */ /* 0x000fe200000010ff */
[----:B------:R-:W-:Y:S01]  /*112d0*/  FMUL.FTZ R10, R2, R22 ;  /* 0x00000016020a7220 */ /* 0x000fe20000410000 */
[----:B------:R-:W-:Y:S01]  /*112e0*/  LOP3.LUT R11, R18, 0xffff0000, RZ, 0xc0, !PT ;  /* 0xffff0000120b7812 */ /* 0x000fe200078ec0ff */
[----:B------:R-:W-:-:S04]  /*112f0*/  FFMA.FTZ R3, R6, R23, R3 ;  /* 0x0000001706037223 */ /* 0x000fc80000010003 */
[-C--:B------:R-:W-:Y:S02]  /*11300*/  FFMA.FTZ R10, R5, R11.reuse, -R10 ;  /* 0x0000000b050a7223 */ /* 0x080fe4000001080a */
[----:B------:R-:W-:-:S03]  /*11310*/  FMUL.FTZ R2, R2, R11 ;  /* 0x0000000b02027220 */ /* 0x000fc60000410000 */
[----:B------:R-:W-:Y:S01]  /*11320*/  F2FP.BF16.PACK_AB R15, R10, R37 ;  /* 0x000000250a0f723e */ /* 0x000fe200000010ff */
[----:B------:R-:W-:Y:S02]  /*11330*/  FFMA.FTZ R10, R16, R25, R19 ;  /* 0x00000019100a7223 */ /* 0x000fe40000010013 */
[----:B------:R-:W-:Y:S02]  /*11340*/  FFMA.FTZ R2, R5, R22, R2 ;  /* 0x0000001605027223 */ /* 0x000fe40000010002 */
[----:B------:R1:W-:Y:S02]  /*11350*/  STS.128 [R216+0x10080], R12 ;  /* 0x0100800cd8007388 */ /* 0x0003e40000000c00 */
[----:B-1----:R-:W-:Y:S02]  /*11360*/  F2FP.BF16.PACK_AB R12, R20, R49 ;  /* 0x00000031140c723e */ /* 0x002fe400000010ff */
[----:B------:R-:W-:Y:S02]  /*11370*/  F2FP.BF16.PACK_AB R13, R10, R48 ;  /* 0x000000300a0d723e */ /* 0x000fe400000010ff */
[----:B------:R-:W-:-:S02]  /*11380*/  F2FP.BF16.PACK_AB R14, R3, R4 ;  /* 0x00000004030e723e */ /* 0x000fc400000010ff */
[----:B------:R-:W-:-:S05]  /*11390*/  F2FP.BF16.PACK_AB R15, R2, R39 ;  /* 0x00000027020f723e */ /* 0x000fca00000010ff */
[----:B------:R1:W-:Y:S02]  /*113a0*/  STS.128 [R36+0x10080], R12 ;  /* 0x0100800c24007388 */ /* 0x0003e40000000c00 */
.L_x_6315:
[----:B------:R-:W-:Y:S05]  /*113b0*/  BSYNC B0 ;  /* 0x0000000000007941 */ /* 0x000fea0003800000 */
.L_x_6314:
[----:B------:R-:W-:-:S13]  /*113c0*/  ISETP.GE.AND P0, PT, R142, c[0x0][0x27c], PT ;  /* 0x00009f008e007a0c */ /* 0x000fda0003f06270 */
[----:B------:R-:W-:Y:S05]  /*113d0*/  @P0 BRA `(.L_x_6313) ;  /* 0x0000069000000947 */ /* 0x000fea0003800000 */
[----:B------:R-:W2:Y:S04]  /*113e0*/  LDL R3, [R1+0xe4] ;  /* 0x0000e40001037983 */ /* 0x000ea80000100800 */
[----:B-1----:R-:W3:Y:S01]  /*113f0*/  LDL R36, [R1+0xfc] ;  /* 0x0000fc0001247983 */ /* 0x002ee20000100800 */
[----:B------:R-:W-:Y:S01]  /*11400*/  IMAD.MOV.U32 R2, RZ, RZ, c[0x0][0x27c] ;  /* 0x00009f00ff027624 */ /* 0x000fe200078e00ff */
[----:B------:R-:W-:Y:S02]  /*11410*/  SHF.R.U32.HI R5, RZ, 0x10, R31 ;  /* 0x00000010ff057819 */ /* 0x000fe4000001161f */
[----:B------:R-:W-:Y:S02]  /*11420*/  SHF.R.U64 R9, R32, 0x10, R33 ;  /* 0x0000001020097819 */ /* 0x000fe40000001221 */
[----:B------:R-:W-:-:S02]  /*11430*/  PRMT R23, R70, 0x5410, R5 ;  /* 0x0000541046177816 */ /* 0x000fc40000000005 */
[----:B------:R-:W-:Y:S02]  /*11440*/  PRMT R5, R51, 0x5432, R9 ;  /* 0x0000543233057816 */ /* 0x000fe40000000009 */
[----:B------:R-:W-:Y:S02]  /*11450*/  SHF.R.U32.HI R10, RZ, 0x10, R33 ;  /* 0x00000010ff0a7819 */ /* 0x000fe40000011621 */
[----:B------:R-:W-:Y:S01]  /*11460*/  SHF.R.U32.HI R21, RZ, 0x10, R35 ;  /* 0x00000010ff157819 */ /* 0x000fe20000011623 */
[----:B------:R-:W-:Y:S01]  /*11470*/  IMAD.U32 R24, R5, 0x10000, RZ ;  /* 0x0001000005187824 */ /* 0x000fe200078e00ff */
[----:B------:R-:W-:Y:S02]  /*11480*/  PRMT R10, R51, 0x5410, R10 ;  /* 0x00005410330a7816 */ /* 0x000fe4000000000a */
[----:B------:R-:W-:Y:S02]  /*11490*/  PRMT R21, R71, 0x5410, R21 ;  /* 0x0000541047157816 */ /* 0x000fe40000000015 */
[----:B------:R-:W-:-:S02]  /*114a0*/  LOP3.LUT R32, R10, 0xffff0000, RZ, 0xc0, !PT ;  /* 0xffff00000a207812 */ /* 0x000fc400078ec0ff */
[----:B------:R-:W-:-:S04]  /*114b0*/  SHF.R.U64 R20, R34, 0x10, R35 ;  /* 0x0000001022147819 */ /* 0x000fc80000001223 */
[----:B------:R-:W-:Y:S02]  /*114c0*/  PRMT R20, R71, 0x5432, R20 ;  /* 0x0000543247147816 */ /* 0x000fe40000000014 */
[----:B--2---:R-:W-:-:S04]  /*114d0*/  LEA.HI R2, R2, R3, RZ, 0x1d ;  /* 0x0000000302027211 */ /* 0x004fc800078fe8ff */
[----:B------:R-:W-:Y:S01]  /*114e0*/  SHF.R.S32.HI R3, RZ, 0x1f, R2 ;  /* 0x0000001fff037819 */ /* 0x000fe20000011402 */
[----:B---3--:R-:W1:Y:S03]  /*114f0*/  LDS.128 R16, [R36] ;  /* 0x0000000024107984 */ /* 0x008e660000000c00 */
[----:B------:R-:W-:Y:S01]  /*11500*/  LEA.HI R3, R3, R2, RZ, 0x3 ;  /* 0x0000000203037211 */ /* 0x000fe200078f18ff */
[----:B------:R-:W-:-:S05]  /*11510*/  IMAD.SHL.U32 R2, R2, 0x8, RZ ;  /* 0x0000000802027824 */ /* 0x000fca00078e00ff */
[----:B------:R-:W-:Y:S01]  /*11520*/  LOP3.LUT R4, R252, 0x38, R2, 0xf8, !PT ;  /* 0x00000038fc047812 */ /* 0x000fe200078ef802 */
[----:B------:R-:W-:-:S03]  /*11530*/  IMAD.SHL.U32 R2, R3, 0x400, RZ ;  /* 0x0000040003027824 */ /* 0x000fc600078e00ff */
[----:B------:R-:W-:Y:S02]  /*11540*/  LOP3.LUT R3, R4, R122, RZ, 0x3c, !PT ;  /* 0x0000007a04037212 */ /* 0x000fe400078e3cff */
[----:B------:R-:W-:Y:S02]  /*11550*/  LOP3.LUT R2, R2, 0x7fffe000, RZ, 0xc0, !PT ;  /* 0x7fffe00002027812 */ /* 0x000fe400078ec0ff */
[----:B------:R-:W-:Y:S02]  /*11560*/  SHF.R.U64 R4, R30, 0x10, R31 ;  /* 0x000000101e047819 */ /* 0x000fe4000000121f */
[----:B------:R-:W-:Y:S02]  /*11570*/  IADD3 R2, R3, R2, R7 ;  /* 0x0000000203027210 */ /* 0x000fe40007ffe007 */
[--C-:B------:R-:W-:Y:S02]  /*11580*/  SHF.R.U32.HI R3, RZ, 0x10, R29.reuse ;  /* 0x00000010ff037819 */ /* 0x100fe4000001161d */
[----:B------:R-:W-:Y:S01]  /*11590*/  PRMT R22, R70, 0x5432, R4 ;  /* 0x0000543246167816 */ /* 0x000fe20000000004 */
[----:B------:R-:W-:Y:S01]  /*115a0*/  IMAD.SHL.U32 R26, R2, 0x2, RZ ;  /* 0x00000002021a7824 */ /* 0x000fe200078e00ff */
[----:B------:R-:W-:-:S02]  /*115b0*/  SHF.R.U64 R2, R28, 0x10, R29 ;  /* 0x000000101c027819 */ /* 0x000fc4000000121d */
[C---:B------:R-:W-:Y:S02]  /*115c0*/  PRMT R11, R69.reuse, 0x5410, R3 ;  /* 0x00005410450b7816 */ /* 0x040fe40000000003 */
[----:B------:R-:W2:Y:S01]  /*115d0*/  LDS.128 R12, [R26+0x10080] ;  /* 0x010080001a0c7984 */ /* 0x000ea20000000c00 */
[----:B------:R-:W-:-:S05]  /*115e0*/  PRMT R6, R69, 0x5432, R2 ;  /* 0x0000543245067816 */ /* 0x000fca0000000002 */
[C---:B------:R-:W-:Y:S01]  /*115f0*/  IMAD.U32 R9, R6.reuse, 0x10000, RZ ;  /* 0x0001000006097824 */ /* 0x040fe200078e00ff */
[----:B------:R-:W-:Y:S01]  /*11600*/  LOP3.LUT R6, R6, 0xffff0000, RZ, 0xc0, !PT ;  /* 0xffff000006067812 */ /* 0x000fe200078ec0ff */
[----:B-1----:R-:W-:Y:S01]  /*11610*/  IMAD.U32 R3, R16, 0x10000, RZ ;  /* 0x0001000010037824 */ /* 0x002fe200078e00ff */
        /* <DEDUP_REMOVED lines=9> */
[----:B------:R-:W-:Y:S02]  /*116b0*/  IMAD.U32 R3, R17, 0x10000, RZ ;  /* 0x0001000011037824 */ /* 0x000fe400078e00ff */
[-C--:B------:R-:W-:Y:S02]  /*116c0*/  FMUL.FTZ R2, R2, R9.reuse ;  /* 0x0000000902027220 */ /* 0x080fe40000410000 */
[C---:B------:R-:W-:Y:S02]  /*116d0*/  FFMA.FTZ R25, R3.reuse, R9, -R4 ;  /* 0x0000000903197223 */ /* 0x040fe40000010804 */
[----:B------:R-:W-:Y:S01]  /*116e0*/  FFMA.FTZ R30, R3, R24, R2 ;  /* 0x00000018031e7223 */ /* 0x000fe20000010002 */
[----:B------:R-:W-:Y:S01]  /*116f0*/  SHF.L.U32 R2, R15, 0x10, RZ ;  /* 0x000000100f027819 */ /* 0x000fe200000006ff */
[C---:B------:R-:W-:Y:S01]  /*11700*/  IMAD.U32 R24, R21.reuse, 0x10000, RZ ;  /* 0x0001000015187824 */ /* 0x040fe200078e00ff */
[----:B------:R-:W-:Y:S01]  /*11710*/  LOP3.LUT R21, R21, 0xffff0000, RZ, 0xc0, !PT ;  /* 0xffff000015157812 */ /* 0x000fe200078ec0ff */
[----:B------:R-:W-:-:S02]  /*11720*/  IMAD.U32 R9, R23, 0x10000, RZ ;  /* 0x0001000017097824 */ /* 0x000fc400078e00ff */
[CC--:B------:R-:W-:Y:S02]  /*11730*/  FMUL.FTZ R4, R2.reuse, R24.reuse ;  /* 0x0000001802047220 */ /* 0x0c0fe40000410000 */
[----:B------:R-:W-:Y:S02]  /*11740*/  IMAD.U32 R3, R19, 0x10000, RZ ;  /* 0x0001000013037824 */ /* 0x000fe400078e00ff */
[-C--:B------:R-:W-:Y:S02]  /*11750*/  FMUL.FTZ R2, R2, R9.reuse ;  /* 0x0000000902027220 */ /* 0x080fe40000410000 */
[----:B------:R-:W-:Y:S01]  /*11760*/  FFMA.FTZ R27, R3, R9, -R4 ;  /* 0x00000009031b7223 */ /* 0x000fe20000010804 */
[----:B------:R-:W-:Y:S01]  /*11770*/  LOP3.LUT R9, R5, 0xffff0000, RZ, 0xc0, !PT ;  /* 0xffff000005097812 */ /* 0x000fe200078ec0ff */
[----:B------:R-:W-:Y:S01]  /*11780*/  FFMA.FTZ R29, R3, R24, R2 ;  /* 0x00000018031d7223 */ /* 0x000fe20000010002 */
[----:B------:R-:W-:Y:S02]  /*11790*/  LOP3.LUT R3, R12, 0xffff0000, RZ, 0xc0, !PT ;  /* 0xffff00000c037812 */ /* 0x000fe400078ec0ff */
[----:B------:R-:W-:-:S02]  /*117a0*/  LOP3.LUT R4, R16, 0xffff0000, RZ, 0xc0, !PT ;  /* 0xffff000010047812 */ /* 0x000fc400078ec0ff */
[----:B------:R-:W-:Y:S01]  /*117b0*/  LOP3.LUT R2, R13, 0xffff0000, RZ, 0xc0, !PT ;  /* 0xffff00000d027812 */ /* 0x000fe200078ec0ff */
[-C--:B------:R-:W-:Y:S01]  /*117c0*/  FMUL.FTZ R5, R3, R9.reuse ;  /* 0x0000000903057220 */ /* 0x080fe20000410000 */
[----:B------:R-:W-:Y:S01]  /*117d0*/  LOP3.LUT R16, R17, 0xffff0000, RZ, 0xc0, !PT ;  /* 0xffff000011107812 */ /* 0x000fe200078ec0ff */
[-C--:B------:R-:W-:Y:S02]  /*117e0*/  FMUL.FTZ R3, R3, R6.reuse ;  /* 0x0000000603037220 */ /* 0x080fe40000410000 */
[----:B------:R-:W-:Y:S01]  /*117f0*/  FFMA.FTZ R12, R4, R6, -R5 ;  /* 0x00000006040c7223 */ /* 0x000fe20000010805 */
[----:B------:R-:W-:Y:S01]  /*11800*/  LOP3.LUT R6, R18, 0xffff0000, RZ, 0xc0, !PT ;  /* 0xffff000012067812 */ /* 0x000fe200078ec0ff */
        /* <DEDUP_REMOVED lines=9> */
[----:B------:R-:W-:Y:S01]  /*118a0*/  SHF.L.U32 R4, R14, 0x10, RZ ;  /* 0x000000100e047819 */ /* 0x000fe200000006ff */
[----:B------:R-:W-:Y:S01]  /*118b0*/  IMAD.U32 R19, R22, 0x10000, RZ ;  /* 0x0001000016137824 */ /* 0x000fe200078e00ff */
[----:B------:R-:W-:Y:S01]  /*118c0*/  F2FP.BF16.PACK_AB R13, R10, R25 ;  /* 0x000000190a0d723e */ /* 0x000fe200000010ff */
[C---:B------:R-:W-:Y:S01]  /*118d0*/  IMAD.U32 R25, R20.reuse, 0x10000, RZ ;  /* 0x0001000014197824 */ /* 0x040fe200078e00ff */
[----:B------:R-:W-:-:S02]  /*118e0*/  LOP3.LUT R20, R20, 0xffff0000, RZ, 0xc0, !PT ;  /* 0xffff000014147812 */ /* 0x000fc400078ec0ff */
[----:B------:R-:W-:Y:S01]  /*118f0*/  LOP3.LUT R2, R15, 0xffff0000, RZ, 0xc0, !PT ;  /* 0xffff00000f027812 */ /* 0x000fe200078ec0ff */
[----:B------:R-:W-:Y:S01]  /*11900*/  FMUL.FTZ R11, R4, R25 ;  /* 0x00000019040b7220 */ /* 0x000fe20000410000 */
[----:B------:R-:W-:Y:S01]  /*11910*/  F2FP.BF16.PACK_AB R12, R12, R28 ;  /* 0x0000001c0c0c723e */ /* 0x000fe200000010ff */
[----:B------:R-:W-:Y:S02]  /*11920*/  FMUL.FTZ R10, R3, R20 ;  /* 0x00000014030a7220 */ /* 0x000fe40000410000 */
[-C--:B------:R-:W-:Y:S02]  /*11930*/  FFMA.FTZ R11, R9, R19.reuse, -R11 ;  /* 0x00000013090b7223 */ /* 0x080fe4000001080b */
[-C--:B------:R-:W-:Y:S02]  /*11940*/  FFMA.FTZ R10, R6, R18.reuse, -R10 ;  /* 0x00000012060a7223 */ /* 0x080fe4000001080a */
[----:B------:R-:W-:Y:S02]  /*11950*/  FMUL.FTZ R4, R4, R19 ;  /* 0x0000001304047220 */ /* 0x000fe40000410000 */
[----:B------:R-:W-:Y:S01]  /*11960*/  FMUL.FTZ R3, R3, R18 ;  /* 0x0000001203037220 */ /* 0x000fe20000410000 */
[----:B------:R-:W-:Y:S01]  /*11970*/  F2FP.BF16.PACK_AB R14, R10, R11 ;  /* 0x0000000b0a0e723e */ /* 0x000fe200000010ff */
[----:B------:R-:W-:Y:S01]  /*11980*/  FMUL.FTZ R10, R2, R21 ;  /* 0x00000015020a7220 */ /* 0x000fe20000410000 */
[----:B------:R-:W-:Y:S01]  /*11990*/  LOP3.LUT R11, R23, 0xffff0000, RZ, 0xc0, !PT ;  /* 0xffff0000170b7812 */ /* 0x000fe200078ec0ff */
[----:B------:R-:W-:-:S02]  /*119a0*/  FFMA.FTZ R4, R9, R25, R4 ;  /* 0x0000001909047223 */ /* 0x000fc40000010004 */
[----:B------:R-:W-:Y:S02]  /*119b0*/  FFMA.FTZ R3, R6, R20, R3 ;  /* 0x0000001406037223 */ /* 0x000fe40000010003 */
[-C--:B------:R-:W-:Y:S02]  /*119c0*/  FFMA.FTZ R10, R5, R11.reuse, -R10 ;  /* 0x0000000b050a7223 */ /* 0x080fe4000001080a */
[----:B------:R-:W-:-:S03]  /*119d0*/  FMUL.FTZ R2, R2, R11 ;  /* 0x0000000b02027220 */ /* 0x000fc60000410000 */
[----:B------:R-:W-:Y:S01]  /*119e0*/  F2FP.BF16.PACK_AB R15, R10, R27 ;  /* 0x0000001b0a0f723e */ /* 0x000fe200000010ff */
[----:B------:R-:W-:Y:S02]  /*119f0*/  FFMA.FTZ R10, R16, R32, R17 ;  /* 0x00000020100a7223 */ /* 0x000fe40000010011 */
[----:B------:R-:W-:Y:S02]  /*11a00*/  FFMA.FTZ R2, R5, R21, R2 ;  /* 0x0000001505027223 */ /* 0x000fe40000010002 */
[----:B------:R1:W-:Y:S02]  /*11a10*/  STS.128 [R36], R12 ;  /* 0x0000000c24007388 */ /* 0x0003e40000000c00 */
[----:B-1----:R-:W-:Y:S02]  /*11a20*/  F2FP.BF16.PACK_AB R12, R24, R31 ;  /* 0x0000001f180c723e */ /* 0x002fe400000010ff */
[----:B------:R-:W-:Y:S02]  /*11a30*/  F2FP.BF16.PACK_AB R13, R10, R30 ;  /* 0x0000001e0a0d723e */ /* 0x000fe400000010ff */
[----:B------:R-:W-:-:S02]  /*11a40*/  F2FP.BF16.PACK_AB R14, R3, R4 ;  /* 0x00000004030e723e */ /* 0x000fc400000010ff */
[----:B------:R-:W-:-:S05]  /*11a50*/  F2FP.BF16.PACK_AB R15, R2, R29 ;  /* 0x0000001d020f723e */ /* 0x000fca00000010ff */
[----:B------:R1:W-:Y:S02]  /*11a60*/  STS.128 [R26+0x10080], R12 ;  /* 0x0100800c1a007388 */ /* 0x0003e40000000c00 */
.L_x_6313:
[----:B------:R-:W-:Y:S05]  /*11a70*/  BSYNC B1 ;  /* 0x0000000000017941 */ /* 0x000fea0003800000 */
.L_x_6312:
        /* <DEDUP_REMOVED lines=8> */
[----:B------:R-:W2:Y:S01]  /*11b00*/  LDL R32, [R1+0x184] ;  /* 0x0001840001207983 */ /* 0x000ea20000100800 */
[----:B------:R-:W-:Y:S01]  /*11b10*/  IMAD.MOV.U32 R3, RZ, RZ, c[0x0][0x27c] ;  /* 0x00009f00ff037624 */ /* 0x000fe200078e00ff */
[----:B------:R-:W-:Y:S02]  /*11b20*/  SHF.R.U64 R6, R44, 0x10, R45 ;  /* 0x000000102c067819 */ /* 0x000fe4000000122d */
[----:B------:R-:W-:Y:S02]  /*11b30*/  SHF.R.U32.HI R5, RZ, 0x10, R43 ;  /* 0x00000010ff057819 */ /* 0x000fe4000001162b */
[----:B------:R-:W-:Y:S02]  /*11b40*/  LEA.HI R3, R3, R149, RZ, 0x1d ;  /* 0x0000009503037211 */ /* 0x000fe400078fe8ff */
[----:B------:R-:W-:Y:S02]  /*11b50*/  PRMT R6, R96, 0x5432, R6 ;  /* 0x0000543260067816 */ /* 0x000fe40000000006 */
[----:B------:R-:W-:-:S02]  /*11b60*/  SHF.R.S32.HI R2, RZ, 0x1f, R3 ;  /* 0x0000001fff027819 */ /* 0x000fc40000011403 */
[----:B------:R-:W-:Y:S02]  /*11b70*/  SHF.R.U64 R4, R42, 0x10, R43 ;  /* 0x000000102a047819 */ /* 0x000fe4000000122b */
[----:B------:R-:W-:Y:S01]  /*11b80*/  LEA.HI R2, R2, R3, RZ, 0x3 ;  /* 0x0000000302027211 */ /* 0x000fe200078f18ff */
[----:B------:R-:W-:Y:S01]  /*11b90*/  IMAD.SHL.U32 R3, R3, 0x8, RZ ;  /* 0x0000000803037824 */ /* 0x000fe200078e00ff */
[----:B------:R-:W-:Y:S01]  /*11ba0*/  PRMT R23, R98, 0x5410, R5 ;  /* 0x0000541062177816 */ /* 0x000fe20000000005 */
[----:B------:R-:W-:Y:S01]  /*11bb0*/  IMAD.U32 R5, R6, 0x10000, RZ ;  /* 0x0001000006057824 */ /* 0x000fe200078e00ff */
[----:B------:R-:W-:Y:S01]  /*11bc0*/  SHF.R.U32.HI R9, RZ, 0x10, R45 ;  /* 0x00000010ff097819 */ /* 0x000fe2000001162d */
[----:B------:R-:W-:Y:S01]  /*11bd0*/  IMAD.SHL.U32 R2, R2, 0x400, RZ ;  /* 0x0000040002027824 */ /* 0x000fe200078e00ff */
[----:B------:R-:W-:Y:S02]  /*11be0*/  LOP3.LUT R3, R251, 0x38, R3, 0xf8, !PT ;  /* 0x00000038fb037812 */ /* 0x000fe400078ef803 */
[----:B------:R-:W-:-:S02]  /*11bf0*/  PRMT R22, R98, 0x5432, R4 ;  /* 0x0000543262167816 */ /* 0x000fc40000000004 */
[----:B------:R-:W-:Y:S02]  /*11c00*/  LOP3.LUT R3, R3, R31, RZ, 0x3c, !PT ;  /* 0x0000001f03037212 */ /* 0x000fe400078e3cff */
[----:B------:R-:W-:Y:S02]  /*11c10*/  LOP3.LUT R2, R2, 0x7fffe000, RZ, 0xc0, !PT ;  /* 0x7fffe00002027812 */ /* 0x000fe400078ec0ff */
[----:B------:R-:W-:Y:S02]  /*11c20*/  PRMT R9, R96, 0x5410, R9 ;  /* 0x0000541060097816 */ /* 0x000fe40000000009 */
[----:B------:R-:W-:Y:S02]  /*11c30*/  IADD3 R2, R3, R2, R8 ;  /* 0x0000000203027210 */ /* 0x000fe40007ffe008 */
[----:B------:R-:W-:Y:S02]  /*11c40*/  SHF.R.U32.HI R3, RZ, 0x10, R41 ;  /* 0x00000010ff037819 */ /* 0x000fe40000011629 */
[----:B------:R-:W-:Y:S01]  /*11c50*/  SHF.R.U32.HI R21, RZ, 0x10, R47 ;  /* 0x00000010ff157819 */ /* 0x000fe2000001162f */
[----:B------:R-:W-:Y:S01]  /*11c60*/  IMAD.SHL.U32 R24, R2, 0x2, RZ ;  /* 0x0000000202187824 */ /* 0x000fe200078e00ff */
[----:B------:R-:W-:-:S02]  /*11c70*/  SHF.R.U64 R2, R40, 0x10, R41 ;  /* 0x0000001028027819 */ /* 0x000fc40000001229 */
[C---:B------:R-:W-:Y:S02]  /*11c80*/  PRMT R10, R97.reuse, 0x5410, R3 ;  /* 0x00005410610a7816 */ /* 0x040fe40000000003 */
[----:B-1----:R-:W1:Y:S01]  /*11c90*/  LDS.128 R12, [R24+0x10080] ;  /* 0x01008000180c7984 */ /* 0x002e620000000c00 */
[----:B------:R-:W-:Y:S02]  /*11ca0*/  PRMT R11, R97, 0x5432, R2 ;  /* 0x00005432610b7816 */ /* 0x000fe40000000002 */
[----:B------:R-:W-:Y:S02]  /*11cb0*/  PRMT R21, R99, 0x5410, R21 ;  /* 0x0000541063157816 */ /* 0x000fe40000000015 */
[----:B------:R-:W-:Y:S01]  /*11cc0*/  SHF.R.U64 R20, R46, 0x10, R47 ;  /* 0x000000102e147819 */ /* 0x000fe2000000122f */
[C---:B------:R-:W-:Y:S01]  /*11cd0*/  IMAD.U32 R25, R11.reuse, 0x10000, RZ ;  /* 0x000100000b197824 */ /* 0x040fe200078e00ff */
[----:B------:R-:W-:Y:S02]  /*11ce0*/  LOP3.LUT R11, R11, 0xffff0000, RZ, 0xc0, !PT ;  /* 0xffff00000b0b7812 */ /* 0x000fe400078ec0ff */
[----:B------:R-:W-:-:S02]  /*11cf0*/  PRMT R20, R99, 0x5432, R20 ;  /* 0x0000543263147816 */ /* 0x000fc40000000014 */
[----:B-1----:R-:W-:-:S05]  /*11d00*/  SHF.L.U32 R2, R12, 0x10, RZ ;  /* 0x000000100c027819 */ /* 0x002fca00000006ff */
[C---:B------:R-:W-:Y:S02]  /*11d10*/  FMUL.FTZ R4, R2.reuse, R5 ;  /* 0x0000000502047220 */ /* 0x040fe40000410000 */
[----:B------:R-:W-:Y:S01]  /*11d20*/  FMUL.FTZ R2, R2, R25 ;  /* 0x0000001902027220 */ /* 0x000fe20000410000 */
[----:B--2---:R-:W1:Y:S02]  /*11d30*/  LDS.128 R16, [R32] ;  /* 0x0000000020107984 */ /* 0x004e640000000c00 */
[----:B-1----:R-:W-:-:S04]  /*11d40*/  IMAD.U32 R3, R16, 0x10000, RZ ;  /* 0x0001000010037824 */ /* 0x002fc800078e00ff */
[----:B------:R-:W-:Y:S01]  /*11d50*/  FFMA.FTZ R29, R3, R5, R2 ;  /* 0x00000005031d7223 */ /* 0x000fe20000010002 */
[----:B------:R-:W-:Y:S01]  /*11d60*/  SHF.L.U32 R2, R13, 0x10, RZ ;  /* 0x000000100d027819 */ /* 0x000fe200000006ff */
[----:B------:R-:W-:Y:S02]  /*11d70*/  FFMA.FTZ R30, R3, R25, -R4 ;  /* 0x00000019031e7223 */ /* 0x000fe40000010804 */
[----:B------:R-:W-:Y:S02]  /*11d80*/  IMAD.U32 R25, R9, 0x10000, RZ ;  /* 0x0001000009197824 */ /* 0x000fe400078e00ff */
[----:B------:R-:W-:Y:S02]  /*11d90*/  IMAD.U32 R5, R10, 0x10000, RZ ;  /* 0x000100000a057824 */ /* 0x000fe400078e00ff */
[----:B------:R-:W-:Y:S02]  /*11da0*/  FMUL.FTZ R4, R2, R25 ;  /* 0x0000001902047220 */ /* 0x000fe40000410000 */
[----:B------:R-:W-:-:S02]  /*11db0*/  IMAD.U32 R3, R17, 0x10000, RZ ;  /* 0x0001000011037824 */ /* 0x000fc400078e00ff */
[-C--:B------:R-:W-:Y:S02]  /*11dc0*/  FMUL.FTZ R2, R2, R5.reuse ;  /* 0x0000000502027220 */ /* 0x080fe40000410000 */
[C---:B------:R-:W-:Y:S02]  /*11dd0*/  FFMA.FTZ R28, R3.reuse, R5, -R4 ;  /* 0x00000005031c7223 */ /* 0x040fe40000010804 */
[----:B------:R-:W-:Y:S01]  /*11de0*/  FFMA.FTZ R26, R3, R25, R2 ;  /* 0x00000019031a7223 */ /* 0x000fe20000010002 */
[----:B------:R-:W-:Y:S01]  /*11df0*/  SHF.L.U32 R2, R15, 0x10, RZ ;  /* 0x000000100f027819 */ /* 0x000fe200000006ff */
[----:B------:R-:W-:Y:S02]  /*11e00*/  IMAD.U32 R25, R21, 0x10000, RZ ;  /* 0x0001000015197824 */ /* 0x000fe400078e00ff */
[----:B------:R-:W-:Y:S02]  /*11e10*/  IMAD.U32 R5, R23, 0x10000, RZ ;  /* 0x0001000017057824 */ /* 0x000fe400078e00ff */
[----:B------:R-:W-:-:S02]  /*11e20*/  IMAD.U32 R3, R19, 0x10000, RZ ;  /* 0x0001000013037824 */ /* 0x000fc400078e00ff */
[C---:B------:R-:W-:Y:S02]  /*11e30*/  FMUL.FTZ R4, R2.reuse, R25 ;  /* 0x0000001902047220 */ /* 0x040fe40000410000 */
        /* <DEDUP_REMOVED lines=8> */
[C---:B------:R-:W-:Y:S02]  /*11ec0*/  FMUL.FTZ R6, R3.reuse, R17 ;  /* 0x0000001103067220 */ /* 0x040fe40000410000 */
[-C--:B------:R-:W-:Y:S02]  /*11ed0*/  FMUL.FTZ R3, R3, R11.reuse ;  /* 0x0000000b03037220 */ /* 0x080fe40000410000 */
[----:B------:R-:W-:Y:S01]  /*11ee0*/  FFMA.FTZ R16, R5, R11, -R6 ;  /* 0x0000000b05107223 */ /* 0x000fe20000010806 */
[----:B------:R-:W-:Y:S01]  /*11ef0*/  LOP3.LUT R6, R9, 0xffff0000, RZ, 0xc0, !PT ;  /* 0xffff000009067812 */ /* 0x000fe200078ec0ff */
[----:B------:R-:W-:Y:S01]  /*11f00*/  FFMA.FTZ R12, R5, R17, R3 ;  /* 0x00000011050c7223 */ /* 0x000fe20000010003 */
[----:B------:R-:W-:Y:S02]  /*11f10*/  LOP3.LUT R5, R10, 0xffff0000, RZ, 0xc0, !PT ;  /* 0xffff00000a057812 */ /* 0x000fe400078ec0ff */
[----:B------:R-:W-:Y:S01]  /*11f20*/  LOP3.LUT R17, R20, 0xffff0000, RZ, 0xc0, !PT ;  /* 0xffff000014117812 */ /* 0x000fe200078ec0ff */
[----:B------:R-:W-:Y:S01]  /*11f30*/  FMUL.FTZ R3, R2, R6 ;  /* 0x0000000602037220 */ /* 0x000fe20000410000 */
[----:B------:R-:W-:Y:S01]  /*11f40*/  F2FP.BF16.PACK_AB R16, R16, R30 ;  /* 0x0000001e1010723e */ /* 0x000fe200000010ff */
[----:B------:R-:W-:Y:S01]  /*11f50*/  FMUL.FTZ R2, R2, R5 ;  /* 0x0000000502027220 */ /* 0x000fe20000410000 */
[----:B------:R-:W-:Y:S01]  /*11f60*/  F2FP.BF16.PACK_AB R12, R12, R29 ;  /* 0x0000001d0c0c723e */ /* 0x000fe200000010ff */
[----:B------:R-:W-:-:S02]  /*11f70*/  FFMA.FTZ R13, R4, R5, -R3 ;  /* 0x00000005040d7223 */ /* 0x000fc40000010803 */
[----:B------:R-:W-:Y:S01]  /*11f80*/  FFMA.FTZ R11, R4, R6, R2 ;  /* 0x00000006040b7223 */ /* 0x000fe20000010002 */
[----:B------:R-:W-:Y:S01]  /*11f90*/  SHF.L.U32 R2, R14, 0x10, RZ ;  /* 0x000000100e027819 */ /* 0x000fe200000006ff */
[----:B------:R-:W-:Y:S02]  /*11fa0*/  IMAD.U32 R6, R20, 0x10000, RZ ;  /* 0x0001000014067824 */ /* 0x000fe400078e00ff */
[----:B------:R-:W-:Y:S02]  /*11fb0*/  IMAD.U32 R5, R22, 0x10000, RZ ;  /* 0x0001000016057824 */ /* 0x000fe400078e00ff */
[----:B------:R-:W-:Y:S02]  /*11fc0*/  FMUL.FTZ R4, R2, R6 ;  /* 0x0000000602047220 */ /* 0x000fe40000410000 */
[----:B------:R-:W-:Y:S02]  /*11fd0*/  IMAD.U32 R3, R18, 0x10000, RZ ;  /* 0x0001000012037824 */ /* 0x000fe400078e00ff */
[----:B------:R-:W-:-:S02]  /*11fe0*/  FMUL.FTZ R2, R2, R5 ;  /* 0x0000000502027220 */ /* 0x000fc40000410000 */
[C---:B------:R-:W-:Y:S01]  /*11ff0*/  FFMA.FTZ R10, R3.reuse, R5, -R4 ;  /* 0x00000005030a7223 */ /* 0x040fe20000010804 */
[----:B------:R-:W-:Y:S01]  /*12000*/  LOP3.LUT R5, R22, 0xffff0000, RZ, 0xc0, !PT ;  /* 0xffff000016057812 */ /* 0x000fe200078ec0ff */
[----:B------:R-:W-:Y:S01]  /*12010*/  FFMA.FTZ R9, R3, R6, R2 ;  /* 0x0000000603097223 */ /* 0x000fe20000010002 */
[----:B------:R-:W-:Y:S02]  /*12020*/  LOP3.LUT R2, R14, 0xffff0000, RZ, 0xc0, !PT ;  /* 0xffff00000e027812 */ /* 0x000fe400078ec0ff */
[----:B------:R-:W-:Y:S02]  /*12030*/  LOP3.LUT R3, R18, 0xffff0000, RZ, 0xc0, !PT ;  /* 0xffff000012037812 */ /* 0x000fe400078ec0ff */
[----:B------:R-:W-:Y:S01]  /*12040*/  LOP3.LUT R14, R23, 0xffff0000, RZ, 0xc0, !PT ;  /* 0xffff0000170e7812 */ /* 0x000fe200078ec0ff */
[C---:B------:R-:W-:Y:S02]  /*12050*/  FMUL.FTZ R4, R2.reuse, R17 ;  /* 0x0000001102047220 */ /* 0x040fe40000410000 */
[----:B------:R-:W-:-:S02]  /*12060*/  FMUL.FTZ R2, R2, R5 ;  /* 0x0000000502027220 */ /* 0x000fc40000410000 */
[C---:B------:R-:W-:Y:S02]  /*12070*/  FFMA.FTZ R6, R3.reuse, R5, -R4 ;  /* 0x0000000503067223 */ /* 0x040fe40000010804 */
[----:B------:R-:W-:Y:S01]  /*12080*/  FFMA.FTZ R5, R3, R17, R2 ;  /* 0x0000001103057223 */ /* 0x000fe20000010002 */
[----:B------:R-:W-:Y:S02]  /*12090*/  LOP3.LUT R3, R15, 0xffff0000, RZ, 0xc0, !PT ;  /* 0xffff00000f037812 */ /* 0x000fe400078ec0ff */
[----:B------:R-:W-:Y:S02]  /*120a0*/  LOP3.LUT R15, R21, 0xffff0000, RZ, 0xc0, !PT ;  /* 0xffff0000150f7812 */ /* 0x000fe400078ec0ff */
[----:B------:R-:W-:Y:S02]  /*120b0*/  LOP3.LUT R2, R19, 0xffff0000, RZ, 0xc0, !PT ;  /* 0xffff000013027812 */ /* 0x000fe400078ec0ff */
[----:B------:R-:W-:Y:S01]  /*120c0*/  F2FP.BF16.PACK_AB R17, R13, R28 ;  /* 0x0000001c0d11723e */ /* 0x000fe200000010ff */
[C---:B------:R-:W-:Y:S01]  /*120d0*/  FMUL.FTZ R4, R3.reuse, R15 ;  /* 0x0000000f03047220 */ /* 0x040fe20000410000 */
[----:B------:R-:W-:Y:S01]  /*120e0*/  F2FP.BF16.PACK_AB R18, R6, R10 ;  /* 0x0000000a0612723e */ /* 0x000fe200000010ff */
[----:B------:R-:W-:Y:S01]  /*120f0*/  FMUL.FTZ R3, R3, R14 ;  /* 0x0000000e03037220 */ /* 0x000fe20000410000 */
[----:B------:R-:W-:Y:S01]  /*12100*/  F2FP.BF16.PACK_AB R13, R11, R26 ;  /* 0x0000001a0b0d723e */ /* 0x000fe200000010ff */
[C---:B------:R-:W-:Y:S01]  /*12110*/  FFMA.FTZ R4, R2.reuse, R14, -R4 ;  /* 0x0000000e02047223 */ /* 0x040fe20000010804 */
[----:B------:R-:W-:Y:S01]  /*12120*/  F2FP.BF16.PACK_AB R14, R5, R9 ;  /* 0x00000009050e723e */ /* 0x000fe200000010ff */
[----:B------:R-:W-:-:S03]  /*12130*/  FFMA.FTZ R3, R2, R15, R3 ;  /* 0x0000000f02037223 */ /* 0x000fc60000010003 */
[----:B------:R-:W-:Y:S02]  /*12140*/  F2FP.BF16.PACK_AB R19, R4, R27 ;  /* 0x0000001b0413723e */ /* 0x000fe400000010ff */
[----:B------:R-:W-:-:S03]  /*12150*/  F2FP.BF16.PACK_AB R15, R3, R25 ;  /* 0x00000019030f723e */ /* 0x000fc600000010ff */
[----:B------:R1:W-:Y:S04]  /*12160*/  STS.128 [R32], R16 ;  /* 0x0000001020007388 */ /* 0x0003e80000000c00 */
[----:B------:R1:W-:Y:S02]  /*12170*/  STS.128 [R24+0x10080], R12 ;  /* 0x0100800c18007388 */ /* 0x0003e40000000c00 */
.L_x_6319:
[----:B------:R-:W-:Y:S05]  /*12180*/  BSYNC B0 ;  /* 0x0000000000007941 */ /* 0x000fea0003800000 */
.L_x_6318:
[----:B------:R-:W-:-:S13]  /*12190*/  ISETP.GE.AND P0, PT, R142, c[0x0][0x27c], PT ;  /* 0x00009f008e007a0c */ /* 0x000fda0003f06270 */
[----:B------:R-:W-:Y:S05]  /*121a0*/  @P0 BRA `(.L_x_6317) ;  /* 0x0000069000000947 */ /* 0x000fea0003800000 */
[----:B------:R-:W2:Y:S04]  /*121b0*/  LDL R3, [R1+0xe4] ;  /* 0x0000e40001037983 */ /* 0x000ea80000100800 */
[----:B------:R-:W3:Y:S01]  /*121c0*/  LDL R29, [R1+0xf8] ;  /* 0x0000f800011d7983 */ /* 0x000ee20000100800 */
[----:B------:R-:W-:Y:S01]  /*121d0*/  IMAD.MOV.U32 R2, RZ, RZ, c[0x0][0x27c] ;  /* 0x00009f00ff027624 */ /* 0x000fe200078e00ff */
[----:B------:R-:W-:Y:S02]  /*121e0*/  SHF.R.U32.HI R10, RZ, 0x10, R53 ;  /* 0x00000010ff0a7819 */ /* 0x000fe40000011635 */
[----:B------:R-:W-:-:S04]  /*121f0*/  SHF.R.U32.HI R9, RZ, 0x10, R57 ;  /* 0x00000010ff097819 */ /* 0x000fc80000011639 */
[----:B------:R-:W-:Y:S02]  /*12200*/  PRMT R9, R101, 0x5432, R9 ;  /* 0x0000543265097816 */ /* 0x000fe40000000009 */
[----:B--2---:R-:W-:-:S04]  /*12210*/  LEA.HI R2, R2, R3, RZ, 0x1d ;  /* 0x0000000302027211 */ /* 0x004fc800078fe8ff */
[----:B------:R-:W-:Y:S01]  /*12220*/  SHF.R.S32.HI R3, RZ, 0x1f, R2 ;  /* 0x0000001fff037819 */ /* 0x000fe20000011402 */
[----:B------:R-:W-:Y:S01]  /*12230*/  IMAD.SHL.U32 R4, R2, 0x8, RZ ;  /* 0x0000000802047824 */ /* 0x000fe200078e00ff */
[----:B-1-3--:R-:W1:Y:S02]  /*12240*/  LDS.128 R16, [R29] ;  /* 0x000000001d107984 */ /* 0x00ae640000000c00 */
[----:B------:R-:W-:Y:S02]  /*12250*/  LEA.HI R2, R3, R2, RZ, 0x3 ;  /* 0x0000000203027211 */ /* 0x000fe400078f18ff */
[----:B------:R-:W-:-:S03]  /*12260*/  LOP3.LUT R3, R251, 0x38, R4, 0xf8, !PT ;  /* 0x00000038fb037812 */ /* 0x000fc600078ef804 */
[----:B------:R-:W-:Y:S01]  /*12270*/  IMAD.SHL.U32 R2, R2, 0x400, RZ ;  /* 0x0000040002027824 */ /* 0x000fe200078e00ff */
[----:B------:R-:W-:-:S04]  /*12280*/  LOP3.LUT R3, R3, R31, RZ, 0x3c, !PT ;  /* 0x0000001f03037212 */ /* 0x000fc800078e3cff */
[----:B------:R-:W-:-:S04]  /*12290*/  LOP3.LUT R2, R2, 0x7fffe000, RZ, 0xc0, !PT ;  /* 0x7fffe00002027812 */ /* 0x000fc800078ec0ff */
[----:B------:R-:W-:Y:S02]  /*122a0*/  IADD3 R2, R3, R2, R8 ;  /* 0x0000000203027210 */ /* 0x000fe40007ffe008 */
[----:B------:R-:W-:-:S03]  /*122b0*/  SHF.R.U64 R3, R52, 0x10, R53 ;  /* 0x0000001034037819 */ /* 0x000fc60000001235 */
[----:B------:R-:W-:Y:S01]  /*122c0*/  IMAD.SHL.U32 R22, R2, 0x2, RZ ;  /* 0x0000000202167824 */ /* 0x000fe200078e00ff */
[----:B------:R-:W-:Y:S02]  /*122d0*/  SHF.R.U64 R2, R56, 0x10, R57 ;  /* 0x0000001038027819 */ /* 0x000fe40000001239 */
[C---:B------:R-:W-:Y:S02]  /*122e0*/  PRMT R4, R100.reuse, 0x5410, R3 ;  /* 0x0000541064047816 */ /* 0x040fe40000000003 */
[----:B------:R-:W2:Y:S01]  /*122f0*/  LDS.128 R12, [R22+0x10080] ;  /* 0x01008000160c7984 */ /* 0x000ea20000000c00 */
[----:B------:R-:W-:Y:S02]  /*12300*/  PRMT R5, R100, 0x5432, R2 ;  /* 0x0000543264057816 */ /* 0x000fe40000000002 */
[----:B------:R-:W-:-:S03]  /*12310*/  IMAD.U32 R11, R4, 0x10000, RZ ;  /* 0x00010000040b7824 */ /* 0x000fc600078e00ff */
[----:B------:R-:W-:Y:S02]  /*12320*/  IMAD.U32 R20, R5, 0x10000, RZ ;  /* 0x0001000005147824 */ /* 0x000fe400078e00ff */
[----:B-1----:R-:W-:Y:S01]  /*12330*/  IMAD.U32 R3, R16, 0x10000, RZ ;  /* 0x0001000010037824 */ /* 0x002fe200078e00ff */
[----:B--2---:R-:W-:-:S05]  /*12340*/  SHF.L.U32 R2, R12, 0x10, RZ ;  /* 0x000000100c027819 */ /* 0x004fca00000006ff */
        /* <DEDUP_REMOVED lines=15> */
[C---:B------:R-:W-:Y:S01]  /*12440*/  PRMT R10, R102.reuse, 0x5410, R3 ;  /* 0x00005410660a7816 */ /* 0x040fe20000000003 */
[----:B------:R-:W-:Y:S01]  /*12450*/  IMAD.U32 R3, R19, 0x10000, RZ ;  /* 0x0001000013037824 */ /* 0x000fe200078e00ff */
[----:B------:R-:W-:Y:S02]  /*12460*/  PRMT R11, R102, 0x5432, R2 ;  /* 0x00005432660b7816 */ /* 0x000fe40000000002 */
[----:B------:R-:W-:Y:S01]  /*12470*/  SHF.L.U32 R2, R15, 0x10, RZ ;  /* 0x000000100f027819 */ /* 0x000fe200000006ff */
[C---:B------:R-:W-:Y:S01]  /*12480*/  IMAD.U32 R21, R10.reuse, 0x10000, RZ ;  /* 0x000100000a157824 */ /* 0x040fe200078e00ff */
[----:B------:R-:W-:Y:S01]  /*12490*/  LOP3.LUT R10, R10, 0xffff0000, RZ, 0xc0, !PT ;  /* 0xffff00000a0a7812 */ /* 0x000fe200078ec0ff */
[C---:B------:R-:W-:Y:S01]  /*124a0*/  IMAD.U32 R23, R11.reuse, 0x10000, RZ ;  /* 0x000100000b177824 */ /* 0x040fe200078e00ff */
[----:B------:R-:W-:Y:S01]  /*124b0*/  LOP3.LUT R11, R11, 0xffff0000, RZ, 0xc0, !PT ;  /* 0xffff00000b0b7812 */ /* 0x000fe200078ec0ff */
        /* <DEDUP_REMOVED lines=8> */
[----:B------:R-:W-:Y:S01]  /*12540*/  SHF.R.U64 R12, R54, 0x10, R55 ;  /* 0x00000010360c7819 */ /* 0x000fe20000001237 */
[----:B------:R-:W-:-:S02]  /*12550*/  FMUL.FTZ R4, R2, R5 ;  /* 0x0000000502047220 */ /* 0x000fc40000410000 */
[-C--:B------:R-:W-:Y:S02]  /*12560*/  FMUL.FTZ R2, R2, R20.reuse ;  /* 0x0000001402027220 */ /* 0x080fe40000410000 */
[C---:B------:R-:W-:Y:S02]  /*12570*/  FFMA.FTZ R16, R3.reuse, R20, -R4 ;  /* 0x0000001403107223 */ /* 0x040fe40000010804 */
[----:B------:R-:W-:Y:S01]  /*12580*/  FFMA.FTZ R21, R3, R5, R2 ;  /* 0x0000000503157223 */ /* 0x000fe20000010002 */
[----:B------:R-:W-:Y:S02]  /*12590*/  LOP3.LUT R3, R13, 0xffff0000, RZ, 0xc0, !PT ;  /* 0xffff00000d037812 */ /* 0x000fe400078ec0ff */
[----:B------:R-:W-:Y:S02]  /*125a0*/  LOP3.LUT R13, R6, 0xffff0000, RZ, 0xc0, !PT ;  /* 0xffff0000060d7812 */ /* 0x000fe400078ec0ff */
[----:B------:R-:W-:Y:S02]  /*125b0*/  LOP3.LUT R6, R9, 0xffff0000, RZ, 0xc0, !PT ;  /* 0xffff000009067812 */ /* 0x000fe400078ec0ff */
[----:B------:R-:W-:Y:S01]  /*125c0*/  LOP3.LUT R2, R17, 0xffff0000, RZ, 0xc0, !PT ;  /* 0xffff000011027812 */ /* 0x000fe200078ec0ff */
[CC--:B------:R-:W-:Y:S01]  /*125d0*/  FMUL.FTZ R4, R3.reuse, R13.reuse ;  /* 0x0000000d03047220 */ /* 0x0c0fe20000410000 */
[----:B------:R-:W-:Y:S01]  /*125e0*/  SHF.R.U64 R5, R58, 0x10, R59 ;  /* 0x000000103a057819 */ /* 0x000fe2000000123b */
[----:B------:R-:W-:Y:S01]  /*125f0*/  FMUL.FTZ R3, R3, R6 ;  /* 0x0000000603037220 */ /* 0x000fe20000410000 */
[----:B------:R-:W-:Y:S01]  /*12600*/  F2FP.BF16.PACK_AB R16, R16, R28 ;  /* 0x0000001c1010723e */ /* 0x000fe200000010ff */
[----:B------:R-:W-:Y:S01]  /*12610*/  FFMA.FTZ R17, R2, R6, -R4 ;  /* 0x0000000602117223 */ /* 0x000fe20000010804 */
[----:B------:R-:W-:Y:S01]  /*12620*/  SHF.L.U32 R4, R14, 0x10, RZ ;  /* 0x000000100e047819 */ /* 0x000fe200000006ff */
[----:B------:R-:W-:Y:S01]  /*12630*/  FFMA.FTZ R13, R2, R13, R3 ;  /* 0x0000000d020d7223 */ /* 0x000fe20000010003 */
[----:B------:R-:W-:-:S02]  /*12640*/  PRMT R2, R103, 0x5410, R12 ;  /* 0x0000541067027816 */ /* 0x000fc4000000000c */
[----:B------:R-:W-:Y:S01]  /*12650*/  PRMT R3, R103, 0x5432, R5 ;  /* 0x0000543267037816 */ /* 0x000fe20000000005 */
[----:B------:R-:W-:Y:S01]  /*12660*/  IMAD.U32 R5, R18, 0x10000, RZ ;  /* 0x0001000012057824 */ /* 0x000fe200078e00ff */
[----:B------:R-:W-:Y:S01]  /*12670*/  F2FP.BF16.PACK_AB R17, R17, R26 ;  /* 0x0000001a1111723e */ /* 0x000fe200000010ff */
[----:B------:R-:W-:Y:S01]  /*12680*/  IMAD.U32 R12, R2, 0x10000, RZ ;  /* 0x00010000020c7824 */ /* 0x000fe200078e00ff */
[----:B------:R-:W-:Y:S01]  /*12690*/  F2FP.BF16.PACK_AB R13, R13, R25 ;  /* 0x000000190d0d723e */ /* 0x000fe200000010ff */
        /* <DEDUP_REMOVED lines=12> */
[C---:B------:R-:W-:Y:S02]  /*12760*/  FFMA.FTZ R6, R3.reuse, R6, -R4 ;  /* 0x0000000603067223 */ /* 0x040fe40000010804 */
[----:B------:R-:W-:Y:S01]  /*12770*/  FFMA.FTZ R5, R3, R5, R2 ;  /* 0x0000000503057223 */ /* 0x000fe20000010002 */
[----:B------:R-:W-:-:S02]  /*12780*/  LOP3.LUT R3, R15, 0xffff0000, RZ, 0xc0, !PT ;  /* 0xffff00000f037812 */ /* 0x000fc400078ec0ff */
[----:B------:R-:W-:Y:S02]  /*12790*/  LOP3.LUT R2, R19, 0xffff0000, RZ, 0xc0, !PT ;  /* 0xffff000013027812 */ /* 0x000fe400078ec0ff */
[----:B------:R-:W-:Y:S01]  /*127a0*/  F2FP.BF16.PACK_AB R18, R6, R20 ;  /* 0x000000140612723e */ /* 0x000fe200000010ff */
[-C--:B------:R-:W-:Y:S01]  /*127b0*/  FMUL.FTZ R4, R3, R10.reuse ;  /* 0x0000000a03047220 */ /* 0x080fe20000410000 */
[----:B------:R-:W-:Y:S01]  /*127c0*/  F2FP.BF16.PACK_AB R14, R5, R9 ;  /* 0x00000009050e723e */ /* 0x000fe200000010ff */
[-C--:B------:R-:W-:Y:S02]  /*127d0*/  FMUL.FTZ R3, R3, R11.reuse ;  /* 0x0000000b03037220 */ /* 0x080fe40000410000 */
[C---:B------:R-:W-:Y:S02]  /*127e0*/  FFMA.FTZ R4, R2.reuse, R11, -R4 ;  /* 0x0000000b02047223 */ /* 0x040fe40000010804 */
[----:B------:R-:W-:-:S03]  /*127f0*/  FFMA.FTZ R3, R2, R10, R3 ;  /* 0x0000000a02037223 */ /* 0x000fc60000010003 */
[----:B------:R-:W-:Y:S02]  /*12800*/  F2FP.BF16.PACK_AB R19, R4, R24 ;  /* 0x000000180413723e */ /* 0x000fe400000010ff */
[----:B------:R-:W-:-:S03]  /*12810*/  F2FP.BF16.PACK_AB R15, R3, R23 ;  /* 0x00000017030f723e */ /* 0x000fc600000010ff */
[----:B------:R1:W-:Y:S04]  /*12820*/  STS.128 [R29], R16 ;  /* 0x000000101d007388 */ /* 0x0003e80000000c00 */
[----:B------:R1:W-:Y:S02]  /*12830*/  STS.128 [R22+0x10080], R12 ;  /* 0x0100800c16007388 */ /* 0x0003e40000000c00 */
.L_x_6317:
[----:B------:R-:W-:Y:S05]  /*12840*/  BSYNC B1 ;  /* 0x0000000000017941 */ /* 0x000fea0003800000 */
.L_x_6316:
        /* <DEDUP_REMOVED lines=20> */
[----:B------:R-:W-:Y:S02]  /*12990*/  PRMT R21, R104, 0x5432, R6 ;  /* 0x0000543268157816 */ /* 0x000fe40000000006 */
[----:B------:R-:W-:Y:S01]  /*129a0*/  SHF.R.S32.HI R4, RZ, 0x1f, R2 ;  /* 0x0000001fff047819 */ /* 0x000fe20000011402 */
[----:B------:R-:W-:Y:S01]  /*129b0*/  IMAD.SHL.U32 R3, R2, 0x8, RZ ;  /* 0x0000000802037824 */ /* 0x000fe200078e00ff */
[----:B------:R-:W-:Y:S02]  /*129c0*/  SHF.R.U32.HI R9, RZ, 0x10, R65 ;  /* 0x00000010ff097819 */ /* 0x000fe40000011641 */
[----:B------:R-:W-:Y:S02]  /*129d0*/  LEA.HI R2, R4, R2, RZ, 0x3 ;  /* 0x0000000204027211 */ /* 0x000fe400078f18ff */
[----:B------:R-:W-:Y:S02]  /*129e0*/  LOP3.LUT R3, R40, 0x38, R3, 0xf8, !PT ;  /* 0x0000003828037812 */ /* 0x000fe400078ef803 */
[----:B------:R-:W-:Y:S01]  /*129f0*/  SHF.R.U64 R10, R66, 0x10, R67 ;  /* 0x00000010420a7819 */ /* 0x000fe20000001243 */
[----:B------:R-:W-:Y:S01]  /*12a00*/  IMAD.SHL.U32 R2, R2, 0x400, RZ ;  /* 0x0000040002027824 */ /* 0x000fe200078e00ff */
[----:B------:R-:W-:-:S02]  /*12a10*/  LOP3.LUT R3, R3, R39, RZ, 0x3c, !PT ;  /* 0x0000002703037212 */ /* 0x000fc400078e3cff */
[----:B------:R-:W-:Y:S02]  /*12a20*/  PRMT R28, R105, 0x5410, R11 ;  /* 0x00005410691c7816 */ /* 0x000fe4000000000b */
[----:B------:R-:W-:Y:S02]  /*12a30*/  LOP3.LUT R2, R2, 0x7fffe000, RZ, 0xc0, !PT ;  /* 0x7fffe00002027812 */ /* 0x000fe400078ec0ff */
[----:B------:R-:W-:Y:S01]  /*12a40*/  SHF.R.U64 R4, R62, 0x10, R63 ;  /* 0x000000103e047819 */ /* 0x000fe2000000123f */
[----:B-1----:R-:W-:Y:S01]  /*12a50*/  IMAD.U32 R36, R28, 0x10000, RZ ;  /* 0x000100001c247824 */ /* 0x002fe200078e00ff */
[----:B-----5:R-:W-:Y:S02]  /*12a60*/  IADD3 R2, R3, R2, R38 ;  /* 0x0000000203027210 */ /* 0x020fe40007ffe026 */
[----:B------:R-:W-:Y:S02]  /*12a70*/  SHF.R.U32.HI R3, RZ, 0x10, R61 ;  /* 0x00000010ff037819 */ /* 0x000fe4000001163d */
[----:B------:R-:W-:Y:S01]  /*12a80*/  SHF.R.U32.HI R5, RZ, 0x10, R63 ;  /* 0x00000010ff057819 */ /* 0x000fe2000001163f */
[----:B------:R-:W-:Y:S01]  /*12a90*/  IMAD.SHL.U32 R33, R2, 0x2, RZ ;  /* 0x0000000202217824 */ /* 0x000fe200078e00ff */
[----:B------:R-:W-:-:S02]  /*12aa0*/  SHF.R.U64 R2, R60, 0x10, R61 ;  /* 0x000000103c027819 */ /* 0x000fc4000000123d */
[----:B------:R-:W-:Y:S02]  /*12ab0*/  PRMT R20, R104, 0x5410, R9 ;  /* 0x0000541068147816 */ /* 0x000fe40000000009 */
[----:B------:R-:W1:Y:S01]  /*12ac0*/  LDS.128 R12, [R33+0x10080] ;  /* 0x01008000210c7984 */ /* 0x000e620000000c00 */
[C---:B------:R-:W-:Y:S02]  /*12ad0*/  PRMT R23, R106.reuse, 0x5432, R2 ;  /* 0x000054326a177816 */ /* 0x040fe40000000002 */
[----:B------:R-:W-:Y:S02]  /*12ae0*/  PRMT R29, R105, 0x5432, R10 ;  /* 0x00005432691d7816 */ /* 0x000fe4000000000a */
[----:B------:R-:W-:Y:S02]  /*12af0*/  PRMT R22, R106, 0x5410, R3 ;  /* 0x000054106a167816 */ /* 0x000fe40000000003 */
[C---:B------:R-:W-:Y:S02]  /*12b00*/  PRMT R31, R107.reuse, 0x5432, R4 ;  /* 0x000054326b1f7816 */ /* 0x040fe40000000004 */
[----:B------:R-:W-:Y:S01]  /*12b10*/  PRMT R30, R107, 0x5410, R5 ;  /* 0x000054106b1e7816 */ /* 0x000fe20000000005 */
[C---:B-1----:R-:W-:Y:S01]  /*12b20*/  IMAD.U32 R11, R12.reuse, 0x10000, RZ ;  /* 0x000100000c0b7824 */ /* 0x042fe200078e00ff */
[----:B------:R-:W-:Y:S01]  /*12b30*/  SHF.L.U32 R9, R13, 0x10, RZ ;  /* 0x000000100d097819 */ /* 0x000fe200000006ff */
[----:B------:R-:W-:Y:S01]  /*12b40*/  IMAD.U32 R3, R15, 0x10000, RZ ;  /* 0x000100000f037824 */ /* 0x000fe200078e00ff */
[----:B------:R-:W-:-:S02]  /*12b50*/  LOP3.LUT R10, R12, 0xffff0000, RZ, 0xc0, !PT ;  /* 0xffff00000c0a7812 */ /* 0x000fc400078ec0ff */
[----:B------:R-:W-:Y:S01]  /*12b60*/  LOP3.LUT R6, R13, 0xffff0000, RZ, 0xc0, !PT ;  /* 0xffff00000d067812 */ /* 0x000fe200078ec0ff */
[----:B------:R-:W-:Y:S01]  /*12b70*/  IMAD.U32 R13, R23, 0x10000, RZ ;  /* 0x00010000170d7824 */ /* 0x000fe200078e00ff */
[C---:B------:R-:W-:Y:S02]  /*12b80*/  SHF.L.U32 R5, R14.reuse, 0x10, RZ ;  /* 0x000000100e057819 */ /* 0x040fe400000006ff */
[----:B------:R-:W-:Y:S01]  /*12b90*/  LOP3.LUT R4, R14, 0xffff0000, RZ, 0xc0, !PT ;  /* 0xffff00000e047812 */ /* 0x000fe200078ec0ff */
[----:B------:R-:W-:Y:S01]  /*12ba0*/  IMAD.U32 R14, R20, 0x10000, RZ ;  /* 0x00010000140e7824 */ /* 0x000fe200078e00ff */
[----:B------:R-:W-:Y:S02]  /*12bb0*/  LOP3.LUT R2, R15, 0xffff0000, RZ, 0xc0, !PT ;  /* 0xffff00000f027812 */ /* 0x000fe400078ec0ff */
[----:B------:R-:W-:Y:S02]  /*12bc0*/  SHF.L.U32 R15, R30, 0x10, RZ ;  /* 0x000000101e0f7819 */ /* 0x000fe400000006ff */
[----:B------:R-:W-:Y:S01]  /*12bd0*/  LOP3.LUT R20, R20, 0xffff0000, RZ, 0xc0, !PT ;  /* 0xffff000014147812 */ /* 0x000fe200078ec0ff */
[----:B---3--:R-:W1:Y:S02]  /*12be0*/  LDS.128 R16, [R37] ;  /* 0x0000000025107984 */ /* 0x008e640000000c00 */
[C---:B-1----:R-:W-:Y:S01]  /*12bf0*/  IMAD.U32 R25, R16.reuse, 0x10000, RZ ;  /* 0x0001000010197824 */ /* 0x042fe200078e00ff */
[----:B------:R-:W-:Y:S01]  /*12c00*/  LOP3.LUT R27, R16, 0xffff0000, RZ, 0xc0, !PT ;  /* 0xffff0000101b7812 */ /* 0x000fe200078ec0ff */
[C---:B------:R-:W-:Y:S01]  /*12c10*/  IMAD.U32 R26, R18.reuse, 0x10000, RZ ;  /* 0x00010000121a7824 */ /* 0x040fe200078e00ff */
[----:B------:R-:W-:Y:S01]  /*12c20*/  LOP3.LUT R32, R18, 0xffff0000, RZ, 0xc0, !PT ;  /* 0xffff000012207812 */ /* 0x000fe200078ec0ff */
[C---:B------:R-:W-:Y:S01]  /*12c30*/  IMAD.U32 R16, R19.reuse, 0x10000, RZ ;  /* 0x0001000013107824 */ /* 0x040fe200078e00ff */
[----:B------:R-:W-:Y:S01]  /*12c40*/  LOP3.LUT R18, R19, 0xffff0000, RZ, 0xc0, !PT ;  /* 0xffff000013127812 */ /* 0x000fe200078ec0ff */
[----:B------:R-:W-:Y:S01]  /*12c50*/  IMAD.U32 R19, R21, 0x10000, RZ ;  /* 0x0001000015137824 */ /* 0x000fe200078e00ff */
[----:B------:R-:W-:-:S02]  /*12c60*/  SHF.L.U32 R24, R17, 0x10, RZ ;  /* 0x0000001011187819 */ /* 0x000fc400000006ff */
[----:B------:R-:W-:Y:S01]  /*12c70*/  LOP3.LUT R17, R17, 0xffff0000, RZ, 0xc0, !PT ;  /* 0xffff000011117812 */ /* 0x000fe200078ec0ff */
[C---:B------:R-:W-:Y:S02]  /*12c80*/  FMUL.FTZ R12, R11.reuse, R19 ;  /* 0x000000130b0c7220 */ /* 0x040fe40000410000 */
[-C--:B------:R-:W-:Y:S02]  /*12c90*/  FMUL.FTZ R11, R11, R13.reuse ;  /* 0x0000000d0b0b7220 */ /* 0x080fe40000410000 */
[----:B------:R-:W-:Y:S02]  /*12ca0*/  FFMA.FTZ R35, R25, R13, -R12 ;  /* 0x0000000d19237223 */ /* 0x000fe4000001080c */
[----:B------:R-:W-:Y:S02]  /*12cb0*/  IMAD.U32 R13, R22, 0x10000, RZ ;  /* 0x00010000160d7824 */ /* 0x000fe400078e00ff */
[----:B------:R-:W-:Y:S02]  /*12cc0*/  FMUL.FTZ R12, R9, R14 ;  /* 0x0000000e090c7220 */ /* 0x000fe40000410000 */
[----:B------:R-:W-:-:S02]  /*12cd0*/  FFMA.FTZ R34, R25, R19, R11 ;  /* 0x0000001319227223 */ /* 0x000fc4000001000b */
[-C--:B------:R-:W-:Y:S02]  /*12ce0*/  FMUL.FTZ R11, R9, R13.reuse ;  /* 0x0000000d090b7220 */ /* 0x080fe40000410000 */
[----:B------:R-:W-:Y:S01]  /*12cf0*/  FFMA.FTZ R25, R24, R13, -R12 ;  /* 0x0000000d18197223 */ /* 0x000fe2000001080c */
[----:B------:R-:W-:Y:S01]  /*12d00*/  LOP3.LUT R12, R21, 0xffff0000, RZ, 0xc0, !PT ;  /* 0xffff0000150c7812 */ /* 0x000fe200078ec0ff */
[----:B------:R-:W-:Y:S01]  /*12d10*/  FMUL.FTZ R9, R3, R36 ;  /* 0x0000002403097220 */ /* 0x000fe20000410000 */
[----:B------:R-:W-:Y:S01]  /*12d20*/  LOP3.LUT R21, R29, 0xffff0000, RZ, 0xc0, !PT ;  /* 0xffff00001d157812 */ /* 0x000fe200078ec0ff */
[-C--:B------:R-:W-:Y:S02]  /*12d30*/  FMUL.FTZ R3, R3, R15.reuse ;  /* 0x0000000f03037220 */ /* 0x080fe40000410000 */
[----:B------:R-:W-:Y:S01]  /*12d40*/  FFMA.FTZ R19, R16, R15, -R9 ;  /* 0x0000000f10137223 */ /* 0x000fe20000010809 */
[----:B------:R-:W-:Y:S01]  /*12d50*/  LOP3.LUT R9, R23, 0xffff0000, RZ, 0xc0, !PT ;  /* 0xffff000017097812 */ /* 0x000fe200078ec0ff */
[----:B------:R-:W-:Y:S01]  /*12d60*/  FFMA.FTZ R14, R24, R14, R11 ;  /* 0x0000000e180e7223 */ /* 0x000fe2000001000b */
[----:B------:R-:W-:Y:S01]  /*12d70*/  LOP3.LUT R11, R22, 0xffff0000, RZ, 0xc0, !PT ;  /* 0xffff0000160b7812 */ /* 0x000fe200078ec0ff */
[----:B------:R-:W-:-:S02]  /*12d80*/  FFMA.FTZ R15, R16, R36, R3 ;  /* 0x00000024100f7223 */ /* 0x000fc40000010003 */
[C---:B------:R-:W-:Y:S02]  /*12d90*/  FMUL.FTZ R3, R10.reuse, R12 ;  /* 0x0000000c0a037220 */ /* 0x040fe40000410000 */
[----:B------:R-:W-:Y:S02]  /*12da0*/  IMAD.U32 R22, R29, 0x10000, RZ ;  /* 0x000100001d167824 */ /* 0x000fe400078e00ff */
[-C--:B------:R-:W-:Y:S02]  /*12db0*/  FMUL.FTZ R10, R10, R9.reuse ;  /* 0x000000090a0a7220 */ /* 0x080fe40000410000 */
[----:B------:R-:W-:Y:S02]  /*12dc0*/  FFMA.FTZ R13, R27, R9, -R3 ;  /* 0x000000091b0d7223 */ /* 0x000fe40000010803 */
[C---:B------:R-:W-:Y:S02]  /*12dd0*/  FMUL.FTZ R9, R6.reuse, R20 ;  /* 0x0000001406097220 */ /* 0x040fe40000410000 */
[----:B------:R-:W-:-:S02]  /*12de0*/  FMUL.FTZ R3, R6, R11 ;  /* 0x0000000b06037220 */ /* 0x000fc40000410000 */
[----:B------:R-:W-:Y:S02]  /*12df0*/  IMAD.U32 R16, R31, 0x10000, RZ ;  /* 0x000100001f107824 */ /* 0x000fe400078e00ff */
[----:B------:R-:W-:Y:S02]  /*12e00*/  FMUL.FTZ R6, R5, R22 ;  /* 0x0000001605067220 */ /* 0x000fe40000410000 */
[----:B------:R-:W-:Y:S02]  /*12e10*/  FFMA.FTZ R12, R27, R12, R10 ;  /* 0x0000000c1b0c7223 */ /* 0x000fe4000001000a */
[C---:B------:R-:W-:Y:S02]  /*12e20*/  FFMA.FTZ R11, R17.reuse, R11, -R9 ;  /* 0x0000000b110b7223 */ /* 0x040fe40000010809 */
[----:B------:R-:W-:Y:S01]  /*12e30*/  FFMA.FTZ R10, R17, R20, R3 ;  /* 0x00000014110a7223 */ /* 0x000fe20000010003 */
[----:B------:R-:W-:Y:S01]  /*12e40*/  LOP3.LUT R20, R28, 0xffff0000, RZ, 0xc0, !PT ;  /* 0xffff00001c147812 */ /* 0x000fe200078ec0ff */
[-C--:B------:R-:W-:Y:S01]  /*12e50*/  FMUL.FTZ R3, R5, R16.reuse ;  /* 0x0000001005037220 */ /* 0x080fe20000410000 */
[----:B------:R-:W-:Y:S01]  /*12e60*/  LOP3.LUT R17, R31, 0xffff0000, RZ, 0xc0, !PT ;  /* 0xffff00001f117812 */ /* 0x000fe200078ec0ff */
[----:B------:R-:W-:Y:S01]  /*12e70*/  FFMA.FTZ R9, R26, R16, -R6 ;  /* 0x000000101a097223 */ /* 0x000fe20000010806 */
[----:B------:R-:W-:Y:S01]  /*12e80*/  LOP3.LUT R16, R30, 0xffff0000, RZ, 0xc0, !PT ;  /* 0xffff00001e107812 */ /* 0x000fe200078ec0ff */
[----:B------:R-:W-:Y:S01]  /*12e90*/  FFMA.FTZ R6, R26, R22, R3 ;  /* 0x000000161a067223 */ /* 0x000fe20000010003 */
[----:B------:R-:W-:Y:S01]  /*12ea0*/  F2FP.BF16.PACK_AB R12, R12, R34 ;  /* 0x000000220c0c723e */ /* 0x000fe200000010ff */
[----:B------:R-:W-:-:S02]  /*12eb0*/  FMUL.FTZ R5, R4, R21 ;  /* 0x0000001504057220 */ /* 0x000fc40000410000 */
[----:B------:R-:W-:Y:S02]  /*12ec0*/  FMUL.FTZ R3, R2, R20 ;  /* 0x0000001402037220 */ /* 0x000fe40000410000 */
[-C--:B------:R-:W-:Y:S02]  /*12ed0*/  FMUL.FTZ R4, R4, R17.reuse ;  /* 0x0000001104047220 */ /* 0x080fe40000410000 */
[-C--:B------:R-:W-:Y:S02]  /*12ee0*/  FMUL.FTZ R2, R2, R16.reuse ;  /* 0x0000001002027220 */ /* 0x080fe40000410000 */
        /* <DEDUP_REMOVED lines=13> */
.L_x_6323:
[----:B------:R-:W-:Y:S05]  /*12fc0*/  BSYNC B0 ;  /* 0x0000000000007941 */ /* 0x000fea0003800000 */
.L_x_6322:
[----:B------:R-:W-:-:S13]  /*12fd0*/  ISETP.GE.AND P0, PT, R142, c[0x0][0x27c], PT ;  /* 0x00009f008e007a0c */ /* 0x000fda0003f06270 */
[----:B------:R-:W-:Y:S05]  /*12fe0*/  @P0 BRA `(.L_x_6321) ;  /* 0x0000069000000947 */ /* 0x000fea0003800000 */
[----:B------:R-:W3:Y:S04]  /*12ff0*/  LDL R3, [R1+0xe4] ;  /* 0x0000e40001037983 */ /* 0x000ee80000100800 */
[----:B-1----:R-:W4:Y:S01]  /*13000*/  LDL R37, [R1+0xf4] ;  /* 0x0000f40001257983 */ /* 0x002f220000100800 */
[----:B------:R-:W-:Y:S01]  /*13010*/  IMAD.MOV.U32 R2, RZ, RZ, c[0x0][0x27c] ;  /* 0x00009f00ff027624 */ /* 0x000fe200078e00ff */
[----:B------:R-:W-:Y:S02]  /*13020*/  SHF.R.U64 R6, R76, 0x10, R77 ;  /* 0x000000104c067819 */ /* 0x000fe4000000124d */
[----:B------:R-:W-:Y:S02]  /*13030*/  SHF.R.U32.HI R11, RZ, 0x10, R79 ;  /* 0x00000010ff0b7819 */ /* 0x000fe4000001164f */
[----:B------:R-:W-:-:S02]  /*13040*/  PRMT R21, R108, 0x5432, R6 ;  /* 0x000054326c157816 */ /* 0x000fc40000000006 */
[----:B------:R-:W-:Y:S02]  /*13050*/  SHF.R.U32.HI R9, RZ, 0x10, R77 ;  /* 0x00000010ff097819 */ /* 0x000fe4000001164d */
[----:B------:R-:W-:Y:S02]  /*13060*/  SHF.R.U64 R10, R78, 0x10, R79 ;  /* 0x000000104e0a7819 */ /* 0x000fe4000000124f */
[C---:B------:R-:W-:Y:S02]  /*13070*/  PRMT R28, R109.reuse, 0x5410, R11 ;  /* 0x000054106d1c7816 */ /* 0x040fe4000000000b */
[----:B------:R-:W-:Y:S02]  /*13080*/  SHF.R.U32.HI R5, RZ, 0x10, R75 ;  /* 0x00000010ff057819 */ /* 0x000fe4000001164b */
[----:B------:R-:W-:Y:S01]  /*13090*/  PRMT R20, R108, 0x5410, R9 ;  /* 0x000054106c147816 */ /* 0x000fe20000000009 */
[----:B------:R-:W-:Y:S01]  /*130a0*/  IMAD.U32 R36, R28, 0x10000, RZ ;  /* 0x000100001c247824 */ /* 0x000fe200078e00ff */
[----:B------:R-:W-:-:S02]  /*130b0*/  PRMT R29, R109, 0x5432, R10 ;  /* 0x000054326d1d7816 */ /* 0x000fc4000000000a */
        /* <DEDUP_REMOVED lines=17> */
[----:B------:R-:W3:Y:S01]  /*131d0*/  LDS.128 R12, [R33+0x10080] ;  /* 0x01008000210c7984 */ /* 0x000ee20000000c00 */
[----:B------:R-:W-:Y:S01]  /*131e0*/  PRMT R23, R110, 0x5432, R2 ;  /* 0x000054326e177816 */ /* 0x000fe20000000002 */
        /* <DEDUP_REMOVED lines=9> */
[C---:B---3--:R-:W-:Y:S01]  /*13280*/  IMAD.U32 R11, R12.reuse, 0x10000, RZ ;  /* 0x000100000c0b7824 */ /* 0x048fe200078e00ff */
[----:B------:R-:W-:Y:S01]  /*13290*/  SHF.L.U32 R9, R13, 0x10, RZ ;  /* 0x000000100d097819 */ /* 0x000fe200000006ff */
[----:B------:R-:W-:Y:S01]  /*132a0*/  IMAD.U32 R3, R15, 0x10000, RZ ;  /* 0x000100000f037824 */ /* 0x000fe200078e00ff */
[----:B------:R-:W-:Y:S01]  /*132b0*/  LOP3.LUT R10, R12, 0xffff0000, RZ, 0xc0, !PT ;  /* 0xffff00000c0a7812 */ /* 0x000fe200078ec0ff */
[----:B------:R-:W-:Y:S01]  /*132c0*/  FMUL.FTZ R12, R11, R19 ;  /* 0x000000130b0c7220 */ /* 0x000fe20000410000 */
[----:B------:R-:W-:Y:S01]  /*132d0*/  LOP3.LUT R6, R13, 0xffff0000, RZ, 0xc0, !PT ;  /* 0xffff00000d067812 */ /* 0x000fe200078ec0ff */
[----:B------:R-:W-:Y:S01]  /*132e0*/  IMAD.U32 R13, R23, 0x10000, RZ ;  /* 0x00010000170d7824 */ /* 0x000fe200078e00ff */
[C---:B------:R-:W-:Y:S02]  /*132f0*/  SHF.L.U32 R5, R14.reuse, 0x10, RZ ;  /* 0x000000100e057819 */ /* 0x040fe400000006ff */
[----:B------:R-:W-:Y:S01]  /*13300*/  LOP3.LUT R4, R14, 0xffff0000, RZ, 0xc0, !PT ;  /* 0xffff00000e047812 */ /* 0x000fe200078ec0ff */
[----:B------:R-:W-:Y:S01]  /*13310*/  IMAD.U32 R14, R20, 0x10000, RZ ;  /* 0x00010000140e7824 */ /* 0x000fe200078e00ff */
[----:B------:R-:W-:Y:S01]  /*13320*/  LOP3.LUT R2, R15, 0xffff0000, RZ, 0xc0, !PT ;  /* 0xffff00000f027812 */ /* 0x000fe200078ec0ff */
[-C--:B------:R-:W-:Y:S01]  /*13330*/  FMUL.FTZ R11, R11, R13.reuse ;  /* 0x0000000d0b0b7220 */ /* 0x080fe20000410000 */
[----:B------:R-:W-:Y:S01]  /*13340*/  SHF.L.U32 R15, R30, 0x10, RZ ;  /* 0x000000101e0f7819 */ /* 0x000fe200000006ff */
[----:B------:R-:W-:Y:S01]  /*13350*/  FFMA.FTZ R35, R25, R13, -R12 ;  /* 0x0000000d19237223 */ /* 0x000fe2000001080c */
[----:B------:R-:W-:Y:S01]  /*13360*/  LOP3.LUT R20, R20, 0xffff0000, RZ, 0xc0, !PT ;  /* 0xffff000014147812 */ /* 0x000fe200078ec0ff */
[----:B------:R-:W-:-:S02]  /*13370*/  IMAD.U32 R13, R22, 0x10000, RZ ;  /* 0x00010000160d7824 */ /* 0x000fc400078e00ff */
[----:B------:R-:W-:Y:S02]  /*13380*/  FMUL.FTZ R12, R9, R14 ;  /* 0x0000000e090c7220 */ /* 0x000fe40000410000 */
[----:B------:R-:W-:Y:S02]  /*13390*/  FFMA.FTZ R34, R25, R19, R11 ;  /* 0x0000001319227223 */ /* 0x000fe4000001000b */
[-C--:B------:R-:W-:Y:S02]  /*133a0*/  FMUL.FTZ R11, R9, R13.reuse ;  /* 0x0000000d090b7220 */ /* 0x080fe40000410000 */
[----:B------:R-:W-:Y:S01]  /*133b0*/  FFMA.FTZ R25, R24, R13, -R12 ;  /* 0x0000000d18197223 */ /* 0x000fe2000001080c */
[----:B------:R-:W-:Y:S01]  /*133c0*/  LOP3.LUT R12, R21, 0xffff0000, RZ, 0xc0, !PT ;  /* 0xffff0000150c7812 */ /* 0x000fe200078ec0ff */
[----:B------:R-:W-:Y:S01]  /*133d0*/  FMUL.FTZ R9, R3, R36 ;  /* 0x0000002403097220 */ /* 0x000fe20000410000 */
[----:B------:R-:W-:Y:S01]  /*133e0*/  LOP3.LUT R21, R29, 0xffff0000, RZ, 0xc0, !PT ;  /* 0xffff00001d157812 */ /* 0x000fe200078ec0ff */
[----:B------:R-:W-:-:S02]  /*133f0*/  FMUL.FTZ R3, R3, R15 ;  /* 0x0000000f03037220 */ /* 0x000fc40000410000 */
[----:B------:R-:W-:Y:S01]  /*13400*/  FFMA.FTZ R19, R16, R15, -R9 ;  /* 0x0000000f10137223 */ /* 0x000fe20000010809 */
[----:B------:R-:W-:Y:S01]  /*13410*/  LOP3.LUT R9, R23, 0xffff0000, RZ, 0xc0, !PT ;  /* 0xffff000017097812 */ /* 0x000fe200078ec0ff */
[----:B------:R-:W-:Y:S01]  /*13420*/  FFMA.FTZ R14, R24, R14, R11 ;  /* 0x0000000e180e7223 */ /* 0x000fe2000001000b */
[----:B------:R-:W-:Y:S01]  /*13430*/  LOP3.LUT R11, R22, 0xffff0000, RZ, 0xc0, !PT ;  /* 0xffff0000160b7812 */ /* 0x000fe200078ec0ff */
[----:B------:R-:W-:Y:S02]  /*13440*/  FFMA.FTZ R15, R16, R36, R3 ;  /* 0x00000024100f7223 */ /* 0x000fe40000010003 */
[C---:B------:R-:W-:Y:S02]  /*13450*/  FMUL.FTZ R3, R10.reuse, R12 ;  /* 0x0000000c0a037220 */ /* 0x040fe40000410000 */
[----:B------:R-:W-:Y:S02]  /*13460*/  IMAD.U32 R22, R29, 0x10000, RZ ;  /* 0x000100001d167824 */ /* 0x000fe400078e00ff */
[----:B------:R-:W-:-:S02]  /*13470*/  FMUL.FTZ R10, R10, R9 ;  /* 0x000000090a0a7220 */ /* 0x000fc40000410000 */
[----:B------:R-:W-:Y:S02]  /*13480*/  FFMA.FTZ R13, R27, R9, -R3 ;  /* 0x000000091b0d7223 */ /* 0x000fe40000010803 */
[C---:B------:R-:W-:Y:S02]  /*13490*/  FMUL.FTZ R9, R6.reuse, R20 ;  /* 0x0000001406097220 */ /* 0x040fe40000410000 */
[----:B------:R-:W-:Y:S02]  /*134a0*/  FMUL.FTZ R3, R6, R11 ;  /* 0x0000000b06037220 */ /* 0x000fe40000410000 */
[----:B------:R-:W-:Y:S02]  /*134b0*/  IMAD.U32 R16, R31, 0x10000, RZ ;  /* 0x000100001f107824 */ /* 0x000fe400078e00ff */
[----:B------:R-:W-:Y:S02]  /*134c0*/  FMUL.FTZ R6, R5, R22 ;  /* 0x0000001605067220 */ /* 0x000fe40000410000 */
[----:B------:R-:W-:-:S02]  /*134d0*/  FFMA.FTZ R12, R27, R12, R10 ;  /* 0x0000000c1b0c7223 */ /* 0x000fc4000001000a */
        /* <DEDUP_REMOVED lines=26> */
.L_x_6321:
[----:B------:R-:W-:Y:S05]  /*13680*/  BSYNC B1 ;  /* 0x0000000000017941 */ /* 0x000fea0003800000 */
.L_x_6320:
        /* <DEDUP_REMOVED lines=31> */
[----:B------:R-:W-:Y:S01]  /*13880*/  IMAD.U32 R36, R28, 0x10000, RZ ;  /* 0x000100001c247824 */ /* 0x000fe200078e00ff */
        /* <DEDUP_REMOVED lines=24> */
[----:B----4-:R-:W1:Y:S02]  /*13a10*/  LDS.128 R16, [R37] ;  /* 0x0000000025107984 */ /* 0x010e640000000c00 */
        /* <DEDUP_REMOVED lines=61> */
.L_x_6325:
[----:B------:R-:W-:Y:S05]  /*13df0*/  BSYNC B0 ;  /* 0x0000000000007941 */ /* 0x000fea0003800000 */
.L_x_6324:
[----:B------:R-:W-:-:S13]  /*13e00*/  ISETP.GE.AND P0, PT, R142, c[0x0][0x27c], PT ;  /* 0x00009f008e007a0c */ /* 0x000fda0003f06270 */
[----:B------:R-:W-:Y:S05]  /*13e10*/  @P0 BRA `(.L_x_6297) ;  /* 0x0000069000000947 */ /* 0x000fea0003800000 */
[----:B------:R-:W4:Y:S04]  /*13e20*/  LDL R3, [R1+0xe4] ;  /* 0x0000e40001037983 */ /* 0x000f280000100800 */
[----:B-12---:R-:W2:Y:S01]  /*13e30*/  LDL R37, [R1+0xf0] ;  /* 0x0000f00001257983 */ /* 0x006ea20000100800 */
[----:B------:R-:W-:Y:S01]  /*13e40*/  IMAD.MOV.U32 R2, RZ, RZ, c[0x0][0x27c] ;  /* 0x00009f00ff027624 */ /* 0x000fe200078e00ff */
[----:B------:R-:W-:Y:S02]  /*13e50*/  SHF.R.U64 R6, R88, 0x10, R89 ;  /* 0x0000001058067819 */ /* 0x000fe40000001259 */
[----:B------:R-:W-:Y:S02]  /*13e60*/  SHF.R.U32.HI R11, RZ, 0x10, R91 ;  /* 0x00000010ff0b7819 */ /* 0x000fe4000001165b */
[----:B------:R-:W-:-:S02]  /*13e70*/  PRMT R21, R115, 0x5432, R6 ;  /* 0x0000543273157816 */ /* 0x000fc40000000006 */
[----:B------:R-:W-:Y:S02]  /*13e80*/  SHF.R.U32.HI R9, RZ, 0x10, R89 ;  /* 0x00000010ff097819 */ /* 0x000fe40000011659 */
[----:B------:R-:W-:Y:S02]  /*13e90*/  SHF.R.U64 R10, R90, 0x10, R91 ;  /* 0x000000105a0a7819 */ /* 0x000fe4000000125b */
[----:B------:R-:W-:Y:S02]  /*13ea0*/  PRMT R28, R116, 0x5410, R11 ;  /* 0x00005410741c7816 */ /* 0x000fe4000000000b */
[----:B------:R-:W-:Y:S02]  /*13eb0*/  SHF.R.U32.HI R5, RZ, 0x10, R95 ;  /* 0x00000010ff057819 */ /* 0x000fe4000001165f */
[----:B------:R-:W-:Y:S01]  /*13ec0*/  PRMT R20, R115, 0x5410, R9 ;  /* 0x0000541073147816 */ /* 0x000fe20000000009 */
[----:B------:R-:W-:Y:S01]  /*13ed0*/  IMAD.U32 R36, R28, 0x10000, RZ ;  /* 0x000100001c247824 */ /* 0x000fe200078e00ff */
[----:B------:R-:W-:-:S02]  /*13ee0*/  PRMT R29, R116, 0x5432, R10 ;  /* 0x00005432741d7816 */ /* 0x000fc4000000000a */
[----:B------:R-:W-:Y:S02]  /*13ef0*/  PRMT R30, R118, 0x5410, R5 ;  /* 0x00005410761e7816 */ /* 0x000fe40000000005 */
        /* <DEDUP_REMOVED lines=27> */
[C---:B--2---:R-:W-:Y:S01]  /*140b0*/  IMAD.U32 R11, R12.reuse, 0x10000, RZ ;  /* 0x000100000c0b7824 */ /* 0x044fe200078e00ff */
        /* <DEDUP_REMOVED lines=63> */
.L_x_6297:
[----:B------:R-:W-:Y:S05]  /*144b0*/  BSYNC B2 ;  /* 0x0000000000027941 */ /* 0x000fea0003800000 */
.L_x_6263:
[----:B-1----:R-:W-:Y:S01]  /*144c0*/  IMAD R4, R120, c[0x0][0x208], RZ ;  /* 0x0000820078047a24 */ /* 0x002fe200078e02ff */
[----:B------:R-:W-:-:S04]  /*144d0*/  DEPBAR.LE SB0, 0x0 ;  /* 0x000080000000791a */ /* 0x000fc80000000000 */
[----:B------:R-:W-:Y:S01]  /*144e0*/  IMAD.WIDE.U32 R2, R222, c[0x0][0x208], RZ ;  /* 0x00008200de027a25 */ /* 0x000fe200078e00ff */
[----:B------:R-:W-:Y:S01]  /*144f0*/  BAR.SYNC.DEFER_BLOCKING 0x0 ;  /* 0x0000000000007b1d */ /* 0x000fe20000010000 */
[----:B------:R-:W-:Y:S02]  /*14500*/  ISETP.GE.AND P3, PT, R140, c[0x0][0x1d4], PT ;  /* 0x000075008c007a0c */ /* 0x000fe40003f66270 */
[----:B------:R-:W-:Y:S01]  /*14510*/  IMAD R4, R222, c[0x0][0x20c], R4 ;  /* 0x00008300de047a24 */ /* 0x000fe200078e0204 */
[----:B------:R-:W-:Y:S01]  /*14520*/  IADD3 R204, R151, 0x20, RZ ;  /* 0x0000002097cc7810 */ /* 0x000fe20007ffe0ff */
[----:B------:R-:W-:Y:S01]  /*14530*/  IMAD.WIDE.U32 R242, R244, c[0x0][0x210], RZ ;  /* 0x00008400f4f27a25 */ /* 0x000fe200078e00ff */
[----:B------:R-:W-:Y:S01]  /*14540*/  SHF.L.U64.HI R231, R140, 0x1, R141 ;  /* 0x000000018ce77819 */ /* 0x000fe2000001028d */
[----:B------:R-:W1:Y:S01]  /*14550*/  S2R R9, SR_TID.X ;  /* 0x0000000000097919 */ /* 0x000e620000002100 */
[----:B------:R-:W-:Y:S01]  /*14560*/  SHF.L.U64.HI R226, R234, 0x1, R237 ;  /* 0x00000001eae27819 */ /* 0x000fe200000102ed */
[----:B------:R-:W-:Y:S01]  /*14570*/  IMAD.IADD R3, R3, 0x1, R4 ;  /* 0x0000000103037824 */ /* 0x000fe200078e0204 */
[----:B------:R-:W-:Y:S01]  /*14580*/  SHF.L.U64.HI R227, R219, 0x1, R239 ;  /* 0x00000001dbe37819 */ /* 0x000fe200000102ef */
[----:B------:R-:W-:Y:S01]  /*14590*/  IMAD R4, R121, c[0x0][0x218], RZ ;  /* 0x0000860079047a24 */ /* 0x000fe200078e02ff */
[----:B------:R-:W-:Y:S01]  /*145a0*/  ISETP.GE.AND P4, PT, R142, c[0x0][0x1d4], PT ;  /* 0x000075008e007a0c */ /* 0x000fe20003f86270 */
[----:B------:R-:W-:Y:S01]  /*145b0*/  IMAD.WIDE.U32 R2, R221, c[0x0][0x218], R2 ;  /* 0x00008600dd027a25 */ /* 0x000fe200078e0002 */
[----:B------:R-:W-:Y:S01]  /*145c0*/  ISETP.GE.AND P2, PT, R219, c[0x0][0x1d4], PT ;  /* 0x00007500db007a0c */ /* 0x000fe20003f46270 */
[----:B------:R-:W-:Y:S01]  /*145d0*/  BSSY B0, `(.L_x_6326) ;  /* 0x0000047000007945 */ /* 0x000fe20003800000 */
[----:B------:R-:W-:Y:S01]  /*145e0*/  SHF.L.U64.HI R224, R220, 0x1, R238 ;  /* 0x00000001dce07819 */ /* 0x000fe200000102ee */
[----:B------:R-:W-:Y:S01]  /*145f0*/  IMAD R4, R221, c[0x0][0x21c], R4 ;  /* 0x00008700dd047a24 */ /* 0x000fe200078e0204 */
[----:B------:R-:W-:Y:S01]  /*14600*/  IADD3 R2, P0, R2, R242, RZ ;  /* 0x000000f202027210 */ /* 0x000fe20007f1e0ff */
[----:B------:R-:W-:-:S02]  /*14610*/  IMAD R244, R244, c[0x0][0x214], R243 ;  /* 0x00008500f4f47a24 */ /* 0x000fc400078e02f3 */
[----:B------:R-:W-:Y:S02]  /*14620*/  IMAD.SHL.U32 R230, R140, 0x2, RZ ;  /* 0x000000028ce67824 */ /* 0x000fe400078e00ff */
[----:B------:R-:W-:Y:S01]  /*14630*/  IMAD.SHL.U32 R229, R234, 0x2, RZ ;  /* 0x00000002eae57824 */ /* 0x000fe200078e00ff */
[----:B------:R-:W-:Y:S01]  /*14640*/  IADD3.X R3, R244, R3, R4, P0, !PT ;  /* 0x00000003f4037210 */ /* 0x000fe200007fe404 */
[----:B------:R-:W-:Y:S01]  /*14650*/  IMAD.IADD R4, R119, 0x1, -R143 ;  /* 0x0000000177047824 */ /* 0x000fe200078e0a8f */
[C---:B------:R-:W-:Y:S01]  /*14660*/  LEA R6, P0, R2.reuse, c[0x0][0x1f8], 0x1 ;  /* 0x00007e0002067a11 */ /* 0x040fe200078008ff */
[----:B------:R-:W-:Y:S01]  /*14670*/  LDSM.16.M88.4 R12, [R200] ;  /* 0x00000000c80c783b */ /* 0x000fe20000000200 */
[----:B------:R-:W-:Y:S02]  /*14680*/  IMAD.SHL.U32 R228, R219, 0x2, RZ ;  /* 0x00000002dbe47824 */ /* 0x000fe400078e00ff */
[----:B------:R-:W-:Y:S01]  /*14690*/  LEA.HI.X R5, R2, c[0x0][0x1fc], R3, 0x1, P0 ;  /* 0x00007f0002057a11 */ /* 0x000fe200000f0c03 */
[----:B------:R-:W-:Y:S01]  /*146a0*/  LDSM.16.M88.4 R28, [R151] ;  /* 0x00000000971c783b */ /* 0x000fe20000000200 */
[----:B------:R-:W-:Y:S01]  /*146b0*/  LOP3.LUT P0, RZ, R149, 0x2, RZ, 0xc0, !PT ;  /* 0x0000000295ff7812 */ /* 0x000fe2000780c0ff */
[----:B------:R-:W-:-:S02]  /*146c0*/  IMAD.SHL.U32 R225, R220, 0x2, RZ ;  /* 0x00000002dce17824 */ /* 0x000fc400078e00ff */
[----:B------:R-:W4:Y:S04]  /*146d0*/  SHFL.IDX PT, R2, R6, RZ, 0x181f ;  /* 0x00181fff06027589 */ /* 0x000f2800000e0000 */
[----:B------:R-:W2:Y:S04]  /*146e0*/  SHFL.IDX PT, R3, R5, RZ, 0x181f ;  /* 0x00181fff05037589 */ /* 0x000ea800000e0000 */
[----:B-----5:R3:W1:Y:S02]  /*146f0*/  LDSM.16.M88.4 R36, [R151+0x800] ;  /* 0x000800009724783b */ /* 0x0206640000000200 */
[----:B------:R-:W-:-:S02]  /*14700*/  @P0 IADD3 R204, R151, -0x20, RZ ;  /* 0xffffffe097cc0810 */ /* 0x000fc40007ffe0ff */
[----:B------:R-:W-:Y:S01]  /*14710*/  ISETP.LT.OR P0, PT, R4, 0x1, P3 ;  /* 0x000000010400780c */ /* 0x000fe20001f01670 */
[----:B------:R3:W1:Y:S01]  /*14720*/  LDSM.16.M88.4 R44, [R151+0x1000] ;  /* 0x00100000972c783b */ /* 0x0006620000000200 */
[C---:B------:R-:W-:Y:S02]  /*14730*/  IADD3 R215, R204.reuse, 0x1000, RZ ;  /* 0x00001000ccd77810 */ /* 0x040fe40007ffe0ff */
[----:B------:R-:W-:Y:S01]  /*14740*/  IADD3 R214, R204, 0x800, RZ ;  /* 0x00000800ccd67810 */ /* 0x000fe20007ffe0ff */
[----:B------:R3:W1:Y:S04]  /*14750*/  LDSM.16.M88.4 R16, [R201] ;  /* 0x00000000c910783b */ /* 0x0006680000000200 */
[----:B------:R3:W1:Y:S01]  /*14760*/  LDSM.16.M88.4 R40, [R204] ;  /* 0x00000000cc28783b */ /* 0x0006620000000200 */
[----:B----4-:R-:W-:-:S03]  /*14770*/  IADD3 R10, P1, R2, R230, RZ ;  /* 0x000000e6020a7210 */ /* 0x010fc60007f3e0ff */
[----:B------:R3:W4:Y:S02]  /*14780*/  LDSM.16.M88.4 R56, [R204+0x800] ;  /* 0x00080000cc38783b */ /* 0x0007240000000200 */
[----:B--2---:R-:W-:Y:S02]  /*14790*/  IMAD.X R11, R3, 0x1, R231, P1 ;  /* 0x00000001030b7824 */ /* 0x004fe400008e06e7 */
[----:B------:R3:W2:Y:S01]  /*147a0*/  LDSM.16.M88.4 R64, [R204+0x1000] ;  /* 0x00100000cc40783b */ /* 0x0006a20000000200 */
[----:B------:R-:W-:-:S03]  /*147b0*/  ISETP.LT.OR P1, PT, R4, 0x1, P4 ;  /* 0x000000010400780c */ /* 0x000fc60002721670 */
[----:B------:R-:W-:Y:S01]  /*147c0*/  @!PT LDS RZ, [RZ] ;  /* 0x00000000fffff984 */ /* 0x000fe20000000800 */
[----:B------:R-:W-:Y:S01]  /*147d0*/  @!PT LDS RZ, [RZ] ;  /* 0x00000000fffff984 */ /* 0x000fe20000000800 */
[----:B------:R-:W-:Y:S01]  /*147e0*/  @!PT LDS RZ, [RZ] ;  /* 0x00000000fffff984 */ /* 0x000fe20000000800 */
[----:B------:R1:W-:Y:S01]  /*147f0*/  LDGSTS.E.BYPASS.LTC128B.128 [R216+0x4080], [R10.64], !P0 ;  /* 0x040800000ad87fae */ /* 0x0003e2000c101d46 */
[----:B------:R-:W-:-:S05]  /*14800*/  IADD3 R20, P0, R2, R229, RZ ;  /* 0x000000e502147210 */ /* 0x000fca0007f1e0ff */
[----:B------:R-:W-:-:S05]  /*14810*/  IMAD.X R21, R3, 0x1, R226, P0 ;  /* 0x0000000103157824 */ /* 0x000fca00000e06e2 */
[----:B------:R3:W-:Y:S01]  /*14820*/  LDGSTS.E.BYPASS.LTC128B.128 [R216+0x5880], [R20.64], !P1 ;  /* 0x0588000014d87fae */ /* 0x0007e2000c901d46 */
[----:B------:R-:W-:Y:S02]  /*14830*/  ISETP.GE.AND P1, PT, R220, c[0x0][0x1d4], PT ;  /* 0x00007500dc007a0c */ /* 0x000fe40003f26270 */
[----:B-1----:R-:W-:-:S05]  /*14840*/  IADD3 R10, P0, R2, R228, RZ ;  /* 0x000000e4020a7210 */ /* 0x002fca0007f1e0ff */
[----:B------:R-:W-:Y:S01]  /*14850*/  IMAD.X R11, R3, 0x1, R227, P0 ;  /* 0x00000001030b7824 */ /* 0x000fe200000e06e3 */
[----:B------:R-:W-:-:S13]  /*14860*/  ISETP.LT.OR P0, PT, R4, 0x1, P2 ;  /* 0x000000010400780c */ /* 0x000fda0001701670 */
[----:B------:R3:W-:Y:S01]  /*14870*/  LDGSTS.E.BYPASS.LTC128B.128 [R216+0x7080], [R10.64], !P0 ;  /* 0x070800000ad87fae */ /* 0x0007e2000c101d46 */
[----:B------:R-:W-:-:S05]  /*14880*/  IADD3 R2, P0, R2, R225, RZ ;  /* 0x000000e102027210 */ /* 0x000fca0007f1e0ff */
[----:B------:R-:W-:Y:S01]  /*14890*/  IMAD.X R3, R3, 0x1, R224, P0 ;  /* 0x0000000103037824 */ /* 0x000fe200000e06e0 */
[----:B------:R-:W-:-:S13]  /*148a0*/  ISETP.LT.OR P0, PT, R4, 0x1, P1 ;  /* 0x000000010400780c */ /* 0x000fda0000f01670 */
[----:B------:R3:W-:Y:S01]  /*148b0*/  LDGSTS.E.BYPASS.LTC128B.128 [R216+0x8880], [R2.64], !P0 ;  /* 0x0888000002d87fae */ /* 0x0007e2000c101d46 */
[----:B------:R-:W-:-:S13]  /*148c0*/  ISETP.GT.AND P0, PT, R9, 0x7f, PT ;  /* 0x0000007f0900780c */ /* 0x000fda0003f04270 */
[----:B------:R-:W-:Y:S05]  /*148d0*/  @P0 BRA `(.L_x_6327) ;  /* 0x0000016000000947 */ /* 0x000fea0003800000 */
[----:B--2-4-:R-:W-:Y:S05]  /*148e0*/  BRA.DIV ~URZ, `(.L_x_6328) ;  /* 0x0000ed227f007947 */ /* 0x014fea000b800000 */
[----:B------:R-:W1:Y:S04]  /*148f0*/  SHFL.IDX PT, R5, R5, 0x1, 0x181f ;  /* 0x00381f0005057f89 */ /* 0x000e6800000e0000 */
[----:B---3--:R2:W3:Y:S02]  /*14900*/  SHFL.IDX PT, R2, R6, 0x1, 0x181f ;  /* 0x00381f0006027f89 */ /* 0x0084e400000e0000 */
.L_x_6438:
[----:B---3--:R-:W-:Y:S02]  /*14910*/  IADD3 R22, P0, R2, R229, RZ ;  /* 0x000000e502167210 */ /* 0x008fe40007f1e0ff */
[C---:B------:R-:W-:Y:S02]  /*14920*/  ISETP.LT.OR P2, PT, R4.reuse, 0x21, P2 ;  /* 0x000000210400780c */ /* 0x040fe40001741670 */
[----:B------:R-:W-:Y:S01]  /*14930*/  ISETP.LT.OR P1, PT, R4, 0x21, P1 ;  /* 0x000000210400780c */ /* 0x000fe20000f21670 */
[----:B-1----:R-:W-:Y:S01]  /*14940*/  IMAD.X R23, R5, 0x1, R226, P0 ;  /* 0x0000000105177824 */ /* 0x002fe200000e06e2 */
[----:B------:R-:W-:-:S05]  /*14950*/  IADD3 R20, P0, R2, R228, RZ ;  /* 0x000000e402147210 */ /* 0x000fca0007f1e0ff */
[----:B------:R-:W-:Y:S01]  /*14960*/  IMAD.X R21, R5, 0x1, R227, P0 ;  /* 0x0000000105157824 */ /* 0x000fe200000e06e3 */
[----:B------:R-:W-:-:S05]  /*14970*/  IADD3 R10, P0, R2, R230, RZ ;  /* 0x000000e6020a7210 */ /* 0x000fca0007f1e0ff */
[----:B------:R-:W-:Y:S01]  /*14980*/  IMAD.X R11, R5, 0x1, R231, P0 ;  /* 0x00000001050b7824 */ /* 0x000fe200000e06e7 */
[C---:B------:R-:W-:Y:S02]  /*14990*/  ISETP.LT.OR P0, PT, R4.reuse, 0x21, P3 ;  /* 0x000000210400780c */ /* 0x040fe40001f01670 */
[----:B------:R-:W-:-:S11]  /*149a0*/  ISETP.LT.OR P3, PT, R4, 0x21, P4 ;  /* 0x000000210400780c */ /* 0x000fd60002761670 */
[----:B------:R-:W-:Y:S01]  /*149b0*/  @!PT LDS RZ, [RZ] ;  /* 0x00000000fffff984 */ /* 0x000fe20000000800 */
[----:B------:R-:W-:Y:S01]  /*149c0*/  @!PT LDS RZ, [RZ] ;  /* 0x00000000fffff984 */ /* 0x000fe20000000800 */
[----:B------:R-:W-:Y:S01]  /*149d0*/  @!PT LDS RZ, [RZ] ;  /* 0x00000000fffff984 */ /* 0x000fe20000000800 */
[----:B------:R1:W-:Y:S01]  /*149e0*/  LDGSTS.E.BYPASS.LTC128B.128 [R217+0x5080], [R10.64], !P0 ;  /* 0x050800000ad97fae */ /* 0x0003e2000c101d46 */
[----:B------:R-:W-:-:S03]  /*149f0*/  IADD3 R2, P0, R2, R225, RZ ;  /* 0x000000e102027210 */ /* 0x000fc60007f1e0ff */
[----:B------:R1:W-:Y:S02]  /*14a00*/  LDGSTS.E.BYPASS.LTC128B.128 [R217+0x6880], [R22.64], !P3 ;  /* 0x0688000016d97fae */ /* 0x0003e4000d901d46 */
[----:B------:R-:W-:Y:S02]  /*14a10*/  IMAD.X R3, R5, 0x1, R224, P0 ;  /* 0x0000000105037824 */ /* 0x000fe400000e06e0 */
[----:B------:R1:W-:Y:S04]  /*14a20*/  LDGSTS.E.BYPASS.LTC128B.128 [R217+0x8080], [R20.64], !P2 ;  /* 0x0808000014d97fae */ /* 0x0003e8000d101d46 */
[----:B------:R1:W-:Y:S02]  /*14a30*/  LDGSTS.E.BYPASS.LTC128B.128 [R217+0x9880], [R2.64], !P1 ;  /* 0x0988000002d97fae */ /* 0x0003e4000c901d46 */
.L_x_6327:
[----:B--2-4-:R-:W-:Y:S05]  /*14a40*/  BSYNC B0 ;  /* 0x0000000000007941 */ /* 0x014fea0003800000 */
.L_x_6326:
[----:B-1-3--:R-:W-:Y:S01]  /*14a50*/  IMAD.MOV.U32 R2, RZ, RZ, 0x40 ;  /* 0x00000040ff027424 */ /* 0x00afe200078e00ff */
[----:B------:R-:W-:Y:S01]  /*14a60*/  LOP3.LUT P0, RZ, R149, 0x4, RZ, 0xc0, !PT ;  /* 0x0000000495ff7812 */ /* 0x000fe2000780c0ff */
[----:B------:R-:W0:Y:S01]  /*14a70*/  LDGDEPBAR ;  /* 0x00000000000079af */ /* 0x000e220000000000 */
[----:B------:R-:W-:Y:S01]  /*14a80*/  WARPSYNC 0xffffffff ;  /* 0xffffffff00007948 */ /* 0x000fe20003800000 */
[----:B------:R-:W-:Y:S01]  /*14a90*/  HMMA.16816.F32.BF16 R32, R12, R28, RZ ;  /* 0x0000001c0c20723c */ /* 0x000fe200000418ff */
[----:B------:R-:W-:Y:S01]  /*14aa0*/  SEL R2, R2, 0xffffffc0, !P0 ;  /* 0xffffffc002027807 */ /* 0x000fe20004000000 */
[----:B------:R-:W-:Y:S01]  /*14ab0*/  BSSY B1, `(.L_x_6329) ;  /* 0x00000f9000017945 */ /* 0x000fe20003800000 */
[----:B------:R-:W-:-:S02]  /*14ac0*/  ISETP.GT.AND P0, PT, R124, R240, PT ;  /* 0x000000f07c00720c */ /* 0x000fc40003f04270 */
[C---:B------:R-:W-:Y:S01]  /*14ad0*/  IADD3 R213, R204.reuse, 0x4800, RZ ;  /* 0x00004800ccd57810 */ /* 0x040fe20007ffe0ff */
[--C-:B------:R-:W-:Y:S01]  /*14ae0*/  IMAD.IADD R150, R151, 0x1, R2.reuse ;  /* 0x0000000197967824 */ /* 0x100fe200078e0202 */
[C---:B------:R-:W-:Y:S01]  /*14af0*/  IADD3 R212, R204.reuse, 0x5800, RZ ;  /* 0x00005800ccd47810 */ /* 0x040fe20007ffe0ff */
[C---:B------:R-:W-:Y:S01]  /*14b00*/  HMMA.16816.F32.BF16 R28, R12.reuse, R30, RZ ;  /* 0x0000001e0c1c723c */ /* 0x040fe200000418ff */
[C---:B------:R-:W-:Y:S01]  /*14b10*/  IMAD.IADD R11, R204.reuse, 0x1, R2 ;  /* 0x00000001cc0b7824 */ /* 0x040fe200078e0202 */
[C---:B------:R-:W-:Y:S01]  /*14b20*/  IADD3 R211, R204.reuse, 0x5000, RZ ;  /* 0x00005000ccd37810 */ /* 0x040fe20007ffe0ff */
[----:B------:R-:W-:Y:S01]  /*14b30*/  LDSM.16.M88.4 R52, [R150] ;  /* 0x000000009634783b */ /* 0x000fe20000000200 */
[C---:B------:R-:W-:Y:S02]  /*14b40*/  IADD3 R210, R204.reuse, 0x3000, RZ ;  /* 0x00003000ccd27810 */ /* 0x040fe40007ffe0ff */
[C---:B------:R-:W-:Y:S01]  /*14b50*/  IADD3 R209, R204.reuse, 0x4000, RZ ;  /* 0x00004000ccd17810 */ /* 0x040fe20007ffe0ff */
[----:B------:R-:W-:Y:S01]  /*14b60*/  LDSM.16.M88.4 R60, [R150+0x800] ;  /* 0x00080000963c783b */ /* 0x000fe20000000200 */
[----:B------:R-:W-:Y:S01]  /*14b70*/  HMMA.16816.F32.BF16 R24, R12, R36, RZ ;  /* 0x000000240c18723c */ /* 0x000fe200000418ff */
[----:B------:R-:W-:-:S02]  /*14b80*/  IADD3 R208, R204, 0x3800, RZ ;  /* 0x00003800ccd07810 */ /* 0x000fc40007ffe0ff */
        /* <DEDUP_REMOVED lines=115> */
[C---:B----4-:R-:W-:Y:S08]  /*152c0*/  HMMA.16816.F32.BF16 R24, R16.reuse, R68, R24 ;  /* 0x000000441018723c */ /* 0x050ff00000041818 */
[----:B------:R-:W-:Y:S01]  /*152d0*/  HMMA.16816.F32.BF16 R16, R16, R70, R20 ;  /* 0x000000461010723c */ /* 0x000fe20000041814 */
[----:B------:R-:W2:Y:S04]  /*152e0*/  LDSM.16.M88.4 R20, [R201+0xc000] ;  /* 0x00c00000c914783b */ /* 0x000ea80000000200 */
[----:B------:R-:W4:Y:S03]  /*152f0*/  LDSM.16.M88.4 R68, [R204+0x5800] ;  /* 0x00580000cc44783b */ /* 0x000f260000000200 */
        /* <DEDUP_REMOVED lines=35> */
[----:B------:R-:W2:Y:S01]  /*15530*/  LDL R3, [R1] ;  /* 0x0000000001037983 */ /* 0x000ea20000100800 */
[----:B------:R-:W-:-:S05]  /*15540*/  IMAD.MOV.U32 R4, RZ, RZ, c[0x0][0x2b8] ;  /* 0x0000ae00ff047624 */ /* 0x000fca00078e00ff */
[----:B------:R-:W-:Y:S01]  /*15550*/  ISETP.NE.AND P1, PT, R4, 0x1, PT ;  /* 0x000000010400780c */ /* 0x000fe20003f25270 */
[----:B------:R-:W-:Y:S01]  /*15560*/  IMAD.MOV.U32 R221, RZ, RZ, RZ ;  /* 0x000000ffffdd7224 */ /* 0x000fe200078e00ff */
[----:B--2---:R-:W-:-:S04]  /*15570*/  IADD3 R3, R0, R123, R3 ;  /* 0x0000007b00037210 */ /* 0x004fc80007ffe003 */
[----:B------:R-:W-:-:S07]  /*15580*/  IADD3 R3, R3, -0x30, RZ ;  /* 0xffffffd003037810 */ /* 0x000fce0007ffe0ff */
[----:B------:R-:W-:-:S04]  /*15590*/  @P1 IMAD.HI.U32 R4, R3, c[0x0][0x2bc], RZ ;  /* 0x0000af0003041a27 */ /* 0x000fc800078e00ff */
[----:B------:R-:W-:Y:S01]  /*155a0*/  IMAD.MOV.U32 R2, RZ, RZ, R3 ;  /* 0x000000ffff027224 */ /* 0x000fe200078e0003 */
[----:B------:R-:W-:-:S04]  /*155b0*/  @P1 SHF.R.U32.HI R2, RZ, c[0x0][0x2c0], R4 ;  /* 0x0000b000ff021a19 */ /* 0x000fc80000011604 */
[----:B------:R-:W-:-:S04]  /*155c0*/  @!P6 IADD3 R5, P0, R2, R248, RZ ;  /* 0x000000f80205e210 */ /* 0x000fc80007f1e0ff */
[----:B------:R-:W-:Y:S02]  /*155d0*/  @!P6 LEA.HI.X.SX32 R6, R2, R250, 0x1, P0 ;  /* 0x000000fa0206e211 */ /* 0x000fe400000f0eff */
[----:B------:R-:W-:-:S04]  /*155e0*/  @!P6 LEA R4, P0, R5, c[0x0][0x2a0], 0x2 ;  /* 0x0000a8000504ea11 */ /* 0x000fc800078010ff */
[----:B------:R-:W-:-:S05]  /*155f0*/  @!P6 LEA.HI.X R5, R5, c[0x0][0x2a4], R6, 0x2, P0 ;  /* 0x0000a9000505ea11 */ /* 0x000fca00000f1406 */
[----:B------:R1:W2:Y:S01]  /*15600*/  @!P6 LDG.E R221, [R4.64] ;  /* 0x0000000604dde981 */ /* 0x0002a2000c1e1900 */
[----:B------:R-:W-:-:S04]  /*15610*/  IMAD.MOV R2, RZ, RZ, -R2 ;  /* 0x000000ffff027224 */ /* 0x000fc800078e0a02 */
[----:B------:R-:W-:-:S05]  /*15620*/  IMAD R222, R2, c[0x0][0x2b8], R3 ;  /* 0x0000ae0002de7a24 */ /* 0x000fca00078e0203 */
[----:B------:R-:W-:-:S05]  /*15630*/  SHF.R.S32.HI R2, RZ, 0x1f, R222 ;  /* 0x0000001fff027819 */ /* 0x000fca00000114de */
[----:B-1----:R-:W-:Y:S02]  /*15640*/  IMAD R4, R2, c[0x0][0x1e0], RZ ;  /* 0x0000780002047a24 */ /* 0x002fe400078e02ff */
[----:B------:R-:W-:-:S04]  /*15650*/  IMAD.WIDE.U32 R2, R222, c[0x0][0x1e0], RZ ;  /* 0x00007800de027a25 */ /* 0x000fc800078e00ff */
[----:B------:R-:W-:-:S04]  /*15660*/  IMAD R4, R222, c[0x0][0x1e4], R4 ;  /* 0x00007900de047a24 */ /* 0x000fc800078e0204 */
[----:B------:R-:W-:Y:S01]  /*15670*/  IMAD.IADD R3, R3, 0x1, R4 ;  /* 0x0000000103037824 */ /* 0x000fe200078e0204 */
[----:B------:R-:W-:-:S04]  /*15680*/  IADD3 R9, -R143, 0x30, RZ ;  /* 0x000000308f097810 */ /* 0x000fc80007ffe1ff */
[----:B------:R-:W-:Y:S02]  /*15690*/  ISETP.GE.AND P0, PT, R9, 0x1, PT ;  /* 0x000000010900780c */ /* 0x000fe40003f06270 */
[----:B--2---:R-:W-:Y:S01]  /*156a0*/  SHF.R.S32.HI R4, RZ, 0x1f, R221 ;  /* 0x0000001fff047819 */ /* 0x004fe200000114dd */
        /* <DEDUP_REMOVED lines=9> */
.L_x_6439:
[----:B------:R-:W-:Y:S05]  /*15740*/  BRA.DIV ~URZ, `(.L_x_6332) ;  /* 0x0000e0027f007947 */ /* 0x000fea000b800000 */
[----:B------:R3:W4:Y:S02]  /*15750*/  SHFL.IDX PT, R2, R6, RZ, 0x181f ;  /* 0x00181fff06027589 */ /* 0x00072400000e0000 */
.L_x_6440:
[----:B------:R-:W-:Y:S01]  /*15760*/  BSSY B0, `(.L_x_6333) ;  /* 0x0000015000007945 */ /* 0x000fe20003800000 */
[----:B------:R-:W-:Y:S05]  /*15770*/  @!P0 BRA `(.L_x_6334) ;  /* 0x0000013000008947 */ /* 0x000fea0003800000 */
[----:B------:R-:W-:Y:S02]  /*15780*/  ISETP.GE.AND P0, PT, R140, c[0x0][0x1d4], PT ;  /* 0x000075008c007a0c */ /* 0x000fe40003f06270 */
[----:B----4-:R-:W-:Y:S02]  /*15790*/  IADD3 R12, P1, R2, R230, RZ ;  /* 0x000000e6020c7210 */ /* 0x010fe40007f3e0ff */
[----:B------:R-:W-:Y:S02]  /*157a0*/  ISETP.GE.AND P3, PT, R142, c[0x0][0x1d4], PT ;  /* 0x000075008e007a0c */ /* 0x000fe40003f66270 */
[----:B------:R-:W-:Y:S01]  /*157b0*/  ISETP.GE.AND P2, PT, R219, c[0x0][0x1d4], PT ;  /* 0x00007500db007a0c */ /* 0x000fe20003f46270 */
[----:B--2---:R-:W-:Y:S01]  /*157c0*/  IMAD.X R13, R4, 0x1, R231, P1 ;  /* 0x00000001040d7824 */ /* 0x004fe200008e06e7 */
[----:B------:R-:W-:-:S05]  /*157d0*/  IADD3 R14, P1, R2, R229, RZ ;  /* 0x000000e5020e7210 */ /* 0x000fca0007f3e0ff */
[----:B------:R-:W-:Y:S01]  /*157e0*/  @!PT LDS RZ, [RZ] ;  /* 0x00000000fffff984 */ /* 0x000fe20000000800 */
[----:B------:R-:W-:Y:S01]  /*157f0*/  @!PT LDS RZ, [RZ] ;  /* 0x00000000fffff984 */ /* 0x000fe20000000800 */
[----:B------:R-:W-:Y:S01]  /*15800*/  @!PT LDS RZ, [RZ] ;  /* 0x00000000fffff984 */ /* 0x000fe20000000800 */
[----:B------:R2:W-:Y:S01]  /*15810*/  LDGSTS.E.BYPASS.LTC128B.128 [R216+0xa080], [R12.64], !P0 ;  /* 0x0a0800000cd87fae */ /* 0x0005e2000c101d46 */
[----:B------:R-:W-:Y:S01]  /*15820*/  IMAD.X R15, R4, 0x1, R226, P1 ;  /* 0x00000001040f7824 */ /* 0x000fe200008e06e2 */
[----:B------:R-:W-:-:S04]  /*15830*/  ISETP.GE.AND P1, PT, R220, c[0x0][0x1d4], PT ;  /* 0x00007500dc007a0c */ /* 0x000fc80003f26270 */
[----:B------:R4:W-:Y:S01]  /*15840*/  LDGSTS.E.BYPASS.LTC128B.128 [R216+0xb880], [R14.64], !P3 ;  /* 0x0b8800000ed87fae */ /* 0x0009e2000d901d46 */
[----:B--2---:R-:W-:-:S05]  /*15850*/  IADD3 R12, P0, R2, R228, RZ ;  /* 0x000000e4020c7210 */ /* 0x004fca0007f1e0ff */
[----:B------:R-:W-:Y:S01]  /*15860*/  IMAD.X R13, R4, 0x1, R227, P0 ;  /* 0x00000001040d7824 */ /* 0x000fe200000e06e3 */
[----:B------:R-:W-:-:S04]  /*15870*/  IADD3 R2, P0, R2, R225, RZ ;  /* 0x000000e102027210 */ /* 0x000fc80007f1e0ff */
[----:B------:R4:W-:Y:S01]  /*15880*/  LDGSTS.E.BYPASS.LTC128B.128 [R216+0xd080], [R12.64], !P2 ;  /* 0x0d0800000cd87fae */ /* 0x0009e2000d101d46 */
[----:B------:R-:W-:-:S05]  /*15890*/  IMAD.X R3, R4, 0x1, R224, P0 ;  /* 0x0000000104037824 */ /* 0x000fca00000e06e0 */
[----:B------:R4:W-:Y:S03]  /*158a0*/  LDGSTS.E.BYPASS.LTC128B.128 [R216+0xe880], [R2.64], !P1 ;  /* 0x0e88000002d87fae */ /* 0x0009e6000c901d46 */
.L_x_6334:
[----:B------:R-:W-:Y:S05]  /*158b0*/  BSYNC B0 ;  /* 0x0000000000007941 */ /* 0x000fea0003800000 */
.L_x_6333:
[----:B------:R-:W-:Y:S01]  /*158c0*/  ISETP.GE.AND P0, PT, R9, 0x21, PT ;  /* 0x000000210900780c */ /* 0x000fe20003f06270 */
[----:B------:R-:W-:Y:S06]  /*158d0*/  BRA.DIV ~URZ, `(.L_x_6335) ;  /* 0x0000dee27f007947 */ /* 0x000fec000b800000 */
[----:B--2---:R2:W1:Y:S04]  /*158e0*/  SHFL.IDX PT, R4, R5, 0x1, 0x181f ;  /* 0x00381f0005047f89 */ /* 0x00446800000e0000 */
[----:B----4-:R2:W4:Y:S02]  /*158f0*/  SHFL.IDX PT, R2, R6, 0x1, 0x181f ;  /* 0x00381f0006027f89 */ /* 0x01052400000e0000 */
.L_x_6441:
[----:B------:R-:W-:Y:S05]  /*15900*/  @!P0 BRA `(.L_x_6330) ;  /* 0x0000013000008947 */ /* 0x000fea0003800000 */
[----:B------:R-:W-:Y:S02]  /*15910*/  ISETP.GE.AND P0, PT, R140, c[0x0][0x1d4], PT ;  /* 0x000075008c007a0c */ /* 0x000fe40003f06270 */
[----:B----4-:R-:W-:Y:S02]  /*15920*/  IADD3 R12, P1, R2, R230, RZ ;  /* 0x000000e6020c7210 */ /* 0x010fe40007f3e0ff */
[----:B------:R-:W-:Y:S02]  /*15930*/  ISETP.GE.AND P3, PT, R142, c[0x0][0x1d4], PT ;  /* 0x000075008e007a0c */ /* 0x000fe40003f66270 */
[----:B------:R-:W-:Y:S01]  /*15940*/  ISETP.GE.AND P2, PT, R219, c[0x0][0x1d4], PT ;  /* 0x00007500db007a0c */ /* 0x000fe20003f46270 */
[----:B-1----:R-:W-:Y:S01]  /*15950*/  IMAD.X R13, R4, 0x1, R231, P1 ;  /* 0x00000001040d7824 */ /* 0x002fe200008e06e7 */
        /* <DEDUP_REMOVED lines=8> */
[----:B-1----:R-:W-:-:S05]  /*159e0*/  IADD3 R12, P0, R2, R228, RZ ;  /* 0x000000e4020c7210 */ /* 0x002fca0007f1e0ff */
[----:B------:R-:W-:Y:S01]  /*159f0*/  IMAD.X R13, R4, 0x1, R227, P0 ;  /* 0x00000001040d7824 */ /* 0x000fe200000e06e3 */
[----:B------:R-:W-:-:S04]  /*15a00*/  IADD3 R2, P0, R2, R225, RZ ;  /* 0x000000e102027210 */ /* 0x000fc80007f1e0ff */
[----:B------:R4:W-:Y:S01]  /*15a10*/  LDGSTS.E.BYPASS.LTC128B.128 [R217+0xe080], [R12.64], !P2 ;  /* 0x0e0800000cd97fae */ /* 0x0009e2000d101d46 */
[----:B------:R-:W-:-:S05]  /*15a20*/  IMAD.X R3, R4, 0x1, R224, P0 ;  /* 0x0000000104037824 */ /* 0x000fca00000e06e0 */
[----:B------:R4:W-:Y:S03]  /*15a30*/  LDGSTS.E.BYPASS.LTC128B.128 [R217+0xf880], [R2.64], !P1 ;  /* 0x0f88000002d97fae */ /* 0x0009e6000c901d46 */
.L_x_6330:
[----:B------:R-:W-:Y:S05]  /*15a40*/  BSYNC B1 ;  /* 0x0000000000017941 */ /* 0x000fea0003800000 */
.L_x_6329:
[----:B----4-:R-:W4:Y:S01]  /*15a50*/  LDL R3, [R1+0x4] ;  /* 0x0000040001037983 */ /* 0x010f220000100800 */
[----:B-1----:R-:W-:-:S03]  /*15a60*/  IMAD.MOV.U32 R4, RZ, RZ, c[0x0][0x2c4] ;  /* 0x0000b100ff047624 */ /* 0x002fc600078e00ff */
[----:B------:R-:W4:Y:S04]  /*15a70*/  LDL R2, [R1+0x24] ;  /* 0x0000240001027983 */ /* 0x000f280000100800 */
[----:B--23--:R-:W2:Y:S04]  /*15a80*/  LDL R6, [R1+0x20] ;  /* 0x0000200001067983 */ /* 0x00cea80000100800 */
[----:B------:R-:W3:Y:S01]  /*15a90*/  LDL R5, [R1+0x8] ;  /* 0x0000080001057983 */ /* 0x000ee20000100800 */
[----:B------:R-:W-:-:S03]  /*15aa0*/  ISETP.NE.AND P0, PT, R4, 0x1, PT ;  /* 0x000000010400780c */ /* 0x000fc60003f05270 */
[----:B------:R-:W0:Y:S01]  /*15ab0*/  LDGDEPBAR ;  /* 0x00000000000079af */ /* 0x000e220000000000 */
[----:B----4-:R-:W-:-:S09]  /*15ac0*/  IADD3 R2, R2, R3, RZ ;  /* 0x0000000302027210 */ /* 0x010fd20007ffe0ff */
[----:B------:R-:W-:-:S04]  /*15ad0*/  @P0 IMAD.HI.U32 R3, R2, c[0x0][0x2c8], RZ ;  /* 0x0000b20002030a27 */ /* 0x000fc800078e00ff */
[----:B------:R-:W-:Y:S01]  /*15ae0*/  IMAD.MOV.U32 R4, RZ, RZ, R2 ;  /* 0x000000ffff047224 */ /* 0x000fe200078e0002 */
[C---:B--2---:R-:W-:Y:S02]  /*15af0*/  IADD3 R2, -R6.reuse, 0x1, R119 ;  /* 0x0000000106027810 */ /* 0x044fe40007ffe177 */
[----:B------:R-:W-:Y:S02]  /*15b00*/  @P0 SHF.R.U32.HI R4, RZ, c[0x0][0x2cc], R3 ;  /* 0x0000b300ff040a19 */ /* 0x000fe40000011603 */
[----:B------:R-:W-:Y:S01]  /*15b10*/  IADD3 R6, -R6, R119, RZ ;  /* 0x0000007706067210 */ /* 0x000fe20007ffe1ff */
[----:B---3--:R-:W-:Y:S01]  /*15b20*/  IMAD.IADD R5, R2, 0x1, -R5 ;  /* 0x0000000102057824 */ /* 0x008fe200078e0a05 */
[----:B------:R-:W-:Y:S05]  /*15b30*/  BRA.DIV ~URZ, `(.L_x_6336) ;  /* 0x0000dd527f007947 */ /* 0x000fea000b800000 */
[----:B------:R1:W2:Y:S02]  /*15b40*/  SHFL.IDX PT, R2, R4, RZ, 0x1c1f ;  /* 0x001c1fff04027589 */ /* 0x0002a400000e0000 */
.L_x_6442:
        /* <DEDUP_REMOVED lines=59> */
[----:B------:R-:W-:Y:S02]  /*15f00*/  ISETP.GT.AND P1, PT, R2, 0x20, PT ;  /* 0x000000200200780c */ /* 0x000fe40003f24270 */
        /* <DEDUP_REMOVED lines=23> */
.L_x_6443:
[C---:B------:R-:W-:Y:S01]  /*16080*/  FMUL.FTZ R3, R6.reuse, c[0x0][0x2d0] ;  /* 0x0000b40006037a20 */ /* 0x040fe20000410000 */
[----:B------:R-:W-:Y:S01]  /*16090*/  FSETP.NEU.FTZ.AND P0, PT, R6, -INF , PT ;  /* 0xff8000000600780b */ /* 0x000fe20003f1d000 */
[----:B------:R-:W-:Y:S01]  /*160a0*/  WARPSYNC 0xffffffff ;  /* 0xffffffff00007948 */ /* 0x000fe20003800000 */
[----:B--23--:R-:W-:Y:S01]  /*160b0*/  FMNMX.FTZ R5, R4, R5, !PT ;  /* 0x0000000504057209 */ /* 0x00cfe20007810000 */
[----:B------:R-:W1:Y:S01]  /*160c0*/  LDSM.16.MT88.4 R24, [R196] ;  /* 0x00000000c418783b */ /* 0x000e620000004200 */
[----:B------:R-:W-:Y:S02]  /*160d0*/  FSEL R3, R3, RZ, P0 ;  /* 0x000000ff03037208 */ /* 0x000fe40000000000 */
[----:B------:R-:W-:Y:S01]  /*160e0*/  FSETP.NEU.FTZ.AND P0, PT, R5, -INF , PT ;  /* 0xff8000000500780b */ /* 0x000fe20003f1d000 */
[----:B------:R-:W2:Y:S02]  /*160f0*/  LDSM.16.MT88.4 R20, [R197] ;  /* 0x00000000c514783b */ /* 0x000ea40000004200 */
[----:B------:R-:W-:-:S02]  /*16100*/  FFMA.FTZ R2, R14, c[0x0][0x2d0], -R3 ;  /* 0x0000b4000e027a23 */ /* 0x000fc40000010803 */
[--C-:B------:R-:W-:Y:S01]  /*16110*/  FFMA.FTZ R4, R18, c[0x0][0x2d0], -R3.reuse ;  /* 0x0000b40012047a23 */ /* 0x100fe20000010803 */
[----:B------:R-:W-:Y:S01]  /*16120*/  LDSM.16.MT88.4 R36, [R197+0x800] ;  /* 0x00080000c524783b */ /* 0x000fe20000004200 */
[----:B------:R3:W-:Y:S03]  /*16130*/  MUFU.EX2 R109, R2 ;  /* 0x00000002006d7308 */ /* 0x0007e60000000800 */
[----:B------:R-:W-:Y:S04]  /*16140*/  LDSM.16.MT88.4 R40, [R196+0x800] ;  /* 0x00080000c428783b */ /* 0x000fe80000004200 */
[----:B------:R-:W4:Y:S01]  /*16150*/  LDSM.16.MT88.4 R64, [R198] ;  /* 0x00000000c640783b */ /* 0x000f220000004200 */
[----:B------:R5:W-:Y:S03]  /*16160*/  MUFU.EX2 R119, R4 ;  /* 0x0000000400777308 */ /* 0x000be60000000800 */
[----:B------:R-:W1:Y:S04]  /*16170*/  LDSM.16.MT88.4 R56, [R199] ;  /* 0x00000000c738783b */ /* 0x000e680000004200 */
[----:B------:R-:W1:Y:S01]  /*16180*/  LDSM.16.MT88.4 R68, [R196+0x1800] ;  /* 0x00180000c444783b */ /* 0x000e620000004200 */
[----:B---3--:R-:W-:-:S03]  /*16190*/  FFMA.FTZ R2, R15, c[0x0][0x2d0], -R3 ;  /* 0x0000b4000f027a23 */ /* 0x008fc60000010803 */
[----:B------:R-:W-:Y:S01]  /*161a0*/  LDSM.16.MT88.4 R72, [R199+0x800] ;  /* 0x00080000c748783b */ /* 0x000fe20000004200 */
[----:B------:R3:W2:Y:S03]  /*161b0*/  MUFU.EX2 R108, R2 ;  /* 0x00000002006c7308 */ /* 0x0006a60000000800 */
[----:B------:R-:W-:Y:S01]  /*161c0*/  LDSM.16.MT88.4 R52, [R197+0x1800] ;  /* 0x00180000c534783b */ /* 0x000fe20000004200 */
[----:B-----5:R-:W-:-:S03]  /*161d0*/  FFMA.FTZ R4, R19, c[0x0][0x2d0], -R3 ;  /* 0x0000b40013047a23 */ /* 0x020fc60000010803 */
[----:B------:R-:W-:Y:S01]  /*161e0*/  LDSM.16.MT88.4 R60, [R199+0x1800] ;  /* 0x00180000c73c783b */ /* 0x000fe20000004200 */
[----:B------:R-:W-:Y:S03]  /*161f0*/  MUFU.EX2 R133, R4 ;  /* 0x0000000400857308 */ /* 0x000fe60000000800 */
[----:B------:R-:W-:Y:S04]  /*16200*/  LDSM.16.MT88.4 R80, [R198+0x1800] ;  /* 0x00180000c650783b */ /* 0x000fe80000004200 */
[----:B------:R-:W-:Y:S01]  /*16210*/  LDSM.16.MT88.4 R76, [R197+0x2000] ;  /* 0x00200000c54c783b */ /* 0x000fe20000004200 */
[----:B---3--:R-:W-:Y:S01]  /*16220*/  FFMA.FTZ R2, R16, c[0x0][0x2d0], -R3 ;  /* 0x0000b40010027a23 */ /* 0x008fe20000010803 */
[----:B--2---:R-:W-:-:S02]  /*16230*/  F2FP.BF16.PACK_AB R16, R108, R109 ;  /* 0x0000006d6c10723e */ /* 0x004fc400000010ff */
[----:B------:R-:W-:Y:S01]  /*16240*/  LDSM.16.MT88.4 R168, [R196+0x1000] ;  /* 0x00100000c4a8783b */ /* 0x000fe20000004200 */
[----:B------:R2:W-:Y:S03]  /*16250*/  MUFU.EX2 R118, R2 ;  /* 0x0000000200767308 */ /* 0x0005e60000000800 */
[----:B------:R-:W-:Y:S01]  /*16260*/  LDSM.16.MT88.4 R160, [R197+0x1000] ;  /* 0x00100000c5a0783b */ /* 0x000fe20000004200 */
[----:B--2---:R-:W-:-:S04]  /*16270*/  FFMA.FTZ R2, R17, c[0x0][0x2d0], -R3 ;  /* 0x0000b40011027a23 */ /* 0x004fc80000010803 */
[----:B------:R2:W3:Y:S02]  /*16280*/  MUFU.EX2 R116, R2 ;  /* 0x0000000200747308 */ /* 0x0004e40000000800 */
[----:B--2---:R-:W-:Y:S01]  /*16290*/  FMUL.FTZ R2, R5, c[0x0][0x2d0] ;  /* 0x0000b40005027a20 */ /* 0x004fe20000410000 */
[----:B---3--:R-:W-:-:S04]  /*162a0*/  F2FP.BF16.PACK_AB R18, R116, R118 ;  /* 0x000000767412723e */ /* 0x008fc800000010ff */
[----:B------:R-:W-:-:S05]  /*162b0*/  FSEL R2, R2, RZ, P0 ;  /* 0x000000ff02027208 */ /* 0x000fca0000000000 */
[----:B------:R-:W-:-:S04]  /*162c0*/  FFMA.FTZ R4, R9, c[0x0][0x2d0], -R2 ;  /* 0x0000b40009047a23 */ /* 0x000fc80000010802 */
[----:B------:R2:W-:Y:S02]  /*162d0*/  MUFU.EX2 R9, R4 ;  /* 0x0000000400097308 */ /* 0x0005e40000000800 */
[----:B--2---:R-:W-:-:S06]  /*162e0*/  FFMA.FTZ R4, R10, c[0x0][0x2d0], -R2 ;  /* 0x0000b4000a047a23 */ /* 0x004fcc0000010802 */
[----:B------:R2:W3:Y:S02]  /*162f0*/  MUFU.EX2 R10, R4 ;  /* 0x00000004000a7308 */ /* 0x0004e40000000800 */
[----:B--2---:R-:W-:Y:S01]  /*16300*/  FFMA.FTZ R4, R13, c[0x0][0x2d0], -R2 ;  /* 0x0000b4000d047a23 */ /* 0x004fe20000010802 */
[----:B---3--:R-:W-:Y:S01]  /*16310*/  F2FP.BF16.PACK_AB R17, R10, R9 ;  /* 0x000000090a11723e */ /* 0x008fe200000010ff */
[----:B------:R-:W-:-:S04]  /*16320*/  FADD.FTZ R10, R9, R10 ;  /* 0x0000000a090a7221 */ /* 0x000fc80000010000 */
[----:B------:R2:W3:Y:S02]  /*16330*/  MUFU.EX2 R117, R4 ;  /* 0x0000000400757308 */ /* 0x0004e40000000800 */
[----:B--2---:R-:W-:Y:S01]  /*16340*/  FFMA.FTZ R4, R12, c[0x0][0x2d0], -R2 ;  /* 0x0000b4000c047a23 */ /* 0x004fe20000010802 */
[----:B------:R-:W-:Y:S01]  /*16350*/  F2FP.BF16.PACK_AB R12, R133, R119 ;  /* 0x00000077850c723e */ /* 0x000fe200000010ff */
[----:B---3--:R-:W-:-:S04]  /*16360*/  FADD.FTZ R10, R117, R10 ;  /* 0x0000000a750a7221 */ /* 0x008fc80000010000 */
[----:B------:R2:W3:Y:S02]  /*16370*/  MUFU.EX2 R125, R4 ;  /* 0x00000004007d7308 */ /* 0x0004e40000000800 */
[----:B--2---:R-:W-:Y:S01]  /*16380*/  FFMA.FTZ R4, R30, c[0x0][0x2d0], -R3 ;  /* 0x0000b4001e047a23 */ /* 0x004fe20000010803 */
[----:B---3--:R-:W-:-:S05]  /*16390*/  F2FP.BF16.PACK_AB R19, R125, R117 ;  /* 0x000000757d13723e */ /* 0x008fca00000010ff */
[----:B------:R2:W-:Y:S02]  /*163a0*/  MUFU.EX2 R127, R4 ;  /* 0x00000004007f7308 */ /* 0x0005e40000000800 */
[----:B-1----:R-:W-:Y:S01]  /*163b0*/  HMMA.16816.F32.BF16 R44, R16, R24, RZ ;  /* 0x00000018102c723c */ /* 0x002fe200000418ff */
[----:B--2---:R-:W-:-:S05]  /*163c0*/  FFMA.FTZ R4, R31, c[0x0][0x2d0], -R3 ;  /* 0x0000b4001f047a23 */ /* 0x004fca0000010803 */
[----:B------:R1:W2:Y:S02]  /*163d0*/  MUFU.EX2 R132, R4 ;  /* 0x0000000400847308 */ /* 0x0002a40000000800 */
[----:B-1----:R-:W-:Y:S01]  /*163e0*/  FFMA.FTZ R4, R29, c[0x0][0x2d0], -R2 ;  /* 0x0000b4001d047a23 */ /* 0x002fe20000010802 */
[----:B--2---:R-:W-:-:S05]  /*163f0*/  F2FP.BF16.PACK_AB R14, R132, R127 ;  /* 0x0000007f840e723e */ /* 0x004fca00000010ff */
[----:B------:R1:W-:Y:S02]  /*16400*/  MUFU.EX2 R124, R4 ;  /* 0x00000004007c7308 */ /* 0x0003e40000000800 */
[--C-:B-1----:R-:W-:Y:S02]  /*16410*/  FFMA.FTZ R4, R28, c[0x0][0x2d0], -R2.reuse ;  /* 0x0000b4001c047a23 */ /* 0x102fe40000010802 */
[C---:B------:R-:W-:Y:S04]  /*16420*/  HMMA.16816.F32.BF16 R28, R16.reuse, R26, RZ ;  /* 0x0000001a101c723c */ /* 0x040fe800000418ff */
[----:B------:R1:W2:Y:S04]  /*16430*/  MUFU.EX2 R126, R4 ;  /* 0x00000004007e7308 */ /* 0x0002a80000000800 */
[C---:B------:R-:W-:Y:S08]  /*16440*/  HMMA.16816.F32.BF16 R24, R16.reuse, R20, RZ ;  /* 0x000000141018723c */ /* 0x040ff000000418ff */
[----:B------:R-:W-:Y:S01]  /*16450*/  HMMA.16816.F32.BF16 R20, R16, R22, RZ ;  /* 0x000000161014723c */ /* 0x000fe200000418ff */
[----:B-1----:R-:W-:Y:S01]  /*16460*/  FFMA.FTZ R4, R32, c[0x0][0x2d0], -R2 ;  /* 0x0000b40020047a23 */ /* 0x002fe20000010802 */
[----:B--2---:R-:W-:-:S03]  /*16470*/  F2FP.BF16.PACK_AB R13, R126, R124 ;  /* 0x0000007c7e0d723e */ /* 0x004fc600000010ff */
[----:B------:R1:W-:Y:S02]  /*16480*/  MUFU.EX2 R137, R4 ;  /* 0x0000000400897308 */ /* 0x0003e40000000800 */
[----:B-1----:R-:W-:Y:S02]  /*16490*/  FFMA.FTZ R4, R33, c[0x0][0x2d0], -R2 ;  /* 0x0000b40021047a23 */ /* 0x002fe40000010802 */
[----:B----4-:R-:W-:Y:S04]  /*164a0*/  HMMA.16816.F32.BF16 R32, R16, R64, RZ ;  /* 0x000000401020723c */ /* 0x010fe800000418ff */
[----:B------:R-:W1:Y:S02]  /*164b0*/  MUFU.EX2 R136, R4 ;  /* 0x0000000400887308 */ /* 0x000e640000000800 */
[----:B-1----:R-:W-:-:S09]  /*164c0*/  F2FP.BF16.PACK_AB R15, R136, R137 ;  /* 0x00000089880f723e */ /* 0x002fd200000010ff */
[C---:B------:R-:W-:Y:S08]  /*164d0*/  HMMA.16816.F32.BF16 R48, R12.reuse, R38, R20 ;  /* 0x000000260c30723c */ /* 0x040ff00000041814 */
[C---:B------:R-:W-:Y:S01]  /*164e0*/  HMMA.16816.F32.BF16 R172, R12.reuse, R40, R44 ;  /* 0x000000280cac723c */ /* 0x040fe2000004182c */
[----:B------:R-:W-:Y:S07]  /*164f0*/  LDSM.16.MT88.4 R44, [R196+0x2000] ;  /* 0x00200000c42c783b */ /* 0x000fee0000004200 */
[----:B------:R-:W-:Y:S08]  /*16500*/  HMMA.16816.F32.BF16 R152, R12, R42, R28 ;  /* 0x0000002a0c98723c */ /* 0x000ff0000004181c */
[----:B------:R-:W-:Y:S01]  /*16510*/  MOV R102, R48 ;  /* 0x0000003000667202 */ /* 0x000fe20000000f00 */
[----:B------:R-:W-:Y:S01]  /*16520*/  IMAD.MOV.U32 R4, RZ, RZ, R51 ;  /* 0x000000ffff047224 */ /* 0x000fe200078e0033 */
[----:B------:R-:W-:Y:S01]  /*16530*/  MOV R101, R49 ;  /* 0x0000003100657202 */ /* 0x000fe20000000f00 */
[----:B------:R-:W-:Y:S01]  /*16540*/  HMMA.16816.F32.BF16 R28, R16, R66, RZ ;  /* 0x00000042101c723c */ /* 0x000fe200000418ff */
[----:B------:R-:W-:Y:S01]  /*16550*/  MOV R100, R50 ;  /* 0x0000003200647202 */ /* 0x000fe20000000f00 */
[----:B------:R-:W-:Y:S04]  /*16560*/  LDSM.16.MT88.4 R64, [R198+0x2000] ;  /* 0x00200000c640783b */ /* 0x000fe80000004200 */
[----:B------:R-:W1:Y:S02]  /*16570*/  LDSM.16.MT88.4 R48, [R198+0x800] ;  /* 0x00080000c630783b */ /* 0x000e640000004200 */
[----:B------:R-:W-:Y:S08]  /*16580*/  HMMA.16816.F32.BF16 R164, R12, R36, R24 ;  /* 0x000000240ca4723c */ /* 0x000ff00000041818 */
[C---:B------:R-:W-:Y:S08]  /*16590*/  HMMA.16816.F32.BF16 R36, R16.reuse, R58, RZ ;  /* 0x0000003a1024723c */ /* 0x040ff000000418ff */
[C---:B------:R-:W-:Y:S08]  /*165a0*/  HMMA.16816.F32.BF16 R24, R16.reuse, R68, RZ ;  /* 0x000000441018723c */ /* 0x040ff000000418ff */
[C---:B------:R-:W-:Y:S01]  /*165b0*/  HMMA.16816.F32.BF16 R20, R16.reuse, R70, RZ ;  /* 0x000000461014723c */ /* 0x040fe200000418ff */
[----:B------:R-:W2:Y:S07]  /*165c0*/  LDSM.16.MT88.4 R68, [R199+0x2000] ;  /* 0x00200000c744783b */ /* 0x000eae0000004200 */
[----:B------:R-:W-:Y:S01]  /*165d0*/  HMMA.16816.F32.BF16 R40, R16, R56, RZ ;  /* 0x000000381028723c */ /* 0x000fe200000418ff */
[----:B------:R-:W-:Y:S07]  /*165e0*/  LDSM.16.MT88.4 R56, [R197+0x3000] ;  /* 0x00300000c538783b */ /* 0x000fee0000004200 */
[C---:B-1----:R-:W-:Y:S08]  /*165f0*/  HMMA.16816.F32.BF16 R32, R12.reuse, R48, R32 ;  /* 0x000000300c20723c */ /* 0x042ff00000041820 */
[C---:B------:R-:W-:Y:S01]  /*16600*/  HMMA.16816.F32.BF16 R28, R12.reuse, R50, R28 ;  /* 0x000000320c1c723c */ /* 0x040fe2000004181c */
[----:B------:R-:W1:Y:S07]  /*16610*/  LDSM.16.MT88.4 R48, [R196+0x3000] ;  /* 0x00300000c430783b */ /* 0x000e6e0000004200 */
[C---:B------:R-:W-:Y:S08]  /*16620*/  HMMA.16816.F32.BF16 R92, R12.reuse, R74, R36 ;  /* 0x0000004a0c5c723c */ /* 0x040ff00000041824 */
[----:B------:R-:W-:Y:S01]  /*16630*/  HMMA.16816.F32.BF16 R24, R12, R44, R24 ;  /* 0x0000002c0c18723c */ /* 0x000fe20000041818 */
[----:B------:R-:W-:Y:S01]  /*16640*/  MOV R120, R32 ;  /* 0x0000002000787202 */ /* 0x000fe20000000f00 */
[----:B------:R-:W-:Y:S01]  /*16650*/  IMAD.MOV.U32 R115, RZ, RZ, R33 ;  /* 0x000000ffff737224 */ /* 0x000fe200078e0021 */
[----:B------:R-:W-:-:S02]  /*16660*/  MOV R114, R34 ;  /* 0x0000002200727202 */ /* 0x000fc40000000f00 */
[----:B------:R-:W-:-:S03]  /*16670*/  MOV R113, R35 ;  /* 0x0000002300717202 */ /* 0x000fc60000000f00 */
[C---:B------:R-:W-:Y:S01]  /*16680*/  HMMA.16816.F32.BF16 R20, R12.reuse, R46, R20 ;  /* 0x0000002e0c14723c */ /* 0x040fe20000041814 */
[----:B------:R-:W3:Y:S07]  /*16690*/  LDSM.16.MT88.4 R44, [R196+0x3800] ;  /* 0x00380000c42c783b */ /* 0x000eee0000004200 */
[----:B------:R-:W-:Y:S01]  /*166a0*/  HMMA.16816.F32.BF16 R156, R12, R72, R40 ;  /* 0x000000480c9c723c */ /* 0x000fe20000041828 */
[----:B------:R-:W-:Y:S01]  /*166b0*/  MOV R112, R92 ;  /* 0x0000005c00707202 */ /* 0x000fe20000000f00 */
[----:B------:R-:W-:Y:S01]  /*166c0*/  IMAD.MOV.U32 R110, RZ, RZ, R94 ;  /* 0x000000ffff6e7224 */ /* 0x000fe200078e005e */
[----:B------:R-:W-:Y:S01]  /*166d0*/  MOV R111, R93 ;  /* 0x0000005d006f7202 */ /* 0x000fe20000000f00 */
[----:B------:R-:W-:Y:S01]  /*166e0*/  IMAD.MOV.U32 R94, RZ, RZ, R29 ;  /* 0x000000ffff5e7224 */ /* 0x000fe200078e001d */
[----:B------:R-:W-:-:S02]  /*166f0*/  MOV R103, R95 ;  /* 0x0000005f00677202 */ /* 0x000fc40000000f00 */
[----:B------:R-:W-:Y:S01]  /*16700*/  MOV R95, R28 ;  /* 0x0000001c005f7202 */ /* 0x000fe20000000f00 */
[C---:B------:R-:W-:Y:S01]  /*16710*/  HMMA.16816.F32.BF16 R40, R16.reuse, R52, RZ ;  /* 0x000000341028723c */ /* 0x040fe200000418ff */
[----:B------:R-:W-:Y:S01]  /*16720*/  MOV R93, R30 ;  /* 0x0000001e005d7202 */ /* 0x000fe20000000f00 */
[----:B------:R-:W-:Y:S01]  /*16730*/  IMAD.MOV.U32 R98, RZ, RZ, R25 ;  /* 0x000000ffff627224 */ /* 0x000fe200078e0019 */
[----:B------:R-:W-:Y:S02]  /*16740*/  MOV R92, R31 ;  /* 0x0000001f005c7202 */ /* 0x000fe40000000f00 */
[----:B------:R-:W-:Y:S02]  /*16750*/  MOV R99, R24 ;  /* 0x0000001800637202 */ /* 0x000fe40000000f00 */
[----:B------:R-:W-:Y:S01]  /*16760*/  MOV R97, R26 ;  /* 0x0000001a00617202 */ /* 0x000fe20000000f00 */
[----:B------:R-:W-:Y:S01]  /*16770*/  HMMA.16816.F32.BF16 R36, R16, R54, RZ ;  /* 0x000000361024723c */ /* 0x000fe200000418ff */
[----:B------:R-:W-:Y:S01]  /*16780*/  MOV R96, R27 ;  /* 0x0000001b00607202 */ /* 0x000fe20000000f00 */
[----:B------:R-:W-:Y:S01]  /*16790*/  IMAD.MOV.U32 R106, RZ, RZ, R21 ;  /* 0x000000ffff6a7224 */ /* 0x000fe200078e0015 */
[----:B------:R-:W-:Y:S01]  /*167a0*/  MOV R107, R20 ;  /* 0x00000014006b7202 */ /* 0x000fe20000000f00 */
[----:B------:R-:W-:Y:S01]  /*167b0*/  LDSM.16.MT88.4 R52, [R199+0x3800] ;  /* 0x00380000c734783b */ /* 0x000fe20000004200 */
[----:B------:R-:W-:-:S02]  /*167c0*/  MOV R105, R22 ;  /* 0x0000001600697202 */ /* 0x000fc40000000f00 */
[----:B------:R-:W-:Y:S01]  /*167d0*/  MOV R104, R23 ;  /* 0x0000001700687202 */ /* 0x000fe20000000f00 */
[C---:B------:R-:W-:Y:S08]  /*167e0*/  HMMA.16816.F32.BF16 R32, R16.reuse, R60, RZ ;  /* 0x0000003c1020723c */ /* 0x040ff000000418ff */
[C---:B------:R-:W-:Y:S01]  /*167f0*/  HMMA.16816.F32.BF16 R28, R16.reuse, R62, RZ ;  /* 0x0000003e101c723c */ /* 0x040fe200000418ff */
[----:B------:R-:W4:Y:S07]  /*16800*/  LDSM.16.MT88.4 R60, [R199+0x3000] ;  /* 0x00300000c73c783b */ /* 0x000f2e0000004200 */
[C---:B------:R-:W-:Y:S08]  /*16810*/  HMMA.16816.F32.BF16 R24, R16.reuse, R80, RZ ;  /* 0x000000501018723c */ /* 0x040ff000000418ff */
[----:B------:R-:W-:Y:S08]  /*16820*/  HMMA.16816.F32.BF16 R20, R16, R82, RZ ;  /* 0x000000521014723c */ /* 0x000ff000000418ff */
[C---:B------:R-:W-:Y:S01]  /*16830*/  HMMA.16816.F32.BF16 R80, R12.reuse, R76, R40 ;  /* 0x0000004c0c50723c */ /* 0x040fe20000041828 */
[----:B------:R-:W5:Y:S07]  /*16840*/  LDSM.16.MT88.4 R40, [R197+0x3800] ;  /* 0x00380000c528783b */ /* 0x000f6e0000004200 */
[C---:B------:R-:W-:Y:S08]  /*16850*/  HMMA.16816.F32.BF16 R192, R12.reuse, R78, R36 ;  /* 0x0000004e0cc0723c */ /* 0x040ff00000041824 */
[----:B--2---:R-:W-:Y:S08]  /*16860*/  HMMA.16816.F32.BF16 R72, R12, R68, R32 ;  /* 0x000000440c48723c */ /* 0x004ff00000041820 */
[C---:B-1----:R-:W-:Y:S08]  /*16870*/  HMMA.16816.F32.BF16 R36, R16.reuse, R48, RZ ;  /* 0x000000301024723c */ /* 0x042ff000000418ff */
[----:B------:R-:W-:Y:S01]  /*16880*/  HMMA.16816.F32.BF16 R32, R16, R50, RZ ;  /* 0x000000321020723c */ /* 0x000fe200000418ff */
[----:B------:R-:W1:Y:S07]  /*16890*/  LDSM.16.MT88.4 R48, [R198+0x3000] ;  /* 0x00300000c630783b */ /* 0x000e6e0000004200 */
[C---:B------:R-:W-:Y:S08]  /*168a0*/  HMMA.16816.F32.BF16 R188, R12.reuse, R70, R28 ;  /* 0x000000460cbc723c */ /* 0x040ff0000004181c */
[----:B------:R-:W-:Y:S07]  /*168b0*/  HMMA.16816.F32.BF16 R68, R12, R64, R24 ;  /* 0x000000400c44723c */ /* 0x000fee0000041818 */
[----:B------:R-:W-:Y:S01]  /*168c0*/  MOV R64, R107 ;  /* 0x0000006b00407202 */ /* 0x000fe20000000f00 */
[----:B------:R-:W-:Y:S01]  /*168d0*/  HMMA.16816.F32.BF16 R24, R16, R58, RZ ;  /* 0x0000003a1018723c */ /* 0x000fe200000418ff */
[----:B------:R-:W-:-:S06]  /*168e0*/  IMAD.MOV.U32 R65, RZ, RZ, R106 ;  /* 0x000000ffff417224 */ /* 0x000fcc00078e006a */
[----:B------:R-:W-:Y:S01]  /*168f0*/  MOV R58, R97 ;  /* 0x00000061003a7202 */ /* 0x000fe20000000f00 */
[----:B---3--:R-:W-:Y:S01]  /*16900*/  HMMA.16816.F32.BF16 R180, R12, R46, R32 ;  /* 0x0000002e0cb4723c */ /* 0x008fe20000041820 */
[----:B------:R-:W2:Y:S01]  /*16910*/  LDSM.16.MT88.4 R32, [R198+0x3800] ;  /* 0x00380000c620783b */ /* 0x000ea20000004200 */
[----:B------:R-:W-:-:S05]  /*16920*/  MOV R59, R96 ;  /* 0x00000060003b7202 */ /* 0x000fca0000000f00 */
[----:B------:R-:W-:Y:S01]  /*16930*/  MOV R46, R93 ;  /* 0x0000005d002e7202 */ /* 0x000fe20000000f00 */
[----:B------:R-:W-:Y:S01]  /*16940*/  HMMA.16816.F32.BF16 R184, R12, R66, R20 ;  /* 0x000000420cb8723c */ /* 0x000fe20000041814 */
[----:B------:R-:W-:-:S06]  /*16950*/  MOV R47, R92 ;  /* 0x0000005c002f7202 */ /* 0x000fcc0000000f00 */
[----:B------:R-:W-:Y:S01]  /*16960*/  MOV R66, R105 ;  /* 0x0000006900427202 */ /* 0x000fe20000000f00 */
[----:B----4-:R-:W-:Y:S01]  /*16970*/  HMMA.16816.F32.BF16 R20, R16, R60, RZ ;  /* 0x0000003c1014723c */ /* 0x010fe200000418ff */
[----:B------:R-:W-:-:S06]  /*16980*/  MOV R67, R104 ;  /* 0x0000006800437202 */ /* 0x000fcc0000000f00 */
[----:B------:R-:W-:Y:S01]  /*16990*/  MOV R60, R120 ;  /* 0x00000078003c7202 */ /* 0x000fe20000000f00 */
[----:B------:R-:W-:Y:S01]  /*169a0*/  HMMA.16816.F32.BF16 R28, R16, R56, RZ ;  /* 0x00000038101c723c */ /* 0x000fe200000418ff */
[----:B------:R-:W-:-:S06]  /*169b0*/  IMAD.MOV.U32 R61, RZ, RZ, R115 ;  /* 0x000000ffff3d7224 */ /* 0x000fcc00078e0073 */
[----:B------:R-:W-:Y:S01]  /*169c0*/  MOV R56, R99 ;  /* 0x0000006300387202 */ /* 0x000fe20000000f00 */
[----:B-----5:R-:W-:Y:S01]  /*169d0*/  HMMA.16816.F32.BF16 R104, R12, R42, R24 ;  /* 0x0000002a0c68723c */ /* 0x020fe20000041818 */
[----:B------:R-:W-:-:S06]  /*169e0*/  IMAD.MOV.U32 R57, RZ, RZ, R98 ;  /* 0x000000ffff397224 */ /* 0x000fcc00078e0062 */
[----:B------:R-:W-:Y:S01]  /*169f0*/  MOV R42, R100 ;  /* 0x00000064002a7202 */ /* 0x000fe20000000f00 */
[----:B------:R-:W-:Y:S01]  /*16a00*/  HMMA.16816.F32.BF16 R76, R12, R44, R36 ;  /* 0x0000002c0c4c723c */ /* 0x000fe20000041824 */
[----:B------:R-:W3:Y:S01]  /*16a10*/  LDSM.16.MT88.4 R36, [R196+0x4800] ;  /* 0x00480000c424783b */ /* 0x000ee20000004200 */
[----:B------:R-:W-:Y:S01]  /*16a20*/  MOV R43, R4 ;  /* 0x00000004002b7202 */ /* 0x000fe20000000f00 */
[----:B------:R-:W-:-:S04]  /*16a30*/  FADD.FTZ R4, R109, R108 ;  /* 0x0000006c6d047221 */ /* 0x000fc80000010000 */
[----:B------:R-:W-:Y:S01]  /*16a40*/  MOV R44, R95 ;  /* 0x0000005f002c7202 */ /* 0x000fe20000000f00 */
[----:B-1----:R-:W-:Y:S01]  /*16a50*/  HMMA.16816.F32.BF16 R24, R16, R48, RZ ;  /* 0x000000301018723c */ /* 0x002fe200000418ff */
[----:B------:R-:W-:Y:S02]  /*16a60*/  IMAD.MOV.U32 R45, RZ, RZ, R94 ;  /* 0x000000ffff2d7224 */ /* 0x000fe400078e005e */
[----:B------:R-:W-:-:S04]  /*16a70*/  FADD.FTZ R4, R118, R4 ;  /* 0x0000000476047221 */ /* 0x000fc80000010000 */
[----:B------:R-:W-:Y:S01]  /*16a80*/  IMAD.MOV.U32 R49, RZ, RZ, R111 ;  /* 0x000000ffff317224 */ /* 0x000fe200078e006f */
[----:B------:R-:W-:Y:S01]  /*16a90*/  HMMA.16816.F32.BF16 R92, R12, R52, R20 ;  /* 0x000000340c5c723c */ /* 0x000fe20000041814 */
[----:B------:R-:W-:Y:S01]  /*16aa0*/  MOV R48, R112 ;  /* 0x0000007000307202 */ /* 0x000fe20000000f00 */
[----:B------:R-:W-:-:S04]  /*16ab0*/  FADD.FTZ R4, R116, R4 ;  /* 0x0000000474047221 */ /* 0x000fc80000010000 */
[----:B------:R-:W-:Y:S02]  /*16ac0*/  FADD.FTZ R9, R119, R4 ;  /* 0x0000000477097221 */ /* 0x000fe40000010000 */
[----:B------:R-:W-:Y:S01]  /*16ad0*/  HMMA.16816.F32.BF16 R20, R16, R50, RZ ;  /* 0x000000321014723c */ /* 0x000fe200000418ff */
[----:B------:R-:W-:Y:S02]  /*16ae0*/  FADD.FTZ R4, R125, R10 ;  /* 0x0000000a7d047221 */ /* 0x000fe40000010000 */
[----:B------:R-:W-:Y:S02]  /*16af0*/  FFMA.FTZ R10, R88, c[0x0][0x2d0], -R3 ;  /* 0x0000b400580a7a23 */ /* 0x000fe40000010803 */
[----:B------:R-:W-:Y:S02]  /*16b00*/  FADD.FTZ R4, R124, R4 ;  /* 0x000000047c047221 */ /* 0x000fe40000010000 */
[----:B------:R-:W-:Y:S01]  /*16b10*/  MOV R51, R103 ;  /* 0x0000006700337202 */ /* 0x000fe20000000f00 */
[----:B------:R-:W-:Y:S01]  /*16b20*/  HMMA.16816.F32.BF16 R96, R12, R40, R28 ;  /* 0x000000280c60723c */ /* 0x000fe2000004181c */
[----:B------:R-:W-:Y:S01]  /*16b30*/  MOV R50, R110 ;  /* 0x0000006e00327202 */ /* 0x000fe20000000f00 */
[----:B------:R-:W-:Y:S01]  /*16b40*/  FADD.FTZ R4, R126, R4 ;  /* 0x000000047e047221 */ /* 0x000fe20000010000 */
[----:B------:R-:W-:Y:S04]  /*16b50*/  MUFU.EX2 R10, R10 ;  /* 0x0000000a000a7308 */ /* 0x000fe80000000800 */
[----:B------:R-:W-:Y:S01]  /*16b60*/  MOV R40, R102 ;  /* 0x0000006600287202 */ /* 0x000fe20000000f00 */
[----:B------:R-:W-:Y:S01]  /*16b70*/  IMAD.MOV.U32 R41, RZ, RZ, R101 ;  /* 0x000000ffff297224 */ /* 0x000fe200078e0065 */
[----:B------:R-:W-:Y:S07]  /*16b80*/  HMMA.16816.F32.BF16 R28, R16, R62, RZ ;  /* 0x0000003e101c723c */ /* 0x000fee00000418ff */
[----:B------:R-:W-:Y:S01]  /*16b90*/  MOV R62, R114 ;  /* 0x00000072003e7202 */ /* 0x000fe20000000f00 */
[----:B--2---:R-:W-:Y:S01]  /*16ba0*/  HMMA.16816.F32.BF16 R100, R12, R32, R24 ;  /* 0x000000200c64723c */ /* 0x004fe20000041818 */
[----:B------:R-:W1:Y:S01]  /*16bb0*/  LDSM.16.MT88.4 R24, [R196+0x5000] ;  /* 0x00500000c418783b */ /* 0x000e620000004200 */
[----:B------:R-:W-:-:S05]  /*16bc0*/  MOV R63, R113 ;  /* 0x00000071003f7202 */ /* 0x000fca0000000f00 */
[--C-:B------:R-:W-:Y:S01]  /*16bd0*/  FFMA.FTZ R33, R90, c[0x0][0x2d0], -R3.reuse ;  /* 0x0000b4005a217a23 */ /* 0x100fe20000010803 */
[----:B------:R-:W-:Y:S01]  /*16be0*/  HMMA.16816.F32.BF16 R120, R12, R34, R20 ;  /* 0x000000220c78723c */ /* 0x000fe20000041814 */
[----:B------:R-:W-:-:S06]  /*16bf0*/  FFMA.FTZ R32, R89, c[0x0][0x2d0], -R3 ;  /* 0x0000b40059207a23 */ /* 0x000fcc0000010803 */
[----:B------:R-:W-:Y:S01]  /*16c00*/  FFMA.FTZ R34, R91, c[0x0][0x2d0], -R3 ;  /* 0x0000b4005b227a23 */ /* 0x000fe20000010803 */
[----:B---3--:R-:W-:Y:S01]  /*16c10*/  HMMA.16816.F32.BF16 R20, R16, R36, RZ ;  /* 0x000000241014723c */ /* 0x008fe200000418ff */
[----:B------:R-:W-:Y:S01]  /*16c20*/  FADD.FTZ R3, R133, R9 ;  /* 0x0000000985037221 */ /* 0x000fe20000010000 */
[----:B------:R-:W-:Y:S01]  /*16c30*/  LDSM.16.MT88.4 R88, [R197+0x4000] ;  /* 0x00400000c558783b */ /* 0x000fe20000004200 */
[--C-:B------:R-:W-:Y:S02]  /*16c40*/  FFMA.FTZ R35, R86, c[0x0][0x2d0], -R2.reuse ;  /* 0x0000b40056237a23 */ /* 0x100fe40000010802 */
[----:B------:R-:W-:Y:S02]  /*16c50*/  FADD.FTZ R3, R127, R3 ;  /* 0x000000037f037221 */ /* 0x000fe40000010000 */
[--C-:B------:R-:W-:Y:S01]  /*16c60*/  FFMA.FTZ R36, R87, c[0x0][0x2d0], -R2.reuse ;  /* 0x0000b40057247a23 */ /* 0x100fe20000010802 */
[----:B------:R-:W-:Y:S01]  /*16c70*/  HMMA.16816.F32.BF16 R112, R12, R54, R28 ;  /* 0x000000360c70723c */ /* 0x000fe2000004181c */
[----:B------:R-:W2:Y:S01]  /*16c80*/  LDSM.16.MT88.4 R28, [R197+0x4800] ;  /* 0x00480000c51c783b */ /* 0x000ea20000004200 */
[----:B------:R-:W-:-:S02]  /*16c90*/  FFMA.FTZ R9, R85, c[0x0][0x2d0], -R2 ;  /* 0x0000b40055097a23 */ /* 0x000fc40000010802 */
[----:B------:R-:W-:Y:S02]  /*16ca0*/  FFMA.FTZ R37, R84, c[0x0][0x2d0], -R2 ;  /* 0x0000b40054257a23 */ /* 0x000fe40000010802 */
[----:B------:R-:W-:Y:S02]  /*16cb0*/  FADD.FTZ R2, R132, R3 ;  /* 0x0000000384027221 */ /* 0x000fe40000010000 */
[----:B------:R-:W-:Y:S01]  /*16cc0*/  FADD.FTZ R3, R137, R4 ;  /* 0x0000000489037221 */ /* 0x000fe20000010000 */
[----:B------:R-:W-:Y:S03]  /*16cd0*/  MUFU.EX2 R9, R9 ;  /* 0x0000000900097308 */ /* 0x000fe60000000800 */
[----:B------:R-:W-:-:S04]  /*16ce0*/  FADD.FTZ R3, R136, R3 ;  /* 0x0000000388037221 */ /* 0x000fc80000010000 */
[----:B-1----:R-:W-:Y:S01]  /*16cf0*/  HMMA.16816.F32.BF16 R108, R12, R24, R20 ;  /* 0x000000180c6c723c */ /* 0x002fe20000041814 */
[----:B------:R-:W1:Y:S07]  /*16d00*/  MUFU.EX2 R4, R37 ;  /* 0x0000002500047308 */ /* 0x000e6e0000000800 */
[----:B------:R-:W-:Y:S01]  /*16d10*/  HMMA.16816.F32.BF16 R20, R16, R38, RZ ;  /* 0x000000261014723c */ /* 0x000fe200000418ff */
[----:B-1----:R-:W-:Y:S11]  /*16d20*/  F2FP.BF16.PACK_AB R139, R4, R9 ;  /* 0x00000009048b723e */ /* 0x002ff600000010ff */
[----:B------:R-:W-:Y:S11]  /*16d30*/  @!UPT UIADD3 URZ, URZ, URZ, URZ ;  /* 0x0000003f3f3ff290 */ /* 0x000ff6000fffe03f */
[----:B------:R-:W-:Y:S01]  /*16d40*/  @!UPT UIADD3 URZ, URZ, URZ, URZ ;  /* 0x0000003f3f3ff290 */ /* 0x000fe2000fffe03f */
[----:B------:R-:W-:Y:S01]  /*16d50*/  HMMA.16816.F32.BF16 R128, R12, R26, R20 ;  /* 0x0000001a0c80723c */ /* 0x000fe20000041814 */
[----:B------:R-:W1:Y:S07]  /*16d60*/  LDSM.16.MT88.4 R24, [R197+0x5000] ;  /* 0x00500000c518783b */ /* 0x000e6e0000004200 */
[----:B--2---:R-:W-:Y:S11]  /*16d70*/  HMMA.16816.F32.BF16 R20, R16, R28, RZ ;  /* 0x0000001c1014723c */ /* 0x004ff600000418ff */
[----:B------:R-:W-:Y:S11]  /*16d80*/  @!UPT UIADD3 URZ, URZ, URZ, URZ ;  /* 0x0000003f3f3ff290 */ /* 0x000ff6000fffe03f */
[----:B------:R-:W-:Y:S02]  /*16d90*/  @!UPT UIADD3 URZ, URZ, URZ, URZ ;  /* 0x0000003f3f3ff290 */ /* 0x000fe4000fffe03f */
        /* <DEDUP_REMOVED lines=8> */
[----:B------:R-:W1:Y:S02]  /*16e20*/  MUFU.EX2 R28, R34 ;  /* 0x00000022001c7308 */ /* 0x000e640000000800 */
[----:B-1----:R-:W-:Y:S11]  /*16e30*/  FADD.FTZ R2, R28, R2 ;  /* 0x000000021c027221 */ /* 0x002ff60000010000 */
[----:B------:R-:W-:Y:S10]  /*16e40*/  @!UPT UIADD3 URZ, URZ, URZ, URZ ;  /* 0x0000003f3f3ff290 */ /* 0x000ff4000fffe03f */
[----:B--2---:R-:W-:Y:S01]  /*16e50*/  HMMA.16816.F32.BF16 R124, R12, R24, R20 ;  /* 0x000000180c7c723c */ /* 0x004fe20000041814 */
[----:B------:R-:W1:Y:S07]  /*16e60*/  MUFU.EX2 R24, R33 ;  /* 0x0000002100187308 */ /* 0x000e6e0000000800 */
[----:B------:R-:W-:Y:S01]  /*16e70*/  HMMA.16816.F32.BF16 R20, R16, R30, RZ ;  /* 0x0000001e1014723c */ /* 0x000fe200000418ff */
[----:B------:R-:W2:Y:S01]  /*16e80*/  MUFU.EX2 R25, R32 ;  /* 0x0000002000197308 */ /* 0x000ea20000000800 */
[C---:B-1----:R-:W-:Y:S01]  /*16e90*/  FADD.FTZ R2, R24.reuse, R2 ;  /* 0x0000000218027221 */ /* 0x042fe20000010000 */
[----:B------:R-:W-:-:S06]  /*16ea0*/  F2FP.BF16.PACK_AB R136, R24, R28 ;  /* 0x0000001c1888723e */ /* 0x000fcc00000010ff */
[----:B------:R-:W1:Y:S01]  /*16eb0*/  MUFU.EX2 R28, R36 ;  /* 0x00000024001c7308 */ /* 0x000e620000000800 */
[----:B--2---:R-:W-:Y:S01]  /*16ec0*/  FADD.FTZ R2, R25, R2 ;  /* 0x0000000219027221 */ /* 0x004fe20000010000 */
[----:B------:R-:W-:-:S03]  /*16ed0*/  F2FP.BF16.PACK_AB R138, R10, R25 ;  /* 0x000000190a8a723e */ /* 0x000fc600000010ff */
[----:B------:R-:W-:-:S03]  /*16ee0*/  FADD.FTZ R235, R10, R2 ;  /* 0x000000020aeb7221 */ /* 0x000fc60000010000 */
[----:B------:R-:W2:Y:S07]  /*16ef0*/  MUFU.EX2 R10, R35 ;  /* 0x00000023000a7308 */ /* 0x000eae0000000800 */
[----:B------:R-:W-:Y:S01]  /*16f00*/  HMMA.16816.F32.BF16 R132, R12, R26, R20 ;  /* 0x0000001a0c84723c */ /* 0x000fe20000041814 */
[----:B------:R-:W3:Y:S01]  /*16f10*/  LDSM.16.MT88.4 R20, [R198+0x4800] ;  /* 0x00480000c614783b */ /* 0x000ee20000004200 */
[----:B-1----:R-:W-:-:S04]  /*16f20*/  FADD.FTZ R2, R28, R3 ;  /* 0x000000031c027221 */ /* 0x002fc80000010000 */
[C---:B--2---:R-:W-:Y:S01]  /*16f30*/  FADD.FTZ R2, R10.reuse, R2 ;  /* 0x000000020a027221 */ /* 0x044fe20000010000 */
[----:B------:R-:W-:-:S03]  /*16f40*/  F2FP.BF16.PACK_AB R137, R10, R28 ;  /* 0x0000001c0a89723e */ /* 0x000fc600000010ff */
[----:B------:R-:W-:Y:S02]  /*16f50*/  FADD.FTZ R2, R9, R2 ;  /* 0x0000000209027221 */ /* 0x000fe40000010000 */
[----:B------:R-:W2:Y:S02]  /*16f60*/  LDL R9, [R1+0x8] ;  /* 0x0000080001097983 */ /* 0x000ea40000100800 */
[----:B------:R-:W-:Y:S01]  /*16f70*/  FADD.FTZ R233, R4, R2 ;  /* 0x0000000204e97221 */ /* 0x000fe20000010000 */
[C---:B------:R-:W-:Y:S01]  /*16f80*/  HMMA.16816.F32.BF16 R172, R136.reuse, R168, R172 ;  /* 0x000000a888ac723c */ /* 0x040fe200000418ac */
[----:B------:R-:W4:Y:S04]  /*16f90*/  LDL R2, [R1+0x4] ;  /* 0x0000040001027983 */ /* 0x000f280000100800 */
[----:B------:R-:W2:Y:S03]  /*16fa0*/  LDL R4, [R1+0xc] ;  /* 0x00000c0001047983 */ /* 0x000ea60000100800 */
[C---:B------:R-:W-:Y:S01]  /*16fb0*/  HMMA.16816.F32.BF16 R168, R136.reuse, R170, R152 ;  /* 0x000000aa88a8723c */ /* 0x040fe20000041898 */
[----:B------:R-:W1:Y:S07]  /*16fc0*/  LDSM.16.MT88.4 R152, [R199+0x1000] ;  /* 0x00100000c798783b */ /* 0x000e6e0000004200 */
[C---:B------:R-:W-:Y:S08]  /*16fd0*/  HMMA.16816.F32.BF16 R164, R136.reuse, R160, R164 ;  /* 0x000000a088a4723c */ /* 0x040ff000000418a4 */
[C---:B------:R-:W-:Y:S01]  /*16fe0*/  HMMA.16816.F32.BF16 R160, R136.reuse, R162, R40 ;  /* 0x000000a288a0723c */ /* 0x040fe20000041828 */
[----:B------:R-:W5:Y:S07]  /*16ff0*/  LDSM.16.MT88.4 R40, [R198+0x1000] ;  /* 0x00100000c628783b */ /* 0x000f6e0000004200 */
[----:B------:R-:W-:Y:S01]  /*17000*/  HMMA.16816.F32.BF16 R84, R136, R88, R96 ;  /* 0x000000588854723c */ /* 0x000fe20000041860 */
[----:B------:R-:W5:Y:S07]  /*17010*/  LDSM.16.MT88.4 R96, [R199+0x4000] ;  /* 0x00400000c760783b */ /* 0x000f6e0000004200 */
[----:B---3--:R-:W-:Y:S08]  /*17020*/  HMMA.16816.F32.BF16 R24, R16, R20, RZ ;  /* 0x000000141018723c */ /* 0x008ff000000418ff */
[C---:B-1----:R-:W-:Y:S08]  /*17030*/  HMMA.16816.F32.BF16 R156, R136.reuse, R152, R156 ;  /* 0x00000098889c723c */ /* 0x042ff0000004189c */
[C---:B------:R-:W-:Y:S01]  /*17040*/  HMMA.16816.F32.BF16 R152, R136.reuse, R154, R48 ;  /* 0x0000009a8898723c */ /* 0x040fe20000041830 */
[----:B------:R-:W1:Y:S07]  /*17050*/  LDSM.16.MT88.4 R48, [R196+0x2800] ;  /* 0x00280000c430783b */ /* 0x000e6e0000004200 */
[C---:B-----5:R-:W-:Y:S08]  /*17060*/  HMMA.16816.F32.BF16 R36, R136.reuse, R40, R60 ;  /* 0x000000288824723c */ /* 0x060ff0000004183c */
[C---:B------:R-:W-:Y:S08]  /*17070*/  HMMA.16816.F32.BF16 R92, R136.reuse, R96, R92 ;  /* 0x00000060885c723c */ /* 0x040ff0000004185c */
[C---:B------:R-:W-:Y:S08]  /*17080*/  HMMA.16816.F32.BF16 R40, R136.reuse, R42, R44 ;  /* 0x0000002a8828723c */ /* 0x040ff0000004182c */
[C---:B------:R-:W-:Y:S01]  /*17090*/  HMMA.16816.F32.BF16 R96, R136.reuse, R98, R112 ;  /* 0x000000628860723c */ /* 0x040fe20000041870 */
[----:B------:R-:W3:Y:S07]  /*170a0*/  LDSM.16.MT88.4 R112, [R196+0x5800] ;  /* 0x00580000c470783b */ /* 0x000eee0000004200 */
[C---:B------:R-:W-:Y:S01]  /*170b0*/  HMMA.16816.F32.BF16 R88, R136.reuse, R90, R104 ;  /* 0x0000005a8858723c */ /* 0x040fe20000041868 */
[----:B------:R-:W5:Y:S07]  /*170c0*/  LDSM.16.MT88.4 R104, [R198+0x4000] ;  /* 0x00400000c668783b */ /* 0x000f6e0000004200 */
[C---:B-1----:R-:W-:Y:S01]  /*170d0*/  HMMA.16816.F32.BF16 R44, R136.reuse, R48, R56 ;  /* 0x00000030882c723c */ /* 0x042fe20000041838 */
[----:B------:R-:W1:Y:S07]  /*170e0*/  LDSM.16.MT88.4 R56, [R197+0x2800] ;  /* 0x00280000c538783b */ /* 0x000e6e0000004200 */
[----:B------:R-:W-:Y:S01]  /*170f0*/  HMMA.16816.F32.BF16 R48, R136, R50, R64 ;  /* 0x000000328830723c */ /* 0x000fe20000041840 */
[----:B------:R-:W1:Y:S07]  /*17100*/  LDSM.16.MT88.4 R64, [R199+0x2800] ;  /* 0x00280000c740783b */ /* 0x000e6e0000004200 */
[----:B------:R-:W-:Y:S01]  /*17110*/  HMMA.16816.F32.BF16 R20, R16, R22, RZ ;  /* 0x000000161014723c */ /* 0x000fe200000418ff */
[----:B------:R-:W1:Y:S01]  /*17120*/  LDSM.16.MT88.4 R16, [R198+0x5000] ;  /* 0x00500000c610783b */ /* 0x000e620000004200 */
[----:B------:R-:W-:-:S04]  /*17130*/  MOV R3, c[0x0][0x2c4] ;  /* 0x0000b10000037a02 */ /* 0x000fc80000000f00 */
[----:B------:R-:W-:Y:S02]  /*17140*/  ISETP.NE.AND P1, PT, R3, 0x1, PT ;  /* 0x000000010300780c */ /* 0x000fe40003f25270 */
[C---:B---3--:R-:W-:Y:S08]  /*17150*/  HMMA.16816.F32.BF16 R108, R136.reuse, R112, R108 ;  /* 0x00000070886c723c */ /* 0x048ff0000004186c */
[C---:B-----5:R-:W-:Y:S08]  /*17160*/  HMMA.16816.F32.BF16 R100, R136.reuse, R104, R100 ;  /* 0x000000688864723c */ /* 0x060ff00000041864 */
[C---:B------:R-:W-:Y:S01]  /*17170*/  HMMA.16816.F32.BF16 R112, R136.reuse, R114, R128 ;  /* 0x000000728870723c */ /* 0x040fe20000041880 */
[----:B------:R-:W3:Y:S07]  /*17180*/  LDSM.16.MT88.4 R128, [R199+0x5800] ;  /* 0x00580000c780783b */ /* 0x000eee0000004200 */
[C---:B-1----:R-:W-:Y:S01]  /*17190*/  HMMA.16816.F32.BF16 R52, R136.reuse, R56, R80 ;  /* 0x000000388834723c */ /* 0x042fe20000041850 */
[----:B------:R-:W1:Y:S07]  /*171a0*/  LDSM.16.MT88.4 R80, [R196+0x4000] ;  /* 0x00400000c450783b */ /* 0x000e6e0000004200 */
[C---:B------:R-:W-:Y:S01]  /*171b0*/  HMMA.16816.F32.BF16 R60, R136.reuse, R64, R72 ;  /* 0x00000040883c723c */ /* 0x040fe20000041848 */
[----:B------:R-:W5:Y:S07]  /*171c0*/  LDSM.16.MT88.4 R72, [R198+0x2800] ;  /* 0x00280000c648783b */ /* 0x000f6e0000004200 */
[----:B------:R-:W-:Y:S01]  /*171d0*/  HMMA.16816.F32.BF16 R104, R136, R106, R120 ;  /* 0x0000006a8868723c */ /* 0x000fe20000041878 */
[----:B------:R-:W5:Y:S07]  /*171e0*/  LDSM.16.MT88.4 R120, [R197+0x5800] ;  /* 0x00580000c578783b */ /* 0x000f6e0000004200 */
[C---:B------:R-:W-:Y:S08]  /*171f0*/  HMMA.16816.F32.BF16 R24, R12.reuse, R16, R24 ;  /* 0x000000100c18723c */ /* 0x040ff00000041818 */
[----:B------:R-:W-:Y:S01]  /*17200*/  HMMA.16816.F32.BF16 R20, R12, R18, R20 ;  /* 0x000000120c14723c */ /* 0x000fe20000041814 */
[----:B------:R-:W2:Y:S01]  /*17210*/  LDSM.16.MT88.4 R12, [R198+0x5800] ;  /* 0x00580000c60c783b */ /* 0x000ea20000004200 */
[----:B------:R-:W-:-:S06]  /*17220*/  IADD3 R218, R218, -0x2, RZ ;  /* 0xfffffffedada7810 */ /* 0x000fcc0007ffe0ff */
[C---:B---3--:R-:W-:Y:S08]  /*17230*/  HMMA.16816.F32.BF16 R124, R136.reuse, R128, R124 ;  /* 0x00000080887c723c */ /* 0x048ff0000004187c */
[C---:B-1----:R-:W-:Y:S08]  /*17240*/  HMMA.16816.F32.BF16 R76, R136.reuse, R80, R76 ;  /* 0x00000050884c723c */ /* 0x042ff0000004184c */
[C---:B-----5:R-:W-:Y:S08]  /*17250*/  HMMA.16816.F32.BF16 R68, R136.reuse, R72, R68 ;  /* 0x000000488844723c */ /* 0x060ff00000041844 */
[C---:B------:R-:W-:Y:S08]  /*17260*/  HMMA.16816.F32.BF16 R116, R136.reuse, R120, R116 ;  /* 0x000000788874723c */ /* 0x040ff00000041874 */
[C---:B------:R-:W-:Y:S08]  /*17270*/  HMMA.16816.F32.BF16 R128, R136.reuse, R130, R132 ;  /* 0x000000828880723c */ /* 0x040ff00000041884 */
[C---:B------:R-:W-:Y:S08]  /*17280*/  HMMA.16816.F32.BF16 R56, R136.reuse, R58, R192 ;  /* 0x0000003a8838723c */ /* 0x040ff000000418c0 */
[C---:B------:R-:W-:Y:S08]  /*17290*/  HMMA.16816.F32.BF16 R64, R136.reuse, R66, R188 ;  /* 0x000000428840723c */ /* 0x040ff000000418bc */
[C---:B------:R-:W-:Y:S08]  /*172a0*/  HMMA.16816.F32.BF16 R72, R136.reuse, R74, R184 ;  /* 0x0000004a8848723c */ /* 0x040ff000000418b8 */
[----:B------:R-:W-:Y:S01]  /*172b0*/  HMMA.16816.F32.BF16 R80, R136, R82, R180 ;  /* 0x000000528850723c */ /* 0x000fe200000418b4 */
[----:B----4-:R-:W-:-:S05]  /*172c0*/  @P1 IMAD.HI.U32 R3, R2, c[0x0][0x2c8], RZ ;  /* 0x0000b20002031a27 */ /* 0x010fca00078e00ff */
[----:B------:R-:W-:-:S04]  /*172d0*/  @P1 SHF.R.U32.HI R2, RZ, c[0x0][0x2cc], R3 ;  /* 0x0000b300ff021a19 */ /* 0x000fc80000011603 */
[----:B--2---:R-:W-:-:S05]  /*172e0*/  IADD3 R2, R2, R4, -R9 ;  /* 0x0000000402027210 */ /* 0x004fca0007ffe809 */
[----:B------:R-:W-:-:S05]  /*172f0*/  IMAD.HI R2, R2, 0x2aaaaaab, RZ ;  /* 0x2aaaaaab02027827 */ /* 0x000fca00078e02ff */
[----:B------:R-:W-:-:S04]  /*17300*/  SHF.R.U32.HI R3, RZ, 0x1f, R2 ;  /* 0x0000001fff037819 */ /* 0x000fc80000011602 */
[----:B------:R-:W-:-:S04]  /*17310*/  LEA.HI.SX32 R2, R2, R3, 0x1d ;  /* 0x0000000302027211 */ /* 0x000fc800078feaff */
[----:B------:R-:W-:-:S04]  /*17320*/  IMNMX R241, R240, R2, !PT ;  /* 0x00000002f0f17217 */ /* 0x000fc80007800200 */
[----:B------:R-:W-:Y:S01]  /*17330*/  ISETP.GE.AND P0, PT, R218, R241, PT ;  /* 0x000000f1da00720c */ /* 0x000fe20003f06270 */
[C---:B------:R-:W-:Y:S08]  /*17340*/  HMMA.16816.F32.BF16 R120, R136.reuse, R122, R176 ;  /* 0x0000007a8878723c */ /* 0x040ff000000418b0 */
[C---:B------:R-:W-:Y:S08]  /*17350*/  HMMA.16816.F32.BF16 R132, R136.reuse, R12, R24 ;  /* 0x0000000c8884723c */ /* 0x040ff00000041818 */
[----:B------:R-:W-:Y:S01]  /*17360*/  HMMA.16816.F32.BF16 R136, R136, R14, R20 ;  /* 0x0000000e8888723c */ /* 0x000fe20000041814 */
[----:B------:R-:W-:Y:S03]  /*17370*/  @!UPT UIADD3 URZ, URZ, URZ, URZ ;  /* 0x0000003f3f3ff290 */ /* 0x000fe6000fffe03f */
[----:B------:R-:W-:Y:S11]  /*17380*/  @!P0 BRA `(.L_x_6338) ;  /* 0x0000317000008947 */ /* 0x000ff60003800000 */
[----:B------:R-:W-:Y:S02]  /*17390*/  MOV R10, R5 ;  /* 0x00000005000a7202 */ /* 0x000fe40000000f00 */
[----:B------:R-:W-:-:S07]  /*173a0*/  MOV R9, R6 ;  /* 0x0000000600097202 */ /* 0x000fce0000000f00 */
.L_x_6351:
        /* <DEDUP_REMOVED lines=14> */
[----:B------:R-:W-:Y:S05]  /*17490*/  SHF.R.S32.HI R2, RZ, 0x1f, R222 ;  /* 0x0000001fff027819 */ /* 0x000fea00000114de */
[----:B------:R-:W-:Y:S02]  /*174a0*/  IMAD R4, R2, c[0x0][0x208], RZ ;  /* 0x0000820002047a24 */ /* 0x000fe400078e02ff */
[C---:B------:R-:W-:Y:S04]  /*174b0*/  IMAD.WIDE.U32 R2, R222.reuse, c[0x0][0x208], RZ ;  /* 0x00008200de027a25 */ /* 0x040fe800078e00ff */
        /* <DEDUP_REMOVED lines=12> */
.L_x_6444:
[----:B------:R-:W-:-:S05]  /*17580*/  BRA.DIV ~URZ, `(.L_x_6342) ;  /* 0x0000c8827f007947 */ /* 0x000fca000b800000 */
[----:B------:R4:W3:Y:S02]  /*17590*/  SHFL.IDX PT, R2, R6, RZ, 0x181f ;  /* 0x00181fff06027589 */ /* 0x0008e400000e0000 */
.L_x_6445:
[----:B------:R-:W5:Y:S01]  /*175a0*/  S2R R14, SR_TID.X ;  /* 0x00000000000e7919 */ /* 0x000f620000002100 */
[----:B------:R-:W-:Y:S02]  /*175b0*/  ISETP.GE.AND P3, PT, R140, c[0x0][0x1d4], PT ;  /* 0x000075008c007a0c */ /* 0x000fe40003f66270 */
[----:B---3--:R-:W-:Y:S02]  /*175c0*/  IADD3 R12, P0, R2, R230, RZ ;  /* 0x000000e6020c7210 */ /* 0x008fe40007f1e0ff */
[----:B------:R-:W-:Y:S02]  /*175d0*/  ISETP.GE.AND P2, PT, R142, c[0x0][0x1d4], PT ;  /* 0x000075008e007a0c */ /* 0x000fe40003f46270 */
[----:B------:R-:W-:Y:S01]  /*175e0*/  ISETP.GE.AND P4, PT, R219, c[0x0][0x1d4], PT ;  /* 0x00007500db007a0c */ /* 0x000fe20003f86270 */
[----:B------:R-:W-:Y:S01]  /*175f0*/  IMAD.X R13, R4, 0x1, R231, P0 ;  /* 0x00000001040d7824 */ /* 0x000fe200000e06e7 */
[----:B------:R-:W-:Y:S05]  /*17600*/  ISETP.GE.AND P1, PT, R220, c[0x0][0x1d4], PT ;  /* 0x00007500dc007a0c */ /* 0x000fea0003f26270 */
        /* <DEDUP_REMOVED lines=11> */
[----:B------:R-:W-:Y:S01]  /*176c0*/  IMAD.X R3, R4, 0x1, R224, P0 ;  /* 0x0000000104037824 */ /* 0x000fe200000e06e0 */
[----:B-----5:R-:W-:Y:S04]  /*176d0*/  ISETP.GT.AND P0, PT, R14, 0x7f, PT ;  /* 0x0000007f0e00780c */ /* 0x020fe80003f04270 */
[----:B------:R3:W-:Y:S09]  /*176e0*/  LDGSTS.E.BYPASS.LTC128B.128 [R216+0x8880], [R2.64], !P1 ;  /* 0x0888000002d87fae */ /* 0x0007f2000c901d46 */
[----:B------:R-:W-:-:S05]  /*176f0*/  @P0 BRA `(.L_x_6340) ;  /* 0x0000012000000947 */ /* 0x000fca0003800000 */
[----:B------:R-:W-:-:S05]  /*17700*/  BRA.DIV ~URZ, `(.L_x_6343) ;  /* 0x0000c7727f007947 */ /* 0x000fca000b800000 */
[----:B------:R3:W4:Y:S04]  /*17710*/  SHFL.IDX PT, R4, R5, 0x1, 0x181f ;  /* 0x00381f0005047f89 */ /* 0x00072800000e0000 */
[----:B---3--:R3:W2:Y:S02]  /*17720*/  SHFL.IDX PT, R2, R6, 0x1, 0x181f ;  /* 0x00381f0006027f89 */ /* 0x0086a400000e0000 */
.L_x_6446:
[----:B--2---:R-:W-:Y:S05]  /*17730*/  IADD3 R12, P0, R2, R230, RZ ;  /* 0x000000e6020c7210 */ /* 0x004fea0007f1e0ff */
[----:B----4-:R-:W-:Y:S05]  /*17740*/  IMAD.X R13, R4, 0x1, R231, P0 ;  /* 0x00000001040d7824 */ /* 0x010fea00000e06e7 */
[----:B------:R-:W-:Y:S01]  /*17750*/  @!PT LDS RZ, [RZ] ;  /* 0x00000000fffff984 */ /* 0x000fe20000000800 */
        /* <DEDUP_REMOVED lines=10> */
[----:B------:R-:W-:Y:S05]  /*17800*/  IMAD.X R3, R4, 0x1, R224, P0 ;  /* 0x0000000104037824 */ /* 0x000fea00000e06e0 */
[----:B------:R2:W-:Y:S03]  /*17810*/  LDGSTS.E.BYPASS.LTC128B.128 [R217+0x9880], [R2.64], !P1 ;  /* 0x0988000002d97fae */ /* 0x0005e6000c901d46 */
.L_x_6340:
[----:B------:R-:W-:Y:S05]  /*17820*/  BSYNC B0 ;  /* 0x0000000000007941 */ /* 0x000fea0003800000 */
.L_x_6339:
        /* <DEDUP_REMOVED lines=160> */
[----:B------:R-:W-:Y:S01]  /*18230*/  IMAD.MOV.U32 R3, RZ, RZ, c[0x0][0x2b8] ;  /* 0x0000ae00ff037624 */ /* 0x000fe200078e00ff */
[----:B------:R-:W2:Y:S01]  /*18240*/  LDL R2, [R1] ;  /* 0x0000000001027983 */ /* 0x000ea20000100800 */
[----:B------:R-:W-:Y:S03]  /*18250*/  IMAD.MOV.U32 R221, RZ, RZ, RZ ;  /* 0x000000ffffdd7224 */ /* 0x000fe600078e00ff */
[----:B------:R-:W-:Y:S01]  /*18260*/  ISETP.NE.AND P1, PT, R3, 0x1, PT ;  /* 0x000000010300780c */ /* 0x000fe20003f25270 */
[----:B--2---:R-:W-:Y:S05]  /*18270*/  IMAD R3, R218, 0x30, R2 ;  /* 0x00000030da037824 */ /* 0x004fea00078e0202 */
[----:B------:R-:W-:Y:S07]  /*18280*/  IADD3 R3, R3, -0x30, R0 ;  /* 0xffffffd003037810 */ /* 0x000fee0007ffe000 */
[----:B------:R-:W-:Y:S04]  /*18290*/  @P1 IMAD.HI.U32 R4, R3, c[0x0][0x2bc], RZ ;  /* 0x0000af0003041a27 */ /* 0x000fe800078e00ff */
[--C-:B------:R-:W-:Y:S01]  /*182a0*/  IMAD.MOV.U32 R2, RZ, RZ, R3.reuse ;  /* 0x000000ffff027224 */ /* 0x100fe200078e0003 */
[----:B------:R-:W-:Y:S04]  /*182b0*/  @P1 SHF.R.U32.HI R2, RZ, c[0x0][0x2c0], R4 ;  /* 0x0000b000ff021a19 */ /* 0x000fe80000011604 */
[C---:B------:R-:W-:Y:S01]  /*182c0*/  @!P6 IADD3 R4, P0, R2.reuse, R248, RZ ;  /* 0x000000f80204e210 */ /* 0x040fe20007f1e0ff */
        /* <DEDUP_REMOVED lines=23> */
.L_x_6447:
[----:B------:R-:W-:-:S05]  /*18440*/  BRA.DIV ~URZ, `(.L_x_6347) ;  /* 0x0000bb727f007947 */ /* 0x000fca000b800000 */
[----:B------:R3:W4:Y:S02]  /*18450*/  SHFL.IDX PT, R2, R178, RZ, 0x181f ;  /* 0x00181fffb2027589 */ /* 0x00072400000e0000 */
.L_x_6448:
[----:B------:R-:W-:Y:S02]  /*18460*/  @P0 ISETP.GE.AND P1, PT, R140, c[0x0][0x1d4], PT ;  /* 0x000075008c000a0c */ /* 0x000fe40003f26270 */
[----:B----4-:R-:W-:Y:S05]  /*18470*/  @P0 IADD3 R176, P2, R2, R230, RZ ;  /* 0x000000e602b00210 */ /* 0x010fea0007f5e0ff */
[----:B--2---:R-:W-:Y:S06]  /*18480*/  @P0 IMAD.X R177, R4, 0x1, R231, P2 ;  /* 0x0000000104b10824 */ /* 0x004fec00010e06e7 */
[----:B------:R-:W-:Y:S01]  /*18490*/  @!PT LDS RZ, [RZ] ;  /* 0x00000000fffff984 */ /* 0x000fe20000000800 */
[----:B------:R-:W-:Y:S01]  /*184a0*/  @!PT LDS RZ, [RZ] ;  /* 0x00000000fffff984 */ /* 0x000fe20000000800 */
[----:B------:R-:W-:Y:S01]  /*184b0*/  @!PT LDS RZ, [RZ] ;  /* 0x00000000fffff984 */ /* 0x000fe20000000800 */
[----:B------:R2:W-:Y:S01]  /*184c0*/  @P0 LDGSTS.E.BYPASS.LTC128B.128 [R216+0xa080], [R176.64], !P1 ;  /* 0x0a080000b0d80fae */ /* 0x0005e2000c901d46 */
[----:B------:R-:W-:Y:S02]  /*184d0*/  @P0 ISETP.GE.AND P1, PT, R142, c[0x0][0x1d4], PT ;  /* 0x000075008e000a0c */ /* 0x000fe40003f26270 */
[----:B--2---:R-:W-:Y:S05]  /*184e0*/  @P0 IADD3 R176, P2, R2, R229, RZ ;  /* 0x000000e502b00210 */ /* 0x004fea0007f5e0ff */
[----:B------:R-:W-:Y:S06]  /*184f0*/  @P0 IMAD.X R177, R4, 0x1, R226, P2 ;  /* 0x0000000104b10824 */ /* 0x000fec00010e06e2 */
[----:B------:R2:W-:Y:S01]  /*18500*/  @P0 LDGSTS.E.BYPASS.LTC128B.128 [R216+0xb880], [R176.64], !P1 ;  /* 0x0b880000b0d80fae */ /* 0x0005e2000c901d46 */
[----:B------:R-:W-:Y:S02]  /*18510*/  @P0 ISETP.GE.AND P1, PT, R219, c[0x0][0x1d4], PT ;  /* 0x00007500db000a0c */ /* 0x000fe40003f26270 */
[----:B--2---:R-:W-:Y:S05]  /*18520*/  @P0 IADD3 R176, P2, R2, R228, RZ ;  /* 0x000000e402b00210 */ /* 0x004fea0007f5e0ff */
[----:B------:R-:W-:Y:S01]  /*18530*/  @P0 IMAD.X R177, R4, 0x1, R227, P2 ;  /* 0x0000000104b10824 */ /* 0x000fe200010e06e3 */
[----:B------:R-:W-:Y:S05]  /*18540*/  @P0 IADD3 R2, P2, R2, R225, RZ ;  /* 0x000000e102020210 */ /* 0x000fea0007f5e0ff */
[----:B------:R2:W-:Y:S01]  /*18550*/  @P0 LDGSTS.E.BYPASS.LTC128B.128 [R216+0xd080], [R176.64], !P1 ;  /* 0x0d080000b0d80fae */ /* 0x0005e2000c901d46 */
[----:B------:R-:W-:Y:S01]  /*18560*/  @P0 ISETP.GE.AND P1, PT, R220, c[0x0][0x1d4], PT ;  /* 0x00007500dc000a0c */ /* 0x000fe20003f26270 */
[----:B------:R-:W-:Y:S11]  /*18570*/  @P0 IMAD.X R3, R4, 0x1, R224, P2 ;  /* 0x0000000104030824 */ /* 0x000ff600010e06e0 */
[----:B------:R-:W-:Y:S01]  /*18580*/  @!UPT UIADD3 URZ, URZ, URZ, URZ ;  /* 0x0000003f3f3ff290 */ /* 0x000fe2000fffe03f */
[----:B------:R2:W-:Y:S01]  /*18590*/  @P0 LDGSTS.E.BYPASS.LTC128B.128 [R216+0xe880], [R2.64], !P1 ;  /* 0x0e88000002d80fae */ /* 0x0005e2000c901d46 */
[----:B------:R-:W-:Y:S01]  /*185a0*/  ISETP.GE.AND P0, PT, R5, 0x21, PT ;  /* 0x000000210500780c */ /* 0x000fe20003f06270 */
[----:B------:R-:W-:-:S06]  /*185b0*/  BRA.DIV ~URZ, `(.L_x_6348) ;  /* 0x0000ba727f007947 */ /* 0x000fcc000b800000 */
[----:B------:R4:W1:Y:S04]  /*185c0*/  SHFL.IDX PT, R4, R6, 0x1, 0x181f ;  /* 0x00381f0006047f89 */ /* 0x00086800000e0000 */
[----:B--2---:R4:W2:Y:S02]  /*185d0*/  SHFL.IDX PT, R2, R178, 0x1, 0x181f ;  /* 0x00381f00b2027f89 */ /* 0x0048a400000e0000 */
.L_x_6449:
[----:B------:R-:W-:Y:S02]  /*185e0*/  @P0 ISETP.GE.AND P1, PT, R140, c[0x0][0x1d4], PT ;  /* 0x000075008c000a0c */ /* 0x000fe40003f26270 */
[----:B--2---:R-:W-:Y:S05]  /*185f0*/  @P0 IADD3 R176, P2, R2, R230, RZ ;  /* 0x000000e602b00210 */ /* 0x004fea0007f5e0ff */
[----:B-1----:R-:W-:Y:S06]  /*18600*/  @P0 IMAD.X R177, R4, 0x1, R231, P2 ;  /* 0x0000000104b10824 */ /* 0x002fec00010e06e7 */
[----:B------:R-:W-:Y:S01]  /*18610*/  @!PT LDS RZ, [RZ] ;  /* 0x00000000fffff984 */ /* 0x000fe20000000800 */
[----:B------:R-:W-:Y:S01]  /*18620*/  @!PT LDS RZ, [RZ] ;  /* 0x00000000fffff984 */ /* 0x000fe20000000800 */
[----:B------:R-:W-:Y:S01]  /*18630*/  @!PT LDS RZ, [RZ] ;  /* 0x00000000fffff984 */ /* 0x000fe20000000800 */
[----:B------:R1:W-:Y:S01]  /*18640*/  @P0 LDGSTS.E.BYPASS.LTC128B.128 [R217+0xb080], [R176.64], !P1 ;  /* 0x0b080000b0d90fae */ /* 0x0003e2000c901d46 */
[----:B------:R-:W-:Y:S02]  /*18650*/  @P0 ISETP.GE.AND P1, PT, R142, c[0x0][0x1d4], PT ;  /* 0x000075008e000a0c */ /* 0x000fe40003f26270 */
[----:B-1----:R-:W-:Y:S05]  /*18660*/  @P0 IADD3 R176, P2, R2, R229, RZ ;  /* 0x000000e502b00210 */ /* 0x002fea0007f5e0ff */
[----:B------:R-:W-:Y:S06]  /*18670*/  @P0 IMAD.X R177, R4, 0x1, R226, P2 ;  /* 0x0000000104b10824 */ /* 0x000fec00010e06e2 */
[----:B------:R1:W-:Y:S01]  /*18680*/  @P0 LDGSTS.E.BYPASS.LTC128B.128 [R217+0xc880], [R176.64], !P1 ;  /* 0x0c880000b0d90fae */ /* 0x0003e2000c901d46 */
[----:B------:R-:W-:Y:S02]  /*18690*/  @P0 ISETP.GE.AND P1, PT, R219, c[0x0][0x1d4], PT ;  /* 0x00007500db000a0c */ /* 0x000fe40003f26270 */
[----:B-1----:R-:W-:Y:S05]  /*186a0*/  @P0 IADD3 R176, P2, R2, R228, RZ ;  /* 0x000000e402b00210 */ /* 0x002fea0007f5e0ff */
[----:B------:R-:W-:Y:S01]  /*186b0*/  @P0 IMAD.X R177, R4, 0x1, R227, P2 ;  /* 0x0000000104b10824 */ /* 0x000fe200010e06e3 */
[----:B------:R-:W-:Y:S05]  /*186c0*/  @P0 IADD3 R2, P2, R2, R225, RZ ;  /* 0x000000e102020210 */ /* 0x000fea0007f5e0ff */
[----:B------:R1:W-:Y:S01]  /*186d0*/  @P0 LDGSTS.E.BYPASS.LTC128B.128 [R217+0xe080], [R176.64], !P1 ;  /* 0x0e080000b0d90fae */ /* 0x0003e2000c901d46 */
[----:B------:R-:W-:Y:S01]  /*186e0*/  @P0 ISETP.GE.AND P1, PT, R220, c[0x0][0x1d4], PT ;  /* 0x00007500dc000a0c */ /* 0x000fe20003f26270 */
[----:B------:R-:W-:Y:S11]  /*186f0*/  @P0 IMAD.X R3, R4, 0x1, R224, P2 ;  /* 0x0000000104030824 */ /* 0x000ff600010e06e0 */
[----:B------:R-:W-:Y:S01]  /*18700*/  @!UPT UIADD3 URZ, URZ, URZ, URZ ;  /* 0x0000003f3f3ff290 */ /* 0x000fe2000fffe03f */
[----:B------:R1:W-:Y:S02]  /*18710*/  @P0 LDGSTS.E.BYPASS.LTC128B.128 [R217+0xf880], [R2.64], !P1 ;  /* 0x0f88000002d90fae */ /* 0x0003e4000c901d46 */
.L_x_6345:
[----:B------:R-:W-:Y:S05]  /*18720*/  BSYNC B0 ;  /* 0x0000000000007941 */ /* 0x000fea0003800000 */
.L_x_6344:
[----:B------:R-:W2:Y:S01]  /*18730*/  LDL R4, [R1+0x4] ;  /* 0x0000040001047983 */ /* 0x000ea20000100800 */
[----:B-1----:R-:W-:Y:S03]  /*18740*/  IMAD.MOV.U32 R176, RZ, RZ, c[0x0][0x2c4] ;  /* 0x0000b100ffb07624 */ /* 0x002fe600078e00ff */
[----:B------:R-:W2:Y:S02]  /*18750*/  LDL R2, [R1+0x24] ;  /* 0x0000240001027983 */ /* 0x000ea40000100800 */
[----:B------:R-:W-:Y:S02]  /*18760*/  ISETP.NE.AND P0, PT, R176, 0x1, PT ;  /* 0x00000001b000780c */ /* 0x000fe40003f05270 */
[----:B----4-:R-:W4:Y:S04]  /*18770*/  LDL R6, [R1+0x20] ;  /* 0x0000200001067983 */ /* 0x010f280000100800 */
[----:B------:R-:W5:Y:S04]  /*18780*/  LDL R5, [R1+0xc] ;  /* 0x00000c0001057983 */ /* 0x000f680000100800 */
[----:B------:R-:W5:Y:S04]  /*18790*/  LDL R3, [R1+0x8] ;  /* 0x0000080001037983 */ /* 0x000f680000100800 */
[----:B------:R-:W0:Y:S01]  /*187a0*/  LDGDEPBAR ;  /* 0x00000000000079af */ /* 0x000e220000000000 */
[----:B--2---:R-:W-:Y:S04]  /*187b0*/  IMAD.IADD R4, R2, 0x1, R4 ;  /* 0x0000000102047824 */ /* 0x004fe800078e0204 */
[----:B------:R-:W-:Y:S05]  /*187c0*/  @P0 IMAD.HI.U32 R2, R4, c[0x0][0x2c8], RZ ;  /* 0x0000b20004020a27 */ /* 0x000fea00078e00ff */
[----:B------:R-:W-:Y:S01]  /*187d0*/  @P0 SHF.R.U32.HI R4, RZ, c[0x0][0x2cc], R2 ;  /* 0x0000b300ff040a19 */ /* 0x000fe20000011602 */
[----:B------:R-:W-:Y:S05]  /*187e0*/  IMAD R2, R218, -0x30, RZ ;  /* 0xffffffd0da027824 */ /* 0x000fea00078e02ff */
[----:B----4-:R-:W-:Y:S04]  /*187f0*/  IADD3 R2, -R6, 0x1, R2 ;  /* 0x0000000106027810 */ /* 0x010fe80007ffe102 */
[----:B-----5:R-:W-:Y:S01]  /*18800*/  IADD3 R5, -R3, R2, R5 ;  /* 0x0000000203057210 */ /* 0x020fe20007ffe105 */
[----:B------:R-:W-:-:S05]  /*18810*/  BRA.DIV ~URZ, `(.L_x_6349) ;  /* 0x0000b8e27f007947 */ /* 0x000fca000b800000 */
[----:B------:R1:W2:Y:S02]  /*18820*/  SHFL.IDX PT, R2, R4, RZ, 0x1c1f ;  /* 0x001c1fff04027589 */ /* 0x0002a400000e0000 */
.L_x_6450:
        /* <DEDUP_REMOVED lines=20> */
[----:B---3--:R-:W-:Y:S02]  /*18970*/  FSEL R178, R25, -INF , P4 ;  /* 0xff80000019b27808 */ /* 0x008fe40002000000 */
        /* <DEDUP_REMOVED lines=62> */
.L_x_6451:
[C---:B------:R-:W-:Y:S01]  /*18d60*/  FSETP.NEU.FTZ.AND P0, PT, R6.reuse, -INF , PT ;  /* 0xff8000000600780b */ /* 0x040fe20003f1d000 */
[----:B------:R-:W-:Y:S01]  /*18d70*/  FMUL.FTZ R3, R6, c[0x0][0x2d0] ;  /* 0x0000b40006037a20 */ /* 0x000fe20000410000 */
[----:B-12---:R-:W-:Y:S01]  /*18d80*/  FMNMX.FTZ R4, R2, R4, !PT ;  /* 0x0000000402047209 */ /* 0x006fe20007810000 */
[----:B------:R-:W-:Y:S01]  /*18d90*/  WARPSYNC 0xffffffff ;  /* 0xffffffff00007948 */ /* 0x000fe20003800000 */
[----:B------:R-:W-:Y:S02]  /*18da0*/  FSEL R2, R6, RZ, P0 ;  /* 0x000000ff06027208 */ /* 0x000fe40000000000 */
[----:B------:R-:W-:Y:S02]  /*18db0*/  FSEL R3, R3, RZ, P0 ;  /* 0x000000ff03037208 */ /* 0x000fe40000000000 */
[----:B------:R-:W-:Y:S01]  /*18dc0*/  FSETP.NEU.FTZ.AND P0, PT, R4, -INF , PT ;  /* 0xff8000000400780b */ /* 0x000fe20003f1d000 */
        /* <DEDUP_REMOVED lines=16> */
[----:B------:R-:W1:Y:S02]  /*18ed0*/  MUFU.EX2 R5, R9 ;  /* 0x0000000900057308 */ /* 0x000e640000000800 */
[C---:B-1----:R-:W-:Y:S01]  /*18ee0*/  F2FP.BF16.PACK_AB R176, R5.reuse, R27 ;  /* 0x0000001b05b0723e */ /* 0x042fe200000010ff */
[C---:B------:R-:W-:Y:S02]  /*18ef0*/  FFMA.FTZ R3, R2.reuse, R235, R27 ;  /* 0x000000eb02037223 */ /* 0x040fe4000001001b */
[----:B------:R-:W-:Y:S05]  /*18f00*/  FMUL.FTZ R32, R2, R152 ;  /* 0x0000009802207220 */ /* 0x000fea0000410000 */
[----:B------:R-:W-:Y:S01]  /*18f10*/  MUFU.EX2 R27, R23 ;  /* 0x00000017001b7308 */ /* 0x000fe20000000800 */
[----:B------:R-:W-:Y:S01]  /*18f20*/  FADD.FTZ R22, R5, R3 ;  /* 0x0000000305167221 */ /* 0x000fe20000010000 */
[C---:B------:R-:W-:Y:S01]  /*18f30*/  FSEL R3, R4.reuse, RZ, P0 ;  /* 0x000000ff04037208 */ /* 0x040fe20000000000 */
[----:B------:R-:W-:Y:S02]  /*18f40*/  FMUL.FTZ R5, R4, c[0x0][0x2d0] ;  /* 0x0000b40004057a20 */ /* 0x000fe40000410000 */
[C---:B------:R-:W-:Y:S02]  /*18f50*/  FMUL.FTZ R33, R2.reuse, R153 ;  /* 0x0000009902217220 */ /* 0x040fe40000410000 */
[----:B------:R-:W-:Y:S01]  /*18f60*/  FADD.FTZ R3, -R3, R10 ;  /* 0x0000000a03037221 */ /* 0x000fe20000010100 */
[----:B------:R-:W-:Y:S01]  /*18f70*/  FSEL R5, R5, RZ, P0 ;  /* 0x000000ff05057208 */ /* 0x000fe20000000000 */
[----:B------:R-:W-:Y:S01]  /*18f80*/  FMUL.FTZ R28, R2, R156 ;  /* 0x0000009c021c7220 */ /* 0x000fe20000410000 */
[----:B------:R-:W1:Y:S01]  /*18f90*/  MUFU.EX2 R23, R26 ;  /* 0x0000001a00177308 */ /* 0x000e620000000800 */
[----:B------:R-:W-:Y:S01]  /*18fa0*/  FMUL.FTZ R3, R3, c[0x0][0x2d0] ;  /* 0x0000b40003037a20 */ /* 0x000fe20000410000 */
[C---:B------:R-:W-:Y:S01]  /*18fb0*/  ISETP.GT.AND P0, PT, R218.reuse, R241, PT ;  /* 0x000000f1da00720c */ /* 0x040fe20003f04270 */
[--C-:B------:R-:W-:Y:S01]  /*18fc0*/  FFMA.FTZ R10, R25, c[0x0][0x2d0], -R5.reuse ;  /* 0x0000b400190a7a23 */ /* 0x100fe20000010805 */
[----:B------:R-:W-:Y:S01]  /*18fd0*/  IADD3 R218, R218, -0x1, RZ ;  /* 0xffffffffdada7810 */ /* 0x000fe20007ffe0ff */
        /* <DEDUP_REMOVED lines=8> */
[----:B------:R-:W-:Y:S01]  /*19060*/  FMUL.FTZ R21, R2, R165 ;  /* 0x000000a502157220 */ /* 0x000fe20000410000 */
[----:B------:R3:W-:Y:S01]  /*19070*/  MUFU.EX2 R180, R9 ;  /* 0x0000000900b47308 */ /* 0x0007e20000000800 */
[--C-:B------:R-:W-:Y:S02]  /*19080*/  FFMA.FTZ R191, R15, c[0x0][0x2d0], -R5.reuse ;  /* 0x0000b4000fbf7a23 */ /* 0x100fe40000010805 */
[--C-:B------:R-:W-:Y:S01]  /*19090*/  FFMA.FTZ R190, R14, c[0x0][0x2d0], -R5.reuse ;  /* 0x0000b4000ebe7a23 */ /* 0x100fe20000010805 */
[----:B-1----:R-:W-:Y:S01]  /*190a0*/  F2FP.BF16.PACK_AB R178, R23, R27 ;  /* 0x0000001b17b2723e */ /* 0x002fe200000010ff */
[--C-:B------:R-:W-:Y:S02]  /*190b0*/  FFMA.FTZ R192, R13, c[0x0][0x2d0], -R5.reuse ;  /* 0x0000b4000dc07a23 */ /* 0x100fe40000010805 */
[----:B------:R-:W-:Y:S02]  /*190c0*/  FFMA.FTZ R5, R12, c[0x0][0x2d0], -R5 ;  /* 0x0000b4000c057a23 */ /* 0x000fe40000010805 */
[C---:B------:R-:W-:Y:S01]  /*190d0*/  FMUL.FTZ R12, R2.reuse, R172 ;  /* 0x000000ac020c7220 */ /* 0x040fe20000410000 */
[----:B------:R-:W-:Y:S01]  /*190e0*/  MUFU.EX2 R165, R177 ;  /* 0x000000b100a57308 */ /* 0x000fe20000000800 */
[C---:B------:R-:W-:Y:S02]  /*190f0*/  FMUL.FTZ R13, R2.reuse, R173 ;  /* 0x000000ad020d7220 */ /* 0x040fe40000410000 */
[C---:B------:R-:W-:Y:S02]  /*19100*/  FMUL.FTZ R16, R2.reuse, R168 ;  /* 0x000000a802107220 */ /* 0x040fe40000410000 */
[C---:B--2---:R-:W-:Y:S02]  /*19110*/  FMUL.FTZ R34, R3.reuse, R154 ;  /* 0x0000009a03227220 */ /* 0x044fe40000410000 */
[C---:B------:R-:W-:Y:S02]  /*19120*/  FMUL.FTZ R35, R3.reuse, R155 ;  /* 0x0000009b03237220 */ /* 0x040fe40000410000 */
[----:B------:R-:W1:Y:S01]  /*19130*/  LDSM.16.MT88.4 R152, [R196] ;  /* 0x00000000c498783b */ /* 0x000e620000004200 */
[----:B------:R-:W2:Y:S01]  /*19140*/  MUFU.EX2 R172, R10 ;  /* 0x0000000a00ac7308 */ /* 0x000ea20000000800 */
[C---:B------:R-:W-:Y:S02]  /*19150*/  FMUL.FTZ R14, R3.reuse, R174 ;  /* 0x000000ae030e7220 */ /* 0x040fe40000410000 */
[C---:B------:R-:W-:Y:S02]  /*19160*/  FMUL.FTZ R15, R3.reuse, R175 ;  /* 0x000000af030f7220 */ /* 0x040fe40000410000 */
[C---:B------:R-:W-:Y:S02]  /*19170*/  FMUL.FTZ R17, R2.reuse, R169 ;  /* 0x000000a902117220 */ /* 0x040fe40000410000 */
[C---:B------:R-:W-:Y:S02]  /*19180*/  FMUL.FTZ R18, R3.reuse, R170 ;  /* 0x000000aa03127220 */ /* 0x040fe40000410000 */
[----:B------:R-:W-:Y:S01]  /*19190*/  FMUL.FTZ R19, R3, R171 ;  /* 0x000000ab03137220 */ /* 0x000fe20000410000 */
[----:B------:R-:W4:Y:S01]  /*191a0*/  MUFU.EX2 R232, R179 ;  /* 0x000000b300e87308 */ /* 0x000f220000000800 */
[----:B---3--:R-:W-:Y:S01]  /*191b0*/  FADD.FTZ R9, R27, R22 ;  /* 0x000000161b097221 */ /* 0x008fe20000010000 */
[----:B------:R-:W-:Y:S01]  /*191c0*/  LDSM.16.MT88.4 R168, [R196+0x1000] ;  /* 0x00100000c4a8783b */ /* 0x000fe20000004200 */
[C---:B------:R-:W-:Y:S02]  /*191d0*/  FMUL.FTZ R20, R2.reuse, R164 ;  /* 0x000000a402147220 */ /* 0x040fe40000410000 */
[----:B------:R-:W-:Y:S02]  /*191e0*/  FMUL.FTZ R22, R3, R166 ;  /* 0x000000a603167220 */ /* 0x000fe40000410000 */
[----:B------:R-:W-:Y:S02]  /*191f0*/  FADD.FTZ R182, R23, R9 ;  /* 0x0000000917b67221 */ /* 0x000fe40000010000 */
[C---:B------:R-:W-:Y:S01]  /*19200*/  FMUL.FTZ R23, R3.reuse, R167 ;  /* 0x000000a703177220 */ /* 0x040fe20000410000 */
[----:B------:R-:W3:Y:S01]  /*19210*/  MUFU.EX2 R9, R189 ;  /* 0x000000bd00097308 */ /* 0x000ee20000000800 */
        /* <DEDUP_REMOVED lines=8> */
[C---:B------:R-:W-:Y:S01]  /*192a0*/  FMUL.FTZ R31, R3.reuse, R159 ;  /* 0x0000009f031f7220 */ /* 0x040fe20000410000 */
[----:B----4-:R-:W-:Y:S01]  /*192b0*/  F2FP.BF16.PACK_AB R179, R232, R165 ;  /* 0x000000a5e8b3723e */ /* 0x010fe200000010ff */
[----:B------:R-:W-:Y:S01]  /*192c0*/  LDSM.16.MT88.4 R156, [R196+0x800] ;  /* 0x00080000c49c783b */ /* 0x000fe20000004200 */
[C---:B------:R-:W-:Y:S02]  /*192d0*/  FMUL.FTZ R36, R2.reuse, R36 ;  /* 0x0000002402247220 */ /* 0x040fe40000410000 */
[C---:B------:R-:W-:Y:S02]  /*192e0*/  FMUL.FTZ R37, R2.reuse, R37 ;  /* 0x0000002502257220 */ /* 0x040fe40000410000 */
[C---:B------:R-:W-:Y:S01]  /*192f0*/  FMUL.FTZ R38, R3.reuse, R38 ;  /* 0x0000002603267220 */ /* 0x040fe20000410000 */
[C---:B-1----:R-:W-:Y:S01]  /*19300*/  HMMA.16816.F32.BF16 R12, R176.reuse, R152, R12 ;  /* 0x00000098b00c723c */ /* 0x042fe2000004180c */
[----:B------:R-:W-:Y:S04]  /*19310*/  MUFU.EX2 R10, R186 ;  /* 0x000000ba000a7308 */ /* 0x000fe80000000800 */
[C---:B------:R-:W-:Y:S02]  /*19320*/  FMUL.FTZ R39, R3.reuse, R39 ;  /* 0x0000002703277220 */ /* 0x040fe40000410000 */
[C---:B------:R-:W-:Y:S01]  /*19330*/  FMUL.FTZ R40, R2.reuse, R40 ;  /* 0x0000002802287220 */ /* 0x040fe20000410000 */
[C---:B------:R-:W-:Y:S01]  /*19340*/  HMMA.16816.F32.BF16 R16, R176.reuse, R154, R16 ;  /* 0x0000009ab010723c */ /* 0x040fe20000041810 */
[----:B------:R-:W1:Y:S02]  /*19350*/  LDSM.16.MT88.4 R152, [R197] ;  /* 0x00000000c598783b */ /* 0x000e640000004200 */
[----:B------:R-:W-:Y:S01]  /*19360*/  MUFU.EX2 R187, R183 ;  /* 0x000000b700bb7308 */ /* 0x000fe20000000800 */
        /* <DEDUP_REMOVED lines=27> */
[----:B------:R-:W1:Y:S03]  /*19520*/  LDSM.16.MT88.4 R152, [R199] ;  /* 0x00000000c798783b */ /* 0x000e660000004200 */
[C---:B------:R-:W-:Y:S01]  /*19530*/  FMUL.FTZ R62, R3.reuse, R62 ;  /* 0x0000003e033e7220 */ /* 0x040fe20000410000 */
[----:B------:R-:W-:Y:S01]  /*19540*/  MUFU.EX2 R5, R5 ;  /* 0x0000000500057308 */ /* 0x000fe20000000800 */
        /* <DEDUP_REMOVED lines=78> */
[C---:B------:R-:W-:Y:S02]  /*19a30*/  FFMA.FTZ R164, R3.reuse, R233, R180 ;  /* 0x000000e903a47223 */ /* 0x040fe400000100b4 */
[C---:B------:R-:W-:Y:S01]  /*19a40*/  FMUL.FTZ R134, R3.reuse, R134 ;  /* 0x0000008603867220 */ /* 0x040fe20000410000 */
[----:B------:R-:W-:Y:S01]  /*19a50*/  MUFU.EX2 R180, R192 ;  /* 0x000000c000b47308 */ /* 0x000fe20000000800 */
[C---:B------:R-:W-:Y:S02]  /*19a60*/  FMUL.FTZ R135, R3.reuse, R135 ;  /* 0x0000008703877220 */ /* 0x040fe40000410000 */
[C---:B------:R-:W-:Y:S02]  /*19a70*/  FMUL.FTZ R138, R3.reuse, R138 ;  /* 0x0000008a038a7220 */ /* 0x040fe40000410000 */
[----:B------:R-:W-:Y:S02]  /*19a80*/  FMUL.FTZ R139, R3, R139 ;  /* 0x0000008b038b7220 */ /* 0x000fe40000410000 */
[C---:B------:R-:W-:Y:S02]  /*19a90*/  FMUL.FTZ R132, R2.reuse, R132 ;  /* 0x0000008402847220 */ /* 0x040fe40000410000 */
[C---:B------:R-:W-:Y:S01]  /*19aa0*/  FMUL.FTZ R133, R2.reuse, R133 ;  /* 0x0000008502857220 */ /* 0x040fe20000410000 */
[----:B------:R-:W2:Y:S01]  /*19ab0*/  MUFU.EX2 R3, R188 ;  /* 0x000000bc00037308 */ /* 0x000ea20000000800 */
[C---:B------:R-:W-:Y:S02]  /*19ac0*/  FMUL.FTZ R136, R2.reuse, R136 ;  /* 0x0000008802887220 */ /* 0x040fe40000410000 */
[----:B------:R-:W-:Y:S02]  /*19ad0*/  FMUL.FTZ R137, R2, R137 ;  /* 0x0000008902897220 */ /* 0x000fe40000410000 */
[----:B---3--:R-:W-:Y:S01]  /*19ae0*/  FADD.FTZ R2, R9, R182 ;  /* 0x000000b609027221 */ /* 0x008fe20000010000 */
[C---:B-1----:R-:W-:Y:S04]  /*19af0*/  HMMA.16816.F32.BF16 R52, R176.reuse, R152, R52 ;  /* 0x00000098b034723c */ /* 0x042fe80000041834 */
[----:B------:R-:W1:Y:S04]  /*19b00*/  MUFU.EX2 R182, R190 ;  /* 0x000000be00b67308 */ /* 0x000e680000000800 */
[C---:B------:R-:W-:Y:S01]  /*19b10*/  HMMA.16816.F32.BF16 R56, R176.reuse, R154, R56 ;  /* 0x0000009ab038723c */ /* 0x040fe20000041838 */
[----:B------:R-:W3:Y:S03]  /*19b20*/  LDSM.16.MT88.4 R152, [R199+0x1800] ;  /* 0x00180000c798783b */ /* 0x000ee60000004200 */
[C---:B--2---:R-:W-:Y:S04]  /*19b30*/  FADD.FTZ R2, R3.reuse, R2 ;  /* 0x0000000203027221 */ /* 0x044fe80000010000 */
[----:B------:R-:W-:Y:S04]  /*19b40*/  FADD.FTZ R2, R160, R2 ;  /* 0x00000002a0027221 */ /* 0x000fe80000010000 */
[----:B------:R-:W-:Y:S01]  /*19b50*/  FADD.FTZ R2, R10, R2 ;  /* 0x000000020a027221 */ /* 0x000fe20000010000 */
        /* <DEDUP_REMOVED lines=36> */
[----:B-1----:R-:W-:Y:S02]  /*19da0*/  F2FP.BF16.PACK_AB R177, R182, R181 ;  /* 0x000000b5b6b1723e */ /* 0x002fe400000010ff */
[----:B------:R-:W-:Y:S03]  /*19db0*/  F2FP.BF16.PACK_AB R179, R5, R180 ;  /* 0x000000b405b3723e */ /* 0x000fe600000010ff */
[C---:B------:R-:W-:Y:S02]  /*19dc0*/  HMMA.16816.F32.BF16 R12, R152.reuse, R156, R12 ;  /* 0x0000009c980c723c */ /* 0x040fe4000004180c */
[----:B------:R-:W-:Y:S03]  /*19dd0*/  MUFU.EX2 R10, R193 ;  /* 0x000000c1000a7308 */ /* 0x000fe60000000800 */
        /* <DEDUP_REMOVED lines=49> */
[----:B-1----:R-:W-:Y:S01]  /*1a0f0*/  F2FP.BF16.PACK_AB R178, R10, R156 ;  /* 0x0000009c0ab2723e */ /* 0x002fe200000010ff */
[----:B------:R-:W-:Y:S03]  /*1a100*/  FADD.FTZ R2, R156, R2 ;  /* 0x000000029c027221 */ /* 0x000fe60000010000 */
[C---:B--2---:R-:W-:Y:S04]  /*1a110*/  HMMA.16816.F32.BF16 R132, R152.reuse, R160, R132 ;  /* 0x000000a09884723c */ /* 0x044fe80000041884 */
[----:B------:R-:W-:Y:S01]  /*1a120*/  FADD.FTZ R235, R10, R2 ;  /* 0x000000020aeb7221 */ /* 0x000fe20000010000 */
[-C--:B------:R-:W-:Y:S01]  /*1a130*/  MOV R10, R4.reuse ;  /* 0x00000004000a7202 */ /* 0x080fe20000000f00 */
[----:B------:R-:W-:Y:S02]  /*1a140*/  FADD.FTZ R2, R165, R3 ;  /* 0x00000003a5027221 */ /* 0x000fe40000010000 */
        /* <DEDUP_REMOVED lines=18> */
[----:B------:R-:W-:Y:S04]  /*1a270*/  MOV R5, R4 ;  /* 0x0000000400057202 */ /* 0x000fe80000000f00 */
        /* <DEDUP_REMOVED lines=40> */
.L_x_6338:
[----:B------:R-:W-:-:S13]  /*1a500*/  ISETP.GE.AND P0, PT, R218, R240, PT ;  /* 0x000000f0da00720c */ /* 0x000fda0003f06270 */
[----:B------:R-:W-:Y:S05]  /*1a510*/  @!P0 BRA `(.L_x_6352) ;  /* 0x00002c1000008947 */ /* 0x000fea0003800000 */
.L_x_6364:
[----:B------:R-:W-:Y:S04]  /*1a520*/  DEPBAR.LE SB0, 0x0 ;  /* 0x000080000000791a */ /* 0x000fe80000000000 */
[----:B------:R-:W-:Y:S01]  /*1a530*/  WARPSYNC 0xffffffff ;  /* 0xffffffff00007948 */ /* 0x000fe20003800000 */
[----:B------:R-:W-:Y:S01]  /*1a540*/  BAR.SYNC.DEFER_BLOCKING 0x0 ;  /* 0x0000000000007b1d */ /* 0x000fe20000010000 */
[----:B------:R-:W-:Y:S02]  /*1a550*/  SHF.R.S32.HI R2, RZ, 0x1f, R222 ;  /* 0x0000001fff027819 */ /* 0x000fe400000114de */
[----:B------:R-:W-:Y:S03]  /*1a560*/  SHF.R.S32.HI R9, RZ, 0x1f, R221 ;  /* 0x0000001fff097819 */ /* 0x000fe600000114dd */
[----:B------:R-:W-:Y:S02]  /*1a570*/  IMAD R4, R2, c[0x0][0x208], RZ ;  /* 0x0000820002047a24 */ /* 0x000fe400078e02ff */
[C---:B------:R-:W-:Y:S04]  /*1a580*/  IMAD.WIDE.U32 R2, R222.reuse, c[0x0][0x208], RZ ;  /* 0x00008200de027a25 */ /* 0x040fe800078e00ff */
[----:B------:R-:W-:Y:S05]  /*1a590*/  IMAD R4, R222, c[0x0][0x20c], R4 ;  /* 0x00008300de047a24 */ /* 0x000fea00078e0204 */
[----:B------:R-:W-:Y:S01]  /*1a5a0*/  IADD3 R3, R3, R4, RZ ;  /* 0x0000000403037210 */ /* 0x000fe20007ffe0ff */
[----:B------:R-:W-:Y:S01]  /*1a5b0*/  IMAD R4, R9, c[0x0][0x218], RZ ;  /* 0x0000860009047a24 */ /* 0x000fe200078e02ff */
[----:B------:R-:W-:Y:S03]  /*1a5c0*/  MOV R9, R6 ;  /* 0x0000000600097202 */ /* 0x000fe60000000f00 */
[C---:B------:R-:W-:Y:S01]  /*1a5d0*/  IMAD.WIDE.U32 R2, R221.reuse, c[0x0][0x218], R2 ;  /* 0x00008600dd027a25 */ /* 0x040fe200078e0002 */
[----:B------:R1:W2:Y:S03]  /*1a5e0*/  LDSM.16.M88.4 R32, [R200] ;  /* 0x00000000c820783b */ /* 0x0002a60000000200 */
[----:B------:R-:W-:Y:S01]  /*1a5f0*/  IMAD R4, R221, c[0x0][0x21c], R4 ;  /* 0x00008700dd047a24 */ /* 0x000fe200078e0204 */
[----:B------:R-:W-:Y:S01]  /*1a600*/  IADD3 R2, P0, R242, R2, RZ ;  /* 0x00000002f2027210 */ /* 0x000fe20007f1e0ff */
[----:B------:R1:W3:Y:S03]  /*1a610*/  LDSM.16.M88.4 R16, [R151] ;  /* 0x000000009710783b */ /* 0x0002e60000000200 */
[----:B------:R-:W-:Y:S01]  /*1a620*/  IADD3.X R3, R244, R3, R4, P0, !PT ;  /* 0x00000003f4037210 */ /* 0x000fe200007fe404 */
[----:B------:R1:W4:Y:S01]  /*1a630*/  LDSM.16.M88.4 R24, [R151+0x800] ;  /* 0x000800009718783b */ /* 0x0003220000000200 */
[C---:B------:R-:W-:Y:S03]  /*1a640*/  LEA R10, P0, R2.reuse, c[0x0][0x1f8], 0x1 ;  /* 0x00007e00020a7a11 */ /* 0x040fe600078008ff */
[----:B------:R1:W1:Y:S01]  /*1a650*/  LDSM.16.M88.4 R176, [R151+0x1000] ;  /* 0x0010000097b0783b */ /* 0x0002620000000200 */
[----:B------:R-:W-:Y:S03]  /*1a660*/  LEA.HI.X R4, R2, c[0x0][0x1fc], R3, 0x1, P0 ;  /* 0x00007f0002047a11 */ /* 0x000fe600000f0c03 */
[----:B------:R1:W1:Y:S04]  /*1a670*/  LDSM.16.M88.4 R180, [R201] ;  /* 0x00000000c9b4783b */ /* 0x0002680000000200 */
[----:B------:R1:W1:Y:S04]  /*1a680*/  LDSM.16.M88.4 R184, [R204] ;  /* 0x00000000ccb8783b */ /* 0x0002680000000200 */
[----:B------:R1:W1:Y:S04]  /*1a690*/  LDSM.16.M88.4 R188, [R214] ;  /* 0x00000000d6bc783b */ /* 0x0002680000000200 */
[----:B------:R1:W1:Y:S01]  /*1a6a0*/  LDSM.16.M88.4 R192, [R215] ;  /* 0x00000000d7c0783b */ /* 0x0002620000000200 */
[----:B------:R-:W-:-:S05]  /*1a6b0*/  BRA.DIV ~URZ, `(.L_x_6353) ;  /* 0x00009f327f007947 */ /* 0x000fca000b800000 */
[----:B------:R4:W3:Y:S02]  /*1a6c0*/  SHFL.IDX PT, R2, R4, RZ, 0x181f ;  /* 0x00181fff04027589 */ /* 0x0008e400000e0000 */
.L_x_6452:
[----:B------:R-:W5:Y:S01]  /*1a6d0*/  SHFL.IDX PT, R3, R10, RZ, 0x181f ;  /* 0x00181fff0a037589 */ /* 0x000f6200000e0000 */
[----:B------:R-:W-:Y:S01]  /*1a6e0*/  ISETP.GE.AND P4, PT, R140, c[0x0][0x1d4], PT ;  /* 0x000075008c007a0c */ /* 0x000fe20003f86270 */
[----:B------:R-:W-:Y:S01]  /*1a6f0*/  BSSY B0, `(.L_x_6354) ;  /* 0x0000027000007945 */ /* 0x000fe20003800000 */
[----:B------:R-:W-:Y:S01]  /*1a700*/  ISETP.GE.AND P3, PT, R142, c[0x0][0x1d4], PT ;  /* 0x000075008e007a0c */ /* 0x000fe20003f66270 */
[----:B------:R-:W4:Y:S01]  /*1a710*/  S2R R20, SR_TID.X ;  /* 0x0000000000147919 */ /* 0x000f220000002100 */
[----:B------:R-:W-:Y:S02]  /*1a720*/  ISETP.GE.AND P5, PT, R219, c[0x0][0x1d4], PT ;  /* 0x00007500db007a0c */ /* 0x000fe40003fa6270 */
[----:B------:R-:W-:Y:S02]  /*1a730*/  ISETP.GE.AND P2, PT, R220, c[0x0][0x1d4], PT ;  /* 0x00007500dc007a0c */ /* 0x000fe40003f46270 */
[C---:B-----5:R-:W-:Y:S05]  /*1a740*/  IADD3 R14, P0, R3.reuse, R230, RZ ;  /* 0x000000e6030e7210 */ /* 0x060fea0007f1e0ff */
[C---:B---3--:R-:W-:Y:S01]  /*1a750*/  IMAD.X R15, R2.reuse, 0x1, R231, P0 ;  /* 0x00000001020f7824 */ /* 0x048fe200000e06e7 */
[C---:B------:R-:W-:Y:S04]  /*1a760*/  IADD3 R12, P0, R3.reuse, R229, RZ ;  /* 0x000000e5030c7210 */ /* 0x040fe80007f1e0ff */
[----:B------:R-:W-:Y:S01]  /*1a770*/  @!PT LDS RZ, [RZ] ;  /* 0x00000000fffff984 */ /* 0x000fe20000000800 */
[----:B------:R-:W-:Y:S01]  /*1a780*/  @!PT LDS RZ, [RZ] ;  /* 0x00000000fffff984 */ /* 0x000fe20000000800 */
[----:B------:R3:W-:Y:S01]  /*1a790*/  LDGSTS.E.BYPASS.LTC128B.128 [R217+0x4080], [R14.64], !P4 ;  /* 0x040800000ed97fae */ /* 0x0007e2000e101d46 */
[C---:B------:R-:W-:Y:S05]  /*1a7a0*/  IMAD.X R13, R2.reuse, 0x1, R226, P0 ;  /* 0x00000001020d7824 */ /* 0x040fea00000e06e2 */
[----:B------:R5:W-:Y:S02]  /*1a7b0*/  LDGSTS.E.BYPASS.LTC128B.128 [R217+0x5880], [R12.64], !P3 ;  /* 0x058800000cd97fae */ /* 0x000be4000d901d46 */
[C---:B-----5:R-:W-:Y:S05]  /*1a7c0*/  IADD3 R12, P0, R3.reuse, R228, RZ ;  /* 0x000000e4030c7210 */ /* 0x060fea0007f1e0ff */
[C---:B------:R-:W-:Y:S05]  /*1a7d0*/  IMAD.X R13, R2.reuse, 0x1, R227, P0 ;  /* 0x00000001020d7824 */ /* 0x040fea00000e06e3 */
[----:B------:R5:W-:Y:S02]  /*1a7e0*/  LDGSTS.E.BYPASS.LTC128B.128 [R217+0x7080], [R12.64], !P5 ;  /* 0x070800000cd97fae */ /* 0x000be4000e901d46 */
[----:B-----5:R-:W-:Y:S05]  /*1a7f0*/  IADD3 R12, P0, R3, R225, RZ ;  /* 0x000000e1030c7210 */ /* 0x020fea0007f1e0ff */
[----:B------:R-:W-:Y:S01]  /*1a800*/  IMAD.X R13, R2, 0x1, R224, P0 ;  /* 0x00000001020d7824 */ /* 0x000fe200000e06e0 */
[----:B----4-:R-:W-:Y:S04]  /*1a810*/  ISETP.GT.AND P0, PT, R20, 0x7f, PT ;  /* 0x0000007f1400780c */ /* 0x010fe80003f04270 */
[----:B------:R3:W-:Y:S09]  /*1a820*/  LDGSTS.E.BYPASS.LTC128B.128 [R217+0x8880], [R12.64], !P2 ;  /* 0x088800000cd97fae */ /* 0x0007f2000d101d46 */
[----:B------:R-:W-:-:S05]  /*1a830*/  @P0 BRA `(.L_x_6355) ;  /* 0x0000012000000947 */ /* 0x000fca0003800000 */
[----:B------:R-:W-:-:S05]  /*1a840*/  BRA.DIV ~URZ, `(.L_x_6356) ;  /* 0x00009e127f007947 */ /* 0x000fca000b800000 */
[----:B------:R-:W4:Y:S04]  /*1a850*/  SHFL.IDX PT, R4, R4, 0x1, 0x181f ;  /* 0x00381f0004047f89 */ /* 0x000f2800000e0000 */
[----:B------:R3:W2:Y:S02]  /*1a860*/  SHFL.IDX PT, R2, R10, 0x1, 0x181f ;  /* 0x00381f000a027f89 */ /* 0x0006a400000e0000 */
.L_x_6453:
[----:B--23--:R-:W-:Y:S05]  /*1a870*/  IADD3 R12, P0, R2, R230, RZ ;  /* 0x000000e6020c7210 */ /* 0x00cfea0007f1e0ff */
        /* <DEDUP_REMOVED lines=14> */
.L_x_6355:
[----:B------:R-:W-:Y:S05]  /*1a960*/  BSYNC B0 ;  /* 0x0000000000007941 */ /* 0x000fea0003800000 */
.L_x_6354:
[----:B------:R-:W0:Y:S01]  /*1a970*/  LDGDEPBAR ;  /* 0x00000000000079af */ /* 0x000e220000000000 */
[----:B------:R-:W-:Y:S01]  /*1a980*/  WARPSYNC 0xffffffff ;  /* 0xffffffff00007948 */ /* 0x000fe20003800000 */
[C---:B--23--:R-:W-:Y:S01]  /*1a990*/  HMMA.16816.F32.BF16 R12, R32.reuse, R16, RZ ;  /* 0x00000010200c723c */ /* 0x04cfe200000418ff */
        /* <DEDUP_REMOVED lines=190> */
.L_x_6454:
[----:B------:R-:W-:-:S05]  /*1b580*/  BRA.DIV ~URZ, `(.L_x_6360) ;  /* 0x000092127f007947 */ /* 0x000fca000b800000 */
[----:B------:R3:W4:Y:S02]  /*1b590*/  SHFL.IDX PT, R2, R179, RZ, 0x181f ;  /* 0x00181fffb3027589 */ /* 0x00072400000e0000 */
.L_x_6455:
[----:B----4-:R-:W-:Y:S05]  /*1b5a0*/  @P0 IADD3 R176, P1, R2, R230, RZ ;  /* 0x000000e602b00210 */ /* 0x010fea0007f3e0ff */
[----:B--2---:R-:W-:Y:S05]  /*1b5b0*/  @P0 IMAD.X R177, R4, 0x1, R231, P1 ;  /* 0x0000000104b10824 */ /* 0x004fea00008e06e7 */
[----:B------:R-:W-:Y:S01]  /*1b5c0*/  @!PT LDS RZ, [RZ] ;  /* 0x00000000fffff984 */ /* 0x000fe20000000800 */
[----:B------:R-:W-:Y:S01]  /*1b5d0*/  @!PT LDS RZ, [RZ] ;  /* 0x00000000fffff984 */ /* 0x000fe20000000800 */
[----:B------:R-:W-:Y:S01]  /*1b5e0*/  @!PT LDS RZ, [RZ] ;  /* 0x00000000fffff984 */ /* 0x000fe20000000800 */
[----:B------:R2:W-:Y:S02]  /*1b5f0*/  @P0 LDGSTS.E.BYPASS.LTC128B.128 [R216+0xa080], [R176.64], !P4 ;  /* 0x0a080000b0d80fae */ /* 0x0005e4000e101d46 */
[----:B--2---:R-:W-:Y:S05]  /*1b600*/  @P0 IADD3 R176, P1, R2, R229, RZ ;  /* 0x000000e502b00210 */ /* 0x004fea0007f3e0ff */
[----:B------:R-:W-:Y:S05]  /*1b610*/  @P0 IMAD.X R177, R4, 0x1, R226, P1 ;  /* 0x0000000104b10824 */ /* 0x000fea00008e06e2 */
[----:B------:R2:W-:Y:S02]  /*1b620*/  @P0 LDGSTS.E.BYPASS.LTC128B.128 [R216+0xb880], [R176.64], !P3 ;  /* 0x0b880000b0d80fae */ /* 0x0005e4000d901d46 */
[----:B--2---:R-:W-:Y:S05]  /*1b630*/  @P0 IADD3 R176, P1, R2, R228, RZ ;  /* 0x000000e402b00210 */ /* 0x004fea0007f3e0ff */
[----:B------:R-:W-:Y:S01]  /*1b640*/  @P0 IMAD.X R177, R4, 0x1, R227, P1 ;  /* 0x0000000104b10824 */ /* 0x000fe200008e06e3 */
[----:B------:R-:W-:Y:S04]  /*1b650*/  @P0 IADD3 R2, P1, R2, R225, RZ ;  /* 0x000000e102020210 */ /* 0x000fe80007f3e0ff */
[----:B------:R2:W-:Y:S01]  /*1b660*/  @P0 LDGSTS.E.BYPASS.LTC128B.128 [R216+0xd080], [R176.64], !P5 ;  /* 0x0d080000b0d80fae */ /* 0x0005e2000e901d46 */
[----:B------:R-:W-:Y:S05]  /*1b670*/  @P0 IMAD.X R3, R4, 0x1, R224, P1 ;  /* 0x0000000104030824 */ /* 0x000fea00008e06e0 */
[----:B------:R2:W-:Y:S01]  /*1b680*/  @P0 LDGSTS.E.BYPASS.LTC128B.128 [R216+0xe880], [R2.64], !P2 ;  /* 0x0e88000002d80fae */ /* 0x0005e2000d101d46 */
[----:B------:R-:W-:Y:S01]  /*1b690*/  ISETP.GE.AND P0, PT, R10, 0x21, PT ;  /* 0x000000210a00780c */ /* 0x000fe20003f06270 */
[----:B------:R-:W-:-:S06]  /*1b6a0*/  BRA.DIV ~URZ, `(.L_x_6361) ;  /* 0x000091627f007947 */ /* 0x000fcc000b800000 */
[----:B------:R4:W1:Y:S04]  /*1b6b0*/  SHFL.IDX PT, R4, R178, 0x1, 0x181f ;  /* 0x00381f00b2047f89 */ /* 0x00086800000e0000 */
[----:B--2---:R4:W2:Y:S02]  /*1b6c0*/  SHFL.IDX PT, R2, R179, 0x1, 0x181f ;  /* 0x00381f00b3027f89 */ /* 0x0048a400000e0000 */
.L_x_6456:
[----:B--2---:R-:W-:Y:S05]  /*1b6d0*/  @P0 IADD3 R176, P1, R2, R230, RZ ;  /* 0x000000e602b00210 */ /* 0x004fea0007f3e0ff */
[----:B-1----:R-:W-:Y:S05]  /*1b6e0*/  @P0 IMAD.X R177, R4, 0x1, R231, P1 ;  /* 0x0000000104b10824 */ /* 0x002fea00008e06e7 */
[----:B------:R-:W-:Y:S01]  /*1b6f0*/  @!PT LDS RZ, [RZ] ;  /* 0x00000000fffff984 */ /* 0x000fe20000000800 */
[----:B------:R-:W-:Y:S01]  /*1b700*/  @!PT LDS RZ, [RZ] ;  /* 0x00000000fffff984 */ /* 0x000fe20000000800 */
[----:B------:R-:W-:Y:S01]  /*1b710*/  @!PT LDS RZ, [RZ] ;  /* 0x00000000fffff984 */ /* 0x000fe20000000800 */
[----:B------:R1:W-:Y:S02]  /*1b720*/  @P0 LDGSTS.E.BYPASS.LTC128B.128 [R217+0xb080], [R176.64], !P4 ;  /* 0x0b080000b0d90fae */ /* 0x0003e4000e101d46 */
[----:B-1----:R-:W-:Y:S05]  /*1b730*/  @P0 IADD3 R176, P1, R2, R229, RZ ;  /* 0x000000e502b00210 */ /* 0x002fea0007f3e0ff */
[----:B------:R-:W-:Y:S05]  /*1b740*/  @P0 IMAD.X R177, R4, 0x1, R226, P1 ;  /* 0x0000000104b10824 */ /* 0x000fea00008e06e2 */
[----:B------:R1:W-:Y:S02]  /*1b750*/  @P0 LDGSTS.E.BYPASS.LTC128B.128 [R217+0xc880], [R176.64], !P3 ;  /* 0x0c880000b0d90fae */ /* 0x0003e4000d901d46 */
[----:B-1----:R-:W-:Y:S05]  /*1b760*/  @P0 IADD3 R176, P1, R2, R228, RZ ;  /* 0x000000e402b00210 */ /* 0x002fea0007f3e0ff */
[----:B------:R-:W-:Y:S01]  /*1b770*/  @P0 IMAD.X R177, R4, 0x1, R227, P1 ;  /* 0x0000000104b10824 */ /* 0x000fe200008e06e3 */
[----:B------:R-:W-:Y:S04]  /*1b780*/  @P0 IADD3 R2, P1, R2, R225, RZ ;  /* 0x000000e102020210 */ /* 0x000fe80007f3e0ff */
[----:B------:R1:W-:Y:S01]  /*1b790*/  @P0 LDGSTS.E.BYPASS.LTC128B.128 [R217+0xe080], [R176.64], !P5 ;  /* 0x0e080000b0d90fae */ /* 0x0003e2000e901d46 */
[----:B------:R-:W-:Y:S05]  /*1b7a0*/  @P0 IMAD.X R3, R4, 0x1, R224, P1 ;  /* 0x0000000104030824 */ /* 0x000fea00008e06e0 */
[----:B------:R1:W-:Y:S03]  /*1b7b0*/  @P0 LDGSTS.E.BYPASS.LTC128B.128 [R217+0xf880], [R2.64], !P2 ;  /* 0x0f88000002d90fae */ /* 0x0003e6000d101d46 */
.L_x_6358:
[----:B------:R-:W-:Y:S05]  /*1b7c0*/  BSYNC B0 ;  /* 0x0000000000007941 */ /* 0x000fea0003800000 */
.L_x_6357:
        /* <DEDUP_REMOVED lines=27> */
.L_x_6457:
[----:B-12---:R-:W-:Y:S01]  /*1b980*/  FMNMX.FTZ R4, R4, R2, !PT ;  /* 0x0000000204047209 */ /* 0x006fe20007810000 */
[----:B------:R-:W-:-:S05]  /*1b990*/  BRA.DIV ~URZ, `(.L_x_6363) ;  /* 0x00008f927f007947 */ /* 0x000fca000b800000 */
[----:B------:R-:W1:Y:S02]  /*1b9a0*/  SHFL.BFLY PT, R2, R4, 0x1, 0x1f ;  /* 0x0c201f0004027f89 */ /* 0x000e6400000e0000 */
[----:B-1----:R-:W-:Y:S02]  /*1b9b0*/  FMNMX.FTZ R6, R4, R2, !PT ;  /* 0x0000000204067209 */ /* 0x002fe40007810000 */
[----:B------:R-:W1:Y:S02]  /*1b9c0*/  SHFL.BFLY PT, R2, R10, 0x2, 0x1f ;  /* 0x0c401f000a027f89 */ /* 0x000e6400000e0000 */
[----:B-1----:R-:W-:Y:S05]  /*1b9d0*/  FMNMX.FTZ R4, R10, R2, !PT ;  /* 0x000000020a047209 */ /* 0x002fea0007810000 */
[----:B------:R1:W2:Y:S02]  /*1b9e0*/  SHFL.BFLY PT, R2, R4, 0x1, 0x1f ;  /* 0x0c201f0004027f89 */ /* 0x0002a400000e0000 */
.L_x_6458:
        /* <DEDUP_REMOVED lines=19> */
[----:B------:R-:W-:Y:S02]  /*1bb20*/  FFMA.FTZ R186, R21, c[0x0][0x2d0], -R9 ;  /* 0x0000b40015ba7a23 */ /* 0x000fe40000010809 */
[----:B------:R-:W-:Y:S10]  /*1bb30*/  MUFU.EX2 R9, R13 ;  /* 0x0000000d00097308 */ /* 0x000ff40000000800 */
[----:B------:R-:W-:Y:S10]  /*1bb40*/  MUFU.EX2 R13, R12 ;  /* 0x0000000c000d7308 */ /* 0x000ff40000000800 */
[----:B------:R-:W1:Y:S02]  /*1bb50*/  MUFU.EX2 R12, R10 ;  /* 0x0000000a000c7308 */ /* 0x000e640000000800 */
[----:B-1--4-:R-:W-:Y:S01]  /*1bb60*/  F2FP.BF16.PACK_AB R178, R12, R13 ;  /* 0x0000000d0cb2723e */ /* 0x012fe200000010ff */
        /* <DEDUP_REMOVED lines=10> */
[--C-:B---3--:R-:W-:Y:S02]  /*1bc10*/  FFMA.FTZ R179, R19, c[0x0][0x2d0], -R9.reuse ;  /* 0x0000b40013b37a23 */ /* 0x108fe40000010809 */
        /* <DEDUP_REMOVED lines=12> */
[----:B------:R-:W-:Y:S02]  /*1bce0*/  FADD.FTZ R10, R13, R10 ;  /* 0x0000000a0d0a7221 */ /* 0x000fe40000010000 */
[C---:B-1----:R-:W-:Y:S02]  /*1bcf0*/  FMUL.FTZ R34, R2.reuse, R154 ;  /* 0x0000009a02227220 */ /* 0x042fe40000410000 */
[----:B------:R-:W-:Y:S02]  /*1bd00*/  FMUL.FTZ R35, R2, R155 ;  /* 0x0000009b02237220 */ /* 0x000fe40000410000 */
[----:B------:R-:W1:Y:S01]  /*1bd10*/  LDSM.16.MT88.4 R152, [R196] ;  /* 0x00000000c498783b */ /* 0x000e620000004200 */
[C---:B------:R-:W-:Y:S01]  /*1bd20*/  FMUL.FTZ R21, R3.reuse, R165 ;  /* 0x000000a503157220 */ /* 0x040fe20000410000 */
        /* <DEDUP_REMOVED lines=28> */
[----:B------:R-:W-:Y:S01]  /*1bef0*/  FMUL.FTZ R37, R3, R37 ;  /* 0x0000002503257220 */ /* 0x000fe20000410000 */
[----:B---3--:R-:W-:Y:S01]  /*1bf00*/  F2FP.BF16.PACK_AB R177, R172, R5 ;  /* 0x00000005acb1723e */ /* 0x008fe200000010ff */
[C---:B------:R-:W-:Y:S01]  /*1bf10*/  FMUL.FTZ R38, R2.reuse, R38 ;  /* 0x0000002602267220 */ /* 0x040fe20000410000 */
        /* <DEDUP_REMOVED lines=131> */
[C---:B---3--:R-:W-:Y:S04]  /*1c750*/  FADD.FTZ R2, R3.reuse, R2 ;  /* 0x0000000203027221 */ /* 0x048fe80000010000 */
        /* <DEDUP_REMOVED lines=94> */
[----:B------:R-:W-:Y:S02]  /*1cd40*/  FADD.FTZ R235, R10, R2 ;  /* 0x000000020aeb7221 */ /* 0x000fe40000010000 */
        /* <DEDUP_REMOVED lines=18> */
[----:B------:R-:W-:Y:S01]  /*1ce70*/  IADD3 R2, R218, -0x1, RZ ;  /* 0xffffffffda027810 */ /* 0x000fe20007ffe0ff */
[----:B------:R-:W-:Y:S03]  /*1ce80*/  FADD.FTZ R233, R9, R3 ;  /* 0x0000000309e97221 */ /* 0x000fe60000010000 */
[----:B------:R-:W-:Y:S01]  /*1ce90*/  MOV R218, R2 ;  /* 0x0000000200da7202 */ /* 0x000fe20000000f00 */
        /* <DEDUP_REMOVED lines=41> */
.L_x_6352:
[----:B------:R-:W-:Y:S05]  /*1d130*/  BRA.DIV ~URZ, `(.L_x_6365) ;  /* 0x000078d27f007947 */ /* 0x000fea000b800000 */
[----:B------:R1:W2:Y:S02]  /*1d140*/  SHFL.BFLY PT, R2, R235, 0x2, 0x1f ;  /* 0x0c401f00eb027f89 */ /* 0x0002a400000e0000 */
.L_x_6459:
[----:B--2---:R-:W-:Y:S01]  /*1d150*/  FADD.FTZ R4, R2, R235 ;  /* 0x000000eb02047221 */ /* 0x004fe20000010000 */
[----:B------:R-:W-:Y:S05]  /*1d160*/  BRA.DIV ~URZ, `(.L_x_6366) ;  /* 0x000079027f007947 */ /* 0x000fea000b800000 */
[----:B------:R-:W2:Y:S02]  /*1d170*/  SHFL.BFLY PT, R2, R4, 0x1, 0x1f ;  /* 0x0c201f0004027f89 */ /* 0x000ea400000e0000 */
[----:B--2---:R-:W-:-:S02]  /*1d180*/  FADD.FTZ R9, R4, R2 ;  /* 0x0000000204097221 */ /* 0x004fc40000010000 */
[----:B------:R-:W2:Y:S02]  /*1d190*/  SHFL.BFLY PT, R2, R233, 0x2, 0x1f ;  /* 0x0c401f00e9027f89 */ /* 0x000ea400000e0000 */
[----:B--2---:R-:W-:-:S05]  /*1d1a0*/  FADD.FTZ R4, R2, R233 ;  /* 0x000000e902047221 */ /* 0x004fca0000010000 */
[----:B------:R2:W3:Y:S02]  /*1d1b0*/  SHFL.BFLY PT, R2, R4, 0x1, 0x1f ;  /* 0x0c201f0004027f89 */ /* 0x0004e400000e0000 */
.L_x_6460:
[----:B------:R-:W-:Y:S01]  /*1d1c0*/  FSETP.NE.FTZ.AND P0, PT, R9, RZ, PT ;  /* 0x000000ff0900720b */ /* 0x000fe20003f15000 */
[----:B--23--:R-:W-:Y:S01]  /*1d1d0*/  FADD.FTZ R4, R2, R4 ;  /* 0x0000000402047221 */ /* 0x00cfe20000010000 */
[----:B------:R-:W-:Y:S02]  /*1d1e0*/  MOV R3, RZ ;  /* 0x000000ff00037202 */ /* 0x000fe40000000f00 */
[----:B------:R-:W-:Y:S02]  /*1d1f0*/  MOV R20, 0xff800000 ;  /* 0xff80000000147802 */ /* 0x000fe40000000f00 */
[----:B------:R-:W-:-:S07]  /*1d200*/  MOV R21, 0xff800000 ;  /* 0xff80000000157802 */ /* 0x000fce0000000f00 */
[----:B------:R-:W2:Y:S01]  /*1d210*/  @P0 MUFU.LG2 R2, R9 ;  /* 0x0000000900020308 */ /* 0x000ea20000000c00 */
[----:B------:R-:W-:-:S07]  /*1d220*/  @P0 MOV R10, 0x3f317218 ;  /* 0x3f317218000a0802 */ /* 0x000fce0000000f00 */
[----:B------:R2:W3:Y:S02]  /*1d230*/  @P0 MUFU.RCP R3, R9 ;  /* 0x0000000900030308 */ /* 0x0004e40000001000 */
[----:B--2---:R-:W-:Y:S02]  /*1d240*/  @P0 FMUL.FTZ R9, R2, 0.69314718246459960938 ;  /* 0x3f31721802090820 */ /* 0x004fe40000410000 */
[----:B------:R-:W-:Y:S02]  /*1d250*/  @P0 FMUL.FTZ R2, R10, c[0x0][0x2d0] ;  /* 0x0000b4000a020a20 */ /* 0x000fe40000410000 */
[C---:B---3--:R-:W-:Y:S02]  /*1d260*/  FMUL.FTZ R34, R3.reuse, R152 ;  /* 0x0000009803227220 */ /* 0x048fe40000410000 */
        /* <DEDUP_REMOVED lines=21> */
[C---:B--2---:R-:W-:Y:S02]  /*1d3c0*/  FMUL.FTZ R136, R2.reuse, R154 ;  /* 0x0000009a02887220 */ /* 0x044fe40000410000 */
        /* <DEDUP_REMOVED lines=115> */
.L_x_6249:
[----:B------:R2:W5:Y:S04]  /*1db00*/  LDL R5, [R1+0x10] ;  /* 0x0000100001057983 */ /* 0x0005680000100800 */
[----:B------:R-:W3:Y:S01]  /*1db10*/  S2R R3, SR_TID.X ;  /* 0x0000000000037919 */ /* 0x000ee20000002100 */
[----:B------:R-:W-:Y:S01]  /*1db20*/  BSSY B0, `(.L_x_6367) ;  /* 0x0000011000007945 */ /* 0x000fe20003800000 */
[----:B---3--:R-:W-:-:S13]  /*1db30*/  LOP3.LUT P0, RZ, R3, 0xff, RZ, 0xc0, !PT ;  /* 0x000000ff03ff7812 */ /* 0x008fda000780c0ff */
[----:B------:R-:W-:Y:S05]  /*1db40*/  @P0 BRA `(.L_x_6368) ;  /* 0x000000e000000947 */ /* 0x000fea0003800000 */
[----:B--2---:R-:W2:Y:S01]  /*1db50*/  S2R R3, SR_LANEID ;  /* 0x0000000000037919 */ /* 0x004ea20000000000 */
[----:B------:R-:W-:Y:S01]  /*1db60*/  VOTEU.ANY UR4, UPT, PT ;  /* 0x0000000000047886 */ /* 0x000fe200038e0100 */
[----:B------:R-:W-:Y:S01]  /*1db70*/  IMAD.MOV.U32 R10, RZ, RZ, c[0x0][0x560] ;  /* 0x00015800ff0a7624 */ /* 0x000fe200078e00ff */
[----:B----4-:R-:W2:Y:S01]  /*1db80*/  FLO.U32 R4, UR4 ;  /* 0x0000000400047d00 */ /* 0x010ea200080e0000 */
        /* <DEDUP_REMOVED lines=8> */
[----:B---3-5:R-:W-:-:S05]  /*1dc10*/  IADD3 R5, R4, c[0x0][0xc], R3 ;  /* 0x0000030004057a10 */ /* 0x028fca0007ffe003 */
[----:B------:R2:W-:Y:S02]  /*1dc20*/  STL [R1+0x10], R5 ;  /* 0x0000100501007387 */ /* 0x0005e40000100800 */
.L_x_6368:
[----:B--2---:R-:W-:Y:S05]  /*1dc30*/  BSYNC B0 ;  /* 0x0000000000007941 */ /* 0x004fea0003800000 */
.L_x_6367:
[----:B------:R-:W-:Y:S01]  /*1dc40*/  PRMT R2, R2, 0x9910, RZ ;  /* 0x0000991002027816 */ /* 0x000fe200000000ff */
[----:B------:R-:W-:Y:S01]  /*1dc50*/  BSSY B1, `(.L_x_6369) ;  /* 0x0000414000017945 */ /* 0x000fe20003800000 */
[----:B-----5:R-:W-:Y:S02]  /*1dc60*/  IMAD.MOV.U32 R114, RZ, RZ, R5 ;  /* 0x000000ffff727224 */ /* 0x020fe400078e0005 */
[----:B------:R-:W-:-:S13]  /*1dc70*/  ISETP.NE.AND P0, PT, R2, RZ, PT ;  /* 0x000000ff0200720c */ /* 0x000fda0003f05270 */
[----:B------:R-:W-:Y:S05]  /*1dc80*/  @!P0 BRA `(.L_x_6370) ;  /* 0x000033b000008947 */ /* 0x000fea0003800000 */
[----:B----4-:R-:W2:Y:S04]  /*1dc90*/  LDL R4, [R1+0x38] ;  /* 0x0000380001047983 */ /* 0x010ea80000100800 */
        /* <DEDUP_REMOVED lines=160> */
.L_x_6371:
        /* <DEDUP_REMOVED lines=33> */
[----:B------:R-:W-:-:S04]  /*1e8b0*/  IMAD.IADD R4, R118, 0x1, R115 ;  /* 0x0000000176047824 */ /* 0x000fc800078e0273 */
        /* <DEDUP_REMOVED lines=43> */
[----:B------:R-:W-:Y:S01]  /*1eb70*/  SHF.R.S32.HI R4, RZ, 0x1f, R2 ;  /* 0x0000001fff047819 */ /* 0x000fe20000011402 */
[C---:B-1----:R-:W-:Y:S01]  /*1eb80*/  IMAD.WIDE.U32 R10, R3.reuse, c[0x0][0x3a0], RZ ;  /* 0x0000e800030a7a25 */ /* 0x042fe200078e00ff */
[----:B------:R-:W-:Y:S01]  /*1eb90*/  IADD3 R6, R0, R115, RZ ;  /* 0x0000007300067210 */ /* 0x000fe20007ffe0ff */
[----:B------:R1:W2:Y:S02]  /*1eba0*/  LDS.128 R32, [R216+0x80] ;  /* 0x00008000d8207984 */ /* 0x0002a40000000c00 */
[----:B------:R-:W-:-:S02]  /*1ebb0*/  IMAD R3, R3, c[0x0][0x3a4], R14 ;  /* 0x0000e90003037a24 */ /* 0x000fc400078e020e */
[----:B------:R-:W-:Y:S01]  /*1ebc0*/  IMAD R4, R4, c[0x0][0x3f0], RZ ;  /* 0x0000fc0004047a24 */ /* 0x000fe200078e02ff */
[----:B------:R1:W3:Y:S01]  /*1ebd0*/  LDS.128 R48, [R216+0x1080] ;  /* 0x00108000d8307984 */ /* 0x0002e20000000c00 */
[----:B------:R-:W-:Y:S01]  /*1ebe0*/  @P3 IMAD.HI.U32 R12, R6, c[0x0][0x4ec], RZ ;  /* 0x00013b00060c3a27 */ /* 0x000fe200078e00ff */
[----:B------:R-:W-:Y:S02]  /*1ebf0*/  IADD3 R11, R11, R3, RZ ;  /* 0x000000030b0b7210 */ /* 0x000fe40007ffe0ff */
        /* <DEDUP_REMOVED lines=8> */
[----:B------:R-:W-:Y:S02]  /*1ec80*/  MOV R4, R10 ;  /* 0x0000000a00047202 */ /* 0x000fe40000000f00 */
[----:B------:R1:W1:Y:S01]  /*1ec90*/  LDS.128 R44, [R216+0x5080] ;  /* 0x00508000d82c7984 */ /* 0x0002620000000c00 */
[----:B------:R-:W-:Y:S02]  /*1eca0*/  SHF.R.S32.HI R10, RZ, 0x1f, R3 ;  /* 0x0000001fff0a7819 */ /* 0x000fe40000011403 */
        /* <DEDUP_REMOVED lines=11> */
[----:B------:R-:W-:-:S02]  /*1ed60*/  SHF.R.S32.HI R4, RZ, 0x1f, R6 ;  /* 0x0000001fff047819 */ /* 0x000fc40000011406 */
[----:B------:R-:W-:Y:S01]  /*1ed70*/  IADD3 R5, R143, R115, RZ ;  /* 0x000000738f057210 */ /* 0x000fe20007ffe0ff */
        /* <DEDUP_REMOVED lines=12> */
[----:B------:R1:W1:Y:S01]  /*1ee40*/  LDS.128 R68, [R216+0xf080] ;  /* 0x00f08000d8447984 */ /* 0x0002620000000c00 */
[----:B------:R-:W-:Y:S05]  /*1ee50*/  BRA.DIV ~URZ, `(.L_x_6373) ;  /* 0x00005cf27f007947 */ /* 0x000fea000b800000 */
[----:B--234-:R2:W3:Y:S02]  /*1ee60*/  SHFL.IDX PT, R4, R6, RZ, 0x181f ;  /* 0x00181fff06047589 */ /* 0x01c4e400000e0000 */
.L_x_6461:
[----:B------:R-:W-:Y:S05]  /*1ee70*/  BRA.DIV ~URZ, `(.L_x_6374) ;  /* 0x00005d427f007947 */ /* 0x000fea000b800000 */
[----:B------:R4:W2:Y:S02]  /*1ee80*/  SHFL.IDX PT, R2, R16, RZ, 0x181f ;  /* 0x00181fff10027589 */ /* 0x0008a400000e0000 */
.L_x_6462:
        /* <DEDUP_REMOVED lines=19> */
.L_x_6376:
[----:B------:R-:W-:Y:S05]  /*1efc0*/  BSYNC B0 ;  /* 0x0000000000007941 */ /* 0x000fea0003800000 */
.L_x_6375:
[----:B------:R-:W-:Y:S05]  /*1efd0*/  BRA.DIV ~URZ, `(.L_x_6377) ;  /* 0x00005c527f007947 */ /* 0x000fea000b800000 */
[----:B---3--:R3:W4:Y:S04]  /*1efe0*/  SHFL.IDX PT, R4, R6, 0x1, 0x181f ;  /* 0x00381f0006047f89 */ /* 0x00872800000e0000 */
[----:B--2---:R3:W2:Y:S02]  /*1eff0*/  SHFL.IDX PT, R2, R16, 0x1, 0x181f ;  /* 0x00381f0010027f89 */ /* 0x0046a400000e0000 */
.L_x_6463:
        /* <DEDUP_REMOVED lines=20> */
.L_x_6379:
[----:B------:R-:W-:Y:S05]  /*1f140*/  BSYNC B0 ;  /* 0x0000000000007941 */ /* 0x000fea0003800000 */
.L_x_6378:
[----:B------:R-:W-:Y:S05]  /*1f150*/  BRA.DIV ~URZ, `(.L_x_6380) ;  /* 0x00005ba27f007947 */ /* 0x000fea000b800000 */
[----:B----4-:R4:W3:Y:S02]  /*1f160*/  SHFL.IDX PT, R4, R6, 0x2, 0x181f ;  /* 0x00581f0006047f89 */ /* 0x0108e400000e0000 */
.L_x_6464:
[----:B------:R-:W-:Y:S05]  /*1f170*/  BRA.DIV ~URZ, `(.L_x_6381) ;  /* 0x00005bf27f007947 */ /* 0x000fea000b800000 */
[----:B--2---:R2:W4:Y:S02]  /*1f180*/  SHFL.IDX PT, R2, R16, 0x2, 0x181f ;  /* 0x00581f0010027f89 */ /* 0x00452400000e0000 */
.L_x_6465:
        /* <DEDUP_REMOVED lines=20> */
.L_x_6383:
[----:B------:R-:W-:Y:S05]  /*1f2d0*/  BSYNC B0 ;  /* 0x0000000000007941 */ /* 0x000fea0003800000 */
.L_x_6382:
[----:B------:R-:W-:Y:S05]  /*1f2e0*/  BRA.DIV ~URZ, `(.L_x_6384) ;  /* 0x00005af27f007947 */ /* 0x000fea000b800000 */
[----:B---3--:R3:W2:Y:S04]  /*1f2f0*/  SHFL.IDX PT, R4, R6, 0x3, 0x181f ;  /* 0x00781f0006047f89 */ /* 0x0086a800000e0000 */
[----:B----4-:R3:W4:Y:S02]  /*1f300*/  SHFL.IDX PT, R2, R16, 0x3, 0x181f ;  /* 0x00781f0010027f89 */ /* 0x01072400000e0000 */
.L_x_6466:
        /* <DEDUP_REMOVED lines=21> */
.L_x_6372:
[----:B------:R-:W2:Y:S01]  /*1f460*/  LDL.LU R6, [R1+0x58] ;  /* 0x0000580001067983 */ /* 0x000ea20000300800 */
[----:B------:R-:W-:Y:S02]  /*1f470*/  IMAD R14, R14, c[0x0][0x408], RZ ;  /* 0x000102000e0e7a24 */ /* 0x000fe400078e02ff */
[----:B-1----:R-:W-:-:S04]  /*1f480*/  IMAD.WIDE.U32 R10, R3, c[0x0][0x408], RZ ;  /* 0x00010200030a7a25 */ /* 0x002fc800078e00ff */
[----:B------:R-:W-:Y:S01]  /*1f490*/  IMAD R14, R3, c[0x0][0x40c], R14 ;  /* 0x00010300030e7a24 */ /* 0x000fe200078e020e */
[----:B------:R-:W-:-:S04]  /*1f4a0*/  SHF.R.S32.HI R3, RZ, 0x1f, R2 ;  /* 0x0000001fff037819 */ /* 0x000fc80000011402 */
[----:B------:R-:W-:Y:S01]  /*1f4b0*/  IADD3 R11, R11, R14, RZ ;  /* 0x0000000e0b0b7210 */ /* 0x000fe20007ffe0ff */
[----:B------:R-:W-:-:S04]  /*1f4c0*/  IMAD R3, R3, c[0x0][0x440], RZ ;  /* 0x0001100003037a24 */ /* 0x000fc800078e02ff */
[----:B------:R-:W-:-:S04]  /*1f4d0*/  IMAD.WIDE.U32 R10, R5, c[0x0][0x438], R10 ;  /* 0x00010e00050a7a25 */ /* 0x000fc800078e000a */
[----:B------:R-:W-:-:S04]  /*1f4e0*/  IMAD R11, R5, c[0x0][0x43c], R11 ;  /* 0x00010f00050b7a24 */ /* 0x000fc800078e020b */
        /* <DEDUP_REMOVED lines=13> */
[----:B------:R-:W-:-:S04]  /*1f5c0*/  SHF.R.S32.HI R3, RZ, 0x1f, R2 ;  /* 0x0000001fff037819 */ /* 0x000fc80000011402 */
[----:B------:R-:W-:Y:S01]  /*1f5d0*/  SHF.R.S32.HI R5, RZ, 0x1f, R4 ;  /* 0x0000001fff057819 */ /* 0x000fe20000011404 */
[----:B------:R-:W-:-:S04]  /*1f5e0*/  IMAD R3, R3, c[0x0][0x430], RZ ;  /* 0x00010c0003037a24 */ /* 0x000fc800078e02ff */
[----:B------:R-:W-:Y:S02]  /*1f5f0*/  IMAD R2, R2, c[0x0][0x434], R3 ;  /* 0x00010d0002027a24 */ /* 0x000fe400078e0203 */
[----:B------:R-:W-:-:S03]  /*1f600*/  IMAD R5, R5, c[0x0][0x428], RZ ;  /* 0x00010a0005057a24 */ /* 0x000fc600078e02ff */
[----:B------:R-:W-:Y:S02]  /*1f610*/  IADD3 R3, R11, R2, RZ ;  /* 0x000000020b037210 */ /* 0x000fe40007ffe0ff */
[----:B------:R-:W-:-:S05]  /*1f620*/  MOV R2, R10 ;  /* 0x0000000a00027202 */ /* 0x000fca0000000f00 */
[----:B------:R-:W-:-:S04]  /*1f630*/  IMAD.WIDE.U32 R2, R4, c[0x0][0x428], R2 ;  /* 0x00010a0004027a25 */ /* 0x000fc800078e0002 */
[----:B------:R-:W-:Y:S01]  /*1f640*/  IMAD R4, R4, c[0x0][0x42c], R5 ;  /* 0x00010b0004047a24 */ /* 0x000fe200078e0205 */
[----:B------:R-:W-:-:S04]  /*1f650*/  LEA R6, P1, R2, c[0x0][0x400], 0x2 ;  /* 0x0001000002067a11 */ /* 0x000fc800078210ff */
[----:B------:R-:W-:-:S04]  /*1f660*/  IADD3 R4, R3, R4, RZ ;  /* 0x0000000403047210 */ /* 0x000fc80007ffe0ff */
[----:B------:R-:W-:Y:S01]  /*1f670*/  LEA.HI.X R5, R2, c[0x0][0x404], R4, 0x2, P1 ;  /* 0x0001010002057a11 */ /* 0x000fe200008f1404 */
[----:B------:R-:W-:Y:S05]  /*1f680*/  BRA.DIV ~URZ, `(.L_x_6386) ;  /* 0x000058227f007947 */ /* 0x000fea000b800000 */
[----:B------:R1:W2:Y:S02]  /*1f690*/  SHFL.IDX PT, R4, R5, RZ, 0x1c1f ;  /* 0x001c1fff05047589 */ /* 0x0002a400000e0000 */
.L_x_6467:
[----:B------:R-:W-:Y:S05]  /*1f6a0*/  BRA.DIV ~URZ, `(.L_x_6387) ;  /* 0x000058727f007947 */ /* 0x000fea000b800000 */
[----:B------:R3:W4:Y:S02]  /*1f6b0*/  SHFL.IDX PT, R2, R6, RZ, 0x1c1f ;  /* 0x001c1fff06027589 */ /* 0x00072400000e0000 */
.L_x_6468:
        /* <DEDUP_REMOVED lines=31> */
[----:B------:R-:W2:Y:S03]  /*1f8b0*/  LDL R27, [R1+0xa8] ;  /* 0x0000a800011b7983 */ /* 0x000ea60000100800 */
[----:B------:R-:W-:Y:S01]  /*1f8c0*/  @!P0 LEA.HI.X R11, R13, R4, R118, 0x2, P1 ;  /* 0x000000040d0b8211 */ /* 0x000fe200008f1476 */
[----:B------:R-:W2:Y:S01]  /*1f8d0*/  LDL R26, [R1+0x13c] ;  /* 0x00013c00011a7983 */ /* 0x000ea20000100800 */
[----:B------:R-:W-:-:S03]  /*1f8e0*/  ISETP.GE.AND P1, PT, R14, c[0x0][0x3c8], PT ;  /* 0x0000f2000e007a0c */ /* 0x000fc60003f26270 */
[----:B------:R1:W-:Y:S04]  /*1f8f0*/  @!P0 ST.E.64 [R10.64], R28 ;  /* 0x0000001c0a008985 */ /* 0x0003e8000c101b06 */
[----:B------:R-:W2:Y:S01]  /*1f900*/  LDL R13, [R1+0xbc] ;  /* 0x0000bc00010d7983 */ /* 0x000ea20000100800 */
[----:B-1----:R-:W-:-:S03]  /*1f910*/  @!P2 LEA R10, P0, R17, R2, 0x2 ;  /* 0x00000002110aa211 */ /* 0x002fc600078010ff */
[----:B------:R-:W4:Y:S01]  /*1f920*/  LDL R29, [R1+0xb0] ;  /* 0x0000b000011d7983 */ /* 0x000f220000100800 */
[----:B------:R-:W-:-:S03]  /*1f930*/  @!P2 LEA.HI.X R11, R17, R4, R21, 0x2, P0 ;  /* 0x00000004110ba211 */ /* 0x000fc600000f1415 */
[----:B------:R-:W4:Y:S04]  /*1f940*/  LDL R28, [R1+0x144] ;  /* 0x00014400011c7983 */ /* 0x000f280000100800 */
[----:B------:R1:W-:Y:S01]  /*1f950*/  @!P2 ST.E.64 [R10.64], R30 ;  /* 0x0000001e0a00a985 */ /* 0x0003e2000c101b06 */
[----:B------:R-:W-:-:S03]  /*1f960*/  ISETP.GE.AND P2, PT, R9, c[0x0][0x3c8], PT ;  /* 0x0000f20009007a0c */ /* 0x000fc60003f46270 */
[----:B------:R-:W4:Y:S04]  /*1f970*/  LDL R21, [R1+0x15c] ;  /* 0x00015c0001157983 */ /* 0x000f280000100800 */
[----:B------:R-:W4:Y:S01]  /*1f980*/  LDL R17, [R1+0xb4] ;  /* 0x0000b40001117983 */ /* 0x000f220000100800 */
[----:B-1----:R-:W-:-:S03]  /*1f990*/  @!P1 LEA R10, P0, R14, R2, 0x2 ;  /* 0x000000020e0a9211 */ /* 0x002fc600078010ff */
[----:B------:R-:W4:Y:S01]  /*1f9a0*/  LDL R30, [R1+0x14c] ;  /* 0x00014c00011e7983 */ /* 0x000f220000100800 */
[----:B------:R-:W-:-:S03]  /*1f9b0*/  @!P1 LEA.HI.X R11, R14, R4, R115, 0x2, P0 ;  /* 0x000000040e0b9211 */ /* 0x000fc600000f1473 */
[----:B------:R-:W4:Y:S04]  /*1f9c0*/  LDL R31, [R1+0x80] ;  /* 0x00008000011f7983 */ /* 0x000f280000100800 */
[----:B------:R1:W-:Y:S01]  /*1f9d0*/  @!P1 ST.E.64 [R10.64], R32 ;  /* 0x000000200a009985 */ /* 0x0003e2000c101b06 */
[----:B------:R-:W-:-:S03]  /*1f9e0*/  ISETP.GE.AND P1, PT, R19, c[0x0][0x3c8], PT ;  /* 0x0000f20013007a0c */ /* 0x000fc60003f26270 */
[----:B------:R-:W4:Y:S01]  /*1f9f0*/  LDL R14, [R1+0x158] ;  /* 0x00015800010e7983 */ /* 0x000f220000100800 */
        /* <DEDUP_REMOVED lines=9> */
[----:B------:R-:W4:Y:S04]  /*1fa90*/  LDL R35, [R1+0x88] ;  /* 0x0000880001237983 */ /* 0x000f280000100800 */
[----:B------:R-:W4:Y:S01]  /*1faa0*/  LDL R34, [R1+0x120] ;  /* 0x0001200001227983 */ /* 0x000f220000100800 */
[----:B-----5:R-:W-:-:S03]  /*1fab0*/  @!P1 LEA.HI.X R11, R19, R4, R20, 0x2, P0 ;  /* 0x00000004130b9211 */ /* 0x020fc600000f1414 */
[----:B------:R-:W5:Y:S04]  /*1fac0*/  LDL R20, [R1+0x150] ;  /* 0x0001500001147983 */ /* 0x000f680000100800 */
[----:B------:R1:W-:Y:S04]  /*1fad0*/  @!P1 ST.E.64 [R10.64], R36 ;  /* 0x000000240a009985 */ /* 0x0003e8000c101b06 */
[----:B------:R-:W5:Y:S01]  /*1fae0*/  LDL R19, [R1+0xa4] ;  /* 0x0000a40001137983 */ /* 0x000f620000100800 */
[----:B-1----:R-:W-:-:S03]  /*1faf0*/  @!P2 LEA R10, P0, R15, R2, 0x2 ;  /* 0x000000020f0aa211 */ /* 0x002fc600078010ff */
[----:B------:R-:W5:Y:S01]  /*1fb00*/  LDL R36, [R1+0x124] ;  /* 0x0001240001247983 */ /* 0x000f620000100800 */
[----:B---3--:R-:W-:-:S03]  /*1fb10*/  @!P2 LEA.HI.X R11, R15, R4, R24, 0x2, P0 ;  /* 0x000000040f0ba211 */ /* 0x008fc600000f1418 */
[----:B------:R-:W3:Y:S04]  /*1fb20*/  LDL R15, [R1+0x148] ;  /* 0x00014800010f7983 */ /* 0x000ee80000100800 */
[----:B------:R-:W3:Y:S01]  /*1fb30*/  LDL R24, [R1+0x140] ;  /* 0x0001400001187983 */ /* 0x000ee20000100800 */
[----:B--2---:R-:W-:Y:S02]  /*1fb40*/  ISETP.GE.AND P1, PT, R18, c[0x0][0x3c8], PT ;  /* 0x0000f20012007a0c */ /* 0x004fe40003f26270 */
[----:B------:R-:W-:Y:S01]  /*1fb50*/  ISETP.GE.AND P0, PT, R13, c[0x0][0x3c8], PT ;  /* 0x0000f2000d007a0c */ /* 0x000fe20003f06270 */
[----:B------:R1:W-:Y:S01]  /*1fb60*/  @!P2 ST.E.64 [R10.64], R40 ;  /* 0x000000280a00a985 */ /* 0x0003e2000c101b06 */
[----:B------:R-:W-:-:S09]  /*1fb70*/  ISETP.GE.AND P3, PT, R3, c[0x0][0x3c8], PT ;  /* 0x0000f20003007a0c */ /* 0x000fd20003f66270 */
[----:B-1----:R-:W-:-:S04]  /*1fb80*/  @!P1 LEA R10, P2, R18, R2, 0x2 ;  /* 0x00000002120a9211 */ /* 0x002fc800078410ff */
[----:B----4-:R-:W-:Y:S02]  /*1fb90*/  @!P1 LEA.HI.X R11, R18, R4, R21, 0x2, P2 ;  /* 0x00000004120b9211 */ /* 0x010fe400010f1415 */
[----:B------:R-:W2:Y:S04]  /*1fba0*/  LDL R18, [R1+0x9c] ;  /* 0x00009c0001127983 */ /* 0x000ea80000100800 */
[----:B------:R1:W-:Y:S01]  /*1fbb0*/  @!P1 ST.E.64 [R10.64], R44 ;  /* 0x0000002c0a009985 */ /* 0x0003e2000c101b06 */
[----:B------:R-:W-:Y:S02]  /*1fbc0*/  ISETP.GE.AND P4, PT, R17, c[0x0][0x3c8], PT ;  /* 0x0000f20011007a0c */ /* 0x000fe40003f86270 */
[----:B------:R-:W-:Y:S01]  /*1fbd0*/  ISETP.GE.AND P2, PT, R29, c[0x0][0x3c8], PT ;  /* 0x0000f2001d007a0c */ /* 0x000fe20003f46270 */
[----:B------:R-:W4:Y:S01]  /*1fbe0*/  LDL R21, [R1+0x138] ;  /* 0x0001380001157983 */ /* 0x000f220000100800 */
[----:B-1----:R-:W-:-:S04]  /*1fbf0*/  @!P0 LEA R10, P1, R13, R2, 0x2 ;  /* 0x000000020d0a8211 */ /* 0x002fc800078210ff */
[----:B------:R-:W-:Y:S02]  /*1fc00*/  @!P0 LEA.HI.X R11, R13, R4, R14, 0x2, P1 ;  /* 0x000000040d0b8211 */ /* 0x000fe400008f140e */
[----:B------:R-:W4:Y:S04]  /*1fc10*/  LDL R14, [R1+0x98] ;  /* 0x00009800010e7983 */ /* 0x000f280000100800 */
[----:B------:R1:W-:Y:S02]  /*1fc20*/  @!P0 ST.E.64 [R10.64], R48 ;  /* 0x000000300a008985 */ /* 0x0003e4000c101b06 */
[----:B-1----:R-:W-:-:S04]  /*1fc30*/  @!P3 LEA R10, P0, R3, R2, 0x2 ;  /* 0x00000002030ab211 */ /* 0x002fc800078010ff */
[----:B------:R-:W-:Y:S02]  /*1fc40*/  @!P3 LEA.HI.X R11, R3, R4, R12, 0x2, P0 ;  /* 0x00000004030bb211 */ /* 0x000fe400000f140c */
[----:B------:R-:W-:Y:S01]  /*1fc50*/  ISETP.GE.AND P1, PT, R9, c[0x0][0x3c8], PT ;  /* 0x0000f20009007a0c */ /* 0x000fe20003f26270 */
[----:B------:R-:W4:Y:S01]  /*1fc60*/  LDL R3, [R1+0x94] ;  /* 0x0000940001037983 */ /* 0x000f220000100800 */
[----:B------:R-:W-:-:S03]  /*1fc70*/  @!P4 LEA R12, P0, R17, R2, 0x2 ;  /* 0x00000002110cc211 */ /* 0x000fc600078010ff */
[----:B------:R1:W-:Y:S02]  /*1fc80*/  @!P3 ST.E.64 [R10.64], R52 ;  /* 0x000000340a00b985 */ /* 0x0003e4000c101b06 */
[----:B-1----:R-:W-:-:S04]  /*1fc90*/  @!P2 LEA R10, P5, R29, R2, 0x2 ;  /* 0x000000021d0aa211 */ /* 0x002fc800078a10ff */
[-C--:B------:R-:W-:Y:S02]  /*1fca0*/  @!P2 LEA.HI.X R11, R29, R4.reuse, R30, 0x2, P5 ;  /* 0x000000041d0ba211 */ /* 0x080fe400028f141e */
[----:B-----5:R-:W-:Y:S01]  /*1fcb0*/  @!P4 LEA.HI.X R13, R17, R4, R20, 0x2, P0 ;  /* 0x00000004110dc211 */ /* 0x020fe200000f1414 */
[----:B------:R-:W5:Y:S04]  /*1fcc0*/  LDL R29, [R1+0x7c] ;  /* 0x00007c00011d7983 */ /* 0x000f680000100800 */
[----:B------:R1:W-:Y:S01]  /*1fcd0*/  @!P4 ST.E.64 [R12.64], R56 ;  /* 0x000000380c00c985 */ /* 0x0003e2000c101b06 */
[----:B------:R-:W-:-:S03]  /*1fce0*/  ISETP.GE.AND P4, PT, R19, c[0x0][0x3c8], PT ;  /* 0x0000f20013007a0c */ /* 0x000fc60003f86270 */
[----:B------:R-:W5:Y:S04]  /*1fcf0*/  LDL R20, [R1+0x90] ;  /* 0x0000900001147983 */ /* 0x000f680000100800 */
[----:B------:R-:W5:Y:S04]  /*1fd00*/  LDL R17, [R1+0x8c] ;  /* 0x00008c0001117983 */ /* 0x000f680000100800 */
[----:B------:R-:W-:Y:S01]  /*1fd10*/  @!P2 ST.E.64 [R10.64], R60 ;  /* 0x0000003c0a00a985 */ /* 0x000fe2000c101b06 */
[----:B------:R-:W-:-:S03]  /*1fd20*/  ISETP.GE.AND P3, PT, R27, c[0x0][0x3c8], PT ;  /* 0x0000f2001b007a0c */ /* 0x000fc60003f66270 */
[----:B------:R-:W5:Y:S01]  /*1fd30*/  LDL R30, [R1+0x118] ;  /* 0x00011800011e7983 */ /* 0x000f620000100800 */
[----:B-1----:R-:W-:-:S04]  /*1fd40*/  @!P1 LEA R12, P0, R9, R2, 0x2 ;  /* 0x00000002090c9211 */ /* 0x002fc800078010ff */
[----:B---3--:R-:W-:Y:S02]  /*1fd50*/  @!P1 LEA.HI.X R13, R9, R4, R15, 0x2, P0 ;  /* 0x00000004090d9211 */ /* 0x008fe400000f140f */
[----:B------:R-:W3:Y:S04]  /*1fd60*/  LDL R9, [R1+0x130] ;  /* 0x0001300001097983 */ /* 0x000ee80000100800 */
[----:B------:R-:W3:Y:S04]  /*1fd70*/  LDL R15, [R1+0x134] ;  /* 0x00013400010f7983 */ /* 0x000ee80000100800 */
[----:B------:R1:W-:Y:S02]  /*1fd80*/  @!P1 ST.E.64 [R12.64], R64 ;  /* 0x000000400c009985 */ /* 0x0003e4000c101b06 */
[----:B-1----:R-:W-:-:S04]  /*1fd90*/  @!P4 LEA R12, P0, R19, R2, 0x2 ;  /* 0x00000002130cc211 */ /* 0x002fc800078010ff */
[----:B------:R-:W-:Y:S02]  /*1fda0*/  @!P4 LEA.HI.X R13, R19, R4, R24, 0x2, P0 ;  /* 0x00000004130dc211 */ /* 0x000fe400000f1418 */
[----:B------:R-:W3:Y:S04]  /*1fdb0*/  LDL R24, [R1+0x12c] ;  /* 0x00012c0001187983 */ /* 0x000ee80000100800 */
[----:B------:R-:W3:Y:S01]  /*1fdc0*/  LDL R19, [R1+0x128] ;  /* 0x0001280001137983 */ /* 0x000ee20000100800 */
[----:B------:R-:W-:Y:S02]  /*1fdd0*/  ISETP.GE.AND P2, PT, R25, c[0x0][0x3c8], PT ;  /* 0x0000f20019007a0c */ /* 0x000fe40003f46270 */
[----:B------:R-:W-:Y:S02]  /*1fde0*/  @!P3 LEA R10, P5, R27, R2, 0x2 ;  /* 0x000000021b0ab211 */ /* 0x000fe400078a10ff */
[----:B--2---:R-:W-:-:S02]  /*1fdf0*/  ISETP.GE.AND P1, PT, R18, c[0x0][0x3c8], PT ;  /* 0x0000f20012007a0c */ /* 0x004fc40003f26270 */
[----:B------:R-:W-:Y:S02]  /*1fe00*/  @!P3 LEA.HI.X R11, R27, R4, R28, 0x2, P5 ;  /* 0x000000041b0bb211 */ /* 0x000fe400028f141c */
[----:B------:R-:W2:Y:S04]  /*1fe10*/  LDL R27, [R1+0x78] ;  /* 0x00007800011b7983 */ /* 0x000ea80000100800 */
[----:B------:R1:W-:Y:S04]  /*1fe20*/  @!P3 ST.E.64 [R10.64], R68 ;  /* 0x000000440a00b985 */ /* 0x0003e8000c101b06 */
[----:B------:R4:W-:Y:S04]  /*1fe30*/  @!P4 ST.E.64 [R12.64], R72 ;  /* 0x000000480c00c985 */ /* 0x0009e8000c101b06 */
[----:B------:R-:W2:Y:S01]  /*1fe40*/  LDL R28, [R1+0x114] ;  /* 0x00011400011c7983 */ /* 0x000ea20000100800 */
[----:B----4-:R-:W-:-:S02]  /*1fe50*/  ISETP.GE.AND P3, PT, R14, c[0x0][0x3c8], PT ;  /* 0x0000f2000e007a0c */ /* 0x010fc40003f66270 */
[CC--:B-1----:R-:W-:Y:S02]  /*1fe60*/  @!P2 LEA R10, P5, R25.reuse, R2.reuse, 0x2 ;  /* 0x00000002190aa211 */ /* 0x0c2fe400078a10ff */
[C---:B------:R-:W-:Y:S02]  /*1fe70*/  @!P1 LEA R12, P0, R18.reuse, R2, 0x2 ;  /* 0x00000002120c9211 */ /* 0x040fe400078010ff */
[-C--:B------:R-:W-:Y:S02]  /*1fe80*/  @!P2 LEA.HI.X R11, R25, R4.reuse, R26, 0x2, P5 ;  /* 0x00000004190ba211 */ /* 0x080fe400028f141a */
[----:B------:R-:W-:Y:S01]  /*1fe90*/  @!P1 LEA.HI.X R13, R18, R4, R21, 0x2, P0 ;  /* 0x00000004120d9211 */ /* 0x000fe200000f1415 */
[----:B------:R-:W4:Y:S04]  /*1fea0*/  LDL R25, [R1+0x74] ;  /* 0x0000740001197983 */ /* 0x000f280000100800 */
[----:B------:R-:W-:Y:S04]  /*1feb0*/  @!P2 ST.E.64 [R10.64], R76 ;  /* 0x0000004c0a00a985 */ /* 0x000fe8000c101b06 */
[----:B------:R1:W-:Y:S04]  /*1fec0*/  @!P1 ST.E.64 [R12.64], R80 ;  /* 0x000000500c009985 */ /* 0x0003e8000c101b06 */
[----:B------:R-:W4:Y:S04]  /*1fed0*/  LDL R21, [R1+0x70] ;  /* 0x0000700001157983 */ /* 0x000f280000100800 */
[----:B------:R-:W4:Y:S04]  /*1fee0*/  LDL R18, [R1+0x68] ;  /* 0x0000680001127983 */ /* 0x000f280000100800 */
[----:B------:R-:W4:Y:S01]  /*1fef0*/  LDL R26, [R1+0x110] ;  /* 0x00011000011a7983 */ /* 0x000f220000100800 */
[----:B------:R-:W-:-:S13]  /*1ff00*/  ISETP.GE.AND P4, PT, R3, c[0x0][0x3c8], PT ;  /* 0x0000f20003007a0c */ /* 0x000fda0003f86270 */
[-C--:B-1----:R-:W-:Y:S02]  /*1ff10*/  @!P4 LEA R12, P0, R3, R2.reuse, 0x2 ;  /* 0x00000002030cc211 */ /* 0x082fe400078010ff */
[----:B------:R-:W-:Y:S02]  /*1ff20*/  @!P3 LEA R10, P5, R14, R2, 0x2 ;  /* 0x000000020e0ab211 */ /* 0x000fe400078a10ff */
[----:B-----5:R-:W-:Y:S02]  /*1ff30*/  ISETP.GE.AND P2, PT, R20, c[0x0][0x3c8], PT ;  /* 0x0000f20014007a0c */ /* 0x020fe40003f46270 */
[----:B------:R-:W-:Y:S02]  /*1ff40*/  ISETP.GE.AND P1, PT, R17, c[0x0][0x3c8], PT ;  /* 0x0000f20011007a0c */ /* 0x000fe40003f26270 */
[-C--:B---3--:R-:W-:Y:S02]  /*1ff50*/  @!P4 LEA.HI.X R13, R3, R4.reuse, R9, 0x2, P0 ;  /* 0x00000004030dc211 */ /* 0x088fe400000f1409 */
[----:B------:R-:W3:Y:S01]  /*1ff60*/  LDL R3, [R1+0x6c] ;  /* 0x00006c0001037983 */ /* 0x000ee20000100800 */
[----:B------:R-:W-:-:S03]  /*1ff70*/  @!P3 LEA.HI.X R11, R14, R4, R15, 0x2, P5 ;  /* 0x000000040e0bb211 */ /* 0x000fc600028f140f */
[----:B------:R-:W5:Y:S04]  /*1ff80*/  LDL R9, [R1+0x64] ;  /* 0x0000640001097983 */ /* 0x000f680000100800 */
[----:B------:R1:W-:Y:S01]  /*1ff90*/  @!P3 ST.E.64 [R10.64], R84 ;  /* 0x000000540a00b985 */ /* 0x0003e2000c101b06 */
[-C--:B------:R-:W-:Y:S02]  /*1ffa0*/  @!P1 LEA R14, P0, R17, R2.reuse, 0x2 ;  /* 0x00000002110e9211 */ /* 0x080fe400078010ff */
[----:B-1----:R-:W-:-:S04]  /*1ffb0*/  @!P2 LEA R10, P5, R20, R2, 0x2 ;  /* 0x00000002140aa211 */ /* 0x002fc800078a10ff */
[-C--:B------:R-:W-:Y:S02]  /*1ffc0*/  @!P2 LEA.HI.X R11, R20, R4.reuse, R24, 0x2, P5 ;  /* 0x00000004140ba211 */ /* 0x080fe400028f1418 */
        /* <DEDUP_REMOVED lines=12> */
[----:B--2---:R-:W-:Y:S02]  /*20090*/  ISETP.GE.AND P6, PT, R27, c[0x0][0x3c8], PT ;  /* 0x0000f2001b007a0c */ /* 0x004fe40003fc6270 */
[-C--:B-1----:R-:W-:Y:S02]  /*200a0*/  @!P3 LEA R12, P5, R35, R2.reuse, 0x2 ;  /* 0x00000002230cb211 */ /* 0x082fe400078a10ff */
[----:B------:R-:W-:Y:S02]  /*200b0*/  @!P4 LEA R10, P0, R33, R2, 0x2 ;  /* 0x00000002210ac211 */ /* 0x000fe400078010ff */
[-C--:B------:R-:W-:Y:S02]  /*200c0*/  @!P3 LEA.HI.X R13, R35, R4.reuse, R36, 0x2, P5 ;  /* 0x00000004230db211 */ /* 0x080fe400028f1424 */
[----:B------:R-:W-:-:S02]  /*200d0*/  @!P4 LEA.HI.X R11, R33, R4, R34, 0x2, P0 ;  /* 0x00000004210bc211 */ /* 0x000fc400000f1422 */
[----:B----4-:R-:W-:Y:S01]  /*200e0*/  @!P2 LEA R14, P0, R31, R2, 0x2 ;  /* 0x000000021f0ea211 */ /* 0x010fe200078010ff */
[----:B------:R-:W-:Y:S01]  /*200f0*/  @!P3 ST.E.64 [R12.64], R100 ;  /* 0x000000640c00b985 */ /* 0x000fe2000c101b06 */
[----:B------:R-:W-:Y:S02]  /*20100*/  ISETP.GE.AND P5, PT, R25, c[0x0][0x3c8], PT ;  /* 0x0000f20019007a0c */ /* 0x000fe40003fa6270 */
[----:B------:R-:W-:Y:S01]  /*20110*/  @!P2 LEA.HI.X R15, R31, R4, R32, 0x2, P0 ;  /* 0x000000041f0fa211 */ /* 0x000fe200000f1420 */
[----:B------:R1:W-:Y:S04]  /*20120*/  @!P4 ST.E.64 [R10.64], R104 ;  /* 0x000000680a00c985 */ /* 0x0003e8000c101b06 */
[----:B------:R2:W-:Y:S01]  /*20130*/  @!P2 ST.E.64 [R14.64], R152 ;  /* 0x000000980e00a985 */ /* 0x0005e2000c101b06 */
[----:B------:R-:W-:-:S02]  /*20140*/  ISETP.GE.AND P4, PT, R21, c[0x0][0x3c8], PT ;  /* 0x0000f20015007a0c */ /* 0x000fc40003f86270 */
[-C--:B-1----:R-:W-:Y:S02]  /*20150*/  @!P1 LEA R10, P3, R29, R2.reuse, 0x2 ;  /* 0x000000021d0a9211 */ /* 0x082fe400078610ff */
[----:B------:R-:W-:Y:S02]  /*20160*/  @!P6 LEA R12, P0, R27, R2, 0x2 ;  /* 0x000000021b0ce211 */ /* 0x000fe400078010ff */
[-C--:B------:R-:W-:Y:S02]  /*20170*/  @!P1 LEA.HI.X R11, R29, R4.reuse, R30, 0x2, P3 ;  /* 0x000000041d0b9211 */ /* 0x080fe400018f141e */
[----:B------:R-:W-:-:S03]  /*20180*/  @!P6 LEA.HI.X R13, R27, R4, R28, 0x2, P0 ;  /* 0x000000041b0de211 */ /* 0x000fc600000f141c */
[----:B------:R1:W-:Y:S01]  /*20190*/  @!P1 ST.E.64 [R10.64], R108 ;  /* 0x0000006c0a009985 */ /* 0x0003e2000c101b06 */
[----:B------:R-:W-:-:S03]  /*201a0*/  ISETP.GE.AND P1, PT, R18, c[0x0][0x3c8], PT ;  /* 0x0000f20012007a0c */ /* 0x000fc60003f26270 */
[----:B------:R-:W-:Y:S01]  /*201b0*/  @!P6 ST.E.64 [R12.64], R112 ;  /* 0x000000700c00e985 */ /* 0x000fe2000c101b06 */
[-C--:B--2---:R-:W-:Y:S02]  /*201c0*/  @!P4 LEA R14, P6, R21, R2.reuse, 0x2 ;  /* 0x00000002150ec211 */ /* 0x084fe400078c10ff */
[----:B-1----:R-:W-:-:S04]  /*201d0*/  @!P5 LEA R10, P3, R25, R2, 0x2 ;  /* 0x00000002190ad211 */ /* 0x002fc800078610ff */
[----:B------:R-:W-:-:S05]  /*201e0*/  @!P5 LEA.HI.X R11, R25, R4, R26, 0x2, P3 ;  /* 0x00000004190bd211 */ /* 0x000fca00018f141a */
[----:B------:R1:W-:Y:S02]  /*201f0*/  @!P5 ST.E.64 [R10.64], R116 ;  /* 0x000000740a00d985 */ /* 0x0003e4000c101b06 */
[----:B-1----:R-:W-:Y:S02]  /*20200*/  @!P1 LEA R10, P5, R18, R2, 0x2 ;  /* 0x00000002120a9211 */ /* 0x002fe400078a10ff */
[----:B---3--:R-:W-:Y:S02]  /*20210*/  ISETP.GE.AND P2, PT, R3, c[0x0][0x3c8], PT ;  /* 0x0000f20003007a0c */ /* 0x008fe40003f46270 */
[----:B-----5:R-:W-:-:S11]  /*20220*/  ISETP.GE.AND P0, PT, R9, c[0x0][0x3c8], PT ;  /* 0x0000f20009007a0c */ /* 0x020fd60003f06270 */
[----:B------:R-:W-:-:S04]  /*20230*/  @!P2 LEA R12, P3, R3, R2, 0x2 ;  /* 0x00000002030ca211 */ /* 0x000fc800078610ff */
[----:B------:R-:W-:Y:S02]  /*20240*/  @!P2 LEA.HI.X R13, R3, R4, R20, 0x2, P3 ;  /* 0x00000004030da211 */ /* 0x000fe400018f1414 */
[----:B------:R-:W-:Y:S02]  /*20250*/  @!P0 LEA R2, P3, R9, R2, 0x2 ;  /* 0x0000000209028211 */ /* 0x000fe400078610ff */
[-C--:B------:R-:W-:Y:S02]  /*20260*/  @!P4 LEA.HI.X R15, R21, R4.reuse, R24, 0x2, P6 ;  /* 0x00000004150fc211 */ /* 0x080fe400030f1418 */
[----:B------:R-:W-:-:S03]  /*20270*/  @!P1 LEA.HI.X R11, R18, R4, R19, 0x2, P5 ;  /* 0x00000004120b9211 */ /* 0x000fc600028f1413 */
[----:B------:R1:W-:Y:S01]  /*20280*/  @!P4 ST.E.64 [R14.64], R160 ;  /* 0x000000a00e00c985 */ /* 0x0003e2000c101b06 */
[----:B------:R-:W-:-:S03]  /*20290*/  @!P0 LEA.HI.X R3, R9, R4, R17, 0x2, P3 ;  /* 0x0000000409038211 */ /* 0x000fc600018f1411 */
[----:B------:R1:W-:Y:S04]  /*202a0*/  @!P2 ST.E.64 [R12.64], R156 ;  /* 0x0000009c0c00a985 */ /* 0x0003e8000c101b06 */
[----:B------:R1:W-:Y:S04]  /*202b0*/  @!P1 ST.E.64 [R10.64], R120 ;  /* 0x000000780a009985 */ /* 0x0003e8000c101b06 */
[----:B------:R1:W-:Y:S02]  /*202c0*/  @!P0 ST.E.64 [R2.64], R22 ;  /* 0x0000001602008985 */ /* 0x0003e4000c101b06 */
.L_x_6389:
[----:B------:R-:W-:Y:S05]  /*202d0*/  BSYNC B0 ;  /* 0x0000000000007941 */ /* 0x000fea0003800000 */
.L_x_6388:
[----:B------:R-:W-:Y:S05]  /*202e0*/  BRA.DIV ~URZ, `(.L_x_6390) ;  /* 0x00004ca27f007947 */ /* 0x000fea000b800000 */
[----:B--2---:R2:W1:Y:S04]  /*202f0*/  SHFL.IDX PT, R4, R5, 0x1, 0x1c1f ;  /* 0x003c1f0005047f89 */ /* 0x00446800000e0000 */
[----:B-1--4-:R2:W1:Y:S02]  /*20300*/  SHFL.IDX PT, R2, R6, 0x1, 0x1c1f ;  /* 0x003c1f0006027f89 */ /* 0x01246400000e0000 */
.L_x_6469:
[----:B------:R-:W-:-:S13]  /*20310*/  ISETP.NE.AND P0, PT, R16, RZ, PT ;  /* 0x000000ff1000720c */ /* 0x000fda0003f05270 */
[----:B------:R-:W-:Y:S05]  /*20320*/  @P0 BRA `(.L_x_6385) ;  /* 0x00001a6000000947 */ /* 0x000fea0003800000 */
[----:B------:R-:W4:Y:S04]  /*20330*/  LDL R10, [R1+0x20] ;  /* 0x00002000010a7983 */ /* 0x000f280000100800 */
[----:B--23--:R-:W2:Y:S04]  /*20340*/  LDL R6, [R1+0xd4] ;  /* 0x0000d40001067983 */ /* 0x00cea80000100800 */
        /* <DEDUP_REMOVED lines=16> */
[----:B------:R-:W5:Y:S01]  /*20450*/  LDL R29, [R1+0x120] ;  /* 0x00012000011d7983 */ /* 0x000f620000100800 */
[----:B----4-:R-:W-:-:S02]  /*20460*/  ISETP.GE.AND P3, PT, R10, c[0x0][0x3c8], PT ;  /* 0x0000f2000a007a0c */ /* 0x010fc40003f66270 */
[----:B--2---:R-:W-:Y:S02]  /*20470*/  ISETP.GE.AND P2, PT, R6, c[0x0][0x3c8], PT ;  /* 0x0000f20006007a0c */ /* 0x004fe40003f46270 */
[----:B---3--:R-:W-:-:S09]  /*20480*/  ISETP.GE.AND P0, PT, R9, c[0x0][0x3c8], PT ;  /* 0x0000f20009007a0c */ /* 0x008fd20003f06270 */
[----:B------:R-:W-:Y:S01]  /*20490*/  @!P3 IMAD.MOV.U32 R3, RZ, RZ, R4 ;  /* 0x000000ffff03b224 */ /* 0x000fe200078e0004 */
[----:B-----5:R-:W-:-:S03]  /*204a0*/  ISETP.GE.AND P1, PT, R26, c[0x0][0x3c8], PT ;  /* 0x0000f2001a007a0c */ /* 0x020fc60003f26270 */
[----:B-1----:R-:W-:Y:S02]  /*204b0*/  @!P3 IMAD.WIDE R10, R10, 0x4, R2 ;  /* 0x000000040a0ab825 */ /* 0x002fe400078e0202 */
        /* <DEDUP_REMOVED lines=14> */
[----:B------:R-:W-:-:S02]  /*205a0*/  ISETP.GE.AND P3, PT, R24, c[0x0][0x3c8], PT ;  /* 0x0000f20018007a0c */ /* 0x000fc40003f66270 */
[----:B------:R-:W-:Y:S01]  /*205b0*/  ISETP.GE.AND P6, PT, R17, c[0x0][0x3c8], PT ;  /* 0x0000f20011007a0c */ /* 0x000fe20003fc6270 */
[----:B------:R1:W-:Y:S04]  /*205c0*/  @!P1 ST.E.64 [R12.64], R132 ;  /* 0x000000840c009985 */ /* 0x0003e8000c101b06 */
[----:B------:R1:W-:Y:S04]  /*205d0*/  @!P0 ST.E.64 [R10.64], R128 ;  /* 0x000000800a008985 */ /* 0x0003e8000c101b06 */
[----:B------:R-:W5:Y:S01]  /*205e0*/  LDL R9, [R1+0xb0] ;  /* 0x0000b00001097983 */ /* 0x000f620000100800 */
        /* <DEDUP_REMOVED lines=27> */
[C---:B------:R-:W-:Y:S02]  /*207a0*/  @!P3 LEA R10, P6, R23.reuse, R2, 0x2 ;  /* 0x00000002170ab211 */ /* 0x040fe400078c10ff */
[----:B---3--:R-:W-:Y:S02]  /*207b0*/  ISETP.GE.AND P1, PT, R22, c[0x0][0x3c8], PT ;  /* 0x0000f20016007a0c */ /* 0x008fe40003f26270 */
[----:B------:R-:W-:-:S02]  /*207c0*/  @!P3 LEA.HI.X R11, R23, R4, R16, 0x2, P6 ;  /* 0x00000004170bb211 */ /* 0x000fc400030f1410 */
[----:B------:R-:W3:Y:S01]  /*207d0*/  LDL R23, [R1+0x140] ;  /* 0x0001400001177983 */ /* 0x000ee20000100800 */
[----:B----4-:R-:W-:-:S03]  /*207e0*/  ISETP.GE.AND P2, PT, R6, c[0x0][0x3c8], PT ;  /* 0x0000f20006007a0c */ /* 0x010fc60003f46270 */
[----:B------:R1:W-:Y:S04]  /*207f0*/  @!P5 ST.E.64 [R14.64], R162 ;  /* 0x000000a20e00d985 */ /* 0x0003e8000c101b06 */
[----:B------:R-:W4:Y:S01]  /*20800*/  LDL R16, [R1+0x98] ;  /* 0x0000980001107983 */ /* 0x000f220000100800 */
[----:B-----5:R-:W-:-:S03]  /*20810*/  @!P4 LEA.HI.X R13, R20, R4, R25, 0x2, P0 ;  /* 0x00000004140dc211 */ /* 0x020fc600000f1419 */
[----:B------:R-:W5:Y:S04]  /*20820*/  LDL R25, [R1+0x144] ;  /* 0x0001440001197983 */ /* 0x000f680000100800 */
[----:B------:R1:W-:Y:S04]  /*20830*/  @!P4 ST.E.64 [R12.64], R154 ;  /* 0x0000009a0c00c985 */ /* 0x0003e8000c101b06 */
[----:B------:R1:W-:Y:S02]  /*20840*/  @!P3 ST.E.64 [R10.64], R42 ;  /* 0x0000002a0a00b985 */ /* 0x0003e4000c101b06 */
[----:B-1----:R-:W-:-:S02]  /*20850*/  @!P2 LEA R14, P3, R6, R2, 0x2 ;  /* 0x00000002060ea211 */ /* 0x002fc400078610ff */
[----:B------:R-:W4:Y:S01]  /*20860*/  LDL R20, [R1+0x9c] ;  /* 0x00009c0001147983 */ /* 0x000f220000100800 */
[----:B------:R-:W-:Y:S02]  /*20870*/  @!P1 LEA R12, P6, R22, R2, 0x2 ;  /* 0x00000002160c9211 */ /* 0x000fe400078c10ff */
[----:B------:R-:W-:Y:S02]  /*20880*/  @!P2 LEA.HI.X R15, R6, R4, R17, 0x2, P3 ;  /* 0x00000004060fa211 */ /* 0x000fe400018f1411 */
[----:B------:R-:W-:Y:S01]  /*20890*/  ISETP.GE.AND P0, PT, R9, c[0x0][0x3c8], PT ;  /* 0x0000f20009007a0c */ /* 0x000fe20003f06270 */
[----:B------:R-:W4:Y:S08]  /*208a0*/  LDL R17, [R1+0x90] ;  /* 0x0000900001117983 */ /* 0x000f300000100800 */
[----:B------:R-:W-:-:S02]  /*208b0*/  P2R R3, PR, RZ, 0x40 ;  /* 0x00000040ff037803 */ /* 0x000fc40000000000 */
[----:B------:R-:W-:Y:S01]  /*208c0*/  ISETP.GE.AND P4, PT, R5, c[0x0][0x3c8], PT ;  /* 0x0000f20005007a0c */ /* 0x000fe20003f86270 */
[----:B------:R-:W4:Y:S01]  /*208d0*/  LDL R6, [R1+0x94] ;  /* 0x0000940001067983 */ /* 0x000f220000100800 */
[----:B------:R-:W-:-:S04]  /*208e0*/  ISETP.NE.AND P3, PT, R3, RZ, PT ;  /* 0x000000ff0300720c */ /* 0x000fc80003f65270 */
[----:B------:R-:W-:Y:S02]  /*208f0*/  @!P1 LEA.HI.X R13, R22, R4, R24, 0x2, P3 ;  /* 0x00000004160d9211 */ /* 0x000fe400018f1418 */
[----:B------:R-:W4:Y:S01]  /*20900*/  LDL R24, [R1+0x13c] ;  /* 0x00013c0001187983 */ /* 0x000f220000100800 */
[----:B------:R-:W-:Y:S02]  /*20910*/  ISETP.GE.AND P3, PT, R21, c[0x0][0x3c8], PT ;  /* 0x0000f20015007a0c */ /* 0x000fe40003f66270 */
[C---:B------:R-:W-:Y:S01]  /*20920*/  @!P0 LEA R10, P6, R9.reuse, R2, 0x2 ;  /* 0x00000002090a8211 */ /* 0x040fe200078c10ff */
[----:B------:R-:W-:Y:S03]  /*20930*/  @!P2 ST.E.64 [R14.64], R166 ;  /* 0x000000a60e00a985 */ /* 0x000fe6000c101b06 */
[----:B------:R-:W-:Y:S01]  /*20940*/  @!P0 LEA.HI.X R11, R9, R4, R18, 0x2, P6 ;  /* 0x00000004090b8211 */ /* 0x000fe200030f1412 */
[----:B------:R-:W-:Y:S04]  /*20950*/  @!P1 ST.E.64 [R12.64], R54 ;  /* 0x000000360c009985 */ /* 0x000fe8000c101b06 */
[----:B------:R1:W-:Y:S04]  /*20960*/  @!P0 ST.E.64 [R10.64], R46 ;  /* 0x0000002e0a008985 */ /* 0x0003e8000c101b06 */
[----:B------:R-:W4:Y:S04]  /*20970*/  LDL R22, [R1+0x138] ;  /* 0x0001380001167983 */ /* 0x000f280000100800 */
[----:B------:R-:W4:Y:S01]  /*20980*/  LDL R18, [R1+0x134] ;  /* 0x0001340001127983 */ /* 0x000f220000100800 */
[----:B------:R-:W-:-:S03]  /*20990*/  ISETP.GE.AND P5, PT, R26, c[0x0][0x3c8], PT ;  /* 0x0000f2001a007a0c */ /* 0x000fc60003fa6270 */
[----:B------:R-:W4:Y:S01]  /*209a0*/  LDL R9, [R1+0x8c] ;  /* 0x00008c0001097983 */ /* 0x000f220000100800 */
[-C--:B-1----:R-:W-:Y:S02]  /*209b0*/  @!P3 LEA R10, P1, R21, R2.reuse, 0x2 ;  /* 0x00000002150ab211 */ /* 0x082fe400078210ff */
[----:B------:R-:W-:-:S11]  /*209c0*/  @!P4 LEA R12, P6, R5, R2, 0x2 ;  /* 0x00000002050cc211 */ /* 0x000fd600078c10ff */
[----:B------:R-:W-:Y:S02]  /*209d0*/  P2R R3, PR, RZ, 0x2 ;  /* 0x00000002ff037803 */ /* 0x000fe40000000000 */
[----:B------:R-:W-:-:S04]  /*209e0*/  @!P5 LEA R14, P0, R26, R2, 0x2 ;  /* 0x000000021a0ed211 */ /* 0x000fc800078010ff */
[----:B------:R-:W-:Y:S02]  /*209f0*/  @!P5 LEA.HI.X R15, R26, R4, R27, 0x2, P0 ;  /* 0x000000041a0fd211 */ /* 0x000fe400000f141b */
[----:B------:R-:W4:Y:S04]  /*20a00*/  LDL R26, [R1+0x80] ;  /* 0x00008000011a7983 */ /* 0x000f280000100800 */
[----:B------:R1:W-:Y:S04]  /*20a10*/  @!P5 ST.E.64 [R14.64], R168 ;  /* 0x000000a80e00d985 */ /* 0x0003e8000c101b06 */
[----:B------:R-:W4:Y:S01]  /*20a20*/  LDL R27, [R1+0x11c] ;  /* 0x00011c00011b7983 */ /* 0x000f220000100800 */
[----:B--2---:R-:W-:-:S02]  /*20a30*/  ISETP.GE.AND P2, PT, R19, c[0x0][0x3c8], PT ;  /* 0x0000f20013007a0c */ /* 0x004fc40003f46270 */
[-C--:B-----5:R-:W-:Y:S02]  /*20a40*/  @!P4 LEA.HI.X R13, R5, R4.reuse, R25, 0x2, P6 ;  /* 0x00000004050dc211 */ /* 0x0a0fe400030f1419 */
[----:B------:R-:W-:Y:S01]  /*20a50*/  ISETP.NE.AND P6, PT, R3, RZ, PT ;  /* 0x000000ff0300720c */ /* 0x000fe20003fc5270 */
[----:B------:R-:W2:Y:S03]  /*20a60*/  LDL R5, [R1+0x88] ;  /* 0x0000880001057983 */ /* 0x000ea60000100800 */
[----:B---3--:R-:W-:Y:S01]  /*20a70*/  @!P3 LEA.HI.X R11, R21, R4, R23, 0x2, P6 ;  /* 0x00000004150bb211 */ /* 0x008fe200030f1417 */
[----:B------:R-:W3:Y:S04]  /*20a80*/  LDL R25, [R1+0x118] ;  /* 0x0001180001197983 */ /* 0x000ee80000100800 */
[----:B------:R-:W5:Y:S04]  /*20a90*/  LDL R23, [R1+0x130] ;  /* 0x0001300001177983 */ /* 0x000f680000100800 */
[----:B------:R-:W2:Y:S04]  /*20aa0*/  LDL R21, [R1+0x12c] ;  /* 0x00012c0001157983 */ /* 0x000ea80000100800 */
[----:B------:R4:W-:Y:S04]  /*20ab0*/  @!P4 ST.E.64 [R12.64], R62 ;  /* 0x0000003e0c00c985 */ /* 0x0009e8000c101b06 */
[----:B------:R4:W-:Y:S01]  /*20ac0*/  @!P3 ST.E.64 [R10.64], R50 ;  /* 0x000000320a00b985 */ /* 0x0009e2000c101b06 */
[----:B-1----:R-:W-:-:S04]  /*20ad0*/  @!P2 LEA R14, P3, R19, R2, 0x2 ;  /* 0x00000002130ea211 */ /* 0x002fc800078610ff */
[----:B----4-:R-:W-:Y:S02]  /*20ae0*/  @!P2 LEA.HI.X R15, R19, R4, R24, 0x2, P3 ;  /* 0x00000004130fa211 */ /* 0x010fe400018f1418 */
[----:B------:R-:W4:Y:S01]  /*20af0*/  LDL R19, [R1+0x128] ;  /* 0x0001280001137983 */ /* 0x000f220000100800 */
        /* <DEDUP_REMOVED lines=23> */
[-C--:B-----5:R-:W-:Y:S02]  /*20c70*/  @!P5 LEA.HI.X R15, R6, R4.reuse, R23, 0x2, P0 ;  /* 0x00000004060fd211 */ /* 0x0a0fe400000f1417 */
[----:B------:R-:W-:Y:S01]  /*20c80*/  ISETP.NE.AND P0, PT, R3, RZ, PT ;  /* 0x000000ff0300720c */ /* 0x000fe20003f05270 */
[----:B------:R-:W5:Y:S03]  /*20c90*/  LDL R6, [R1+0x68] ;  /* 0x0000680001067983 */ /* 0x000f660000100800 */
[----:B--2---:R-:W-:Y:S01]  /*20ca0*/  @!P4 LEA.HI.X R13, R17, R4, R21, 0x2, P0 ;  /* 0x00000004110dc211 */ /* 0x004fe200000f1415 */
[----:B------:R-:W2:Y:S04]  /*20cb0*/  LDL R23, [R1+0x110] ;  /* 0x0001100001177983 */ /* 0x000ea80000100800 */
[----:B------:R-:W2:Y:S01]  /*20cc0*/  LDL R17, [R1+0x114] ;  /* 0x0001140001117983 */ /* 0x000ea20000100800 */
[----:B------:R-:W-:-:S03]  /*20cd0*/  ISETP.GE.AND P2, PT, R5, c[0x0][0x3c8], PT ;  /* 0x0000f20005007a0c */ /* 0x000fc60003f46270 */
[----:B------:R-:W5:Y:S04]  /*20ce0*/  LDL R21, [R1+0x10c] ;  /* 0x00010c0001157983 */ /* 0x000f680000100800 */
        /* <DEDUP_REMOVED lines=31> */
[----:B-----5:R-:W-:Y:S01]  /*20ee0*/  ISETP.GE.AND P0, PT, R6, c[0x0][0x3c8], PT ;  /* 0x0000f20006007a0c */ /* 0x020fe20003f06270 */
        /* <DEDUP_REMOVED lines=8> */
[----:B--2---:R-:W-:Y:S02]  /*20f70*/  @!P0 LEA R10, P4, R6, R2, 0x2 ;  /* 0x00000002060a8211 */ /* 0x004fe400078810ff */
[-C--:B----4-:R-:W-:Y:S01]  /*20f80*/  @!P1 LEA.HI.X R13, R18, R4.reuse, R19, 0x2, P5 ;  /* 0x00000004120d9211 */ /* 0x090fe200028f1413 */
[----:B------:R1:W-:Y:S01]  /*20f90*/  @!P2 ST.E.64 [R14.64], R106 ;  /* 0x0000006a0e00a985 */ /* 0x0003e2000c101b06 */
        /* <DEDUP_REMOVED lines=10> */
.L_x_6370:
[----:B------:R-:W2:Y:S04]  /*21040*/  LDL.LU R2, [R1+0x28] ;  /* 0x0000280001027983 */ /* 0x000ea80000300800 */
[----:B------:R-:W3:Y:S01]  /*21050*/  LDL.LU R6, [R1+0x2c] ;  /* 0x00002c0001067983 */ /* 0x000ee20000300800 */
        /* <DEDUP_REMOVED lines=20> */
.L_x_6391:
[----:B------:R-:W3:Y:S04]  /*211a0*/  LDL.LU R6, [R1+0x18] ;  /* 0x0000180001067983 */ /* 0x000ee80000300800 */
[----:B--2---:R-:W2:Y:S04]  /*211b0*/  LDL.LU R4, [R1+0x30] ;  /* 0x0000300001047983 */ /* 0x004ea80000300800 */
[----:B------:R-:W4:Y:S01]  /*211c0*/  LDL.LU R3, [R1+0x34] ;  /* 0x0000340001037983 */ /* 0x000f220000300800 */
[----:B------:R-:W-:Y:S01]  /*211d0*/  BSSY B0, `(.L_x_6392) ;  /* 0x0000039000007945 */ /* 0x000fe20003800000 */
[----:B-----5:R-:W-:-:S02]  /*211e0*/  SHF.R.S32.HI R20, RZ, 0x1f, R2 ;  /* 0x0000001fff147819 */ /* 0x020fc40000011402 */
[----:B------:R-:W1:Y:S02]  /*211f0*/  S2R R5, SR_TID.X ;  /* 0x0000000000057919 */ /* 0x000e640000002100 */
[----:B-1----:R-:W-:Y:S02]  /*21200*/  ISETP.GT.AND P0, PT, R5, 0x7f, PT ;  /* 0x0000007f0500780c */ /* 0x002fe40003f04270 */
[----:B---3--:R-:W-:Y:S02]  /*21210*/  LOP3.LUT R6, R6, 0xffff, RZ, 0xc0, !PT ;  /* 0x0000ffff06067812 */ /* 0x008fe400078ec0ff */
[----:B--2---:R-:W-:Y:S02]  /*21220*/  SEL R14, R4, RZ, !P3 ;  /* 0x000000ff040e7207 */ /* 0x004fe40005800000 */
        /* <DEDUP_REMOVED lines=28> */
[--C-:B------:R-:W-:Y:S01]  /*213f0*/  IMAD.MOV R4, RZ, RZ, -R3.reuse ;  /* 0x000000ffff047224 */ /* 0x100fe200078e0a03 */
        /* <DEDUP_REMOVED lines=12> */
[----:B------:R-:W-:Y:S01]  /*214c0*/  IMAD R3, R16, R9, R3 ;  /* 0x0000000910037224 */ /* 0x000fe200078e0203 */
[----:B------:R-:W-:-:S03]  /*214d0*/  MOV R9, c[0x0][0x4ac] ;  /* 0x00012b0000097a02 */ /* 0x000fc60000000f00 */
[----:B------:R-:W-:Y:S01]  /*214e0*/  IMAD.WIDE.U32 R4, R16, R4, R10 ;  /* 0x0000000410047225 */ /* 0x000fe200078e000a */
[----:B------:R-:W-:Y:S02]  /*214f0*/  SEL R10, R12, c[0x0][0x450], P2 ;  /* 0x000114000c0a7a07 */ /* 0x000fe40001000000 */
[----:B------:R-:W-:Y:S01]  /*21500*/  SEL R9, R9, c[0x0][0x454], P2 ;  /* 0x0001150009097a07 */ /* 0x000fe20001000000 */
[----:B------:R-:W-:Y:S01]  /*21510*/  IMAD.IADD R3, R5, 0x1, R3 ;  /* 0x0000000105037824 */ /* 0x000fe200078e0203 */
[----:B------:R-:W-:-:S04]  /*21520*/  LEA R10, P0, R4, R10, 0x2 ;  /* 0x0000000a040a7211 */ /* 0x000fc800078010ff */
[----:B------:R-:W-:Y:S02]  /*21530*/  LEA.HI.X R11, R4, R9, R3, 0x2, P0 ;  /* 0x00000009040b7211 */ /* 0x000fe400000f1403 */
[----:B------:R-:W-:-:S05]  /*21540*/  MOV R3, 0xff800000 ;  /* 0xff80000000037802 */ /* 0x000fca0000000f00 */
[----:B------:R1:W-:Y:S02]  /*21550*/  STG.E [R10.64], R3 ;  /* 0x000000030a007986 */ /* 0x0003e4000c101906 */
.L_x_6393:
[----:B------:R-:W-:Y:S05]  /*21560*/  BSYNC B0 ;  /* 0x0000000000007941 */ /* 0x000fea0003800000 */
.L_x_6392:
[----:B------:R-:W-:-:S13]  /*21570*/  ISETP.GT.AND P0, PT, R22, 0x1, PT ;  /* 0x000000011600780c */ /* 0x000fda0003f04270 */
[----:B------:R-:W-:Y:S05]  /*21580*/  @P0 BRA `(.L_x_6385) ;  /* 0x0000080000000947 */ /* 0x000fea0003800000 */
[----:B-1----:R-:W2:Y:S01]  /*21590*/  LDL.LU R11, [R1+0x4] ;  /* 0x00000400010b7983 */ /* 0x002ea20000300800 */
[----:B------:R-:W-:Y:S01]  /*215a0*/  MOV R4, c[0x0][0x4e8] ;  /* 0x00013a0000047a02 */ /* 0x000fe20000000f00 */
[----:B------:R-:W-:Y:S02]  /*215b0*/  IMAD R3, R20, c[0x0][0x3a0], RZ ;  /* 0x0000e80014037a24 */ /* 0x000fe400078e02ff */
        /* <DEDUP_REMOVED lines=23> */
[----:B------:R-:W-:-:S03]  /*21730*/  IADD3 R9, R143, R11, RZ ;  /* 0x0000000b8f097210 */ /* 0x000fc60007ffe0ff */
[----:B------:R-:W-:-:S04]  /*21740*/  IMAD.WIDE.U32 R2, R6, c[0x0][0x3d8], R2 ;  /* 0x0000f60006027a25 */ /* 0x000fc800078e0002 */
[----:B------:R-:W-:Y:S01]  /*21750*/  IMAD R6, R6, c[0x0][0x3dc], R4 ;  /* 0x0000f70006067a24 */ /* 0x000fe200078e0204 */
[----:B------:R-:W-:-:S04]  /*21760*/  LEA R16, P0, R2, c[0x0][0x380], 0x1 ;  /* 0x0000e00002107a11 */ /* 0x000fc800078008ff */
[----:B------:R-:W-:-:S04]  /*21770*/  IADD3 R5, R3, R6, RZ ;  /* 0x0000000603057210 */ /* 0x000fc80007ffe0ff */
[----:B------:R-:W-:Y:S01]  /*21780*/  LEA.HI.X R5, R2, c[0x0][0x384], R5, 0x1, P0 ;  /* 0x0000e10002057a11 */ /* 0x000fe200000f0c05 */
[----:B------:R-:W-:Y:S05]  /*21790*/  BRA.DIV ~URZ, `(.L_x_6394) ;  /* 0x000038c27f007947 */ /* 0x000fea000b800000 */
[----:B------:R1:W2:Y:S02]  /*217a0*/  SHFL.IDX PT, R4, R5, RZ, 0x181f ;  /* 0x00181fff05047589 */ /* 0x0002a400000e0000 */
.L_x_6470:
[----:B------:R-:W-:Y:S05]  /*217b0*/  BRA.DIV ~URZ, `(.L_x_6395) ;  /* 0x000039127f007947 */ /* 0x000fea000b800000 */
[----:B------:R3:W4:Y:S02]  /*217c0*/  SHFL.IDX PT, R2, R16, RZ, 0x181f ;  /* 0x00181fff10027589 */ /* 0x00072400000e0000 */
.L_x_6471:
        /* <DEDUP_REMOVED lines=20> */
.L_x_6397:
[----:B------:R-:W-:Y:S05]  /*21910*/  BSYNC B0 ;  /* 0x0000000000007941 */ /* 0x000fea0003800000 */
.L_x_6396:
[----:B------:R-:W-:Y:S05]  /*21920*/  BRA.DIV ~URZ, `(.L_x_6398) ;  /* 0x000038127f007947 */ /* 0x000fea000b800000 */
[----:B--2---:R2:W1:Y:S04]  /*21930*/  SHFL.IDX PT, R4, R5, 0x1, 0x181f ;  /* 0x00381f0005047f89 */ /* 0x00446800000e0000 */
[----:B----4-:R2:W4:Y:S02]  /*21940*/  SHFL.IDX PT, R2, R16, 0x1, 0x181f ;  /* 0x00381f0010027f89 */ /* 0x01052400000e0000 */
.L_x_6472:
        /* <DEDUP_REMOVED lines=20> */
.L_x_6400:
[----:B------:R-:W-:Y:S05]  /*21a90*/  BSYNC B0 ;  /* 0x0000000000007941 */ /* 0x000fea0003800000 */
.L_x_6399:
[----:B------:R-:W-:Y:S05]  /*21aa0*/  BRA.DIV ~URZ, `(.L_x_6401) ;  /* 0x000037627f007947 */ /* 0x000fea000b800000 */
[----:B-1----:R1:W2:Y:S02]  /*21ab0*/  SHFL.IDX PT, R4, R5, 0x2, 0x181f ;  /* 0x00581f0005047f89 */ /* 0x0022a400000e0000 */
.L_x_6473:
[----:B------:R-:W-:Y:S05]  /*21ac0*/  BRA.DIV ~URZ, `(.L_x_6402) ;  /* 0x000037b27f007947 */ /* 0x000fea000b800000 */
[----:B----4-:R4:W1:Y:S02]  /*21ad0*/  SHFL.IDX PT, R2, R16, 0x2, 0x181f ;  /* 0x00581f0010027f89 */ /* 0x01086400000e0000 */
.L_x_6474:
        /* <DEDUP_REMOVED lines=20> */
.L_x_6404:
[----:B------:R-:W-:Y:S05]  /*21c20*/  BSYNC B0 ;  /* 0x0000000000007941 */ /* 0x000fea0003800000 */
.L_x_6403:
[----:B------:R-:W-:Y:S05]  /*21c30*/  BRA.DIV ~URZ, `(.L_x_6405) ;  /* 0x000036b27f007947 */ /* 0x000fea000b800000 */
[----:B--2---:R2:W3:Y:S04]  /*21c40*/  SHFL.IDX PT, R4, R5, 0x3, 0x181f ;  /* 0x00781f0005047f89 */ /* 0x0044e800000e0000 */
[----:B-1----:R2:W1:Y:S02]  /*21c50*/  SHFL.IDX PT, R2, R16, 0x3, 0x181f ;  /* 0x00781f0010027f89 */ /* 0x00246400000e0000 */
.L_x_6475:
        /* <DEDUP_REMOVED lines=19> */
.L_x_6385:
[----:B------:R-:W-:Y:S05]  /*21d90*/  BSYNC B1 ;  /* 0x0000000000017941 */ /* 0x000fea0003800000 */
.L_x_6369:
        /* <DEDUP_REMOVED lines=11> */
[----:B--23--:R-:W-:-:S04]  /*21e50*/  LOP3.LUT R16, R2, 0x1f, RZ, 0xc0, !PT ;  /* 0x0000001f02107812 */ /* 0x00cfc800078ec0ff */
[----:B------:R-:W-:Y:S01]  /*21e60*/  ISETP.NE.AND P6, PT, R16, 0x1f, PT ;  /* 0x0000001f1000780c */ /* 0x000fe20003fc5270 */
[----:B------:R-:W-:Y:S10]  /*21e70*/  BRA.DIV ~URZ, `(.L_x_6407) ;  /* 0x000035427f007947 */ /* 0x000ff4000b800000 */
[----:B------:R2:W3:Y:S02]  /*21e80*/  SHFL.IDX PT, R11, R114, RZ, 0x1f ;  /* 0x00001fff720b7589 */ /* 0x0004e400000e0000 */
.L_x_6476:
[----:B------:R-:W-:Y:S05]  /*21e90*/  BRA.DIV ~URZ, `(.L_x_6408) ;  /* 0x000035927f007947 */ /* 0x000fea000b800000 */
[----:B------:R4:W1:Y:S02]  /*21ea0*/  SHFL.IDX PT, R6, R114, 0x1, 0x1f ;  /* 0x00201f0072067f89 */ /* 0x00086400000e0000 */
.L_x_6477:
        /* <DEDUP_REMOVED lines=15> */
[----:B-1----:R-:W-:Y:S01]  /*21fa0*/  MOV R15, RZ ;  /* 0x000000ff000f7202 */ /* 0x002fe20000000f00 */
[----:B-----5:R-:W-:Y:S01]  /*21fb0*/  IMAD R4, R10, R9, RZ ;  /* 0x000000090a047224 */ /* 0x020fe200078e02ff */
[----:B------:R-:W-:Y:S07]  /*21fc0*/  BRA.DIV ~URZ, `(.L_x_6409) ;  /* 0x000034d27f007947 */ /* 0x000fee000b800000 */
[----:B------:R1:W2:Y:S02]  /*21fd0*/  SHFL.UP PT, R5, R4, 0x1, RZ ;  /* 0x0420000004057989 */ /* 0x0002a400000e00ff */
.L_x_6478:
        /* <DEDUP_REMOVED lines=16> */
.L_x_6479:
[----:B--2---:R-:W-:Y:S01]  /*220e0*/  IMAD R2, R2, c[0x0][0x538], RZ ;  /* 0x00014e0002027a24 */ /* 0x004fe200078e02ff */
[----:B------:R-:W-:Y:S04]  /*220f0*/  BSSY B1, `(.L_x_6411) ;  /* 0x00000cf000017945 */ /* 0x000fe80003800000 */
[----:B------:R-:W-:-:S04]  /*22100*/  IADD3 R6, R2, R6, RZ ;  /* 0x0000000602067210 */ /* 0x000fc80007ffe0ff */
[----:B---3--:R-:W-:-:S13]  /*22110*/  ISETP.GT.AND P0, PT, R6, R11, PT ;  /* 0x0000000b0600720c */ /* 0x008fda0003f04270 */
[----:B------:R-:W-:Y:S05]  /*22120*/  @P0 BRA `(.L_x_6412) ;  /* 0x0000026000000947 */ /* 0x000fea0003800000 */
.L_x_6416:
        /* <DEDUP_REMOVED lines=18> */
.L_x_6480:
        /* <DEDUP_REMOVED lines=16> */
.L_x_6481:
[----:B--2---:R-:W-:-:S05]  /*22350*/  IMAD R2, R2, c[0x0][0x538], RZ ;  /* 0x00014e0002027a24 */ /* 0x004fca00078e02ff */
[----:B------:R-:W-:-:S04]  /*22360*/  IADD3 R6, R2, R6, RZ ;  /* 0x0000000602067210 */ /* 0x000fc80007ffe0ff */
[----:B------:R-:W-:-:S13]  /*22370*/  ISETP.GT.AND P0, PT, R6, R11, PT ;  /* 0x0000000b0600720c */ /* 0x000fda0003f04270 */
[----:B-1--4-:R-:W-:Y:S05]  /*22380*/  @!P0 BRA `(.L_x_6416) ;  /* 0xfffffda000008947 */ /* 0x012fea000383ffff */
.L_x_6412:
[----:B------:R-:W-:-:S05]  /*22390*/  IADD3 R14, -R2, R6, RZ ;  /* 0x00000006020e7210 */ /* 0x000fca0007ffe1ff */
[----:B------:R-:W-:-:S05]  /*223a0*/  IMAD R2, R4, c[0x0][0x538], R14 ;  /* 0x00014e0004027a24 */ /* 0x000fca00078e020e */
[----:B------:R-:W-:Y:S01]  /*223b0*/  ISETP.GT.AND P0, PT, R2, R11, PT ;  /* 0x0000000b0200720c */ /* 0x000fe20003f04270 */
[----:B------:R-:W-:-:S12]  /*223c0*/  BRA.DIV ~URZ, `(.L_x_6417) ;  /* 0x000035627f007947 */ /* 0x000fd8000b800000 */
[----:B------:R-:W-:-:S03]  /*223d0*/  VOTE.ANY R13, PT, !P0 ;  /* 0x00000000000d7806 */ /* 0x000fc600040e0100 */
.L_x_6482:
[----:B------:R-:W2:Y:S01]  /*223e0*/  LDL.LU R2, [R1+0x1c] ;  /* 0x00001c0001027983 */ /* 0x000ea20000300800 */
[----:B------:R-:W2:Y:S02]  /*223f0*/  POPC R12, R13 ;  /* 0x0000000d000c7309 */ /* 0x000ea40000000000 */
[----:B--2---:R-:W-:-:S05]  /*22400*/  IADD3 R2, R12, R2, RZ ;  /* 0x000000020c027210 */ /* 0x004fca0007ffe0ff */
[----:B------:R2:W-:Y:S01]  /*22410*/  STL [R1+0x1c], R2 ;  /* 0x00001c0201007387 */ /* 0x0005e20000100800 */
[----:B------:R-:W-:Y:S05]  /*22420*/  BRA.DIV ~URZ, `(.L_x_6418) ;  /* 0x000035427f007947 */ /* 0x000fea000b800000 */
[----:B------:R3:W1:Y:S04]  /*22430*/  SHFL.IDX PT, R6, R9, R12, 0x1f ;  /* 0x00001f0c09067589 */ /* 0x00066800000e0000 */
[----:B------:R3:W2:Y:S02]  /*22440*/  SHFL.IDX PT, R5, R10, R12, 0x1f ;  /* 0x00001f0c0a057589 */ /* 0x0006a400000e0000 */
.L_x_6483:
[----:B------:R-:W-:Y:S01]  /*22450*/  ISETP.NE.AND P0, PT, R13, RZ, PT ;  /* 0x000000ff0d00720c */ /* 0x000fe20003f05270 */
[----:B------:R-:W-:-:S12]  /*22460*/  BSSY B0, `(.L_x_6419) ;  /* 0x0000005000007945 */ /* 0x000fd80003800000 */
[----:B------:R-:W-:Y:S05]  /*22470*/  @!P0 BRA `(.L_x_6420) ;  /* 0x0000003000008947 */ /* 0x000fea0003800000 */
[----:B---3--:R-:W-:Y:S01]  /*22480*/  IADD3 R12, R12, -0x1, RZ ;  /* 0xffffffff0c0c7810 */ /* 0x008fe20007ffe0ff */
[----:B------:R-:W-:Y:S05]  /*22490*/  BRA.DIV ~URZ, `(.L_x_6421) ;  /* 0x000035a27f007947 */ /* 0x000fea000b800000 */
[----:B------:R3:W4:Y:S02]  /*224a0*/  SHFL.IDX PT, R15, R4, R12, 0x1f ;  /* 0x00001f0c040f7589 */ /* 0x00072400000e0000 */
.L_x_6420:
[----:B------:R-:W-:Y:S05]  /*224b0*/  BSYNC B0 ;  /* 0x0000000000007941 */ /* 0x000fea0003800000 */
.L_x_6419:
[----:B--2-4-:R-:W-:Y:S01]  /*224c0*/  IMAD R2, R15, c[0x0][0x538], R14 ;  /* 0x00014e000f027a24 */ /* 0x014fe200078e020e */
[----:B------:R-:W-:Y:S01]  /*224d0*/  ISETP.NE.AND P0, PT, R5, 0x1, PT ;  /* 0x000000010500780c */ /* 0x000fe20003f05270 */
[----:B------:R-:W-:Y:S03]  /*224e0*/  BSSY B0, `(.L_x_6422) ;  /* 0x0000086000007945 */ /* 0x000fe60003800000 */
[----:B------:R2:W-:Y:S01]  /*224f0*/  STL [R1+0x10], R2 ;  /* 0x0000100201007387 */ /* 0x0005e20000100800 */
[----:B---3--:R-:W-:-:S08]  /*22500*/  IADD3 R12, -R2, R11, RZ ;  /* 0x0000000b020c7210 */ /* 0x008fd00007ffe1ff */
[----:B------:R-:W-:Y:S05]  /*22510*/  @!P0 BRA `(.L_x_6423) ;  /* 0x000003e000008947 */ /* 0x000fea0003800000 */
[-C--:B-1----:R-:W-:Y:S01]  /*22520*/  IABS R3, R6.reuse ;  /* 0x0000000600037213 */ /* 0x082fe20000000000 */
[----:B------:R-:W-:Y:S01]  /*22530*/  IMAD.MOV.U32 R10, RZ, RZ, RZ ;  /* 0x000000ffff0a7224 */ /* 0x000fe200078e00ff */
[----:B------:R-:W-:Y:S02]  /*22540*/  IABS R13, R6 ;  /* 0x00000006000d7213 */ /* 0x000fe40000000000 */
[----:B--2---:R-:W1:Y:S08]  /*22550*/  I2F.RP R2, R3 ;  /* 0x0000000300027306 */ /* 0x004e700000209400 */
[----:B-1----:R-:W1:Y:S02]  /*22560*/  MUFU.RCP R2, R2 ;  /* 0x0000000200027308 */ /* 0x002e640000001000 */
[----:B-1----:R-:W-:-:S06]  /*22570*/  IADD3 R2, R2, 0xffffffe, RZ ;  /* 0x0ffffffe02027810 */ /* 0x002fcc0007ffe0ff */
[----:B------:R1:W2:Y:S02]  /*22580*/  F2I.FTZ.U32.TRUNC.NTZ R11, R2 ;  /* 0x00000002000b7305 */ /* 0x0002a4000021f000 */
[----:B-1----:R-:W-:Y:S01]  /*22590*/  IABS R2, R5 ;  /* 0x0000000500027213 */ /* 0x002fe20000000000 */
[----:B--2---:R-:W-:-:S04]  /*225a0*/  IMAD.MOV R4, RZ, RZ, -R11 ;  /* 0x000000ffff047224 */ /* 0x004fc800078e0a0b */
[----:B------:R-:W-:Y:S01]  /*225b0*/  IMAD.MOV.U32 R9, RZ, RZ, R2 ;  /* 0x000000ffff097224 */ /* 0x000fe200078e0002 */
[----:B------:R-:W-:Y:S01]  /*225c0*/  IABS R2, R12 ;  /* 0x0000000c00027213 */ /* 0x000fe20000000000 */
[----:B------:R-:W-:Y:S02]  /*225d0*/  IMAD R4, R4, R3, RZ ;  /* 0x0000000304047224 */ /* 0x000fe400078e02ff */
[----:B------:R-:W1:Y:S02]  /*225e0*/  I2F.RP R14, R9 ;  /* 0x00000009000e7306 */ /* 0x000e640000209400 */
[----:B------:R-:W-:-:S04]  /*225f0*/  IMAD.HI.U32 R11, R11, R4, R10 ;  /* 0x000000040b0b7227 */ /* 0x000fc800078e000a */
[----:B------:R-:W-:Y:S02]  /*22600*/  IMAD.MOV.U32 R4, RZ, RZ, R2 ;  /* 0x000000ffff047224 */ /* 0x000fe400078e0002 */
[----:B------:R-:W-:-:S05]  /*22610*/  IMAD.MOV R2, RZ, RZ, -R13 ;  /* 0x000000ffff027224 */ /* 0x000fca00078e0a0d */
[----:B------:R-:W-:Y:S01]  /*22620*/  MOV R10, R2 ;  /* 0x00000002000a7202 */ /* 0x000fe20000000f00 */
[----:B------:R-:W-:-:S04]  /*22630*/  IMAD.HI.U32 R2, R11, R4, RZ ;  /* 0x000000040b027227 */ /* 0x000fc800078e00ff */
[----:B------:R-:W-:Y:S02]  /*22640*/  IMAD R4, R2, R10, R4 ;  /* 0x0000000a02047224 */ /* 0x000fe400078e0204 */
[----:B-1----:R-:W1:Y:S03]  /*22650*/  MUFU.RCP R10, R14 ;  /* 0x0000000e000a7308 */ /* 0x002e660000001000 */
[----:B------:R-:W-:Y:S02]  /*22660*/  ISETP.GT.U32.AND P0, PT, R3, R4, PT ;  /* 0x000000040300720c */ /* 0x000fe40003f04070 */
[----:B-1----:R-:W-:-:S11]  /*22670*/  IADD3 R10, R10, 0xffffffe, RZ ;  /* 0x0ffffffe0a0a7810 */ /* 0x002fd60007ffe0ff */
[----:B------:R-:W-:Y:S01]  /*22680*/  @!P0 IMAD.IADD R4, R4, 0x1, -R3 ;  /* 0x0000000104048824 */ /* 0x000fe200078e0a03 */
[----:B------:R-:W-:Y:S01]  /*22690*/  @!P0 IADD3 R2, R2, 0x1, RZ ;  /* 0x0000000102028810 */ /* 0x000fe20007ffe0ff */
[----:B------:R-:W1:Y:S01]  /*226a0*/  F2I.FTZ.U32.TRUNC.NTZ R11, R10 ;  /* 0x0000000a000b7305 */ /* 0x000e62000021f000 */
[----:B------:R-:W-:Y:S02]  /*226b0*/  ISETP.NE.AND P0, PT, R6, RZ, PT ;  /* 0x000000ff0600720c */ /* 0x000fe40003f05270 */
[----:B------:R-:W-:Y:S02]  /*226c0*/  ISETP.GE.U32.AND P2, PT, R4, R3, PT ;  /* 0x000000030400720c */ /* 0x000fe40003f46070 */
[----:B------:R-:W-:-:S04]  /*226d0*/  LOP3.LUT R3, R12, R6, RZ, 0x3c, !PT ;  /* 0x000000060c037212 */ /* 0x000fc800078e3cff */
[----:B------:R-:W-:Y:S01]  /*226e0*/  ISETP.GE.AND P1, PT, R3, RZ, PT ;  /* 0x000000ff0300720c */ /* 0x000fe20003f26270 */
[----:B-1----:R-:W-:-:S06]  /*226f0*/  IMAD.MOV R3, RZ, RZ, -R11 ;  /* 0x000000ffff037224 */ /* 0x002fcc00078e0a0b */
[----:B------:R-:W-:Y:S01]  /*22700*/  @P2 IADD3 R2, R2, 0x1, RZ ;  /* 0x0000000102022810 */ /* 0x000fe20007ffe0ff */
[----:B------:R-:W-:Y:S01]  /*22710*/  IMAD.MOV.U32 R10, RZ, RZ, RZ ;  /* 0x000000ffff0a7224 */ /* 0x000fe200078e00ff */
[----:B------:R-:W-:-:S04]  /*22720*/  MOV R4, R3 ;  /* 0x0000000300047202 */ /* 0x000fc80000000f00 */
[----:B------:R-:W-:Y:S01]  /*22730*/  @!P1 IMAD.MOV R2, RZ, RZ, -R2 ;  /* 0x000000ffff029224 */ /* 0x000fe200078e0a02 */
[----:B------:R-:W-:Y:S02]  /*22740*/  @!P0 LOP3.LUT R2, RZ, R6, RZ, 0x33, !PT ;  /* 0x00000006ff028212 */ /* 0x000fe400078e33ff */
[----:B------:R-:W-:Y:S01]  /*22750*/  IABS R3, R5 ;  /* 0x0000000500037213 */ /* 0x000fe20000000000 */
[----:B------:R-:W-:Y:S01]  /*22760*/  IMAD R4, R4, R9, RZ ;  /* 0x0000000904047224 */ /* 0x000fe200078e02ff */
[----:B------:R-:W-:-:S03]  /*22770*/  IABS R14, R2 ;  /* 0x00000002000e7213 */ /* 0x000fc60000000000 */
[----:B------:R-:W-:Y:S02]  /*22780*/  IMAD.MOV R13, RZ, RZ, -R3 ;  /* 0x000000ffff0d7224 */ /* 0x000fe400078e0a03 */
[----:B------:R-:W-:-:S03]  /*22790*/  IMAD.HI.U32 R3, R11, R4, R10 ;  /* 0x000000040b037227 */ /* 0x000fc600078e000a */
[----:B------:R-:W-:Y:S01]  /*227a0*/  MOV R10, R13 ;  /* 0x0000000d000a7202 */ /* 0x000fe20000000f00 */
        /* <DEDUP_REMOVED lines=8> */
[C---:B------:R-:W-:Y:S02]  /*22830*/  LOP3.LUT R4, R2.reuse, R5, RZ, 0x3c, !PT ;  /* 0x0000000502047212 */ /* 0x040fe400078e3cff */
[----:B------:R-:W-:Y:S02]  /*22840*/  IADD3 R9, -R2, RZ, RZ ;  /* 0x000000ff02097210 */ /* 0x000fe40007ffe1ff */
        /* <DEDUP_REMOVED lines=11> */
.L_x_6423:
[----:B-1----:R-:W3:Y:S01]  /*22900*/  LDL R4, [R1+0x1c] ;  /* 0x00001c0001047983 */ /* 0x002ee20000100800 */
[----:B--2---:R-:W-:-:S04]  /*22910*/  IMAD.MOV.U32 R2, RZ, RZ, 0x4 ;  /* 0x00000004ff027424 */ /* 0x004fc800078e00ff */
[----:B---3--:R-:W-:-:S05]  /*22920*/  IMAD.WIDE R2, R4, R2, c[0x0][0x590] ;  /* 0x0001640004027625 */ /* 0x008fca00078e0202 */
[----:B------:R-:W2:Y:S02]  /*22930*/  LDG.E R4, [R2.64] ;  /* 0x0000000602047981 */ /* 0x000ea4000c1e1900 */
[----:B--2---:R-:W-:-:S05]  /*22940*/  IMAD R10, R4, R6, RZ ;  /* 0x00000006040a7224 */ /* 0x004fca00078e02ff */
        /* <DEDUP_REMOVED lines=31> */
[----:B------:R-:W-:Y:S02]  /*22b40*/  IMAD R9, R10, R3, R12 ;  /* 0x000000030a097224 */ /* 0x000fe400078e020c */
[----:B------:R-:W-:Y:S01]  /*22b50*/  IMAD.MOV.U32 R10, RZ, RZ, RZ ;  /* 0x000000ffff0a7224 */ /* 0x000fe200078e00ff */
[----:B------:R-:W-:Y:S02]  /*22b60*/  IMNMX R2, R4, R2, PT ;  /* 0x0000000204027217 */ /* 0x000fe40003800200 */
[----:B------:R-:W-:Y:S02]  /*22b70*/  IABS R3, R9 ;  /* 0x0000000900037213 */ /* 0x000fe40000000000 */
[-C--:B------:R-:W-:Y:S02]  /*22b80*/  IABS R4, R2.reuse ;  /* 0x0000000200047213 */ /* 0x080fe40000000000 */
[----:B------:R-:W-:-:S02]  /*22b90*/  IABS R14, R2 ;  /* 0x00000002000e7213 */ /* 0x000fc40000000000 */
[----:B------:R-:W1:Y:S08]  /*22ba0*/  I2F.RP R5, R4 ;  /* 0x0000000400057306 */ /* 0x000e700000209400 */
[----:B-1----:R-:W1:Y:S02]  /*22bb0*/  MUFU.RCP R5, R5 ;  /* 0x0000000500057308 */ /* 0x002e640000001000 */
[----:B-1----:R-:W-:-:S06]  /*22bc0*/  IADD3 R5, R5, 0xffffffe, RZ ;  /* 0x0ffffffe05057810 */ /* 0x002fcc0007ffe0ff */
[----:B------:R-:W1:Y:S02]  /*22bd0*/  F2I.FTZ.U32.TRUNC.NTZ R11, R5 ;  /* 0x00000005000b7305 */ /* 0x000e64000021f000 */
[----:B-1----:R-:W-:-:S04]  /*22be0*/  IMAD.MOV R5, RZ, RZ, -R11 ;  /* 0x000000ffff057224 */ /* 0x002fc800078e0a0b */
[----:B------:R-:W-:Y:S01]  /*22bf0*/  IMAD R12, R5, R4, RZ ;  /* 0x00000004050c7224 */ /* 0x000fe200078e02ff */
[----:B------:R-:W-:Y:S01]  /*22c00*/  MOV R5, R3 ;  /* 0x0000000300057202 */ /* 0x000fe20000000f00 */
[----:B------:R-:W-:Y:S02]  /*22c10*/  IMAD.MOV R3, RZ, RZ, -R14 ;  /* 0x000000ffff037224 */ /* 0x000fe400078e0a0e */
[----:B------:R-:W-:-:S04]  /*22c20*/  IMAD.HI.U32 R11, R11, R12, R10 ;  /* 0x0000000c0b0b7227 */ /* 0x000fc800078e000a */
        /* <DEDUP_REMOVED lines=17> */
.L_x_6424:
[----:B------:R-:W-:Y:S05]  /*22d40*/  BSYNC B0 ;  /* 0x0000000000007941 */ /* 0x000fea0003800000 */
.L_x_6422:
[----:B------:R-:W-:-:S04]  /*22d50*/  LOP3.LUT R3, RZ, R3, RZ, 0x33, !PT ;  /* 0x00000003ff037212 */ /* 0x000fc800078e33ff */
[----:B-1----:R-:W-:-:S05]  /*22d60*/  IADD3 R2, R3, R6, RZ ;  /* 0x0000000603027210 */ /* 0x002fca0007ffe0ff */
[----:B------:R1:W-:Y:S01]  /*22d70*/  STL [R1+0x14], R2 ;  /* 0x0000140201007387 */ /* 0x0003e20000100800 */
[----:B------:R-:W-:Y:S05]  /*22d80*/  BRA `(.L_x_6425) ;  /* 0x0000005000007947 */ /* 0x000fea0003800000 */
.L_x_6413:
[----:B------:R-:W-:Y:S01]  /*22d90*/  MOV R2, c[0x0][0x53c] ;  /* 0x00014f0000027a02 */ /* 0x000fe20000000f00 */
[----:B------:R2:W-:Y:S04]  /*22da0*/  STL [R1+0x10], R11 ;  /* 0x0000100b01007387 */ /* 0x0005e80000100800 */
[----:B------:R2:W-:Y:S04]  /*22db0*/  STL [R1+0x14], RZ ;  /* 0x000014ff01007387 */ /* 0x0005e80000100800 */
[----:B------:R2:W-:Y:S04]  /*22dc0*/  STL [R1+0x18], RZ ;  /* 0x000018ff01007387 */ /* 0x0005e80000100800 */
[----:B------:R2:W-:Y:S02]  /*22dd0*/  STL [R1+0x1c], R2 ;  /* 0x00001c0201007387 */ /* 0x0005e40000100800 */
.L_x_6425:
[----:B------:R-:W-:Y:S05]  /*22de0*/  BSYNC B1 ;  /* 0x0000000000017941 */ /* 0x000fea0003800000 */
.L_x_6411:
        /* <DEDUP_REMOVED lines=9> */
.L_x_6406:
[----:B-12---:R-:W2:Y:S02]  /*22e80*/  LDL R2, [R1+0x1c] ;  /* 0x00001c0001027983 */ /* 0x006ea40000100800 */
[----:B--2---:R-:W-:-:S13]  /*22e90*/  ISETP.GE.AND P0, PT, R2, c[0x0][0x53c], PT ;  /* 0x00014f0002007a0c */ /* 0x004fda0003f06270 */
[----:B---34-:R-:W-:Y:S01]  /*22ea0*/  @P0 CALL.REL.NOINC `(.L_x_6426) ;  /* 0x0000001000000944 */ /* 0x018fe20003c00000 */
[----:B------:R-:W-:Y:S05]  /*22eb0*/  BRA `(.L_x_6427) ;  /* 0xfffdf6e000007947 */ /* 0x000fea000383ffff */
.L_x_6426:
[----:B------:R-:W-:Y:S05]  /*22ec0*/  EXIT ;  /* 0x000000000000794d */ /* 0x000fea0003800000 */
.L_x_6188:
[----:B------:R-:W-:Y:S01]  /*22ed0*/  IMAD.MOV.U32 R2, RZ, RZ, R4 ;  /* 0x000000ffff027224 */ /* 0x000fe200078e0004 */
[----:B------:R-:W-:Y:S02]  /*22ee0*/  MOV R5, 0x1 ;  /* 0x0000000100057802 */ /* 0x000fe40000000f00 */
[----:B------:R-:W-:Y:S02]  /*22ef0*/  MOV R3, 0x22f10 ;  /* 0x00022f1000037802 */ /* 0x000fe40000000f00 */
[----:B------:R-:W-:Y:S05]  /*22f00*/  CALL.REL.NOINC `($__internal_104_$__cuda_sm70_shflsync_up_p) ;  /* 0x00002c8000007944 */ /* 0x000fea0003c00000 */
[----:B------:R-:W-:Y:S01]  /*22f10*/  MOV R0, R5 ;  /* 0x0000000500007202 */ /* 0x000fe20000000f00 */
[----:B------:R-:W-:Y:S05]  /*22f20*/  BRA `(.L_x_6428) ;  /* 0xfffdd53000007947 */ /* 0x000fea000383ffff */
.L_x_6189:
[----:B------:R-:W-:Y:S01]  /*22f30*/  IMAD.MOV.U32 R2, RZ, RZ, R4 ;  /* 0x000000ffff027224 */ /* 0x000fe200078e0004 */
[----:B------:R-:W-:Y:S02]  /*22f40*/  MOV R5, 0x2 ;  /* 0x0000000200057802 */ /* 0x000fe40000000f00 */
[----:B------:R-:W-:Y:S02]  /*22f50*/  MOV R3, 0x22f70 ;  /* 0x00022f7000037802 */ /* 0x000fe40000000f00 */
[----:B------:R-:W-:Y:S05]  /*22f60*/  CALL.REL.NOINC `($__internal_104_$__cuda_sm70_shflsync_up_p) ;  /* 0x00002c2000007944 */ /* 0x000fea0003c00000 */
[----:B------:R-:W-:Y:S02]  /*22f70*/  SEL R5, R5, RZ, P4 ;  /* 0x000000ff05057207 */ /* 0x000fe40002000000 */
[----:B------:R-:W-:-:S03]  /*22f80*/  MOV R3, 0x22fd0 ;  /* 0x00022fd000037802 */ /* 0x000fc60000000f00 */
[----:B------:R-:W-:Y:S01]  /*22f90*/  IMAD.IADD R0, R4, 0x1, R5 ;  /* 0x0000000104007824 */ /* 0x000fe200078e0205 */
[----:B------:R-:W-:-:S03]  /*22fa0*/  MOV R5, 0x4 ;  /* 0x0000000400057802 */ /* 0x000fc60000000f00 */
[----:B------:R-:W-:Y:S02]  /*22fb0*/  IMAD.MOV.U32 R2, RZ, RZ, R0 ;  /* 0x000000ffff027224 */ /* 0x000fe400078e0000 */
        /* <DEDUP_REMOVED lines=13> */
[----:B------:R-:W-:Y:S01]  /*23090*/  SEL R4, R5, RZ, P1 ;  /* 0x000000ff05047207 */ /* 0x000fe20000800000 */
[----:B------:R-:W-:Y:S01]  /*230a0*/  IMAD.MOV.U32 R2, RZ, RZ, 0x1f ;  /* 0x0000001fff027424 */ /* 0x000fe200078e00ff */
[----:B------:R-:W-:Y:S02]  /*230b0*/  MOV R232, 0x1f ;  /* 0x0000001f00e87802 */ /* 0x000fe40000000f00 */
[----:B------:R-:W-:Y:S01]  /*230c0*/  MOV R3, 0x23100 ;  /* 0x0002310000037802 */ /* 0x000fe20000000f00 */
[----:B------:R-:W-:-:S04]  /*230d0*/  IMAD.IADD R4, R0, 0x1, R4 ;  /* 0x0000000100047824 */ /* 0x000fc800078e0204 */
[----:B------:R-:W-:Y:S02]  /*230e0*/  IMAD.MOV.U32 R223, RZ, RZ, R4 ;  /* 0x000000ffffdf7224 */ /* 0x000fe400078e0004 */
[----:B------:R-:W-:Y:S05]  /*230f0*/  CALL.REL.NOINC `($__internal_103_$__cuda_sm70_shflsync_idx_p) ;  /* 0x00002a1000007944 */ /* 0x000fea0003c00000 */
[----:B-----5:R-:W-:Y:S01]  /*23100*/  MOV R0, R232 ;  /* 0x000000e800007202 */ /* 0x020fe20000000f00 */
[----:B-1----:R-:W-:Y:S05]  /*23110*/  BRA `(.L_x_6429) ;  /* 0xfffdd44000007947 */ /* 0x002fea000383ffff */
.L_x_6191:
[----:B------:R-:W-:Y:S02]  /*23120*/  SEL R2, RZ, 0x1, P0 ;  /* 0x00000001ff027807 */ /* 0x000fe40000000000 */
[----:B------:R-:W-:Y:S02]  /*23130*/  MOV R3, 0x23150 ;  /* 0x0002315000037802 */ /* 0x000fe40000000f00 */
[----:B------:R-:W-:Y:S05]  /*23140*/  CALL.REL.NOINC `($__internal_105_$__cuda_sm70_votesync_ballot) ;  /* 0x00002ab000007944 */ /* 0x000fea0003c00000 */
[----:B------:R-:W-:Y:S05]  /*23150*/  BRA `(.L_x_6430) ;  /* 0xfffdd49000007947 */ /* 0x000fea000383ffff */
.L_x_6192:
[----:B------:R-:W-:Y:S01]  /*23160*/  IMAD.MOV.U32 R223, RZ, RZ, R9 ;  /* 0x000000ffffdf7224 */ /* 0x000fe200078e0009 */
[----:B-1----:R-:W-:Y:S01]  /*23170*/  MOV R2, R0 ;  /* 0x0000000000027202 */ /* 0x002fe20000000f00 */
[----:B------:R-:W-:Y:S01]  /*23180*/  IMAD.MOV.U32 R232, RZ, RZ, 0x1f ;  /* 0x0000001fffe87424 */ /* 0x000fe200078e00ff */
[----:B------:R-:W-:Y:S02]  /*23190*/  MOV R3, 0x231b0 ;  /* 0x000231b000037802 */ /* 0x000fe40000000f00 */
[----:B------:R-:W-:Y:S05]  /*231a0*/  CALL.REL.NOINC `($__internal_103_$__cuda_sm70_shflsync_idx_p) ;  /* 0x0000296000007944 */ /* 0x000fea0003c00000 */
[----:B------:R-:W-:Y:S01]  /*231b0*/  IMAD.MOV.U32 R12, RZ, RZ, R232 ;  /* 0x000000ffff0c7224 */ /* 0x000fe200078e00e8 */
[----:B------:R-:W-:Y:S01]  /*231c0*/  MOV R223, R8 ;  /* 0x0000000800df7202 */ /* 0x000fe20000000f00 */
[----:B------:R-:W-:Y:S01]  /*231d0*/  IMAD.MOV.U32 R5, RZ, RZ, RZ ;  /* 0x000000ffff057224 */ /* 0x000fe200078e00ff */
[----:B-----5:R-:W-:Y:S01]  /*231e0*/  MOV R2, R0 ;  /* 0x0000000000027202 */ /* 0x020fe20000000f00 */
[----:B------:R-:W-:Y:S01]  /*231f0*/  IMAD.MOV.U32 R232, RZ, RZ, 0x1f ;  /* 0x0000001fffe87424 */ /* 0x000fe200078e00ff */
[----:B------:R-:W-:-:S02]  /*23200*/  MOV R3, 0x23220 ;  /* 0x0002322000037802 */ /* 0x000fc40000000f00 */
[----:B-1----:R-:W-:Y:S05]  /*23210*/  CALL.REL.NOINC `($__internal_103_$__cuda_sm70_shflsync_idx_p) ;  /* 0x000028f000007944 */ /* 0x002fea0003c00000 */
[----:B------:R-:W-:Y:S01]  /*23220*/  MOV R9, R232 ;  /* 0x000000e800097202 */ /* 0x000fe20000000f00 */
[----:B-1---5:R-:W-:Y:S05]  /*23230*/  BRA `(.L_x_6431) ;  /* 0xfffdd42000007947 */ /* 0x022fea000383ffff */
.L_x_6195:
[----:B------:R-:W-:Y:S01]  /*23240*/  IMAD.MOV.U32 R223, RZ, RZ, R4 ;  /* 0x000000ffffdf7224 */ /* 0x000fe200078e0004 */
[----:B-1----:R-:W-:Y:S01]  /*23250*/  MOV R2, R0 ;  /* 0x0000000000027202 */ /* 0x002fe20000000f00 */
[----:B------:R-:W-:Y:S01]  /*23260*/  IMAD.MOV.U32 R232, RZ, RZ, 0x1f ;  /* 0x0000001fffe87424 */ /* 0x000fe200078e00ff */
[----:B------:R-:W-:-:S02]  /*23270*/  MOV R3, 0x23290 ;  /* 0x0002329000037802 */ /* 0x000fc40000000f00 */
[----:B---34-:R-:W-:Y:S05]  /*23280*/  CALL.REL.NOINC `($__internal_103_$__cuda_sm70_shflsync_idx_p) ;  /* 0x0000288000007944 */ /* 0x018fea0003c00000 */
[----:B------:R-:W-:Y:S01]  /*23290*/  MOV R5, R232 ;  /* 0x000000e800057202 */ /* 0x000fe20000000f00 */
[----:B-1---5:R-:W-:Y:S05]  /*232a0*/  BRA `(.L_x_6194) ;  /* 0xfffdd41000007947 */ /* 0x022fea000383ffff */
.L_x_6250:
[----:B------:R-:W-:Y:S01]  /*232b0*/  IMAD.MOV.U32 R223, RZ, RZ, R5 ;  /* 0x000000ffffdf7224 */ /* 0x000fe200078e0005 */
[----:B------:R-:W-:Y:S01]  /*232c0*/  MOV R2, RZ ;  /* 0x000000ff00027202 */ /* 0x000fe20000000f00 */
[----:B------:R-:W-:Y:S01]  /*232d0*/  IMAD.MOV.U32 R232, RZ, RZ, 0x181f ;  /* 0x0000181fffe87424 */ /* 0x000fe200078e00ff */
[----:B------:R-:W-:-:S02]  /*232e0*/  MOV R3, 0x23300 ;  /* 0x0002330000037802 */ /* 0x000fc40000000f00 */
[----:B-----5:R-:W-:Y:S05]  /*232f0*/  CALL.REL.NOINC `($__internal_103_$__cuda_sm70_shflsync_idx_p) ;  /* 0x0000281000007944 */ /* 0x020fea0003c00000 */
[----:B------:R-:W-:Y:S01]  /*23300*/  MOV R4, R232 ;  /* 0x000000e800047202 */ /* 0x000fe20000000f00 */
[----:B-1---5:R-:W-:Y:S05]  /*23310*/  BRA `(.L_x_6432) ;  /* 0xfffe709000007947 */ /* 0x022fea000383ffff */
.L_x_6251:
[----:B------:R-:W-:Y:S01]  /*23320*/  IMAD.MOV.U32 R223, RZ, RZ, R6 ;  /* 0x000000ffffdf7224 */ /* 0x000fe200078e0006 */
[----:B------:R-:W-:Y:S01]  /*23330*/  MOV R2, RZ ;  /* 0x000000ff00027202 */ /* 0x000fe20000000f00 */
[----:B------:R-:W-:Y:S01]  /*23340*/  IMAD.MOV.U32 R232, RZ, RZ, 0x181f ;  /* 0x0000181fffe87424 */ /* 0x000fe200078e00ff */
[----:B------:R-:W-:-:S02]  /*23350*/  MOV R3, 0x23370 ;  /* 0x0002337000037802 */ /* 0x000fc40000000f00 */
[----:B-12--5:R-:W-:Y:S05]  /*23360*/  CALL.REL.NOINC `($__internal_103_$__cuda_sm70_shflsync_idx_p) ;  /* 0x000027a000007944 */ /* 0x026fea0003c00000 */
[----:B------:R-:W-:Y:S01]  /*23370*/  MOV R2, R232 ;  /* 0x000000e800027202 */ /* 0x000fe20000000f00 */
[----:B-1---5:R-:W-:Y:S05]  /*23380*/  BRA `(.L_x_6433) ;  /* 0xfffe704000007947 */ /* 0x022fea000383ffff */
.L_x_6254:
[----:B------:R-:W-:Y:S01]  /*23390*/  IMAD.MOV.U32 R223, RZ, RZ, R5 ;  /* 0x000000ffffdf7224 */ /* 0x000fe200078e0005 */
[----:B--2-4-:R-:W-:Y:S01]  /*233a0*/  MOV R2, 0x1 ;  /* 0x0000000100027802 */ /* 0x014fe20000000f00 */
[----:B------:R-:W-:Y:S01]  /*233b0*/  IMAD.MOV.U32 R232, RZ, RZ, 0x181f ;  /* 0x0000181fffe87424 */ /* 0x000fe200078e00ff */
[----:B------:R-:W-:-:S02]  /*233c0*/  MOV R3, 0x233e0 ;  /* 0x000233e000037802 */ /* 0x000fc40000000f00 */
[----:B-1---5:R-:W-:Y:S05]  /*233d0*/  CALL.REL.NOINC `($__internal_103_$__cuda_sm70_shflsync_idx_p) ;  /* 0x0000273000007944 */ /* 0x022fea0003c00000 */
[----:B------:R-:W-:Y:S01]  /*233e0*/  IMAD.MOV.U32 R4, RZ, RZ, R232 ;  /* 0x000000ffff047224 */ /* 0x000fe200078e00e8 */
[----:B------:R-:W-:Y:S01]  /*233f0*/  MOV R2, 0x1 ;  /* 0x0000000100027802 */ /* 0x000fe20000000f00 */
[----:B------:R-:W-:Y:S01]  /*23400*/  IMAD.MOV.U32 R223, RZ, RZ, R6 ;  /* 0x000000ffffdf7224 */ /* 0x000fe200078e0006 */
[----:B------:R-:W-:-:S02]  /*23410*/  MOV R232, 0x181f ;  /* 0x0000181f00e87802 */ /* 0x000fc40000000f00 */
[----:B------:R-:W-:Y:S02]  /*23420*/  MOV R3, 0x23440 ;  /* 0x0002344000037802 */ /* 0x000fe40000000f00 */
[----:B-1---5:R-:W-:Y:S05]  /*23430*/  CALL.REL.NOINC `($__internal_103_$__cuda_sm70_shflsync_idx_p) ;  /* 0x000026d000007944 */ /* 0x022fea0003c00000 */
[----:B------:R-:W-:Y:S01]  /*23440*/  MOV R2, R232 ;  /* 0x000000e800027202 */ /* 0x000fe20000000f00 */
[----:B-1---5:R-:W-:Y:S05]  /*23450*/  BRA `(.L_x_6434) ;  /* 0xfffe711000007947 */ /* 0x022fea000383ffff */
.L_x_6257:
[----:B------:R-:W-:Y:S01]  /*23460*/  IMAD.MOV.U32 R223, RZ, RZ, R5 ;  /* 0x000000ffffdf7224 */ /* 0x000fe200078e0005 */
[----:B---34-:R-:W-:Y:S01]  /*23470*/  MOV R2, 0x2 ;  /* 0x0000000200027802 */ /* 0x018fe20000000f00 */
[----:B------:R-:W-:Y:S01]  /*23480*/  IMAD.MOV.U32 R232, RZ, RZ, 0x181f ;  /* 0x0000181fffe87424 */ /* 0x000fe200078e00ff */
[----:B------:R-:W-:Y:S02]  /*23490*/  MOV R3, 0x234b0 ;  /* 0x000234b000037802 */ /* 0x000fe40000000f00 */
[----:B-12--5:R-:W-:Y:S05]  /*234a0*/  CALL.REL.NOINC `($__internal_103_$__cuda_sm70_shflsync_idx_p) ;  /* 0x0000266000007944 */ /* 0x026fea0003c00000 */
[----:B------:R-:W-:Y:S01]  /*234b0*/  MOV R4, R232 ;  /* 0x000000e800047202 */ /* 0x000fe20000000f00 */
[----:B-1---5:R-:W-:Y:S05]  /*234c0*/  BRA `(.L_x_6435) ;  /* 0xfffe722000007947 */ /* 0x022fea000383ffff */
.L_x_6258:
[----:B------:R-:W-:Y:S01]  /*234d0*/  IMAD.MOV.U32 R223, RZ, RZ, R6 ;  /* 0x000000ffffdf7224 */ /* 0x000fe200078e0006 */
[----:B----4-:R-:W-:Y:S01]  /*234e0*/  MOV R2, 0x2 ;  /* 0x0000000200027802 */ /* 0x010fe20000000f00 */
[----:B------:R-:W-:Y:S01]  /*234f0*/  IMAD.MOV.U32 R232, RZ, RZ, 0x181f ;  /* 0x0000181fffe87424 */ /* 0x000fe200078e00ff */
[----:B------:R-:W-:Y:S02]  /*23500*/  MOV R3, 0x23520 ;  /* 0x0002352000037802 */ /* 0x000fe40000000f00 */
[----:B-123-5:R-:W-:Y:S05]  /*23510*/  CALL.REL.NOINC `($__internal_103_$__cuda_sm70_shflsync_idx_p) ;  /* 0x000025f000007944 */ /* 0x02efea0003c00000 */
[----:B------:R-:W-:Y:S01]  /*23520*/  MOV R2, R232 ;  /* 0x000000e800027202 */ /* 0x000fe20000000f00 */
[----:B-1---5:R-:W-:Y:S05]  /*23530*/  BRA `(.L_x_6436) ;  /* 0xfffe71d000007947 */ /* 0x022fea000383ffff */
.L_x_6261:
[----:B------:R-:W-:Y:S01]  /*23540*/  IMAD.MOV.U32 R223, RZ, RZ, R5 ;  /* 0x000000ffffdf7224 */ /* 0x000fe200078e0005 */
[----:B-12---:R-:W-:Y:S01]  /*23550*/  MOV R2, 0x3 ;  /* 0x0000000300027802 */ /* 0x006fe20000000f00 */
[----:B------:R-:W-:Y:S01]  /*23560*/  IMAD.MOV.U32 R232, RZ, RZ, 0x181f ;  /* 0x0000181fffe87424 */ /* 0x000fe200078e00ff */
[----:B------:R-:W-:-:S02]  /*23570*/  MOV R3, 0x23590 ;  /* 0x0002359000037802 */ /* 0x000fc40000000f00 */
[----:B---345:R-:W-:Y:S05]  /*23580*/  CALL.REL.NOINC `($__internal_103_$__cuda_sm70_shflsync_idx_p) ;  /* 0x0000258000007944 */ /* 0x038fea0003c00000 */
        /* <DEDUP_REMOVED lines=8> */
.L_x_6328:
[----:B------:R-:W-:Y:S01]  /*23610*/  IMAD.MOV.U32 R223, RZ, RZ, R5 ;  /* 0x000000ffffdf7224 */ /* 0x000fe200078e0005 */
[----:B---3--:R-:W-:Y:S01]  /*23620*/  MOV R2, 0x1 ;  /* 0x0000000100027802 */ /* 0x008fe20000000f00 */
[----:B------:R-:W-:Y:S01]  /*23630*/  IMAD.MOV.U32 R232, RZ, RZ, 0x181f ;  /* 0x0000181fffe87424 */ /* 0x000fe200078e00ff */
[----:B------:R-:W-:Y:S02]  /*23640*/  MOV R3, 0x23660 ;  /* 0x0002366000037802 */ /* 0x000fe40000000f00 */
[----:B------:R-:W-:Y:S05]  /*23650*/  CALL.REL.NOINC `($__internal_103_$__cuda_sm70_shflsync_idx_p) ;  /* 0x000024b000007944 */ /* 0x000fea0003c00000 */
[----:B------:R-:W-:Y:S01]  /*23660*/  IMAD.MOV.U32 R5, RZ, RZ, R232 ;  /* 0x000000ffff057224 */ /* 0x000fe200078e00e8 */
[----:B------:R-:W-:Y:S01]  /*23670*/  MOV R2, 0x1 ;  /* 0x0000000100027802 */ /* 0x000fe20000000f00 */
[----:B------:R-:W-:Y:S01]  /*23680*/  IMAD.MOV.U32 R223, RZ, RZ, R6 ;  /* 0x000000ffffdf7224 */ /* 0x000fe200078e0006 */
[----:B------:R-:W-:Y:S02]  /*23690*/  MOV R232, 0x181f ;  /* 0x0000181f00e87802 */ /* 0x000fe40000000f00 */
[----:B------:R-:W-:Y:S02]  /*236a0*/  MOV R3, 0x236c0 ;  /* 0x000236c000037802 */ /* 0x000fe40000000f00 */
[----:B-1---5:R-:W-:Y:S05]  /*236b0*/  CALL.REL.NOINC `($__internal_103_$__cuda_sm70_shflsync_idx_p) ;  /* 0x0000245000007944 */ /* 0x022fea0003c00000 */
[----:B------:R-:W-:Y:S01]  /*236c0*/  MOV R2, R232 ;  /* 0x000000e800027202 */ /* 0x000fe20000000f00 */
[----:B-1---5:R-:W-:Y:S05]  /*236d0*/  BRA `(.L_x_6438) ;  /* 0xffff123000007947 */ /* 0x022fea000383ffff */
.L_x_6331:
[----:B------:R-:W-:Y:S01]  /*236e0*/  IMAD.MOV.U32 R223, RZ, RZ, R5 ;  /* 0x000000ffffdf7224 */ /* 0x000fe200078e0005 */
[----:B------:R-:W-:Y:S01]  /*236f0*/  MOV R2, RZ ;  /* 0x000000ff00027202 */ /* 0x000fe20000000f00 */
[----:B------:R-:W-:Y:S01]  /*23700*/  IMAD.MOV.U32 R232, RZ, RZ, 0x181f ;  /* 0x0000181fffe87424 */ /* 0x000fe200078e00ff */
[----:B------:R-:W-:-:S02]  /*23710*/  MOV R3, 0x23730 ;  /* 0x0002373000037802 */ /* 0x000fc40000000f00 */
[----:B------:R-:W-:Y:S05]  /*23720*/  CALL.REL.NOINC `($__internal_103_$__cuda_sm70_shflsync_idx_p) ;  /* 0x000023e000007944 */ /* 0x000fea0003c00000 */
[----:B------:R-:W-:Y:S01]  /*23730*/  MOV R4, R232 ;  /* 0x000000e800047202 */ /* 0x000fe20000000f00 */
[----:B-1---5:R-:W-:Y:S05]  /*23740*/  BRA `(.L_x_6439) ;  /* 0xffff1ff000007947 */ /* 0x022fea000383ffff */
.L_x_6332:
[----:B------:R-:W-:Y:S01]  /*23750*/  IMAD.MOV.U32 R223, RZ, RZ, R6 ;  /* 0x000000ffffdf7224 */ /* 0x000fe200078e0006 */
[----:B------:R-:W-:Y:S01]  /*23760*/  MOV R2, RZ ;  /* 0x000000ff00027202 */ /* 0x000fe20000000f00 */
[----:B------:R-:W-:Y:S01]  /*23770*/  IMAD.MOV.U32 R232, RZ, RZ, 0x181f ;  /* 0x0000181fffe87424 */ /* 0x000fe200078e00ff */
[----:B------:R-:W-:-:S02]  /*23780*/  MOV R3, 0x237a0 ;  /* 0x000237a000037802 */ /* 0x000fc40000000f00 */
[----:B-12---:R-:W-:Y:S05]  /*23790*/  CALL.REL.NOINC `($__internal_103_$__cuda_sm70_shflsync_idx_p) ;  /* 0x0000237000007944 */ /* 0x006fea0003c00000 */
[----:B------:R-:W-:Y:S01]  /*237a0*/  MOV R2, R232 ;  /* 0x000000e800027202 */ /* 0x000fe20000000f00 */
[----:B-1---5:R-:W-:Y:S05]  /*237b0*/  BRA `(.L_x_6440) ;  /* 0xffff1fa000007947 */ /* 0x022fea000383ffff */
.L_x_6335:
[----:B------:R-:W-:Y:S01]  /*237c0*/  IMAD.MOV.U32 R223, RZ, RZ, R5 ;  /* 0x000000ffffdf7224 */ /* 0x000fe200078e0005 */
[----:B----4-:R-:W-:Y:S01]  /*237d0*/  MOV R2, 0x1 ;  /* 0x0000000100027802 */ /* 0x010fe20000000f00 */
[----:B------:R-:W-:Y:S01]  /*237e0*/  IMAD.MOV.U32 R232, RZ, RZ, 0x181f ;  /* 0x0000181fffe87424 */ /* 0x000fe200078e00ff */
[----:B------:R-:W-:-:S03]  /*237f0*/  MOV R3, 0x23810 ;  /* 0x0002381000037802 */ /* 0x000fc60000000f00 */
[----:B-123--:R-:W-:Y:S05]  /*23800*/  CALL.REL.NOINC `($__internal_103_$__cuda_sm70_shflsync_idx_p) ;  /* 0x0000230000007944 */ /* 0x00efea0003c00000 */
        /* <DEDUP_REMOVED lines=8> */
.L_x_6336:
[----:B------:R-:W-:Y:S01]  /*23890*/  IMAD.MOV.U32 R223, RZ, RZ, R4 ;  /* 0x000000ffffdf7224 */ /* 0x000fe200078e0004 */
[----:B------:R-:W-:Y:S01]  /*238a0*/  MOV R2, RZ ;  /* 0x000000ff00027202 */ /* 0x000fe20000000f00 */
[----:B------:R-:W-:Y:S01]  /*238b0*/  IMAD.MOV.U32 R232, RZ, RZ, 0x1c1f ;  /* 0x00001c1fffe87424 */ /* 0x000fe200078e00ff */
[----:B------:R-:W-:Y:S02]  /*238c0*/  MOV R3, 0x238e0 ;  /* 0x000238e000037802 */ /* 0x000fe40000000f00 */
[----:B------:R-:W-:Y:S05]  /*238d0*/  CALL.REL.NOINC `($__internal_103_$__cuda_sm70_shflsync_idx_p) ;  /* 0x0000223000007944 */ /* 0x000fea0003c00000 */
[----:B------:R-:W-:Y:S01]  /*238e0*/  MOV R2, R232 ;  /* 0x000000e800027202 */ /* 0x000fe20000000f00 */
[----:B-1---5:R-:W-:Y:S05]  /*238f0*/  BRA `(.L_x_6442) ;  /* 0xffff225000007947 */ /* 0x022fea000383ffff */
.L_x_6337:
[----:B------:R-:W-:Y:S01]  /*23900*/  IMAD.MOV.U32 R223, RZ, RZ, R4 ;  /* 0x000000ffffdf7224 */ /* 0x000fe200078e0004 */
[----:B------:R-:W-:Y:S01]  /*23910*/  MOV R2, 0x1 ;  /* 0x0000000100027802 */ /* 0x000fe20000000f00 */
[----:B------:R-:W-:Y:S01]  /*23920*/  IMAD.MOV.U32 R232, RZ, RZ, 0x1c1f ;  /* 0x00001c1fffe87424 */ /* 0x000fe200078e00ff */
[----:B------:R-:W-:Y:S02]  /*23930*/  MOV R3, 0x23950 ;  /* 0x0002395000037802 */ /* 0x000fe40000000f00 */
[----:B-1----:R-:W-:Y:S05]  /*23940*/  CALL.REL.NOINC `($__internal_103_$__cuda_sm70_shflsync_idx_p) ;  /* 0x000021c000007944 */ /* 0x002fea0003c00000 */
        /* <DEDUP_REMOVED lines=14> */
[----:B------:R-:W-:Y:S02]  /*23a30*/  ISETP.GT.AND P3, PT, R6, 0x10, PT ;  /* 0x000000100600780c */ /* 0x000fe40003f64270 */
        /* <DEDUP_REMOVED lines=16> */
[----:B------:R-:W-:Y:S01]  /*23b40*/  FMNMX.FTZ R4, R32, R3, !PT ;  /* 0x0000000320047209 */ /* 0x000fe20007810000 */
[----:B------:R-:W-:Y:S01]  /*23b50*/  IMAD.MOV.U32 R3, RZ, RZ, 0x2 ;  /* 0x00000002ff037424 */ /* 0x000fe200078e00ff */
        /* <DEDUP_REMOVED lines=15> */
[----:B------:R-:W-:Y:S01]  /*23c50*/  IMAD.MOV.U32 R4, RZ, RZ, R6 ;  /* 0x000000ffff047224 */ /* 0x000fe200078e0006 */
[----:B------:R-:W-:Y:S02]  /*23c60*/  MOV R2, 0x23c90 ;  /* 0x00023c9000027802 */ /* 0x000fe40000000f00 */
[----:B------:R-:W-:Y:S02]  /*23c70*/  FMNMX.FTZ R5, R84, R5, !PT ;  /* 0x0000000554057209 */ /* 0x000fe40007810000 */
[----:B-1---5:R-:W-:Y:S05]  /*23c80*/  CALL.REL.NOINC `($__internal_102_$__cuda_sm70_shflsync_bfly_p) ;  /* 0x00001e2000007944 */ /* 0x022fea0003c00000 */
[----:B------:R-:W-:Y:S01]  /*23c90*/  FMNMX.FTZ R6, R6, R186, !PT ;  /* 0x000000ba06067209 */ /* 0x000fe20007810000 */
[----:B------:R-:W-:Y:S01]  /*23ca0*/  IMAD.MOV.U32 R3, RZ, RZ, 0x1 ;  /* 0x00000001ff037424 */ /* 0x000fe200078e00ff */
[----:B------:R-:W-:-:S03]  /*23cb0*/  MOV R2, 0x23ce0 ;  /* 0x00023ce000027802 */ /* 0x000fc60000000f00 */
[----:B------:R-:W-:Y:S02]  /*23cc0*/  IMAD.MOV.U32 R4, RZ, RZ, R6 ;  /* 0x000000ffff047224 */ /* 0x000fe400078e0006 */
[----:B------:R-:W-:Y:S05]  /*23cd0*/  CALL.REL.NOINC `($__internal_102_$__cuda_sm70_shflsync_bfly_p) ;  /* 0x00001dd000007944 */ /* 0x000fea0003c00000 */
[----:B------:R-:W-:Y:S01]  /*23ce0*/  FMNMX.FTZ R6, R6, R186, !PT ;  /* 0x000000ba06067209 */ /* 0x000fe20007810000 */
[----:B------:R-:W-:Y:S01]  /*23cf0*/  IMAD.MOV.U32 R4, RZ, RZ, R5 ;  /* 0x000000ffff047224 */ /* 0x000fe200078e0005 */
[----:B------:R-:W-:Y:S01]  /*23d00*/  MOV R2, 0x23d30 ;  /* 0x00023d3000027802 */ /* 0x000fe20000000f00 */
[----:B------:R-:W-:Y:S02]  /*23d10*/  IMAD.MOV.U32 R3, RZ, RZ, 0x2 ;  /* 0x00000002ff037424 */ /* 0x000fe400078e00ff */
[----:B------:R-:W-:Y:S05]  /*23d20*/  CALL.REL.NOINC `($__internal_102_$__cuda_sm70_shflsync_bfly_p) ;  /* 0x00001d8000007944 */ /* 0x000fea0003c00000 */
[----:B------:R-:W-:Y:S01]  /*23d30*/  FMNMX.FTZ R5, R5, R186, !PT ;  /* 0x000000ba05057209 */ /* 0x000fe20007810000 */
[----:B------:R-:W-:Y:S01]  /*23d40*/  IMAD.MOV.U32 R3, RZ, RZ, 0x1 ;  /* 0x00000001ff037424 */ /* 0x000fe200078e00ff */
[----:B------:R-:W-:-:S03]  /*23d50*/  MOV R2, 0x23d80 ;  /* 0x00023d8000027802 */ /* 0x000fc60000000f00 */
[----:B------:R-:W-:Y:S02]  /*23d60*/  IMAD.MOV.U32 R4, RZ, RZ, R5 ;  /* 0x000000ffff047224 */ /* 0x000fe400078e0005 */
[----:B------:R-:W-:Y:S05]  /*23d70*/  CALL.REL.NOINC `($__internal_102_$__cuda_sm70_shflsync_bfly_p) ;  /* 0x00001d3000007944 */ /* 0x000fea0003c00000 */
[----:B------:R-:W-:Y:S01]  /*23d80*/  MOV R4, R186 ;  /* 0x000000ba00047202 */ /* 0x000fe20000000f00 */
[----:B------:R-:W-:Y:S05]  /*23d90*/  BRA `(.L_x_6443) ;  /* 0xffff22e000007947 */ /* 0x000fea000383ffff */
.L_x_6341:
[----:B------:R-:W-:Y:S01]  /*23da0*/  MOV R2, RZ ;  /* 0x000000ff00027202 */ /* 0x000fe20000000f00 */
[----:B------:R-:W-:Y:S01]  /*23db0*/  IMAD.MOV.U32 R223, RZ, RZ, R5 ;  /* 0x000000ffffdf7224 */ /* 0x000fe200078e0005 */
[----:B------:R-:W-:Y:S01]  /*23dc0*/  MOV R3, 0x23df0 ;  /* 0x00023df000037802 */ /* 0x000fe20000000f00 */
[----:B------:R-:W-:Y:S02]  /*23dd0*/  IMAD.MOV.U32 R232, RZ, RZ, 0x181f ;  /* 0x0000181fffe87424 */ /* 0x000fe400078e00ff */
[----:B-1234-:R-:W-:Y:S05]  /*23de0*/  CALL.REL.NOINC `($__internal_103_$__cuda_sm70_shflsync_idx_p) ;  /* 0x00001d2000007944 */ /* 0x01efea0003c00000 */
[----:B------:R-:W-:Y:S01]  /*23df0*/  MOV R4, R232 ;  /* 0x000000e800047202 */ /* 0x000fe20000000f00 */
[----:B-1---5:R-:W-:-:S05]  /*23e00*/  BRA `(.L_x_6444) ;  /* 0xffff377000007947 */ /* 0x022fca000383ffff */
.L_x_6342:
[----:B------:R-:W-:Y:S01]  /*23e10*/  MOV R2, RZ ;  /* 0x000000ff00027202 */ /* 0x000fe20000000f00 */
[----:B------:R-:W-:Y:S01]  /*23e20*/  IMAD.MOV.U32 R223, RZ, RZ, R6 ;  /* 0x000000ffffdf7224 */ /* 0x000fe200078e0006 */
[----:B------:R-:W-:Y:S01]  /*23e30*/  MOV R3, 0x23e60 ;  /* 0x00023e6000037802 */ /* 0x000fe20000000f00 */
[----:B------:R-:W-:Y:S02]  /*23e40*/  IMAD.MOV.U32 R232, RZ, RZ, 0x181f ;  /* 0x0000181fffe87424 */ /* 0x000fe400078e00ff */
[----:B-1234-:R-:W-:Y:S05]  /*23e50*/  CALL.REL.NOINC `($__internal_103_$__cuda_sm70_shflsync_idx_p) ;  /* 0x00001cb000007944 */ /* 0x01efea0003c00000 */
[----:B------:R-:W-:Y:S01]  /*23e60*/  MOV R2, R232 ;  /* 0x000000e800027202 */ /* 0x000fe20000000f00 */
[----:B-1---5:R-:W-:-:S05]  /*23e70*/  BRA `(.L_x_6445) ;  /* 0xffff372000007947 */ /* 0x022fca000383ffff */
.L_x_6343:
[----:B---3--:R-:W-:Y:S01]  /*23e80*/  MOV R2, 0x1 ;  /* 0x0000000100027802 */ /* 0x008fe20000000f00 */
[----:B------:R-:W-:Y:S01]  /*23e90*/  IMAD.MOV.U32 R223, RZ, RZ, R5 ;  /* 0x000000ffffdf7224 */ /* 0x000fe200078e0005 */
[----:B------:R-:W-:Y:S01]  /*23ea0*/  MOV R3, 0x23ed0 ;  /* 0x00023ed000037802 */ /* 0x000fe20000000f00 */
[----:B------:R-:W-:Y:S02]  /*23eb0*/  IMAD.MOV.U32 R232, RZ, RZ, 0x181f ;  /* 0x0000181fffe87424 */ /* 0x000fe400078e00ff */
[----:B-12-4-:R-:W-:Y:S05]  /*23ec0*/  CALL.REL.NOINC `($__internal_103_$__cuda_sm70_shflsync_idx_p) ;  /* 0x00001c4000007944 */ /* 0x016fea0003c00000 */
[----:B------:R-:W-:Y:S01]  /*23ed0*/  MOV R2, 0x1 ;  /* 0x0000000100027802 */ /* 0x000fe20000000f00 */
[----:B------:R-:W-:Y:S01]  /*23ee0*/  IMAD.MOV.U32 R4, RZ, RZ, R232 ;  /* 0x000000ffff047224 */ /* 0x000fe200078e00e8 */
[----:B------:R-:W-:Y:S01]  /*23ef0*/  MOV R232, 0x181f ;  /* 0x0000181f00e87802 */ /* 0x000fe20000000f00 */
[----:B------:R-:W-:Y:S01]  /*23f00*/  IMAD.MOV.U32 R223, RZ, RZ, R6 ;  /* 0x000000ffffdf7224 */ /* 0x000fe200078e0006 */
[----:B------:R-:W-:Y:S02]  /*23f10*/  MOV R3, 0x23f30 ;  /* 0x00023f3000037802 */ /* 0x000fe40000000f00 */
[----:B-1---5:R-:W-:Y:S05]  /*23f20*/  CALL.REL.NOINC `($__internal_103_$__cuda_sm70_shflsync_idx_p) ;  /* 0x00001be000007944 */ /* 0x022fea0003c00000 */
[----:B------:R-:W-:Y:S01]  /*23f30*/  MOV R2, R232 ;  /* 0x000000e800027202 */ /* 0x000fe20000000f00 */
[----:B-1---5:R-:W-:-:S05]  /*23f40*/  BRA `(.L_x_6446) ;  /* 0xffff37e000007947 */ /* 0x022fca000383ffff */
.L_x_6346:
[----:B------:R-:W-:Y:S01]  /*23f50*/  MOV R2, RZ ;  /* 0x000000ff00027202 */ /* 0x000fe20000000f00 */
[----:B------:R-:W-:Y:S01]  /*23f60*/  IMAD.MOV.U32 R223, RZ, RZ, R6 ;  /* 0x000000ffffdf7224 */ /* 0x000fe200078e0006 */
[----:B------:R-:W-:Y:S01]  /*23f70*/  MOV R3, 0x23fa0 ;  /* 0x00023fa000037802 */ /* 0x000fe20000000f00 */
[----:B------:R-:W-:Y:S02]  /*23f80*/  IMAD.MOV.U32 R232, RZ, RZ, 0x181f ;  /* 0x0000181fffe87424 */ /* 0x000fe400078e00ff */
[----:B------:R-:W-:Y:S05]  /*23f90*/  CALL.REL.NOINC `($__internal_103_$__cuda_sm70_shflsync_idx_p) ;  /* 0x00001b7000007944 */ /* 0x000fea0003c00000 */
[----:B------:R-:W-:Y:S01]  /*23fa0*/  MOV R4, R232 ;  /* 0x000000e800047202 */ /* 0x000fe20000000f00 */
[----:B-1---5:R-:W-:-:S05]  /*23fb0*/  BRA `(.L_x_6447) ;  /* 0xffff448000007947 */ /* 0x022fca000383ffff */
.L_x_6347:
[----:B------:R-:W-:Y:S01]  /*23fc0*/  MOV R2, RZ ;  /* 0x000000ff00027202 */ /* 0x000fe20000000f00 */
[----:B------:R-:W-:Y:S01]  /*23fd0*/  IMAD.MOV.U32 R223, RZ, RZ, R178 ;  /* 0x000000ffffdf7224 */ /* 0x000fe200078e00b2 */
[----:B------:R-:W-:Y:S01]  /*23fe0*/  MOV R3, 0x24010 ;  /* 0x0002401000037802 */ /* 0x000fe20000000f00 */
[----:B------:R-:W-:Y:S02]  /*23ff0*/  IMAD.MOV.U32 R232, RZ, RZ, 0x181f ;  /* 0x0000181fffe87424 */ /* 0x000fe400078e00ff */
[----:B-12---:R-:W-:Y:S05]  /*24000*/  CALL.REL.NOINC `($__internal_103_$__cuda_sm70_shflsync_idx_p) ;  /* 0x00001b0000007944 */ /* 0x006fea0003c00000 */
[----:B------:R-:W-:Y:S01]  /*24010*/  MOV R2, R232 ;  /* 0x000000e800027202 */ /* 0x000fe20000000f00 */
[----:B-1---5:R-:W-:-:S05]  /*24020*/  BRA `(.L_x_6448) ;  /* 0xffff443000007947 */ /* 0x022fca000383ffff */
.L_x_6348:
[----:B--2---:R-:W-:Y:S01]  /*24030*/  MOV R2, 0x1 ;  /* 0x0000000100027802 */ /* 0x004fe20000000f00 */
[----:B------:R-:W-:Y:S01]  /*24040*/  IMAD.MOV.U32 R223, RZ, RZ, R6 ;  /* 0x000000ffffdf7224 */ /* 0x000fe200078e0006 */
[----:B------:R-:W-:Y:S01]  /*24050*/  MOV R3, 0x24080 ;  /* 0x0002408000037802 */ /* 0x000fe20000000f00 */
[----:B------:R-:W-:Y:S03]  /*24060*/  IMAD.MOV.U32 R232, RZ, RZ, 0x181f ;  /* 0x0000181fffe87424 */ /* 0x000fe600078e00ff */
[----:B-1-3--:R-:W-:Y:S05]  /*24070*/  CALL.REL.NOINC `($__internal_103_$__cuda_sm70_shflsync_idx_p) ;  /* 0x00001a9000007944 */ /* 0x00afea0003c00000 */
        /* <DEDUP_REMOVED lines=8> */
.L_x_6349:
[----:B------:R-:W-:Y:S01]  /*24100*/  MOV R2, RZ ;  /* 0x000000ff00027202 */ /* 0x000fe20000000f00 */
[----:B------:R-:W-:Y:S01]  /*24110*/  IMAD.MOV.U32 R223, RZ, RZ, R4 ;  /* 0x000000ffffdf7224 */ /* 0x000fe200078e0004 */
[----:B------:R-:W-:Y:S01]  /*24120*/  MOV R3, 0x24150 ;  /* 0x0002415000037802 */ /* 0x000fe20000000f00 */
[----:B------:R-:W-:Y:S02]  /*24130*/  IMAD.MOV.U32 R232, RZ, RZ, 0x1c1f ;  /* 0x00001c1fffe87424 */ /* 0x000fe400078e00ff */
[----:B---3--:R-:W-:Y:S05]  /*24140*/  CALL.REL.NOINC `($__internal_103_$__cuda_sm70_shflsync_idx_p) ;  /* 0x000019c000007944 */ /* 0x008fea0003c00000 */
[----:B------:R-:W-:Y:S01]  /*24150*/  MOV R2, R232 ;  /* 0x000000e800027202 */ /* 0x000fe20000000f00 */
[----:B-1---5:R-:W-:-:S05]  /*24160*/  BRA `(.L_x_6450) ;  /* 0xffff46c000007947 */ /* 0x022fca000383ffff */
.L_x_6350:
[----:B------:R-:W-:Y:S01]  /*24170*/  MOV R2, 0x1 ;  /* 0x0000000100027802 */ /* 0x000fe20000000f00 */
[----:B------:R-:W-:Y:S01]  /*24180*/  IMAD.MOV.U32 R223, RZ, RZ, R4 ;  /* 0x000000ffffdf7224 */ /* 0x000fe200078e0004 */
[----:B------:R-:W-:Y:S01]  /*24190*/  MOV R3, 0x241c0 ;  /* 0x000241c000037802 */ /* 0x000fe20000000f00 */
[----:B------:R-:W-:Y:S02]  /*241a0*/  IMAD.MOV.U32 R232, RZ, RZ, 0x1c1f ;  /* 0x00001c1fffe87424 */ /* 0x000fe400078e00ff */
[----:B-1----:R-:W-:Y:S05]  /*241b0*/  CALL.REL.NOINC `($__internal_103_$__cuda_sm70_shflsync_idx_p) ;  /* 0x0000195000007944 */ /* 0x002fea0003c00000 */
        /* <DEDUP_REMOVED lines=13> */
[C---:B------:R-:W-:Y:S02]  /*24290*/  ISETP.GT.AND P3, PT, R5.reuse, 0x10, PT ;  /* 0x000000100500780c */ /* 0x040fe40003f64270 */
        /* <DEDUP_REMOVED lines=18> */
[C---:B------:R-:W-:Y:S02]  /*243c0*/  ISETP.GT.AND P2, PT, R5.reuse, 0x21, PT ;  /* 0x000000210500780c */ /* 0x040fe40003f44270 */
[C---:B------:R-:W-:Y:S02]  /*243d0*/  ISETP.GT.AND P1, PT, R5.reuse, 0x28, PT ;  /* 0x000000280500780c */ /* 0x040fe40003f24270 */
[----:B------:R-:W-:Y:S02]  /*243e0*/  ISETP.GT.AND P0, PT, R5, 0x29, PT ;  /* 0x000000290500780c */ /* 0x000fe40003f04270 */
[----:B------:R-:W-:Y:S02]  /*243f0*/  FMNMX.FTZ R2, R178, R2, !PT ;  /* 0x00000002b2027209 */ /* 0x000fe40007810000 */
[----:B------:R-:W-:Y:S02]  /*24400*/  FSEL R15, R30, -INF , P3 ;  /* 0xff8000001e0f7808 */ /* 0x000fe40001800000 */
[----:B------:R-:W-:Y:S01]  /*24410*/  FMNMX.FTZ R5, R16, R3, !PT ;  /* 0x0000000310057209 */ /* 0x000fe20007810000 */
[----:B------:R-:W-:Y:S01]  /*24420*/  IMAD.MOV.U32 R3, RZ, RZ, 0x2 ;  /* 0x00000002ff037424 */ /* 0x000fe200078e00ff */
[----:B------:R-:W-:Y:S02]  /*24430*/  FMNMX.FTZ R4, R177, R2, !PT ;  /* 0x00000002b1047209 */ /* 0x000fe40007810000 */
        /* <DEDUP_REMOVED lines=11> */
[----:B-1---5:R-:W-:Y:S05]  /*244f0*/  CALL.REL.NOINC `($__internal_102_$__cuda_sm70_shflsync_bfly_p) ;  /* 0x000015b000007944 */ /* 0x022fea0003c00000 */
[----:B------:R-:W-:Y:S01]  /*24500*/  FMNMX.FTZ R4, R4, R186, !PT ;  /* 0x000000ba04047209 */ /* 0x000fe20007810000 */
[----:B------:R-:W-:Y:S01]  /*24510*/  IMAD.MOV.U32 R3, RZ, RZ, 0x1 ;  /* 0x00000001ff037424 */ /* 0x000fe200078e00ff */
[----:B------:R-:W-:Y:S02]  /*24520*/  MOV R2, 0x24540 ;  /* 0x0002454000027802 */ /* 0x000fe40000000f00 */
[----:B------:R-:W-:Y:S05]  /*24530*/  CALL.REL.NOINC `($__internal_102_$__cuda_sm70_shflsync_bfly_p) ;  /* 0x0000157000007944 */ /* 0x000fea0003c00000 */
[----:B------:R-:W-:Y:S01]  /*24540*/  IMAD.MOV.U32 R3, RZ, RZ, 0x2 ;  /* 0x00000002ff037424 */ /* 0x000fe200078e00ff */
[----:B------:R-:W-:Y:S01]  /*24550*/  FMNMX.FTZ R6, R4, R186, !PT ;  /* 0x000000ba04067209 */ /* 0x000fe20007810000 */
[----:B------:R-:W-:Y:S01]  /*24560*/  IMAD.MOV.U32 R4, RZ, RZ, R5 ;  /* 0x000000ffff047224 */ /* 0x000fe200078e0005 */
[----:B------:R-:W-:Y:S02]  /*24570*/  MOV R2, 0x24590 ;  /* 0x0002459000027802 */ /* 0x000fe40000000f00 */
[----:B------:R-:W-:Y:S05]  /*24580*/  CALL.REL.NOINC `($__internal_102_$__cuda_sm70_shflsync_bfly_p) ;  /* 0x0000152000007944 */ /* 0x000fea0003c00000 */
[----:B------:R-:W-:Y:S01]  /*24590*/  FMNMX.FTZ R4, R5, R186, !PT ;  /* 0x000000ba05047209 */ /* 0x000fe20007810000 */
[----:B------:R-:W-:Y:S01]  /*245a0*/  IMAD.MOV.U32 R3, RZ, RZ, 0x1 ;  /* 0x00000001ff037424 */ /* 0x000fe200078e00ff */
[----:B------:R-:W-:Y:S02]  /*245b0*/  MOV R2, 0x245d0 ;  /* 0x000245d000027802 */ /* 0x000fe40000000f00 */
[----:B------:R-:W-:Y:S05]  /*245c0*/  CALL.REL.NOINC `($__internal_102_$__cuda_sm70_shflsync_bfly_p) ;  /* 0x000014e000007944 */ /* 0x000fea0003c00000 */
[----:B------:R-:W-:Y:S01]  /*245d0*/  MOV R2, R186 ;  /* 0x000000ba00027202 */ /* 0x000fe20000000f00 */
[----:B------:R-:W-:-:S05]  /*245e0*/  BRA `(.L_x_6451) ;  /* 0xffff477000007947 */ /* 0x000fca000383ffff */
.L_x_6353:
[----:B------:R-:W-:Y:S01]  /*245f0*/  MOV R2, RZ ;  /* 0x000000ff00027202 */ /* 0x000fe20000000f00 */
[----:B------:R-:W-:Y:S01]  /*24600*/  IMAD.MOV.U32 R223, RZ, RZ, R4 ;  /* 0x000000ffffdf7224 */ /* 0x000fe200078e0004 */
[----:B------:R-:W-:Y:S01]  /*24610*/  MOV R3, 0x24640 ;  /* 0x0002464000037802 */ /* 0x000fe20000000f00 */
[----:B------:R-:W-:Y:S02]  /*24620*/  IMAD.MOV.U32 R232, RZ, RZ, 0x181f ;  /* 0x0000181fffe87424 */ /* 0x000fe400078e00ff */
[----:B-1234-:R-:W-:Y:S05]  /*24630*/  CALL.REL.NOINC `($__internal_103_$__cuda_sm70_shflsync_idx_p) ;  /* 0x000014d000007944 */ /* 0x01efea0003c00000 */
[----:B------:R-:W-:Y:S01]  /*24640*/  MOV R2, R232 ;  /* 0x000000e800027202 */ /* 0x000fe20000000f00 */
[----:B-1---5:R-:W-:-:S05]  /*24650*/  BRA `(.L_x_6452) ;  /* 0xffff607000007947 */ /* 0x022fca000383ffff */
.L_x_6356:
[----:B------:R-:W-:Y:S01]  /*24660*/  MOV R2, 0x1 ;  /* 0x0000000100027802 */ /* 0x000fe20000000f00 */
[----:B------:R-:W-:Y:S01]  /*24670*/  IMAD.MOV.U32 R223, RZ, RZ, R4 ;  /* 0x000000ffffdf7224 */ /* 0x000fe200078e0004 */
[----:B------:R-:W-:Y:S01]  /*24680*/  MOV R3, 0x246b0 ;  /* 0x000246b000037802 */ /* 0x000fe20000000f00 */
[----:B------:R-:W-:Y:S02]  /*24690*/  IMAD.MOV.U32 R232, RZ, RZ, 0x181f ;  /* 0x0000181fffe87424 */ /* 0x000fe400078e00ff */
[----:B-123--:R-:W-:Y:S05]  /*246a0*/  CALL.REL.NOINC `($__internal_103_$__cuda_sm70_shflsync_idx_p) ;  /* 0x0000146000007944 */ /* 0x00efea0003c00000 */
        /* <DEDUP_REMOVED lines=8> */
.L_x_6359:
[----:B------:R-:W-:Y:S01]  /*24730*/  MOV R2, RZ ;  /* 0x000000ff00027202 */ /* 0x000fe20000000f00 */
[----:B------:R-:W-:Y:S01]  /*24740*/  IMAD.MOV.U32 R223, RZ, RZ, R178 ;  /* 0x000000ffffdf7224 */ /* 0x000fe200078e00b2 */
[----:B------:R-:W-:Y:S01]  /*24750*/  MOV R3, 0x24780 ;  /* 0x0002478000037802 */ /* 0x000fe20000000f00 */
[----:B------:R-:W-:Y:S02]  /*24760*/  IMAD.MOV.U32 R232, RZ, RZ, 0x181f ;  /* 0x0000181fffe87424 */ /* 0x000fe400078e00ff */
[----:B------:R-:W-:Y:S05]  /*24770*/  CALL.REL.NOINC `($__internal_103_$__cuda_sm70_shflsync_idx_p) ;  /* 0x0000139000007944 */ /* 0x000fea0003c00000 */
[----:B------:R-:W-:Y:S01]  /*24780*/  MOV R4, R232 ;  /* 0x000000e800047202 */ /* 0x000fe20000000f00 */
[----:B-1---5:R-:W-:-:S05]  /*24790*/  BRA `(.L_x_6454) ;  /* 0xffff6de000007947 */ /* 0x022fca000383ffff */
.L_x_6360:
[----:B------:R-:W-:Y:S01]  /*247a0*/  MOV R2, RZ ;  /* 0x000000ff00027202 */ /* 0x000fe20000000f00 */
[----:B------:R-:W-:Y:S01]  /*247b0*/  IMAD.MOV.U32 R223, RZ, RZ, R179 ;  /* 0x000000ffffdf7224 */ /* 0x000fe200078e00b3 */
[----:B------:R-:W-:Y:S01]  /*247c0*/  MOV R3, 0x247f0 ;  /* 0x000247f000037802 */ /* 0x000fe20000000f00 */
[----:B------:R-:W-:Y:S02]  /*247d0*/  IMAD.MOV.U32 R232, RZ, RZ, 0x181f ;  /* 0x0000181fffe87424 */ /* 0x000fe400078e00ff */
[----:B-12---:R-:W-:Y:S05]  /*247e0*/  CALL.REL.NOINC `($__internal_103_$__cuda_sm70_shflsync_idx_p) ;  /* 0x0000132000007944 */ /* 0x006fea0003c00000 */
[----:B------:R-:W-:Y:S01]  /*247f0*/  MOV R2, R232 ;  /* 0x000000e800027202 */ /* 0x000fe20000000f00 */
[----:B-1---5:R-:W-:-:S05]  /*24800*/  BRA `(.L_x_6455) ;  /* 0xffff6d9000007947 */ /* 0x022fca000383ffff */
.L_x_6361:
        /* <DEDUP_REMOVED lines=13> */
.L_x_6362:
[----:B------:R-:W-:Y:S02]  /*248e0*/  MOV R3, 0x2 ;  /* 0x0000000200037802 */ /* 0x000fe40000000f00 */
[----:B------:R-:W-:Y:S02]  /*248f0*/  MOV R2, 0x24910 ;  /* 0x0002491000027802 */ /* 0x000fe40000000f00 */
[----:B---34-:R-:W-:Y:S05]  /*24900*/  CALL.REL.NOINC `($__internal_102_$__cuda_sm70_shflsync_bfly_p) ;  /* 0x000011a000007944 */ /* 0x018fea0003c00000 */
[----:B------:R-:W-:Y:S01]  /*24910*/  MOV R2, R186 ;  /* 0x000000ba00027202 */ /* 0x000fe20000000f00 */
[----:B------:R-:W-:-:S05]  /*24920*/  BRA `(.L_x_6457) ;  /* 0xffff705000007947 */ /* 0x000fca000383ffff */
.L_x_6363:
[----:B------:R-:W-:Y:S02]  /*24930*/  MOV R3, 0x1 ;  /* 0x0000000100037802 */ /* 0x000fe40000000f00 */
[----:B------:R-:W-:Y:S02]  /*24940*/  MOV R2, 0x24960 ;  /* 0x0002496000027802 */ /* 0x000fe40000000f00 */
[----:B---34-:R-:W-:Y:S05]  /*24950*/  CALL.REL.NOINC `($__internal_102_$__cuda_sm70_shflsync_bfly_p) ;  /* 0x0000115000007944 */ /* 0x018fea0003c00000 */
        /* <DEDUP_REMOVED lines=11> */
.L_x_6365:
[----:B------:R-:W-:Y:S01]  /*24a10*/  IMAD.MOV.U32 R4, RZ, RZ, R235 ;  /* 0x000000ffff047224 */ /* 0x000fe200078e00eb */
[----:B------:R-:W-:-:S02]  /*24a20*/  MOV R3, 0x2 ;  /* 0x0000000200037802 */ /* 0x000fc40000000f00 */
[----:B------:R-:W-:Y:S02]  /*24a30*/  MOV R2, 0x24a50 ;  /* 0x00024a5000027802 */ /* 0x000fe40000000f00 */
[----:B------:R-:W-:Y:S05]  /*24a40*/  CALL.REL.NOINC `($__internal_102_$__cuda_sm70_shflsync_bfly_p) ;  /* 0x0000106000007944 */ /* 0x000fea0003c00000 */
[----:B------:R-:W-:Y:S01]  /*24a50*/  MOV R2, R186 ;  /* 0x000000ba00027202 */ /* 0x000fe20000000f00 */
[----:B------:R-:W-:Y:S05]  /*24a60*/  BRA `(.L_x_6459) ;  /* 0xffff86e000007947 */ /* 0x000fea000383ffff */
.L_x_6366:
[----:B------:R-:W-:Y:S02]  /*24a70*/  MOV R3, 0x1 ;  /* 0x0000000100037802 */ /* 0x000fe40000000f00 */
[----:B------:R-:W-:Y:S02]  /*24a80*/  MOV R2, 0x24aa0 ;  /* 0x00024aa000027802 */ /* 0x000fe40000000f00 */
[----:B-1----:R-:W-:Y:S05]  /*24a90*/  CALL.REL.NOINC `($__internal_102_$__cuda_sm70_shflsync_bfly_p) ;  /* 0x0000101000007944 */ /* 0x002fea0003c00000 */
[----:B------:R-:W-:Y:S01]  /*24aa0*/  FADD.FTZ R9, R4, R186 ;  /* 0x000000ba04097221 */ /* 0x000fe20000010000 */
[----:B------:R-:W-:Y:S02]  /*24ab0*/  MOV R4, R233 ;  /* 0x000000e900047202 */ /* 0x000fe40000000f00 */
[----:B------:R-:W-:Y:S02]  /*24ac0*/  MOV R3, 0x2 ;  /* 0x0000000200037802 */ /* 0x000fe40000000f00 */
[----:B------:R-:W-:Y:S02]  /*24ad0*/  MOV R2, 0x24af0 ;  /* 0x00024af000027802 */ /* 0x000fe40000000f00 */
[----:B------:R-:W-:Y:S05]  /*24ae0*/  CALL.REL.NOINC `($__internal_102_$__cuda_sm70_shflsync_bfly_p) ;  /* 0x00000fc000007944 */ /* 0x000fea0003c00000 */
[----:B------:R-:W-:Y:S01]  /*24af0*/  FADD.FTZ R4, R233, R186 ;  /* 0x000000bae9047221 */ /* 0x000fe20000010000 */
[----:B------:R-:W-:Y:S02]  /*24b00*/  MOV R3, 0x1 ;  /* 0x0000000100037802 */ /* 0x000fe40000000f00 */
[----:B------:R-:W-:-:S02]  /*24b10*/  MOV R2, 0x24b30 ;  /* 0x00024b3000027802 */ /* 0x000fc40000000f00 */
[----:B------:R-:W-:Y:S05]  /*24b20*/  CALL.REL.NOINC `($__internal_102_$__cuda_sm70_shflsync_bfly_p) ;  /* 0x00000f8000007944 */ /* 0x000fea0003c00000 */
[----:B------:R-:W-:Y:S01]  /*24b30*/  MOV R2, R186 ;  /* 0x000000ba00027202 */ /* 0x000fe20000000f00 */
[----:B------:R-:W-:Y:S05]  /*24b40*/  BRA `(.L_x_6460) ;  /* 0xffff867000007947 */ /* 0x000fea000383ffff */
.L_x_6373:
[----:B--234-:R-:W-:Y:S01]  /*24b50*/  IMAD.MOV.U32 R223, RZ, RZ, R6 ;  /* 0x000000ffffdf7224 */ /* 0x01cfe200078e0006 */
[----:B------:R-:W-:Y:S01]  /*24b60*/  MOV R2, RZ ;  /* 0x000000ff00027202 */ /* 0x000fe20000000f00 */
[----:B------:R-:W-:Y:S01]  /*24b70*/  IMAD.MOV.U32 R232, RZ, RZ, 0x181f ;  /* 0x0000181fffe87424 */ /* 0x000fe200078e00ff */
[----:B------:R-:W-:-:S02]  /*24b80*/  MOV R3, 0x24ba0 ;  /* 0x00024ba000037802 */ /* 0x000fc40000000f00 */
[----:B-1----:R-:W-:Y:S05]  /*24b90*/  CALL.REL.NOINC `($__internal_103_$__cuda_sm70_shflsync_idx_p) ;  /* 0x00000f7000007944 */ /* 0x002fea0003c00000 */
[----:B------:R-:W-:Y:S01]  /*24ba0*/  MOV R4, R232 ;  /* 0x000000e800047202 */ /* 0x000fe20000000f00 */
[----:B-1---5:R-:W-:Y:S05]  /*24bb0*/  BRA `(.L_x_6461) ;  /* 0xffffa2b000007947 */ /* 0x022fea000383ffff */
.L_x_6374:
[----:B------:R-:W-:Y:S01]  /*24bc0*/  IMAD.MOV.U32 R223, RZ, RZ, R16 ;  /* 0x000000ffffdf7224 */ /* 0x000fe200078e0010 */
[----:B------:R-:W-:Y:S01]  /*24bd0*/  MOV R2, RZ ;  /* 0x000000ff00027202 */ /* 0x000fe20000000f00 */
[----:B------:R-:W-:Y:S01]  /*24be0*/  IMAD.MOV.U32 R232, RZ, RZ, 0x181f ;  /* 0x0000181fffe87424 */ /* 0x000fe200078e00ff */
[----:B------:R-:W-:-:S02]  /*24bf0*/  MOV R3, 0x24c10 ;  /* 0x00024c1000037802 */ /* 0x000fc40000000f00 */
[----:B-123--:R-:W-:Y:S05]  /*24c00*/  CALL.REL.NOINC `($__internal_103_$__cuda_sm70_shflsync_idx_p) ;  /* 0x00000f0000007944 */ /* 0x00efea0003c00000 */
[----:B------:R-:W-:Y:S01]  /*24c10*/  MOV R2, R232 ;  /* 0x000000e800027202 */ /* 0x000fe20000000f00 */
[----:B-1---5:R-:W-:Y:S05]  /*24c20*/  BRA `(.L_x_6462) ;  /* 0xffffa26000007947 */ /* 0x022fea000383ffff */
.L_x_6377:
[----:B------:R-:W-:Y:S01]  /*24c30*/  IMAD.MOV.U32 R223, RZ, RZ, R6 ;  /* 0x000000ffffdf7224 */ /* 0x000fe200078e0006 */
[----:B--2---:R-:W-:Y:S01]  /*24c40*/  MOV R2, 0x1 ;  /* 0x0000000100027802 */ /* 0x004fe20000000f00 */
[----:B------:R-:W-:Y:S01]  /*24c50*/  IMAD.MOV.U32 R232, RZ, RZ, 0x181f ;  /* 0x0000181fffe87424 */ /* 0x000fe200078e00ff */
[----:B------:R-:W-:-:S02]  /*24c60*/  MOV R3, 0x24c80 ;  /* 0x00024c8000037802 */ /* 0x000fc40000000f00 */
[----:B-1-34-:R-:W-:Y:S05]  /*24c70*/  CALL.REL.NOINC `($__internal_103_$__cuda_sm70_shflsync_idx_p) ;  /* 0x00000e9000007944 */ /* 0x01afea0003c00000 */
        /* <DEDUP_REMOVED lines=8> */
.L_x_6380:
[----:B------:R-:W-:Y:S01]  /*24d00*/  IMAD.MOV.U32 R223, RZ, RZ, R6 ;  /* 0x000000ffffdf7224 */ /* 0x000fe200078e0006 */
[----:B--2---:R-:W-:Y:S01]  /*24d10*/  MOV R2, 0x2 ;  /* 0x0000000200027802 */ /* 0x004fe20000000f00 */
[----:B------:R-:W-:Y:S01]  /*24d20*/  IMAD.MOV.U32 R232, RZ, RZ, 0x181f ;  /* 0x0000181fffe87424 */ /* 0x000fe200078e00ff */
[----:B------:R-:W-:Y:S02]  /*24d30*/  MOV R3, 0x24d50 ;  /* 0x00024d5000037802 */ /* 0x000fe40000000f00 */
[----:B-1-34-:R-:W-:Y:S05]  /*24d40*/  CALL.REL.NOINC `($__internal_103_$__cuda_sm70_shflsync_idx_p) ;  /* 0x00000dc000007944 */ /* 0x01afea0003c00000 */
[----:B------:R-:W-:Y:S01]  /*24d50*/  MOV R4, R232 ;  /* 0x000000e800047202 */ /* 0x000fe20000000f00 */
[----:B-1---5:R-:W-:Y:S05]  /*24d60*/  BRA `(.L_x_6464) ;  /* 0xffffa40000007947 */ /* 0x022fea000383ffff */
.L_x_6381:
[----:B------:R-:W-:Y:S01]  /*24d70*/  IMAD.MOV.U32 R223, RZ, RZ, R16 ;  /* 0x000000ffffdf7224 */ /* 0x000fe200078e0010 */
[----:B--2---:R-:W-:Y:S01]  /*24d80*/  MOV R2, 0x2 ;  /* 0x0000000200027802 */ /* 0x004fe20000000f00 */
[----:B------:R-:W-:Y:S01]  /*24d90*/  IMAD.MOV.U32 R232, RZ, RZ, 0x181f ;  /* 0x0000181fffe87424 */ /* 0x000fe200078e00ff */
[----:B------:R-:W-:Y:S02]  /*24da0*/  MOV R3, 0x24dc0 ;  /* 0x00024dc000037802 */ /* 0x000fe40000000f00 */
[----:B-1-34-:R-:W-:Y:S05]  /*24db0*/  CALL.REL.NOINC `($__internal_103_$__cuda_sm70_shflsync_idx_p) ;  /* 0x00000d5000007944 */ /* 0x01afea0003c00000 */
[----:B------:R-:W-:Y:S01]  /*24dc0*/  MOV R2, R232 ;  /* 0x000000e800027202 */ /* 0x000fe20000000f00 */
[----:B-1---5:R-:W-:Y:S05]  /*24dd0*/  BRA `(.L_x_6465) ;  /* 0xffffa3b000007947 */ /* 0x022fea000383ffff */
.L_x_6384:
[----:B------:R-:W-:Y:S01]  /*24de0*/  IMAD.MOV.U32 R223, RZ, RZ, R6 ;  /* 0x000000ffffdf7224 */ /* 0x000fe200078e0006 */
[----:B---34-:R-:W-:Y:S01]  /*24df0*/  MOV R2, 0x3 ;  /* 0x0000000300027802 */ /* 0x018fe20000000f00 */
[----:B------:R-:W-:Y:S01]  /*24e00*/  IMAD.MOV.U32 R232, RZ, RZ, 0x181f ;  /* 0x0000181fffe87424 */ /* 0x000fe200078e00ff */
[----:B------:R-:W-:-:S02]  /*24e10*/  MOV R3, 0x24e30 ;  /* 0x00024e3000037802 */ /* 0x000fc40000000f00 */
[----:B-12---:R-:W-:Y:S05]  /*24e20*/  CALL.REL.NOINC `($__internal_103_$__cuda_sm70_shflsync_idx_p) ;  /* 0x00000ce000007944 */ /* 0x006fea0003c00000 */
        /* <DEDUP_REMOVED lines=8> */
.L_x_6386:
[----:B------:R-:W-:Y:S01]  /*24eb0*/  IMAD.MOV.U32 R223, RZ, RZ, R5 ;  /* 0x000000ffffdf7224 */ /* 0x000fe200078e0005 */
[----:B------:R-:W-:Y:S01]  /*24ec0*/  MOV R2, RZ ;  /* 0x000000ff00027202 */ /* 0x000fe20000000f00 */
[----:B------:R-:W-:Y:S01]  /*24ed0*/  IMAD.MOV.U32 R232, RZ, RZ, 0x1c1f ;  /* 0x00001c1fffe87424 */ /* 0x000fe200078e00ff */
[----:B------:R-:W-:Y:S02]  /*24ee0*/  MOV R3, 0x24f00 ;  /* 0x00024f0000037802 */ /* 0x000fe40000000f00 */
[----:B------:R-:W-:Y:S05]  /*24ef0*/  CALL.REL.NOINC `($__internal_103_$__cuda_sm70_shflsync_idx_p) ;  /* 0x00000c1000007944 */ /* 0x000fea0003c00000 */
[----:B------:R-:W-:Y:S01]  /*24f00*/  MOV R4, R232 ;  /* 0x000000e800047202 */ /* 0x000fe20000000f00 */
[----:B-1---5:R-:W-:Y:S05]  /*24f10*/  BRA `(.L_x_6467) ;  /* 0xffffa78000007947 */ /* 0x022fea000383ffff */
.L_x_6387:
[----:B------:R-:W-:Y:S01]  /*24f20*/  IMAD.MOV.U32 R223, RZ, RZ, R6 ;  /* 0x000000ffffdf7224 */ /* 0x000fe200078e0006 */
[----:B------:R-:W-:Y:S01]  /*24f30*/  MOV R2, RZ ;  /* 0x000000ff00027202 */ /* 0x000fe20000000f00 */
[----:B------:R-:W-:Y:S01]  /*24f40*/  IMAD.MOV.U32 R232, RZ, RZ, 0x1c1f ;  /* 0x00001c1fffe87424 */ /* 0x000fe200078e00ff */
[----:B------:R-:W-:Y:S02]  /*24f50*/  MOV R3, 0x24f70 ;  /* 0x00024f7000037802 */ /* 0x000fe40000000f00 */
[----:B-12---:R-:W-:Y:S05]  /*24f60*/  CALL.REL.NOINC `($__internal_103_$__cuda_sm70_shflsync_idx_p) ;  /* 0x00000ba000007944 */ /* 0x006fea0003c00000 */
[----:B------:R-:W-:Y:S01]  /*24f70*/  MOV R2, R232 ;  /* 0x000000e800027202 */ /* 0x000fe20000000f00 */
[----:B-1---5:R-:W-:Y:S05]  /*24f80*/  BRA `(.L_x_6468) ;  /* 0xffffa73000007947 */ /* 0x022fea000383ffff */
.L_x_6390:
[----:B------:R-:W-:Y:S01]  /*24f90*/  IMAD.MOV.U32 R223, RZ, RZ, R5 ;  /* 0x000000ffffdf7224 */ /* 0x000fe200078e0005 */
[----:B-1--4-:R-:W-:Y:S01]  /*24fa0*/  MOV R2, 0x1 ;  /* 0x0000000100027802 */ /* 0x012fe20000000f00 */
[----:B------:R-:W-:Y:S01]  /*24fb0*/  IMAD.MOV.U32 R232, RZ, RZ, 0x1c1f ;  /* 0x00001c1fffe87424 */ /* 0x000fe200078e00ff */
[----:B------:R-:W-:-:S02]  /*24fc0*/  MOV R3, 0x24fe0 ;  /* 0x00024fe000037802 */ /* 0x000fc40000000f00 */
[----:B--23--:R-:W-:Y:S05]  /*24fd0*/  CALL.REL.NOINC `($__internal_103_$__cuda_sm70_shflsync_idx_p) ;  /* 0x00000b3000007944 */ /* 0x00cfea0003c00000 */
        /* <DEDUP_REMOVED lines=8> */
.L_x_6394:
[----:B------:R-:W-:Y:S01]  /*25060*/  IMAD.MOV.U32 R223, RZ, RZ, R5 ;  /* 0x000000ffffdf7224 */ /* 0x000fe200078e0005 */
[----:B------:R-:W-:Y:S01]  /*25070*/  MOV R2, RZ ;  /* 0x000000ff00027202 */ /* 0x000fe20000000f00 */
[----:B------:R-:W-:Y:S01]  /*25080*/  IMAD.MOV.U32 R232, RZ, RZ, 0x181f ;  /* 0x0000181fffe87424 */ /* 0x000fe200078e00ff */
[----:B------:R-:W-:Y:S02]  /*25090*/  MOV R3, 0x250b0 ;  /* 0x000250b000037802 */ /* 0x000fe40000000f00 */
[----:B------:R-:W-:Y:S05]  /*250a0*/  CALL.REL.NOINC `($__internal_103_$__cuda_sm70_shflsync_idx_p) ;  /* 0x00000a6000007944 */ /* 0x000fea0003c00000 */
[----:B------:R-:W-:Y:S01]  /*250b0*/  MOV R4, R232 ;  /* 0x000000e800047202 */ /* 0x000fe20000000f00 */
[----:B-1---5:R-:W-:Y:S05]  /*250c0*/  BRA `(.L_x_6470) ;  /* 0xffffc6e000007947 */ /* 0x022fea000383ffff */
.L_x_6395:
[----:B------:R-:W-:Y:S01]  /*250d0*/  IMAD.MOV.U32 R223, RZ, RZ, R16 ;  /* 0x000000ffffdf7224 */ /* 0x000fe200078e0010 */
[----:B------:R-:W-:Y:S01]  /*250e0*/  MOV R2, RZ ;  /* 0x000000ff00027202 */ /* 0x000fe20000000f00 */
[----:B------:R-:W-:Y:S01]  /*250f0*/  IMAD.MOV.U32 R232, RZ, RZ, 0x181f ;  /* 0x0000181fffe87424 */ /* 0x000fe200078e00ff */
[----:B------:R-:W-:Y:S02]  /*25100*/  MOV R3, 0x25120 ;  /* 0x0002512000037802 */ /* 0x000fe40000000f00 */
[----:B-12---:R-:W-:Y:S05]  /*25110*/  CALL.REL.NOINC `($__internal_103_$__cuda_sm70_shflsync_idx_p) ;  /* 0x000009f000007944 */ /* 0x006fea0003c00000 */
[----:B------:R-:W-:Y:S01]  /*25120*/  MOV R2, R232 ;  /* 0x000000e800027202 */ /* 0x000fe20000000f00 */
[----:B-1---5:R-:W-:Y:S05]  /*25130*/  BRA `(.L_x_6471) ;  /* 0xffffc69000007947 */ /* 0x022fea000383ffff */
.L_x_6398:
[----:B------:R-:W-:Y:S01]  /*25140*/  IMAD.MOV.U32 R223, RZ, RZ, R5 ;  /* 0x000000ffffdf7224 */ /* 0x000fe200078e0005 */
[----:B--2-4-:R-:W-:Y:S01]  /*25150*/  MOV R2, 0x1 ;  /* 0x0000000100027802 */ /* 0x014fe20000000f00 */
[----:B------:R-:W-:Y:S01]  /*25160*/  IMAD.MOV.U32 R232, RZ, RZ, 0x181f ;  /* 0x0000181fffe87424 */ /* 0x000fe200078e00ff */
[----:B------:R-:W-:-:S02]  /*25170*/  MOV R3, 0x25190 ;  /* 0x0002519000037802 */ /* 0x000fc40000000f00 */
[----:B-1-3--:R-:W-:Y:S05]  /*25180*/  CALL.REL.NOINC `($__internal_103_$__cuda_sm70_shflsync_idx_p) ;  /* 0x0000098000007944 */ /* 0x00afea0003c00000 */
        /* <DEDUP_REMOVED lines=8> */
.L_x_6401:
[----:B------:R-:W-:Y:S01]  /*25210*/  IMAD.MOV.U32 R223, RZ, RZ, R5 ;  /* 0x000000ffffdf7224 */ /* 0x000fe200078e0005 */
[----:B-1--4-:R-:W-:Y:S01]  /*25220*/  MOV R2, 0x2 ;  /* 0x0000000200027802 */ /* 0x012fe20000000f00 */
[----:B------:R-:W-:Y:S01]  /*25230*/  IMAD.MOV.U32 R232, RZ, RZ, 0x181f ;  /* 0x0000181fffe87424 */ /* 0x000fe200078e00ff */
[----:B------:R-:W-:Y:S02]  /*25240*/  MOV R3, 0x25260 ;  /* 0x0002526000037802 */ /* 0x000fe40000000f00 */
[----:B--23--:R-:W-:Y:S05]  /*25250*/  CALL.REL.NOINC `($__internal_103_$__cuda_sm70_shflsync_idx_p) ;  /* 0x000008b000007944 */ /* 0x00cfea0003c00000 */
[----:B------:R-:W-:Y:S01]  /*25260*/  MOV R4, R232 ;  /* 0x000000e800047202 */ /* 0x000fe20000000f00 */
[----:B-1---5:R-:W-:Y:S05]  /*25270*/  BRA `(.L_x_6473) ;  /* 0xffffc84000007947 */ /* 0x022fea000383ffff */
.L_x_6402:
[----:B------:R-:W-:Y:S01]  /*25280*/  IMAD.MOV.U32 R223, RZ, RZ, R16 ;  /* 0x000000ffffdf7224 */ /* 0x000fe200078e0010 */
[----:B----4-:R-:W-:Y:S01]  /*25290*/  MOV R2, 0x2 ;  /* 0x0000000200027802 */ /* 0x010fe20000000f00 */
[----:B------:R-:W-:Y:S01]  /*252a0*/  IMAD.MOV.U32 R232, RZ, RZ, 0x181f ;  /* 0x0000181fffe87424 */ /* 0x000fe200078e00ff */
[----:B------:R-:W-:Y:S02]  /*252b0*/  MOV R3, 0x252d0 ;  /* 0x000252d000037802 */ /* 0x000fe40000000f00 */
[----:B-123--:R-:W-:Y:S05]  /*252c0*/  CALL.REL.NOINC `($__internal_103_$__cuda_sm70_shflsync_idx_p) ;  /* 0x0000084000007944 */ /* 0x00efea0003c00000 */
[----:B------:R-:W-:Y:S01]  /*252d0*/  MOV R2, R232 ;  /* 0x000000e800027202 */ /* 0x000fe20000000f00 */
[----:B-1---5:R-:W-:Y:S05]  /*252e0*/  BRA `(.L_x_6474) ;  /* 0xffffc7f000007947 */ /* 0x022fea000383ffff */
.L_x_6405:
[----:B------:R-:W-:Y:S01]  /*252f0*/  IMAD.MOV.U32 R223, RZ, RZ, R5 ;  /* 0x000000ffffdf7224 */ /* 0x000fe200078e0005 */
[----:B-1----:R-:W-:Y:S01]  /*25300*/  MOV R2, 0x3 ;  /* 0x0000000300027802 */ /* 0x002fe20000000f00 */
[----:B------:R-:W-:Y:S01]  /*25310*/  IMAD.MOV.U32 R232, RZ, RZ, 0x181f ;  /* 0x0000181fffe87424 */ /* 0x000fe200078e00ff */
[----:B------:R-:W-:-:S02]  /*25320*/  MOV R3, 0x25340 ;  /* 0x0002534000037802 */ /* 0x000fc40000000f00 */
[----:B--234-:R-:W-:Y:S05]  /*25330*/  CALL.REL.NOINC `($__internal_103_$__cuda_sm70_shflsync_idx_p) ;  /* 0x000007d000007944 */ /* 0x01cfea0003c00000 */
        /* <DEDUP_REMOVED lines=8> */
.L_x_6407:
[----:B------:R-:W-:Y:S01]  /*253c0*/  IMAD.MOV.U32 R223, RZ, RZ, R114 ;  /* 0x000000ffffdf7224 */ /* 0x000fe200078e0072 */
[----:B------:R-:W-:Y:S01]  /*253d0*/  MOV R2, RZ ;  /* 0x000000ff00027202 */ /* 0x000fe20000000f00 */
[----:B------:R-:W-:Y:S01]  /*253e0*/  IMAD.MOV.U32 R232, RZ, RZ, 0x1f ;  /* 0x0000001fffe87424 */ /* 0x000fe200078e00ff */
[----:B------:R-:W-:Y:S02]  /*253f0*/  MOV R3, 0x25410 ;  /* 0x0002541000037802 */ /* 0x000fe40000000f00 */
[----:B-1----:R-:W-:Y:S05]  /*25400*/  CALL.REL.NOINC `($__internal_103_$__cuda_sm70_shflsync_idx_p) ;  /* 0x0000070000007944 */ /* 0x002fea0003c00000 */
[----:B------:R-:W-:Y:S01]  /*25410*/  MOV R11, R232 ;  /* 0x000000e8000b7202 */ /* 0x000fe20000000f00 */
[----:B-1---5:R-:W-:Y:S05]  /*25420*/  BRA `(.L_x_6476) ;  /* 0xffffca6000007947 */ /* 0x022fea000383ffff */
.L_x_6408:
[----:B------:R-:W-:Y:S01]  /*25430*/  IMAD.MOV.U32 R223, RZ, RZ, R114 ;  /* 0x000000ffffdf7224 */ /* 0x000fe200078e0072 */
[----:B------:R-:W-:Y:S01]  /*25440*/  MOV R2, 0x1 ;  /* 0x0000000100027802 */ /* 0x000fe20000000f00 */
[----:B------:R-:W-:Y:S01]  /*25450*/  IMAD.MOV.U32 R232, RZ, RZ, 0x1f ;  /* 0x0000001fffe87424 */ /* 0x000fe200078e00ff */
[----:B------:R-:W-:Y:S02]  /*25460*/  MOV R3, 0x25480 ;  /* 0x0002548000037802 */ /* 0x000fe40000000f00 */
[----:B-123--:R-:W-:Y:S05]  /*25470*/  CALL.REL.NOINC `($__internal_103_$__cuda_sm70_shflsync_idx_p) ;  /* 0x0000069000007944 */ /* 0x00efea0003c00000 */
[----:B------:R-:W-:Y:S01]  /*25480*/  MOV R6, R232 ;  /* 0x000000e800067202 */ /* 0x000fe20000000f00 */
[----:B-1---5:R-:W-:Y:S05]  /*25490*/  BRA `(.L_x_6477) ;  /* 0xffffca1000007947 */ /* 0x022fea000383ffff */
.L_x_6409:
[----:B------:R-:W-:Y:S01]  /*254a0*/  IMAD.MOV.U32 R2, RZ, RZ, R4 ;  /* 0x000000ffff027224 */ /* 0x000fe200078e0004 */
[----:B------:R-:W-:-:S02]  /*254b0*/  MOV R5, 0x1 ;  /* 0x0000000100057802 */ /* 0x000fc40000000f00 */
[----:B------:R-:W-:Y:S02]  /*254c0*/  MOV R3, 0x254e0 ;  /* 0x000254e000037802 */ /* 0x000fe40000000f00 */
[----:B--234-:R-:W-:Y:S05]  /*254d0*/  CALL.REL.NOINC `($__internal_104_$__cuda_sm70_shflsync_up_p) ;  /* 0x000006b000007944 */ /* 0x01cfea0003c00000 */
[----:B------:R-:W-:Y:S05]  /*254e0*/  BRA `(.L_x_6478) ;  /* 0xffffcaf000007947 */ /* 0x000fea000383ffff */
.L_x_6410:
[----:B------:R-:W-:Y:S01]  /*254f0*/  IMAD.MOV.U32 R2, RZ, RZ, R4 ;  /* 0x000000ffff027224 */ /* 0x000fe200078e0004 */
[----:B------:R-:W-:Y:S02]  /*25500*/  MOV R5, 0x2 ;  /* 0x0000000200057802 */ /* 0x000fe40000000f00 */
[----:B------:R-:W-:Y:S02]  /*25510*/  MOV R3, 0x25530 ;  /* 0x0002553000037802 */ /* 0x000fe40000000f00 */
[----:B---34-:R-:W-:Y:S05]  /*25520*/  CALL.REL.NOINC `($__internal_104_$__cuda_sm70_shflsync_up_p) ;  /* 0x0000066000007944 */ /* 0x018fea0003c00000 */
        /* <DEDUP_REMOVED lines=25> */
[----:B------:R-:W-:Y:S01]  /*256c0*/  MOV R2, R232 ;  /* 0x000000e800027202 */ /* 0x000fe20000000f00 */
[----:B-1---5:R-:W-:Y:S05]  /*256d0*/  BRA `(.L_x_6479) ;  /* 0xffffca0000007947 */ /* 0x022fea000383ffff */
.L_x_6414:
[----:B------:R-:W-:Y:S01]  /*256e0*/  IMAD.MOV.U32 R2, RZ, RZ, R4 ;  /* 0x000000ffff027224 */ /* 0x000fe200078e0004 */
[----:B------:R-:W-:Y:S02]  /*256f0*/  MOV R5, 0x1 ;  /* 0x0000000100057802 */ /* 0x000fe40000000f00 */
[----:B------:R-:W-:Y:S02]  /*25700*/  MOV R3, 0x25720 ;  /* 0x0002572000037802 */ /* 0x000fe40000000f00 */
[----:B----4-:R-:W-:Y:S05]  /*25710*/  CALL.REL.NOINC `($__internal_104_$__cuda_sm70_shflsync_up_p) ;  /* 0x0000047000007944 */ /* 0x010fea0003c00000 */
[----:B------:R-:W-:Y:S01]  /*25720*/  MOV R2, R5 ;  /* 0x0000000500027202 */ /* 0x000fe20000000f00 */
[----:B------:R-:W-:Y:S05]  /*25730*/  BRA `(.L_x_6480) ;  /* 0xffffcb1000007947 */ /* 0x000fea000383ffff */
.L_x_6415:
[----:B------:R-:W-:Y:S01]  /*25740*/  IMAD.MOV.U32 R2, RZ, RZ, R4 ;  /* 0x000000ffff027224 */ /* 0x000fe200078e0004 */
[----:B------:R-:W-:Y:S02]  /*25750*/  MOV R5, 0x2 ;  /* 0x0000000200057802 */ /* 0x000fe40000000f00 */
[----:B------:R-:W-:Y:S02]  /*25760*/  MOV R3, 0x25780 ;  /* 0x0002578000037802 */ /* 0x000fe40000000f00 */
[----:B----4-:R-:W-:Y:S05]  /*25770*/  CALL.REL.NOINC `($__internal_104_$__cuda_sm70_shflsync_up_p) ;  /* 0x0000041000007944 */ /* 0x010fea0003c00000 */
        /* <DEDUP_REMOVED lines=27> */
.L_x_6417:
[----:B------:R-:W-:Y:S02]  /*25930*/  SEL R2, RZ, 0x1, P0 ;  /* 0x00000001ff027807 */ /* 0x000fe40000000000 */
[----:B------:R-:W-:Y:S02]  /*25940*/  MOV R3, 0x25960 ;  /* 0x0002596000037802 */ /* 0x000fe40000000f00 */
[----:B-1--4-:R-:W-:Y:S05]  /*25950*/  CALL.REL.NOINC `($__internal_105_$__cuda_sm70_votesync_ballot) ;  /* 0x000002a000007944 */ /* 0x012fea0003c00000 */
[----:B------:R-:W-:Y:S05]  /*25960*/  BRA `(.L_x_6482) ;  /* 0xffffca7000007947 */ /* 0x000fea000383ffff */
.L_x_6418:
[----:B------:R-:W-:Y:S01]  /*25970*/  IMAD.MOV.U32 R223, RZ, RZ, R9 ;  /* 0x000000ffffdf7224 */ /* 0x000fe200078e0009 */
[----:B--2---:R-:W-:Y:S01]  /*25980*/  MOV R2, R12 ;  /* 0x0000000c00027202 */ /* 0x004fe20000000f00 */
[----:B------:R-:W-:Y:S01]  /*25990*/  IMAD.MOV.U32 R232, RZ, RZ, 0x1f ;  /* 0x0000001fffe87424 */ /* 0x000fe200078e00ff */
[----:B------:R-:W-:Y:S02]  /*259a0*/  MOV R3, 0x259c0 ;  /* 0x000259c000037802 */ /* 0x000fe40000000f00 */
[----:B-1--4-:R-:W-:Y:S05]  /*259b0*/  CALL.REL.NOINC `($__internal_103_$__cuda_sm70_shflsync_idx_p) ;  /* 0x0000015000007944 */ /* 0x012fea0003c00000 */
[----:B------:R-:W-:Y:S01]  /*259c0*/  IMAD.MOV.U32 R6, RZ, RZ, R232 ;  /* 0x000000ffff067224 */ /* 0x000fe200078e00e8 */
[----:B------:R-:W-:Y:S01]  /*259d0*/  MOV R2, R12 ;  /* 0x0000000c00027202 */ /* 0x000fe20000000f00 */
[----:B------:R-:W-:Y:S01]  /*259e0*/  IMAD.MOV.U32 R223, RZ, RZ, R10 ;  /* 0x000000ffffdf7224 */ /* 0x000fe200078e000a */
[----:B------:R-:W-:Y:S02]  /*259f0*/  MOV R232, 0x1f ;  /* 0x0000001f00e87802 */ /* 0x000fe40000000f00 */
[----:B------:R-:W-:-:S02]  /*25a00*/  MOV R3, 0x25a20 ;  /* 0x00025a2000037802 */ /* 0x000fc40000000f00 */
[----:B-1---5:R-:W-:Y:S05]  /*25a10*/  CALL.REL.NOINC `($__internal_103_$__cuda_sm70_shflsync_idx_p) ;  /* 0x000000f000007944 */ /* 0x022fea0003c00000 */
[----:B------:R-:W-:Y:S01]  /*25a20*/  MOV R5, R232 ;  /* 0x000000e800057202 */ /* 0x000fe20000000f00 */
[----:B-1---5:R-:W-:Y:S05]  /*25a30*/  BRA `(.L_x_6483) ;  /* 0xffffca1000007947 */ /* 0x022fea000383ffff */
.L_x_6421:
[----:B------:R-:W-:Y:S01]  /*25a40*/  IMAD.MOV.U32 R223, RZ, RZ, R4 ;  /* 0x000000ffffdf7224 */ /* 0x000fe200078e0004 */
[----:B--2---:R-:W-:Y:S01]  /*25a50*/  MOV R2, R12 ;  /* 0x0000000c00027202 */ /* 0x004fe20000000f00 */
[----:B------:R-:W-:Y:S01]  /*25a60*/  IMAD.MOV.U32 R232, RZ, RZ, 0x1f ;  /* 0x0000001fffe87424 */ /* 0x000fe200078e00ff */
[----:B------:R-:W-:-:S02]  /*25a70*/  MOV R3, 0x25a90 ;  /* 0x00025a9000037802 */ /* 0x000fc40000000f00 */
[----:B-1--4-:R-:W-:Y:S05]  /*25a80*/  CALL.REL.NOINC `($__internal_103_$__cuda_sm70_shflsync_idx_p) ;  /* 0x0000008000007944 */ /* 0x012fea0003c00000 */
[----:B------:R-:W-:Y:S01]  /*25a90*/  MOV R15, R232 ;  /* 0x000000e8000f7202 */ /* 0x000fe20000000f00 */
[----:B-1---5:R-:W-:Y:S05]  /*25aa0*/  BRA `(.L_x_6420) ;  /* 0xffffca0000007947 */ /* 0x022fea000383ffff */
        .weak           $__internal_102_$__cuda_sm70_shflsync_bfly_p
        .type           $__internal_102_$__cuda_sm70_shflsync_bfly_p,@function
        .size           $__internal_102_$__cuda_sm70_shflsync_bfly_p,($__internal_103_$__cuda_sm70_shflsync_idx_p - $__internal_102_$__cuda_sm70_shflsync_bfly_p)
$__internal_102_$__cuda_sm70_shflsync_bfly_p:
[----:B------:R-:W-:Y:S02]  /*25ab0*/  MOV R186, 0x1f ;  /* 0x0000001f00ba7802 */ /* 0x000fe40000000f00 */
[----:B------:R-:W-:-:S04]  /*25ac0*/  MOV R187, 0xffffffff ;  /* 0xffffffff00bb7802 */ /* 0x000fc80000000f00 */
[----:B------:R-:W-:Y:S04]  /*25ad0*/  WARPSYNC R187 ;  /* 0x000000bb00007348 */ /* 0x000fe80003800000 */
[----:B------:R1:W2:Y:S02]  /*25ae0*/  SHFL.BFLY PT, R186, R4, R3, R186 ;  /* 0x0c00000304ba7389 */ /* 0x0002a400000e00ba */
[----:B-1----:R-:W-:-:S04]  /*25af0*/  MOV R3, 0x0 ;  /* 0x0000000000037802 */ /* 0x002fc80000000f00 */
[----:B--2---:R-:W-:Y:S05]  /*25b00*/  RET.REL.NODEC R2 `(_ZN7cutlass13device_kernelIN5flash19enable_sm80_to_sm89INS1_16FlashAttnFwdSm80INS1_25CollectiveMainloopFwdSm80ILi8ELi1ELb0EN4cute5tupleIJNS5_1CILi128EEENS7_ILi48EEENS7_ILi256EEEEEELi256ENS_10bfloat16_tEfNS_4arch4Sm80ELb1ELb0ELb0ELb1ELb1ELb1ELb1ELb1EEENS1_21CollectiveEpilogueFwdINS6_IJS8_SA_S9_EEENS6_IJNS7_ILi1EEESI_SI_EEESC_SE_Li256ELb1ELb1ELb1ELb0EEENS1_36VarlenDynamicPersistentTileSchedulerILi128ELi48ELi256ELi256ELb1ELb1ELb0ELb1ELb1ELb1EEEEEEEEEvNT_6ParamsE) ;  /* 0xfffda4f002007950 */ /* 0x004fea0003c3ffff */
        .weak           $__internal_103_$__cuda_sm70_shflsync_idx_p
        .type           $__internal_103_$__cuda_sm70_shflsync_idx_p,@function
        .size           $__internal_103_$__cuda_sm70_shflsync_idx_p,($__internal_104_$__cuda_sm70_shflsync_up_p - $__internal_103_$__cuda_sm70_shflsync_idx_p)
$__internal_103_$__cuda_sm70_shflsync_idx_p:
[----:B------:R1:W-:Y:S02]  /*25b10*/  STL [R1+0x194], R0 ;  /* 0x0001940001007387 */ /* 0x0003e40000100800 */
[----:B-1----:R-:W-:-:S04]  /*25b20*/  MOV R0, 0xffffffff ;  /* 0xffffffff00007802 */ /* 0x002fc80000000f00 */
[----:B------:R-:W-:Y:S04]  /*25b30*/  WARPSYNC R0 ;  /* 0x0000000000007348 */ /* 0x000fe80003800000 */
[----:B------:R1:W2:Y:S04]  /*25b40*/  SHFL.IDX PT, R232, R223, R2, R232 ;  /* 0x00000002dfe87389 */ /* 0x0002a800000e00e8 */
[----:B-1----:R1:W5:Y:S01]  /*25b50*/  LDL.LU R0, [R1+0x194] ;  /* 0x0001940001007983 */ /* 0x0023620000300800 */
[----:B------:R-:W-:Y:S02]  /*25b60*/  MOV R2, R3 ;  /* 0x0000000300027202 */ /* 0x000fe40000000f00 */
[----:B------:R-:W-:-:S04]  /*25b70*/  MOV R3, 0x0 ;  /* 0x0000000000037802 */ /* 0x000fc80000000f00 */
[----:B--2---:R-:W-:Y:S05]  /*25b80*/  RET.REL.NODEC R2 `(_ZN7cutlass13device_kernelIN5flash19enable_sm80_to_sm89INS1_16FlashAttnFwdSm80INS1_25CollectiveMainloopFwdSm80ILi8ELi1ELb0EN4cute5tupleIJNS5_1CILi128EEENS7_ILi48EEENS7_ILi256EEEEEELi256ENS_10bfloat16_tEfNS_4arch4Sm80ELb1ELb0ELb0ELb1ELb1ELb1ELb1ELb1EEENS1_21CollectiveEpilogueFwdINS6_IJS8_SA_S9_EEENS6_IJNS7_ILi1EEESI_SI_EEESC_SE_Li256ELb1ELb1ELb1ELb0EEENS1_36VarlenDynamicPersistentTileSchedulerILi128ELi48ELi256ELi256ELb1ELb1ELb0ELb1ELb1ELb1EEEEEEEEEvNT_6ParamsE) ;  /* 0xfffda47002007950 */ /* 0x004fea0003c3ffff */
        .weak           $__internal_104_$__cuda_sm70_shflsync_up_p
        .type           $__internal_104_$__cuda_sm70_shflsync_up_p,@function
        .size           $__internal_104_$__cuda_sm70_shflsync_up_p,($__internal_105_$__cuda_sm70_votesync_ballot - $__internal_104_$__cuda_sm70_shflsync_up_p)
$__internal_104_$__cuda_sm70_shflsync_up_p:
[----:B------:R-:W-:Y:S02]  /*25b90*/  IMAD.MOV.U32 R13, RZ, RZ, -0x1 ;  /* 0xffffffffff0d7424 */ /* 0x000fe400078e00ff */
[----:B------:R-:W-:Y:S02]  /*25ba0*/  IMAD.MOV.U32 R12, RZ, RZ, RZ ;  /* 0x000000ffff0c7224 */ /* 0x000fe400078e00ff */
[----:B------:R-:W-:Y:S04]  /*25bb0*/  WARPSYNC R13 ;  /* 0x0000000d00007348 */ /* 0x000fe80003800000 */
[----:B------:R1:W2:Y:S02]  /*25bc0*/  SHFL.UP PT, R5, R2, R5, R12 ;  /* 0x0400000502057389 */ /* 0x0002a400000e000c */
[----:B-1----:R-:W-:-:S02]  /*25bd0*/  MOV R2, R3 ;  /* 0x0000000300027202 */ /* 0x002fc40000000f00 */
[----:B------:R-:W-:-:S04]  /*25be0*/  MOV R3, 0x0 ;  /* 0x0000000000037802 */ /* 0x000fc80000000f00 */
[----:B--2---:R-:W-:Y:S05]  /*25bf0*/  RET.REL.NODEC R2 `(_ZN7cutlass13device_kernelIN5flash19enable_sm80_to_sm89INS1_16FlashAttnFwdSm80INS1_25CollectiveMainloopFwdSm80ILi8ELi1ELb0EN4cute5tupleIJNS5_1CILi128EEENS7_ILi48EEENS7_ILi256EEEEEELi256ENS_10bfloat16_tEfNS_4arch4Sm80ELb1ELb0ELb0ELb1ELb1ELb1ELb1ELb1EEENS1_21CollectiveEpilogueFwdINS6_IJS8_SA_S9_EEENS6_IJNS7_ILi1EEESI_SI_EEESC_SE_Li256ELb1ELb1ELb1ELb0EEENS1_36VarlenDynamicPersistentTileSchedulerILi128ELi48ELi256ELi256ELb1ELb1ELb0ELb1ELb1ELb1EEEEEEEEEvNT_6ParamsE) ;  /* 0xfffda40002007950 */ /* 0x004fea0003c3ffff */
        .weak           $__internal_105_$__cuda_sm70_votesync_ballot
        .type           $__internal_105_$__cuda_sm70_votesync_ballot,@function
        .size           $__internal_105_$__cuda_sm70_votesync_ballot,(.L_x_6625 - $__internal_105_$__cuda_sm70_votesync_ballot)
$__internal_105_$__cuda_sm70_votesync_ballot:
[----:B------:R-:W-:Y:S01]  /*25c00*/  ISETP.NE.U32.AND P0, PT, R2, 0x1, PT ;  /* 0x000000010200780c */ /* 0x000fe20003f05070 */
[----:B------:R-:W-:-:S04]  /*25c10*/  IMAD.MOV.U32 R5, RZ, RZ, -0x1 ;  /* 0xffffffffff057424 */ /* 0x000fc800078e00ff */
[----:B------:R-:W-:Y:S08]  /*25c20*/  WARPSYNC R5 ;  /* 0x0000000500007348 */ /* 0x000ff00003800000 */
[----:B------:R-:W-:-:S04]  /*25c30*/  VOTE.ANY R2, PT, !P0 ;  /* 0x0000000000027806 */ /* 0x000fc800040e0100 */
[----:B------:R-:W-:Y:S01]  /*25c40*/  LOP3.LUT R13, R2, R5, RZ, 0xc0, !PT ;  /* 0x00000005020d7212 */ /* 0x000fe200078ec0ff */
[----:B------:R-:W-:Y:S02]  /*25c50*/  IMAD.MOV.U32 R2, RZ, RZ, R3 ;  /* 0x000000ffff027224 */ /* 0x000fe400078e0003 */
[----:B------:R-:W-:-:S04]  /*25c60*/  IMAD.MOV.U32 R3, RZ, RZ, 0x0 ;  /* 0x00000000ff037424 */ /* 0x000fc800078e00ff */
[----:B------:R-:W-:Y:S05]  /*25c70*/  RET.REL.NODEC R2 `(_ZN7cutlass13device_kernelIN5flash19enable_sm80_to_sm89INS1_16FlashAttnFwdSm80INS1_25CollectiveMainloopFwdSm80ILi8ELi1ELb0EN4cute5tupleIJNS5_1CILi128EEENS7_ILi48EEENS7_ILi256EEEEEELi256ENS_10bfloat16_tEfNS_4arch4Sm80ELb1ELb0ELb0ELb1ELb1ELb1ELb1ELb1EEENS1_21CollectiveEpilogueFwdINS6_IJS8_SA_S9_EEENS6_IJNS7_ILi1EEESI_SI_EEESC_SE_Li256ELb1ELb1ELb1ELb0EEENS1_36VarlenDynamicPersistentTileSchedulerILi128ELi48ELi256ELi256ELb1ELb1ELb0ELb1ELb1ELb1EEEEEEEEEvNT_6ParamsE) ;  /* 0xfffda38002007950 */ /* 0x000fea0003c3ffff */
.L_x_6484:
        /* <DEDUP_REMOVED lines=16> */
.L_x_6625:


//--------------------- .nv.shared._ZN7cutlass13device_kernelIN5flash19enable_sm80_to_sm89INS1_16FlashAttnFwdSm80INS1_25CollectiveMainloopFwdSm80ILi8ELi1ELb1EN4cute5tupleIJNS5_1CILi128EEENS7_ILi64EEENS7_ILi256EEEEEELi256ENS_10bfloat16_tEfNS_4arch4Sm80ELb0ELb0ELb1ELb0ELb1ELb0ELb1ELb1EEENS1_21CollectiveEpilogueFwdINS6_IJS8_SA_S9_EEENS6_IJNS7_ILi1EEESI_SI_EEESC_SE_Li256ELb0ELb1ELb1ELb0EEENS1_19SingleTileSchedulerILb0ELb1ELb1ELi128EEEEEEEEEvNT_6ParamsE --------------------------
	.section	.nv.shared._ZN7cutlass13device_kernelIN5flash19enable_sm80_to_sm89INS1_16FlashAttnFwdSm80INS1_25CollectiveMainloopFwdSm80ILi8ELi1ELb1EN4cute5tupleIJNS5_1CILi128EEENS7_ILi64EEENS7_ILi256EEEEEELi256ENS_10bfloat16_tEfNS_4arch4Sm80ELb0ELb0ELb1ELb0ELb1ELb0ELb1ELb1EEENS1_21CollectiveEpilogueFwdINS6_IJS8_SA_S9_EEENS6_IJNS7_ILi1EEESI_SI_EEESC_SE_Li256ELb0ELb1ELb1ELb0EEENS1_19SingleTileSchedulerILb0ELb1ELb1ELi128EEEEEEEEEvNT_6ParamsE,"aw",@nobits
	.sectionflags	@""
	.align	16


//--------------------- .nv.global                --------------------------
	.section	.nv.global,"aw",@nobits
.nv.global:
	.type		_ZN89_INTERNAL_0b48053f_53_flash_fwd_hdim256_bf16_paged_split_softcapall_sm80_cu_1f2e7571_32294cute1_E,@object
	.size		_ZN89_INTERNAL_0b48053f_53_flash_fwd_hdim256_bf16_paged_split_softcapall_sm80_cu_1f2e7571_32294cute1_E,(_ZN89_INTERNAL_0b48053f_53_flash_fwd_hdim256_bf16_paged_split_softcapall_sm80_cu_1f2e7571_32294cuda3std3__45__cpo6cbeginE - _ZN89_INTERNAL_0b48053f_53_flash_fwd_hdim256_bf16_paged_split_softcapall_sm80_cu_1f2e7571_32294cute1_E)
_ZN89_INTERNAL_0b48053f_53_flash_fwd_hdim256_bf16_paged_split_softcapall_sm80_cu_1f2e7571_32294cute1_E:
	.zero		1
	.type		_ZN89_INTERNAL_0b48053f_53_flash_fwd_hdim256_bf16_paged_split_softcapall_sm80_cu_1f2e7571_32294cuda3std3__45__cpo6cbeginE,@object
	.size		_ZN89_INTERNAL_0b48053f_53_flash_fwd_hdim256_bf16_paged_split_softcapall_sm80_cu_1f2e7571_32294cuda3std3__45__cpo6cbeginE,(_ZN89_INTERNAL_0b48053f_53_flash_fwd_hdim256_bf16_paged_split_softcapall_sm80_cu_1f2e7571_32294cuda3std3__48in_placeE - _ZN89_INTERNAL_0b48053f_53_flash_fwd_hdim256_bf16_paged_split_softcapall_sm80_cu_1f2e7571_32294cuda3std3__45__cpo6cbeginE)
_ZN89_INTERNAL_0b48053f_53_flash_fwd_hdim256_bf16_paged_split_softcapall_sm80_cu_1f2e7571_32294cuda3std3__45__cpo6cbeginE:
	.zero		1
	.type		_ZN89_INTERNAL_0b48053f_53_flash_fwd_hdim256_bf16_paged_split_softcapall_sm80_cu_1f2e7571_32294cuda3std3__48in_placeE,@object
	.size		_ZN89_INTERNAL_0b48053f_53_flash_fwd_hdim256_bf16_paged_split_softcapall_sm80_cu_1f2e7571_32294cuda3std3__48in_placeE,(_ZN89_INTERNAL_0b48053f_53_flash_fwd_hdim256_bf16_paged_split_softcapall_sm80_cu_1f2e7571_32294cuda3std6ranges3__45__cpo9iter_moveE - _ZN89_INTERNAL_0b48053f_53_flash_fwd_hdim256_bf16_paged_split_softcapall_sm80_cu_1f2e7571_32294cuda3std3__48in_placeE)
_ZN89_INTERNAL_0b48053f_53_flash_fwd_hdim256_bf16_paged_split_softcapall_sm80_cu_1f2e7571_32294cuda3std3__48in_placeE:
	.zero		1
	.type		_ZN89_INTERNAL_0b48053f_53_flash_fwd_hdim256_bf16_paged_split_softcapall_sm80_cu_1f2e7571_32294cuda3std6ranges3__45__cpo9iter_moveE,@object
	.size		_ZN89_INTERNAL_0b48053f_53_flash_fwd_hdim256_bf16_paged_split_softcapall_sm80_cu_1f2e7571_32294cuda3std6ranges3__45__cpo9iter_moveE,(_ZN89_INTERNAL_0b48053f_53_flash_fwd_hdim256_bf16_paged_split_softcapall_sm80_cu_1f2e7571_32294cuda3std3__45__cpo5beginE - _ZN89_INTERNAL_0b48053f_53_flash_fwd_hdim256_bf16_paged_split_softcapall_sm80_cu_1f2e7571_32294cuda3std6ranges3__45__cpo9iter_moveE)
_ZN89_INTERNAL_0b48053f_53_flash_fwd_hdim256_bf16_paged_split_softcapall_sm80_cu_1f2e7571_32294cuda3std6ranges3__45__cpo9iter_moveE:
	.zero		1
	.type		_ZN89_INTERNAL_0b48053f_53_flash_fwd_hdim256_bf16_paged_split_softcapall_sm80_cu_1f2e7571_32294cuda3std3__45__cpo5beginE,@object
	.size		_ZN89_INTERNAL_0b48053f_53_flash_fwd_hdim256_bf16_paged_split_softcapall_sm80_cu_1f2e7571_32294cuda3std3__45__cpo5beginE,(_ZN89_INTERNAL_0b48053f_53_flash_fwd_hdim256_bf16_paged_split_softcapall_sm80_cu_1f2e7571_32294cuda3std3__491_GLOBAL__N__0b48053f_53_flash_fwd_hdim256_bf16_paged_split_softcapall_sm80_cu_1f2e7571_32296ignoreE - _ZN89_INTERNAL_0b48053f_53_flash_fwd_hdim256_bf16_paged_split_softcapall_sm80_cu_1f2e7571_32294cuda3std3__45__cpo5beginE)
_ZN89_INTERNAL_0b48053f_53_flash_fwd_hdim256_bf16_paged_split_softcapall_sm80_cu_1f2e7571_32294cuda3std3__45__cpo5beginE:
	.zero		1
	.type		_ZN89_INTERNAL_0b48053f_53_flash_fwd_hdim256_bf16_paged_split_softcapall_sm80_cu_1f2e7571_32294cuda3std3__491_GLOBAL__N__0b48053f_53_flash_fwd_hdim256_bf16_paged_split_softcapall_sm80_cu_1f2e7571_32296ignoreE,@object
	.size		_ZN89_INTERNAL_0b48053f_53_flash_fwd_hdim256_bf16_paged_split_softcapall_sm80_cu_1f2e7571_32294cuda3std3__491_GLOBAL__N__0b48053f_53_flash_fwd_hdim256_bf16_paged_split_softcapall_sm80_cu_1f2e7571_32296ignoreE,(_ZN89_INTERNAL_0b48053f_53_flash_fwd_hdim256_bf16_paged_split_softcapall_sm80_cu_1f2e7571_32294cute7productE - _ZN89_INTERNAL_0b48053f_53_flash_fwd_hdim256_bf16_paged_split_softcapall_sm80_cu_1f2e7571_32294cuda3std3__491_GLOBAL__N__0b48053f_53_flash_fwd_hdim256_bf16_paged_split_softcapall_sm80_cu_1f2e7571_32296ignoreE)
_ZN89_INTERNAL_0b48053f_53_flash_fwd_hdim256_bf16_paged_split_softcapall_sm80_cu_1f2e7571_32294cuda3std3__491_GLOBAL__N__0b48053f_53_flash_fwd_hdim256_bf16_paged_split_softcapall_sm80_cu_1f2e7571_32296ignoreE:
	.zero		1
	.type		_ZN89_INTERNAL_0b48053f_53_flash_fwd_hdim256_bf16_paged_split_softcapall_sm80_cu_1f2e7571_32294cute7productE,@object
	.size		_ZN89_INTERNAL_0b48053f_53_flash_fwd_hdim256_bf16_paged_split_softcapall_sm80_cu_1f2e7571_32294cute7productE,(_ZN89_INTERNAL_0b48053f_53_flash_fwd_hdim256_bf16_paged_split_softcapall_sm80_cu_1f2e7571_32294cuda3std3__45__cpo3endE - _ZN89_INTERNAL_0b48053f_53_flash_fwd_hdim256_bf16_paged_split_softcapall_sm80_cu_1f2e7571_32294cute7productE)
_ZN89_INTERNAL_0b48053f_53_flash_fwd_hdim256_bf16_paged_split_softcapall_sm80_cu_1f2e7571_32294cute7productE:
	.zero		1
	.type		_ZN89_INTERNAL_0b48053f_53_flash_fwd_hdim256_bf16_paged_split_softcapall_sm80_cu_1f2e7571_32294cuda3std3__45__cpo3endE,@object
	.size		_ZN89_INTERNAL_0b48053f_53_flash_fwd_hdim256_bf16_paged_split_softcapall_sm80_cu_1f2e7571_32294cuda3std3__45__cpo3endE,(_ZN89_INTERNAL_0b48053f_53_flash_fwd_hdim256_bf16_paged_split_softcapall_sm80_cu_1f2e7571_32294cuda3std3__419piecewise_constructE - _ZN89_INTERNAL_0b48053f_53_flash_fwd_hdim256_bf16_paged_split_softcapall_sm80_cu_1f2e7571_32294cuda3std3__45__cpo3endE)
_ZN89_INTERNAL_0b48053f_53_flash_fwd_hdim256_bf16_paged_split_softcapall_sm80_cu_1f2e7571_32294cuda3std3__45__cpo3endE:
	.zero		1
	.type		_ZN89_INTERNAL_0b48053f_53_flash_fwd_hdim256_bf16_paged_split_softcapall_sm80_cu_1f2e7571_32294cuda3std3__419piecewise_constructE,@object
	.size		_ZN89_INTERNAL_0b48053f_53_flash_fwd_hdim256_bf16_paged_split_softcapall_sm80_cu_1f2e7571_32294cuda3std3__419piecewise_constructE,(_ZN89_INTERNAL_0b48053f_53_flash_fwd_hdim256_bf16_paged_split_softcapall_sm80_cu_1f2e7571_32294cuda3std3__45__cpo4cendE - _ZN89_INTERNAL_0b48053f_53_flash_fwd_hdim256_bf16_paged_split_softcapall_sm80_cu_1f2e7571_32294cuda3std3__419piecewise_constructE)
_ZN89_INTERNAL_0b48053f_53_flash_fwd_hdim256_bf16_paged_split_softcapall_sm80_cu_1f2e7571_32294cuda3std3__419piecewise_constructE:
	.zero		1
	.type		_ZN89_INTERNAL_0b48053f_53_flash_fwd_hdim256_bf16_paged_split_softcapall_sm80_cu_1f2e7571_32294cuda3std3__45__cpo4cendE,@object
	.size		_ZN89_INTERNAL_0b48053f_53_flash_fwd_hdim256_bf16_paged_split_softcapall_sm80_cu_1f2e7571_32294cuda3std3__45__cpo4cendE,(_ZN89_INTERNAL_0b48053f_53_flash_fwd_hdim256_bf16_paged_split_softcapall_sm80_cu_1f2e7571_32294cuda3std6ranges3__45__cpo4swapE - _ZN89_INTERNAL_0b48053f_53_flash_fwd_hdim256_bf16_paged_split_softcapall_sm80_cu_1f2e7571_32294cuda3std3__45__cpo4cendE)
_ZN89_INTERNAL_0b48053f_53_flash_fwd_hdim256_bf16_paged_split_softcapall_sm80_cu_1f2e7571_32294cuda3std3__45__cpo4cendE:
	.zero		1
	.type		_ZN89_INTERNAL_0b48053f_53_flash_fwd_hdim256_bf16_paged_split_softcapall_sm80_cu_1f2e7571_32294cuda3std6ranges3__45__cpo4swapE,@object
	.size		_ZN89_INTERNAL_0b48053f_53_flash_fwd_hdim256_bf16_paged_split_softcapall_sm80_cu_1f2e7571_32294cuda3std6ranges3__45__cpo4swapE,(.L_7 - _ZN89_INTERNAL_0b48053f_53_flash_fwd_hdim256_bf16_paged_split_softcapall_sm80_cu_1f2e7571_32294cuda3std6ranges3__45__cpo4swapE)
_ZN89_INTERNAL_0b48053f_53_flash_fwd_hdim256_bf16_paged_split_softcapall_sm80_cu_1f2e7571_32294cuda3std6ranges3__45__cpo4swapE:
	.zero		1
.L_7:


//--------------------- .nv.shared._ZN7cutlass13device_kernelIN5flash19enable_sm80_to_sm89INS1_16FlashAttnFwdSm80INS1_25CollectiveMainloopFwdSm80ILi8ELi1ELb1EN4cute5tupleIJNS5_1CILi128EEENS7_ILi48EEENS7_ILi256EEEEEELi256ENS_10bfloat16_tEfNS_4arch4Sm80ELb0ELb0ELb1ELb1ELb1ELb0ELb1ELb1EEENS1_21CollectiveEpilogueFwdINS6_IJS8_SA_S9_EEENS6_IJNS7_ILi1EEESI_SI_EEESC_SE_Li256ELb1ELb1ELb1ELb0EEENS1_36VarlenDynamicPersistentTileSchedulerILi128ELi48ELi256ELi256ELb1ELb1ELb0ELb0ELb1ELb1EEEEEEEEEvNT_6ParamsE --------------------------
	.section	.nv.shared._ZN7cutlass13device_kernelIN5flash19enable_sm80_to_sm89INS1_16FlashAttnFwdSm80INS1_25CollectiveMainloopFwdSm80ILi8ELi1ELb1EN4cute5tupleIJNS5_1CILi128EEENS7_ILi48EEENS7_ILi256EEEEEELi256ENS_10bfloat16_tEfNS_4arch4Sm80ELb0ELb0ELb1ELb1ELb1ELb0ELb1ELb1EEENS1_21CollectiveEpilogueFwdINS6_IJS8_SA_S9_EEENS6_IJNS7_ILi1EEESI_SI_EEESC_SE_Li256ELb1ELb1ELb1ELb0EEENS1_36VarlenDynamicPersistentTileSchedulerILi128ELi48ELi256ELi256ELb1ELb1ELb0ELb0ELb1ELb1EEEEEEEEEvNT_6ParamsE,"aw",@nobits
	.sectionflags	@""
	.align	16


//--------------------- .nv.shared._ZN7cutlass13device_kernelIN5flash19enable_sm80_to_sm89INS1_16FlashAttnFwdSm80INS1_25CollectiveMainloopFwdSm80ILi8ELi1ELb0EN4cute5tupleIJNS5_1CILi128EEENS7_ILi32EEENS7_ILi256EEEEEELi256ENS_10bfloat16_tEfNS_4arch4Sm80ELb0ELb0ELb1ELb1ELb1ELb1ELb1ELb1EEENS1_21CollectiveEpilogueFwdINS6_IJS8_SA_S9_EEENS6_IJNS7_ILi1EEESI_SI_EEESC_SE_Li256ELb1ELb1ELb1ELb0EEENS1_36VarlenDynamicPersistentTileSchedulerILi128ELi32ELi256ELi256ELb1ELb1ELb0ELb0ELb1ELb1EEEEEEEEEvNT_6ParamsE --------------------------
	.section	.nv.shared._ZN7cutlass13device_kernelIN5flash19enable_sm80_to_sm89INS1_16FlashAttnFwdSm80INS1_25CollectiveMainloopFwdSm80ILi8ELi1ELb0EN4cute5tupleIJNS5_1CILi128EEENS7_ILi32EEENS7_ILi256EEEEEELi256ENS_10bfloat16_tEfNS_4arch4Sm80ELb0ELb0ELb1ELb1ELb1ELb1ELb1ELb1EEENS1_21CollectiveEpilogueFwdINS6_IJS8_SA_S9_EEENS6_IJNS7_ILi1EEESI_SI_EEESC_SE_Li256ELb1ELb1ELb1ELb0EEENS1_36VarlenDynamicPersistentTileSchedulerILi128ELi32ELi256ELi256ELb1ELb1ELb0ELb0ELb1ELb1EEEEEEEEEvNT_6ParamsE,"aw",@nobits
	.sectionflags	@""
	.align	16


//--------------------- .nv.shared._ZN7cutlass13device_kernelIN5flash19enable_sm80_to_sm89INS1_16FlashAttnFwdSm80INS1_25CollectiveMainloopFwdSm80ILi8ELi1ELb1EN4cute5tupleIJNS5_1CILi128EEENS7_ILi48EEENS7_ILi256EEEEEELi256ENS_10bfloat16_tEfNS_4arch4Sm80ELb0ELb1ELb1ELb0ELb1ELb0ELb1ELb1EEENS1_21CollectiveEpilogueFwdINS6_IJS8_SA_S9_EEENS6_IJNS7_ILi1EEESI_SI_EEESC_SE_Li256ELb0ELb1ELb1ELb0EEENS1_19SingleTileSchedulerILb0ELb1ELb1ELi128EEEEEEEEEvNT_6ParamsE --------------------------
	.section	.nv.shared._ZN7cutlass13device_kernelIN5flash19enable_sm80_to_sm89INS1_16FlashAttnFwdSm80INS1_25CollectiveMainloopFwdSm80ILi8ELi1ELb1EN4cute5tupleIJNS5_1CILi128EEENS7_ILi48EEENS7_ILi256EEEEEELi256ENS_10bfloat16_tEfNS_4arch4Sm80ELb0ELb1ELb1ELb0ELb1ELb0ELb1ELb1EEENS1_21CollectiveEpilogueFwdINS6_IJS8_SA_S9_EEENS6_IJNS7_ILi1EEESI_SI_EEESC_SE_Li256ELb0ELb1ELb1ELb0EEENS1_19SingleTileSchedulerILb0ELb1ELb1ELi128EEEEEEEEEvNT_6ParamsE,"aw",@nobits
	.sectionflags	@""
	.align	16


//--------------------- .nv.shared._ZN7cutlass13device_kernelIN5flash19enable_sm80_to_sm89INS1_16FlashAttnFwdSm80INS1_25CollectiveMainloopFwdSm80ILi8ELi1ELb1EN4cute5tupleIJNS5_1CILi128EEENS7_ILi48EEENS7_ILi256EEEEEELi256ENS_10bfloat16_tEfNS_4arch4Sm80ELb0ELb1ELb1ELb1ELb1ELb0ELb1ELb1EEENS1_21CollectiveEpilogueFwdINS6_IJS8_SA_S9_EEENS6_IJNS7_ILi1EEESI_SI_EEESC_SE_Li256ELb1ELb1ELb1ELb0EEENS1_36VarlenDynamicPersistentTileSchedulerILi128ELi48ELi256ELi256ELb1ELb1ELb0ELb1ELb0ELb1EEEEEEEEEvNT_6ParamsE --------------------------
	.section	.nv.shared._ZN7cutlass13device_kernelIN5flash19enable_sm80_to_sm89INS1_16FlashAttnFwdSm80INS1_25CollectiveMainloopFwdSm80ILi8ELi1ELb1EN4cute5tupleIJNS5_1CILi128EEENS7_ILi48EEENS7_ILi256EEEEEELi256ENS_10bfloat16_tEfNS_4arch4Sm80ELb0ELb1ELb1ELb1ELb1ELb0ELb1ELb1EEENS1_21CollectiveEpilogueFwdINS6_IJS8_SA_S9_EEENS6_IJNS7_ILi1EEESI_SI_EEESC_SE_Li256ELb1ELb1ELb1ELb0EEENS1_36VarlenDynamicPersistentTileSchedulerILi128ELi48ELi256ELi256ELb1ELb1ELb0ELb1ELb0ELb1EEEEEEEEEvNT_6ParamsE,"aw",@nobits
	.sectionflags	@""
	.align	16


//--------------------- .nv.shared._ZN7cutlass13device_kernelIN5flash19enable_sm80_to_sm89INS1_16FlashAttnFwdSm80INS1_25CollectiveMainloopFwdSm80ILi8ELi1ELb0EN4cute5tupleIJNS5_1CILi128EEENS7_ILi32EEENS7_ILi256EEEEEELi256ENS_10bfloat16_tEfNS_4arch4Sm80ELb0ELb1ELb1ELb1ELb1ELb1ELb1ELb1EEENS1_21CollectiveEpilogueFwdINS6_IJS8_SA_S9_EEENS6_IJNS7_ILi1EEESI_SI_EEESC_SE_Li256ELb1ELb1ELb1ELb0EEENS1_36VarlenDynamicPersistentTileSchedulerILi128ELi32ELi256ELi256ELb1ELb1ELb0ELb1ELb0ELb1EEEEEEEEEvNT_6ParamsE --------------------------
	.section	.nv.shared._ZN7cutlass13device_kernelIN5flash19enable_sm80_to_sm89INS1_16FlashAttnFwdSm80INS1_25CollectiveMainloopFwdSm80ILi8ELi1ELb0EN4cute5tupleIJNS5_1CILi128EEENS7_ILi32EEENS7_ILi256EEEEEELi256ENS_10bfloat16_tEfNS_4arch4Sm80ELb0ELb1ELb1ELb1ELb1ELb1ELb1ELb1EEENS1_21CollectiveEpilogueFwdINS6_IJS8_SA_S9_EEENS6_IJNS7_ILi1EEESI_SI_EEESC_SE_Li256ELb1ELb1ELb1ELb0EEENS1_36VarlenDynamicPersistentTileSchedulerILi128ELi32ELi256ELi256ELb1ELb1ELb0ELb1ELb0ELb1EEEEEEEEEvNT_6ParamsE,"aw",@nobits
	.sectionflags	@""
	.align	16


//--------------------- .nv.shared._ZN7cutlass13device_kernelIN5flash19enable_sm80_to_sm89INS1_16FlashAttnFwdSm80INS1_25CollectiveMainloopFwdSm80ILi8ELi1ELb1EN4cute5tupleIJNS5_1CILi128EEENS7_ILi64EEENS7_ILi256EEEEEELi256ENS_10bfloat16_tEfNS_4arch4Sm80ELb1ELb0ELb1ELb0ELb1ELb0ELb1ELb1EEENS1_21CollectiveEpilogueFwdINS6_IJS8_SA_S9_EEENS6_IJNS7_ILi1EEESI_SI_EEESC_SE_Li256ELb0ELb1ELb1ELb0EEENS1_30DynamicPersistentTileSchedulerILi256ELi256ELb1ELb1ELb0EEEEEEEEEvNT_6ParamsE --------------------------
	.section	.nv.shared._ZN7cutlass13device_kernelIN5flash19enable_sm80_to_sm89INS1_16FlashAttnFwdSm80INS1_25CollectiveMainloopFwdSm80ILi8ELi1ELb1EN4cute5tupleIJNS5_1CILi128EEENS7_ILi64EEENS7_ILi256EEEEEELi256ENS_10bfloat16_tEfNS_4arch4Sm80ELb1ELb0ELb1ELb0ELb1ELb0ELb1ELb1EEENS1_21CollectiveEpilogueFwdINS6_IJS8_SA_S9_EEENS6_IJNS7_ILi1EEESI_SI_EEESC_SE_Li256ELb0ELb1ELb1ELb0EEENS1_30DynamicPersistentTileSchedulerILi256ELi256ELb1ELb1ELb0EEEEEEEEEvNT_6ParamsE,"aw",@nobits
	.sectionflags	@""
	.align	16


//--------------------- .nv.shared._ZN7cutlass13device_kernelIN5flash19enable_sm80_to_sm89INS1_16FlashAttnFwdSm80INS1_25CollectiveMainloopFwdSm80ILi8ELi1ELb1EN4cute5tupleIJNS5_1CILi128EEENS7_ILi48EEENS7_ILi256EEEEEELi256ENS_10bfloat16_tEfNS_4arch4Sm80ELb1ELb0ELb1ELb1ELb1ELb0ELb1ELb1EEENS1_21CollectiveEpilogueFwdINS6_IJS8_SA_S9_EEENS6_IJNS7_ILi1EEESI_SI_EEESC_SE_Li256ELb1ELb1ELb1ELb0EEENS1_36VarlenDynamicPersistentTileSchedulerILi128ELi48ELi256ELi256ELb1ELb1ELb0ELb1ELb1ELb1EEEEEEEEEvNT_6ParamsE --------------------------
	.section	.nv.shared._ZN7cutlass13device_kernelIN5flash19enable_sm80_to_sm89INS1_16FlashAttnFwdSm80INS1_25CollectiveMainloopFwdSm80ILi8ELi1ELb1EN4cute5tupleIJNS5_1CILi128EEENS7_ILi48EEENS7_ILi256EEEEEELi256ENS_10bfloat16_tEfNS_4arch4Sm80ELb1ELb0ELb1ELb1ELb1ELb0ELb1ELb1EEENS1_21CollectiveEpilogueFwdINS6_IJS8_SA_S9_EEENS6_IJNS7_ILi1EEESI_SI_EEESC_SE_Li256ELb1ELb1ELb1ELb0EEENS1_36VarlenDynamicPersistentTileSchedulerILi128ELi48ELi256ELi256ELb1ELb1ELb0ELb1ELb1ELb1EEEEEEEEEvNT_6ParamsE,"aw",@nobits
	.sectionflags	@""
	.align	16


//--------------------- .nv.shared._ZN7cutlass13device_kernelIN5flash19enable_sm80_to_sm89INS1_16FlashAttnFwdSm80INS1_25CollectiveMainloopFwdSm80ILi8ELi1ELb0EN4cute5tupleIJNS5_1CILi128EEENS7_ILi32EEENS7_ILi256EEEEEELi256ENS_10bfloat16_tEfNS_4arch4Sm80ELb1ELb0ELb1ELb1ELb1ELb1ELb1ELb1EEENS1_21CollectiveEpilogueFwdINS6_IJS8_SA_S9_EEENS6_IJNS7_ILi1EEESI_SI_EEESC_SE_Li256ELb1ELb1ELb1ELb0EEENS1_36VarlenDynamicPersistentTileSchedulerILi128ELi32ELi256ELi256ELb1ELb1ELb0ELb1ELb1ELb1EEEEEEEEEvNT_6ParamsE --------------------------
	.section	.nv.shared._ZN7cutlass13device_kernelIN5flash19enable_sm80_to_sm89INS1_16FlashAttnFwdSm80INS1_25CollectiveMainloopFwdSm80ILi8ELi1ELb0EN4cute5tupleIJNS5_1CILi128EEENS7_ILi32EEENS7_ILi256EEEEEELi256ENS_10bfloat16_tEfNS_4arch4Sm80ELb1ELb0ELb1ELb1ELb1ELb1ELb1ELb1EEENS1_21CollectiveEpilogueFwdINS6_IJS8_SA_S9_EEENS6_IJNS7_ILi1EEESI_SI_EEESC_SE_Li256ELb1ELb1ELb1ELb0EEENS1_36VarlenDynamicPersistentTileSchedulerILi128ELi32ELi256ELi256ELb1ELb1ELb0ELb1ELb1ELb1EEEEEEEEEvNT_6ParamsE,"aw",@nobits
	.sectionflags	@""
	.align	16


//--------------------- .nv.shared._ZN7cutlass13device_kernelIN5flash19enable_sm80_to_sm89INS1_16FlashAttnFwdSm80INS1_25CollectiveMainloopFwdSm80ILi8ELi1ELb0EN4cute5tupleIJNS5_1CILi128EEENS7_ILi96EEENS7_ILi256EEEEEELi256ENS_10bfloat16_tEfNS_4arch4Sm80ELb0ELb0ELb1ELb0ELb1ELb0ELb1ELb1EEENS1_21CollectiveEpilogueFwdINS6_IJS8_SA_S9_EEENS6_IJNS7_ILi1EEESI_SI_EEESC_SE_Li256ELb0ELb1ELb1ELb0EEENS1_19SingleTileSchedulerILb0ELb1ELb1ELi128EEEEEEEEEvNT_6ParamsE --------------------------
	.section	.nv.shared._ZN7cutlass13device_kernelIN5flash19enable_sm80_to_sm89INS1_16FlashAttnFwdSm80INS1_25CollectiveMainloopFwdSm80ILi8ELi1ELb0EN4cute5tupleIJNS5_1CILi128EEENS7_ILi96EEENS7_ILi256EEEEEELi256ENS_10bfloat16_tEfNS_4arch4Sm80ELb0ELb0ELb1ELb0ELb1ELb0ELb1ELb1EEENS1_21CollectiveEpilogueFwdINS6_IJS8_SA_S9_EEENS6_IJNS7_ILi1EEESI_SI_EEESC_SE_Li256ELb0ELb1ELb1ELb0EEENS1_19SingleTileSchedulerILb0ELb1ELb1ELi128EEEEEEEEEvNT_6ParamsE,"aw",@nobits
	.sectionflags	@""
	.align	16


//--------------------- .nv.shared._ZN7cutlass13device_kernelIN5flash19enable_sm80_to_sm89INS1_16FlashAttnFwdSm80INS1_25CollectiveMainloopFwdSm80ILi8ELi1ELb0EN4cute5tupleIJNS5_1CILi128EEENS7_ILi64EEENS7_ILi256EEEEEELi256ENS_10bfloat16_tEfNS_4arch4Sm80ELb0ELb0ELb1ELb1ELb1ELb0ELb1ELb1EEENS1_21CollectiveEpilogueFwdINS6_IJS8_SA_S9_EEENS6_IJNS7_ILi1EEESI_SI_EEESC_SE_Li256ELb1ELb1ELb1ELb0EEENS1_36VarlenDynamicPersistentTileSchedulerILi128ELi64ELi256ELi256ELb1ELb1ELb0ELb0ELb1ELb1EEEEEEEEEvNT_6ParamsE --------------------------
	.section	.nv.shared._ZN7cutlass13device_kernelIN5flash19enable_sm80_to_sm89INS1_16FlashAttnFwdSm80INS1_25CollectiveMainloopFwdSm80ILi8ELi1ELb0EN4cute5tupleIJNS5_1CILi128EEENS7_ILi64EEENS7_ILi256EEEEEELi256ENS_10bfloat16_tEfNS_4arch4Sm80ELb0ELb0ELb1ELb1ELb1ELb0ELb1ELb1EEENS1_21CollectiveEpilogueFwdINS6_IJS8_SA_S9_EEENS6_IJNS7_ILi1EEESI_SI_EEESC_SE_Li256ELb1ELb1ELb1ELb0EEENS1_36VarlenDynamicPersistentTileSchedulerILi128ELi64ELi256ELi256ELb1ELb1ELb0ELb0ELb1ELb1EEEEEEEEEvNT_6ParamsE,"aw",@nobits
	.sectionflags	@""
	.align	16


//--------------------- .nv.shared._ZN7cutlass13device_kernelIN5flash19enable_sm80_to_sm89INS1_16FlashAttnFwdSm80INS1_25CollectiveMainloopFwdSm80ILi8ELi1ELb0EN4cute5tupleIJNS5_1CILi128EEENS7_ILi48EEENS7_ILi256EEEEEELi256ENS_10bfloat16_tEfNS_4arch4Sm80ELb0ELb0ELb1ELb1ELb1ELb1ELb1ELb1EEENS1_21CollectiveEpilogueFwdINS6_IJS8_SA_S9_EEENS6_IJNS7_ILi1EEESI_SI_EEESC_SE_Li256ELb1ELb1ELb1ELb0EEENS1_36VarlenDynamicPersistentTileSchedulerILi128ELi48ELi256ELi256ELb1ELb1ELb0ELb0ELb1ELb1EEEEEEEEEvNT_6ParamsE --------------------------
	.section	.nv.shared._ZN7cutlass13device_kernelIN5flash19enable_sm80_to_sm89INS1_16FlashAttnFwdSm80INS1_25CollectiveMainloopFwdSm80ILi8ELi1ELb0EN4cute5tupleIJNS5_1CILi128EEENS7_ILi48EEENS7_ILi256EEEEEELi256ENS_10bfloat16_tEfNS_4arch4Sm80ELb0ELb0ELb1ELb1ELb1ELb1ELb1ELb1EEENS1_21CollectiveEpilogueFwdINS6_IJS8_SA_S9_EEENS6_IJNS7_ILi1EEESI_SI_EEESC_SE_Li256ELb1ELb1ELb1ELb0EEENS1_36VarlenDynamicPersistentTileSchedulerILi128ELi48ELi256ELi256ELb1ELb1ELb0ELb0ELb1ELb1EEEEEEEEEvNT_6ParamsE,"aw",@nobits
	.sectionflags	@""
	.align	16


//--------------------- .nv.shared._ZN7cutlass13device_kernelIN5flash19enable_sm80_to_sm89INS1_16FlashAttnFwdSm80INS1_25CollectiveMainloopFwdSm80ILi8ELi1ELb0EN4cute5tupleIJNS5_1CILi128EEENS7_ILi64EEENS7_ILi256EEEEEELi256ENS_10bfloat16_tEfNS_4arch4Sm80ELb0ELb1ELb1ELb0ELb1ELb0ELb1ELb1EEENS1_21CollectiveEpilogueFwdINS6_IJS8_SA_S9_EEENS6_IJNS7_ILi1EEESI_SI_EEESC_SE_Li256ELb0ELb1ELb1ELb0EEENS1_19SingleTileSchedulerILb0ELb1ELb1ELi128EEEEEEEEEvNT_6ParamsE --------------------------
	.section	.nv.shared._ZN7cutlass13device_kernelIN5flash19enable_sm80_to_sm89INS1_16FlashAttnFwdSm80INS1_25CollectiveMainloopFwdSm80ILi8ELi1ELb0EN4cute5tupleIJNS5_1CILi128EEENS7_ILi64EEENS7_ILi256EEEEEELi256ENS_10bfloat16_tEfNS_4arch4Sm80ELb0ELb1ELb1ELb0ELb1ELb0ELb1ELb1EEENS1_21CollectiveEpilogueFwdINS6_IJS8_SA_S9_EEENS6_IJNS7_ILi1EEESI_SI_EEESC_SE_Li256ELb0ELb1ELb1ELb0EEENS1_19SingleTileSchedulerILb0ELb1ELb1ELi128EEEEEEEEEvNT_6ParamsE,"aw",@nobits
	.sectionflags	@""
	.align	16


//--------------------- .nv.shared._ZN7cutlass13device_kernelIN5flash19enable_sm80_to_sm89INS1_16FlashAttnFwdSm80INS1_25CollectiveMainloopFwdSm80ILi8ELi1ELb0EN4cute5tupleIJNS5_1CILi128EEENS7_ILi64EEENS7_ILi256EEEEEELi256ENS_10bfloat16_tEfNS_4arch4Sm80ELb0ELb1ELb1ELb1ELb1ELb0ELb1ELb1EEENS1_21CollectiveEpilogueFwdINS6_IJS8_SA_S9_EEENS6_IJNS7_ILi1EEESI_SI_EEESC_SE_Li256ELb1ELb1ELb1ELb0EEENS1_36VarlenDynamicPersistentTileSchedulerILi128ELi64ELi256ELi256ELb1ELb1ELb0ELb1ELb0ELb1EEEEEEEEEvNT_6ParamsE --------------------------
	.section	.nv.shared._ZN7cutlass13device_kernelIN5flash19enable_sm80_to_sm89INS1_16FlashAttnFwdSm80INS1_25CollectiveMainloopFwdSm80ILi8ELi1ELb0EN4cute5tupleIJNS5_1CILi128EEENS7_ILi64EEENS7_ILi256EEEEEELi256ENS_10bfloat16_tEfNS_4arch4Sm80ELb0ELb1ELb1ELb1ELb1ELb0ELb1ELb1EEENS1_21CollectiveEpilogueFwdINS6_IJS8_SA_S9_EEENS6_IJNS7_ILi1EEESI_SI_EEESC_SE_Li256ELb1ELb1ELb1ELb0EEENS1_36VarlenDynamicPersistentTileSchedulerILi128ELi64ELi256ELi256ELb1ELb1ELb0ELb1ELb0ELb1EEEEEEEEEvNT_6ParamsE,"aw",@nobits
	.sectionflags	@""
	.align	16


//--------------------- .nv.shared._ZN7cutlass13device_kernelIN5flash19enable_sm80_to_sm89INS1_16FlashAttnFwdSm80INS1_25CollectiveMainloopFwdSm80ILi8ELi1ELb0EN4cute5tupleIJNS5_1CILi128EEENS7_ILi48EEENS7_ILi256EEEEEELi256ENS_10bfloat16_tEfNS_4arch4Sm80ELb0ELb1ELb1ELb1ELb1ELb1ELb1ELb1EEENS1_21CollectiveEpilogueFwdINS6_IJS8_SA_S9_EEENS6_IJNS7_ILi1EEESI_SI_EEESC_SE_Li256ELb1ELb1ELb1ELb0EEENS1_36VarlenDynamicPersistentTileSchedulerILi128ELi48ELi256ELi256ELb1ELb1ELb0ELb1ELb0ELb1EEEEEEEEEvNT_6ParamsE --------------------------
	.section	.nv.shared._ZN7cutlass13device_kernelIN5flash19enable_sm80_to_sm89INS1_16FlashAttnFwdSm80INS1_25CollectiveMainloopFwdSm80ILi8ELi1ELb0EN4cute5tupleIJNS5_1CILi128EEENS7_ILi48EEENS7_ILi256EEEEEELi256ENS_10bfloat16_tEfNS_4arch4Sm80ELb0ELb1ELb1ELb1ELb1ELb1ELb1ELb1EEENS1_21CollectiveEpilogueFwdINS6_IJS8_SA_S9_EEENS6_IJNS7_ILi1EEESI_SI_EEESC_SE_Li256ELb1ELb1ELb1ELb0EEENS1_36VarlenDynamicPersistentTileSchedulerILi128ELi48ELi256ELi256ELb1ELb1ELb0ELb1ELb0ELb1EEEEEEEEEvNT_6ParamsE,"aw",@nobits
	.sectionflags	@""
	.align	16


//--------------------- .nv.shared._ZN7cutlass13device_kernelIN5flash19enable_sm80_to_sm89INS1_16FlashAttnFwdSm80INS1_25CollectiveMainloopFwdSm80ILi8ELi1ELb0EN4cute5tupleIJNS5_1CILi128EEENS7_ILi96EEENS7_ILi256EEEEEELi256ENS_10bfloat16_tEfNS_4arch4Sm80ELb1ELb0ELb1ELb0ELb1ELb0ELb1ELb1EEENS1_21CollectiveEpilogueFwdINS6_IJS8_SA_S9_EEENS6_IJNS7_ILi1EEESI_SI_EEESC_SE_Li256ELb0ELb1ELb1ELb0EEENS1_30DynamicPersistentTileSchedulerILi256ELi256ELb1ELb1ELb0EEEEEEEEEvNT_6ParamsE --------------------------
	.section	.nv.shared._ZN7cutlass13device_kernelIN5flash19enable_sm80_to_sm89INS1_16FlashAttnFwdSm80INS1_25CollectiveMainloopFwdSm80ILi8ELi1ELb0EN4cute5tupleIJNS5_1CILi128EEENS7_ILi96EEENS7_ILi256EEEEEELi256ENS_10bfloat16_tEfNS_4arch4Sm80ELb1ELb0ELb1ELb0ELb1ELb0ELb1ELb1EEENS1_21CollectiveEpilogueFwdINS6_IJS8_SA_S9_EEENS6_IJNS7_ILi1EEESI_SI_EEESC_SE_Li256ELb0ELb1ELb1ELb0EEENS1_30DynamicPersistentTileSchedulerILi256ELi256ELb1ELb1ELb0EEEEEEEEEvNT_6ParamsE,"aw",@nobits
	.sectionflags	@""
	.align	16


//--------------------- .nv.shared._ZN7cutlass13device_kernelIN5flash19enable_sm80_to_sm89INS1_16FlashAttnFwdSm80INS1_25CollectiveMainloopFwdSm80ILi8ELi1ELb0EN4cute5tupleIJNS5_1CILi128EEENS7_ILi64EEENS7_ILi256EEEEEELi256ENS_10bfloat16_tEfNS_4arch4Sm80ELb1ELb0ELb1ELb1ELb1ELb0ELb1ELb1EEENS1_21CollectiveEpilogueFwdINS6_IJS8_SA_S9_EEENS6_IJNS7_ILi1EEESI_SI_EEESC_SE_Li256ELb1ELb1ELb1ELb0EEENS1_36VarlenDynamicPersistentTileSchedulerILi128ELi64ELi256ELi256ELb1ELb1ELb0ELb1ELb1ELb1EEEEEEEEEvNT_6ParamsE --------------------------
	.section	.nv.shared._ZN7cutlass13device_kernelIN5flash19enable_sm80_to_sm89INS1_16FlashAttnFwdSm80INS1_25CollectiveMainloopFwdSm80ILi8ELi1ELb0EN4cute5tupleIJNS5_1CILi128EEENS7_ILi64EEENS7_ILi256EEEEEELi256ENS_10bfloat16_tEfNS_4arch4Sm80ELb1ELb0ELb1ELb1ELb1ELb0ELb1ELb1EEENS1_21CollectiveEpilogueFwdINS6_IJS8_SA_S9_EEENS6_IJNS7_ILi1EEESI_SI_EEESC_SE_Li256ELb1ELb1ELb1ELb0EEENS1_36VarlenDynamicPersistentTileSchedulerILi128ELi64ELi256ELi256ELb1ELb1ELb0ELb1ELb1ELb1EEEEEEEEEvNT_6ParamsE,"aw",@nobits
	.sectionflags	@""
	.align	16


//--------------------- .nv.shared._ZN7cutlass13device_kernelIN5flash19enable_sm80_to_sm89INS1_16FlashAttnFwdSm80INS1_25CollectiveMainloopFwdSm80ILi8ELi1ELb0EN4cute5tupleIJNS5_1CILi128EEENS7_ILi48EEENS7_ILi256EEEEEELi256ENS_10bfloat16_tEfNS_4arch4Sm80ELb1ELb0ELb1ELb1ELb1ELb1ELb1ELb1EEENS1_21CollectiveEpilogueFwdINS6_IJS8_SA_S9_EEENS6_IJNS7_ILi1EEESI_SI_EEESC_SE_Li256ELb1ELb1ELb1ELb0EEENS1_36VarlenDynamicPersistentTileSchedulerILi128ELi48ELi256ELi256ELb1ELb1ELb0ELb1ELb1ELb1EEEEEEEEEvNT_6ParamsE --------------------------
	.section	.nv.shared._ZN7cutlass13device_kernelIN5flash19enable_sm80_to_sm89INS1_16FlashAttnFwdSm80INS1_25CollectiveMainloopFwdSm80ILi8ELi1ELb0EN4cute5tupleIJNS5_1CILi128EEENS7_ILi48EEENS7_ILi256EEEEEELi256ENS_10bfloat16_tEfNS_4arch4Sm80ELb1ELb0ELb1ELb1ELb1ELb1ELb1ELb1EEENS1_21CollectiveEpilogueFwdINS6_IJS8_SA_S9_EEENS6_IJNS7_ILi1EEESI_SI_EEESC_SE_Li256ELb1ELb1ELb1ELb0EEENS1_36VarlenDynamicPersistentTileSchedulerILi128ELi48ELi256ELi256ELb1ELb1ELb0ELb1ELb1ELb1EEEEEEEEEvNT_6ParamsE,"aw",@nobits
	.sectionflags	@""
	.align	16


//--------------------- .nv.shared._ZN7cutlass13device_kernelIN5flash19enable_sm80_to_sm89INS1_16FlashAttnFwdSm80INS1_25CollectiveMainloopFwdSm80ILi8ELi1ELb1EN4cute5tupleIJNS5_1CILi128EEENS7_ILi64EEENS7_ILi256EEEEEELi256ENS_10bfloat16_tEfNS_4arch4Sm80ELb0ELb0ELb0ELb0ELb1ELb0ELb1ELb1EEENS1_21CollectiveEpilogueFwdINS6_IJS8_SA_S9_EEENS6_IJNS7_ILi1EEESI_SI_EEESC_SE_Li256ELb0ELb1ELb1ELb0EEENS1_19SingleTileSchedulerILb0ELb1ELb1ELi128EEEEEEEEEvNT_6ParamsE --------------------------
	.section	.nv.shared._ZN7cutlass13device_kernelIN5flash19enable_sm80_to_sm89INS1_16FlashAttnFwdSm80INS1_25CollectiveMainloopFwdSm80ILi8ELi1ELb1EN4cute5tupleIJNS5_1CILi128EEENS7_ILi64EEENS7_ILi256EEEEEELi256ENS_10bfloat16_tEfNS_4arch4Sm80ELb0ELb0ELb0ELb0ELb1ELb0ELb1ELb1EEENS1_21CollectiveEpilogueFwdINS6_IJS8_SA_S9_EEENS6_IJNS7_ILi1EEESI_SI_EEESC_SE_Li256ELb0ELb1ELb1ELb0EEENS1_19SingleTileSchedulerILb0ELb1ELb1ELi128EEEEEEEEEvNT_6ParamsE,"aw",@nobits
	.sectionflags	@""
	.align	16


//--------------------- .nv.shared._ZN7cutlass13device_kernelIN5flash19enable_sm80_to_sm89INS1_16FlashAttnFwdSm80INS1_25CollectiveMainloopFwdSm80ILi8ELi1ELb1EN4cute5tupleIJNS5_1CILi128EEENS7_ILi48EEENS7_ILi256EEEEEELi256ENS_10bfloat16_tEfNS_4arch4Sm80ELb0ELb0ELb0ELb1ELb1ELb0ELb1ELb1EEENS1_21CollectiveEpilogueFwdINS6_IJS8_SA_S9_EEENS6_IJNS7_ILi1EEESI_SI_EEESC_SE_Li256ELb1ELb1ELb1ELb0EEENS1_36VarlenDynamicPersistentTileSchedulerILi128ELi48ELi256ELi256ELb1ELb1ELb0ELb0ELb1ELb1EEEEEEEEEvNT_6ParamsE --------------------------
	.section	.nv.shared._ZN7cutlass13device_kernelIN5flash19enable_sm80_to_sm89INS1_16FlashAttnFwdSm80INS1_25CollectiveMainloopFwdSm80ILi8ELi1ELb1EN4cute5tupleIJNS5_1CILi128EEENS7_ILi48EEENS7_ILi256EEEEEELi256ENS_10bfloat16_tEfNS_4arch4Sm80ELb0ELb0ELb0ELb1ELb1ELb0ELb1ELb1EEENS1_21CollectiveEpilogueFwdINS6_IJS8_SA_S9_EEENS6_IJNS7_ILi1EEESI_SI_EEESC_SE_Li256ELb1ELb1ELb1ELb0EEENS1_36VarlenDynamicPersistentTileSchedulerILi128ELi48ELi256ELi256ELb1ELb1ELb0ELb0ELb1ELb1EEEEEEEEEvNT_6ParamsE,"aw",@nobits
	.sectionflags	@""
	.align	16


//--------------------- .nv.shared._ZN7cutlass13device_kernelIN5flash19enable_sm80_to_sm89INS1_16FlashAttnFwdSm80INS1_25CollectiveMainloopFwdSm80ILi8ELi1ELb0EN4cute5tupleIJNS5_1CILi128EEENS7_ILi32EEENS7_ILi256EEEEEELi256ENS_10bfloat16_tEfNS_4arch4Sm80ELb0ELb0ELb0ELb1ELb1ELb1ELb1ELb1EEENS1_21CollectiveEpilogueFwdINS6_IJS8_SA_S9_EEENS6_IJNS7_ILi1EEESI_SI_EEESC_SE_Li256ELb1ELb1ELb1ELb0EEENS1_36VarlenDynamicPersistentTileSchedulerILi128ELi32ELi256ELi256ELb1ELb1ELb0ELb0ELb1ELb1EEEEEEEEEvNT_6ParamsE --------------------------
	.section	.nv.shared._ZN7cutlass13device_kernelIN5flash19enable_sm80_to_sm89INS1_16FlashAttnFwdSm80INS1_25CollectiveMainloopFwdSm80ILi8ELi1ELb0EN4cute5tupleIJNS5_1CILi128EEENS7_ILi32EEENS7_ILi256EEEEEELi256ENS_10bfloat16_tEfNS_4arch4Sm80ELb0ELb0ELb0ELb1ELb1ELb1ELb1ELb1EEENS1_21CollectiveEpilogueFwdINS6_IJS8_SA_S9_EEENS6_IJNS7_ILi1EEESI_SI_EEESC_SE_Li256ELb1ELb1ELb1ELb0EEENS1_36VarlenDynamicPersistentTileSchedulerILi128ELi32ELi256ELi256ELb1ELb1ELb0ELb0ELb1ELb1EEEEEEEEEvNT_6ParamsE,"aw",@nobits
	.sectionflags	@""
	.align	16


//--------------------- .nv.shared._ZN7cutlass13device_kernelIN5flash19enable_sm80_to_sm89INS1_16FlashAttnFwdSm80INS1_25CollectiveMainloopFwdSm80ILi8ELi1ELb1EN4cute5tupleIJNS5_1CILi128EEENS7_ILi48EEENS7_ILi256EEEEEELi256ENS_10bfloat16_tEfNS_4arch4Sm80ELb0ELb1ELb0ELb0ELb1ELb0ELb1ELb1EEENS1_21CollectiveEpilogueFwdINS6_IJS8_SA_S9_EEENS6_IJNS7_ILi1EEESI_SI_EEESC_SE_Li256ELb0ELb1ELb1ELb0EEENS1_19SingleTileSchedulerILb0ELb1ELb1ELi128EEEEEEEEEvNT_6ParamsE --------------------------
	.section	.nv.shared._ZN7cutlass13device_kernelIN5flash19enable_sm80_to_sm89INS1_16FlashAttnFwdSm80INS1_25CollectiveMainloopFwdSm80ILi8ELi1ELb1EN4cute5tupleIJNS5_1CILi128EEENS7_ILi48EEENS7_ILi256EEEEEELi256ENS_10bfloat16_tEfNS_4arch4Sm80ELb0ELb1ELb0ELb0ELb1ELb0ELb1ELb1EEENS1_21CollectiveEpilogueFwdINS6_IJS8_SA_S9_EEENS6_IJNS7_ILi1EEESI_SI_EEESC_SE_Li256ELb0ELb1ELb1ELb0EEENS1_19SingleTileSchedulerILb0ELb1ELb1ELi128EEEEEEEEEvNT_6ParamsE,"aw",@nobits
	.sectionflags	@""
	.align	16


//--------------------- .nv.shared._ZN7cutlass13device_kernelIN5flash19enable_sm80_to_sm89INS1_16FlashAttnFwdSm80INS1_25CollectiveMainloopFwdSm80ILi8ELi1ELb1EN4cute5tupleIJNS5_1CILi128EEENS7_ILi48EEENS7_ILi256EEEEEELi256ENS_10bfloat16_tEfNS_4arch4Sm80ELb0ELb1ELb0ELb1ELb1ELb0ELb1ELb1EEENS1_21CollectiveEpilogueFwdINS6_IJS8_SA_S9_EEENS6_IJNS7_ILi1EEESI_SI_EEESC_SE_Li256ELb1ELb1ELb1ELb0EEENS1_36VarlenDynamicPersistentTileSchedulerILi128ELi48ELi256ELi256ELb1ELb1ELb0ELb1ELb0ELb1EEEEEEEEEvNT_6ParamsE --------------------------
	.section	.nv.shared._ZN7cutlass13device_kernelIN5flash19enable_sm80_to_sm89INS1_16FlashAttnFwdSm80INS1_25CollectiveMainloopFwdSm80ILi8ELi1ELb1EN4cute5tupleIJNS5_1CILi128EEENS7_ILi48EEENS7_ILi256EEEEEELi256ENS_10bfloat16_tEfNS_4arch4Sm80ELb0ELb1ELb0ELb1ELb1ELb0ELb1ELb1EEENS1_21CollectiveEpilogueFwdINS6_IJS8_SA_S9_EEENS6_IJNS7_ILi1EEESI_SI_EEESC_SE_Li256ELb1ELb1ELb1ELb0EEENS1_36VarlenDynamicPersistentTileSchedulerILi128ELi48ELi256ELi256ELb1ELb1ELb0ELb1ELb0ELb1EEEEEEEEEvNT_6ParamsE,"aw",@nobits
	.sectionflags	@""
	.align	16


//--------------------- .nv.shared._ZN7cutlass13device_kernelIN5flash19enable_sm80_to_sm89INS1_16FlashAttnFwdSm80INS1_25CollectiveMainloopFwdSm80ILi8ELi1ELb0EN4cute5tupleIJNS5_1CILi128EEENS7_ILi32EEENS7_ILi256EEEEEELi256ENS_10bfloat16_tEfNS_4arch4Sm80ELb0ELb1ELb0ELb1ELb1ELb1ELb1ELb1EEENS1_21CollectiveEpilogueFwdINS6_IJS8_SA_S9_EEENS6_IJNS7_ILi1EEESI_SI_EEESC_SE_Li256ELb1ELb1ELb1ELb0EEENS1_36VarlenDynamicPersistentTileSchedulerILi128ELi32ELi256ELi256ELb1ELb1ELb0ELb1ELb0ELb1EEEEEEEEEvNT_6ParamsE --------------------------
	.section	.nv.shared._ZN7cutlass13device_kernelIN5flash19enable_sm80_to_sm89INS1_16FlashAttnFwdSm80INS1_25CollectiveMainloopFwdSm80ILi8ELi1ELb0EN4cute5tupleIJNS5_1CILi128EEENS7_ILi32EEENS7_ILi256EEEEEELi256ENS_10bfloat16_tEfNS_4arch4Sm80ELb0ELb1ELb0ELb1ELb1ELb1ELb1ELb1EEENS1_21CollectiveEpilogueFwdINS6_IJS8_SA_S9_EEENS6_IJNS7_ILi1EEESI_SI_EEESC_SE_Li256ELb1ELb1ELb1ELb0EEENS1_36VarlenDynamicPersistentTileSchedulerILi128ELi32ELi256ELi256ELb1ELb1ELb0ELb1ELb0ELb1EEEEEEEEEvNT_6ParamsE,"aw",@nobits
	.sectionflags	@""
	.align	16


//--------------------- .nv.shared._ZN7cutlass13device_kernelIN5flash19enable_sm80_to_sm89INS1_16FlashAttnFwdSm80INS1_25CollectiveMainloopFwdSm80ILi8ELi1ELb1EN4cute5tupleIJNS5_1CILi128EEENS7_ILi64EEENS7_ILi256EEEEEELi256ENS_10bfloat16_tEfNS_4arch4Sm80ELb1ELb0ELb0ELb0ELb1ELb0ELb1ELb1EEENS1_21CollectiveEpilogueFwdINS6_IJS8_SA_S9_EEENS6_IJNS7_ILi1EEESI_SI_EEESC_SE_Li256ELb0ELb1ELb1ELb0EEENS1_30DynamicPersistentTileSchedulerILi256ELi256ELb1ELb1ELb0EEEEEEEEEvNT_6ParamsE --------------------------
	.section	.nv.shared._ZN7cutlass13device_kernelIN5flash19enable_sm80_to_sm89INS1_16FlashAttnFwdSm80INS1_25CollectiveMainloopFwdSm80ILi8ELi1ELb1EN4cute5tupleIJNS5_1CILi128EEENS7_ILi64EEENS7_ILi256EEEEEELi256ENS_10bfloat16_tEfNS_4arch4Sm80ELb1ELb0ELb0ELb0ELb1ELb0ELb1ELb1EEENS1_21CollectiveEpilogueFwdINS6_IJS8_SA_S9_EEENS6_IJNS7_ILi1EEESI_SI_EEESC_SE_Li256ELb0ELb1ELb1ELb0EEENS1_30DynamicPersistentTileSchedulerILi256ELi256ELb1ELb1ELb0EEEEEEEEEvNT_6ParamsE,"aw",@nobits
	.sectionflags	@""
	.align	16


//--------------------- .nv.shared._ZN7cutlass13device_kernelIN5flash19enable_sm80_to_sm89INS1_16FlashAttnFwdSm80INS1_25CollectiveMainloopFwdSm80ILi8ELi1ELb1EN4cute5tupleIJNS5_1CILi128EEENS7_ILi48EEENS7_ILi256EEEEEELi256ENS_10bfloat16_tEfNS_4arch4Sm80ELb1ELb0ELb0ELb1ELb1ELb0ELb1ELb1EEENS1_21CollectiveEpilogueFwdINS6_IJS8_SA_S9_EEENS6_IJNS7_ILi1EEESI_SI_EEESC_SE_Li256ELb1ELb1ELb1ELb0EEENS1_36VarlenDynamicPersistentTileSchedulerILi128ELi48ELi256ELi256ELb1ELb1ELb0ELb1ELb1ELb1EEEEEEEEEvNT_6ParamsE --------------------------
	.section	.nv.shared._ZN7cutlass13device_kernelIN5flash19enable_sm80_to_sm89INS1_16FlashAttnFwdSm80INS1_25CollectiveMainloopFwdSm80ILi8ELi1ELb1EN4cute5tupleIJNS5_1CILi128EEENS7_ILi48EEENS7_ILi256EEEEEELi256ENS_10bfloat16_tEfNS_4arch4Sm80ELb1ELb0ELb0ELb1ELb1ELb0ELb1ELb1EEENS1_21CollectiveEpilogueFwdINS6_IJS8_SA_S9_EEENS6_IJNS7_ILi1EEESI_SI_EEESC_SE_Li256ELb1ELb1ELb1ELb0EEENS1_36VarlenDynamicPersistentTileSchedulerILi128ELi48ELi256ELi256ELb1ELb1ELb0ELb1ELb1ELb1EEEEEEEEEvNT_6ParamsE,"aw",@nobits
	.sectionflags	@""
	.align	16


//--------------------- .nv.shared._ZN7cutlass13device_kernelIN5flash19enable_sm80_to_sm89INS1_16FlashAttnFwdSm80INS1_25CollectiveMainloopFwdSm80ILi8ELi1ELb0EN4cute5tupleIJNS5_1CILi128EEENS7_ILi32EEENS7_ILi256EEEEEELi256ENS_10bfloat16_tEfNS_4arch4Sm80ELb1ELb0ELb0ELb1ELb1ELb1ELb1ELb1EEENS1_21CollectiveEpilogueFwdINS6_IJS8_SA_S9_EEENS6_IJNS7_ILi1EEESI_SI_EEESC_SE_Li256ELb1ELb1ELb1ELb0EEENS1_36VarlenDynamicPersistentTileSchedulerILi128ELi32ELi256ELi256ELb1ELb1ELb0ELb1ELb1ELb1EEEEEEEEEvNT_6ParamsE --------------------------
	.section	.nv.shared._ZN7cutlass13device_kernelIN5flash19enable_sm80_to_sm89INS1_16FlashAttnFwdSm80INS1_25CollectiveMainloopFwdSm80ILi8ELi1ELb0EN4cute5tupleIJNS5_1CILi128EEENS7_ILi32EEENS7_ILi256EEEEEELi256ENS_10bfloat16_tEfNS_4arch4Sm80ELb1ELb0ELb0ELb1ELb1ELb1ELb1ELb1EEENS1_21CollectiveEpilogueFwdINS6_IJS8_SA_S9_EEENS6_IJNS7_ILi1EEESI_SI_EEESC_SE_Li256ELb1ELb1ELb1ELb0EEENS1_36VarlenDynamicPersistentTileSchedulerILi128ELi32ELi256ELi256ELb1ELb1ELb0ELb1ELb1ELb1EEEEEEEEEvNT_6ParamsE,"aw",@nobits
	.sectionflags	@""
	.align	16


//--------------------- .nv.shared._ZN7cutlass13device_kernelIN5flash19enable_sm80_to_sm89INS1_16FlashAttnFwdSm80INS1_25CollectiveMainloopFwdSm80ILi8ELi1ELb0EN4cute5tupleIJNS5_1CILi128EEENS7_ILi96EEENS7_ILi256EEEEEELi256ENS_10bfloat16_tEfNS_4arch4Sm80ELb0ELb0ELb0ELb0ELb1ELb0ELb1ELb1EEENS1_21CollectiveEpilogueFwdINS6_IJS8_SA_S9_EEENS6_IJNS7_ILi1EEESI_SI_EEESC_SE_Li256ELb0ELb1ELb1ELb0EEENS1_19SingleTileSchedulerILb0ELb1ELb1ELi128EEEEEEEEEvNT_6ParamsE --------------------------
	.section	.nv.shared._ZN7cutlass13device_kernelIN5flash19enable_sm80_to_sm89INS1_16FlashAttnFwdSm80INS1_25CollectiveMainloopFwdSm80ILi8ELi1ELb0EN4cute5tupleIJNS5_1CILi128EEENS7_ILi96EEENS7_ILi256EEEEEELi256ENS_10bfloat16_tEfNS_4arch4Sm80ELb0ELb0ELb0ELb0ELb1ELb0ELb1ELb1EEENS1_21CollectiveEpilogueFwdINS6_IJS8_SA_S9_EEENS6_IJNS7_ILi1EEESI_SI_EEESC_SE_Li256ELb0ELb1ELb1ELb0EEENS1_19SingleTileSchedulerILb0ELb1ELb1ELi128EEEEEEEEEvNT_6ParamsE,"aw",@nobits
	.sectionflags	@""
	.align	16


//--------------------- .nv.shared._ZN7cutlass13device_kernelIN5flash19enable_sm80_to_sm89INS1_16FlashAttnFwdSm80INS1_25CollectiveMainloopFwdSm80ILi8ELi1ELb0EN4cute5tupleIJNS5_1CILi128EEENS7_ILi64EEENS7_ILi256EEEEEELi256ENS_10bfloat16_tEfNS_4arch4Sm80ELb0ELb0ELb0ELb1ELb1ELb0ELb1ELb1EEENS1_21CollectiveEpilogueFwdINS6_IJS8_SA_S9_EEENS6_IJNS7_ILi1EEESI_SI_EEESC_SE_Li256ELb1ELb1ELb1ELb0EEENS1_36VarlenDynamicPersistentTileSchedulerILi128ELi64ELi256ELi256ELb1ELb1ELb0ELb0ELb1ELb1EEEEEEEEEvNT_6ParamsE --------------------------
	.section	.nv.shared._ZN7cutlass13device_kernelIN5flash19enable_sm80_to_sm89INS1_16FlashAttnFwdSm80INS1_25CollectiveMainloopFwdSm80ILi8ELi1ELb0EN4cute5tupleIJNS5_1CILi128EEENS7_ILi64EEENS7_ILi256EEEEEELi256ENS_10bfloat16_tEfNS_4arch4Sm80ELb0ELb0ELb0ELb1ELb1ELb0ELb1ELb1EEENS1_21CollectiveEpilogueFwdINS6_IJS8_SA_S9_EEENS6_IJNS7_ILi1EEESI_SI_EEESC_SE_Li256ELb1ELb1ELb1ELb0EEENS1_36VarlenDynamicPersistentTileSchedulerILi128ELi64ELi256ELi256ELb1ELb1ELb0ELb0ELb1ELb1EEEEEEEEEvNT_6ParamsE,"aw",@nobits
	.sectionflags	@""
	.align	16


//--------------------- .nv.shared._ZN7cutlass13device_kernelIN5flash19enable_sm80_to_sm89INS1_16FlashAttnFwdSm80INS1_25CollectiveMainloopFwdSm80ILi8ELi1ELb0EN4cute5tupleIJNS5_1CILi128EEENS7_ILi48EEENS7_ILi256EEEEEELi256ENS_10bfloat16_tEfNS_4arch4Sm80ELb0ELb0ELb0ELb1ELb1ELb1ELb1ELb1EEENS1_21CollectiveEpilogueFwdINS6_IJS8_SA_S9_EEENS6_IJNS7_ILi1EEESI_SI_EEESC_SE_Li256ELb1ELb1ELb1ELb0EEENS1_36VarlenDynamicPersistentTileSchedulerILi128ELi48ELi256ELi256ELb1ELb1ELb0ELb0ELb1ELb1EEEEEEEEEvNT_6ParamsE --------------------------
	.section	.nv.shared._ZN7cutlass13device_kernelIN5flash19enable_sm80_to_sm89INS1_16FlashAttnFwdSm80INS1_25CollectiveMainloopFwdSm80ILi8ELi1ELb0EN4cute5tupleIJNS5_1CILi128EEENS7_ILi48EEENS7_ILi256EEEEEELi256ENS_10bfloat16_tEfNS_4arch4Sm80ELb0ELb0ELb0ELb1ELb1ELb1ELb1ELb1EEENS1_21CollectiveEpilogueFwdINS6_IJS8_SA_S9_EEENS6_IJNS7_ILi1EEESI_SI_EEESC_SE_Li256ELb1ELb1ELb1ELb0EEENS1_36VarlenDynamicPersistentTileSchedulerILi128ELi48ELi256ELi256ELb1ELb1ELb0ELb0ELb1ELb1EEEEEEEEEvNT_6ParamsE,"aw",@nobits
	.sectionflags	@""
	.align	16


//--------------------- .nv.shared._ZN7cutlass13device_kernelIN5flash19enable_sm80_to_sm89INS1_16FlashAttnFwdSm80INS1_25CollectiveMainloopFwdSm80ILi8ELi1ELb0EN4cute5tupleIJNS5_1CILi128EEENS7_ILi64EEENS7_ILi256EEEEEELi256ENS_10bfloat16_tEfNS_4arch4Sm80ELb0ELb1ELb0ELb0ELb1ELb0ELb1ELb1EEENS1_21CollectiveEpilogueFwdINS6_IJS8_SA_S9_EEENS6_IJNS7_ILi1EEESI_SI_EEESC_SE_Li256ELb0ELb1ELb1ELb0EEENS1_19SingleTileSchedulerILb0ELb1ELb1ELi128EEEEEEEEEvNT_6ParamsE --------------------------
	.section	.nv.shared._ZN7cutlass13device_kernelIN5flash19enable_sm80_to_sm89INS1_16FlashAttnFwdSm80INS1_25CollectiveMainloopFwdSm80ILi8ELi1ELb0EN4cute5tupleIJNS5_1CILi128EEENS7_ILi64EEENS7_ILi256EEEEEELi256ENS_10bfloat16_tEfNS_4arch4Sm80ELb0ELb1ELb0ELb0ELb1ELb0ELb1ELb1EEENS1_21CollectiveEpilogueFwdINS6_IJS8_SA_S9_EEENS6_IJNS7_ILi1EEESI_SI_EEESC_SE_Li256ELb0ELb1ELb1ELb0EEENS1_19SingleTileSchedulerILb0ELb1ELb1ELi128EEEEEEEEEvNT_6ParamsE,"aw",@nobits
	.sectionflags	@""
	.align	16


//--------------------- .nv.shared._ZN7cutlass13device_kernelIN5flash19enable_sm80_to_sm89INS1_16FlashAttnFwdSm80INS1_25CollectiveMainloopFwdSm80ILi8ELi1ELb0EN4cute5tupleIJNS5_1CILi128EEENS7_ILi64EEENS7_ILi256EEEEEELi256ENS_10bfloat16_tEfNS_4arch4Sm80ELb0ELb1ELb0ELb1ELb1ELb0ELb1ELb1EEENS1_21CollectiveEpilogueFwdINS6_IJS8_SA_S9_EEENS6_IJNS7_ILi1EEESI_SI_EEESC_SE_Li256ELb1ELb1ELb1ELb0EEENS1_36VarlenDynamicPersistentTileSchedulerILi128ELi64ELi256ELi256ELb1ELb1ELb0ELb1ELb0ELb1EEEEEEEEEvNT_6ParamsE --------------------------
	.section	.nv.shared._ZN7cutlass13device_kernelIN5flash19enable_sm80_to_sm89INS1_16FlashAttnFwdSm80INS1_25CollectiveMainloopFwdSm80ILi8ELi1ELb0EN4cute5tupleIJNS5_1CILi128EEENS7_ILi64EEENS7_ILi256EEEEEELi256ENS_10bfloat16_tEfNS_4arch4Sm80ELb0ELb1ELb0ELb1ELb1ELb0ELb1ELb1EEENS1_21CollectiveEpilogueFwdINS6_IJS8_SA_S9_EEENS6_IJNS7_ILi1EEESI_SI_EEESC_SE_Li256ELb1ELb1ELb1ELb0EEENS1_36VarlenDynamicPersistentTileSchedulerILi128ELi64ELi256ELi256ELb1ELb1ELb0ELb1ELb0ELb1EEEEEEEEEvNT_6ParamsE,"aw",@nobits
	.sectionflags	@""
	.align	16


//--------------------- .nv.shared._ZN7cutlass13device_kernelIN5flash19enable_sm80_to_sm89INS1_16FlashAttnFwdSm80INS1_25CollectiveMainloopFwdSm80ILi8ELi1ELb0EN4cute5tupleIJNS5_1CILi128EEENS7_ILi48EEENS7_ILi256EEEEEELi256ENS_10bfloat16_tEfNS_4arch4Sm80ELb0ELb1ELb0ELb1ELb1ELb1ELb1ELb1EEENS1_21CollectiveEpilogueFwdINS6_IJS8_SA_S9_EEENS6_IJNS7_ILi1EEESI_SI_EEESC_SE_Li256ELb1ELb1ELb1ELb0EEENS1_36VarlenDynamicPersistentTileSchedulerILi128ELi48ELi256ELi256ELb1ELb1ELb0ELb1ELb0ELb1EEEEEEEEEvNT_6ParamsE --------------------------
	.section	.nv.shared._ZN7cutlass13device_kernelIN5flash19enable_sm80_to_sm89INS1_16FlashAttnFwdSm80INS1_25CollectiveMainloopFwdSm80ILi8ELi1ELb0EN4cute5tupleIJNS5_1CILi128EEENS7_ILi48EEENS7_ILi256EEEEEELi256ENS_10bfloat16_tEfNS_4arch4Sm80ELb0ELb1ELb0ELb1ELb1ELb1ELb1ELb1EEENS1_21CollectiveEpilogueFwdINS6_IJS8_SA_S9_EEENS6_IJNS7_ILi1EEESI_SI_EEESC_SE_Li256ELb1ELb1ELb1ELb0EEENS1_36VarlenDynamicPersistentTileSchedulerILi128ELi48ELi256ELi256ELb1ELb1ELb0ELb1ELb0ELb1EEEEEEEEEvNT_6ParamsE,"aw",@nobits
	.sectionflags	@""
	.align	16


//--------------------- .nv.shared._ZN7cutlass13device_kernelIN5flash19enable_sm80_to_sm89INS1_16FlashAttnFwdSm80INS1_25CollectiveMainloopFwdSm80ILi8ELi1ELb0EN4cute5tupleIJNS5_1CILi128EEENS7_ILi96EEENS7_ILi256EEEEEELi256ENS_10bfloat16_tEfNS_4arch4Sm80ELb1ELb0ELb0ELb0ELb1ELb0ELb1ELb1EEENS1_21CollectiveEpilogueFwdINS6_IJS8_SA_S9_EEENS6_IJNS7_ILi1EEESI_SI_EEESC_SE_Li256ELb0ELb1ELb1ELb0EEENS1_30DynamicPersistentTileSchedulerILi256ELi256ELb1ELb1ELb0EEEEEEEEEvNT_6ParamsE --------------------------
	.section	.nv.shared._ZN7cutlass13device_kernelIN5flash19enable_sm80_to_sm89INS1_16FlashAttnFwdSm80INS1_25CollectiveMainloopFwdSm80ILi8ELi1ELb0EN4cute5tupleIJNS5_1CILi128EEENS7_ILi96EEENS7_ILi256EEEEEELi256ENS_10bfloat16_tEfNS_4arch4Sm80ELb1ELb0ELb0ELb0ELb1ELb0ELb1ELb1EEENS1_21CollectiveEpilogueFwdINS6_IJS8_SA_S9_EEENS6_IJNS7_ILi1EEESI_SI_EEESC_SE_Li256ELb0ELb1ELb1ELb0EEENS1_30DynamicPersistentTileSchedulerILi256ELi256ELb1ELb1ELb0EEEEEEEEEvNT_6ParamsE,"aw",@nobits
	.sectionflags	@""
	.align	16


//--------------------- .nv.shared._ZN7cutlass13device_kernelIN5flash19enable_sm80_to_sm89INS1_16FlashAttnFwdSm80INS1_25CollectiveMainloopFwdSm80ILi8ELi1ELb0EN4cute5tupleIJNS5_1CILi128EEENS7_ILi64EEENS7_ILi256EEEEEELi256ENS_10bfloat16_tEfNS_4arch4Sm80ELb1ELb0ELb0ELb1ELb1ELb0ELb1ELb1EEENS1_21CollectiveEpilogueFwdINS6_IJS8_SA_S9_EEENS6_IJNS7_ILi1EEESI_SI_EEESC_SE_Li256ELb1ELb1ELb1ELb0EEENS1_36VarlenDynamicPersistentTileSchedulerILi128ELi64ELi256ELi256ELb1ELb1ELb0ELb1ELb1ELb1EEEEEEEEEvNT_6ParamsE --------------------------
	.section	.nv.shared._ZN7cutlass13device_kernelIN5flash19enable_sm80_to_sm89INS1_16FlashAttnFwdSm80INS1_25CollectiveMainloopFwdSm80ILi8ELi1ELb0EN4cute5tupleIJNS5_1CILi128EEENS7_ILi64EEENS7_ILi256EEEEEELi256ENS_10bfloat16_tEfNS_4arch4Sm80ELb1ELb0ELb0ELb1ELb1ELb0ELb1ELb1EEENS1_21CollectiveEpilogueFwdINS6_IJS8_SA_S9_EEENS6_IJNS7_ILi1EEESI_SI_EEESC_SE_Li256ELb1ELb1ELb1ELb0EEENS1_36VarlenDynamicPersistentTileSchedulerILi128ELi64ELi256ELi256ELb1ELb1ELb0ELb1ELb1ELb1EEEEEEEEEvNT_6ParamsE,"aw",@nobits
	.sectionflags	@""
	.align	16


//--------------------- .nv.shared._ZN7cutlass13device_kernelIN5flash19enable_sm80_to_sm89INS1_16FlashAttnFwdSm80INS1_25CollectiveMainloopFwdSm80ILi8ELi1ELb0EN4cute5tupleIJNS5_1CILi128EEENS7_ILi48EEENS7_ILi256EEEEEELi256ENS_10bfloat16_tEfNS_4arch4Sm80ELb1ELb0ELb0ELb1ELb1ELb1ELb1ELb1EEENS1_21CollectiveEpilogueFwdINS6_IJS8_SA_S9_EEENS6_IJNS7_ILi1EEESI_SI_EEESC_SE_Li256ELb1ELb1ELb1ELb0EEENS1_36VarlenDynamicPersistentTileSchedulerILi128ELi48ELi256ELi256ELb1ELb1ELb0ELb1ELb1ELb1EEEEEEEEEvNT_6ParamsE --------------------------
	.section	.nv.shared._ZN7cutlass13device_kernelIN5flash19enable_sm80_to_sm89INS1_16FlashAttnFwdSm80INS1_25CollectiveMainloopFwdSm80ILi8ELi1ELb0EN4cute5tupleIJNS5_1CILi128EEENS7_ILi48EEENS7_ILi256EEEEEELi256ENS_10bfloat16_tEfNS_4arch4Sm80ELb1ELb0ELb0ELb1ELb1ELb1ELb1ELb1EEENS1_21CollectiveEpilogueFwdINS6_IJS8_SA_S9_EEENS6_IJNS7_ILi1EEESI_SI_EEESC_SE_Li256ELb1ELb1ELb1ELb0EEENS1_36VarlenDynamicPersistentTileSchedulerILi128ELi48ELi256ELi256ELb1ELb1ELb0ELb1ELb1ELb1EEEEEEEEEvNT_6ParamsE,"aw",@nobits
	.sectionflags	@""
	.align	16
